	.target	sm_80

	.elftype	@"ET_EXEC"


//--------------------- .note.nv.tkinfo           --------------------------
	.section	.note.nv.tkinfo,"",@"SHT_NOTE"
	.sectionflags	@"SHF_NOTE_NV_TKINFO"
	.tkinfo
        /*0018*/ 	.word	0x00000002
        /*0030*/ 	.string	""
        /*0030*/ 	.string	"ptxas"
        /*0030*/ 	.string	"Cuda compilation tools, release 13.0, V13.0.88"
        /*0030*/ 	.string	"Build cuda_13.0.r13.0/compiler.36424714_0"
        /*0030*/ 	.string	"-arch sm_80 -m 64 "



//--------------------- .note.nv.cuinfo           --------------------------
	.section	.note.nv.cuinfo,"",@"SHT_NOTE"
	.sectionflags	@"SHF_NOTE_NV_CUINFO"
        /*0018*/ 	.short	0x0002
        /*001a*/ 	.short	0x0050
        /*001c*/ 	.short	0x0082
	.zero		2


//--------------------- .nv.info                  --------------------------
	.section	.nv.info,"",@"SHT_CUDA_INFO"
	.align	4


	//----- nvinfo : EIATTR_REGCOUNT
	.align		4
        /*0000*/ 	.byte	0x04, 0x2f
        /*0002*/ 	.short	(.L_12 - .L_11)
	.align		4
.L_11:
        /*0004*/ 	.word	index@(_ZN7cutlass13device_kernelIN5flash19enable_sm80_to_sm89INS1_16FlashAttnFwdSm80INS1_25CollectiveMainloopFwdSm80ILi8ELi2ELb0EN4cute5tupleIJNS5_1CILi128EEENS7_ILi64EEENS7_ILi192EEEEEELi192ENS_6half_tEfNS_4arch4Sm80ELb1ELb0ELb0ELb1ELb0ELb1ELb1ELb0EEENS1_21CollectiveEpilogueFwdINS6_IJS8_SA_S9_EEENS6_IJNS7_ILi1EEESI_SI_EEESC_SE_Li256ELb1ELb1ELb0ELb0EEENS1_19SingleTileSchedulerILb1ELb0ELb1ELi128EEEEEEEEEvNT_6ParamsE)
        /*0008*/ 	.word	0x000000ff


	//----- nvinfo : EIATTR_FRAME_SIZE
	.align		4
.L_12:
        /*000c*/ 	.byte	0x04, 0x11
        /*000e*/ 	.short	(.L_14 - .L_13)
	.align		4
.L_13:
        /*0010*/ 	.word	index@(_ZN7cutlass13device_kernelIN5flash19enable_sm80_to_sm89INS1_16FlashAttnFwdSm80INS1_25CollectiveMainloopFwdSm80ILi8ELi2ELb0EN4cute5tupleIJNS5_1CILi128EEENS7_ILi64EEENS7_ILi192EEEEEELi192ENS_6half_tEfNS_4arch4Sm80ELb1ELb0ELb0ELb1ELb0ELb1ELb1ELb0EEENS1_21CollectiveEpilogueFwdINS6_IJS8_SA_S9_EEENS6_IJNS7_ILi1EEESI_SI_EEESC_SE_Li256ELb1ELb1ELb0ELb0EEENS1_19SingleTileSchedulerILb1ELb0ELb1ELi128EEEEEEEEEvNT_6ParamsE)
        /*0014*/ 	.word	0x00000000


	//----- nvinfo : EIATTR_REGCOUNT
	.align		4
.L_14:
        /*0018*/ 	.byte	0x04, 0x2f
        /*001a*/ 	.short	(.L_16 - .L_15)
	.align		4
.L_15:
        /*001c*/ 	.word	index@(_ZN7cutlass13device_kernelIN5flash19enable_sm80_to_sm89INS1_16FlashAttnFwdSm80INS1_25CollectiveMainloopFwdSm80ILi8ELi2ELb1EN4cute5tupleIJNS5_1CILi128EEENS7_ILi96EEENS7_ILi192EEEEEELi192ENS_6half_tEfNS_4arch4Sm80ELb1ELb0ELb0ELb1ELb0ELb0ELb1ELb0EEENS1_21CollectiveEpilogueFwdINS6_IJS8_SA_S9_EEENS6_IJNS7_ILi1EEESI_SI_EEESC_SE_Li256ELb1ELb1ELb0ELb0EEENS1_19SingleTileSchedulerILb1ELb0ELb1ELi128EEEEEEEEEvNT_6ParamsE)
        /*0020*/ 	.word	0x000000ff


	//----- nvinfo : EIATTR_FRAME_SIZE
	.align		4
.L_16:
        /*0024*/ 	.byte	0x04, 0x11
        /*0026*/ 	.short	(.L_18 - .L_17)
	.align		4
.L_17:
        /*0028*/ 	.word	index@(_ZN7cutlass13device_kernelIN5flash19enable_sm80_to_sm89INS1_16FlashAttnFwdSm80INS1_25CollectiveMainloopFwdSm80ILi8ELi2ELb1EN4cute5tupleIJNS5_1CILi128EEENS7_ILi96EEENS7_ILi192EEEEEELi192ENS_6half_tEfNS_4arch4Sm80ELb1ELb0ELb0ELb1ELb0ELb0ELb1ELb0EEENS1_21CollectiveEpilogueFwdINS6_IJS8_SA_S9_EEENS6_IJNS7_ILi1EEESI_SI_EEESC_SE_Li256ELb1ELb1ELb0ELb0EEENS1_19SingleTileSchedulerILb1ELb0ELb1ELi128EEEEEEEEEvNT_6ParamsE)
        /*002c*/ 	.word	0x00000048


	//----- nvinfo : EIATTR_REGCOUNT
	.align		4
.L_18:
        /*0030*/ 	.byte	0x04, 0x2f
        /*0032*/ 	.short	(.L_20 - .L_19)
	.align		4
.L_19:
        /*0034*/ 	.word	index@(_ZN7cutlass13device_kernelIN5flash19enable_sm80_to_sm89INS1_16FlashAttnFwdSm80INS1_25CollectiveMainloopFwdSm80ILi8ELi2ELb1EN4cute5tupleIJNS5_1CILi128EEENS7_ILi96EEENS7_ILi192EEEEEELi192ENS_6half_tEfNS_4arch4Sm80ELb1ELb0ELb0ELb0ELb0ELb0ELb1ELb0EEENS1_21CollectiveEpilogueFwdINS6_IJS8_SA_S9_EEENS6_IJNS7_ILi1EEESI_SI_EEESC_SE_Li256ELb0ELb1ELb0ELb0EEENS1_30DynamicPersistentTileSchedulerILi256ELi256ELb0ELb1ELb0EEEEEEEEEvNT_6ParamsE)
        /*0038*/ 	.word	0x000000ff


	//----- nvinfo : EIATTR_FRAME_SIZE
	.align		4
.L_20:
        /*003c*/ 	.byte	0x04, 0x11
        /*003e*/ 	.short	(.L_22 - .L_21)
	.align		4
.L_21:
        /*0040*/ 	.word	index@($__internal_7_$__cuda_sm70_shflsync_idx_p)
        /*0044*/ 	.word	0x00000000


	//----- nvinfo : EIATTR_FRAME_SIZE
	.align		4
.L_22:
        /*0048*/ 	.byte	0x04, 0x11
        /*004a*/ 	.short	(.L_24 - .L_23)
	.align		4
.L_23:
        /*004c*/ 	.word	index@($__internal_6_$__cuda_sm70_shflsync_bfly_p)
        /*0050*/ 	.word	0x00000000


	//----- nvinfo : EIATTR_FRAME_SIZE
	.align		4
.L_24:
        /*0054*/ 	.byte	0x04, 0x11
        /*0056*/ 	.short	(.L_26 - .L_25)
	.align		4
.L_25:
        /*0058*/ 	.word	index@(_ZN7cutlass13device_kernelIN5flash19enable_sm80_to_sm89INS1_16FlashAttnFwdSm80INS1_25CollectiveMainloopFwdSm80ILi8ELi2ELb1EN4cute5tupleIJNS5_1CILi128EEENS7_ILi96EEENS7_ILi192EEEEEELi192ENS_6half_tEfNS_4arch4Sm80ELb1ELb0ELb0ELb0ELb0ELb0ELb1ELb0EEENS1_21CollectiveEpilogueFwdINS6_IJS8_SA_S9_EEENS6_IJNS7_ILi1EEESI_SI_EEESC_SE_Li256ELb0ELb1ELb0ELb0EEENS1_30DynamicPersistentTileSchedulerILi256ELi256ELb0ELb1ELb0EEEEEEEEEvNT_6ParamsE)
        /*005c*/ 	.word	0x000000a8


	//----- nvinfo : EIATTR_REGCOUNT
	.align		4
.L_26:
        /*0060*/ 	.byte	0x04, 0x2f
        /*0062*/ 	.short	(.L_28 - .L_27)
	.align		4
.L_27:
        /*0064*/ 	.word	index@(_ZN7cutlass13device_kernelIN5flash19enable_sm80_to_sm89INS1_16FlashAttnFwdSm80INS1_25CollectiveMainloopFwdSm80ILi8ELi2ELb0EN4cute5tupleIJNS5_1CILi128EEENS7_ILi64EEENS7_ILi192EEEEEELi192ENS_6half_tEfNS_4arch4Sm80ELb0ELb1ELb0ELb1ELb0ELb1ELb1ELb0EEENS1_21CollectiveEpilogueFwdINS6_IJS8_SA_S9_EEENS6_IJNS7_ILi1EEESI_SI_EEESC_SE_Li256ELb1ELb1ELb0ELb0EEENS1_19SingleTileSchedulerILb1ELb0ELb1ELi128EEEEEEEEEvNT_6ParamsE)
        /*0068*/ 	.word	0x000000ec


	//----- nvinfo : EIATTR_FRAME_SIZE
	.align		4
.L_28:
        /*006c*/ 	.byte	0x04, 0x11
        /*006e*/ 	.short	(.L_30 - .L_29)
	.align		4
.L_29:
        /*0070*/ 	.word	index@(_ZN7cutlass13device_kernelIN5flash19enable_sm80_to_sm89INS1_16FlashAttnFwdSm80INS1_25CollectiveMainloopFwdSm80ILi8ELi2ELb0EN4cute5tupleIJNS5_1CILi128EEENS7_ILi64EEENS7_ILi192EEEEEELi192ENS_6half_tEfNS_4arch4Sm80ELb0ELb1ELb0ELb1ELb0ELb1ELb1ELb0EEENS1_21CollectiveEpilogueFwdINS6_IJS8_SA_S9_EEENS6_IJNS7_ILi1EEESI_SI_EEESC_SE_Li256ELb1ELb1ELb0ELb0EEENS1_19SingleTileSchedulerILb1ELb0ELb1ELi128EEEEEEEEEvNT_6ParamsE)
        /*0074*/ 	.word	0x00000000


	//----- nvinfo : EIATTR_REGCOUNT
	.align		4
.L_30:
        /*0078*/ 	.byte	0x04, 0x2f
        /*007a*/ 	.short	(.L_32 - .L_31)
	.align		4
.L_31:
        /*007c*/ 	.word	index@(_ZN7cutlass13device_kernelIN5flash19enable_sm80_to_sm89INS1_16FlashAttnFwdSm80INS1_25CollectiveMainloopFwdSm80ILi8ELi2ELb0EN4cute5tupleIJNS5_1CILi128EEENS7_ILi64EEENS7_ILi192EEEEEELi192ENS_6half_tEfNS_4arch4Sm80ELb0ELb1ELb0ELb1ELb0ELb0ELb1ELb0EEENS1_21CollectiveEpilogueFwdINS6_IJS8_SA_S9_EEENS6_IJNS7_ILi1EEESI_SI_EEESC_SE_Li256ELb1ELb1ELb0ELb0EEENS1_19SingleTileSchedulerILb1ELb0ELb1ELi128EEEEEEEEEvNT_6ParamsE)
        /*0080*/ 	.word	0x000000f0


	//----- nvinfo : EIATTR_FRAME_SIZE
	.align		4
.L_32:
        /*0084*/ 	.byte	0x04, 0x11
        /*0086*/ 	.short	(.L_34 - .L_33)
	.align		4
.L_33:
        /*0088*/ 	.word	index@(_ZN7cutlass13device_kernelIN5flash19enable_sm80_to_sm89INS1_16FlashAttnFwdSm80INS1_25CollectiveMainloopFwdSm80ILi8ELi2ELb0EN4cute5tupleIJNS5_1CILi128EEENS7_ILi64EEENS7_ILi192EEEEEELi192ENS_6half_tEfNS_4arch4Sm80ELb0ELb1ELb0ELb1ELb0ELb0ELb1ELb0EEENS1_21CollectiveEpilogueFwdINS6_IJS8_SA_S9_EEENS6_IJNS7_ILi1EEESI_SI_EEESC_SE_Li256ELb1ELb1ELb0ELb0EEENS1_19SingleTileSchedulerILb1ELb0ELb1ELi128EEEEEEEEEvNT_6ParamsE)
        /*008c*/ 	.word	0x00000000


	//----- nvinfo : EIATTR_REGCOUNT
	.align		4
.L_34:
        /*0090*/ 	.byte	0x04, 0x2f
        /*0092*/ 	.short	(.L_36 - .L_35)
	.align		4
.L_35:
        /*0094*/ 	.word	index@(_ZN7cutlass13device_kernelIN5flash19enable_sm80_to_sm89INS1_16FlashAttnFwdSm80INS1_25CollectiveMainloopFwdSm80ILi8ELi2ELb0EN4cute5tupleIJNS5_1CILi128EEENS7_ILi64EEENS7_ILi192EEEEEELi192ENS_6half_tEfNS_4arch4Sm80ELb0ELb1ELb0ELb0ELb0ELb0ELb1ELb0EEENS1_21CollectiveEpilogueFwdINS6_IJS8_SA_S9_EEENS6_IJNS7_ILi1EEESI_SI_EEESC_SE_Li256ELb0ELb1ELb0ELb0EEENS1_19SingleTileSchedulerILb0ELb0ELb1ELi128EEEEEEEEEvNT_6ParamsE)
        /*0098*/ 	.word	0x000000e9


	//----- nvinfo : EIATTR_FRAME_SIZE
	.align		4
.L_36:
        /*009c*/ 	.byte	0x04, 0x11
        /*009e*/ 	.short	(.L_38 - .L_37)
	.align		4
.L_37:
        /*00a0*/ 	.word	index@(_ZN7cutlass13device_kernelIN5flash19enable_sm80_to_sm89INS1_16FlashAttnFwdSm80INS1_25CollectiveMainloopFwdSm80ILi8ELi2ELb0EN4cute5tupleIJNS5_1CILi128EEENS7_ILi64EEENS7_ILi192EEEEEELi192ENS_6half_tEfNS_4arch4Sm80ELb0ELb1ELb0ELb0ELb0ELb0ELb1ELb0EEENS1_21CollectiveEpilogueFwdINS6_IJS8_SA_S9_EEENS6_IJNS7_ILi1EEESI_SI_EEESC_SE_Li256ELb0ELb1ELb0ELb0EEENS1_19SingleTileSchedulerILb0ELb0ELb1ELi128EEEEEEEEEvNT_6ParamsE)
        /*00a4*/ 	.word	0x00000000


	//----- nvinfo : EIATTR_REGCOUNT
	.align		4
.L_38:
        /*00a8*/ 	.byte	0x04, 0x2f
        /*00aa*/ 	.short	(.L_40 - .L_39)
	.align		4
.L_39:
        /*00ac*/ 	.word	index@(_ZN7cutlass13device_kernelIN5flash19enable_sm80_to_sm89INS1_16FlashAttnFwdSm80INS1_25CollectiveMainloopFwdSm80ILi8ELi2ELb0EN4cute5tupleIJNS5_1CILi128EEENS7_ILi64EEENS7_ILi192EEEEEELi192ENS_6half_tEfNS_4arch4Sm80ELb0ELb0ELb0ELb1ELb0ELb1ELb1ELb0EEENS1_21CollectiveEpilogueFwdINS6_IJS8_SA_S9_EEENS6_IJNS7_ILi1EEESI_SI_EEESC_SE_Li256ELb1ELb1ELb0ELb0EEENS1_19SingleTileSchedulerILb1ELb0ELb1ELi128EEEEEEEEEvNT_6ParamsE)
        /*00b0*/ 	.word	0x000000ea


	//----- nvinfo : EIATTR_FRAME_SIZE
	.align		4
.L_40:
        /*00b4*/ 	.byte	0x04, 0x11
        /*00b6*/ 	.short	(.L_42 - .L_41)
	.align		4
.L_41:
        /*00b8*/ 	.word	index@(_ZN7cutlass13device_kernelIN5flash19enable_sm80_to_sm89INS1_16FlashAttnFwdSm80INS1_25CollectiveMainloopFwdSm80ILi8ELi2ELb0EN4cute5tupleIJNS5_1CILi128EEENS7_ILi64EEENS7_ILi192EEEEEELi192ENS_6half_tEfNS_4arch4Sm80ELb0ELb0ELb0ELb1ELb0ELb1ELb1ELb0EEENS1_21CollectiveEpilogueFwdINS6_IJS8_SA_S9_EEENS6_IJNS7_ILi1EEESI_SI_EEESC_SE_Li256ELb1ELb1ELb0ELb0EEENS1_19SingleTileSchedulerILb1ELb0ELb1ELi128EEEEEEEEEvNT_6ParamsE)
        /*00bc*/ 	.word	0x00000000


	//----- nvinfo : EIATTR_REGCOUNT
	.align		4
.L_42:
        /*00c0*/ 	.byte	0x04, 0x2f
        /*00c2*/ 	.short	(.L_44 - .L_43)
	.align		4
.L_43:
        /*00c4*/ 	.word	index@(_ZN7cutlass13device_kernelIN5flash19enable_sm80_to_sm89INS1_16FlashAttnFwdSm80INS1_25CollectiveMainloopFwdSm80ILi8ELi2ELb1EN4cute5tupleIJNS5_1CILi128EEENS7_ILi96EEENS7_ILi192EEEEEELi192ENS_6half_tEfNS_4arch4Sm80ELb0ELb0ELb0ELb1ELb0ELb0ELb1ELb0EEENS1_21CollectiveEpilogueFwdINS6_IJS8_SA_S9_EEENS6_IJNS7_ILi1EEESI_SI_EEESC_SE_Li256ELb1ELb1ELb0ELb0EEENS1_19SingleTileSchedulerILb1ELb0ELb1ELi128EEEEEEEEEvNT_6ParamsE)
        /*00c8*/ 	.word	0x000000ff


	//----- nvinfo : EIATTR_FRAME_SIZE
	.align		4
.L_44:
        /*00cc*/ 	.byte	0x04, 0x11
        /*00ce*/ 	.short	(.L_46 - .L_45)
	.align		4
.L_45:
        /*00d0*/ 	.word	index@(_ZN7cutlass13device_kernelIN5flash19enable_sm80_to_sm89INS1_16FlashAttnFwdSm80INS1_25CollectiveMainloopFwdSm80ILi8ELi2ELb1EN4cute5tupleIJNS5_1CILi128EEENS7_ILi96EEENS7_ILi192EEEEEELi192ENS_6half_tEfNS_4arch4Sm80ELb0ELb0ELb0ELb1ELb0ELb0ELb1ELb0EEENS1_21CollectiveEpilogueFwdINS6_IJS8_SA_S9_EEENS6_IJNS7_ILi1EEESI_SI_EEESC_SE_Li256ELb1ELb1ELb0ELb0EEENS1_19SingleTileSchedulerILb1ELb0ELb1ELi128EEEEEEEEEvNT_6ParamsE)
        /*00d4*/ 	.word	0x00000030


	//----- nvinfo : EIATTR_REGCOUNT
	.align		4
.L_46:
        /*00d8*/ 	.byte	0x04, 0x2f
        /*00da*/ 	.short	(.L_48 - .L_47)
	.align		4
.L_47:
        /*00dc*/ 	.word	index@(_ZN7cutlass13device_kernelIN5flash19enable_sm80_to_sm89INS1_16FlashAttnFwdSm80INS1_25CollectiveMainloopFwdSm80ILi8ELi2ELb1EN4cute5tupleIJNS5_1CILi128EEENS7_ILi96EEENS7_ILi192EEEEEELi192ENS_6half_tEfNS_4arch4Sm80ELb0ELb0ELb0ELb0ELb0ELb0ELb1ELb0EEENS1_21CollectiveEpilogueFwdINS6_IJS8_SA_S9_EEENS6_IJNS7_ILi1EEESI_SI_EEESC_SE_Li256ELb0ELb1ELb0ELb0EEENS1_19SingleTileSchedulerILb0ELb0ELb1ELi128EEEEEEEEEvNT_6ParamsE)
        /*00e0*/ 	.word	0x000000ff


	//----- nvinfo : EIATTR_FRAME_SIZE
	.align		4
.L_48:
        /*00e4*/ 	.byte	0x04, 0x11
        /*00e6*/ 	.short	(.L_50 - .L_49)
	.align		4
.L_49:
        /*00e8*/ 	.word	index@(_ZN7cutlass13device_kernelIN5flash19enable_sm80_to_sm89INS1_16FlashAttnFwdSm80INS1_25CollectiveMainloopFwdSm80ILi8ELi2ELb1EN4cute5tupleIJNS5_1CILi128EEENS7_ILi96EEENS7_ILi192EEEEEELi192ENS_6half_tEfNS_4arch4Sm80ELb0ELb0ELb0ELb0ELb0ELb0ELb1ELb0EEENS1_21CollectiveEpilogueFwdINS6_IJS8_SA_S9_EEENS6_IJNS7_ILi1EEESI_SI_EEESC_SE_Li256ELb0ELb1ELb0ELb0EEENS1_19SingleTileSchedulerILb0ELb0ELb1ELi128EEEEEEEEEvNT_6ParamsE)
        /*00ec*/ 	.word	0x00000028


	//----- nvinfo : EIATTR_REGCOUNT
	.align		4
.L_50:
        /*00f0*/ 	.byte	0x04, 0x2f
        /*00f2*/ 	.short	(.L_52 - .L_51)
	.align		4
.L_51:
        /*00f4*/ 	.word	index@(_ZN7cutlass13device_kernelIN5flash19enable_sm80_to_sm89INS1_16FlashAttnFwdSm80INS1_25CollectiveMainloopFwdSm80ILi8ELi1ELb0EN4cute5tupleIJNS5_1CILi128EEENS7_ILi64EEENS7_ILi192EEEEEELi192ENS_6half_tEfNS_4arch4Sm80ELb1ELb0ELb0ELb1ELb0ELb1ELb1ELb0EEENS1_21CollectiveEpilogueFwdINS6_IJS8_SA_S9_EEENS6_IJNS7_ILi1EEESI_SI_EEESC_SE_Li256ELb1ELb1ELb0ELb0EEENS1_19SingleTileSchedulerILb1ELb0ELb1ELi128EEEEEEEEEvNT_6ParamsE)
        /*00f8*/ 	.word	0x000000fe


	//----- nvinfo : EIATTR_FRAME_SIZE
	.align		4
.L_52:
        /*00fc*/ 	.byte	0x04, 0x11
        /*00fe*/ 	.short	(.L_54 - .L_53)
	.align		4
.L_53:
        /*0100*/ 	.word	index@(_ZN7cutlass13device_kernelIN5flash19enable_sm80_to_sm89INS1_16FlashAttnFwdSm80INS1_25CollectiveMainloopFwdSm80ILi8ELi1ELb0EN4cute5tupleIJNS5_1CILi128EEENS7_ILi64EEENS7_ILi192EEEEEELi192ENS_6half_tEfNS_4arch4Sm80ELb1ELb0ELb0ELb1ELb0ELb1ELb1ELb0EEENS1_21CollectiveEpilogueFwdINS6_IJS8_SA_S9_EEENS6_IJNS7_ILi1EEESI_SI_EEESC_SE_Li256ELb1ELb1ELb0ELb0EEENS1_19SingleTileSchedulerILb1ELb0ELb1ELi128EEEEEEEEEvNT_6ParamsE)
        /*0104*/ 	.word	0x00000000


	//----- nvinfo : EIATTR_REGCOUNT
	.align		4
.L_54:
        /*0108*/ 	.byte	0x04, 0x2f
        /*010a*/ 	.short	(.L_56 - .L_55)
	.align		4
.L_55:
        /*010c*/ 	.word	index@(_ZN7cutlass13device_kernelIN5flash19enable_sm80_to_sm89INS1_16FlashAttnFwdSm80INS1_25CollectiveMainloopFwdSm80ILi8ELi1ELb1EN4cute5tupleIJNS5_1CILi128EEENS7_ILi96EEENS7_ILi192EEEEEELi192ENS_6half_tEfNS_4arch4Sm80ELb1ELb0ELb0ELb1ELb0ELb0ELb1ELb0EEENS1_21CollectiveEpilogueFwdINS6_IJS8_SA_S9_EEENS6_IJNS7_ILi1EEESI_SI_EEESC_SE_Li256ELb1ELb1ELb0ELb0EEENS1_19SingleTileSchedulerILb1ELb0ELb1ELi128EEEEEEEEEvNT_6ParamsE)
        /*0110*/ 	.word	0x000000ff


	//----- nvinfo : EIATTR_FRAME_SIZE
	.align		4
.L_56:
        /*0114*/ 	.byte	0x04, 0x11
        /*0116*/ 	.short	(.L_58 - .L_57)
	.align		4
.L_57:
        /*0118*/ 	.word	index@(_ZN7cutlass13device_kernelIN5flash19enable_sm80_to_sm89INS1_16FlashAttnFwdSm80INS1_25CollectiveMainloopFwdSm80ILi8ELi1ELb1EN4cute5tupleIJNS5_1CILi128EEENS7_ILi96EEENS7_ILi192EEEEEELi192ENS_6half_tEfNS_4arch4Sm80ELb1ELb0ELb0ELb1ELb0ELb0ELb1ELb0EEENS1_21CollectiveEpilogueFwdINS6_IJS8_SA_S9_EEENS6_IJNS7_ILi1EEESI_SI_EEESC_SE_Li256ELb1ELb1ELb0ELb0EEENS1_19SingleTileSchedulerILb1ELb0ELb1ELi128EEEEEEEEEvNT_6ParamsE)
        /*011c*/ 	.word	0x00000068


	//----- nvinfo : EIATTR_REGCOUNT
	.align		4
.L_58:
        /*0120*/ 	.byte	0x04, 0x2f
        /*0122*/ 	.short	(.L_60 - .L_59)
	.align		4
.L_59:
        /*0124*/ 	.word	index@(_ZN7cutlass13device_kernelIN5flash19enable_sm80_to_sm89INS1_16FlashAttnFwdSm80INS1_25CollectiveMainloopFwdSm80ILi8ELi1ELb1EN4cute5tupleIJNS5_1CILi128EEENS7_ILi96EEENS7_ILi192EEEEEELi192ENS_6half_tEfNS_4arch4Sm80ELb1ELb0ELb0ELb0ELb0ELb0ELb1ELb0EEENS1_21CollectiveEpilogueFwdINS6_IJS8_SA_S9_EEENS6_IJNS7_ILi1EEESI_SI_EEESC_SE_Li256ELb0ELb1ELb0ELb0EEENS1_30DynamicPersistentTileSchedulerILi256ELi256ELb0ELb1ELb0EEEEEEEEEvNT_6ParamsE)
        /*0128*/ 	.word	0x000000ff


	//----- nvinfo : EIATTR_FRAME_SIZE
	.align		4
.L_60:
        /*012c*/ 	.byte	0x04, 0x11
        /*012e*/ 	.short	(.L_62 - .L_61)
	.align		4
.L_61:
        /*0130*/ 	.word	index@($__internal_5_$__cuda_sm70_shflsync_idx_p)
        /*0134*/ 	.word	0x00000000


	//----- nvinfo : EIATTR_FRAME_SIZE
	.align		4
.L_62:
        /*0138*/ 	.byte	0x04, 0x11
        /*013a*/ 	.short	(.L_64 - .L_63)
	.align		4
.L_63:
        /*013c*/ 	.word	index@($__internal_4_$__cuda_sm70_shflsync_bfly_p)
        /*0140*/ 	.word	0x00000000


	//----- nvinfo : EIATTR_FRAME_SIZE
	.align		4
.L_64:
        /*0144*/ 	.byte	0x04, 0x11
        /*0146*/ 	.short	(.L_66 - .L_65)
	.align		4
.L_65:
        /*0148*/ 	.word	index@(_ZN7cutlass13device_kernelIN5flash19enable_sm80_to_sm89INS1_16FlashAttnFwdSm80INS1_25CollectiveMainloopFwdSm80ILi8ELi1ELb1EN4cute5tupleIJNS5_1CILi128EEENS7_ILi96EEENS7_ILi192EEEEEELi192ENS_6half_tEfNS_4arch4Sm80ELb1ELb0ELb0ELb0ELb0ELb0ELb1ELb0EEENS1_21CollectiveEpilogueFwdINS6_IJS8_SA_S9_EEENS6_IJNS7_ILi1EEESI_SI_EEESC_SE_Li256ELb0ELb1ELb0ELb0EEENS1_30DynamicPersistentTileSchedulerILi256ELi256ELb0ELb1ELb0EEEEEEEEEvNT_6ParamsE)
        /*014c*/ 	.word	0x000000a0


	//----- nvinfo : EIATTR_REGCOUNT
	.align		4
.L_66:
        /*0150*/ 	.byte	0x04, 0x2f
        /*0152*/ 	.short	(.L_68 - .L_67)
	.align		4
.L_67:
        /*0154*/ 	.word	index@(_ZN7cutlass13device_kernelIN5flash19enable_sm80_to_sm89INS1_16FlashAttnFwdSm80INS1_25CollectiveMainloopFwdSm80ILi8ELi1ELb0EN4cute5tupleIJNS5_1CILi128EEENS7_ILi64EEENS7_ILi192EEEEEELi192ENS_6half_tEfNS_4arch4Sm80ELb0ELb1ELb0ELb1ELb0ELb1ELb1ELb0EEENS1_21CollectiveEpilogueFwdINS6_IJS8_SA_S9_EEENS6_IJNS7_ILi1EEESI_SI_EEESC_SE_Li256ELb1ELb1ELb0ELb0EEENS1_19SingleTileSchedulerILb1ELb0ELb1ELi128EEEEEEEEEvNT_6ParamsE)
        /*0158*/ 	.word	0x000000f1


	//----- nvinfo : EIATTR_FRAME_SIZE
	.align		4
.L_68:
        /*015c*/ 	.byte	0x04, 0x11
        /*015e*/ 	.short	(.L_70 - .L_69)
	.align		4
.L_69:
        /*0160*/ 	.word	index@(_ZN7cutlass13device_kernelIN5flash19enable_sm80_to_sm89INS1_16FlashAttnFwdSm80INS1_25CollectiveMainloopFwdSm80ILi8ELi1ELb0EN4cute5tupleIJNS5_1CILi128EEENS7_ILi64EEENS7_ILi192EEEEEELi192ENS_6half_tEfNS_4arch4Sm80ELb0ELb1ELb0ELb1ELb0ELb1ELb1ELb0EEENS1_21CollectiveEpilogueFwdINS6_IJS8_SA_S9_EEENS6_IJNS7_ILi1EEESI_SI_EEESC_SE_Li256ELb1ELb1ELb0ELb0EEENS1_19SingleTileSchedulerILb1ELb0ELb1ELi128EEEEEEEEEvNT_6ParamsE)
        /*0164*/ 	.word	0x00000000


	//----- nvinfo : EIATTR_REGCOUNT
	.align		4
.L_70:
        /*0168*/ 	.byte	0x04, 0x2f
        /*016a*/ 	.short	(.L_72 - .L_71)
	.align		4
.L_71:
        /*016c*/ 	.word	index@(_ZN7cutlass13device_kernelIN5flash19enable_sm80_to_sm89INS1_16FlashAttnFwdSm80INS1_25CollectiveMainloopFwdSm80ILi8ELi1ELb0EN4cute5tupleIJNS5_1CILi128EEENS7_ILi64EEENS7_ILi192EEEEEELi192ENS_6half_tEfNS_4arch4Sm80ELb0ELb1ELb0ELb1ELb0ELb0ELb1ELb0EEENS1_21CollectiveEpilogueFwdINS6_IJS8_SA_S9_EEENS6_IJNS7_ILi1EEESI_SI_EEESC_SE_Li256ELb1ELb1ELb0ELb0EEENS1_19SingleTileSchedulerILb1ELb0ELb1ELi128EEEEEEEEEvNT_6ParamsE)
        /*0170*/ 	.word	0x000000f0


	//----- nvinfo : EIATTR_FRAME_SIZE
	.align		4
.L_72:
        /*0174*/ 	.byte	0x04, 0x11
        /*0176*/ 	.short	(.L_74 - .L_73)
	.align		4
.L_73:
        /*0178*/ 	.word	index@(_ZN7cutlass13device_kernelIN5flash19enable_sm80_to_sm89INS1_16FlashAttnFwdSm80INS1_25CollectiveMainloopFwdSm80ILi8ELi1ELb0EN4cute5tupleIJNS5_1CILi128EEENS7_ILi64EEENS7_ILi192EEEEEELi192ENS_6half_tEfNS_4arch4Sm80ELb0ELb1ELb0ELb1ELb0ELb0ELb1ELb0EEENS1_21CollectiveEpilogueFwdINS6_IJS8_SA_S9_EEENS6_IJNS7_ILi1EEESI_SI_EEESC_SE_Li256ELb1ELb1ELb0ELb0EEENS1_19SingleTileSchedulerILb1ELb0ELb1ELi128EEEEEEEEEvNT_6ParamsE)
        /*017c*/ 	.word	0x00000000


	//----- nvinfo : EIATTR_REGCOUNT
	.align		4
.L_74:
        /*0180*/ 	.byte	0x04, 0x2f
        /*0182*/ 	.short	(.L_76 - .L_75)
	.align		4
.L_75:
        /*0184*/ 	.word	index@(_ZN7cutlass13device_kernelIN5flash19enable_sm80_to_sm89INS1_16FlashAttnFwdSm80INS1_25CollectiveMainloopFwdSm80ILi8ELi1ELb0EN4cute5tupleIJNS5_1CILi128EEENS7_ILi64EEENS7_ILi192EEEEEELi192ENS_6half_tEfNS_4arch4Sm80ELb0ELb1ELb0ELb0ELb0ELb0ELb1ELb0EEENS1_21CollectiveEpilogueFwdINS6_IJS8_SA_S9_EEENS6_IJNS7_ILi1EEESI_SI_EEESC_SE_Li256ELb0ELb1ELb0ELb0EEENS1_19SingleTileSchedulerILb0ELb0ELb1ELi128EEEEEEEEEvNT_6ParamsE)
        /*0188*/ 	.word	0x000000f0


	//----- nvinfo : EIATTR_FRAME_SIZE
	.align		4
.L_76:
        /*018c*/ 	.byte	0x04, 0x11
        /*018e*/ 	.short	(.L_78 - .L_77)
	.align		4
.L_77:
        /*0190*/ 	.word	index@(_ZN7cutlass13device_kernelIN5flash19enable_sm80_to_sm89INS1_16FlashAttnFwdSm80INS1_25CollectiveMainloopFwdSm80ILi8ELi1ELb0EN4cute5tupleIJNS5_1CILi128EEENS7_ILi64EEENS7_ILi192EEEEEELi192ENS_6half_tEfNS_4arch4Sm80ELb0ELb1ELb0ELb0ELb0ELb0ELb1ELb0EEENS1_21CollectiveEpilogueFwdINS6_IJS8_SA_S9_EEENS6_IJNS7_ILi1EEESI_SI_EEESC_SE_Li256ELb0ELb1ELb0ELb0EEENS1_19SingleTileSchedulerILb0ELb0ELb1ELi128EEEEEEEEEvNT_6ParamsE)
        /*0194*/ 	.word	0x00000000


	//----- nvinfo : EIATTR_REGCOUNT
	.align		4
.L_78:
        /*0198*/ 	.byte	0x04, 0x2f
        /*019a*/ 	.short	(.L_80 - .L_79)
	.align		4
.L_79:
        /*019c*/ 	.word	index@(_ZN7cutlass13device_kernelIN5flash19enable_sm80_to_sm89INS1_16FlashAttnFwdSm80INS1_25CollectiveMainloopFwdSm80ILi8ELi1ELb0EN4cute5tupleIJNS5_1CILi128EEENS7_ILi64EEENS7_ILi192EEEEEELi192ENS_6half_tEfNS_4arch4Sm80ELb0ELb0ELb0ELb1ELb0ELb1ELb1ELb0EEENS1_21CollectiveEpilogueFwdINS6_IJS8_SA_S9_EEENS6_IJNS7_ILi1EEESI_SI_EEESC_SE_Li256ELb1ELb1ELb0ELb0EEENS1_19SingleTileSchedulerILb1ELb0ELb1ELi128EEEEEEEEEvNT_6ParamsE)
        /*01a0*/ 	.word	0x000000f2


	//----- nvinfo : EIATTR_FRAME_SIZE
	.align		4
.L_80:
        /*01a4*/ 	.byte	0x04, 0x11
        /*01a6*/ 	.short	(.L_82 - .L_81)
	.align		4
.L_81:
        /*01a8*/ 	.word	index@(_ZN7cutlass13device_kernelIN5flash19enable_sm80_to_sm89INS1_16FlashAttnFwdSm80INS1_25CollectiveMainloopFwdSm80ILi8ELi1ELb0EN4cute5tupleIJNS5_1CILi128EEENS7_ILi64EEENS7_ILi192EEEEEELi192ENS_6half_tEfNS_4arch4Sm80ELb0ELb0ELb0ELb1ELb0ELb1ELb1ELb0EEENS1_21CollectiveEpilogueFwdINS6_IJS8_SA_S9_EEENS6_IJNS7_ILi1EEESI_SI_EEESC_SE_Li256ELb1ELb1ELb0ELb0EEENS1_19SingleTileSchedulerILb1ELb0ELb1ELi128EEEEEEEEEvNT_6ParamsE)
        /*01ac*/ 	.word	0x00000000


	//----- nvinfo : EIATTR_REGCOUNT
	.align		4
.L_82:
        /*01b0*/ 	.byte	0x04, 0x2f
        /*01b2*/ 	.short	(.L_84 - .L_83)
	.align		4
.L_83:
        /*01b4*/ 	.word	index@(_ZN7cutlass13device_kernelIN5flash19enable_sm80_to_sm89INS1_16FlashAttnFwdSm80INS1_25CollectiveMainloopFwdSm80ILi8ELi1ELb1EN4cute5tupleIJNS5_1CILi128EEENS7_ILi96EEENS7_ILi192EEEEEELi192ENS_6half_tEfNS_4arch4Sm80ELb0ELb0ELb0ELb1ELb0ELb0ELb1ELb0EEENS1_21CollectiveEpilogueFwdINS6_IJS8_SA_S9_EEENS6_IJNS7_ILi1EEESI_SI_EEESC_SE_Li256ELb1ELb1ELb0ELb0EEENS1_19SingleTileSchedulerILb1ELb0ELb1ELi128EEEEEEEEEvNT_6ParamsE)
        /*01b8*/ 	.word	0x000000ff


	//----- nvinfo : EIATTR_FRAME_SIZE
	.align		4
.L_84:
        /*01bc*/ 	.byte	0x04, 0x11
        /*01be*/ 	.short	(.L_86 - .L_85)
	.align		4
.L_85:
        /*01c0*/ 	.word	index@(_ZN7cutlass13device_kernelIN5flash19enable_sm80_to_sm89INS1_16FlashAttnFwdSm80INS1_25CollectiveMainloopFwdSm80ILi8ELi1ELb1EN4cute5tupleIJNS5_1CILi128EEENS7_ILi96EEENS7_ILi192EEEEEELi192ENS_6half_tEfNS_4arch4Sm80ELb0ELb0ELb0ELb1ELb0ELb0ELb1ELb0EEENS1_21CollectiveEpilogueFwdINS6_IJS8_SA_S9_EEENS6_IJNS7_ILi1EEESI_SI_EEESC_SE_Li256ELb1ELb1ELb0ELb0EEENS1_19SingleTileSchedulerILb1ELb0ELb1ELi128EEEEEEEEEvNT_6ParamsE)
        /*01c4*/ 	.word	0x00000070


	//----- nvinfo : EIATTR_REGCOUNT
	.align		4
.L_86:
        /*01c8*/ 	.byte	0x04, 0x2f
        /*01ca*/ 	.short	(.L_88 - .L_87)
	.align		4
.L_87:
        /*01cc*/ 	.word	index@(_ZN7cutlass13device_kernelIN5flash19enable_sm80_to_sm89INS1_16FlashAttnFwdSm80INS1_25CollectiveMainloopFwdSm80ILi8ELi1ELb1EN4cute5tupleIJNS5_1CILi128EEENS7_ILi96EEENS7_ILi192EEEEEELi192ENS_6half_tEfNS_4arch4Sm80ELb0ELb0ELb0ELb0ELb0ELb0ELb1ELb0EEENS1_21CollectiveEpilogueFwdINS6_IJS8_SA_S9_EEENS6_IJNS7_ILi1EEESI_SI_EEESC_SE_Li256ELb0ELb1ELb0ELb0EEENS1_19SingleTileSchedulerILb0ELb0ELb1ELi128EEEEEEEEEvNT_6ParamsE)
        /*01d0*/ 	.word	0x000000ff


	//----- nvinfo : EIATTR_FRAME_SIZE
	.align		4
.L_88:
        /*01d4*/ 	.byte	0x04, 0x11
        /*01d6*/ 	.short	(.L_90 - .L_89)
	.align		4
.L_89:
        /*01d8*/ 	.word	index@(_ZN7cutlass13device_kernelIN5flash19enable_sm80_to_sm89INS1_16FlashAttnFwdSm80INS1_25CollectiveMainloopFwdSm80ILi8ELi1ELb1EN4cute5tupleIJNS5_1CILi128EEENS7_ILi96EEENS7_ILi192EEEEEELi192ENS_6half_tEfNS_4arch4Sm80ELb0ELb0ELb0ELb0ELb0ELb0ELb1ELb0EEENS1_21CollectiveEpilogueFwdINS6_IJS8_SA_S9_EEENS6_IJNS7_ILi1EEESI_SI_EEESC_SE_Li256ELb0ELb1ELb0ELb0EEENS1_19SingleTileSchedulerILb0ELb0ELb1ELi128EEEEEEEEEvNT_6ParamsE)
        /*01dc*/ 	.word	0x00000090


	//----- nvinfo : EIATTR_REGCOUNT
	.align		4
.L_90:
        /*01e0*/ 	.byte	0x04, 0x2f
        /*01e2*/ 	.short	(.L_92 - .L_91)
	.align		4
.L_91:
        /*01e4*/ 	.word	index@(_ZN7cutlass13device_kernelIN5flash19enable_sm80_to_sm89INS1_16FlashAttnFwdSm80INS1_25CollectiveMainloopFwdSm80ILi8ELi2ELb0EN4cute5tupleIJNS5_1CILi128EEENS7_ILi64EEENS7_ILi192EEEEEELi192ENS_6half_tEfNS_4arch4Sm80ELb1ELb0ELb1ELb1ELb0ELb1ELb1ELb0EEENS1_21CollectiveEpilogueFwdINS6_IJS8_SA_S9_EEENS6_IJNS7_ILi1EEESI_SI_EEESC_SE_Li256ELb1ELb1ELb0ELb0EEENS1_19SingleTileSchedulerILb1ELb0ELb1ELi128EEEEEEEEEvNT_6ParamsE)
        /*01e8*/ 	.word	0x000000ff


	//----- nvinfo : EIATTR_FRAME_SIZE
	.align		4
.L_92:
        /*01ec*/ 	.byte	0x04, 0x11
        /*01ee*/ 	.short	(.L_94 - .L_93)
	.align		4
.L_93:
        /*01f0*/ 	.word	index@(_ZN7cutlass13device_kernelIN5flash19enable_sm80_to_sm89INS1_16FlashAttnFwdSm80INS1_25CollectiveMainloopFwdSm80ILi8ELi2ELb0EN4cute5tupleIJNS5_1CILi128EEENS7_ILi64EEENS7_ILi192EEEEEELi192ENS_6half_tEfNS_4arch4Sm80ELb1ELb0ELb1ELb1ELb0ELb1ELb1ELb0EEENS1_21CollectiveEpilogueFwdINS6_IJS8_SA_S9_EEENS6_IJNS7_ILi1EEESI_SI_EEESC_SE_Li256ELb1ELb1ELb0ELb0EEENS1_19SingleTileSchedulerILb1ELb0ELb1ELi128EEEEEEEEEvNT_6ParamsE)
        /*01f4*/ 	.word	0x00000000


	//----- nvinfo : EIATTR_REGCOUNT
	.align		4
.L_94:
        /*01f8*/ 	.byte	0x04, 0x2f
        /*01fa*/ 	.short	(.L_96 - .L_95)
	.align		4
.L_95:
        /*01fc*/ 	.word	index@(_ZN7cutlass13device_kernelIN5flash19enable_sm80_to_sm89INS1_16FlashAttnFwdSm80INS1_25CollectiveMainloopFwdSm80ILi8ELi2ELb1EN4cute5tupleIJNS5_1CILi128EEENS7_ILi96EEENS7_ILi192EEEEEELi192ENS_6half_tEfNS_4arch4Sm80ELb1ELb0ELb1ELb1ELb0ELb0ELb1ELb0EEENS1_21CollectiveEpilogueFwdINS6_IJS8_SA_S9_EEENS6_IJNS7_ILi1EEESI_SI_EEESC_SE_Li256ELb1ELb1ELb0ELb0EEENS1_19SingleTileSchedulerILb1ELb0ELb1ELi128EEEEEEEEEvNT_6ParamsE)
        /*0200*/ 	.word	0x000000ff


	//----- nvinfo : EIATTR_FRAME_SIZE
	.align		4
.L_96:
        /*0204*/ 	.byte	0x04, 0x11
        /*0206*/ 	.short	(.L_98 - .L_97)
	.align		4
.L_97:
        /*0208*/ 	.word	index@(_ZN7cutlass13device_kernelIN5flash19enable_sm80_to_sm89INS1_16FlashAttnFwdSm80INS1_25CollectiveMainloopFwdSm80ILi8ELi2ELb1EN4cute5tupleIJNS5_1CILi128EEENS7_ILi96EEENS7_ILi192EEEEEELi192ENS_6half_tEfNS_4arch4Sm80ELb1ELb0ELb1ELb1ELb0ELb0ELb1ELb0EEENS1_21CollectiveEpilogueFwdINS6_IJS8_SA_S9_EEENS6_IJNS7_ILi1EEESI_SI_EEESC_SE_Li256ELb1ELb1ELb0ELb0EEENS1_19SingleTileSchedulerILb1ELb0ELb1ELi128EEEEEEEEEvNT_6ParamsE)
        /*020c*/ 	.word	0x00000048


	//----- nvinfo : EIATTR_REGCOUNT
	.align		4
.L_98:
        /*0210*/ 	.byte	0x04, 0x2f
        /*0212*/ 	.short	(.L_100 - .L_99)
	.align		4
.L_99:
        /*0214*/ 	.word	index@(_ZN7cutlass13device_kernelIN5flash19enable_sm80_to_sm89INS1_16FlashAttnFwdSm80INS1_25CollectiveMainloopFwdSm80ILi8ELi2ELb1EN4cute5tupleIJNS5_1CILi128EEENS7_ILi96EEENS7_ILi192EEEEEELi192ENS_6half_tEfNS_4arch4Sm80ELb1ELb0ELb1ELb0ELb0ELb0ELb1ELb0EEENS1_21CollectiveEpilogueFwdINS6_IJS8_SA_S9_EEENS6_IJNS7_ILi1EEESI_SI_EEESC_SE_Li256ELb0ELb1ELb0ELb0EEENS1_30DynamicPersistentTileSchedulerILi256ELi256ELb0ELb1ELb0EEEEEEEEEvNT_6ParamsE)
        /*0218*/ 	.word	0x000000ff


	//----- nvinfo : EIATTR_FRAME_SIZE
	.align		4
.L_100:
        /*021c*/ 	.byte	0x04, 0x11
        /*021e*/ 	.short	(.L_102 - .L_101)
	.align		4
.L_101:
        /*0220*/ 	.word	index@($__internal_3_$__cuda_sm70_shflsync_idx_p)
        /*0224*/ 	.word	0x00000000


	//----- nvinfo : EIATTR_FRAME_SIZE
	.align		4
.L_102:
        /*0228*/ 	.byte	0x04, 0x11
        /*022a*/ 	.short	(.L_104 - .L_103)
	.align		4
.L_103:
        /*022c*/ 	.word	index@($__internal_2_$__cuda_sm70_shflsync_bfly_p)
        /*0230*/ 	.word	0x00000000


	//----- nvinfo : EIATTR_FRAME_SIZE
	.align		4
.L_104:
        /*0234*/ 	.byte	0x04, 0x11
        /*0236*/ 	.short	(.L_106 - .L_105)
	.align		4
.L_105:
        /*0238*/ 	.word	index@(_ZN7cutlass13device_kernelIN5flash19enable_sm80_to_sm89INS1_16FlashAttnFwdSm80INS1_25CollectiveMainloopFwdSm80ILi8ELi2ELb1EN4cute5tupleIJNS5_1CILi128EEENS7_ILi96EEENS7_ILi192EEEEEELi192ENS_6half_tEfNS_4arch4Sm80ELb1ELb0ELb1ELb0ELb0ELb0ELb1ELb0EEENS1_21CollectiveEpilogueFwdINS6_IJS8_SA_S9_EEENS6_IJNS7_ILi1EEESI_SI_EEESC_SE_Li256ELb0ELb1ELb0ELb0EEENS1_30DynamicPersistentTileSchedulerILi256ELi256ELb0ELb1ELb0EEEEEEEEEvNT_6ParamsE)
        /*023c*/ 	.word	0x000000a8


	//----- nvinfo : EIATTR_REGCOUNT
	.align		4
.L_106:
        /*0240*/ 	.byte	0x04, 0x2f
        /*0242*/ 	.short	(.L_108 - .L_107)
	.align		4
.L_107:
        /*0244*/ 	.word	index@(_ZN7cutlass13device_kernelIN5flash19enable_sm80_to_sm89INS1_16FlashAttnFwdSm80INS1_25CollectiveMainloopFwdSm80ILi8ELi2ELb0EN4cute5tupleIJNS5_1CILi128EEENS7_ILi64EEENS7_ILi192EEEEEELi192ENS_6half_tEfNS_4arch4Sm80ELb0ELb1ELb1ELb1ELb0ELb1ELb1ELb0EEENS1_21CollectiveEpilogueFwdINS6_IJS8_SA_S9_EEENS6_IJNS7_ILi1EEESI_SI_EEESC_SE_Li256ELb1ELb1ELb0ELb0EEENS1_19SingleTileSchedulerILb1ELb0ELb1ELi128EEEEEEEEEvNT_6ParamsE)
        /*0248*/ 	.word	0x000000ef


	//----- nvinfo : EIATTR_FRAME_SIZE
	.align		4
.L_108:
        /*024c*/ 	.byte	0x04, 0x11
        /*024e*/ 	.short	(.L_110 - .L_109)
	.align		4
.L_109:
        /*0250*/ 	.word	index@(_ZN7cutlass13device_kernelIN5flash19enable_sm80_to_sm89INS1_16FlashAttnFwdSm80INS1_25CollectiveMainloopFwdSm80ILi8ELi2ELb0EN4cute5tupleIJNS5_1CILi128EEENS7_ILi64EEENS7_ILi192EEEEEELi192ENS_6half_tEfNS_4arch4Sm80ELb0ELb1ELb1ELb1ELb0ELb1ELb1ELb0EEENS1_21CollectiveEpilogueFwdINS6_IJS8_SA_S9_EEENS6_IJNS7_ILi1EEESI_SI_EEESC_SE_Li256ELb1ELb1ELb0ELb0EEENS1_19SingleTileSchedulerILb1ELb0ELb1ELi128EEEEEEEEEvNT_6ParamsE)
        /*0254*/ 	.word	0x00000000


	//----- nvinfo : EIATTR_REGCOUNT
	.align		4
.L_110:
        /*0258*/ 	.byte	0x04, 0x2f
        /*025a*/ 	.short	(.L_112 - .L_111)
	.align		4
.L_111:
        /*025c*/ 	.word	index@(_ZN7cutlass13device_kernelIN5flash19enable_sm80_to_sm89INS1_16FlashAttnFwdSm80INS1_25CollectiveMainloopFwdSm80ILi8ELi2ELb0EN4cute5tupleIJNS5_1CILi128EEENS7_ILi64EEENS7_ILi192EEEEEELi192ENS_6half_tEfNS_4arch4Sm80ELb0ELb1ELb1ELb1ELb0ELb0ELb1ELb0EEENS1_21CollectiveEpilogueFwdINS6_IJS8_SA_S9_EEENS6_IJNS7_ILi1EEESI_SI_EEESC_SE_Li256ELb1ELb1ELb0ELb0EEENS1_19SingleTileSchedulerILb1ELb0ELb1ELi128EEEEEEEEEvNT_6ParamsE)
        /*0260*/ 	.word	0x000000fc


	//----- nvinfo : EIATTR_FRAME_SIZE
	.align		4
.L_112:
        /*0264*/ 	.byte	0x04, 0x11
        /*0266*/ 	.short	(.L_114 - .L_113)
	.align		4
.L_113:
        /*0268*/ 	.word	index@(_ZN7cutlass13device_kernelIN5flash19enable_sm80_to_sm89INS1_16FlashAttnFwdSm80INS1_25CollectiveMainloopFwdSm80ILi8ELi2ELb0EN4cute5tupleIJNS5_1CILi128EEENS7_ILi64EEENS7_ILi192EEEEEELi192ENS_6half_tEfNS_4arch4Sm80ELb0ELb1ELb1ELb1ELb0ELb0ELb1ELb0EEENS1_21CollectiveEpilogueFwdINS6_IJS8_SA_S9_EEENS6_IJNS7_ILi1EEESI_SI_EEESC_SE_Li256ELb1ELb1ELb0ELb0EEENS1_19SingleTileSchedulerILb1ELb0ELb1ELi128EEEEEEEEEvNT_6ParamsE)
        /*026c*/ 	.word	0x00000000


	//----- nvinfo : EIATTR_REGCOUNT
	.align		4
.L_114:
        /*0270*/ 	.byte	0x04, 0x2f
        /*0272*/ 	.short	(.L_116 - .L_115)
	.align		4
.L_115:
        /*0274*/ 	.word	index@(_ZN7cutlass13device_kernelIN5flash19enable_sm80_to_sm89INS1_16FlashAttnFwdSm80INS1_25CollectiveMainloopFwdSm80ILi8ELi2ELb0EN4cute5tupleIJNS5_1CILi128EEENS7_ILi64EEENS7_ILi192EEEEEELi192ENS_6half_tEfNS_4arch4Sm80ELb0ELb1ELb1ELb0ELb0ELb0ELb1ELb0EEENS1_21CollectiveEpilogueFwdINS6_IJS8_SA_S9_EEENS6_IJNS7_ILi1EEESI_SI_EEESC_SE_Li256ELb0ELb1ELb0ELb0EEENS1_19SingleTileSchedulerILb0ELb0ELb1ELi128EEEEEEEEEvNT_6ParamsE)
        /*0278*/ 	.word	0x000000ec


	//----- nvinfo : EIATTR_FRAME_SIZE
	.align		4
.L_116:
        /*027c*/ 	.byte	0x04, 0x11
        /*027e*/ 	.short	(.L_118 - .L_117)
	.align		4
.L_117:
        /*0280*/ 	.word	index@(_ZN7cutlass13device_kernelIN5flash19enable_sm80_to_sm89INS1_16FlashAttnFwdSm80INS1_25CollectiveMainloopFwdSm80ILi8ELi2ELb0EN4cute5tupleIJNS5_1CILi128EEENS7_ILi64EEENS7_ILi192EEEEEELi192ENS_6half_tEfNS_4arch4Sm80ELb0ELb1ELb1ELb0ELb0ELb0ELb1ELb0EEENS1_21CollectiveEpilogueFwdINS6_IJS8_SA_S9_EEENS6_IJNS7_ILi1EEESI_SI_EEESC_SE_Li256ELb0ELb1ELb0ELb0EEENS1_19SingleTileSchedulerILb0ELb0ELb1ELi128EEEEEEEEEvNT_6ParamsE)
        /*0284*/ 	.word	0x00000000


	//----- nvinfo : EIATTR_REGCOUNT
	.align		4
.L_118:
        /*0288*/ 	.byte	0x04, 0x2f
        /*028a*/ 	.short	(.L_120 - .L_119)
	.align		4
.L_119:
        /*028c*/ 	.word	index@(_ZN7cutlass13device_kernelIN5flash19enable_sm80_to_sm89INS1_16FlashAttnFwdSm80INS1_25CollectiveMainloopFwdSm80ILi8ELi2ELb0EN4cute5tupleIJNS5_1CILi128EEENS7_ILi64EEENS7_ILi192EEEEEELi192ENS_6half_tEfNS_4arch4Sm80ELb0ELb0ELb1ELb1ELb0ELb1ELb1ELb0EEENS1_21CollectiveEpilogueFwdINS6_IJS8_SA_S9_EEENS6_IJNS7_ILi1EEESI_SI_EEESC_SE_Li256ELb1ELb1ELb0ELb0EEENS1_19SingleTileSchedulerILb1ELb0ELb1ELi128EEEEEEEEEvNT_6ParamsE)
        /*0290*/ 	.word	0x000000ed


	//----- nvinfo : EIATTR_FRAME_SIZE
	.align		4
.L_120:
        /*0294*/ 	.byte	0x04, 0x11
        /*0296*/ 	.short	(.L_122 - .L_121)
	.align		4
.L_121:
        /*0298*/ 	.word	index@(_ZN7cutlass13device_kernelIN5flash19enable_sm80_to_sm89INS1_16FlashAttnFwdSm80INS1_25CollectiveMainloopFwdSm80ILi8ELi2ELb0EN4cute5tupleIJNS5_1CILi128EEENS7_ILi64EEENS7_ILi192EEEEEELi192ENS_6half_tEfNS_4arch4Sm80ELb0ELb0ELb1ELb1ELb0ELb1ELb1ELb0EEENS1_21CollectiveEpilogueFwdINS6_IJS8_SA_S9_EEENS6_IJNS7_ILi1EEESI_SI_EEESC_SE_Li256ELb1ELb1ELb0ELb0EEENS1_19SingleTileSchedulerILb1ELb0ELb1ELi128EEEEEEEEEvNT_6ParamsE)
        /*029c*/ 	.word	0x00000000


	//----- nvinfo : EIATTR_REGCOUNT
	.align		4
.L_122:
        /*02a0*/ 	.byte	0x04, 0x2f
        /*02a2*/ 	.short	(.L_124 - .L_123)
	.align		4
.L_123:
        /*02a4*/ 	.word	index@(_ZN7cutlass13device_kernelIN5flash19enable_sm80_to_sm89INS1_16FlashAttnFwdSm80INS1_25CollectiveMainloopFwdSm80ILi8ELi2ELb1EN4cute5tupleIJNS5_1CILi128EEENS7_ILi96EEENS7_ILi192EEEEEELi192ENS_6half_tEfNS_4arch4Sm80ELb0ELb0ELb1ELb1ELb0ELb0ELb1ELb0EEENS1_21CollectiveEpilogueFwdINS6_IJS8_SA_S9_EEENS6_IJNS7_ILi1EEESI_SI_EEESC_SE_Li256ELb1ELb1ELb0ELb0EEENS1_19SingleTileSchedulerILb1ELb0ELb1ELi128EEEEEEEEEvNT_6ParamsE)
        /*02a8*/ 	.word	0x000000ff


	//----- nvinfo : EIATTR_FRAME_SIZE
	.align		4
.L_124:
        /*02ac*/ 	.byte	0x04, 0x11
        /*02ae*/ 	.short	(.L_126 - .L_125)
	.align		4
.L_125:
        /*02b0*/ 	.word	index@(_ZN7cutlass13device_kernelIN5flash19enable_sm80_to_sm89INS1_16FlashAttnFwdSm80INS1_25CollectiveMainloopFwdSm80ILi8ELi2ELb1EN4cute5tupleIJNS5_1CILi128EEENS7_ILi96EEENS7_ILi192EEEEEELi192ENS_6half_tEfNS_4arch4Sm80ELb0ELb0ELb1ELb1ELb0ELb0ELb1ELb0EEENS1_21CollectiveEpilogueFwdINS6_IJS8_SA_S9_EEENS6_IJNS7_ILi1EEESI_SI_EEESC_SE_Li256ELb1ELb1ELb0ELb0EEENS1_19SingleTileSchedulerILb1ELb0ELb1ELi128EEEEEEEEEvNT_6ParamsE)
        /*02b4*/ 	.word	0x00000038


	//----- nvinfo : EIATTR_REGCOUNT
	.align		4
.L_126:
        /*02b8*/ 	.byte	0x04, 0x2f
        /*02ba*/ 	.short	(.L_128 - .L_127)
	.align		4
.L_127:
        /*02bc*/ 	.word	index@(_ZN7cutlass13device_kernelIN5flash19enable_sm80_to_sm89INS1_16FlashAttnFwdSm80INS1_25CollectiveMainloopFwdSm80ILi8ELi2ELb1EN4cute5tupleIJNS5_1CILi128EEENS7_ILi96EEENS7_ILi192EEEEEELi192ENS_6half_tEfNS_4arch4Sm80ELb0ELb0ELb1ELb0ELb0ELb0ELb1ELb0EEENS1_21CollectiveEpilogueFwdINS6_IJS8_SA_S9_EEENS6_IJNS7_ILi1EEESI_SI_EEESC_SE_Li256ELb0ELb1ELb0ELb0EEENS1_19SingleTileSchedulerILb0ELb0ELb1ELi128EEEEEEEEEvNT_6ParamsE)
        /*02c0*/ 	.word	0x000000ff


	//----- nvinfo : EIATTR_FRAME_SIZE
	.align		4
.L_128:
        /*02c4*/ 	.byte	0x04, 0x11
        /*02c6*/ 	.short	(.L_130 - .L_129)
	.align		4
.L_129:
        /*02c8*/ 	.word	index@(_ZN7cutlass13device_kernelIN5flash19enable_sm80_to_sm89INS1_16FlashAttnFwdSm80INS1_25CollectiveMainloopFwdSm80ILi8ELi2ELb1EN4cute5tupleIJNS5_1CILi128EEENS7_ILi96EEENS7_ILi192EEEEEELi192ENS_6half_tEfNS_4arch4Sm80ELb0ELb0ELb1ELb0ELb0ELb0ELb1ELb0EEENS1_21CollectiveEpilogueFwdINS6_IJS8_SA_S9_EEENS6_IJNS7_ILi1EEESI_SI_EEESC_SE_Li256ELb0ELb1ELb0ELb0EEENS1_19SingleTileSchedulerILb0ELb0ELb1ELi128EEEEEEEEEvNT_6ParamsE)
        /*02cc*/ 	.word	0x00000050


	//----- nvinfo : EIATTR_REGCOUNT
	.align		4
.L_130:
        /*02d0*/ 	.byte	0x04, 0x2f
        /*02d2*/ 	.short	(.L_132 - .L_131)
	.align		4
.L_131:
        /*02d4*/ 	.word	index@(_ZN7cutlass13device_kernelIN5flash19enable_sm80_to_sm89INS1_16FlashAttnFwdSm80INS1_25CollectiveMainloopFwdSm80ILi8ELi1ELb0EN4cute5tupleIJNS5_1CILi128EEENS7_ILi64EEENS7_ILi192EEEEEELi192ENS_6half_tEfNS_4arch4Sm80ELb1ELb0ELb1ELb1ELb0ELb1ELb1ELb0EEENS1_21CollectiveEpilogueFwdINS6_IJS8_SA_S9_EEENS6_IJNS7_ILi1EEESI_SI_EEESC_SE_Li256ELb1ELb1ELb0ELb0EEENS1_19SingleTileSchedulerILb1ELb0ELb1ELi128EEEEEEEEEvNT_6ParamsE)
        /*02d8*/ 	.word	0x000000fe


	//----- nvinfo : EIATTR_FRAME_SIZE
	.align		4
.L_132:
        /*02dc*/ 	.byte	0x04, 0x11
        /*02de*/ 	.short	(.L_134 - .L_133)
	.align		4
.L_133:
        /*02e0*/ 	.word	index@(_ZN7cutlass13device_kernelIN5flash19enable_sm80_to_sm89INS1_16FlashAttnFwdSm80INS1_25CollectiveMainloopFwdSm80ILi8ELi1ELb0EN4cute5tupleIJNS5_1CILi128EEENS7_ILi64EEENS7_ILi192EEEEEELi192ENS_6half_tEfNS_4arch4Sm80ELb1ELb0ELb1ELb1ELb0ELb1ELb1ELb0EEENS1_21CollectiveEpilogueFwdINS6_IJS8_SA_S9_EEENS6_IJNS7_ILi1EEESI_SI_EEESC_SE_Li256ELb1ELb1ELb0ELb0EEENS1_19SingleTileSchedulerILb1ELb0ELb1ELi128EEEEEEEEEvNT_6ParamsE)
        /*02e4*/ 	.word	0x00000000


	//----- nvinfo : EIATTR_REGCOUNT
	.align		4
.L_134:
        /*02e8*/ 	.byte	0x04, 0x2f
        /*02ea*/ 	.short	(.L_136 - .L_135)
	.align		4
.L_135:
        /*02ec*/ 	.word	index@(_ZN7cutlass13device_kernelIN5flash19enable_sm80_to_sm89INS1_16FlashAttnFwdSm80INS1_25CollectiveMainloopFwdSm80ILi8ELi1ELb1EN4cute5tupleIJNS5_1CILi128EEENS7_ILi96EEENS7_ILi192EEEEEELi192ENS_6half_tEfNS_4arch4Sm80ELb1ELb0ELb1ELb1ELb0ELb0ELb1ELb0EEENS1_21CollectiveEpilogueFwdINS6_IJS8_SA_S9_EEENS6_IJNS7_ILi1EEESI_SI_EEESC_SE_Li256ELb1ELb1ELb0ELb0EEENS1_19SingleTileSchedulerILb1ELb0ELb1ELi128EEEEEEEEEvNT_6ParamsE)
        /*02f0*/ 	.word	0x000000ff


	//----- nvinfo : EIATTR_FRAME_SIZE
	.align		4
.L_136:
        /*02f4*/ 	.byte	0x04, 0x11
        /*02f6*/ 	.short	(.L_138 - .L_137)
	.align		4
.L_137:
        /*02f8*/ 	.word	index@(_ZN7cutlass13device_kernelIN5flash19enable_sm80_to_sm89INS1_16FlashAttnFwdSm80INS1_25CollectiveMainloopFwdSm80ILi8ELi1ELb1EN4cute5tupleIJNS5_1CILi128EEENS7_ILi96EEENS7_ILi192EEEEEELi192ENS_6half_tEfNS_4arch4Sm80ELb1ELb0ELb1ELb1ELb0ELb0ELb1ELb0EEENS1_21CollectiveEpilogueFwdINS6_IJS8_SA_S9_EEENS6_IJNS7_ILi1EEESI_SI_EEESC_SE_Li256ELb1ELb1ELb0ELb0EEENS1_19SingleTileSchedulerILb1ELb0ELb1ELi128EEEEEEEEEvNT_6ParamsE)
        /*02fc*/ 	.word	0x00000058


	//----- nvinfo : EIATTR_REGCOUNT
	.align		4
.L_138:
        /*0300*/ 	.byte	0x04, 0x2f
        /*0302*/ 	.short	(.L_140 - .L_139)
	.align		4
.L_139:
        /*0304*/ 	.word	index@(_ZN7cutlass13device_kernelIN5flash19enable_sm80_to_sm89INS1_16FlashAttnFwdSm80INS1_25CollectiveMainloopFwdSm80ILi8ELi1ELb1EN4cute5tupleIJNS5_1CILi128EEENS7_ILi96EEENS7_ILi192EEEEEELi192ENS_6half_tEfNS_4arch4Sm80ELb1ELb0ELb1ELb0ELb0ELb0ELb1ELb0EEENS1_21CollectiveEpilogueFwdINS6_IJS8_SA_S9_EEENS6_IJNS7_ILi1EEESI_SI_EEESC_SE_Li256ELb0ELb1ELb0ELb0EEENS1_30DynamicPersistentTileSchedulerILi256ELi256ELb0ELb1ELb0EEEEEEEEEvNT_6ParamsE)
        /*0308*/ 	.word	0x000000ff


	//----- nvinfo : EIATTR_FRAME_SIZE
	.align		4
.L_140:
        /*030c*/ 	.byte	0x04, 0x11
        /*030e*/ 	.short	(.L_142 - .L_141)
	.align		4
.L_141:
        /*0310*/ 	.word	index@($__internal_1_$__cuda_sm70_shflsync_idx_p)
        /*0314*/ 	.word	0x00000000


	//----- nvinfo : EIATTR_FRAME_SIZE
	.align		4
.L_142:
        /*0318*/ 	.byte	0x04, 0x11
        /*031a*/ 	.short	(.L_144 - .L_143)
	.align		4
.L_143:
        /*031c*/ 	.word	index@($__internal_0_$__cuda_sm70_shflsync_bfly_p)
        /*0320*/ 	.word	0x00000000


	//----- nvinfo : EIATTR_FRAME_SIZE
	.align		4
.L_144:
        /*0324*/ 	.byte	0x04, 0x11
        /*0326*/ 	.short	(.L_146 - .L_145)
	.align		4
.L_145:
        /*0328*/ 	.word	index@(_ZN7cutlass13device_kernelIN5flash19enable_sm80_to_sm89INS1_16FlashAttnFwdSm80INS1_25CollectiveMainloopFwdSm80ILi8ELi1ELb1EN4cute5tupleIJNS5_1CILi128EEENS7_ILi96EEENS7_ILi192EEEEEELi192ENS_6half_tEfNS_4arch4Sm80ELb1ELb0ELb1ELb0ELb0ELb0ELb1ELb0EEENS1_21CollectiveEpilogueFwdINS6_IJS8_SA_S9_EEENS6_IJNS7_ILi1EEESI_SI_EEESC_SE_Li256ELb0ELb1ELb0ELb0EEENS1_30DynamicPersistentTileSchedulerILi256ELi256ELb0ELb1ELb0EEEEEEEEEvNT_6ParamsE)
        /*032c*/ 	.word	0x000000d0


	//----- nvinfo : EIATTR_REGCOUNT
	.align		4
.L_146:
        /*0330*/ 	.byte	0x04, 0x2f
        /*0332*/ 	.short	(.L_148 - .L_147)
	.align		4
.L_147:
        /*0334*/ 	.word	index@(_ZN7cutlass13device_kernelIN5flash19enable_sm80_to_sm89INS1_16FlashAttnFwdSm80INS1_25CollectiveMainloopFwdSm80ILi8ELi1ELb0EN4cute5tupleIJNS5_1CILi128EEENS7_ILi64EEENS7_ILi192EEEEEELi192ENS_6half_tEfNS_4arch4Sm80ELb0ELb1ELb1ELb1ELb0ELb1ELb1ELb0EEENS1_21CollectiveEpilogueFwdINS6_IJS8_SA_S9_EEENS6_IJNS7_ILi1EEESI_SI_EEESC_SE_Li256ELb1ELb1ELb0ELb0EEENS1_19SingleTileSchedulerILb1ELb0ELb1ELi128EEEEEEEEEvNT_6ParamsE)
        /*0338*/ 	.word	0x000000fa


	//----- nvinfo : EIATTR_FRAME_SIZE
	.align		4
.L_148:
        /*033c*/ 	.byte	0x04, 0x11
        /*033e*/ 	.short	(.L_150 - .L_149)
	.align		4
.L_149:
        /*0340*/ 	.word	index@(_ZN7cutlass13device_kernelIN5flash19enable_sm80_to_sm89INS1_16FlashAttnFwdSm80INS1_25CollectiveMainloopFwdSm80ILi8ELi1ELb0EN4cute5tupleIJNS5_1CILi128EEENS7_ILi64EEENS7_ILi192EEEEEELi192ENS_6half_tEfNS_4arch4Sm80ELb0ELb1ELb1ELb1ELb0ELb1ELb1ELb0EEENS1_21CollectiveEpilogueFwdINS6_IJS8_SA_S9_EEENS6_IJNS7_ILi1EEESI_SI_EEESC_SE_Li256ELb1ELb1ELb0ELb0EEENS1_19SingleTileSchedulerILb1ELb0ELb1ELi128EEEEEEEEEvNT_6ParamsE)
        /*0344*/ 	.word	0x00000000


	//----- nvinfo : EIATTR_REGCOUNT
	.align		4
.L_150:
        /*0348*/ 	.byte	0x04, 0x2f
        /*034a*/ 	.short	(.L_152 - .L_151)
	.align		4
.L_151:
        /*034c*/ 	.word	index@(_ZN7cutlass13device_kernelIN5flash19enable_sm80_to_sm89INS1_16FlashAttnFwdSm80INS1_25CollectiveMainloopFwdSm80ILi8ELi1ELb0EN4cute5tupleIJNS5_1CILi128EEENS7_ILi64EEENS7_ILi192EEEEEELi192ENS_6half_tEfNS_4arch4Sm80ELb0ELb1ELb1ELb1ELb0ELb0ELb1ELb0EEENS1_21CollectiveEpilogueFwdINS6_IJS8_SA_S9_EEENS6_IJNS7_ILi1EEESI_SI_EEESC_SE_Li256ELb1ELb1ELb0ELb0EEENS1_19SingleTileSchedulerILb1ELb0ELb1ELi128EEEEEEEEEvNT_6ParamsE)
        /*0350*/ 	.word	0x000000ff


	//----- nvinfo : EIATTR_FRAME_SIZE
	.align		4
.L_152:
        /*0354*/ 	.byte	0x04, 0x11
        /*0356*/ 	.short	(.L_154 - .L_153)
	.align		4
.L_153:
        /*0358*/ 	.word	index@(_ZN7cutlass13device_kernelIN5flash19enable_sm80_to_sm89INS1_16FlashAttnFwdSm80INS1_25CollectiveMainloopFwdSm80ILi8ELi1ELb0EN4cute5tupleIJNS5_1CILi128EEENS7_ILi64EEENS7_ILi192EEEEEELi192ENS_6half_tEfNS_4arch4Sm80ELb0ELb1ELb1ELb1ELb0ELb0ELb1ELb0EEENS1_21CollectiveEpilogueFwdINS6_IJS8_SA_S9_EEENS6_IJNS7_ILi1EEESI_SI_EEESC_SE_Li256ELb1ELb1ELb0ELb0EEENS1_19SingleTileSchedulerILb1ELb0ELb1ELi128EEEEEEEEEvNT_6ParamsE)
        /*035c*/ 	.word	0x00000000


	//----- nvinfo : EIATTR_REGCOUNT
	.align		4
.L_154:
        /*0360*/ 	.byte	0x04, 0x2f
        /*0362*/ 	.short	(.L_156 - .L_155)
	.align		4
.L_155:
        /*0364*/ 	.word	index@(_ZN7cutlass13device_kernelIN5flash19enable_sm80_to_sm89INS1_16FlashAttnFwdSm80INS1_25CollectiveMainloopFwdSm80ILi8ELi1ELb0EN4cute5tupleIJNS5_1CILi128EEENS7_ILi64EEENS7_ILi192EEEEEELi192ENS_6half_tEfNS_4arch4Sm80ELb0ELb1ELb1ELb0ELb0ELb0ELb1ELb0EEENS1_21CollectiveEpilogueFwdINS6_IJS8_SA_S9_EEENS6_IJNS7_ILi1EEESI_SI_EEESC_SE_Li256ELb0ELb1ELb0ELb0EEENS1_19SingleTileSchedulerILb0ELb0ELb1ELi128EEEEEEEEEvNT_6ParamsE)
        /*0368*/ 	.word	0x000000ff


	//----- nvinfo : EIATTR_FRAME_SIZE
	.align		4
.L_156:
        /*036c*/ 	.byte	0x04, 0x11
        /*036e*/ 	.short	(.L_158 - .L_157)
	.align		4
.L_157:
        /*0370*/ 	.word	index@(_ZN7cutlass13device_kernelIN5flash19enable_sm80_to_sm89INS1_16FlashAttnFwdSm80INS1_25CollectiveMainloopFwdSm80ILi8ELi1ELb0EN4cute5tupleIJNS5_1CILi128EEENS7_ILi64EEENS7_ILi192EEEEEELi192ENS_6half_tEfNS_4arch4Sm80ELb0ELb1ELb1ELb0ELb0ELb0ELb1ELb0EEENS1_21CollectiveEpilogueFwdINS6_IJS8_SA_S9_EEENS6_IJNS7_ILi1EEESI_SI_EEESC_SE_Li256ELb0ELb1ELb0ELb0EEENS1_19SingleTileSchedulerILb0ELb0ELb1ELi128EEEEEEEEEvNT_6ParamsE)
        /*0374*/ 	.word	0x00000000


	//----- nvinfo : EIATTR_REGCOUNT
	.align		4
.L_158:
        /*0378*/ 	.byte	0x04, 0x2f
        /*037a*/ 	.short	(.L_160 - .L_159)
	.align		4
.L_159:
        /*037c*/ 	.word	index@(_ZN7cutlass13device_kernelIN5flash19enable_sm80_to_sm89INS1_16FlashAttnFwdSm80INS1_25CollectiveMainloopFwdSm80ILi8ELi1ELb0EN4cute5tupleIJNS5_1CILi128EEENS7_ILi64EEENS7_ILi192EEEEEELi192ENS_6half_tEfNS_4arch4Sm80ELb0ELb0ELb1ELb1ELb0ELb1ELb1ELb0EEENS1_21CollectiveEpilogueFwdINS6_IJS8_SA_S9_EEENS6_IJNS7_ILi1EEESI_SI_EEESC_SE_Li256ELb1ELb1ELb0ELb0EEENS1_19SingleTileSchedulerILb1ELb0ELb1ELi128EEEEEEEEEvNT_6ParamsE)
        /*0380*/ 	.word	0x000000fa


	//----- nvinfo : EIATTR_FRAME_SIZE
	.align		4
.L_160:
        /*0384*/ 	.byte	0x04, 0x11
        /*0386*/ 	.short	(.L_162 - .L_161)
	.align		4
.L_161:
        /*0388*/ 	.word	index@(_ZN7cutlass13device_kernelIN5flash19enable_sm80_to_sm89INS1_16FlashAttnFwdSm80INS1_25CollectiveMainloopFwdSm80ILi8ELi1ELb0EN4cute5tupleIJNS5_1CILi128EEENS7_ILi64EEENS7_ILi192EEEEEELi192ENS_6half_tEfNS_4arch4Sm80ELb0ELb0ELb1ELb1ELb0ELb1ELb1ELb0EEENS1_21CollectiveEpilogueFwdINS6_IJS8_SA_S9_EEENS6_IJNS7_ILi1EEESI_SI_EEESC_SE_Li256ELb1ELb1ELb0ELb0EEENS1_19SingleTileSchedulerILb1ELb0ELb1ELi128EEEEEEEEEvNT_6ParamsE)
        /*038c*/ 	.word	0x00000000


	//----- nvinfo : EIATTR_REGCOUNT
	.align		4
.L_162:
        /*0390*/ 	.byte	0x04, 0x2f
        /*0392*/ 	.short	(.L_164 - .L_163)
	.align		4
.L_163:
        /*0394*/ 	.word	index@(_ZN7cutlass13device_kernelIN5flash19enable_sm80_to_sm89INS1_16FlashAttnFwdSm80INS1_25CollectiveMainloopFwdSm80ILi8ELi1ELb1EN4cute5tupleIJNS5_1CILi128EEENS7_ILi96EEENS7_ILi192EEEEEELi192ENS_6half_tEfNS_4arch4Sm80ELb0ELb0ELb1ELb1ELb0ELb0ELb1ELb0EEENS1_21CollectiveEpilogueFwdINS6_IJS8_SA_S9_EEENS6_IJNS7_ILi1EEESI_SI_EEESC_SE_Li256ELb1ELb1ELb0ELb0EEENS1_19SingleTileSchedulerILb1ELb0ELb1ELi128EEEEEEEEEvNT_6ParamsE)
        /*0398*/ 	.word	0x000000ff


	//----- nvinfo : EIATTR_FRAME_SIZE
	.align		4
.L_164:
        /*039c*/ 	.byte	0x04, 0x11
        /*039e*/ 	.short	(.L_166 - .L_165)
	.align		4
.L_165:
        /*03a0*/ 	.word	index@(_ZN7cutlass13device_kernelIN5flash19enable_sm80_to_sm89INS1_16FlashAttnFwdSm80INS1_25CollectiveMainloopFwdSm80ILi8ELi1ELb1EN4cute5tupleIJNS5_1CILi128EEENS7_ILi96EEENS7_ILi192EEEEEELi192ENS_6half_tEfNS_4arch4Sm80ELb0ELb0ELb1ELb1ELb0ELb0ELb1ELb0EEENS1_21CollectiveEpilogueFwdINS6_IJS8_SA_S9_EEENS6_IJNS7_ILi1EEESI_SI_EEESC_SE_Li256ELb1ELb1ELb0ELb0EEENS1_19SingleTileSchedulerILb1ELb0ELb1ELi128EEEEEEEEEvNT_6ParamsE)
        /*03a4*/ 	.word	0x00000068


	//----- nvinfo : EIATTR_REGCOUNT
	.align		4
.L_166:
        /*03a8*/ 	.byte	0x04, 0x2f
        /*03aa*/ 	.short	(.L_168 - .L_167)
	.align		4
.L_167:
        /*03ac*/ 	.word	index@(_ZN7cutlass13device_kernelIN5flash19enable_sm80_to_sm89INS1_16FlashAttnFwdSm80INS1_25CollectiveMainloopFwdSm80ILi8ELi1ELb1EN4cute5tupleIJNS5_1CILi128EEENS7_ILi96EEENS7_ILi192EEEEEELi192ENS_6half_tEfNS_4arch4Sm80ELb0ELb0ELb1ELb0ELb0ELb0ELb1ELb0EEENS1_21CollectiveEpilogueFwdINS6_IJS8_SA_S9_EEENS6_IJNS7_ILi1EEESI_SI_EEESC_SE_Li256ELb0ELb1ELb0ELb0EEENS1_19SingleTileSchedulerILb0ELb0ELb1ELi128EEEEEEEEEvNT_6ParamsE)
        /*03b0*/ 	.word	0x000000ff


	//----- nvinfo : EIATTR_FRAME_SIZE
	.align		4
.L_168:
        /*03b4*/ 	.byte	0x04, 0x11
        /*03b6*/ 	.short	(.L_170 - .L_169)
	.align		4
.L_169:
        /*03b8*/ 	.word	index@(_ZN7cutlass13device_kernelIN5flash19enable_sm80_to_sm89INS1_16FlashAttnFwdSm80INS1_25CollectiveMainloopFwdSm80ILi8ELi1ELb1EN4cute5tupleIJNS5_1CILi128EEENS7_ILi96EEENS7_ILi192EEEEEELi192ENS_6half_tEfNS_4arch4Sm80ELb0ELb0ELb1ELb0ELb0ELb0ELb1ELb0EEENS1_21CollectiveEpilogueFwdINS6_IJS8_SA_S9_EEENS6_IJNS7_ILi1EEESI_SI_EEESC_SE_Li256ELb0ELb1ELb0ELb0EEENS1_19SingleTileSchedulerILb0ELb0ELb1ELi128EEEEEEEEEvNT_6ParamsE)
        /*03bc*/ 	.word	0x00000088


	//----- nvinfo : EIATTR_MIN_STACK_SIZE
	.align		4
.L_170:
        /*03c0*/ 	.byte	0x04, 0x12
        /*03c2*/ 	.short	(.L_172 - .L_171)
	.align		4
.L_171:
        /*03c4*/ 	.word	index@(_ZN7cutlass13device_kernelIN5flash19enable_sm80_to_sm89INS1_16FlashAttnFwdSm80INS1_25CollectiveMainloopFwdSm80ILi8ELi1ELb1EN4cute5tupleIJNS5_1CILi128EEENS7_ILi96EEENS7_ILi192EEEEEELi192ENS_6half_tEfNS_4arch4Sm80ELb0ELb0ELb1ELb0ELb0ELb0ELb1ELb0EEENS1_21CollectiveEpilogueFwdINS6_IJS8_SA_S9_EEENS6_IJNS7_ILi1EEESI_SI_EEESC_SE_Li256ELb0ELb1ELb0ELb0EEENS1_19SingleTileSchedulerILb0ELb0ELb1ELi128EEEEEEEEEvNT_6ParamsE)
        /*03c8*/ 	.word	0x00000088


	//----- nvinfo : EIATTR_MIN_STACK_SIZE
	.align		4
.L_172:
        /*03cc*/ 	.byte	0x04, 0x12
        /*03ce*/ 	.short	(.L_174 - .L_173)
	.align		4
.L_173:
        /*03d0*/ 	.word	index@(_ZN7cutlass13device_kernelIN5flash19enable_sm80_to_sm89INS1_16FlashAttnFwdSm80INS1_25CollectiveMainloopFwdSm80ILi8ELi1ELb1EN4cute5tupleIJNS5_1CILi128EEENS7_ILi96EEENS7_ILi192EEEEEELi192ENS_6half_tEfNS_4arch4Sm80ELb0ELb0ELb1ELb1ELb0ELb0ELb1ELb0EEENS1_21CollectiveEpilogueFwdINS6_IJS8_SA_S9_EEENS6_IJNS7_ILi1EEESI_SI_EEESC_SE_Li256ELb1ELb1ELb0ELb0EEENS1_19SingleTileSchedulerILb1ELb0ELb1ELi128EEEEEEEEEvNT_6ParamsE)
        /*03d4*/ 	.word	0x00000068


	//----- nvinfo : EIATTR_MIN_STACK_SIZE
	.align		4
.L_174:
        /*03d8*/ 	.byte	0x04, 0x12
        /*03da*/ 	.short	(.L_176 - .L_175)
	.align		4
.L_175:
        /*03dc*/ 	.word	index@(_ZN7cutlass13device_kernelIN5flash19enable_sm80_to_sm89INS1_16FlashAttnFwdSm80INS1_25CollectiveMainloopFwdSm80ILi8ELi1ELb0EN4cute5tupleIJNS5_1CILi128EEENS7_ILi64EEENS7_ILi192EEEEEELi192ENS_6half_tEfNS_4arch4Sm80ELb0ELb0ELb1ELb1ELb0ELb1ELb1ELb0EEENS1_21CollectiveEpilogueFwdINS6_IJS8_SA_S9_EEENS6_IJNS7_ILi1EEESI_SI_EEESC_SE_Li256ELb1ELb1ELb0ELb0EEENS1_19SingleTileSchedulerILb1ELb0ELb1ELi128EEEEEEEEEvNT_6ParamsE)
        /*03e0*/ 	.word	0x00000000


	//----- nvinfo : EIATTR_MIN_STACK_SIZE
	.align		4
.L_176:
        /*03e4*/ 	.byte	0x04, 0x12
        /*03e6*/ 	.short	(.L_178 - .L_177)
	.align		4
.L_177:
        /*03e8*/ 	.word	index@(_ZN7cutlass13device_kernelIN5flash19enable_sm80_to_sm89INS1_16FlashAttnFwdSm80INS1_25CollectiveMainloopFwdSm80ILi8ELi1ELb0EN4cute5tupleIJNS5_1CILi128EEENS7_ILi64EEENS7_ILi192EEEEEELi192ENS_6half_tEfNS_4arch4Sm80ELb0ELb1ELb1ELb0ELb0ELb0ELb1ELb0EEENS1_21CollectiveEpilogueFwdINS6_IJS8_SA_S9_EEENS6_IJNS7_ILi1EEESI_SI_EEESC_SE_Li256ELb0ELb1ELb0ELb0EEENS1_19SingleTileSchedulerILb0ELb0ELb1ELi128EEEEEEEEEvNT_6ParamsE)
        /*03ec*/ 	.word	0x00000000


	//----- nvinfo : EIATTR_MIN_STACK_SIZE
	.align		4
.L_178:
        /*03f0*/ 	.byte	0x04, 0x12
        /*03f2*/ 	.short	(.L_180 - .L_179)
	.align		4
.L_179:
        /*03f4*/ 	.word	index@(_ZN7cutlass13device_kernelIN5flash19enable_sm80_to_sm89INS1_16FlashAttnFwdSm80INS1_25CollectiveMainloopFwdSm80ILi8ELi1ELb0EN4cute5tupleIJNS5_1CILi128EEENS7_ILi64EEENS7_ILi192EEEEEELi192ENS_6half_tEfNS_4arch4Sm80ELb0ELb1ELb1ELb1ELb0ELb0ELb1ELb0EEENS1_21CollectiveEpilogueFwdINS6_IJS8_SA_S9_EEENS6_IJNS7_ILi1EEESI_SI_EEESC_SE_Li256ELb1ELb1ELb0ELb0EEENS1_19SingleTileSchedulerILb1ELb0ELb1ELi128EEEEEEEEEvNT_6ParamsE)
        /*03f8*/ 	.word	0x00000000


	//----- nvinfo : EIATTR_MIN_STACK_SIZE
	.align		4
.L_180:
        /*03fc*/ 	.byte	0x04, 0x12
        /*03fe*/ 	.short	(.L_182 - .L_181)
	.align		4
.L_181:
        /*0400*/ 	.word	index@(_ZN7cutlass13device_kernelIN5flash19enable_sm80_to_sm89INS1_16FlashAttnFwdSm80INS1_25CollectiveMainloopFwdSm80ILi8ELi1ELb0EN4cute5tupleIJNS5_1CILi128EEENS7_ILi64EEENS7_ILi192EEEEEELi192ENS_6half_tEfNS_4arch4Sm80ELb0ELb1ELb1ELb1ELb0ELb1ELb1ELb0EEENS1_21CollectiveEpilogueFwdINS6_IJS8_SA_S9_EEENS6_IJNS7_ILi1EEESI_SI_EEESC_SE_Li256ELb1ELb1ELb0ELb0EEENS1_19SingleTileSchedulerILb1ELb0ELb1ELi128EEEEEEEEEvNT_6ParamsE)
        /*0404*/ 	.word	0x00000000


	//----- nvinfo : EIATTR_MIN_STACK_SIZE
	.align		4
.L_182:
        /*0408*/ 	.byte	0x04, 0x12
        /*040a*/ 	.short	(.L_184 - .L_183)
	.align		4
.L_183:
        /*040c*/ 	.word	index@(_ZN7cutlass13device_kernelIN5flash19enable_sm80_to_sm89INS1_16FlashAttnFwdSm80INS1_25CollectiveMainloopFwdSm80ILi8ELi1ELb1EN4cute5tupleIJNS5_1CILi128EEENS7_ILi96EEENS7_ILi192EEEEEELi192ENS_6half_tEfNS_4arch4Sm80ELb1ELb0ELb1ELb0ELb0ELb0ELb1ELb0EEENS1_21CollectiveEpilogueFwdINS6_IJS8_SA_S9_EEENS6_IJNS7_ILi1EEESI_SI_EEESC_SE_Li256ELb0ELb1ELb0ELb0EEENS1_30DynamicPersistentTileSchedulerILi256ELi256ELb0ELb1ELb0EEEEEEEEEvNT_6ParamsE)
        /*0410*/ 	.word	0x000000d0


	//----- nvinfo : EIATTR_MIN_STACK_SIZE
	.align		4
.L_184:
        /*0414*/ 	.byte	0x04, 0x12
        /*0416*/ 	.short	(.L_186 - .L_185)
	.align		4
.L_185:
        /*0418*/ 	.word	index@(_ZN7cutlass13device_kernelIN5flash19enable_sm80_to_sm89INS1_16FlashAttnFwdSm80INS1_25CollectiveMainloopFwdSm80ILi8ELi1ELb1EN4cute5tupleIJNS5_1CILi128EEENS7_ILi96EEENS7_ILi192EEEEEELi192ENS_6half_tEfNS_4arch4Sm80ELb1ELb0ELb1ELb1ELb0ELb0ELb1ELb0EEENS1_21CollectiveEpilogueFwdINS6_IJS8_SA_S9_EEENS6_IJNS7_ILi1EEESI_SI_EEESC_SE_Li256ELb1ELb1ELb0ELb0EEENS1_19SingleTileSchedulerILb1ELb0ELb1ELi128EEEEEEEEEvNT_6ParamsE)
        /*041c*/ 	.word	0x00000058


	//----- nvinfo : EIATTR_MIN_STACK_SIZE
	.align		4
.L_186:
        /*0420*/ 	.byte	0x04, 0x12
        /*0422*/ 	.short	(.L_188 - .L_187)
	.align		4
.L_187:
        /*0424*/ 	.word	index@(_ZN7cutlass13device_kernelIN5flash19enable_sm80_to_sm89INS1_16FlashAttnFwdSm80INS1_25CollectiveMainloopFwdSm80ILi8ELi1ELb0EN4cute5tupleIJNS5_1CILi128EEENS7_ILi64EEENS7_ILi192EEEEEELi192ENS_6half_tEfNS_4arch4Sm80ELb1ELb0ELb1ELb1ELb0ELb1ELb1ELb0EEENS1_21CollectiveEpilogueFwdINS6_IJS8_SA_S9_EEENS6_IJNS7_ILi1EEESI_SI_EEESC_SE_Li256ELb1ELb1ELb0ELb0EEENS1_19SingleTileSchedulerILb1ELb0ELb1ELi128EEEEEEEEEvNT_6ParamsE)
        /*0428*/ 	.word	0x00000000


	//----- nvinfo : EIATTR_MIN_STACK_SIZE
	.align		4
.L_188:
        /*042c*/ 	.byte	0x04, 0x12
        /*042e*/ 	.short	(.L_190 - .L_189)
	.align		4
.L_189:
        /*0430*/ 	.word	index@(_ZN7cutlass13device_kernelIN5flash19enable_sm80_to_sm89INS1_16FlashAttnFwdSm80INS1_25CollectiveMainloopFwdSm80ILi8ELi2ELb1EN4cute5tupleIJNS5_1CILi128EEENS7_ILi96EEENS7_ILi192EEEEEELi192ENS_6half_tEfNS_4arch4Sm80ELb0ELb0ELb1ELb0ELb0ELb0ELb1ELb0EEENS1_21CollectiveEpilogueFwdINS6_IJS8_SA_S9_EEENS6_IJNS7_ILi1EEESI_SI_EEESC_SE_Li256ELb0ELb1ELb0ELb0EEENS1_19SingleTileSchedulerILb0ELb0ELb1ELi128EEEEEEEEEvNT_6ParamsE)
        /*0434*/ 	.word	0x00000050


	//----- nvinfo : EIATTR_MIN_STACK_SIZE
	.align		4
.L_190:
        /*0438*/ 	.byte	0x04, 0x12
        /*043a*/ 	.short	(.L_192 - .L_191)
	.align		4
.L_191:
        /*043c*/ 	.word	index@(_ZN7cutlass13device_kernelIN5flash19enable_sm80_to_sm89INS1_16FlashAttnFwdSm80INS1_25CollectiveMainloopFwdSm80ILi8ELi2ELb1EN4cute5tupleIJNS5_1CILi128EEENS7_ILi96EEENS7_ILi192EEEEEELi192ENS_6half_tEfNS_4arch4Sm80ELb0ELb0ELb1ELb1ELb0ELb0ELb1ELb0EEENS1_21CollectiveEpilogueFwdINS6_IJS8_SA_S9_EEENS6_IJNS7_ILi1EEESI_SI_EEESC_SE_Li256ELb1ELb1ELb0ELb0EEENS1_19SingleTileSchedulerILb1ELb0ELb1ELi128EEEEEEEEEvNT_6ParamsE)
        /*0440*/ 	.word	0x00000038


	//----- nvinfo : EIATTR_MIN_STACK_SIZE
	.align		4
.L_192:
        /*0444*/ 	.byte	0x04, 0x12
        /*0446*/ 	.short	(.L_194 - .L_193)
	.align		4
.L_193:
        /*0448*/ 	.word	index@(_ZN7cutlass13device_kernelIN5flash19enable_sm80_to_sm89INS1_16FlashAttnFwdSm80INS1_25CollectiveMainloopFwdSm80ILi8ELi2ELb0EN4cute5tupleIJNS5_1CILi128EEENS7_ILi64EEENS7_ILi192EEEEEELi192ENS_6half_tEfNS_4arch4Sm80ELb0ELb0ELb1ELb1ELb0ELb1ELb1ELb0EEENS1_21CollectiveEpilogueFwdINS6_IJS8_SA_S9_EEENS6_IJNS7_ILi1EEESI_SI_EEESC_SE_Li256ELb1ELb1ELb0ELb0EEENS1_19SingleTileSchedulerILb1ELb0ELb1ELi128EEEEEEEEEvNT_6ParamsE)
        /*044c*/ 	.word	0x00000000


	//----- nvinfo : EIATTR_MIN_STACK_SIZE
	.align		4
.L_194:
        /*0450*/ 	.byte	0x04, 0x12
        /*0452*/ 	.short	(.L_196 - .L_195)
	.align		4
.L_195:
        /*0454*/ 	.word	index@(_ZN7cutlass13device_kernelIN5flash19enable_sm80_to_sm89INS1_16FlashAttnFwdSm80INS1_25CollectiveMainloopFwdSm80ILi8ELi2ELb0EN4cute5tupleIJNS5_1CILi128EEENS7_ILi64EEENS7_ILi192EEEEEELi192ENS_6half_tEfNS_4arch4Sm80ELb0ELb1ELb1ELb0ELb0ELb0ELb1ELb0EEENS1_21CollectiveEpilogueFwdINS6_IJS8_SA_S9_EEENS6_IJNS7_ILi1EEESI_SI_EEESC_SE_Li256ELb0ELb1ELb0ELb0EEENS1_19SingleTileSchedulerILb0ELb0ELb1ELi128EEEEEEEEEvNT_6ParamsE)
        /*0458*/ 	.word	0x00000000


	//----- nvinfo : EIATTR_MIN_STACK_SIZE
	.align		4
.L_196:
        /*045c*/ 	.byte	0x04, 0x12
        /*045e*/ 	.short	(.L_198 - .L_197)
	.align		4
.L_197:
        /*0460*/ 	.word	index@(_ZN7cutlass13device_kernelIN5flash19enable_sm80_to_sm89INS1_16FlashAttnFwdSm80INS1_25CollectiveMainloopFwdSm80ILi8ELi2ELb0EN4cute5tupleIJNS5_1CILi128EEENS7_ILi64EEENS7_ILi192EEEEEELi192ENS_6half_tEfNS_4arch4Sm80ELb0ELb1ELb1ELb1ELb0ELb0ELb1ELb0EEENS1_21CollectiveEpilogueFwdINS6_IJS8_SA_S9_EEENS6_IJNS7_ILi1EEESI_SI_EEESC_SE_Li256ELb1ELb1ELb0ELb0EEENS1_19SingleTileSchedulerILb1ELb0ELb1ELi128EEEEEEEEEvNT_6ParamsE)
        /*0464*/ 	.word	0x00000000


	//----- nvinfo : EIATTR_MIN_STACK_SIZE
	.align		4
.L_198:
        /*0468*/ 	.byte	0x04, 0x12
        /*046a*/ 	.short	(.L_200 - .L_199)
	.align		4
.L_199:
        /*046c*/ 	.word	index@(_ZN7cutlass13device_kernelIN5flash19enable_sm80_to_sm89INS1_16FlashAttnFwdSm80INS1_25CollectiveMainloopFwdSm80ILi8ELi2ELb0EN4cute5tupleIJNS5_1CILi128EEENS7_ILi64EEENS7_ILi192EEEEEELi192ENS_6half_tEfNS_4arch4Sm80ELb0ELb1ELb1ELb1ELb0ELb1ELb1ELb0EEENS1_21CollectiveEpilogueFwdINS6_IJS8_SA_S9_EEENS6_IJNS7_ILi1EEESI_SI_EEESC_SE_Li256ELb1ELb1ELb0ELb0EEENS1_19SingleTileSchedulerILb1ELb0ELb1ELi128EEEEEEEEEvNT_6ParamsE)
        /*0470*/ 	.word	0x00000000


	//----- nvinfo : EIATTR_MIN_STACK_SIZE
	.align		4
.L_200:
        /*0474*/ 	.byte	0x04, 0x12
        /*0476*/ 	.short	(.L_202 - .L_201)
	.align		4
.L_201:
        /*0478*/ 	.word	index@(_ZN7cutlass13device_kernelIN5flash19enable_sm80_to_sm89INS1_16FlashAttnFwdSm80INS1_25CollectiveMainloopFwdSm80ILi8ELi2ELb1EN4cute5tupleIJNS5_1CILi128EEENS7_ILi96EEENS7_ILi192EEEEEELi192ENS_6half_tEfNS_4arch4Sm80ELb1ELb0ELb1ELb0ELb0ELb0ELb1ELb0EEENS1_21CollectiveEpilogueFwdINS6_IJS8_SA_S9_EEENS6_IJNS7_ILi1EEESI_SI_EEESC_SE_Li256ELb0ELb1ELb0ELb0EEENS1_30DynamicPersistentTileSchedulerILi256ELi256ELb0ELb1ELb0EEEEEEEEEvNT_6ParamsE)
        /*047c*/ 	.word	0x000000a8


	//----- nvinfo : EIATTR_MIN_STACK_SIZE
	.align		4
.L_202:
        /*0480*/ 	.byte	0x04, 0x12
        /*0482*/ 	.short	(.L_204 - .L_203)
	.align		4
.L_203:
        /*0484*/ 	.word	index@(_ZN7cutlass13device_kernelIN5flash19enable_sm80_to_sm89INS1_16FlashAttnFwdSm80INS1_25CollectiveMainloopFwdSm80ILi8ELi2ELb1EN4cute5tupleIJNS5_1CILi128EEENS7_ILi96EEENS7_ILi192EEEEEELi192ENS_6half_tEfNS_4arch4Sm80ELb1ELb0ELb1ELb1ELb0ELb0ELb1ELb0EEENS1_21CollectiveEpilogueFwdINS6_IJS8_SA_S9_EEENS6_IJNS7_ILi1EEESI_SI_EEESC_SE_Li256ELb1ELb1ELb0ELb0EEENS1_19SingleTileSchedulerILb1ELb0ELb1ELi128EEEEEEEEEvNT_6ParamsE)
        /*0488*/ 	.word	0x00000048


	//----- nvinfo : EIATTR_MIN_STACK_SIZE
	.align		4
.L_204:
        /*048c*/ 	.byte	0x04, 0x12
        /*048e*/ 	.short	(.L_206 - .L_205)
	.align		4
.L_205:
        /*0490*/ 	.word	index@(_ZN7cutlass13device_kernelIN5flash19enable_sm80_to_sm89INS1_16FlashAttnFwdSm80INS1_25CollectiveMainloopFwdSm80ILi8ELi2ELb0EN4cute5tupleIJNS5_1CILi128EEENS7_ILi64EEENS7_ILi192EEEEEELi192ENS_6half_tEfNS_4arch4Sm80ELb1ELb0ELb1ELb1ELb0ELb1ELb1ELb0EEENS1_21CollectiveEpilogueFwdINS6_IJS8_SA_S9_EEENS6_IJNS7_ILi1EEESI_SI_EEESC_SE_Li256ELb1ELb1ELb0ELb0EEENS1_19SingleTileSchedulerILb1ELb0ELb1ELi128EEEEEEEEEvNT_6ParamsE)
        /*0494*/ 	.word	0x00000000


	//----- nvinfo : EIATTR_MIN_STACK_SIZE
	.align		4
.L_206:
        /*0498*/ 	.byte	0x04, 0x12
        /*049a*/ 	.short	(.L_208 - .L_207)
	.align		4
.L_207:
        /*049c*/ 	.word	index@(_ZN7cutlass13device_kernelIN5flash19enable_sm80_to_sm89INS1_16FlashAttnFwdSm80INS1_25CollectiveMainloopFwdSm80ILi8ELi1ELb1EN4cute5tupleIJNS5_1CILi128EEENS7_ILi96EEENS7_ILi192EEEEEELi192ENS_6half_tEfNS_4arch4Sm80ELb0ELb0ELb0ELb0ELb0ELb0ELb1ELb0EEENS1_21CollectiveEpilogueFwdINS6_IJS8_SA_S9_EEENS6_IJNS7_ILi1EEESI_SI_EEESC_SE_Li256ELb0ELb1ELb0ELb0EEENS1_19SingleTileSchedulerILb0ELb0ELb1ELi128EEEEEEEEEvNT_6ParamsE)
        /*04a0*/ 	.word	0x00000090


	//----- nvinfo : EIATTR_MIN_STACK_SIZE
	.align		4
.L_208:
        /*04a4*/ 	.byte	0x04, 0x12
        /*04a6*/ 	.short	(.L_210 - .L_209)
	.align		4
.L_209:
        /*04a8*/ 	.word	index@(_ZN7cutlass13device_kernelIN5flash19enable_sm80_to_sm89INS1_16FlashAttnFwdSm80INS1_25CollectiveMainloopFwdSm80ILi8ELi1ELb1EN4cute5tupleIJNS5_1CILi128EEENS7_ILi96EEENS7_ILi192EEEEEELi192ENS_6half_tEfNS_4arch4Sm80ELb0ELb0ELb0ELb1ELb0ELb0ELb1ELb0EEENS1_21CollectiveEpilogueFwdINS6_IJS8_SA_S9_EEENS6_IJNS7_ILi1EEESI_SI_EEESC_SE_Li256ELb1ELb1ELb0ELb0EEENS1_19SingleTileSchedulerILb1ELb0ELb1ELi128EEEEEEEEEvNT_6ParamsE)
        /*04ac*/ 	.word	0x00000070


	//----- nvinfo : EIATTR_MIN_STACK_SIZE
	.align		4
.L_210:
        /*04b0*/ 	.byte	0x04, 0x12
        /*04b2*/ 	.short	(.L_212 - .L_211)
	.align		4
.L_211:
        /*04b4*/ 	.word	index@(_ZN7cutlass13device_kernelIN5flash19enable_sm80_to_sm89INS1_16FlashAttnFwdSm80INS1_25CollectiveMainloopFwdSm80ILi8ELi1ELb0EN4cute5tupleIJNS5_1CILi128EEENS7_ILi64EEENS7_ILi192EEEEEELi192ENS_6half_tEfNS_4arch4Sm80ELb0ELb0ELb0ELb1ELb0ELb1ELb1ELb0EEENS1_21CollectiveEpilogueFwdINS6_IJS8_SA_S9_EEENS6_IJNS7_ILi1EEESI_SI_EEESC_SE_Li256ELb1ELb1ELb0ELb0EEENS1_19SingleTileSchedulerILb1ELb0ELb1ELi128EEEEEEEEEvNT_6ParamsE)
        /*04b8*/ 	.word	0x00000000


	//----- nvinfo : EIATTR_MIN_STACK_SIZE
	.align		4
.L_212:
        /*04bc*/ 	.byte	0x04, 0x12
        /*04be*/ 	.short	(.L_214 - .L_213)
	.align		4
.L_213:
        /*04c0*/ 	.word	index@(_ZN7cutlass13device_kernelIN5flash19enable_sm80_to_sm89INS1_16FlashAttnFwdSm80INS1_25CollectiveMainloopFwdSm80ILi8ELi1ELb0EN4cute5tupleIJNS5_1CILi128EEENS7_ILi64EEENS7_ILi192EEEEEELi192ENS_6half_tEfNS_4arch4Sm80ELb0ELb1ELb0ELb0ELb0ELb0ELb1ELb0EEENS1_21CollectiveEpilogueFwdINS6_IJS8_SA_S9_EEENS6_IJNS7_ILi1EEESI_SI_EEESC_SE_Li256ELb0ELb1ELb0ELb0EEENS1_19SingleTileSchedulerILb0ELb0ELb1ELi128EEEEEEEEEvNT_6ParamsE)
        /*04c4*/ 	.word	0x00000000


	//----- nvinfo : EIATTR_MIN_STACK_SIZE
	.align		4
.L_214:
        /*04c8*/ 	.byte	0x04, 0x12
        /*04ca*/ 	.short	(.L_216 - .L_215)
	.align		4
.L_215:
        /*04cc*/ 	.word	index@(_ZN7cutlass13device_kernelIN5flash19enable_sm80_to_sm89INS1_16FlashAttnFwdSm80INS1_25CollectiveMainloopFwdSm80ILi8ELi1ELb0EN4cute5tupleIJNS5_1CILi128EEENS7_ILi64EEENS7_ILi192EEEEEELi192ENS_6half_tEfNS_4arch4Sm80ELb0ELb1ELb0ELb1ELb0ELb0ELb1ELb0EEENS1_21CollectiveEpilogueFwdINS6_IJS8_SA_S9_EEENS6_IJNS7_ILi1EEESI_SI_EEESC_SE_Li256ELb1ELb1ELb0ELb0EEENS1_19SingleTileSchedulerILb1ELb0ELb1ELi128EEEEEEEEEvNT_6ParamsE)
        /*04d0*/ 	.word	0x00000000


	//----- nvinfo : EIATTR_MIN_STACK_SIZE
	.align		4
.L_216:
        /*04d4*/ 	.byte	0x04, 0x12
        /*04d6*/ 	.short	(.L_218 - .L_217)
	.align		4
.L_217:
        /*04d8*/ 	.word	index@(_ZN7cutlass13device_kernelIN5flash19enable_sm80_to_sm89INS1_16FlashAttnFwdSm80INS1_25CollectiveMainloopFwdSm80ILi8ELi1ELb0EN4cute5tupleIJNS5_1CILi128EEENS7_ILi64EEENS7_ILi192EEEEEELi192ENS_6half_tEfNS_4arch4Sm80ELb0ELb1ELb0ELb1ELb0ELb1ELb1ELb0EEENS1_21CollectiveEpilogueFwdINS6_IJS8_SA_S9_EEENS6_IJNS7_ILi1EEESI_SI_EEESC_SE_Li256ELb1ELb1ELb0ELb0EEENS1_19SingleTileSchedulerILb1ELb0ELb1ELi128EEEEEEEEEvNT_6ParamsE)
        /*04dc*/ 	.word	0x00000000


	//----- nvinfo : EIATTR_MIN_STACK_SIZE
	.align		4
.L_218:
        /*04e0*/ 	.byte	0x04, 0x12
        /*04e2*/ 	.short	(.L_220 - .L_219)
	.align		4
.L_219:
        /*04e4*/ 	.word	index@(_ZN7cutlass13device_kernelIN5flash19enable_sm80_to_sm89INS1_16FlashAttnFwdSm80INS1_25CollectiveMainloopFwdSm80ILi8ELi1ELb1EN4cute5tupleIJNS5_1CILi128EEENS7_ILi96EEENS7_ILi192EEEEEELi192ENS_6half_tEfNS_4arch4Sm80ELb1ELb0ELb0ELb0ELb0ELb0ELb1ELb0EEENS1_21CollectiveEpilogueFwdINS6_IJS8_SA_S9_EEENS6_IJNS7_ILi1EEESI_SI_EEESC_SE_Li256ELb0ELb1ELb0ELb0EEENS1_30DynamicPersistentTileSchedulerILi256ELi256ELb0ELb1ELb0EEEEEEEEEvNT_6ParamsE)
        /*04e8*/ 	.word	0x000000a0


	//----- nvinfo : EIATTR_MIN_STACK_SIZE
	.align		4
.L_220:
        /*04ec*/ 	.byte	0x04, 0x12
        /*04ee*/ 	.short	(.L_222 - .L_221)
	.align		4
.L_221:
        /*04f0*/ 	.word	index@(_ZN7cutlass13device_kernelIN5flash19enable_sm80_to_sm89INS1_16FlashAttnFwdSm80INS1_25CollectiveMainloopFwdSm80ILi8ELi1ELb1EN4cute5tupleIJNS5_1CILi128EEENS7_ILi96EEENS7_ILi192EEEEEELi192ENS_6half_tEfNS_4arch4Sm80ELb1ELb0ELb0ELb1ELb0ELb0ELb1ELb0EEENS1_21CollectiveEpilogueFwdINS6_IJS8_SA_S9_EEENS6_IJNS7_ILi1EEESI_SI_EEESC_SE_Li256ELb1ELb1ELb0ELb0EEENS1_19SingleTileSchedulerILb1ELb0ELb1ELi128EEEEEEEEEvNT_6ParamsE)
        /*04f4*/ 	.word	0x00000068


	//----- nvinfo : EIATTR_MIN_STACK_SIZE
	.align		4
.L_222:
        /*04f8*/ 	.byte	0x04, 0x12
        /*04fa*/ 	.short	(.L_224 - .L_223)
	.align		4
.L_223:
        /*04fc*/ 	.word	index@(_ZN7cutlass13device_kernelIN5flash19enable_sm80_to_sm89INS1_16FlashAttnFwdSm80INS1_25CollectiveMainloopFwdSm80ILi8ELi1ELb0EN4cute5tupleIJNS5_1CILi128EEENS7_ILi64EEENS7_ILi192EEEEEELi192ENS_6half_tEfNS_4arch4Sm80ELb1ELb0ELb0ELb1ELb0ELb1ELb1ELb0EEENS1_21CollectiveEpilogueFwdINS6_IJS8_SA_S9_EEENS6_IJNS7_ILi1EEESI_SI_EEESC_SE_Li256ELb1ELb1ELb0ELb0EEENS1_19SingleTileSchedulerILb1ELb0ELb1ELi128EEEEEEEEEvNT_6ParamsE)
        /*0500*/ 	.word	0x00000000


	//----- nvinfo : EIATTR_MIN_STACK_SIZE
	.align		4
.L_224:
        /*0504*/ 	.byte	0x04, 0x12
        /*0506*/ 	.short	(.L_226 - .L_225)
	.align		4
.L_225:
        /*0508*/ 	.word	index@(_ZN7cutlass13device_kernelIN5flash19enable_sm80_to_sm89INS1_16FlashAttnFwdSm80INS1_25CollectiveMainloopFwdSm80ILi8ELi2ELb1EN4cute5tupleIJNS5_1CILi128EEENS7_ILi96EEENS7_ILi192EEEEEELi192ENS_6half_tEfNS_4arch4Sm80ELb0ELb0ELb0ELb0ELb0ELb0ELb1ELb0EEENS1_21CollectiveEpilogueFwdINS6_IJS8_SA_S9_EEENS6_IJNS7_ILi1EEESI_SI_EEESC_SE_Li256ELb0ELb1ELb0ELb0EEENS1_19SingleTileSchedulerILb0ELb0ELb1ELi128EEEEEEEEEvNT_6ParamsE)
        /*050c*/ 	.word	0x00000028


	//----- nvinfo : EIATTR_MIN_STACK_SIZE
	.align		4
.L_226:
        /*0510*/ 	.byte	0x04, 0x12
        /*0512*/ 	.short	(.L_228 - .L_227)
	.align		4
.L_227:
        /*0514*/ 	.word	index@(_ZN7cutlass13device_kernelIN5flash19enable_sm80_to_sm89INS1_16FlashAttnFwdSm80INS1_25CollectiveMainloopFwdSm80ILi8ELi2ELb1EN4cute5tupleIJNS5_1CILi128EEENS7_ILi96EEENS7_ILi192EEEEEELi192ENS_6half_tEfNS_4arch4Sm80ELb0ELb0ELb0ELb1ELb0ELb0ELb1ELb0EEENS1_21CollectiveEpilogueFwdINS6_IJS8_SA_S9_EEENS6_IJNS7_ILi1EEESI_SI_EEESC_SE_Li256ELb1ELb1ELb0ELb0EEENS1_19SingleTileSchedulerILb1ELb0ELb1ELi128EEEEEEEEEvNT_6ParamsE)
        /*0518*/ 	.word	0x00000030


	//----- nvinfo : EIATTR_MIN_STACK_SIZE
	.align		4
.L_228:
        /*051c*/ 	.byte	0x04, 0x12
        /*051e*/ 	.short	(.L_230 - .L_229)
	.align		4
.L_229:
        /*0520*/ 	.word	index@(_ZN7cutlass13device_kernelIN5flash19enable_sm80_to_sm89INS1_16FlashAttnFwdSm80INS1_25CollectiveMainloopFwdSm80ILi8ELi2ELb0EN4cute5tupleIJNS5_1CILi128EEENS7_ILi64EEENS7_ILi192EEEEEELi192ENS_6half_tEfNS_4arch4Sm80ELb0ELb0ELb0ELb1ELb0ELb1ELb1ELb0EEENS1_21CollectiveEpilogueFwdINS6_IJS8_SA_S9_EEENS6_IJNS7_ILi1EEESI_SI_EEESC_SE_Li256ELb1ELb1ELb0ELb0EEENS1_19SingleTileSchedulerILb1ELb0ELb1ELi128EEEEEEEEEvNT_6ParamsE)
        /*0524*/ 	.word	0x00000000


	//----- nvinfo : EIATTR_MIN_STACK_SIZE
	.align		4
.L_230:
        /*0528*/ 	.byte	0x04, 0x12
        /*052a*/ 	.short	(.L_232 - .L_231)
	.align		4
.L_231:
        /*052c*/ 	.word	index@(_ZN7cutlass13device_kernelIN5flash19enable_sm80_to_sm89INS1_16FlashAttnFwdSm80INS1_25CollectiveMainloopFwdSm80ILi8ELi2ELb0EN4cute5tupleIJNS5_1CILi128EEENS7_ILi64EEENS7_ILi192EEEEEELi192ENS_6half_tEfNS_4arch4Sm80ELb0ELb1ELb0ELb0ELb0ELb0ELb1ELb0EEENS1_21CollectiveEpilogueFwdINS6_IJS8_SA_S9_EEENS6_IJNS7_ILi1EEESI_SI_EEESC_SE_Li256ELb0ELb1ELb0ELb0EEENS1_19SingleTileSchedulerILb0ELb0ELb1ELi128EEEEEEEEEvNT_6ParamsE)
        /*0530*/ 	.word	0x00000000


	//----- nvinfo : EIATTR_MIN_STACK_SIZE
	.align		4
.L_232:
        /*0534*/ 	.byte	0x04, 0x12
        /*0536*/ 	.short	(.L_234 - .L_233)
	.align		4
.L_233:
        /*0538*/ 	.word	index@(_ZN7cutlass13device_kernelIN5flash19enable_sm80_to_sm89INS1_16FlashAttnFwdSm80INS1_25CollectiveMainloopFwdSm80ILi8ELi2ELb0EN4cute5tupleIJNS5_1CILi128EEENS7_ILi64EEENS7_ILi192EEEEEELi192ENS_6half_tEfNS_4arch4Sm80ELb0ELb1ELb0ELb1ELb0ELb0ELb1ELb0EEENS1_21CollectiveEpilogueFwdINS6_IJS8_SA_S9_EEENS6_IJNS7_ILi1EEESI_SI_EEESC_SE_Li256ELb1ELb1ELb0ELb0EEENS1_19SingleTileSchedulerILb1ELb0ELb1ELi128EEEEEEEEEvNT_6ParamsE)
        /*053c*/ 	.word	0x00000000


	//----- nvinfo : EIATTR_MIN_STACK_SIZE
	.align		4
.L_234:
        /*0540*/ 	.byte	0x04, 0x12
        /*0542*/ 	.short	(.L_236 - .L_235)
	.align		4
.L_235:
        /*0544*/ 	.word	index@(_ZN7cutlass13device_kernelIN5flash19enable_sm80_to_sm89INS1_16FlashAttnFwdSm80INS1_25CollectiveMainloopFwdSm80ILi8ELi2ELb0EN4cute5tupleIJNS5_1CILi128EEENS7_ILi64EEENS7_ILi192EEEEEELi192ENS_6half_tEfNS_4arch4Sm80ELb0ELb1ELb0ELb1ELb0ELb1ELb1ELb0EEENS1_21CollectiveEpilogueFwdINS6_IJS8_SA_S9_EEENS6_IJNS7_ILi1EEESI_SI_EEESC_SE_Li256ELb1ELb1ELb0ELb0EEENS1_19SingleTileSchedulerILb1ELb0ELb1ELi128EEEEEEEEEvNT_6ParamsE)
        /*0548*/ 	.word	0x00000000


	//----- nvinfo : EIATTR_MIN_STACK_SIZE
	.align		4
.L_236:
        /*054c*/ 	.byte	0x04, 0x12
        /*054e*/ 	.short	(.L_238 - .L_237)
	.align		4
.L_237:
        /*0550*/ 	.word	index@(_ZN7cutlass13device_kernelIN5flash19enable_sm80_to_sm89INS1_16FlashAttnFwdSm80INS1_25CollectiveMainloopFwdSm80ILi8ELi2ELb1EN4cute5tupleIJNS5_1CILi128EEENS7_ILi96EEENS7_ILi192EEEEEELi192ENS_6half_tEfNS_4arch4Sm80ELb1ELb0ELb0ELb0ELb0ELb0ELb1ELb0EEENS1_21CollectiveEpilogueFwdINS6_IJS8_SA_S9_EEENS6_IJNS7_ILi1EEESI_SI_EEESC_SE_Li256ELb0ELb1ELb0ELb0EEENS1_30DynamicPersistentTileSchedulerILi256ELi256ELb0ELb1ELb0EEEEEEEEEvNT_6ParamsE)
        /*0554*/ 	.word	0x000000a8


	//----- nvinfo : EIATTR_MIN_STACK_SIZE
	.align		4
.L_238:
        /*0558*/ 	.byte	0x04, 0x12
        /*055a*/ 	.short	(.L_240 - .L_239)
	.align		4
.L_239:
        /*055c*/ 	.word	index@(_ZN7cutlass13device_kernelIN5flash19enable_sm80_to_sm89INS1_16FlashAttnFwdSm80INS1_25CollectiveMainloopFwdSm80ILi8ELi2ELb1EN4cute5tupleIJNS5_1CILi128EEENS7_ILi96EEENS7_ILi192EEEEEELi192ENS_6half_tEfNS_4arch4Sm80ELb1ELb0ELb0ELb1ELb0ELb0ELb1ELb0EEENS1_21CollectiveEpilogueFwdINS6_IJS8_SA_S9_EEENS6_IJNS7_ILi1EEESI_SI_EEESC_SE_Li256ELb1ELb1ELb0ELb0EEENS1_19SingleTileSchedulerILb1ELb0ELb1ELi128EEEEEEEEEvNT_6ParamsE)
        /*0560*/ 	.word	0x00000048


	//----- nvinfo : EIATTR_MIN_STACK_SIZE
	.align		4
.L_240:
        /*0564*/ 	.byte	0x04, 0x12
        /*0566*/ 	.short	(.L_242 - .L_241)
	.align		4
.L_241:
        /*0568*/ 	.word	index@(_ZN7cutlass13device_kernelIN5flash19enable_sm80_to_sm89INS1_16FlashAttnFwdSm80INS1_25CollectiveMainloopFwdSm80ILi8ELi2ELb0EN4cute5tupleIJNS5_1CILi128EEENS7_ILi64EEENS7_ILi192EEEEEELi192ENS_6half_tEfNS_4arch4Sm80ELb1ELb0ELb0ELb1ELb0ELb1ELb1ELb0EEENS1_21CollectiveEpilogueFwdINS6_IJS8_SA_S9_EEENS6_IJNS7_ILi1EEESI_SI_EEESC_SE_Li256ELb1ELb1ELb0ELb0EEENS1_19SingleTileSchedulerILb1ELb0ELb1ELi128EEEEEEEEEvNT_6ParamsE)
        /*056c*/ 	.word	0x00000000
.L_242:


//--------------------- .nv.info._ZN7cutlass13device_kernelIN5flash19enable_sm80_to_sm89INS1_16FlashAttnFwdSm80INS1_25CollectiveMainloopFwdSm80ILi8ELi1ELb1EN4cute5tupleIJNS5_1CILi128EEENS7_ILi96EEENS7_ILi192EEEEEELi192ENS_6half_tEfNS_4arch4Sm80ELb0ELb0ELb1ELb0ELb0ELb0ELb1ELb0EEENS1_21CollectiveEpilogueFwdINS6_IJS8_SA_S9_EEENS6_IJNS7_ILi1EEESI_SI_EEESC_SE_Li256ELb0ELb1ELb0ELb0EEENS1_19SingleTileSchedulerILb0ELb0ELb1ELi128EEEEEEEEEvNT_6ParamsE --------------------------
	.section	.nv.info._ZN7cutlass13device_kernelIN5flash19enable_sm80_to_sm89INS1_16FlashAttnFwdSm80INS1_25CollectiveMainloopFwdSm80ILi8ELi1ELb1EN4cute5tupleIJNS5_1CILi128EEENS7_ILi96EEENS7_ILi192EEEEEELi192ENS_6half_tEfNS_4arch4Sm80ELb0ELb0ELb1ELb0ELb0ELb0ELb1ELb0EEENS1_21CollectiveEpilogueFwdINS6_IJS8_SA_S9_EEENS6_IJNS7_ILi1EEESI_SI_EEESC_SE_Li256ELb0ELb1ELb0ELb0EEENS1_19SingleTileSchedulerILb0ELb0ELb1ELi128EEEEEEEEEvNT_6ParamsE,"",@"SHT_CUDA_INFO"
	.sectionflags	@""
	.align	4


	//----- nvinfo : EIATTR_CUDA_API_VERSION
	.align		4
        /*0000*/ 	.byte	0x04, 0x37
        /*0002*/ 	.short	(.L_244 - .L_243)
.L_243:
        /*0004*/ 	.word	0x00000082


	//----- nvinfo : EIATTR_SW2861232_WAR
	.align		4
.L_244:
        /*0008*/ 	.byte	0x01, 0x35
	.zero		2


	//----- nvinfo : EIATTR_PARAM_CBANK
	.align		4
        /*000c*/ 	.byte	0x04, 0x0a
        /*000e*/ 	.short	(.L_246 - .L_245)
	.align		4
.L_245:
        /*0010*/ 	.word	index@(.nv.constant0._ZN7cutlass13device_kernelIN5flash19enable_sm80_to_sm89INS1_16FlashAttnFwdSm80INS1_25CollectiveMainloopFwdSm80ILi8ELi1ELb1EN4cute5tupleIJNS5_1CILi128EEENS7_ILi96EEENS7_ILi192EEEEEELi192ENS_6half_tEfNS_4arch4Sm80ELb0ELb0ELb1ELb0ELb0ELb0ELb1ELb0EEENS1_21CollectiveEpilogueFwdINS6_IJS8_SA_S9_EEENS6_IJNS7_ILi1EEESI_SI_EEESC_SE_Li256ELb0ELb1ELb0ELb0EEENS1_19SingleTileSchedulerILb0ELb0ELb1ELi128EEEEEEEEEvNT_6ParamsE)
        /*0014*/ 	.short	0x0160
        /*0016*/ 	.short	0x0418


	//----- nvinfo : EIATTR_CBANK_PARAM_SIZE
	.align		4
.L_246:
        /*0018*/ 	.byte	0x03, 0x19
        /*001a*/ 	.short	0x0418


	//----- nvinfo : EIATTR_KPARAM_INFO
	.align		4
        /*001c*/ 	.byte	0x04, 0x17
        /*001e*/ 	.short	(.L_248 - .L_247)
.L_247:
        /*0020*/ 	.word	0x00000000
        /*0024*/ 	.short	0x0000
        /*0026*/ 	.short	0x0000
        /*0028*/ 	.byte	0x00, 0xf0, 0x61, 0x10


	//----- nvinfo : EIATTR_MAXREG_COUNT
	.align		4
.L_248:
        /*002c*/ 	.byte	0x03, 0x1b
        /*002e*/ 	.short	0x00ff


	//----- nvinfo : EIATTR_NUM_BARRIERS
	.align		4
        /*0030*/ 	.byte	0x02, 0x4c
        /*0032*/ 	.byte	0x02
	.zero		1


	//----- nvinfo : EIATTR_ANNOTATIONS
	.align		4
        /*0034*/ 	.byte	0x04, 0x55
        /*0036*/ 	.short	(.L_250 - .L_249)


	//   ....[0]....
.L_249:
        /*0038*/ 	.word	0x00000001
        /*003c*/ 	.byte	0x90, 0x02, 0x00, 0x00, 0x01, 0x00, 0x00, 0x00, 0x10, 0x04, 0x00, 0x00, 0x01, 0x00, 0x00, 0x00
        /* <DEDUP_REMOVED lines=35> */
        /*027c*/ 	.byte	0x30, 0xaf, 0x00, 0x00, 0x01, 0x00, 0x00, 0x00, 0x60, 0xaf, 0x00, 0x00


	//----- nvinfo : EIATTR_MERCURY_ISA_VERSION
	.align		4
.L_250:
        /*0288*/ 	.byte	0x03, 0x5f
        /*028a*/ 	.short	0x0000


	//----- nvinfo : EIATTR_COOP_GROUP_MASK_REGIDS
	.align		4
        /*028c*/ 	.byte	0x04, 0x29
        /*028e*/ 	.short	(.L_252 - .L_251)


	//   ....[0]....
.L_251:
        /*0290*/ 	.word	0xffffffff


	//   ....[1]....
        /*0294*/ 	.word	0xffffffff


	//   ....[2]....
        /*0298*/ 	.word	0xffffffff


	//   ....[3]....
        /*029c*/ 	.word	0xffffffff


	//   ....[4]....
        /*02a0*/ 	.word	0xffffffff


	//   ....[5]....
        /*02a4*/ 	.word	0xffffffff


	//   ....[6]....
        /*02a8*/ 	.word	0xffffffff


	//   ....[7]....
        /*02ac*/ 	.word	0xffffffff


	//   ....[8]....
        /*02b0*/ 	.word	0xffffffff


	//   ....[9]....
        /*02b4*/ 	.word	0xffffffff


	//   ....[10]....
        /*02b8*/ 	.word	0xffffffff


	//   ....[11]....
        /*02bc*/ 	.word	0xffffffff


	//   ....[12]....
        /*02c0*/ 	.word	0xffffffff


	//   ....[13]....
        /*02c4*/ 	.word	0xffffffff


	//   ....[14]....
        /*02c8*/ 	.word	0xffffffff


	//   ....[15]....
        /*02cc*/ 	.word	0xffffffff


	//   ....[16]....
        /*02d0*/ 	.word	0xffffffff


	//   ....[17]....
        /*02d4*/ 	.word	0xffffffff


	//   ....[18]....
        /*02d8*/ 	.word	0xffffffff


	//   ....[19]....
        /*02dc*/ 	.word	0xffffffff


	//   ....[20]....
        /*02e0*/ 	.word	0xffffffff


	//   ....[21]....
        /*02e4*/ 	.word	0xffffffff


	//   ....[22]....
        /*02e8*/ 	.word	0xffffffff


	//   ....[23]....
        /*02ec*/ 	.word	0xffffffff


	//   ....[24]....
        /*02f0*/ 	.word	0xffffffff


	//   ....[25]....
        /*02f4*/ 	.word	0xffffffff


	//   ....[26]....
        /*02f8*/ 	.word	0xffffffff


	//   ....[27]....
        /*02fc*/ 	.word	0xffffffff


	//   ....[28]....
        /*0300*/ 	.word	0xffffffff


	//   ....[29]....
        /*0304*/ 	.word	0xffffffff


	//   ....[30]....
        /*0308*/ 	.word	0xffffffff


	//   ....[31]....
        /*030c*/ 	.word	0xffffffff


	//----- nvinfo : EIATTR_COOP_GROUP_INSTR_OFFSETS
	.align		4
.L_252:
        /*0310*/ 	.byte	0x04, 0x28
        /*0312*/ 	.short	(.L_254 - .L_253)


	//   ....[0]....
.L_253:
        /*0314*/ 	.word	0x00000610


	//   ....[1]....
        /*0318*/ 	.word	0x00000650


	//   ....[2]....
        /*031c*/ 	.word	0x000006d0


	//   ....[3]....
        /*0320*/ 	.word	0x00000730


	//   ....[4]....
        /*0324*/ 	.word	0x00000760


	//   ....[5]....
        /*0328*/ 	.word	0x00000800


	//   ....[6]....
        /*032c*/ 	.word	0x00000830


	//   ....[7]....
        /*0330*/ 	.word	0x00000870


	//   ....[8]....
        /*0334*/ 	.word	0x000035b0


	//   ....[9]....
        /*0338*/ 	.word	0x00003670


	//   ....[10]....
        /*033c*/ 	.word	0x000036b0


	//   ....[11]....
        /*0340*/ 	.word	0x00003730


	//   ....[12]....
        /*0344*/ 	.word	0x00008520


	//   ....[13]....
        /*0348*/ 	.word	0x000085a0


	//   ....[14]....
        /*034c*/ 	.word	0x000085b0


	//   ....[15]....
        /*0350*/ 	.word	0x00008640


	//   ....[16]....
        /*0354*/ 	.word	0x0000ac10


	//   ....[17]....
        /*0358*/ 	.word	0x0000ac20


	//   ....[18]....
        /*035c*/ 	.word	0x0000ac50


	//   ....[19]....
        /*0360*/ 	.word	0x0000ac70


	//   ....[20]....
        /*0364*/ 	.word	0x0000c040


	//   ....[21]....
        /*0368*/ 	.word	0x0000c050


	//   ....[22]....
        /*036c*/ 	.word	0x0000c070


	//   ....[23]....
        /*0370*/ 	.word	0x0000c080


	//   ....[24]....
        /*0374*/ 	.word	0x0000c190


	//   ....[25]....
        /*0378*/ 	.word	0x0000c1b0


	//   ....[26]....
        /*037c*/ 	.word	0x0000c310


	//   ....[27]....
        /*0380*/ 	.word	0x0000c340


	//   ....[28]....
        /*0384*/ 	.word	0x0000c470


	//   ....[29]....
        /*0388*/ 	.word	0x0000c4a0


	//   ....[30]....
        /*038c*/ 	.word	0x0000c5d0


	//   ....[31]....
        /*0390*/ 	.word	0x0000c5f0


	//----- nvinfo : EIATTR_EXIT_INSTR_OFFSETS
	.align		4
.L_254:
        /*0394*/ 	.byte	0x04, 0x1c
        /*0396*/ 	.short	(.L_256 - .L_255)


	//   ....[0]....
.L_255:
        /*0398*/ 	.word	0x00000040


	//   ....[1]....
        /*039c*/ 	.word	0x0000c600


	//   ....[2]....
        /*03a0*/ 	.word	0x0000c6b0


	//   ....[3]....
        /*03a4*/ 	.word	0x0000c710


	//----- nvinfo : EIATTR_CTAIDZ_USED
	.align		4
.L_256:
        /*03a8*/ 	.byte	0x01, 0x04
	.zero		2


	//----- nvinfo : EIATTR_MAX_THREADS
	.align		4
        /*03ac*/ 	.byte	0x04, 0x05
        /*03ae*/ 	.short	(.L_258 - .L_257)
.L_257:
        /*03b0*/ 	.word	0x00000100
        /*03b4*/ 	.word	0x00000001
        /*03b8*/ 	.word	0x00000001


	//----- nvinfo : EIATTR_CRS_STACK_SIZE
	.align		4
.L_258:
        /*03bc*/ 	.byte	0x04, 0x1e
        /*03be*/ 	.short	(.L_260 - .L_259)
.L_259:
        /*03c0*/ 	.word	0x00000000
.L_260:


//--------------------- .nv.info._ZN7cutlass13device_kernelIN5flash19enable_sm80_to_sm89INS1_16FlashAttnFwdSm80INS1_25CollectiveMainloopFwdSm80ILi8ELi1ELb1EN4cute5tupleIJNS5_1CILi128EEENS7_ILi96EEENS7_ILi192EEEEEELi192ENS_6half_tEfNS_4arch4Sm80ELb0ELb0ELb1ELb1ELb0ELb0ELb1ELb0EEENS1_21CollectiveEpilogueFwdINS6_IJS8_SA_S9_EEENS6_IJNS7_ILi1EEESI_SI_EEESC_SE_Li256ELb1ELb1ELb0ELb0EEENS1_19SingleTileSchedulerILb1ELb0ELb1ELi128EEEEEEEEEvNT_6ParamsE --------------------------
	.section	.nv.info._ZN7cutlass13device_kernelIN5flash19enable_sm80_to_sm89INS1_16FlashAttnFwdSm80INS1_25CollectiveMainloopFwdSm80ILi8ELi1ELb1EN4cute5tupleIJNS5_1CILi128EEENS7_ILi96EEENS7_ILi192EEEEEELi192ENS_6half_tEfNS_4arch4Sm80ELb0ELb0ELb1ELb1ELb0ELb0ELb1ELb0EEENS1_21CollectiveEpilogueFwdINS6_IJS8_SA_S9_EEENS6_IJNS7_ILi1EEESI_SI_EEESC_SE_Li256ELb1ELb1ELb0ELb0EEENS1_19SingleTileSchedulerILb1ELb0ELb1ELi128EEEEEEEEEvNT_6ParamsE,"",@"SHT_CUDA_INFO"
	.sectionflags	@""
	.align	4


	//----- nvinfo : EIATTR_CUDA_API_VERSION
	.align		4
        /*0000*/ 	.byte	0x04, 0x37
        /*0002*/ 	.short	(.L_262 - .L_261)
.L_261:
        /*0004*/ 	.word	0x00000082


	//----- nvinfo : EIATTR_SW2861232_WAR
	.align		4
.L_262:
        /*0008*/ 	.byte	0x01, 0x35
	.zero		2


	//----- nvinfo : EIATTR_PARAM_CBANK
	.align		4
        /*000c*/ 	.byte	0x04, 0x0a
        /*000e*/ 	.short	(.L_264 - .L_263)
	.align		4
.L_263:
        /*0010*/ 	.word	index@(.nv.constant0._ZN7cutlass13device_kernelIN5flash19enable_sm80_to_sm89INS1_16FlashAttnFwdSm80INS1_25CollectiveMainloopFwdSm80ILi8ELi1ELb1EN4cute5tupleIJNS5_1CILi128EEENS7_ILi96EEENS7_ILi192EEEEEELi192ENS_6half_tEfNS_4arch4Sm80ELb0ELb0ELb1ELb1ELb0ELb0ELb1ELb0EEENS1_21CollectiveEpilogueFwdINS6_IJS8_SA_S9_EEENS6_IJNS7_ILi1EEESI_SI_EEESC_SE_Li256ELb1ELb1ELb0ELb0EEENS1_19SingleTileSchedulerILb1ELb0ELb1ELi128EEEEEEEEEvNT_6ParamsE)
        /*0014*/ 	.short	0x0160
        /*0016*/ 	.short	0x0418


	//----- nvinfo : EIATTR_CBANK_PARAM_SIZE
	.align		4
.L_264:
        /*0018*/ 	.byte	0x03, 0x19
        /*001a*/ 	.short	0x0418


	//----- nvinfo : EIATTR_KPARAM_INFO
	.align		4
        /*001c*/ 	.byte	0x04, 0x17
        /*001e*/ 	.short	(.L_266 - .L_265)
.L_265:
        /*0020*/ 	.word	0x00000000
        /*0024*/ 	.short	0x0000
        /*0026*/ 	.short	0x0000
        /*0028*/ 	.byte	0x00, 0xf0, 0x61, 0x10


	//----- nvinfo : EIATTR_MAXREG_COUNT
	.align		4
.L_266:
        /*002c*/ 	.byte	0x03, 0x1b
        /*002e*/ 	.short	0x00ff


	//----- nvinfo : EIATTR_NUM_BARRIERS
	.align		4
        /*0030*/ 	.byte	0x02, 0x4c
        /*0032*/ 	.byte	0x02
	.zero		1


	//----- nvinfo : EIATTR_ANNOTATIONS
	.align		4
        /*0034*/ 	.byte	0x04, 0x55
        /*0036*/ 	.short	(.L_268 - .L_267)


	//   ....[0]....
.L_267:
        /* <DEDUP_REMOVED lines=30> */
        /*020c*/ 	.byte	0x10, 0xcd, 0x00, 0x00


	//----- nvinfo : EIATTR_MERCURY_ISA_VERSION
	.align		4
.L_268:
        /*0210*/ 	.byte	0x03, 0x5f
        /*0212*/ 	.short	0x0000


	//----- nvinfo : EIATTR_COOP_GROUP_MASK_REGIDS
	.align		4
        /*0214*/ 	.byte	0x04, 0x29
        /*0216*/ 	.short	(.L_270 - .L_269)


	//   ....[0]....
.L_269:
        /*0218*/ 	.word	0xffffffff


	//   ....[1]....
        /*021c*/ 	.word	0xffffffff


	//   ....[2]....
        /*0220*/ 	.word	0xffffffff


	//   ....[3]....
        /*0224*/ 	.word	0xffffffff


	//   ....[4]....
        /*0228*/ 	.word	0xffffffff


	//   ....[5]....
        /*022c*/ 	.word	0xffffffff


	//   ....[6]....
        /*0230*/ 	.word	0xffffffff


	//   ....[7]....
        /*0234*/ 	.word	0xffffffff


	//   ....[8]....
        /*0238*/ 	.word	0xffffffff


	//   ....[9]....
        /*023c*/ 	.word	0xffffffff


	//   ....[10]....
        /*0240*/ 	.word	0xffffffff


	//   ....[11]....
        /*0244*/ 	.word	0xffffffff


	//   ....[12]....
        /*0248*/ 	.word	0xffffffff


	//   ....[13]....
        /*024c*/ 	.word	0xffffffff


	//   ....[14]....
        /*0250*/ 	.word	0xffffffff


	//   ....[15]....
        /*0254*/ 	.word	0xffffffff


	//   ....[16]....
        /*0258*/ 	.word	0xffffffff


	//   ....[17]....
        /*025c*/ 	.word	0xffffffff


	//   ....[18]....
        /*0260*/ 	.word	0xffffffff


	//   ....[19]....
        /*0264*/ 	.word	0xffffffff


	//   ....[20]....
        /*0268*/ 	.word	0xffffffff


	//   ....[21]....
        /*026c*/ 	.word	0xffffffff


	//   ....[22]....
        /*0270*/ 	.word	0xffffffff


	//   ....[23]....
        /*0274*/ 	.word	0xffffffff


	//   ....[24]....
        /*0278*/ 	.word	0xffffffff


	//   ....[25]....
        /*027c*/ 	.word	0xffffffff


	//   ....[26]....
        /*0280*/ 	.word	0xffffffff


	//   ....[27]....
        /*0284*/ 	.word	0xffffffff


	//   ....[28]....
        /*0288*/ 	.word	0xffffffff


	//   ....[29]....
        /*028c*/ 	.word	0xffffffff


	//   ....[30]....
        /*0290*/ 	.word	0xffffffff


	//   ....[31]....
        /*0294*/ 	.word	0xffffffff


	//   ....[32]....
        /*0298*/ 	.word	0xffffffff


	//   ....[33]....
        /*029c*/ 	.word	0xffffffff


	//   ....[34]....
        /*02a0*/ 	.word	0xffffffff


	//   ....[35]....
        /*02a4*/ 	.word	0xffffffff


	//   ....[36]....
        /*02a8*/ 	.word	0xffffffff


	//   ....[37]....
        /*02ac*/ 	.word	0xffffffff


	//   ....[38]....
        /*02b0*/ 	.word	0xffffffff


	//   ....[39]....
        /*02b4*/ 	.word	0xffffffff


	//   ....[40]....
        /*02b8*/ 	.word	0xffffffff


	//----- nvinfo : EIATTR_COOP_GROUP_INSTR_OFFSETS
	.align		4
.L_270:
        /*02bc*/ 	.byte	0x04, 0x28
        /*02be*/ 	.short	(.L_272 - .L_271)


	//   ....[0]....
.L_271:
        /*02c0*/ 	.word	0x00000090


	//   ....[1]....
        /*02c4*/ 	.word	0x00000e80


	//   ....[2]....
        /*02c8*/ 	.word	0x00000ef0


	//   ....[3]....
        /*02cc*/ 	.word	0x00001180


	//   ....[4]....
        /*02d0*/ 	.word	0x000011b0


	//   ....[5]....
        /*02d4*/ 	.word	0x00001360


	//   ....[6]....
        /*02d8*/ 	.word	0x00001390


	//   ....[7]....
        /*02dc*/ 	.word	0x000013d0


	//   ....[8]....
        /*02e0*/ 	.word	0x00001440


	//   ....[9]....
        /*02e4*/ 	.word	0x00003f10


	//   ....[10]....
        /*02e8*/ 	.word	0x00003fc0


	//   ....[11]....
        /*02ec*/ 	.word	0x00003ff0


	//   ....[12]....
        /*02f0*/ 	.word	0x00004060


	//   ....[13]....
        /*02f4*/ 	.word	0x00008900


	//   ....[14]....
        /*02f8*/ 	.word	0x00008970


	//   ....[15]....
        /*02fc*/ 	.word	0x00008980


	//   ....[16]....
        /*0300*/ 	.word	0x00008a10


	//   ....[17]....
        /*0304*/ 	.word	0x0000aed0


	//   ....[18]....
        /*0308*/ 	.word	0x0000aee0


	//   ....[19]....
        /*030c*/ 	.word	0x0000af10


	//   ....[20]....
        /*0310*/ 	.word	0x0000af20


	//   ....[21]....
        /*0314*/ 	.word	0x0000c490


	//   ....[22]....
        /*0318*/ 	.word	0x0000c4e0


	//   ....[23]....
        /*031c*/ 	.word	0x0000c510


	//   ....[24]....
        /*0320*/ 	.word	0x0000c530


	//   ....[25]....
        /*0324*/ 	.word	0x0000c710


	//   ....[26]....
        /*0328*/ 	.word	0x0000c720


	//   ....[27]....
        /*032c*/ 	.word	0x0000c8a0


	//   ....[28]....
        /*0330*/ 	.word	0x0000c8d0


	//   ....[29]....
        /*0334*/ 	.word	0x0000ca20


	//   ....[30]....
        /*0338*/ 	.word	0x0000ca50


	//   ....[31]....
        /*033c*/ 	.word	0x0000cba0


	//   ....[32]....
        /*0340*/ 	.word	0x0000cbc0


	//   ....[33]....
        /*0344*/ 	.word	0x0000d3c0


	//   ....[34]....
        /*0348*/ 	.word	0x0000d3e0


	//   ....[35]....
        /*034c*/ 	.word	0x0000d530


	//   ....[36]....
        /*0350*/ 	.word	0x0000d560


	//   ....[37]....
        /*0354*/ 	.word	0x0000d690


	//   ....[38]....
        /*0358*/ 	.word	0x0000d6c0


	//   ....[39]....
        /*035c*/ 	.word	0x0000d7f0


	//   ....[40]....
        /*0360*/ 	.word	0x0000d810


	//----- nvinfo : EIATTR_EXIT_INSTR_OFFSETS
	.align		4
.L_272:
        /*0364*/ 	.byte	0x04, 0x1c
        /*0366*/ 	.short	(.L_274 - .L_273)


	//   ....[0]....
.L_273:
        /*0368*/ 	.word	0x00000350


	//   ....[1]....
        /*036c*/ 	.word	0x0000cbd0


	//   ....[2]....
        /*0370*/ 	.word	0x0000cca0


	//   ....[3]....
        /*0374*/ 	.word	0x0000cd00


	//   ....[4]....
        /*0378*/ 	.word	0x0000d820


	//   ....[5]....
        /*037c*/ 	.word	0x0000d8d0


	//   ....[6]....
        /*0380*/ 	.word	0x0000d930


	//----- nvinfo : EIATTR_CTAIDZ_USED
	.align		4
.L_274:
        /*0384*/ 	.byte	0x01, 0x04
	.zero		2


	//----- nvinfo : EIATTR_MAX_THREADS
	.align		4
        /*0388*/ 	.byte	0x04, 0x05
        /*038a*/ 	.short	(.L_276 - .L_275)
.L_275:
        /*038c*/ 	.word	0x00000100
        /*0390*/ 	.word	0x00000001
        /*0394*/ 	.word	0x00000001


	//----- nvinfo : EIATTR_CRS_STACK_SIZE
	.align		4
.L_276:
        /*0398*/ 	.byte	0x04, 0x1e
        /*039a*/ 	.short	(.L_278 - .L_277)
.L_277:
        /*039c*/ 	.word	0x00000000
.L_278:


//--------------------- .nv.info._ZN7cutlass13device_kernelIN5flash19enable_sm80_to_sm89INS1_16FlashAttnFwdSm80INS1_25CollectiveMainloopFwdSm80ILi8ELi1ELb0EN4cute5tupleIJNS5_1CILi128EEENS7_ILi64EEENS7_ILi192EEEEEELi192ENS_6half_tEfNS_4arch4Sm80ELb0ELb0ELb1ELb1ELb0ELb1ELb1ELb0EEENS1_21CollectiveEpilogueFwdINS6_IJS8_SA_S9_EEENS6_IJNS7_ILi1EEESI_SI_EEESC_SE_Li256ELb1ELb1ELb0ELb0EEENS1_19SingleTileSchedulerILb1ELb0ELb1ELi128EEEEEEEEEvNT_6ParamsE --------------------------
	.section	.nv.info._ZN7cutlass13device_kernelIN5flash19enable_sm80_to_sm89INS1_16FlashAttnFwdSm80INS1_25CollectiveMainloopFwdSm80ILi8ELi1ELb0EN4cute5tupleIJNS5_1CILi128EEENS7_ILi64EEENS7_ILi192EEEEEELi192ENS_6half_tEfNS_4arch4Sm80ELb0ELb0ELb1ELb1ELb0ELb1ELb1ELb0EEENS1_21CollectiveEpilogueFwdINS6_IJS8_SA_S9_EEENS6_IJNS7_ILi1EEESI_SI_EEESC_SE_Li256ELb1ELb1ELb0ELb0EEENS1_19SingleTileSchedulerILb1ELb0ELb1ELi128EEEEEEEEEvNT_6ParamsE,"",@"SHT_CUDA_INFO"
	.sectionflags	@""
	.align	4


	//----- nvinfo : EIATTR_CUDA_API_VERSION
	.align		4
        /*0000*/ 	.byte	0x04, 0x37
        /*0002*/ 	.short	(.L_280 - .L_279)
.L_279:
        /*0004*/ 	.word	0x00000082


	//----- nvinfo : EIATTR_SW2861232_WAR
	.align		4
.L_280:
        /*0008*/ 	.byte	0x01, 0x35
	.zero		2


	//----- nvinfo : EIATTR_PARAM_CBANK
	.align		4
        /*000c*/ 	.byte	0x04, 0x0a
        /*000e*/ 	.short	(.L_282 - .L_281)
	.align		4
.L_281:
        /*0010*/ 	.word	index@(.nv.constant0._ZN7cutlass13device_kernelIN5flash19enable_sm80_to_sm89INS1_16FlashAttnFwdSm80INS1_25CollectiveMainloopFwdSm80ILi8ELi1ELb0EN4cute5tupleIJNS5_1CILi128EEENS7_ILi64EEENS7_ILi192EEEEEELi192ENS_6half_tEfNS_4arch4Sm80ELb0ELb0ELb1ELb1ELb0ELb1ELb1ELb0EEENS1_21CollectiveEpilogueFwdINS6_IJS8_SA_S9_EEENS6_IJNS7_ILi1EEESI_SI_EEESC_SE_Li256ELb1ELb1ELb0ELb0EEENS1_19SingleTileSchedulerILb1ELb0ELb1ELi128EEEEEEEEEvNT_6ParamsE)
        /*0014*/ 	.short	0x0160
        /*0016*/ 	.short	0x0418


	//----- nvinfo : EIATTR_CBANK_PARAM_SIZE
	.align		4
.L_282:
        /*0018*/ 	.byte	0x03, 0x19
        /*001a*/ 	.short	0x0418


	//----- nvinfo : EIATTR_KPARAM_INFO
	.align		4
        /*001c*/ 	.byte	0x04, 0x17
        /*001e*/ 	.short	(.L_284 - .L_283)
.L_283:
        /*0020*/ 	.word	0x00000000
        /*0024*/ 	.short	0x0000
        /*0026*/ 	.short	0x0000
        /*0028*/ 	.byte	0x00, 0xf0, 0x61, 0x10


	//----- nvinfo : EIATTR_MAXREG_COUNT
	.align		4
.L_284:
        /*002c*/ 	.byte	0x03, 0x1b
        /*002e*/ 	.short	0x00ff


	//----- nvinfo : EIATTR_NUM_BARRIERS
	.align		4
        /*0030*/ 	.byte	0x02, 0x4c
        /*0032*/ 	.byte	0x02
	.zero		1


	//----- nvinfo : EIATTR_MERCURY_ISA_VERSION
	.align		4
        /*0034*/ 	.byte	0x03, 0x5f
        /*0036*/ 	.short	0x0000


	//----- nvinfo : EIATTR_COOP_GROUP_MASK_REGIDS
	.align		4
        /*0038*/ 	.byte	0x04, 0x29
        /*003a*/ 	.short	(.L_286 - .L_285)


	//   ....[0]....
.L_285:
        /*003c*/ 	.word	0xffffffff


	//   ....[1]....
        /*0040*/ 	.word	0xffffffff


	//   ....[2]....
        /*0044*/ 	.word	0xffffffff


	//   ....[3]....
        /*0048*/ 	.word	0xffffffff


	//   ....[4]....
        /*004c*/ 	.word	0xffffffff


	//   ....[5]....
        /*0050*/ 	.word	0xffffffff


	//   ....[6]....
        /*0054*/ 	.word	0xffffffff


	//   ....[7]....
        /*0058*/ 	.word	0xffffffff


	//   ....[8]....
        /*005c*/ 	.word	0xffffffff


	//   ....[9]....
        /*0060*/ 	.word	0xffffffff


	//   ....[10]....
        /*0064*/ 	.word	0xffffffff


	//   ....[11]....
        /*0068*/ 	.word	0xffffffff


	//   ....[12]....
        /*006c*/ 	.word	0xffffffff


	//   ....[13]....
        /*0070*/ 	.word	0xffffffff


	//   ....[14]....
        /*0074*/ 	.word	0xffffffff


	//   ....[15]....
        /*0078*/ 	.word	0xffffffff


	//   ....[16]....
        /*007c*/ 	.word	0xffffffff


	//   ....[17]....
        /*0080*/ 	.word	0xffffffff


	//   ....[18]....
        /*0084*/ 	.word	0xffffffff


	//   ....[19]....
        /*0088*/ 	.word	0xffffffff


	//   ....[20]....
        /*008c*/ 	.word	0xffffffff


	//   ....[21]....
        /*0090*/ 	.word	0xffffffff


	//   ....[22]....
        /*0094*/ 	.word	0xffffffff


	//   ....[23]....
        /*0098*/ 	.word	0xffffffff


	//   ....[24]....
        /*009c*/ 	.word	0xffffffff


	//   ....[25]....
        /*00a0*/ 	.word	0xffffffff


	//   ....[26]....
        /*00a4*/ 	.word	0xffffffff


	//   ....[27]....
        /*00a8*/ 	.word	0xffffffff


	//   ....[28]....
        /*00ac*/ 	.word	0xffffffff


	//   ....[29]....
        /*00b0*/ 	.word	0xffffffff


	//   ....[30]....
        /*00b4*/ 	.word	0xffffffff


	//   ....[31]....
        /*00b8*/ 	.word	0xffffffff


	//   ....[32]....
        /*00bc*/ 	.word	0xffffffff


	//   ....[33]....
        /*00c0*/ 	.word	0xffffffff


	//   ....[34]....
        /*00c4*/ 	.word	0xffffffff


	//   ....[35]....
        /*00c8*/ 	.word	0xffffffff


	//   ....[36]....
        /*00cc*/ 	.word	0xffffffff


	//   ....[37]....
        /*00d0*/ 	.word	0xffffffff


	//   ....[38]....
        /*00d4*/ 	.word	0xffffffff


	//   ....[39]....
        /*00d8*/ 	.word	0xffffffff


	//   ....[40]....
        /*00dc*/ 	.word	0xffffffff


	//----- nvinfo : EIATTR_COOP_GROUP_INSTR_OFFSETS
	.align		4
.L_286:
        /*00e0*/ 	.byte	0x04, 0x28
        /*00e2*/ 	.short	(.L_288 - .L_287)


	//   ....[0]....
.L_287:
        /*00e4*/ 	.word	0x00000080


	//   ....[1]....
        /*00e8*/ 	.word	0x000062e0


	//   ....[2]....
        /*00ec*/ 	.word	0x00006310


	//   ....[3]....
        /*00f0*/ 	.word	0x00006640


	//   ....[4]....
        /*00f4*/ 	.word	0x00006670


	//   ....[5]....
        /*00f8*/ 	.word	0x000067b0


	//   ....[6]....
        /*00fc*/ 	.word	0x000067e0


	//   ....[7]....
        /*0100*/ 	.word	0x00006910


	//   ....[8]....
        /*0104*/ 	.word	0x00006950


	//   ....[9]....
        /*0108*/ 	.word	0x0000dfb0


	//   ....[10]....
        /*010c*/ 	.word	0x0000e0b0


	//   ....[11]....
        /*0110*/ 	.word	0x0000e0c0


	//   ....[12]....
        /*0114*/ 	.word	0x0000e130


	//   ....[13]....
        /*0118*/ 	.word	0x00010760


	//   ....[14]....
        /*011c*/ 	.word	0x00010780


	//   ....[15]....
        /*0120*/ 	.word	0x000107a0


	//   ....[16]....
        /*0124*/ 	.word	0x000107c0


	//   ....[17]....
        /*0128*/ 	.word	0x00012120


	//   ....[18]....
        /*012c*/ 	.word	0x00012150


	//   ....[19]....
        /*0130*/ 	.word	0x000121b0


	//   ....[20]....
        /*0134*/ 	.word	0x000121c0


	//   ....[21]....
        /*0138*/ 	.word	0x000136d0


	//   ....[22]....
        /*013c*/ 	.word	0x00013710


	//   ....[23]....
        /*0140*/ 	.word	0x00013750


	//   ....[24]....
        /*0144*/ 	.word	0x00013790


	//   ....[25]....
        /*0148*/ 	.word	0x00013980


	//   ....[26]....
        /*014c*/ 	.word	0x00013990


	//   ....[27]....
        /*0150*/ 	.word	0x00013b10


	//   ....[28]....
        /*0154*/ 	.word	0x00013b40


	//   ....[29]....
        /*0158*/ 	.word	0x00013c90


	//   ....[30]....
        /*015c*/ 	.word	0x00013cc0


	//   ....[31]....
        /*0160*/ 	.word	0x00013e10


	//   ....[32]....
        /*0164*/ 	.word	0x00013e30


	//   ....[33]....
        /*0168*/ 	.word	0x00014610


	//   ....[34]....
        /*016c*/ 	.word	0x00014630


	//   ....[35]....
        /*0170*/ 	.word	0x00014760


	//   ....[36]....
        /*0174*/ 	.word	0x00014790


	//   ....[37]....
        /*0178*/ 	.word	0x000148c0


	//   ....[38]....
        /*017c*/ 	.word	0x000148f0


	//   ....[39]....
        /*0180*/ 	.word	0x00014a20


	//   ....[40]....
        /*0184*/ 	.word	0x00014a40


	//----- nvinfo : EIATTR_EXIT_INSTR_OFFSETS
	.align		4
.L_288:
        /*0188*/ 	.byte	0x04, 0x1c
        /*018a*/ 	.short	(.L_290 - .L_289)


	//   ....[0]....
.L_289:
        /*018c*/ 	.word	0x00000310


	//   ....[1]....
        /*0190*/ 	.word	0x00013e40


	//   ....[2]....
        /*0194*/ 	.word	0x00013f10


	//   ....[3]....
        /*0198*/ 	.word	0x00013f70


	//   ....[4]....
        /*019c*/ 	.word	0x00014a50


	//   ....[5]....
        /*01a0*/ 	.word	0x00014b00


	//   ....[6]....
        /*01a4*/ 	.word	0x00014b60


	//----- nvinfo : EIATTR_CTAIDZ_USED
	.align		4
.L_290:
        /*01a8*/ 	.byte	0x01, 0x04
	.zero		2


	//----- nvinfo : EIATTR_MAX_THREADS
	.align		4
        /*01ac*/ 	.byte	0x04, 0x05
        /*01ae*/ 	.short	(.L_292 - .L_291)
.L_291:
        /*01b0*/ 	.word	0x00000100
        /*01b4*/ 	.word	0x00000001
        /*01b8*/ 	.word	0x00000001


	//----- nvinfo : EIATTR_CRS_STACK_SIZE
	.align		4
.L_292:
        /*01bc*/ 	.byte	0x04, 0x1e
        /*01be*/ 	.short	(.L_294 - .L_293)
.L_293:
        /*01c0*/ 	.word	0x00000000
.L_294:


//--------------------- .nv.info._ZN7cutlass13device_kernelIN5flash19enable_sm80_to_sm89INS1_16FlashAttnFwdSm80INS1_25CollectiveMainloopFwdSm80ILi8ELi1ELb0EN4cute5tupleIJNS5_1CILi128EEENS7_ILi64EEENS7_ILi192EEEEEELi192ENS_6half_tEfNS_4arch4Sm80ELb0ELb1ELb1ELb0ELb0ELb0ELb1ELb0EEENS1_21CollectiveEpilogueFwdINS6_IJS8_SA_S9_EEENS6_IJNS7_ILi1EEESI_SI_EEESC_SE_Li256ELb0ELb1ELb0ELb0EEENS1_19SingleTileSchedulerILb0ELb0ELb1ELi128EEEEEEEEEvNT_6ParamsE --------------------------
	.section	.nv.info._ZN7cutlass13device_kernelIN5flash19enable_sm80_to_sm89INS1_16FlashAttnFwdSm80INS1_25CollectiveMainloopFwdSm80ILi8ELi1ELb0EN4cute5tupleIJNS5_1CILi128EEENS7_ILi64EEENS7_ILi192EEEEEELi192ENS_6half_tEfNS_4arch4Sm80ELb0ELb1ELb1ELb0ELb0ELb0ELb1ELb0EEENS1_21CollectiveEpilogueFwdINS6_IJS8_SA_S9_EEENS6_IJNS7_ILi1EEESI_SI_EEESC_SE_Li256ELb0ELb1ELb0ELb0EEENS1_19SingleTileSchedulerILb0ELb0ELb1ELi128EEEEEEEEEvNT_6ParamsE,"",@"SHT_CUDA_INFO"
	.sectionflags	@""
	.align	4


	//----- nvinfo : EIATTR_CUDA_API_VERSION
	.align		4
        /*0000*/ 	.byte	0x04, 0x37
        /*0002*/ 	.short	(.L_296 - .L_295)
.L_295:
        /*0004*/ 	.word	0x00000082


	//----- nvinfo : EIATTR_SW2861232_WAR
	.align		4
.L_296:
        /*0008*/ 	.byte	0x01, 0x35
	.zero		2


	//----- nvinfo : EIATTR_PARAM_CBANK
	.align		4
        /*000c*/ 	.byte	0x04, 0x0a
        /*000e*/ 	.short	(.L_298 - .L_297)
	.align		4
.L_297:
        /*0010*/ 	.word	index@(.nv.constant0._ZN7cutlass13device_kernelIN5flash19enable_sm80_to_sm89INS1_16FlashAttnFwdSm80INS1_25CollectiveMainloopFwdSm80ILi8ELi1ELb0EN4cute5tupleIJNS5_1CILi128EEENS7_ILi64EEENS7_ILi192EEEEEELi192ENS_6half_tEfNS_4arch4Sm80ELb0ELb1ELb1ELb0ELb0ELb0ELb1ELb0EEENS1_21CollectiveEpilogueFwdINS6_IJS8_SA_S9_EEENS6_IJNS7_ILi1EEESI_SI_EEESC_SE_Li256ELb0ELb1ELb0ELb0EEENS1_19SingleTileSchedulerILb0ELb0ELb1ELi128EEEEEEEEEvNT_6ParamsE)
        /*0014*/ 	.short	0x0160
        /*0016*/ 	.short	0x0418


	//----- nvinfo : EIATTR_CBANK_PARAM_SIZE
	.align		4
.L_298:
        /*0018*/ 	.byte	0x03, 0x19
        /*001a*/ 	.short	0x0418


	//----- nvinfo : EIATTR_KPARAM_INFO
	.align		4
        /*001c*/ 	.byte	0x04, 0x17
        /*001e*/ 	.short	(.L_300 - .L_299)
.L_299:
        /*0020*/ 	.word	0x00000000
        /*0024*/ 	.short	0x0000
        /*0026*/ 	.short	0x0000
        /*0028*/ 	.byte	0x00, 0xf0, 0x61, 0x10


	//----- nvinfo : EIATTR_MAXREG_COUNT
	.align		4
.L_300:
        /*002c*/ 	.byte	0x03, 0x1b
        /*002e*/ 	.short	0x00ff


	//----- nvinfo : EIATTR_NUM_BARRIERS
	.align		4
        /*0030*/ 	.byte	0x02, 0x4c
        /*0032*/ 	.byte	0x02
	.zero		1


	//----- nvinfo : EIATTR_MERCURY_ISA_VERSION
	.align		4
        /*0034*/ 	.byte	0x03, 0x5f
        /*0036*/ 	.short	0x0000


	//----- nvinfo : EIATTR_COOP_GROUP_MASK_REGIDS
	.align		4
        /*0038*/ 	.byte	0x04, 0x29
        /*003a*/ 	.short	(.L_302 - .L_301)


	//   ....[0]....
.L_301:
        /*003c*/ 	.word	0xffffffff


	//   ....[1]....
        /*0040*/ 	.word	0xffffffff


	//   ....[2]....
        /*0044*/ 	.word	0xffffffff


	//   ....[3]....
        /*0048*/ 	.word	0xffffffff


	//   ....[4]....
        /*004c*/ 	.word	0xffffffff


	//   ....[5]....
        /*0050*/ 	.word	0xffffffff


	//   ....[6]....
        /*0054*/ 	.word	0xffffffff


	//   ....[7]....
        /*0058*/ 	.word	0xffffffff


	//   ....[8]....
        /*005c*/ 	.word	0xffffffff


	//   ....[9]....
        /*0060*/ 	.word	0xffffffff


	//   ....[10]....
        /*0064*/ 	.word	0xffffffff


	//   ....[11]....
        /*0068*/ 	.word	0xffffffff


	//   ....[12]....
        /*006c*/ 	.word	0xffffffff


	//   ....[13]....
        /*0070*/ 	.word	0xffffffff


	//   ....[14]....
        /*0074*/ 	.word	0xffffffff


	//   ....[15]....
        /*0078*/ 	.word	0xffffffff


	//   ....[16]....
        /*007c*/ 	.word	0xffffffff


	//   ....[17]....
        /*0080*/ 	.word	0xffffffff


	//   ....[18]....
        /*0084*/ 	.word	0xffffffff


	//   ....[19]....
        /*0088*/ 	.word	0xffffffff


	//   ....[20]....
        /*008c*/ 	.word	0xffffffff


	//   ....[21]....
        /*0090*/ 	.word	0xffffffff


	//   ....[22]....
        /*0094*/ 	.word	0xffffffff


	//   ....[23]....
        /*0098*/ 	.word	0xffffffff


	//   ....[24]....
        /*009c*/ 	.word	0xffffffff


	//   ....[25]....
        /*00a0*/ 	.word	0xffffffff


	//   ....[26]....
        /*00a4*/ 	.word	0xffffffff


	//   ....[27]....
        /*00a8*/ 	.word	0xffffffff


	//   ....[28]....
        /*00ac*/ 	.word	0xffffffff


	//   ....[29]....
        /*00b0*/ 	.word	0xffffffff


	//   ....[30]....
        /*00b4*/ 	.word	0xffffffff


	//   ....[31]....
        /*00b8*/ 	.word	0xffffffff


	//   ....[32]....
        /*00bc*/ 	.word	0xffffffff


	//   ....[33]....
        /*00c0*/ 	.word	0xffffffff


	//   ....[34]....
        /*00c4*/ 	.word	0xffffffff


	//   ....[35]....
        /*00c8*/ 	.word	0xffffffff


	//   ....[36]....
        /*00cc*/ 	.word	0xffffffff


	//   ....[37]....
        /*00d0*/ 	.word	0xffffffff


	//   ....[38]....
        /*00d4*/ 	.word	0xffffffff


	//   ....[39]....
        /*00d8*/ 	.word	0xffffffff


	//   ....[40]....
        /*00dc*/ 	.word	0xffffffff


	//   ....[41]....
        /*00e0*/ 	.word	0xffffffff


	//   ....[42]....
        /*00e4*/ 	.word	0xffffffff


	//   ....[43]....
        /*00e8*/ 	.word	0xffffffff


	//   ....[44]....
        /*00ec*/ 	.word	0xffffffff


	//   ....[45]....
        /*00f0*/ 	.word	0xffffffff


	//   ....[46]....
        /*00f4*/ 	.word	0xffffffff


	//   ....[47]....
        /*00f8*/ 	.word	0xffffffff


	//   ....[48]....
        /*00fc*/ 	.word	0xffffffff


	//   ....[49]....
        /*0100*/ 	.word	0xffffffff


	//   ....[50]....
        /*0104*/ 	.word	0xffffffff


	//   ....[51]....
        /*0108*/ 	.word	0xffffffff


	//   ....[52]....
        /*010c*/ 	.word	0xffffffff


	//   ....[53]....
        /*0110*/ 	.word	0xffffffff


	//----- nvinfo : EIATTR_COOP_GROUP_INSTR_OFFSETS
	.align		4
.L_302:
        /*0114*/ 	.byte	0x04, 0x28
        /*0116*/ 	.short	(.L_304 - .L_303)


	//   ....[0]....
.L_303:
        /*0118*/ 	.word	0x00000d50


	//   ....[1]....
        /*011c*/ 	.word	0x00000d90


	//   ....[2]....
        /*0120*/ 	.word	0x00000dc0


	//   ....[3]....
        /*0124*/ 	.word	0x00000df0


	//   ....[4]....
        /*0128*/ 	.word	0x00000f30


	//   ....[5]....
        /*012c*/ 	.word	0x00000f80


	//   ....[6]....
        /*0130*/ 	.word	0x00000fd0


	//   ....[7]....
        /*0134*/ 	.word	0x00001070


	//   ....[8]....
        /*0138*/ 	.word	0x00002a70


	//   ....[9]....
        /*013c*/ 	.word	0x00002dd0


	//   ....[10]....
        /*0140*/ 	.word	0x00003af0


	//   ....[11]....
        /*0144*/ 	.word	0x00003b10


	//   ....[12]....
        /*0148*/ 	.word	0x00003b30


	//   ....[13]....
        /*014c*/ 	.word	0x00003b50


	//   ....[14]....
        /*0150*/ 	.word	0x00006050


	//   ....[15]....
        /*0154*/ 	.word	0x00006410


	//   ....[16]....
        /*0158*/ 	.word	0x00006c60


	//   ....[17]....
        /*015c*/ 	.word	0x00006e30


	//   ....[18]....
        /*0160*/ 	.word	0x00006e80


	//   ....[19]....
        /*0164*/ 	.word	0x00006f10


	//   ....[20]....
        /*0168*/ 	.word	0x00009cd0


	//   ....[21]....
        /*016c*/ 	.word	0x00009cf0


	//   ....[22]....
        /*0170*/ 	.word	0x00009d10


	//   ....[23]....
        /*0174*/ 	.word	0x00009d30


	//   ....[24]....
        /*0178*/ 	.word	0x0000caf0


	//   ....[25]....
        /*017c*/ 	.word	0x0000ce80


	//   ....[26]....
        /*0180*/ 	.word	0x0000d600


	//   ....[27]....
        /*0184*/ 	.word	0x0000d7e0


	//   ....[28]....
        /*0188*/ 	.word	0x0000d820


	//   ....[29]....
        /*018c*/ 	.word	0x0000d8a0


	//   ....[30]....
        /*0190*/ 	.word	0x0000ef70


	//   ....[31]....
        /*0194*/ 	.word	0x0000efa0


	//   ....[32]....
        /*0198*/ 	.word	0x0000efe0


	//   ....[33]....
        /*019c*/ 	.word	0x0000eff0


	//   ....[34]....
        /*01a0*/ 	.word	0x00010520


	//   ....[35]....
        /*01a4*/ 	.word	0x00010530


	//   ....[36]....
        /*01a8*/ 	.word	0x00010550


	//   ....[37]....
        /*01ac*/ 	.word	0x00010570


	//   ....[38]....
        /*01b0*/ 	.word	0x00010590


	//   ....[39]....
        /*01b4*/ 	.word	0x000105b0


	//   ....[40]....
        /*01b8*/ 	.word	0x000107e0


	//   ....[41]....
        /*01bc*/ 	.word	0x00010810


	//   ....[42]....
        /*01c0*/ 	.word	0x00010960


	//   ....[43]....
        /*01c4*/ 	.word	0x00010990


	//   ....[44]....
        /*01c8*/ 	.word	0x00010ae0


	//   ....[45]....
        /*01cc*/ 	.word	0x00010b00


	//   ....[46]....
        /*01d0*/ 	.word	0x00011190


	//   ....[47]....
        /*01d4*/ 	.word	0x000111b0


	//   ....[48]....
        /*01d8*/ 	.word	0x000112e0


	//   ....[49]....
        /*01dc*/ 	.word	0x00011310


	//   ....[50]....
        /*01e0*/ 	.word	0x00011440


	//   ....[51]....
        /*01e4*/ 	.word	0x00011470


	//   ....[52]....
        /*01e8*/ 	.word	0x000115a0


	//   ....[53]....
        /*01ec*/ 	.word	0x000115c0


	//----- nvinfo : EIATTR_EXIT_INSTR_OFFSETS
	.align		4
.L_304:
        /*01f0*/ 	.byte	0x04, 0x1c
        /*01f2*/ 	.short	(.L_306 - .L_305)


	//   ....[0]....
.L_305:
        /*01f4*/ 	.word	0x00000030


	//   ....[1]....
        /*01f8*/ 	.word	0x00010b10


	//   ....[2]....
        /*01fc*/ 	.word	0x00010be0


	//   ....[3]....
        /*0200*/ 	.word	0x00010c40


	//   ....[4]....
        /*0204*/ 	.word	0x000115d0


	//   ....[5]....
        /*0208*/ 	.word	0x00011680


	//   ....[6]....
        /*020c*/ 	.word	0x000116e0


	//----- nvinfo : EIATTR_CTAIDZ_USED
	.align		4
.L_306:
        /*0210*/ 	.byte	0x01, 0x04
	.zero		2


	//----- nvinfo : EIATTR_MAX_THREADS
	.align		4
        /*0214*/ 	.byte	0x04, 0x05
        /*0216*/ 	.short	(.L_308 - .L_307)
.L_307:
        /*0218*/ 	.word	0x00000100
        /*021c*/ 	.word	0x00000001
        /*0220*/ 	.word	0x00000001


	//----- nvinfo : EIATTR_CRS_STACK_SIZE
	.align		4
.L_308:
        /*0224*/ 	.byte	0x04, 0x1e
        /*0226*/ 	.short	(.L_310 - .L_309)
.L_309:
        /*0228*/ 	.word	0x00000000
.L_310:


//--------------------- .nv.info._ZN7cutlass13device_kernelIN5flash19enable_sm80_to_sm89INS1_16FlashAttnFwdSm80INS1_25CollectiveMainloopFwdSm80ILi8ELi1ELb0EN4cute5tupleIJNS5_1CILi128EEENS7_ILi64EEENS7_ILi192EEEEEELi192ENS_6half_tEfNS_4arch4Sm80ELb0ELb1ELb1ELb1ELb0ELb0ELb1ELb0EEENS1_21CollectiveEpilogueFwdINS6_IJS8_SA_S9_EEENS6_IJNS7_ILi1EEESI_SI_EEESC_SE_Li256ELb1ELb1ELb0ELb0EEENS1_19SingleTileSchedulerILb1ELb0ELb1ELi128EEEEEEEEEvNT_6ParamsE --------------------------
	.section	.nv.info._ZN7cutlass13device_kernelIN5flash19enable_sm80_to_sm89INS1_16FlashAttnFwdSm80INS1_25CollectiveMainloopFwdSm80ILi8ELi1ELb0EN4cute5tupleIJNS5_1CILi128EEENS7_ILi64EEENS7_ILi192EEEEEELi192ENS_6half_tEfNS_4arch4Sm80ELb0ELb1ELb1ELb1ELb0ELb0ELb1ELb0EEENS1_21CollectiveEpilogueFwdINS6_IJS8_SA_S9_EEENS6_IJNS7_ILi1EEESI_SI_EEESC_SE_Li256ELb1ELb1ELb0ELb0EEENS1_19SingleTileSchedulerILb1ELb0ELb1ELi128EEEEEEEEEvNT_6ParamsE,"",@"SHT_CUDA_INFO"
	.sectionflags	@""
	.align	4


	//----- nvinfo : EIATTR_CUDA_API_VERSION
	.align		4
        /*0000*/ 	.byte	0x04, 0x37
        /*0002*/ 	.short	(.L_312 - .L_311)
.L_311:
        /*0004*/ 	.word	0x00000082


	//----- nvinfo : EIATTR_SW2861232_WAR
	.align		4
.L_312:
        /*0008*/ 	.byte	0x01, 0x35
	.zero		2


	//----- nvinfo : EIATTR_PARAM_CBANK
	.align		4
        /*000c*/ 	.byte	0x04, 0x0a
        /*000e*/ 	.short	(.L_314 - .L_313)
	.align		4
.L_313:
        /*0010*/ 	.word	index@(.nv.constant0._ZN7cutlass13device_kernelIN5flash19enable_sm80_to_sm89INS1_16FlashAttnFwdSm80INS1_25CollectiveMainloopFwdSm80ILi8ELi1ELb0EN4cute5tupleIJNS5_1CILi128EEENS7_ILi64EEENS7_ILi192EEEEEELi192ENS_6half_tEfNS_4arch4Sm80ELb0ELb1ELb1ELb1ELb0ELb0ELb1ELb0EEENS1_21CollectiveEpilogueFwdINS6_IJS8_SA_S9_EEENS6_IJNS7_ILi1EEESI_SI_EEESC_SE_Li256ELb1ELb1ELb0ELb0EEENS1_19SingleTileSchedulerILb1ELb0ELb1ELi128EEEEEEEEEvNT_6ParamsE)
        /*0014*/ 	.short	0x0160
        /*0016*/ 	.short	0x0418


	//----- nvinfo : EIATTR_CBANK_PARAM_SIZE
	.align		4
.L_314:
        /*0018*/ 	.byte	0x03, 0x19
        /*001a*/ 	.short	0x0418


	//----- nvinfo : EIATTR_KPARAM_INFO
	.align		4
        /*001c*/ 	.byte	0x04, 0x17
        /*001e*/ 	.short	(.L_316 - .L_315)
.L_315:
        /*0020*/ 	.word	0x00000000
        /*0024*/ 	.short	0x0000
        /*0026*/ 	.short	0x0000
        /*0028*/ 	.byte	0x00, 0xf0, 0x61, 0x10


	//----- nvinfo : EIATTR_MAXREG_COUNT
	.align		4
.L_316:
        /*002c*/ 	.byte	0x03, 0x1b
        /*002e*/ 	.short	0x00ff


	//----- nvinfo : EIATTR_NUM_BARRIERS
	.align		4
        /*0030*/ 	.byte	0x02, 0x4c
        /*0032*/ 	.byte	0x02
	.zero		1


	//----- nvinfo : EIATTR_MERCURY_ISA_VERSION
	.align		4
        /*0034*/ 	.byte	0x03, 0x5f
        /*0036*/ 	.short	0x0000


	//----- nvinfo : EIATTR_COOP_GROUP_MASK_REGIDS
	.align		4
        /*0038*/ 	.byte	0x04, 0x29
        /*003a*/ 	.short	(.L_318 - .L_317)


	//   ....[0]....
.L_317:
        /*003c*/ 	.word	0xffffffff


	//   ....[1]....
        /*0040*/ 	.word	0xffffffff


	//   ....[2]....
        /*0044*/ 	.word	0xffffffff


	//   ....[3]....
        /*0048*/ 	.word	0xffffffff


	//   ....[4]....
        /*004c*/ 	.word	0xffffffff


	//   ....[5]....
        /*0050*/ 	.word	0xffffffff


	//   ....[6]....
        /*0054*/ 	.word	0xffffffff


	//   ....[7]....
        /*0058*/ 	.word	0xffffffff


	//   ....[8]....
        /*005c*/ 	.word	0xffffffff


	//   ....[9]....
        /*0060*/ 	.word	0xffffffff


	//   ....[10]....
        /*0064*/ 	.word	0xffffffff


	//   ....[11]....
        /*0068*/ 	.word	0xffffffff


	//   ....[12]....
        /*006c*/ 	.word	0xffffffff


	//   ....[13]....
        /*0070*/ 	.word	0xffffffff


	//   ....[14]....
        /*0074*/ 	.word	0xffffffff


	//   ....[15]....
        /*0078*/ 	.word	0xffffffff


	//   ....[16]....
        /*007c*/ 	.word	0xffffffff


	//   ....[17]....
        /*0080*/ 	.word	0xffffffff


	//   ....[18]....
        /*0084*/ 	.word	0xffffffff


	//   ....[19]....
        /*0088*/ 	.word	0xffffffff


	//   ....[20]....
        /*008c*/ 	.word	0xffffffff


	//   ....[21]....
        /*0090*/ 	.word	0xffffffff


	//   ....[22]....
        /*0094*/ 	.word	0xffffffff


	//   ....[23]....
        /*0098*/ 	.word	0xffffffff


	//   ....[24]....
        /*009c*/ 	.word	0xffffffff


	//   ....[25]....
        /*00a0*/ 	.word	0xffffffff


	//   ....[26]....
        /*00a4*/ 	.word	0xffffffff


	//   ....[27]....
        /*00a8*/ 	.word	0xffffffff


	//   ....[28]....
        /*00ac*/ 	.word	0xffffffff


	//   ....[29]....
        /*00b0*/ 	.word	0xffffffff


	//   ....[30]....
        /*00b4*/ 	.word	0xffffffff


	//   ....[31]....
        /*00b8*/ 	.word	0xffffffff


	//   ....[32]....
        /*00bc*/ 	.word	0xffffffff


	//   ....[33]....
        /*00c0*/ 	.word	0xffffffff


	//   ....[34]....
        /*00c4*/ 	.word	0xffffffff


	//   ....[35]....
        /*00c8*/ 	.word	0xffffffff


	//   ....[36]....
        /*00cc*/ 	.word	0xffffffff


	//   ....[37]....
        /*00d0*/ 	.word	0xffffffff


	//   ....[38]....
        /*00d4*/ 	.word	0xffffffff


	//   ....[39]....
        /*00d8*/ 	.word	0xffffffff


	//   ....[40]....
        /*00dc*/ 	.word	0xffffffff


	//   ....[41]....
        /*00e0*/ 	.word	0xffffffff


	//   ....[42]....
        /*00e4*/ 	.word	0xffffffff


	//   ....[43]....
        /*00e8*/ 	.word	0xffffffff


	//   ....[44]....
        /*00ec*/ 	.word	0xffffffff


	//   ....[45]....
        /*00f0*/ 	.word	0xffffffff


	//   ....[46]....
        /*00f4*/ 	.word	0xffffffff


	//   ....[47]....
        /*00f8*/ 	.word	0xffffffff


	//   ....[48]....
        /*00fc*/ 	.word	0xffffffff


	//   ....[49]....
        /*0100*/ 	.word	0xffffffff


	//   ....[50]....
        /*0104*/ 	.word	0xffffffff


	//   ....[51]....
        /*0108*/ 	.word	0xffffffff


	//   ....[52]....
        /*010c*/ 	.word	0xffffffff


	//   ....[53]....
        /*0110*/ 	.word	0xffffffff


	//   ....[54]....
        /*0114*/ 	.word	0xffffffff


	//----- nvinfo : EIATTR_COOP_GROUP_INSTR_OFFSETS
	.align		4
.L_318:
        /*0118*/ 	.byte	0x04, 0x28
        /*011a*/ 	.short	(.L_320 - .L_319)


	//   ....[0]....
.L_319:
        /*011c*/ 	.word	0x00000080


	//   ....[1]....
        /*0120*/ 	.word	0x000014b0


	//   ....[2]....
        /*0124*/ 	.word	0x000014e0


	//   ....[3]....
        /*0128*/ 	.word	0x000017a0


	//   ....[4]....
        /*012c*/ 	.word	0x000017d0


	//   ....[5]....
        /*0130*/ 	.word	0x00001910


	//   ....[6]....
        /*0134*/ 	.word	0x00001940


	//   ....[7]....
        /*0138*/ 	.word	0x00001a70


	//   ....[8]....
        /*013c*/ 	.word	0x00001ab0


	//   ....[9]....
        /*0140*/ 	.word	0x00003070


	//   ....[10]....
        /*0144*/ 	.word	0x00003480


	//   ....[11]....
        /*0148*/ 	.word	0x00004170


	//   ....[12]....
        /*014c*/ 	.word	0x00004190


	//   ....[13]....
        /*0150*/ 	.word	0x000041b0


	//   ....[14]....
        /*0154*/ 	.word	0x000041d0


	//   ....[15]....
        /*0158*/ 	.word	0x00006690


	//   ....[16]....
        /*015c*/ 	.word	0x00006a80


	//   ....[17]....
        /*0160*/ 	.word	0x000072d0


	//   ....[18]....
        /*0164*/ 	.word	0x000074b0


	//   ....[19]....
        /*0168*/ 	.word	0x000074f0


	//   ....[20]....
        /*016c*/ 	.word	0x00007580


	//   ....[21]....
        /*0170*/ 	.word	0x0000a310


	//   ....[22]....
        /*0174*/ 	.word	0x0000a330


	//   ....[23]....
        /*0178*/ 	.word	0x0000a350


	//   ....[24]....
        /*017c*/ 	.word	0x0000a370


	//   ....[25]....
        /*0180*/ 	.word	0x0000d010


	//   ....[26]....
        /*0184*/ 	.word	0x0000d4c0


	//   ....[27]....
        /*0188*/ 	.word	0x0000dc40


	//   ....[28]....
        /*018c*/ 	.word	0x0000de20


	//   ....[29]....
        /*0190*/ 	.word	0x0000de60


	//   ....[30]....
        /*0194*/ 	.word	0x0000dee0


	//   ....[31]....
        /*0198*/ 	.word	0x0000f5b0


	//   ....[32]....
        /*019c*/ 	.word	0x0000f5e0


	//   ....[33]....
        /*01a0*/ 	.word	0x0000f620


	//   ....[34]....
        /*01a4*/ 	.word	0x0000f630


	//   ....[35]....
        /*01a8*/ 	.word	0x00010b70


	//   ....[36]....
        /*01ac*/ 	.word	0x00010ba0


	//   ....[37]....
        /*01b0*/ 	.word	0x00010be0


	//   ....[38]....
        /*01b4*/ 	.word	0x00010c20


	//   ....[39]....
        /*01b8*/ 	.word	0x00010e10


	//   ....[40]....
        /*01bc*/ 	.word	0x00010e20


	//   ....[41]....
        /*01c0*/ 	.word	0x00010fa0


	//   ....[42]....
        /*01c4*/ 	.word	0x00010fd0


	//   ....[43]....
        /*01c8*/ 	.word	0x00011120


	//   ....[44]....
        /*01cc*/ 	.word	0x00011150


	//   ....[45]....
        /*01d0*/ 	.word	0x000112a0


	//   ....[46]....
        /*01d4*/ 	.word	0x000112c0


	//   ....[47]....
        /*01d8*/ 	.word	0x00011ad0


	//   ....[48]....
        /*01dc*/ 	.word	0x00011af0


	//   ....[49]....
        /*01e0*/ 	.word	0x00011c20


	//   ....[50]....
        /*01e4*/ 	.word	0x00011c50


	//   ....[51]....
        /*01e8*/ 	.word	0x00011d80


	//   ....[52]....
        /*01ec*/ 	.word	0x00011db0


	//   ....[53]....
        /*01f0*/ 	.word	0x00011ee0


	//   ....[54]....
        /*01f4*/ 	.word	0x00011f00


	//----- nvinfo : EIATTR_EXIT_INSTR_OFFSETS
	.align		4
.L_320:
        /*01f8*/ 	.byte	0x04, 0x1c
        /*01fa*/ 	.short	(.L_322 - .L_321)


	//   ....[0]....
.L_321:
        /*01fc*/ 	.word	0x00000310


	//   ....[1]....
        /*0200*/ 	.word	0x000112d0


	//   ....[2]....
        /*0204*/ 	.word	0x000113a0


	//   ....[3]....
        /*0208*/ 	.word	0x00011400


	//   ....[4]....
        /*020c*/ 	.word	0x00011f10


	//   ....[5]....
        /*0210*/ 	.word	0x00011fc0


	//   ....[6]....
        /*0214*/ 	.word	0x00012020


	//----- nvinfo : EIATTR_CTAIDZ_USED
	.align		4
.L_322:
        /*0218*/ 	.byte	0x01, 0x04
	.zero		2


	//----- nvinfo : EIATTR_MAX_THREADS
	.align		4
        /*021c*/ 	.byte	0x04, 0x05
        /*021e*/ 	.short	(.L_324 - .L_323)
.L_323:
        /*0220*/ 	.word	0x00000100
        /*0224*/ 	.word	0x00000001
        /*0228*/ 	.word	0x00000001


	//----- nvinfo : EIATTR_CRS_STACK_SIZE
	.align		4
.L_324:
        /*022c*/ 	.byte	0x04, 0x1e
        /*022e*/ 	.short	(.L_326 - .L_325)
.L_325:
        /*0230*/ 	.word	0x00000000
.L_326:


//--------------------- .nv.info._ZN7cutlass13device_kernelIN5flash19enable_sm80_to_sm89INS1_16FlashAttnFwdSm80INS1_25CollectiveMainloopFwdSm80ILi8ELi1ELb0EN4cute5tupleIJNS5_1CILi128EEENS7_ILi64EEENS7_ILi192EEEEEELi192ENS_6half_tEfNS_4arch4Sm80ELb0ELb1ELb1ELb1ELb0ELb1ELb1ELb0EEENS1_21CollectiveEpilogueFwdINS6_IJS8_SA_S9_EEENS6_IJNS7_ILi1EEESI_SI_EEESC_SE_Li256ELb1ELb1ELb0ELb0EEENS1_19SingleTileSchedulerILb1ELb0ELb1ELi128EEEEEEEEEvNT_6ParamsE --------------------------
	.section	.nv.info._ZN7cutlass13device_kernelIN5flash19enable_sm80_to_sm89INS1_16FlashAttnFwdSm80INS1_25CollectiveMainloopFwdSm80ILi8ELi1ELb0EN4cute5tupleIJNS5_1CILi128EEENS7_ILi64EEENS7_ILi192EEEEEELi192ENS_6half_tEfNS_4arch4Sm80ELb0ELb1ELb1ELb1ELb0ELb1ELb1ELb0EEENS1_21CollectiveEpilogueFwdINS6_IJS8_SA_S9_EEENS6_IJNS7_ILi1EEESI_SI_EEESC_SE_Li256ELb1ELb1ELb0ELb0EEENS1_19SingleTileSchedulerILb1ELb0ELb1ELi128EEEEEEEEEvNT_6ParamsE,"",@"SHT_CUDA_INFO"
	.sectionflags	@""
	.align	4


	//----- nvinfo : EIATTR_CUDA_API_VERSION
	.align		4
        /*0000*/ 	.byte	0x04, 0x37
        /*0002*/ 	.short	(.L_328 - .L_327)
.L_327:
        /*0004*/ 	.word	0x00000082


	//----- nvinfo : EIATTR_SW2861232_WAR
	.align		4
.L_328:
        /*0008*/ 	.byte	0x01, 0x35
	.zero		2


	//----- nvinfo : EIATTR_PARAM_CBANK
	.align		4
        /*000c*/ 	.byte	0x04, 0x0a
        /*000e*/ 	.short	(.L_330 - .L_329)
	.align		4
.L_329:
        /*0010*/ 	.word	index@(.nv.constant0._ZN7cutlass13device_kernelIN5flash19enable_sm80_to_sm89INS1_16FlashAttnFwdSm80INS1_25CollectiveMainloopFwdSm80ILi8ELi1ELb0EN4cute5tupleIJNS5_1CILi128EEENS7_ILi64EEENS7_ILi192EEEEEELi192ENS_6half_tEfNS_4arch4Sm80ELb0ELb1ELb1ELb1ELb0ELb1ELb1ELb0EEENS1_21CollectiveEpilogueFwdINS6_IJS8_SA_S9_EEENS6_IJNS7_ILi1EEESI_SI_EEESC_SE_Li256ELb1ELb1ELb0ELb0EEENS1_19SingleTileSchedulerILb1ELb0ELb1ELi128EEEEEEEEEvNT_6ParamsE)
        /*0014*/ 	.short	0x0160
        /*0016*/ 	.short	0x0418


	//----- nvinfo : EIATTR_CBANK_PARAM_SIZE
	.align		4
.L_330:
        /*0018*/ 	.byte	0x03, 0x19
        /*001a*/ 	.short	0x0418


	//----- nvinfo : EIATTR_KPARAM_INFO
	.align		4
        /*001c*/ 	.byte	0x04, 0x17
        /*001e*/ 	.short	(.L_332 - .L_331)
.L_331:
        /*0020*/ 	.word	0x00000000
        /*0024*/ 	.short	0x0000
        /*0026*/ 	.short	0x0000
        /*0028*/ 	.byte	0x00, 0xf0, 0x61, 0x10


	//----- nvinfo : EIATTR_MAXREG_COUNT
	.align		4
.L_332:
        /*002c*/ 	.byte	0x03, 0x1b
        /*002e*/ 	.short	0x00ff


	//----- nvinfo : EIATTR_NUM_BARRIERS
	.align		4
        /*0030*/ 	.byte	0x02, 0x4c
        /*0032*/ 	.byte	0x02
	.zero		1


	//----- nvinfo : EIATTR_MERCURY_ISA_VERSION
	.align		4
        /*0034*/ 	.byte	0x03, 0x5f
        /*0036*/ 	.short	0x0000


	//----- nvinfo : EIATTR_COOP_GROUP_MASK_REGIDS
	.align		4
        /*0038*/ 	.byte	0x04, 0x29
        /*003a*/ 	.short	(.L_334 - .L_333)


	//   ....[0]....
.L_333:
        /*003c*/ 	.word	0xffffffff


	//   ....[1]....
        /*0040*/ 	.word	0xffffffff


	//   ....[2]....
        /*0044*/ 	.word	0xffffffff


	//   ....[3]....
        /*0048*/ 	.word	0xffffffff


	//   ....[4]....
        /*004c*/ 	.word	0xffffffff


	//   ....[5]....
        /*0050*/ 	.word	0xffffffff


	//   ....[6]....
        /*0054*/ 	.word	0xffffffff


	//   ....[7]....
        /*0058*/ 	.word	0xffffffff


	//   ....[8]....
        /*005c*/ 	.word	0xffffffff


	//   ....[9]....
        /*0060*/ 	.word	0xffffffff


	//   ....[10]....
        /*0064*/ 	.word	0xffffffff


	//   ....[11]....
        /*0068*/ 	.word	0xffffffff


	//   ....[12]....
        /*006c*/ 	.word	0xffffffff


	//   ....[13]....
        /*0070*/ 	.word	0xffffffff


	//   ....[14]....
        /*0074*/ 	.word	0xffffffff


	//   ....[15]....
        /*0078*/ 	.word	0xffffffff


	//   ....[16]....
        /*007c*/ 	.word	0xffffffff


	//   ....[17]....
        /*0080*/ 	.word	0xffffffff


	//   ....[18]....
        /*0084*/ 	.word	0xffffffff


	//   ....[19]....
        /*0088*/ 	.word	0xffffffff


	//   ....[20]....
        /*008c*/ 	.word	0xffffffff


	//   ....[21]....
        /*0090*/ 	.word	0xffffffff


	//   ....[22]....
        /*0094*/ 	.word	0xffffffff


	//   ....[23]....
        /*0098*/ 	.word	0xffffffff


	//   ....[24]....
        /*009c*/ 	.word	0xffffffff


	//   ....[25]....
        /*00a0*/ 	.word	0xffffffff


	//   ....[26]....
        /*00a4*/ 	.word	0xffffffff


	//   ....[27]....
        /*00a8*/ 	.word	0xffffffff


	//   ....[28]....
        /*00ac*/ 	.word	0xffffffff


	//   ....[29]....
        /*00b0*/ 	.word	0xffffffff


	//   ....[30]....
        /*00b4*/ 	.word	0xffffffff


	//   ....[31]....
        /*00b8*/ 	.word	0xffffffff


	//   ....[32]....
        /*00bc*/ 	.word	0xffffffff


	//   ....[33]....
        /*00c0*/ 	.word	0xffffffff


	//   ....[34]....
        /*00c4*/ 	.word	0xffffffff


	//   ....[35]....
        /*00c8*/ 	.word	0xffffffff


	//   ....[36]....
        /*00cc*/ 	.word	0xffffffff


	//   ....[37]....
        /*00d0*/ 	.word	0xffffffff


	//   ....[38]....
        /*00d4*/ 	.word	0xffffffff


	//   ....[39]....
        /*00d8*/ 	.word	0xffffffff


	//   ....[40]....
        /*00dc*/ 	.word	0xffffffff


	//   ....[41]....
        /*00e0*/ 	.word	0xffffffff


	//   ....[42]....
        /*00e4*/ 	.word	0xffffffff


	//   ....[43]....
        /*00e8*/ 	.word	0xffffffff


	//   ....[44]....
        /*00ec*/ 	.word	0xffffffff


	//   ....[45]....
        /*00f0*/ 	.word	0xffffffff


	//   ....[46]....
        /*00f4*/ 	.word	0xffffffff


	//   ....[47]....
        /*00f8*/ 	.word	0xffffffff


	//   ....[48]....
        /*00fc*/ 	.word	0xffffffff


	//   ....[49]....
        /*0100*/ 	.word	0xffffffff


	//   ....[50]....
        /*0104*/ 	.word	0xffffffff


	//   ....[51]....
        /*0108*/ 	.word	0xffffffff


	//   ....[52]....
        /*010c*/ 	.word	0xffffffff


	//   ....[53]....
        /*0110*/ 	.word	0xffffffff


	//   ....[54]....
        /*0114*/ 	.word	0xffffffff


	//   ....[55]....
        /*0118*/ 	.word	0xffffffff


	//   ....[56]....
        /*011c*/ 	.word	0xffffffff


	//   ....[57]....
        /*0120*/ 	.word	0xffffffff


	//   ....[58]....
        /*0124*/ 	.word	0xffffffff


	//   ....[59]....
        /*0128*/ 	.word	0xffffffff


	//   ....[60]....
        /*012c*/ 	.word	0xffffffff


	//   ....[61]....
        /*0130*/ 	.word	0xffffffff


	//   ....[62]....
        /*0134*/ 	.word	0xffffffff


	//   ....[63]....
        /*0138*/ 	.word	0xffffffff


	//   ....[64]....
        /*013c*/ 	.word	0xffffffff


	//   ....[65]....
        /*0140*/ 	.word	0xffffffff


	//   ....[66]....
        /*0144*/ 	.word	0xffffffff


	//   ....[67]....
        /*0148*/ 	.word	0xffffffff


	//   ....[68]....
        /*014c*/ 	.word	0xffffffff


	//   ....[69]....
        /*0150*/ 	.word	0xffffffff


	//   ....[70]....
        /*0154*/ 	.word	0xffffffff


	//----- nvinfo : EIATTR_COOP_GROUP_INSTR_OFFSETS
	.align		4
.L_334:
        /*0158*/ 	.byte	0x04, 0x28
        /*015a*/ 	.short	(.L_336 - .L_335)


	//   ....[0]....
.L_335:
        /*015c*/ 	.word	0x00000090


	//   ....[1]....
        /*0160*/ 	.word	0x00007570


	//   ....[2]....
        /*0164*/ 	.word	0x00007630


	//   ....[3]....
        /*0168*/ 	.word	0x000077a0


	//   ....[4]....
        /*016c*/ 	.word	0x000077d0


	//   ....[5]....
        /*0170*/ 	.word	0x00007910


	//   ....[6]....
        /*0174*/ 	.word	0x00007940


	//   ....[7]....
        /*0178*/ 	.word	0x00007a70


	//   ....[8]....
        /*017c*/ 	.word	0x00007ab0


	//   ....[9]....
        /*0180*/ 	.word	0x000081a0


	//   ....[10]....
        /*0184*/ 	.word	0x00008200


	//   ....[11]....
        /*0188*/ 	.word	0x00008240


	//   ....[12]....
        /*018c*/ 	.word	0x00008250


	//   ....[13]....
        /*0190*/ 	.word	0x00008680


	//   ....[14]....
        /*0194*/ 	.word	0x000086c0


	//   ....[15]....
        /*0198*/ 	.word	0x00008700


	//   ....[16]....
        /*019c*/ 	.word	0x00008770


	//   ....[17]....
        /*01a0*/ 	.word	0x0000b700


	//   ....[18]....
        /*01a4*/ 	.word	0x0000b750


	//   ....[19]....
        /*01a8*/ 	.word	0x0000b760


	//   ....[20]....
        /*01ac*/ 	.word	0x0000b770


	//   ....[21]....
        /*01b0*/ 	.word	0x0000b9f0


	//   ....[22]....
        /*01b4*/ 	.word	0x0000ba30


	//   ....[23]....
        /*01b8*/ 	.word	0x0000ba70


	//   ....[24]....
        /*01bc*/ 	.word	0x0000bae0


	//   ....[25]....
        /*01c0*/ 	.word	0x0000ff90


	//   ....[26]....
        /*01c4*/ 	.word	0x00010340


	//   ....[27]....
        /*01c8*/ 	.word	0x00010f40


	//   ....[28]....
        /*01cc*/ 	.word	0x000110a0


	//   ....[29]....
        /*01d0*/ 	.word	0x000110b0


	//   ....[30]....
        /*01d4*/ 	.word	0x00011100


	//   ....[31]....
        /*01d8*/ 	.word	0x000136e0


	//   ....[32]....
        /*01dc*/ 	.word	0x000139b0


	//   ....[33]....
        /*01e0*/ 	.word	0x000141b0


	//   ....[34]....
        /*01e4*/ 	.word	0x000143e0


	//   ....[35]....
        /*01e8*/ 	.word	0x000143f0


	//   ....[36]....
        /*01ec*/ 	.word	0x00014460


	//   ....[37]....
        /*01f0*/ 	.word	0x000171d0


	//   ....[38]....
        /*01f4*/ 	.word	0x000171f0


	//   ....[39]....
        /*01f8*/ 	.word	0x00017220


	//   ....[40]....
        /*01fc*/ 	.word	0x00017250


	//   ....[41]....
        /*0200*/ 	.word	0x00019f80


	//   ....[42]....
        /*0204*/ 	.word	0x0001a3f0


	//   ....[43]....
        /*0208*/ 	.word	0x0001ab40


	//   ....[44]....
        /*020c*/ 	.word	0x0001ad20


	//   ....[45]....
        /*0210*/ 	.word	0x0001ad60


	//   ....[46]....
        /*0214*/ 	.word	0x0001ade0


	//   ....[47]....
        /*0218*/ 	.word	0x0001c4d0


	//   ....[48]....
        /*021c*/ 	.word	0x0001c500


	//   ....[49]....
        /*0220*/ 	.word	0x0001c550


	//   ....[50]....
        /*0224*/ 	.word	0x0001c560


	//   ....[51]....
        /*0228*/ 	.word	0x0001db50


	//   ....[52]....
        /*022c*/ 	.word	0x0001dbd0


	//   ....[53]....
        /*0230*/ 	.word	0x0001dc10


	//   ....[54]....
        /*0234*/ 	.word	0x0001dc50


	//   ....[55]....
        /*0238*/ 	.word	0x0001de80


	//   ....[56]....
        /*023c*/ 	.word	0x0001de90


	//   ....[57]....
        /*0240*/ 	.word	0x0001e010


	//   ....[58]....
        /*0244*/ 	.word	0x0001e040


	//   ....[59]....
        /*0248*/ 	.word	0x0001e190


	//   ....[60]....
        /*024c*/ 	.word	0x0001e1c0


	//   ....[61]....
        /*0250*/ 	.word	0x0001e310


	//   ....[62]....
        /*0254*/ 	.word	0x0001e330


	//   ....[63]....
        /*0258*/ 	.word	0x0001ec70


	//   ....[64]....
        /*025c*/ 	.word	0x0001ec80


	//   ....[65]....
        /*0260*/ 	.word	0x0001edb0


	//   ....[66]....
        /*0264*/ 	.word	0x0001ede0


	//   ....[67]....
        /*0268*/ 	.word	0x0001ef10


	//   ....[68]....
        /*026c*/ 	.word	0x0001ef40


	//   ....[69]....
        /*0270*/ 	.word	0x0001f070


	//   ....[70]....
        /*0274*/ 	.word	0x0001f090


	//----- nvinfo : EIATTR_EXIT_INSTR_OFFSETS
	.align		4
.L_336:
        /*0278*/ 	.byte	0x04, 0x1c
        /*027a*/ 	.short	(.L_338 - .L_337)


	//   ....[0]....
.L_337:
        /*027c*/ 	.word	0x00000440


	//   ....[1]....
        /*0280*/ 	.word	0x0001e340


	//   ....[2]....
        /*0284*/ 	.word	0x0001e410


	//   ....[3]....
        /*0288*/ 	.word	0x0001e470


	//   ....[4]....
        /*028c*/ 	.word	0x0001f0a0


	//   ....[5]....
        /*0290*/ 	.word	0x0001f150


	//   ....[6]....
        /*0294*/ 	.word	0x0001f1b0


	//----- nvinfo : EIATTR_CTAIDZ_USED
	.align		4
.L_338:
        /*0298*/ 	.byte	0x01, 0x04
	.zero		2


	//----- nvinfo : EIATTR_MAX_THREADS
	.align		4
        /*029c*/ 	.byte	0x04, 0x05
        /*029e*/ 	.short	(.L_340 - .L_339)
.L_339:
        /*02a0*/ 	.word	0x00000100
        /*02a4*/ 	.word	0x00000001
        /*02a8*/ 	.word	0x00000001


	//----- nvinfo : EIATTR_CRS_STACK_SIZE
	.align		4
.L_340:
        /*02ac*/ 	.byte	0x04, 0x1e
        /*02ae*/ 	.short	(.L_342 - .L_341)
.L_341:
        /*02b0*/ 	.word	0x00000000
.L_342:


//--------------------- .nv.info._ZN7cutlass13device_kernelIN5flash19enable_sm80_to_sm89INS1_16FlashAttnFwdSm80INS1_25CollectiveMainloopFwdSm80ILi8ELi1ELb1EN4cute5tupleIJNS5_1CILi128EEENS7_ILi96EEENS7_ILi192EEEEEELi192ENS_6half_tEfNS_4arch4Sm80ELb1ELb0ELb1ELb0ELb0ELb0ELb1ELb0EEENS1_21CollectiveEpilogueFwdINS6_IJS8_SA_S9_EEENS6_IJNS7_ILi1EEESI_SI_EEESC_SE_Li256ELb0ELb1ELb0ELb0EEENS1_30DynamicPersistentTileSchedulerILi256ELi256ELb0ELb1ELb0EEEEEEEEEvNT_6ParamsE --------------------------
	.section	.nv.info._ZN7cutlass13device_kernelIN5flash19enable_sm80_to_sm89INS1_16FlashAttnFwdSm80INS1_25CollectiveMainloopFwdSm80ILi8ELi1ELb1EN4cute5tupleIJNS5_1CILi128EEENS7_ILi96EEENS7_ILi192EEEEEELi192ENS_6half_tEfNS_4arch4Sm80ELb1ELb0ELb1ELb0ELb0ELb0ELb1ELb0EEENS1_21CollectiveEpilogueFwdINS6_IJS8_SA_S9_EEENS6_IJNS7_ILi1EEESI_SI_EEESC_SE_Li256ELb0ELb1ELb0ELb0EEENS1_30DynamicPersistentTileSchedulerILi256ELi256ELb0ELb1ELb0EEEEEEEEEvNT_6ParamsE,"",@"SHT_CUDA_INFO"
	.sectionflags	@""
	.align	4


	//----- nvinfo : EIATTR_CUDA_API_VERSION
	.align		4
        /*0000*/ 	.byte	0x04, 0x37
        /*0002*/ 	.short	(.L_344 - .L_343)
.L_343:
        /*0004*/ 	.word	0x00000082


	//----- nvinfo : EIATTR_SW2861232_WAR
	.align		4
.L_344:
        /*0008*/ 	.byte	0x01, 0x35
	.zero		2


	//----- nvinfo : EIATTR_PARAM_CBANK
	.align		4
        /*000c*/ 	.byte	0x04, 0x0a
        /*000e*/ 	.short	(.L_346 - .L_345)
	.align		4
.L_345:
        /*0010*/ 	.word	index@(.nv.constant0._ZN7cutlass13device_kernelIN5flash19enable_sm80_to_sm89INS1_16FlashAttnFwdSm80INS1_25CollectiveMainloopFwdSm80ILi8ELi1ELb1EN4cute5tupleIJNS5_1CILi128EEENS7_ILi96EEENS7_ILi192EEEEEELi192ENS_6half_tEfNS_4arch4Sm80ELb1ELb0ELb1ELb0ELb0ELb0ELb1ELb0EEENS1_21CollectiveEpilogueFwdINS6_IJS8_SA_S9_EEENS6_IJNS7_ILi1EEESI_SI_EEESC_SE_Li256ELb0ELb1ELb0ELb0EEENS1_30DynamicPersistentTileSchedulerILi256ELi256ELb0ELb1ELb0EEEEEEEEEvNT_6ParamsE)
        /*0014*/ 	.short	0x0160
        /*0016*/ 	.short	0x0428


	//----- nvinfo : EIATTR_CBANK_PARAM_SIZE
	.align		4
.L_346:
        /*0018*/ 	.byte	0x03, 0x19
        /*001a*/ 	.short	0x0428


	//----- nvinfo : EIATTR_KPARAM_INFO
	.align		4
        /*001c*/ 	.byte	0x04, 0x17
        /*001e*/ 	.short	(.L_348 - .L_347)
.L_347:
        /*0020*/ 	.word	0x00000000
        /*0024*/ 	.short	0x0000
        /*0026*/ 	.short	0x0000
        /*0028*/ 	.byte	0x00, 0xf0, 0xa1, 0x10


	//----- nvinfo : EIATTR_MAXREG_COUNT
	.align		4
.L_348:
        /*002c*/ 	.byte	0x03, 0x1b
        /*002e*/ 	.short	0x00ff


	//----- nvinfo : EIATTR_NUM_BARRIERS
	.align		4
        /*0030*/ 	.byte	0x02, 0x4c
        /*0032*/ 	.byte	0x06
	.zero		1


	//----- nvinfo : EIATTR_ANNOTATIONS
	.align		4
        /*0034*/ 	.byte	0x04, 0x55
        /*0036*/ 	.short	(.L_350 - .L_349)


	//   ....[0]....
.L_349:
        /* <DEDUP_REMOVED lines=80> */


	//----- nvinfo : EIATTR_MERCURY_ISA_VERSION
	.align		4
.L_350:
        /*0520*/ 	.byte	0x03, 0x5f
        /*0522*/ 	.short	0x0000


	//----- nvinfo : EIATTR_INT_WARP_WIDE_INSTR_OFFSETS
	.align		4
        /*0524*/ 	.byte	0x04, 0x31
        /*0526*/ 	.short	(.L_352 - .L_351)


	//   ....[0]....
.L_351:
        /*0528*/ 	.word	0x0000f6e0


	//   ....[1]....
        /*052c*/ 	.word	0x0000f760


	//----- nvinfo : EIATTR_COOP_GROUP_MASK_REGIDS
	.align		4
.L_352:
        /*0530*/ 	.byte	0x04, 0x29
        /*0532*/ 	.short	(.L_354 - .L_353)


	//   ....[0]....
.L_353:
        /*0534*/ 	.word	0xffffffff


	//   ....[1]....
        /*0538*/ 	.word	0xffffffff


	//   ....[2]....
        /*053c*/ 	.word	0xffffffff


	//   ....[3]....
        /*0540*/ 	.word	0xffffffff


	//   ....[4]....
        /*0544*/ 	.word	0xffffffff


	//   ....[5]....
        /*0548*/ 	.word	0xffffffff


	//   ....[6]....
        /*054c*/ 	.word	0xffffffff


	//   ....[7]....
        /*0550*/ 	.word	0xffffffff


	//   ....[8]....
        /*0554*/ 	.word	0xffffffff


	//   ....[9]....
        /*0558*/ 	.word	0xffffffff


	//   ....[10]....
        /*055c*/ 	.word	0xffffffff


	//   ....[11]....
        /*0560*/ 	.word	0xffffffff


	//   ....[12]....
        /*0564*/ 	.word	0xffffffff


	//   ....[13]....
        /*0568*/ 	.word	0xffffffff


	//   ....[14]....
        /*056c*/ 	.word	0xffffffff


	//   ....[15]....
        /*0570*/ 	.word	0xffffffff


	//   ....[16]....
        /*0574*/ 	.word	0xffffffff


	//   ....[17]....
        /*0578*/ 	.word	0xffffffff


	//   ....[18]....
        /*057c*/ 	.word	0xffffffff


	//   ....[19]....
        /*0580*/ 	.word	0xffffffff


	//   ....[20]....
        /*0584*/ 	.word	0xffffffff


	//   ....[21]....
        /*0588*/ 	.word	0xffffffff


	//   ....[22]....
        /*058c*/ 	.word	0xffffffff


	//   ....[23]....
        /*0590*/ 	.word	0xffffffff


	//   ....[24]....
        /*0594*/ 	.word	0xffffffff


	//   ....[25]....
        /*0598*/ 	.word	0xffffffff


	//   ....[26]....
        /*059c*/ 	.word	0xffffffff


	//   ....[27]....
        /*05a0*/ 	.word	0xffffffff


	//   ....[28]....
        /*05a4*/ 	.word	0xffffffff


	//   ....[29]....
        /*05a8*/ 	.word	0xffffffff


	//   ....[30]....
        /*05ac*/ 	.word	0xffffffff


	//   ....[31]....
        /*05b0*/ 	.word	0xffffffff


	//   ....[32]....
        /*05b4*/ 	.word	0xffffffff


	//   ....[33]....
        /*05b8*/ 	.word	0xffffffff


	//   ....[34]....
        /*05bc*/ 	.word	0xffffffff


	//   ....[35]....
        /*05c0*/ 	.word	0xffffffff


	//   ....[36]....
        /*05c4*/ 	.word	0xffffffff


	//   ....[37]....
        /*05c8*/ 	.word	0xffffffff


	//   ....[38]....
        /*05cc*/ 	.word	0xffffffff


	//   ....[39]....
        /*05d0*/ 	.word	0xffffffff


	//   ....[40]....
        /*05d4*/ 	.word	0xffffffff


	//   ....[41]....
        /*05d8*/ 	.word	0xffffffff


	//   ....[42]....
        /*05dc*/ 	.word	0xffffffff


	//   ....[43]....
        /*05e0*/ 	.word	0xffffffff


	//   ....[44]....
        /*05e4*/ 	.word	0xffffffff


	//   ....[45]....
        /*05e8*/ 	.word	0xffffffff


	//   ....[46]....
        /*05ec*/ 	.word	0xffffffff


	//   ....[47]....
        /*05f0*/ 	.word	0xffffffff


	//   ....[48]....
        /*05f4*/ 	.word	0xffffffff


	//   ....[49]....
        /*05f8*/ 	.word	0xffffffff


	//   ....[50]....
        /*05fc*/ 	.word	0xffffffff


	//   ....[51]....
        /*0600*/ 	.word	0xffffffff


	//   ....[52]....
        /*0604*/ 	.word	0xffffffff


	//   ....[53]....
        /*0608*/ 	.word	0xffffffff


	//   ....[54]....
        /*060c*/ 	.word	0xffffffff


	//   ....[55]....
        /*0610*/ 	.word	0xffffffff


	//   ....[56]....
        /*0614*/ 	.word	0xffffffff


	//   ....[57]....
        /*0618*/ 	.word	0xffffffff


	//   ....[58]....
        /*061c*/ 	.word	0xffffffff


	//   ....[59]....
        /*0620*/ 	.word	0xffffffff


	//   ....[60]....
        /*0624*/ 	.word	0xffffffff


	//   ....[61]....
        /*0628*/ 	.word	0xffffffff


	//   ....[62]....
        /*062c*/ 	.word	0xffffffff


	//   ....[63]....
        /*0630*/ 	.word	0xffffffff


	//----- nvinfo : EIATTR_COOP_GROUP_INSTR_OFFSETS
	.align		4
.L_354:
        /*0634*/ 	.byte	0x04, 0x28
        /*0636*/ 	.short	(.L_356 - .L_355)


	//   ....[0]....
.L_355:
        /*0638*/ 	.word	0x00000050


	//   ....[1]....
        /*063c*/ 	.word	0x000018f0


	//   ....[2]....
        /*0640*/ 	.word	0x00001900


	//   ....[3]....
        /*0644*/ 	.word	0x00001920


	//   ....[4]....
        /*0648*/ 	.word	0x00001930


	//   ....[5]....
        /*064c*/ 	.word	0x00001a60


	//   ....[6]....
        /*0650*/ 	.word	0x00001a80


	//   ....[7]....
        /*0654*/ 	.word	0x00001b20


	//   ....[8]....
        /*0658*/ 	.word	0x00001b40


	//   ....[9]....
        /*065c*/ 	.word	0x00003a00


	//   ....[10]....
        /*0660*/ 	.word	0x00003a10


	//   ....[11]....
        /*0664*/ 	.word	0x00004290


	//   ....[12]....
        /*0668*/ 	.word	0x000043f0


	//   ....[13]....
        /*066c*/ 	.word	0x00004400


	//   ....[14]....
        /*0670*/ 	.word	0x00004450


	//   ....[15]....
        /*0674*/ 	.word	0x00006970


	//   ....[16]....
        /*0678*/ 	.word	0x00007d00


	//   ....[17]....
        /*067c*/ 	.word	0x00007e30


	//   ....[18]....
        /*0680*/ 	.word	0x00008310


	//   ....[19]....
        /*0684*/ 	.word	0x000083f0


	//   ....[20]....
        /*0688*/ 	.word	0x000084c0


	//   ....[21]....
        /*068c*/ 	.word	0x0000c820


	//   ....[22]....
        /*0690*/ 	.word	0x0000c860


	//   ....[23]....
        /*0694*/ 	.word	0x0000c880


	//   ....[24]....
        /*0698*/ 	.word	0x0000c8a0


	//   ....[25]....
        /*069c*/ 	.word	0x0000ee90


	//   ....[26]....
        /*06a0*/ 	.word	0x0000eee0


	//   ....[27]....
        /*06a4*/ 	.word	0x0000ef00


	//   ....[28]....
        /*06a8*/ 	.word	0x0000ef20


	//   ....[29]....
        /*06ac*/ 	.word	0x0000ff40


	//   ....[30]....
        /*06b0*/ 	.word	0x000102b0


	//   ....[31]....
        /*06b4*/ 	.word	0x000102e0


	//   ....[32]....
        /*06b8*/ 	.word	0x00010300


	//   ....[33]....
        /*06bc*/ 	.word	0x00010330


	//   ....[34]....
        /*06c0*/ 	.word	0x00010500


	//   ....[35]....
        /*06c4*/ 	.word	0x00010520


	//   ....[36]....
        /*06c8*/ 	.word	0x000106e0


	//   ....[37]....
        /*06cc*/ 	.word	0x00010710


	//   ....[38]....
        /*06d0*/ 	.word	0x00010810


	//   ....[39]....
        /*06d4*/ 	.word	0x00010840


	//   ....[40]....
        /*06d8*/ 	.word	0x00010940


	//   ....[41]....
        /*06dc*/ 	.word	0x00010960


	//   ....[42]....
        /*06e0*/ 	.word	0x00010f10


	//   ....[43]....
        /*06e4*/ 	.word	0x00010f30


	//   ....[44]....
        /*06e8*/ 	.word	0x000110c0


	//   ....[45]....
        /*06ec*/ 	.word	0x000110d0


	//   ....[46]....
        /*06f0*/ 	.word	0x00011250


	//   ....[47]....
        /*06f4*/ 	.word	0x00011270


	//   ....[48]....
        /*06f8*/ 	.word	0x000113f0


	//   ....[49]....
        /*06fc*/ 	.word	0x00011400


	//   ....[50]....
        /*0700*/ 	.word	0x000115f0


	//   ....[51]....
        /*0704*/ 	.word	0x000116d0


	//   ....[52]....
        /*0708*/ 	.word	0x00011730


	//   ....[53]....
        /*070c*/ 	.word	0x00011780


	//   ....[54]....
        /*0710*/ 	.word	0x000117d0


	//   ....[55]....
        /*0714*/ 	.word	0x00011840


	//   ....[56]....
        /*0718*/ 	.word	0x000118b0


	//   ....[57]....
        /*071c*/ 	.word	0x00011910


	//   ....[58]....
        /*0720*/ 	.word	0x00011970


	//   ....[59]....
        /*0724*/ 	.word	0x000119d0


	//   ....[60]....
        /*0728*/ 	.word	0x00011a40


	//   ....[61]....
        /*072c*/ 	.word	0x00011aa0


	//   ....[62]....
        /*0730*/ 	.word	0x00011b00


	//   ....[63]....
        /*0734*/ 	.word	0x00011b70


	//----- nvinfo : EIATTR_EXIT_INSTR_OFFSETS
	.align		4
.L_356:
        /*0738*/ 	.byte	0x04, 0x1c
        /*073a*/ 	.short	(.L_358 - .L_357)


	//   ....[0]....
.L_357:
        /*073c*/ 	.word	0x000000a0


	//   ....[1]....
        /*0740*/ 	.word	0x00011690


	//----- nvinfo : EIATTR_MAX_THREADS
	.align		4
.L_358:
        /*0744*/ 	.byte	0x04, 0x05
        /*0746*/ 	.short	(.L_360 - .L_359)
.L_359:
        /*0748*/ 	.word	0x00000100
        /*074c*/ 	.word	0x00000001
        /*0750*/ 	.word	0x00000001


	//----- nvinfo : EIATTR_CRS_STACK_SIZE
	.align		4
.L_360:
        /*0754*/ 	.byte	0x04, 0x1e
        /*0756*/ 	.short	(.L_362 - .L_361)
.L_361:
        /*0758*/ 	.word	0x00000000
.L_362:


//--------------------- .nv.info._ZN7cutlass13device_kernelIN5flash19enable_sm80_to_sm89INS1_16FlashAttnFwdSm80INS1_25CollectiveMainloopFwdSm80ILi8ELi1ELb1EN4cute5tupleIJNS5_1CILi128EEENS7_ILi96EEENS7_ILi192EEEEEELi192ENS_6half_tEfNS_4arch4Sm80ELb1ELb0ELb1ELb1ELb0ELb0ELb1ELb0EEENS1_21CollectiveEpilogueFwdINS6_IJS8_SA_S9_EEENS6_IJNS7_ILi1EEESI_SI_EEESC_SE_Li256ELb1ELb1ELb0ELb0EEENS1_19SingleTileSchedulerILb1ELb0ELb1ELi128EEEEEEEEEvNT_6ParamsE --------------------------
	.section	.nv.info._ZN7cutlass13device_kernelIN5flash19enable_sm80_to_sm89INS1_16FlashAttnFwdSm80INS1_25CollectiveMainloopFwdSm80ILi8ELi1ELb1EN4cute5tupleIJNS5_1CILi128EEENS7_ILi96EEENS7_ILi192EEEEEELi192ENS_6half_tEfNS_4arch4Sm80ELb1ELb0ELb1ELb1ELb0ELb0ELb1ELb0EEENS1_21CollectiveEpilogueFwdINS6_IJS8_SA_S9_EEENS6_IJNS7_ILi1EEESI_SI_EEESC_SE_Li256ELb1ELb1ELb0ELb0EEENS1_19SingleTileSchedulerILb1ELb0ELb1ELi128EEEEEEEEEvNT_6ParamsE,"",@"SHT_CUDA_INFO"
	.sectionflags	@""
	.align	4


	//----- nvinfo : EIATTR_CUDA_API_VERSION
	.align		4
        /*0000*/ 	.byte	0x04, 0x37
        /*0002*/ 	.short	(.L_364 - .L_363)
.L_363:
        /*0004*/ 	.word	0x00000082


	//----- nvinfo : EIATTR_SW2861232_WAR
	.align		4
.L_364:
        /*0008*/ 	.byte	0x01, 0x35
	.zero		2


	//----- nvinfo : EIATTR_PARAM_CBANK
	.align		4
        /*000c*/ 	.byte	0x04, 0x0a
        /*000e*/ 	.short	(.L_366 - .L_365)
	.align		4
.L_365:
        /*0010*/ 	.word	index@(.nv.constant0._ZN7cutlass13device_kernelIN5flash19enable_sm80_to_sm89INS1_16FlashAttnFwdSm80INS1_25CollectiveMainloopFwdSm80ILi8ELi1ELb1EN4cute5tupleIJNS5_1CILi128EEENS7_ILi96EEENS7_ILi192EEEEEELi192ENS_6half_tEfNS_4arch4Sm80ELb1ELb0ELb1ELb1ELb0ELb0ELb1ELb0EEENS1_21CollectiveEpilogueFwdINS6_IJS8_SA_S9_EEENS6_IJNS7_ILi1EEESI_SI_EEESC_SE_Li256ELb1ELb1ELb0ELb0EEENS1_19SingleTileSchedulerILb1ELb0ELb1ELi128EEEEEEEEEvNT_6ParamsE)
        /*0014*/ 	.short	0x0160
        /*0016*/ 	.short	0x0418


	//----- nvinfo : EIATTR_CBANK_PARAM_SIZE
	.align		4
.L_366:
        /*0018*/ 	.byte	0x03, 0x19
        /*001a*/ 	.short	0x0418


	//----- nvinfo : EIATTR_KPARAM_INFO
	.align		4
        /*001c*/ 	.byte	0x04, 0x17
        /*001e*/ 	.short	(.L_368 - .L_367)
.L_367:
        /*0020*/ 	.word	0x00000000
        /*0024*/ 	.short	0x0000
        /*0026*/ 	.short	0x0000
        /*0028*/ 	.byte	0x00, 0xf0, 0x61, 0x10


	//----- nvinfo : EIATTR_MAXREG_COUNT
	.align		4
.L_368:
        /*002c*/ 	.byte	0x03, 0x1b
        /*002e*/ 	.short	0x00ff


	//----- nvinfo : EIATTR_NUM_BARRIERS
	.align		4
        /*0030*/ 	.byte	0x02, 0x4c
        /*0032*/ 	.byte	0x02
	.zero		1


	//----- nvinfo : EIATTR_ANNOTATIONS
	.align		4
        /*0034*/ 	.byte	0x04, 0x55
        /*0036*/ 	.short	(.L_370 - .L_369)


	//   ....[0]....
.L_369:
        /* <DEDUP_REMOVED lines=32> */


	//----- nvinfo : EIATTR_MERCURY_ISA_VERSION
	.align		4
.L_370:
        /*0228*/ 	.byte	0x03, 0x5f
        /*022a*/ 	.short	0x0000


	//----- nvinfo : EIATTR_COOP_GROUP_MASK_REGIDS
	.align		4
        /*022c*/ 	.byte	0x04, 0x29
        /*022e*/ 	.short	(.L_372 - .L_371)


	//   ....[0]....
.L_371:
        /*0230*/ 	.word	0xffffffff


	//   ....[1]....
        /*0234*/ 	.word	0xffffffff


	//   ....[2]....
        /*0238*/ 	.word	0xffffffff


	//   ....[3]....
        /*023c*/ 	.word	0xffffffff


	//   ....[4]....
        /*0240*/ 	.word	0xffffffff


	//   ....[5]....
        /*0244*/ 	.word	0xffffffff


	//   ....[6]....
        /*0248*/ 	.word	0xffffffff


	//   ....[7]....
        /*024c*/ 	.word	0xffffffff


	//   ....[8]....
        /*0250*/ 	.word	0xffffffff


	//   ....[9]....
        /*0254*/ 	.word	0xffffffff


	//   ....[10]....
        /*0258*/ 	.word	0xffffffff


	//   ....[11]....
        /*025c*/ 	.word	0xffffffff


	//   ....[12]....
        /*0260*/ 	.word	0xffffffff


	//   ....[13]....
        /*0264*/ 	.word	0xffffffff


	//   ....[14]....
        /*0268*/ 	.word	0xffffffff


	//   ....[15]....
        /*026c*/ 	.word	0xffffffff


	//   ....[16]....
        /*0270*/ 	.word	0xffffffff


	//   ....[17]....
        /*0274*/ 	.word	0xffffffff


	//   ....[18]....
        /*0278*/ 	.word	0xffffffff


	//   ....[19]....
        /*027c*/ 	.word	0xffffffff


	//   ....[20]....
        /*0280*/ 	.word	0xffffffff


	//   ....[21]....
        /*0284*/ 	.word	0xffffffff


	//   ....[22]....
        /*0288*/ 	.word	0xffffffff


	//   ....[23]....
        /*028c*/ 	.word	0xffffffff


	//   ....[24]....
        /*0290*/ 	.word	0xffffffff


	//   ....[25]....
        /*0294*/ 	.word	0xffffffff


	//   ....[26]....
        /*0298*/ 	.word	0xffffffff


	//   ....[27]....
        /*029c*/ 	.word	0xffffffff


	//   ....[28]....
        /*02a0*/ 	.word	0xffffffff


	//   ....[29]....
        /*02a4*/ 	.word	0xffffffff


	//   ....[30]....
        /*02a8*/ 	.word	0xffffffff


	//   ....[31]....
        /*02ac*/ 	.word	0xffffffff


	//   ....[32]....
        /*02b0*/ 	.word	0xffffffff


	//   ....[33]....
        /*02b4*/ 	.word	0xffffffff


	//   ....[34]....
        /*02b8*/ 	.word	0xffffffff


	//   ....[35]....
        /*02bc*/ 	.word	0xffffffff


	//   ....[36]....
        /*02c0*/ 	.word	0xffffffff


	//   ....[37]....
        /*02c4*/ 	.word	0xffffffff


	//   ....[38]....
        /*02c8*/ 	.word	0xffffffff


	//   ....[39]....
        /*02cc*/ 	.word	0xffffffff


	//   ....[40]....
        /*02d0*/ 	.word	0xffffffff


	//   ....[41]....
        /*02d4*/ 	.word	0xffffffff


	//   ....[42]....
        /*02d8*/ 	.word	0xffffffff


	//   ....[43]....
        /*02dc*/ 	.word	0xffffffff


	//   ....[44]....
        /*02e0*/ 	.word	0xffffffff


	//   ....[45]....
        /*02e4*/ 	.word	0xffffffff


	//   ....[46]....
        /*02e8*/ 	.word	0xffffffff


	//   ....[47]....
        /*02ec*/ 	.word	0xffffffff


	//   ....[48]....
        /*02f0*/ 	.word	0xffffffff


	//----- nvinfo : EIATTR_COOP_GROUP_INSTR_OFFSETS
	.align		4
.L_372:
        /*02f4*/ 	.byte	0x04, 0x28
        /*02f6*/ 	.short	(.L_374 - .L_373)


	//   ....[0]....
.L_373:
        /*02f8*/ 	.word	0x00000090


	//   ....[1]....
        /*02fc*/ 	.word	0x000011b0


	//   ....[2]....
        /*0300*/ 	.word	0x000011f0


	//   ....[3]....
        /*0304*/ 	.word	0x00001240


	//   ....[4]....
        /*0308*/ 	.word	0x000012e0


	//   ....[5]....
        /*030c*/ 	.word	0x00001480


	//   ....[6]....
        /*0310*/ 	.word	0x000014c0


	//   ....[7]....
        /*0314*/ 	.word	0x00001540


	//   ....[8]....
        /*0318*/ 	.word	0x00001550


	//   ....[9]....
        /*031c*/ 	.word	0x00003a80


	//   ....[10]....
        /*0320*/ 	.word	0x00003af0


	//   ....[11]....
        /*0324*/ 	.word	0x00004480


	//   ....[12]....
        /*0328*/ 	.word	0x00004550


	//   ....[13]....
        /*032c*/ 	.word	0x00004560


	//   ....[14]....
        /*0330*/ 	.word	0x00004590


	//   ....[15]....
        /*0334*/ 	.word	0x00008080


	//   ....[16]....
        /*0338*/ 	.word	0x000080b0


	//   ....[17]....
        /*033c*/ 	.word	0x00008c70


	//   ....[18]....
        /*0340*/ 	.word	0x00008e60


	//   ....[19]....
        /*0344*/ 	.word	0x00008ee0


	//   ....[20]....
        /*0348*/ 	.word	0x00008f70


	//   ....[21]....
        /*034c*/ 	.word	0x0000d130


	//   ....[22]....
        /*0350*/ 	.word	0x0000d170


	//   ....[23]....
        /*0354*/ 	.word	0x0000d190


	//   ....[24]....
        /*0358*/ 	.word	0x0000d1b0


	//   ....[25]....
        /*035c*/ 	.word	0x0000f700


	//   ....[26]....
        /*0360*/ 	.word	0x0000f710


	//   ....[27]....
        /*0364*/ 	.word	0x0000f740


	//   ....[28]....
        /*0368*/ 	.word	0x0000f750


	//   ....[29]....
        /*036c*/ 	.word	0x00010cc0


	//   ....[30]....
        /*0370*/ 	.word	0x00010d10


	//   ....[31]....
        /*0374*/ 	.word	0x00010d40


	//   ....[32]....
        /*0378*/ 	.word	0x00010d60


	//   ....[33]....
        /*037c*/ 	.word	0x00010f40


	//   ....[34]....
        /*0380*/ 	.word	0x00010f50


	//   ....[35]....
        /*0384*/ 	.word	0x000110d0


	//   ....[36]....
        /*0388*/ 	.word	0x00011100


	//   ....[37]....
        /*038c*/ 	.word	0x00011250


	//   ....[38]....
        /*0390*/ 	.word	0x00011280


	//   ....[39]....
        /*0394*/ 	.word	0x000113d0


	//   ....[40]....
        /*0398*/ 	.word	0x000113f0


	//   ....[41]....
        /*039c*/ 	.word	0x00011bf0


	//   ....[42]....
        /*03a0*/ 	.word	0x00011c10


	//   ....[43]....
        /*03a4*/ 	.word	0x00011d60


	//   ....[44]....
        /*03a8*/ 	.word	0x00011d90


	//   ....[45]....
        /*03ac*/ 	.word	0x00011ec0


	//   ....[46]....
        /*03b0*/ 	.word	0x00011ef0


	//   ....[47]....
        /*03b4*/ 	.word	0x00012020


	//   ....[48]....
        /*03b8*/ 	.word	0x00012040


	//----- nvinfo : EIATTR_EXIT_INSTR_OFFSETS
	.align		4
.L_374:
        /*03bc*/ 	.byte	0x04, 0x1c
        /*03be*/ 	.short	(.L_376 - .L_375)


	//   ....[0]....
.L_375:
        /*03c0*/ 	.word	0x00000350


	//   ....[1]....
        /*03c4*/ 	.word	0x00011400


	//   ....[2]....
        /*03c8*/ 	.word	0x000114d0


	//   ....[3]....
        /*03cc*/ 	.word	0x00011530


	//   ....[4]....
        /*03d0*/ 	.word	0x00012050


	//   ....[5]....
        /*03d4*/ 	.word	0x00012100


	//   ....[6]....
        /*03d8*/ 	.word	0x00012160


	//----- nvinfo : EIATTR_CTAIDZ_USED
	.align		4
.L_376:
        /*03dc*/ 	.byte	0x01, 0x04
	.zero		2


	//----- nvinfo : EIATTR_MAX_THREADS
	.align		4
        /*03e0*/ 	.byte	0x04, 0x05
        /*03e2*/ 	.short	(.L_378 - .L_377)
.L_377:
        /*03e4*/ 	.word	0x00000100
        /*03e8*/ 	.word	0x00000001
        /*03ec*/ 	.word	0x00000001


	//----- nvinfo : EIATTR_CRS_STACK_SIZE
	.align		4
.L_378:
        /*03f0*/ 	.byte	0x04, 0x1e
        /*03f2*/ 	.short	(.L_380 - .L_379)
.L_379:
        /*03f4*/ 	.word	0x00000000
.L_380:


//--------------------- .nv.info._ZN7cutlass13device_kernelIN5flash19enable_sm80_to_sm89INS1_16FlashAttnFwdSm80INS1_25CollectiveMainloopFwdSm80ILi8ELi1ELb0EN4cute5tupleIJNS5_1CILi128EEENS7_ILi64EEENS7_ILi192EEEEEELi192ENS_6half_tEfNS_4arch4Sm80ELb1ELb0ELb1ELb1ELb0ELb1ELb1ELb0EEENS1_21CollectiveEpilogueFwdINS6_IJS8_SA_S9_EEENS6_IJNS7_ILi1EEESI_SI_EEESC_SE_Li256ELb1ELb1ELb0ELb0EEENS1_19SingleTileSchedulerILb1ELb0ELb1ELi128EEEEEEEEEvNT_6ParamsE --------------------------
	.section	.nv.info._ZN7cutlass13device_kernelIN5flash19enable_sm80_to_sm89INS1_16FlashAttnFwdSm80INS1_25CollectiveMainloopFwdSm80ILi8ELi1ELb0EN4cute5tupleIJNS5_1CILi128EEENS7_ILi64EEENS7_ILi192EEEEEELi192ENS_6half_tEfNS_4arch4Sm80ELb1ELb0ELb1ELb1ELb0ELb1ELb1ELb0EEENS1_21CollectiveEpilogueFwdINS6_IJS8_SA_S9_EEENS6_IJNS7_ILi1EEESI_SI_EEESC_SE_Li256ELb1ELb1ELb0ELb0EEENS1_19SingleTileSchedulerILb1ELb0ELb1ELi128EEEEEEEEEvNT_6ParamsE,"",@"SHT_CUDA_INFO"
	.sectionflags	@""
	.align	4


	//----- nvinfo : EIATTR_CUDA_API_VERSION
	.align		4
        /*0000*/ 	.byte	0x04, 0x37
        /*0002*/ 	.short	(.L_382 - .L_381)
.L_381:
        /*0004*/ 	.word	0x00000082


	//----- nvinfo : EIATTR_SW2861232_WAR
	.align		4
.L_382:
        /*0008*/ 	.byte	0x01, 0x35
	.zero		2


	//----- nvinfo : EIATTR_PARAM_CBANK
	.align		4
        /*000c*/ 	.byte	0x04, 0x0a
        /*000e*/ 	.short	(.L_384 - .L_383)
	.align		4
.L_383:
        /*0010*/ 	.word	index@(.nv.constant0._ZN7cutlass13device_kernelIN5flash19enable_sm80_to_sm89INS1_16FlashAttnFwdSm80INS1_25CollectiveMainloopFwdSm80ILi8ELi1ELb0EN4cute5tupleIJNS5_1CILi128EEENS7_ILi64EEENS7_ILi192EEEEEELi192ENS_6half_tEfNS_4arch4Sm80ELb1ELb0ELb1ELb1ELb0ELb1ELb1ELb0EEENS1_21CollectiveEpilogueFwdINS6_IJS8_SA_S9_EEENS6_IJNS7_ILi1EEESI_SI_EEESC_SE_Li256ELb1ELb1ELb0ELb0EEENS1_19SingleTileSchedulerILb1ELb0ELb1ELi128EEEEEEEEEvNT_6ParamsE)
        /*0014*/ 	.short	0x0160
        /*0016*/ 	.short	0x0418


	//----- nvinfo : EIATTR_CBANK_PARAM_SIZE
	.align		4
.L_384:
        /*0018*/ 	.byte	0x03, 0x19
        /*001a*/ 	.short	0x0418


	//----- nvinfo : EIATTR_KPARAM_INFO
	.align		4
        /*001c*/ 	.byte	0x04, 0x17
        /*001e*/ 	.short	(.L_386 - .L_385)
.L_385:
        /*0020*/ 	.word	0x00000000
        /*0024*/ 	.short	0x0000
        /*0026*/ 	.short	0x0000
        /*0028*/ 	.byte	0x00, 0xf0, 0x61, 0x10


	//----- nvinfo : EIATTR_MAXREG_COUNT
	.align		4
.L_386:
        /*002c*/ 	.byte	0x03, 0x1b
        /*002e*/ 	.short	0x00ff


	//----- nvinfo : EIATTR_NUM_BARRIERS
	.align		4
        /*0030*/ 	.byte	0x02, 0x4c
        /*0032*/ 	.byte	0x02
	.zero		1


	//----- nvinfo : EIATTR_MERCURY_ISA_VERSION
	.align		4
        /*0034*/ 	.byte	0x03, 0x5f
        /*0036*/ 	.short	0x0000


	//----- nvinfo : EIATTR_COOP_GROUP_MASK_REGIDS
	.align		4
        /*0038*/ 	.byte	0x04, 0x29
        /*003a*/ 	.short	(.L_388 - .L_387)


	//   ....[0]....
.L_387:
        /*003c*/ 	.word	0xffffffff


	//   ....[1]....
        /*0040*/ 	.word	0xffffffff


	//   ....[2]....
        /*0044*/ 	.word	0xffffffff


	//   ....[3]....
        /*0048*/ 	.word	0xffffffff


	//   ....[4]....
        /*004c*/ 	.word	0xffffffff


	//   ....[5]....
        /*0050*/ 	.word	0xffffffff


	//   ....[6]....
        /*0054*/ 	.word	0xffffffff


	//   ....[7]....
        /*0058*/ 	.word	0xffffffff


	//   ....[8]....
        /*005c*/ 	.word	0xffffffff


	//   ....[9]....
        /*0060*/ 	.word	0xffffffff


	//   ....[10]....
        /*0064*/ 	.word	0xffffffff


	//   ....[11]....
        /*0068*/ 	.word	0xffffffff


	//   ....[12]....
        /*006c*/ 	.word	0xffffffff


	//   ....[13]....
        /*0070*/ 	.word	0xffffffff


	//   ....[14]....
        /*0074*/ 	.word	0xffffffff


	//   ....[15]....
        /*0078*/ 	.word	0xffffffff


	//   ....[16]....
        /*007c*/ 	.word	0xffffffff


	//   ....[17]....
        /*0080*/ 	.word	0xffffffff


	//   ....[18]....
        /*0084*/ 	.word	0xffffffff


	//   ....[19]....
        /*0088*/ 	.word	0xffffffff


	//   ....[20]....
        /*008c*/ 	.word	0xffffffff


	//   ....[21]....
        /*0090*/ 	.word	0xffffffff


	//   ....[22]....
        /*0094*/ 	.word	0xffffffff


	//   ....[23]....
        /*0098*/ 	.word	0xffffffff


	//   ....[24]....
        /*009c*/ 	.word	0xffffffff


	//   ....[25]....
        /*00a0*/ 	.word	0xffffffff


	//   ....[26]....
        /*00a4*/ 	.word	0xffffffff


	//   ....[27]....
        /*00a8*/ 	.word	0xffffffff


	//   ....[28]....
        /*00ac*/ 	.word	0xffffffff


	//   ....[29]....
        /*00b0*/ 	.word	0xffffffff


	//   ....[30]....
        /*00b4*/ 	.word	0xffffffff


	//   ....[31]....
        /*00b8*/ 	.word	0xffffffff


	//   ....[32]....
        /*00bc*/ 	.word	0xffffffff


	//   ....[33]....
        /*00c0*/ 	.word	0xffffffff


	//   ....[34]....
        /*00c4*/ 	.word	0xffffffff


	//   ....[35]....
        /*00c8*/ 	.word	0xffffffff


	//   ....[36]....
        /*00cc*/ 	.word	0xffffffff


	//   ....[37]....
        /*00d0*/ 	.word	0xffffffff


	//   ....[38]....
        /*00d4*/ 	.word	0xffffffff


	//   ....[39]....
        /*00d8*/ 	.word	0xffffffff


	//   ....[40]....
        /*00dc*/ 	.word	0xffffffff


	//   ....[41]....
        /*00e0*/ 	.word	0xffffffff


	//   ....[42]....
        /*00e4*/ 	.word	0xffffffff


	//   ....[43]....
        /*00e8*/ 	.word	0xffffffff


	//   ....[44]....
        /*00ec*/ 	.word	0xffffffff


	//   ....[45]....
        /*00f0*/ 	.word	0xffffffff


	//   ....[46]....
        /*00f4*/ 	.word	0xffffffff


	//   ....[47]....
        /*00f8*/ 	.word	0xffffffff


	//   ....[48]....
        /*00fc*/ 	.word	0xffffffff


	//   ....[49]....
        /*0100*/ 	.word	0xffffffff


	//   ....[50]....
        /*0104*/ 	.word	0xffffffff


	//   ....[51]....
        /*0108*/ 	.word	0xffffffff


	//   ....[52]....
        /*010c*/ 	.word	0xffffffff


	//   ....[53]....
        /*0110*/ 	.word	0xffffffff


	//   ....[54]....
        /*0114*/ 	.word	0xffffffff


	//   ....[55]....
        /*0118*/ 	.word	0xffffffff


	//   ....[56]....
        /*011c*/ 	.word	0xffffffff


	//   ....[57]....
        /*0120*/ 	.word	0xffffffff


	//   ....[58]....
        /*0124*/ 	.word	0xffffffff


	//   ....[59]....
        /*0128*/ 	.word	0xffffffff


	//   ....[60]....
        /*012c*/ 	.word	0xffffffff


	//   ....[61]....
        /*0130*/ 	.word	0xffffffff


	//   ....[62]....
        /*0134*/ 	.word	0xffffffff


	//   ....[63]....
        /*0138*/ 	.word	0xffffffff


	//   ....[64]....
        /*013c*/ 	.word	0xffffffff


	//----- nvinfo : EIATTR_COOP_GROUP_INSTR_OFFSETS
	.align		4
.L_388:
        /*0140*/ 	.byte	0x04, 0x28
        /*0142*/ 	.short	(.L_390 - .L_389)


	//   ....[0]....
.L_389:
        /*0144*/ 	.word	0x00000080


	//   ....[1]....
        /*0148*/ 	.word	0x000067a0


	//   ....[2]....
        /*014c*/ 	.word	0x000067d0


	//   ....[3]....
        /*0150*/ 	.word	0x00006910


	//   ....[4]....
        /*0154*/ 	.word	0x00006940


	//   ....[5]....
        /*0158*/ 	.word	0x00006a80


	//   ....[6]....
        /*015c*/ 	.word	0x00006ab0


	//   ....[7]....
        /*0160*/ 	.word	0x00006be0


	//   ....[8]....
        /*0164*/ 	.word	0x00006c20


	//   ....[9]....
        /*0168*/ 	.word	0x00007350


	//   ....[10]....
        /*016c*/ 	.word	0x00007370


	//   ....[11]....
        /*0170*/ 	.word	0x00007380


	//   ....[12]....
        /*0174*/ 	.word	0x00007390


	//   ....[13]....
        /*0178*/ 	.word	0x000077d0


	//   ....[14]....
        /*017c*/ 	.word	0x00007a90


	//   ....[15]....
        /*0180*/ 	.word	0x00007ad0


	//   ....[16]....
        /*0184*/ 	.word	0x00007b10


	//   ....[17]....
        /*0188*/ 	.word	0x0000a930


	//   ....[18]....
        /*018c*/ 	.word	0x0000a950


	//   ....[19]....
        /*0190*/ 	.word	0x0000a960


	//   ....[20]....
        /*0194*/ 	.word	0x0000a970


	//   ....[21]....
        /*0198*/ 	.word	0x0000ac50


	//   ....[22]....
        /*019c*/ 	.word	0x0000ad50


	//   ....[23]....
        /*01a0*/ 	.word	0x0000aea0


	//   ....[24]....
        /*01a4*/ 	.word	0x0000aee0


	//   ....[25]....
        /*01a8*/ 	.word	0x0000f110


	//   ....[26]....
        /*01ac*/ 	.word	0x0000f130


	//   ....[27]....
        /*01b0*/ 	.word	0x0000f8a0


	//   ....[28]....
        /*01b4*/ 	.word	0x0000f9d0


	//   ....[29]....
        /*01b8*/ 	.word	0x0000f9f0


	//   ....[30]....
        /*01bc*/ 	.word	0x0000fa70


	//   ....[31]....
        /*01c0*/ 	.word	0x00011250


	//   ....[32]....
        /*01c4*/ 	.word	0x00011c50


	//   ....[33]....
        /*01c8*/ 	.word	0x000123c0


	//   ....[34]....
        /*01cc*/ 	.word	0x00012520


	//   ....[35]....
        /*01d0*/ 	.word	0x00012620


	//   ....[36]....
        /*01d4*/ 	.word	0x00012790


	//   ....[37]....
        /*01d8*/ 	.word	0x00015390


	//   ....[38]....
        /*01dc*/ 	.word	0x000153d0


	//   ....[39]....
        /*01e0*/ 	.word	0x000153f0


	//   ....[40]....
        /*01e4*/ 	.word	0x00015410


	//   ....[41]....
        /*01e8*/ 	.word	0x00016d70


	//   ....[42]....
        /*01ec*/ 	.word	0x00016d90


	//   ....[43]....
        /*01f0*/ 	.word	0x00016dc0


	//   ....[44]....
        /*01f4*/ 	.word	0x00016dd0


	//   ....[45]....
        /*01f8*/ 	.word	0x00018360


	//   ....[46]....
        /*01fc*/ 	.word	0x00018380


	//   ....[47]....
        /*0200*/ 	.word	0x000183c0


	//   ....[48]....
        /*0204*/ 	.word	0x000183f0


	//   ....[49]....
        /*0208*/ 	.word	0x000185a0


	//   ....[50]....
        /*020c*/ 	.word	0x000185b0


	//   ....[51]....
        /*0210*/ 	.word	0x00018730


	//   ....[52]....
        /*0214*/ 	.word	0x00018760


	//   ....[53]....
        /*0218*/ 	.word	0x000188b0


	//   ....[54]....
        /*021c*/ 	.word	0x000188e0


	//   ....[55]....
        /*0220*/ 	.word	0x00018a30


	//   ....[56]....
        /*0224*/ 	.word	0x00018a50


	//   ....[57]....
        /*0228*/ 	.word	0x00019200


	//   ....[58]....
        /*022c*/ 	.word	0x00019220


	//   ....[59]....
        /*0230*/ 	.word	0x00019370


	//   ....[60]....
        /*0234*/ 	.word	0x000193a0


	//   ....[61]....
        /*0238*/ 	.word	0x000194d0


	//   ....[62]....
        /*023c*/ 	.word	0x00019500


	//   ....[63]....
        /*0240*/ 	.word	0x00019630


	//   ....[64]....
        /*0244*/ 	.word	0x00019650


	//----- nvinfo : EIATTR_EXIT_INSTR_OFFSETS
	.align		4
.L_390:
        /*0248*/ 	.byte	0x04, 0x1c
        /*024a*/ 	.short	(.L_392 - .L_391)


	//   ....[0]....
.L_391:
        /*024c*/ 	.word	0x00000330


	//   ....[1]....
        /*0250*/ 	.word	0x00018a60


	//   ....[2]....
        /*0254*/ 	.word	0x00018b30


	//   ....[3]....
        /*0258*/ 	.word	0x00018b90


	//   ....[4]....
        /*025c*/ 	.word	0x00019660


	//   ....[5]....
        /*0260*/ 	.word	0x00019710


	//   ....[6]....
        /*0264*/ 	.word	0x00019770


	//----- nvinfo : EIATTR_CTAIDZ_USED
	.align		4
.L_392:
        /*0268*/ 	.byte	0x01, 0x04
	.zero		2


	//----- nvinfo : EIATTR_MAX_THREADS
	.align		4
        /*026c*/ 	.byte	0x04, 0x05
        /*026e*/ 	.short	(.L_394 - .L_393)
.L_393:
        /*0270*/ 	.word	0x00000100
        /*0274*/ 	.word	0x00000001
        /*0278*/ 	.word	0x00000001


	//----- nvinfo : EIATTR_CRS_STACK_SIZE
	.align		4
.L_394:
        /*027c*/ 	.byte	0x04, 0x1e
        /*027e*/ 	.short	(.L_396 - .L_395)
.L_395:
        /*0280*/ 	.word	0x00000000
.L_396:


//--------------------- .nv.info._ZN7cutlass13device_kernelIN5flash19enable_sm80_to_sm89INS1_16FlashAttnFwdSm80INS1_25CollectiveMainloopFwdSm80ILi8ELi2ELb1EN4cute5tupleIJNS5_1CILi128EEENS7_ILi96EEENS7_ILi192EEEEEELi192ENS_6half_tEfNS_4arch4Sm80ELb0ELb0ELb1ELb0ELb0ELb0ELb1ELb0EEENS1_21CollectiveEpilogueFwdINS6_IJS8_SA_S9_EEENS6_IJNS7_ILi1EEESI_SI_EEESC_SE_Li256ELb0ELb1ELb0ELb0EEENS1_19SingleTileSchedulerILb0ELb0ELb1ELi128EEEEEEEEEvNT_6ParamsE --------------------------
	.section	.nv.info._ZN7cutlass13device_kernelIN5flash19enable_sm80_to_sm89INS1_16FlashAttnFwdSm80INS1_25CollectiveMainloopFwdSm80ILi8ELi2ELb1EN4cute5tupleIJNS5_1CILi128EEENS7_ILi96EEENS7_ILi192EEEEEELi192ENS_6half_tEfNS_4arch4Sm80ELb0ELb0ELb1ELb0ELb0ELb0ELb1ELb0EEENS1_21CollectiveEpilogueFwdINS6_IJS8_SA_S9_EEENS6_IJNS7_ILi1EEESI_SI_EEESC_SE_Li256ELb0ELb1ELb0ELb0EEENS1_19SingleTileSchedulerILb0ELb0ELb1ELi128EEEEEEEEEvNT_6ParamsE,"",@"SHT_CUDA_INFO"
	.sectionflags	@""
	.align	4


	//----- nvinfo : EIATTR_CUDA_API_VERSION
	.align		4
        /*0000*/ 	.byte	0x04, 0x37
        /*0002*/ 	.short	(.L_398 - .L_397)
.L_397:
        /*0004*/ 	.word	0x00000082


	//----- nvinfo : EIATTR_SW2861232_WAR
	.align		4
.L_398:
        /*0008*/ 	.byte	0x01, 0x35
	.zero		2


	//----- nvinfo : EIATTR_PARAM_CBANK
	.align		4
        /*000c*/ 	.byte	0x04, 0x0a
        /*000e*/ 	.short	(.L_400 - .L_399)
	.align		4
.L_399:
        /*0010*/ 	.word	index@(.nv.constant0._ZN7cutlass13device_kernelIN5flash19enable_sm80_to_sm89INS1_16FlashAttnFwdSm80INS1_25CollectiveMainloopFwdSm80ILi8ELi2ELb1EN4cute5tupleIJNS5_1CILi128EEENS7_ILi96EEENS7_ILi192EEEEEELi192ENS_6half_tEfNS_4arch4Sm80ELb0ELb0ELb1ELb0ELb0ELb0ELb1ELb0EEENS1_21CollectiveEpilogueFwdINS6_IJS8_SA_S9_EEENS6_IJNS7_ILi1EEESI_SI_EEESC_SE_Li256ELb0ELb1ELb0ELb0EEENS1_19SingleTileSchedulerILb0ELb0ELb1ELi128EEEEEEEEEvNT_6ParamsE)
        /*0014*/ 	.short	0x0160
        /*0016*/ 	.short	0x0418


	//----- nvinfo : EIATTR_CBANK_PARAM_SIZE
	.align		4
.L_400:
        /*0018*/ 	.byte	0x03, 0x19
        /*001a*/ 	.short	0x0418


	//----- nvinfo : EIATTR_KPARAM_INFO
	.align		4
        /*001c*/ 	.byte	0x04, 0x17
        /*001e*/ 	.short	(.L_402 - .L_401)
.L_401:
        /*0020*/ 	.word	0x00000000
        /*0024*/ 	.short	0x0000
        /*0026*/ 	.short	0x0000
        /*0028*/ 	.byte	0x00, 0xf0, 0x61, 0x10


	//----- nvinfo : EIATTR_MAXREG_COUNT
	.align		4
.L_402:
        /*002c*/ 	.byte	0x03, 0x1b
        /*002e*/ 	.short	0x00ff


	//----- nvinfo : EIATTR_NUM_BARRIERS
	.align		4
        /*0030*/ 	.byte	0x02, 0x4c
        /*0032*/ 	.byte	0x02
	.zero		1


	//----- nvinfo : EIATTR_ANNOTATIONS
	.align		4
        /*0034*/ 	.byte	0x04, 0x55
        /*0036*/ 	.short	(.L_404 - .L_403)


	//   ....[0]....
.L_403:
        /* <DEDUP_REMOVED lines=17> */


	//----- nvinfo : EIATTR_MERCURY_ISA_VERSION
	.align		4
.L_404:
        /*0130*/ 	.byte	0x03, 0x5f
        /*0132*/ 	.short	0x0000


	//----- nvinfo : EIATTR_COOP_GROUP_MASK_REGIDS
	.align		4
        /*0134*/ 	.byte	0x04, 0x29
        /*0136*/ 	.short	(.L_406 - .L_405)


	//   ....[0]....
.L_405:
        /*0138*/ 	.word	0xffffffff


	//   ....[1]....
        /*013c*/ 	.word	0xffffffff


	//   ....[2]....
        /*0140*/ 	.word	0xffffffff


	//   ....[3]....
        /*0144*/ 	.word	0xffffffff


	//   ....[4]....
        /*0148*/ 	.word	0xffffffff


	//   ....[5]....
        /*014c*/ 	.word	0xffffffff


	//   ....[6]....
        /*0150*/ 	.word	0xffffffff


	//   ....[7]....
        /*0154*/ 	.word	0xffffffff


	//   ....[8]....
        /*0158*/ 	.word	0xffffffff


	//   ....[9]....
        /*015c*/ 	.word	0xffffffff


	//   ....[10]....
        /*0160*/ 	.word	0xffffffff


	//   ....[11]....
        /*0164*/ 	.word	0xffffffff


	//   ....[12]....
        /*0168*/ 	.word	0xffffffff


	//   ....[13]....
        /*016c*/ 	.word	0xffffffff


	//   ....[14]....
        /*0170*/ 	.word	0xffffffff


	//   ....[15]....
        /*0174*/ 	.word	0xffffffff


	//   ....[16]....
        /*0178*/ 	.word	0xffffffff


	//   ....[17]....
        /*017c*/ 	.word	0xffffffff


	//   ....[18]....
        /*0180*/ 	.word	0xffffffff


	//   ....[19]....
        /*0184*/ 	.word	0xffffffff


	//   ....[20]....
        /*0188*/ 	.word	0xffffffff


	//   ....[21]....
        /*018c*/ 	.word	0xffffffff


	//   ....[22]....
        /*0190*/ 	.word	0xffffffff


	//   ....[23]....
        /*0194*/ 	.word	0xffffffff


	//   ....[24]....
        /*0198*/ 	.word	0xffffffff


	//   ....[25]....
        /*019c*/ 	.word	0xffffffff


	//   ....[26]....
        /*01a0*/ 	.word	0xffffffff


	//   ....[27]....
        /*01a4*/ 	.word	0xffffffff


	//   ....[28]....
        /*01a8*/ 	.word	0xffffffff


	//   ....[29]....
        /*01ac*/ 	.word	0xffffffff


	//   ....[30]....
        /*01b0*/ 	.word	0xffffffff


	//   ....[31]....
        /*01b4*/ 	.word	0xffffffff


	//----- nvinfo : EIATTR_COOP_GROUP_INSTR_OFFSETS
	.align		4
.L_406:
        /*01b8*/ 	.byte	0x04, 0x28
        /*01ba*/ 	.short	(.L_408 - .L_407)


	//   ....[0]....
.L_407:
        /*01bc*/ 	.word	0x00000610


	//   ....[1]....
        /*01c0*/ 	.word	0x00000700


	//   ....[2]....
        /*01c4*/ 	.word	0x00000880


	//   ....[3]....
        /*01c8*/ 	.word	0x00000960


	//   ....[4]....
        /*01cc*/ 	.word	0x00000990


	//   ....[5]....
        /*01d0*/ 	.word	0x000009b0


	//   ....[6]....
        /*01d4*/ 	.word	0x00000bc0


	//   ....[7]....
        /*01d8*/ 	.word	0x00000c10


	//   ....[8]....
        /*01dc*/ 	.word	0x000035d0


	//   ....[9]....
        /*01e0*/ 	.word	0x00003680


	//   ....[10]....
        /*01e4*/ 	.word	0x00003690


	//   ....[11]....
        /*01e8*/ 	.word	0x000036c0


	//   ....[12]....
        /*01ec*/ 	.word	0x00007490


	//   ....[13]....
        /*01f0*/ 	.word	0x00007510


	//   ....[14]....
        /*01f4*/ 	.word	0x000077d0


	//   ....[15]....
        /*01f8*/ 	.word	0x00007810


	//   ....[16]....
        /*01fc*/ 	.word	0x00009c60


	//   ....[17]....
        /*0200*/ 	.word	0x00009c70


	//   ....[18]....
        /*0204*/ 	.word	0x00009cc0


	//   ....[19]....
        /*0208*/ 	.word	0x00009cd0


	//   ....[20]....
        /*020c*/ 	.word	0x0000b0a0


	//   ....[21]....
        /*0210*/ 	.word	0x0000b0b0


	//   ....[22]....
        /*0214*/ 	.word	0x0000b0d0


	//   ....[23]....
        /*0218*/ 	.word	0x0000b0e0


	//   ....[24]....
        /*021c*/ 	.word	0x0000b1e0


	//   ....[25]....
        /*0220*/ 	.word	0x0000b200


	//   ....[26]....
        /*0224*/ 	.word	0x0000b360


	//   ....[27]....
        /*0228*/ 	.word	0x0000b390


	//   ....[28]....
        /*022c*/ 	.word	0x0000b4c0


	//   ....[29]....
        /*0230*/ 	.word	0x0000b4f0


	//   ....[30]....
        /*0234*/ 	.word	0x0000b620


	//   ....[31]....
        /*0238*/ 	.word	0x0000b640


	//----- nvinfo : EIATTR_EXIT_INSTR_OFFSETS
	.align		4
.L_408:
        /*023c*/ 	.byte	0x04, 0x1c
        /*023e*/ 	.short	(.L_410 - .L_409)


	//   ....[0]....
.L_409:
        /*0240*/ 	.word	0x00000040


	//   ....[1]....
        /*0244*/ 	.word	0x0000b650


	//   ....[2]....
        /*0248*/ 	.word	0x0000b700


	//   ....[3]....
        /*024c*/ 	.word	0x0000b760


	//----- nvinfo : EIATTR_CTAIDZ_USED
	.align		4
.L_410:
        /*0250*/ 	.byte	0x01, 0x04
	.zero		2


	//----- nvinfo : EIATTR_MAX_THREADS
	.align		4
        /*0254*/ 	.byte	0x04, 0x05
        /*0256*/ 	.short	(.L_412 - .L_411)
.L_411:
        /*0258*/ 	.word	0x00000100
        /*025c*/ 	.word	0x00000001
        /*0260*/ 	.word	0x00000001


	//----- nvinfo : EIATTR_CRS_STACK_SIZE
	.align		4
.L_412:
        /*0264*/ 	.byte	0x04, 0x1e
        /*0266*/ 	.short	(.L_414 - .L_413)
.L_413:
        /*0268*/ 	.word	0x00000000
.L_414:


//--------------------- .nv.info._ZN7cutlass13device_kernelIN5flash19enable_sm80_to_sm89INS1_16FlashAttnFwdSm80INS1_25CollectiveMainloopFwdSm80ILi8ELi2ELb1EN4cute5tupleIJNS5_1CILi128EEENS7_ILi96EEENS7_ILi192EEEEEELi192ENS_6half_tEfNS_4arch4Sm80ELb0ELb0ELb1ELb1ELb0ELb0ELb1ELb0EEENS1_21CollectiveEpilogueFwdINS6_IJS8_SA_S9_EEENS6_IJNS7_ILi1EEESI_SI_EEESC_SE_Li256ELb1ELb1ELb0ELb0EEENS1_19SingleTileSchedulerILb1ELb0ELb1ELi128EEEEEEEEEvNT_6ParamsE --------------------------
	.section	.nv.info._ZN7cutlass13device_kernelIN5flash19enable_sm80_to_sm89INS1_16FlashAttnFwdSm80INS1_25CollectiveMainloopFwdSm80ILi8ELi2ELb1EN4cute5tupleIJNS5_1CILi128EEENS7_ILi96EEENS7_ILi192EEEEEELi192ENS_6half_tEfNS_4arch4Sm80ELb0ELb0ELb1ELb1ELb0ELb0ELb1ELb0EEENS1_21CollectiveEpilogueFwdINS6_IJS8_SA_S9_EEENS6_IJNS7_ILi1EEESI_SI_EEESC_SE_Li256ELb1ELb1ELb0ELb0EEENS1_19SingleTileSchedulerILb1ELb0ELb1ELi128EEEEEEEEEvNT_6ParamsE,"",@"SHT_CUDA_INFO"
	.sectionflags	@""
	.align	4


	//----- nvinfo : EIATTR_CUDA_API_VERSION
	.align		4
        /*0000*/ 	.byte	0x04, 0x37
        /*0002*/ 	.short	(.L_416 - .L_415)
.L_415:
        /*0004*/ 	.word	0x00000082


	//----- nvinfo : EIATTR_SW2861232_WAR
	.align		4
.L_416:
        /*0008*/ 	.byte	0x01, 0x35
	.zero		2


	//----- nvinfo : EIATTR_PARAM_CBANK
	.align		4
        /*000c*/ 	.byte	0x04, 0x0a
        /*000e*/ 	.short	(.L_418 - .L_417)
	.align		4
.L_417:
        /*0010*/ 	.word	index@(.nv.constant0._ZN7cutlass13device_kernelIN5flash19enable_sm80_to_sm89INS1_16FlashAttnFwdSm80INS1_25CollectiveMainloopFwdSm80ILi8ELi2ELb1EN4cute5tupleIJNS5_1CILi128EEENS7_ILi96EEENS7_ILi192EEEEEELi192ENS_6half_tEfNS_4arch4Sm80ELb0ELb0ELb1ELb1ELb0ELb0ELb1ELb0EEENS1_21CollectiveEpilogueFwdINS6_IJS8_SA_S9_EEENS6_IJNS7_ILi1EEESI_SI_EEESC_SE_Li256ELb1ELb1ELb0ELb0EEENS1_19SingleTileSchedulerILb1ELb0ELb1ELi128EEEEEEEEEvNT_6ParamsE)
        /*0014*/ 	.short	0x0160
        /*0016*/ 	.short	0x0418


	//----- nvinfo : EIATTR_CBANK_PARAM_SIZE
	.align		4
.L_418:
        /*0018*/ 	.byte	0x03, 0x19
        /*001a*/ 	.short	0x0418


	//----- nvinfo : EIATTR_KPARAM_INFO
	.align		4
        /*001c*/ 	.byte	0x04, 0x17
        /*001e*/ 	.short	(.L_420 - .L_419)
.L_419:
        /*0020*/ 	.word	0x00000000
        /*0024*/ 	.short	0x0000
        /*0026*/ 	.short	0x0000
        /*0028*/ 	.byte	0x00, 0xf0, 0x61, 0x10


	//----- nvinfo : EIATTR_MAXREG_COUNT
	.align		4
.L_420:
        /*002c*/ 	.byte	0x03, 0x1b
        /*002e*/ 	.short	0x00ff


	//----- nvinfo : EIATTR_NUM_BARRIERS
	.align		4
        /*0030*/ 	.byte	0x02, 0x4c
        /*0032*/ 	.byte	0x02
	.zero		1


	//----- nvinfo : EIATTR_ANNOTATIONS
	.align		4
        /*0034*/ 	.byte	0x04, 0x55
        /*0036*/ 	.short	(.L_422 - .L_421)


	//   ....[0]....
.L_421:
        /* <DEDUP_REMOVED lines=15> */


	//----- nvinfo : EIATTR_MERCURY_ISA_VERSION
	.align		4
.L_422:
        /*0110*/ 	.byte	0x03, 0x5f
        /*0112*/ 	.short	0x0000


	//----- nvinfo : EIATTR_COOP_GROUP_MASK_REGIDS
	.align		4
        /*0114*/ 	.byte	0x04, 0x29
        /*0116*/ 	.short	(.L_424 - .L_423)


	//   ....[0]....
.L_423:
        /*0118*/ 	.word	0xffffffff


	//   ....[1]....
        /*011c*/ 	.word	0xffffffff


	//   ....[2]....
        /*0120*/ 	.word	0xffffffff


	//   ....[3]....
        /*0124*/ 	.word	0xffffffff


	//   ....[4]....
        /*0128*/ 	.word	0xffffffff


	//   ....[5]....
        /*012c*/ 	.word	0xffffffff


	//   ....[6]....
        /*0130*/ 	.word	0xffffffff


	//   ....[7]....
        /*0134*/ 	.word	0xffffffff


	//   ....[8]....
        /*0138*/ 	.word	0xffffffff


	//   ....[9]....
        /*013c*/ 	.word	0xffffffff


	//   ....[10]....
        /*0140*/ 	.word	0xffffffff


	//   ....[11]....
        /*0144*/ 	.word	0xffffffff


	//   ....[12]....
        /*0148*/ 	.word	0xffffffff


	//   ....[13]....
        /*014c*/ 	.word	0xffffffff


	//   ....[14]....
        /*0150*/ 	.word	0xffffffff


	//   ....[15]....
        /*0154*/ 	.word	0xffffffff


	//   ....[16]....
        /*0158*/ 	.word	0xffffffff


	//   ....[17]....
        /*015c*/ 	.word	0xffffffff


	//   ....[18]....
        /*0160*/ 	.word	0xffffffff


	//   ....[19]....
        /*0164*/ 	.word	0xffffffff


	//   ....[20]....
        /*0168*/ 	.word	0xffffffff


	//   ....[21]....
        /*016c*/ 	.word	0xffffffff


	//   ....[22]....
        /*0170*/ 	.word	0xffffffff


	//   ....[23]....
        /*0174*/ 	.word	0xffffffff


	//   ....[24]....
        /*0178*/ 	.word	0xffffffff


	//   ....[25]....
        /*017c*/ 	.word	0xffffffff


	//   ....[26]....
        /*0180*/ 	.word	0xffffffff


	//   ....[27]....
        /*0184*/ 	.word	0xffffffff


	//   ....[28]....
        /*0188*/ 	.word	0xffffffff


	//   ....[29]....
        /*018c*/ 	.word	0xffffffff


	//   ....[30]....
        /*0190*/ 	.word	0xffffffff


	//   ....[31]....
        /*0194*/ 	.word	0xffffffff


	//   ....[32]....
        /*0198*/ 	.word	0xffffffff


	//   ....[33]....
        /*019c*/ 	.word	0xffffffff


	//   ....[34]....
        /*01a0*/ 	.word	0xffffffff


	//   ....[35]....
        /*01a4*/ 	.word	0xffffffff


	//   ....[36]....
        /*01a8*/ 	.word	0xffffffff


	//   ....[37]....
        /*01ac*/ 	.word	0xffffffff


	//   ....[38]....
        /*01b0*/ 	.word	0xffffffff


	//   ....[39]....
        /*01b4*/ 	.word	0xffffffff


	//   ....[40]....
        /*01b8*/ 	.word	0xffffffff


	//----- nvinfo : EIATTR_COOP_GROUP_INSTR_OFFSETS
	.align		4
.L_424:
        /*01bc*/ 	.byte	0x04, 0x28
        /*01be*/ 	.short	(.L_426 - .L_425)


	//   ....[0]....
.L_425:
        /*01c0*/ 	.word	0x00000090


	//   ....[1]....
        /*01c4*/ 	.word	0x00001140


	//   ....[2]....
        /*01c8*/ 	.word	0x000011a0


	//   ....[3]....
        /*01cc*/ 	.word	0x000012b0


	//   ....[4]....
        /*01d0*/ 	.word	0x000012e0


	//   ....[5]....
        /*01d4*/ 	.word	0x00001440


	//   ....[6]....
        /*01d8*/ 	.word	0x00001460


	//   ....[7]....
        /*01dc*/ 	.word	0x000014d0


	//   ....[8]....
        /*01e0*/ 	.word	0x00001500


	//   ....[9]....
        /*01e4*/ 	.word	0x00003f50


	//   ....[10]....
        /*01e8*/ 	.word	0x00004030


	//   ....[11]....
        /*01ec*/ 	.word	0x00004040


	//   ....[12]....
        /*01f0*/ 	.word	0x00004070


	//   ....[13]....
        /*01f4*/ 	.word	0x00007f80


	//   ....[14]....
        /*01f8*/ 	.word	0x00008000


	//   ....[15]....
        /*01fc*/ 	.word	0x00008290


	//   ....[16]....
        /*0200*/ 	.word	0x000082d0


	//   ....[17]....
        /*0204*/ 	.word	0x0000a6b0


	//   ....[18]....
        /*0208*/ 	.word	0x0000a6c0


	//   ....[19]....
        /*020c*/ 	.word	0x0000a6f0


	//   ....[20]....
        /*0210*/ 	.word	0x0000a700


	//   ....[21]....
        /*0214*/ 	.word	0x0000bc70


	//   ....[22]....
        /*0218*/ 	.word	0x0000bcc0


	//   ....[23]....
        /*021c*/ 	.word	0x0000bcf0


	//   ....[24]....
        /*0220*/ 	.word	0x0000bd10


	//   ....[25]....
        /*0224*/ 	.word	0x0000bef0


	//   ....[26]....
        /*0228*/ 	.word	0x0000bf00


	//   ....[27]....
        /*022c*/ 	.word	0x0000c080


	//   ....[28]....
        /*0230*/ 	.word	0x0000c0b0


	//   ....[29]....
        /*0234*/ 	.word	0x0000c200


	//   ....[30]....
        /*0238*/ 	.word	0x0000c230


	//   ....[31]....
        /*023c*/ 	.word	0x0000c380


	//   ....[32]....
        /*0240*/ 	.word	0x0000c3a0


	//   ....[33]....
        /*0244*/ 	.word	0x0000cba0


	//   ....[34]....
        /*0248*/ 	.word	0x0000cbc0


	//   ....[35]....
        /*024c*/ 	.word	0x0000cd10


	//   ....[36]....
        /*0250*/ 	.word	0x0000cd40


	//   ....[37]....
        /*0254*/ 	.word	0x0000ce70


	//   ....[38]....
        /*0258*/ 	.word	0x0000cea0


	//   ....[39]....
        /*025c*/ 	.word	0x0000cfd0


	//   ....[40]....
        /*0260*/ 	.word	0x0000cff0


	//----- nvinfo : EIATTR_EXIT_INSTR_OFFSETS
	.align		4
.L_426:
        /*0264*/ 	.byte	0x04, 0x1c
        /*0266*/ 	.short	(.L_428 - .L_427)


	//   ....[0]....
.L_427:
        /*0268*/ 	.word	0x00000350


	//   ....[1]....
        /*026c*/ 	.word	0x0000c3b0


	//   ....[2]....
        /*0270*/ 	.word	0x0000c480


	//   ....[3]....
        /*0274*/ 	.word	0x0000c4e0


	//   ....[4]....
        /*0278*/ 	.word	0x0000d000


	//   ....[5]....
        /*027c*/ 	.word	0x0000d0b0


	//   ....[6]....
        /*0280*/ 	.word	0x0000d110


	//----- nvinfo : EIATTR_CTAIDZ_USED
	.align		4
.L_428:
        /*0284*/ 	.byte	0x01, 0x04
	.zero		2


	//----- nvinfo : EIATTR_MAX_THREADS
	.align		4
        /*0288*/ 	.byte	0x04, 0x05
        /*028a*/ 	.short	(.L_430 - .L_429)
.L_429:
        /*028c*/ 	.word	0x00000100
        /*0290*/ 	.word	0x00000001
        /*0294*/ 	.word	0x00000001


	//----- nvinfo : EIATTR_CRS_STACK_SIZE
	.align		4
.L_430:
        /*0298*/ 	.byte	0x04, 0x1e
        /*029a*/ 	.short	(.L_432 - .L_431)
.L_431:
        /*029c*/ 	.word	0x00000000
.L_432:


//--------------------- .nv.info._ZN7cutlass13device_kernelIN5flash19enable_sm80_to_sm89INS1_16FlashAttnFwdSm80INS1_25CollectiveMainloopFwdSm80ILi8ELi2ELb0EN4cute5tupleIJNS5_1CILi128EEENS7_ILi64EEENS7_ILi192EEEEEELi192ENS_6half_tEfNS_4arch4Sm80ELb0ELb0ELb1ELb1ELb0ELb1ELb1ELb0EEENS1_21CollectiveEpilogueFwdINS6_IJS8_SA_S9_EEENS6_IJNS7_ILi1EEESI_SI_EEESC_SE_Li256ELb1ELb1ELb0ELb0EEENS1_19SingleTileSchedulerILb1ELb0ELb1ELi128EEEEEEEEEvNT_6ParamsE --------------------------
	.section	.nv.info._ZN7cutlass13device_kernelIN5flash19enable_sm80_to_sm89INS1_16FlashAttnFwdSm80INS1_25CollectiveMainloopFwdSm80ILi8ELi2ELb0EN4cute5tupleIJNS5_1CILi128EEENS7_ILi64EEENS7_ILi192EEEEEELi192ENS_6half_tEfNS_4arch4Sm80ELb0ELb0ELb1ELb1ELb0ELb1ELb1ELb0EEENS1_21CollectiveEpilogueFwdINS6_IJS8_SA_S9_EEENS6_IJNS7_ILi1EEESI_SI_EEESC_SE_Li256ELb1ELb1ELb0ELb0EEENS1_19SingleTileSchedulerILb1ELb0ELb1ELi128EEEEEEEEEvNT_6ParamsE,"",@"SHT_CUDA_INFO"
	.sectionflags	@""
	.align	4


	//----- nvinfo : EIATTR_CUDA_API_VERSION
	.align		4
        /*0000*/ 	.byte	0x04, 0x37
        /*0002*/ 	.short	(.L_434 - .L_433)
.L_433:
        /*0004*/ 	.word	0x00000082


	//----- nvinfo : EIATTR_SW2861232_WAR
	.align		4
.L_434:
        /*0008*/ 	.byte	0x01, 0x35
	.zero		2


	//----- nvinfo : EIATTR_PARAM_CBANK
	.align		4
        /*000c*/ 	.byte	0x04, 0x0a
        /*000e*/ 	.short	(.L_436 - .L_435)
	.align		4
.L_435:
        /*0010*/ 	.word	index@(.nv.constant0._ZN7cutlass13device_kernelIN5flash19enable_sm80_to_sm89INS1_16FlashAttnFwdSm80INS1_25CollectiveMainloopFwdSm80ILi8ELi2ELb0EN4cute5tupleIJNS5_1CILi128EEENS7_ILi64EEENS7_ILi192EEEEEELi192ENS_6half_tEfNS_4arch4Sm80ELb0ELb0ELb1ELb1ELb0ELb1ELb1ELb0EEENS1_21CollectiveEpilogueFwdINS6_IJS8_SA_S9_EEENS6_IJNS7_ILi1EEESI_SI_EEESC_SE_Li256ELb1ELb1ELb0ELb0EEENS1_19SingleTileSchedulerILb1ELb0ELb1ELi128EEEEEEEEEvNT_6ParamsE)
        /*0014*/ 	.short	0x0160
        /*0016*/ 	.short	0x0418


	//----- nvinfo : EIATTR_CBANK_PARAM_SIZE
	.align		4
.L_436:
        /*0018*/ 	.byte	0x03, 0x19
        /*001a*/ 	.short	0x0418


	//----- nvinfo : EIATTR_KPARAM_INFO
	.align		4
        /*001c*/ 	.byte	0x04, 0x17
        /*001e*/ 	.short	(.L_438 - .L_437)
.L_437:
        /*0020*/ 	.word	0x00000000
        /*0024*/ 	.short	0x0000
        /*0026*/ 	.short	0x0000
        /*0028*/ 	.byte	0x00, 0xf0, 0x61, 0x10


	//----- nvinfo : EIATTR_MAXREG_COUNT
	.align		4
.L_438:
        /*002c*/ 	.byte	0x03, 0x1b
        /*002e*/ 	.short	0x00ff


	//----- nvinfo : EIATTR_NUM_BARRIERS
	.align		4
        /*0030*/ 	.byte	0x02, 0x4c
        /*0032*/ 	.byte	0x02
	.zero		1


	//----- nvinfo : EIATTR_MERCURY_ISA_VERSION
	.align		4
        /*0034*/ 	.byte	0x03, 0x5f
        /*0036*/ 	.short	0x0000


	//----- nvinfo : EIATTR_COOP_GROUP_MASK_REGIDS
	.align		4
        /*0038*/ 	.byte	0x04, 0x29
        /*003a*/ 	.short	(.L_440 - .L_439)


	//   ....[0]....
.L_439:
        /*003c*/ 	.word	0xffffffff


	//   ....[1]....
        /*0040*/ 	.word	0xffffffff


	//   ....[2]....
        /*0044*/ 	.word	0xffffffff


	//   ....[3]....
        /*0048*/ 	.word	0xffffffff


	//   ....[4]....
        /*004c*/ 	.word	0xffffffff


	//   ....[5]....
        /*0050*/ 	.word	0xffffffff


	//   ....[6]....
        /*0054*/ 	.word	0xffffffff


	//   ....[7]....
        /*0058*/ 	.word	0xffffffff


	//   ....[8]....
        /*005c*/ 	.word	0xffffffff


	//   ....[9]....
        /*0060*/ 	.word	0xffffffff


	//   ....[10]....
        /*0064*/ 	.word	0xffffffff


	//   ....[11]....
        /*0068*/ 	.word	0xffffffff


	//   ....[12]....
        /*006c*/ 	.word	0xffffffff


	//   ....[13]....
        /*0070*/ 	.word	0xffffffff


	//   ....[14]....
        /*0074*/ 	.word	0xffffffff


	//   ....[15]....
        /*0078*/ 	.word	0xffffffff


	//   ....[16]....
        /*007c*/ 	.word	0xffffffff


	//   ....[17]....
        /*0080*/ 	.word	0xffffffff


	//   ....[18]....
        /*0084*/ 	.word	0xffffffff


	//   ....[19]....
        /*0088*/ 	.word	0xffffffff


	//   ....[20]....
        /*008c*/ 	.word	0xffffffff


	//   ....[21]....
        /*0090*/ 	.word	0xffffffff


	//   ....[22]....
        /*0094*/ 	.word	0xffffffff


	//   ....[23]....
        /*0098*/ 	.word	0xffffffff


	//   ....[24]....
        /*009c*/ 	.word	0xffffffff


	//   ....[25]....
        /*00a0*/ 	.word	0xffffffff


	//   ....[26]....
        /*00a4*/ 	.word	0xffffffff


	//   ....[27]....
        /*00a8*/ 	.word	0xffffffff


	//   ....[28]....
        /*00ac*/ 	.word	0xffffffff


	//   ....[29]....
        /*00b0*/ 	.word	0xffffffff


	//   ....[30]....
        /*00b4*/ 	.word	0xffffffff


	//   ....[31]....
        /*00b8*/ 	.word	0xffffffff


	//   ....[32]....
        /*00bc*/ 	.word	0xffffffff


	//   ....[33]....
        /*00c0*/ 	.word	0xffffffff


	//   ....[34]....
        /*00c4*/ 	.word	0xffffffff


	//   ....[35]....
        /*00c8*/ 	.word	0xffffffff


	//   ....[36]....
        /*00cc*/ 	.word	0xffffffff


	//   ....[37]....
        /*00d0*/ 	.word	0xffffffff


	//   ....[38]....
        /*00d4*/ 	.word	0xffffffff


	//   ....[39]....
        /*00d8*/ 	.word	0xffffffff


	//   ....[40]....
        /*00dc*/ 	.word	0xffffffff


	//----- nvinfo : EIATTR_COOP_GROUP_INSTR_OFFSETS
	.align		4
.L_440:
        /*00e0*/ 	.byte	0x04, 0x28
        /*00e2*/ 	.short	(.L_442 - .L_441)


	//   ....[0]....
.L_441:
        /*00e4*/ 	.word	0x00000080


	//   ....[1]....
        /*00e8*/ 	.word	0x00006a10


	//   ....[2]....
        /*00ec*/ 	.word	0x00006a40


	//   ....[3]....
        /*00f0*/ 	.word	0x00006ba0


	//   ....[4]....
        /*00f4*/ 	.word	0x00006bd0


	//   ....[5]....
        /*00f8*/ 	.word	0x00006d20


	//   ....[6]....
        /*00fc*/ 	.word	0x00006d50


	//   ....[7]....
        /*0100*/ 	.word	0x00006ea0


	//   ....[8]....
        /*0104*/ 	.word	0x00006ee0


	//   ....[9]....
        /*0108*/ 	.word	0x0000e8c0


	//   ....[10]....
        /*010c*/ 	.word	0x0000e940


	//   ....[11]....
        /*0110*/ 	.word	0x0000e960


	//   ....[12]....
        /*0114*/ 	.word	0x0000e980


	//   ....[13]....
        /*0118*/ 	.word	0x00010f50


	//   ....[14]....
        /*011c*/ 	.word	0x00010f80


	//   ....[15]....
        /*0120*/ 	.word	0x00010fa0


	//   ....[16]....
        /*0124*/ 	.word	0x00010fc0


	//   ....[17]....
        /*0128*/ 	.word	0x000129d0


	//   ....[18]....
        /*012c*/ 	.word	0x00012a00


	//   ....[19]....
        /*0130*/ 	.word	0x00012a50


	//   ....[20]....
        /*0134*/ 	.word	0x00012a60


	//   ....[21]....
        /*0138*/ 	.word	0x00013fb0


	//   ....[22]....
        /*013c*/ 	.word	0x00013ff0


	//   ....[23]....
        /*0140*/ 	.word	0x00014030


	//   ....[24]....
        /*0144*/ 	.word	0x00014070


	//   ....[25]....
        /*0148*/ 	.word	0x00014220


	//   ....[26]....
        /*014c*/ 	.word	0x00014230


	//   ....[27]....
        /*0150*/ 	.word	0x000143b0


	//   ....[28]....
        /*0154*/ 	.word	0x000143e0


	//   ....[29]....
        /*0158*/ 	.word	0x00014530


	//   ....[30]....
        /*015c*/ 	.word	0x00014560


	//   ....[31]....
        /*0160*/ 	.word	0x000146b0


	//   ....[32]....
        /*0164*/ 	.word	0x000146d0


	//   ....[33]....
        /*0168*/ 	.word	0x00014eb0


	//   ....[34]....
        /*016c*/ 	.word	0x00014ed0


	//   ....[35]....
        /*0170*/ 	.word	0x00015000


	//   ....[36]....
        /*0174*/ 	.word	0x00015030


	//   ....[37]....
        /*0178*/ 	.word	0x00015160


	//   ....[38]....
        /*017c*/ 	.word	0x00015190


	//   ....[39]....
        /*0180*/ 	.word	0x000152c0


	//   ....[40]....
        /*0184*/ 	.word	0x000152e0


	//----- nvinfo : EIATTR_EXIT_INSTR_OFFSETS
	.align		4
.L_442:
        /*0188*/ 	.byte	0x04, 0x1c
        /*018a*/ 	.short	(.L_444 - .L_443)


	//   ....[0]....
.L_443:
        /*018c*/ 	.word	0x00000310


	//   ....[1]....
        /*0190*/ 	.word	0x000146e0


	//   ....[2]....
        /*0194*/ 	.word	0x000147b0


	//   ....[3]....
        /*0198*/ 	.word	0x00014810


	//   ....[4]....
        /*019c*/ 	.word	0x000152f0


	//   ....[5]....
        /*01a0*/ 	.word	0x000153a0


	//   ....[6]....
        /*01a4*/ 	.word	0x00015400


	//----- nvinfo : EIATTR_CTAIDZ_USED
	.align		4
.L_444:
        /*01a8*/ 	.byte	0x01, 0x04
	.zero		2


	//----- nvinfo : EIATTR_MAX_THREADS
	.align		4
        /*01ac*/ 	.byte	0x04, 0x05
        /*01ae*/ 	.short	(.L_446 - .L_445)
.L_445:
        /*01b0*/ 	.word	0x00000100
        /*01b4*/ 	.word	0x00000001
        /*01b8*/ 	.word	0x00000001


	//----- nvinfo : EIATTR_CRS_STACK_SIZE
	.align		4
.L_446:
        /*01bc*/ 	.byte	0x04, 0x1e
        /*01be*/ 	.short	(.L_448 - .L_447)
.L_447:
        /*01c0*/ 	.word	0x00000000
.L_448:


//--------------------- .nv.info._ZN7cutlass13device_kernelIN5flash19enable_sm80_to_sm89INS1_16FlashAttnFwdSm80INS1_25CollectiveMainloopFwdSm80ILi8ELi2ELb0EN4cute5tupleIJNS5_1CILi128EEENS7_ILi64EEENS7_ILi192EEEEEELi192ENS_6half_tEfNS_4arch4Sm80ELb0ELb1ELb1ELb0ELb0ELb0ELb1ELb0EEENS1_21CollectiveEpilogueFwdINS6_IJS8_SA_S9_EEENS6_IJNS7_ILi1EEESI_SI_EEESC_SE_Li256ELb0ELb1ELb0ELb0EEENS1_19SingleTileSchedulerILb0ELb0ELb1ELi128EEEEEEEEEvNT_6ParamsE --------------------------
	.section	.nv.info._ZN7cutlass13device_kernelIN5flash19enable_sm80_to_sm89INS1_16FlashAttnFwdSm80INS1_25CollectiveMainloopFwdSm80ILi8ELi2ELb0EN4cute5tupleIJNS5_1CILi128EEENS7_ILi64EEENS7_ILi192EEEEEELi192ENS_6half_tEfNS_4arch4Sm80ELb0ELb1ELb1ELb0ELb0ELb0ELb1ELb0EEENS1_21CollectiveEpilogueFwdINS6_IJS8_SA_S9_EEENS6_IJNS7_ILi1EEESI_SI_EEESC_SE_Li256ELb0ELb1ELb0ELb0EEENS1_19SingleTileSchedulerILb0ELb0ELb1ELi128EEEEEEEEEvNT_6ParamsE,"",@"SHT_CUDA_INFO"
	.sectionflags	@""
	.align	4


	//----- nvinfo : EIATTR_CUDA_API_VERSION
	.align		4
        /*0000*/ 	.byte	0x04, 0x37
        /*0002*/ 	.short	(.L_450 - .L_449)
.L_449:
        /*0004*/ 	.word	0x00000082


	//----- nvinfo : EIATTR_SW2861232_WAR
	.align		4
.L_450:
        /*0008*/ 	.byte	0x01, 0x35
	.zero		2


	//----- nvinfo : EIATTR_PARAM_CBANK
	.align		4
        /*000c*/ 	.byte	0x04, 0x0a
        /*000e*/ 	.short	(.L_452 - .L_451)
	.align		4
.L_451:
        /*0010*/ 	.word	index@(.nv.constant0._ZN7cutlass13device_kernelIN5flash19enable_sm80_to_sm89INS1_16FlashAttnFwdSm80INS1_25CollectiveMainloopFwdSm80ILi8ELi2ELb0EN4cute5tupleIJNS5_1CILi128EEENS7_ILi64EEENS7_ILi192EEEEEELi192ENS_6half_tEfNS_4arch4Sm80ELb0ELb1ELb1ELb0ELb0ELb0ELb1ELb0EEENS1_21CollectiveEpilogueFwdINS6_IJS8_SA_S9_EEENS6_IJNS7_ILi1EEESI_SI_EEESC_SE_Li256ELb0ELb1ELb0ELb0EEENS1_19SingleTileSchedulerILb0ELb0ELb1ELi128EEEEEEEEEvNT_6ParamsE)
        /*0014*/ 	.short	0x0160
        /*0016*/ 	.short	0x0418


	//----- nvinfo : EIATTR_CBANK_PARAM_SIZE
	.align		4
.L_452:
        /*0018*/ 	.byte	0x03, 0x19
        /*001a*/ 	.short	0x0418


	//----- nvinfo : EIATTR_KPARAM_INFO
	.align		4
        /*001c*/ 	.byte	0x04, 0x17
        /*001e*/ 	.short	(.L_454 - .L_453)
.L_453:
        /*0020*/ 	.word	0x00000000
        /*0024*/ 	.short	0x0000
        /*0026*/ 	.short	0x0000
        /*0028*/ 	.byte	0x00, 0xf0, 0x61, 0x10


	//----- nvinfo : EIATTR_MAXREG_COUNT
	.align		4
.L_454:
        /*002c*/ 	.byte	0x03, 0x1b
        /*002e*/ 	.short	0x00ff


	//----- nvinfo : EIATTR_NUM_BARRIERS
	.align		4
        /*0030*/ 	.byte	0x02, 0x4c
        /*0032*/ 	.byte	0x02
	.zero		1


	//----- nvinfo : EIATTR_MERCURY_ISA_VERSION
	.align		4
        /*0034*/ 	.byte	0x03, 0x5f
        /*0036*/ 	.short	0x0000


	//----- nvinfo : EIATTR_COOP_GROUP_MASK_REGIDS
	.align		4
        /*0038*/ 	.byte	0x04, 0x29
        /*003a*/ 	.short	(.L_456 - .L_455)


	//   ....[0]....
.L_455:
        /*003c*/ 	.word	0xffffffff


	//   ....[1]....
        /*0040*/ 	.word	0xffffffff


	//   ....[2]....
        /*0044*/ 	.word	0xffffffff


	//   ....[3]....
        /*0048*/ 	.word	0xffffffff


	//   ....[4]....
        /*004c*/ 	.word	0xffffffff


	//   ....[5]....
        /*0050*/ 	.word	0xffffffff


	//   ....[6]....
        /*0054*/ 	.word	0xffffffff


	//   ....[7]....
        /*0058*/ 	.word	0xffffffff


	//   ....[8]....
        /*005c*/ 	.word	0xffffffff


	//   ....[9]....
        /*0060*/ 	.word	0xffffffff


	//   ....[10]....
        /*0064*/ 	.word	0xffffffff


	//   ....[11]....
        /*0068*/ 	.word	0xffffffff


	//   ....[12]....
        /*006c*/ 	.word	0xffffffff


	//   ....[13]....
        /*0070*/ 	.word	0xffffffff


	//   ....[14]....
        /*0074*/ 	.word	0xffffffff


	//   ....[15]....
        /*0078*/ 	.word	0xffffffff


	//   ....[16]....
        /*007c*/ 	.word	0xffffffff


	//   ....[17]....
        /*0080*/ 	.word	0xffffffff


	//   ....[18]....
        /*0084*/ 	.word	0xffffffff


	//   ....[19]....
        /*0088*/ 	.word	0xffffffff


	//   ....[20]....
        /*008c*/ 	.word	0xffffffff


	//   ....[21]....
        /*0090*/ 	.word	0xffffffff


	//   ....[22]....
        /*0094*/ 	.word	0xffffffff


	//   ....[23]....
        /*0098*/ 	.word	0xffffffff


	//   ....[24]....
        /*009c*/ 	.word	0xffffffff


	//   ....[25]....
        /*00a0*/ 	.word	0xffffffff


	//   ....[26]....
        /*00a4*/ 	.word	0xffffffff


	//   ....[27]....
        /*00a8*/ 	.word	0xffffffff


	//   ....[28]....
        /*00ac*/ 	.word	0xffffffff


	//   ....[29]....
        /*00b0*/ 	.word	0xffffffff


	//   ....[30]....
        /*00b4*/ 	.word	0xffffffff


	//   ....[31]....
        /*00b8*/ 	.word	0xffffffff


	//   ....[32]....
        /*00bc*/ 	.word	0xffffffff


	//   ....[33]....
        /*00c0*/ 	.word	0xffffffff


	//   ....[34]....
        /*00c4*/ 	.word	0xffffffff


	//   ....[35]....
        /*00c8*/ 	.word	0xffffffff


	//   ....[36]....
        /*00cc*/ 	.word	0xffffffff


	//   ....[37]....
        /*00d0*/ 	.word	0xffffffff


	//   ....[38]....
        /*00d4*/ 	.word	0xffffffff


	//   ....[39]....
        /*00d8*/ 	.word	0xffffffff


	//   ....[40]....
        /*00dc*/ 	.word	0xffffffff


	//   ....[41]....
        /*00e0*/ 	.word	0xffffffff


	//   ....[42]....
        /*00e4*/ 	.word	0xffffffff


	//   ....[43]....
        /*00e8*/ 	.word	0xffffffff


	//   ....[44]....
        /*00ec*/ 	.word	0xffffffff


	//   ....[45]....
        /*00f0*/ 	.word	0xffffffff


	//   ....[46]....
        /*00f4*/ 	.word	0xffffffff


	//   ....[47]....
        /*00f8*/ 	.word	0xffffffff


	//   ....[48]....
        /*00fc*/ 	.word	0xffffffff


	//   ....[49]....
        /*0100*/ 	.word	0xffffffff


	//   ....[50]....
        /*0104*/ 	.word	0xffffffff


	//   ....[51]....
        /*0108*/ 	.word	0xffffffff


	//   ....[52]....
        /*010c*/ 	.word	0xffffffff


	//   ....[53]....
        /*0110*/ 	.word	0xffffffff


	//----- nvinfo : EIATTR_COOP_GROUP_INSTR_OFFSETS
	.align		4
.L_456:
        /*0114*/ 	.byte	0x04, 0x28
        /*0116*/ 	.short	(.L_458 - .L_457)


	//   ....[0]....
.L_457:
        /*0118*/ 	.word	0x00000d60


	//   ....[1]....
        /*011c*/ 	.word	0x00000db0


	//   ....[2]....
        /*0120*/ 	.word	0x00000e10


	//   ....[3]....
        /*0124*/ 	.word	0x00000ec0


	//   ....[4]....
        /*0128*/ 	.word	0x00001110


	//   ....[5]....
        /*012c*/ 	.word	0x00001150


	//   ....[6]....
        /*0130*/ 	.word	0x00001190


	//   ....[7]....
        /*0134*/ 	.word	0x000011d0


	//   ....[8]....
        /*0138*/ 	.word	0x00002cc0


	//   ....[9]....
        /*013c*/ 	.word	0x00002fc0


	//   ....[10]....
        /*0140*/ 	.word	0x00003c00


	//   ....[11]....
        /*0144*/ 	.word	0x00003d40


	//   ....[12]....
        /*0148*/ 	.word	0x00003d60


	//   ....[13]....
        /*014c*/ 	.word	0x00003dc0


	//   ....[14]....
        /*0150*/ 	.word	0x00005b10


	//   ....[15]....
        /*0154*/ 	.word	0x000066f0


	//   ....[16]....
        /*0158*/ 	.word	0x00007110


	//   ....[17]....
        /*015c*/ 	.word	0x00007210


	//   ....[18]....
        /*0160*/ 	.word	0x00007220


	//   ....[19]....
        /*0164*/ 	.word	0x00007240


	//   ....[20]....
        /*0168*/ 	.word	0x0000a450


	//   ....[21]....
        /*016c*/ 	.word	0x0000a4a0


	//   ....[22]....
        /*0170*/ 	.word	0x0000a4b0


	//   ....[23]....
        /*0174*/ 	.word	0x0000a4d0


	//   ....[24]....
        /*0178*/ 	.word	0x0000cfa0


	//   ....[25]....
        /*017c*/ 	.word	0x0000d400


	//   ....[26]....
        /*0180*/ 	.word	0x0000dd90


	//   ....[27]....
        /*0184*/ 	.word	0x0000df00


	//   ....[28]....
        /*0188*/ 	.word	0x0000df20


	//   ....[29]....
        /*018c*/ 	.word	0x0000df90


	//   ....[30]....
        /*0190*/ 	.word	0x0000f960


	//   ....[31]....
        /*0194*/ 	.word	0x0000f990


	//   ....[32]....
        /*0198*/ 	.word	0x0000f9d0


	//   ....[33]....
        /*019c*/ 	.word	0x0000f9e0


	//   ....[34]....
        /*01a0*/ 	.word	0x00010f60


	//   ....[35]....
        /*01a4*/ 	.word	0x00010f70


	//   ....[36]....
        /*01a8*/ 	.word	0x00010f80


	//   ....[37]....
        /*01ac*/ 	.word	0x00010f90


	//   ....[38]....
        /*01b0*/ 	.word	0x00010fa0


	//   ....[39]....
        /*01b4*/ 	.word	0x00010fb0


	//   ....[40]....
        /*01b8*/ 	.word	0x000111e0


	//   ....[41]....
        /*01bc*/ 	.word	0x00011210


	//   ....[42]....
        /*01c0*/ 	.word	0x00011360


	//   ....[43]....
        /*01c4*/ 	.word	0x00011390


	//   ....[44]....
        /*01c8*/ 	.word	0x000114e0


	//   ....[45]....
        /*01cc*/ 	.word	0x00011500


	//   ....[46]....
        /*01d0*/ 	.word	0x00011b90


	//   ....[47]....
        /*01d4*/ 	.word	0x00011bb0


	//   ....[48]....
        /*01d8*/ 	.word	0x00011ce0


	//   ....[49]....
        /*01dc*/ 	.word	0x00011d10


	//   ....[50]....
        /*01e0*/ 	.word	0x00011e40


	//   ....[51]....
        /*01e4*/ 	.word	0x00011e70


	//   ....[52]....
        /*01e8*/ 	.word	0x00011fa0


	//   ....[53]....
        /*01ec*/ 	.word	0x00011fc0


	//----- nvinfo : EIATTR_EXIT_INSTR_OFFSETS
	.align		4
.L_458:
        /*01f0*/ 	.byte	0x04, 0x1c
        /*01f2*/ 	.short	(.L_460 - .L_459)


	//   ....[0]....
.L_459:
        /*01f4*/ 	.word	0x00000030


	//   ....[1]....
        /*01f8*/ 	.word	0x00011510


	//   ....[2]....
        /*01fc*/ 	.word	0x000115e0


	//   ....[3]....
        /*0200*/ 	.word	0x00011640


	//   ....[4]....
        /*0204*/ 	.word	0x00011fd0


	//   ....[5]....
        /*0208*/ 	.word	0x00012080


	//   ....[6]....
        /*020c*/ 	.word	0x000120e0


	//----- nvinfo : EIATTR_CTAIDZ_USED
	.align		4
.L_460:
        /*0210*/ 	.byte	0x01, 0x04
	.zero		2


	//----- nvinfo : EIATTR_MAX_THREADS
	.align		4
        /*0214*/ 	.byte	0x04, 0x05
        /*0216*/ 	.short	(.L_462 - .L_461)
.L_461:
        /*0218*/ 	.word	0x00000100
        /*021c*/ 	.word	0x00000001
        /*0220*/ 	.word	0x00000001


	//----- nvinfo : EIATTR_CRS_STACK_SIZE
	.align		4
.L_462:
        /*0224*/ 	.byte	0x04, 0x1e
        /*0226*/ 	.short	(.L_464 - .L_463)
.L_463:
        /*0228*/ 	.word	0x00000000
.L_464:


//--------------------- .nv.info._ZN7cutlass13device_kernelIN5flash19enable_sm80_to_sm89INS1_16FlashAttnFwdSm80INS1_25CollectiveMainloopFwdSm80ILi8ELi2ELb0EN4cute5tupleIJNS5_1CILi128EEENS7_ILi64EEENS7_ILi192EEEEEELi192ENS_6half_tEfNS_4arch4Sm80ELb0ELb1ELb1ELb1ELb0ELb0ELb1ELb0EEENS1_21CollectiveEpilogueFwdINS6_IJS8_SA_S9_EEENS6_IJNS7_ILi1EEESI_SI_EEESC_SE_Li256ELb1ELb1ELb0ELb0EEENS1_19SingleTileSchedulerILb1ELb0ELb1ELi128EEEEEEEEEvNT_6ParamsE --------------------------
	.section	.nv.info._ZN7cutlass13device_kernelIN5flash19enable_sm80_to_sm89INS1_16FlashAttnFwdSm80INS1_25CollectiveMainloopFwdSm80ILi8ELi2ELb0EN4cute5tupleIJNS5_1CILi128EEENS7_ILi64EEENS7_ILi192EEEEEELi192ENS_6half_tEfNS_4arch4Sm80ELb0ELb1ELb1ELb1ELb0ELb0ELb1ELb0EEENS1_21CollectiveEpilogueFwdINS6_IJS8_SA_S9_EEENS6_IJNS7_ILi1EEESI_SI_EEESC_SE_Li256ELb1ELb1ELb0ELb0EEENS1_19SingleTileSchedulerILb1ELb0ELb1ELi128EEEEEEEEEvNT_6ParamsE,"",@"SHT_CUDA_INFO"
	.sectionflags	@""
	.align	4


	//----- nvinfo : EIATTR_CUDA_API_VERSION
	.align		4
        /*0000*/ 	.byte	0x04, 0x37
        /*0002*/ 	.short	(.L_466 - .L_465)
.L_465:
        /*0004*/ 	.word	0x00000082


	//----- nvinfo : EIATTR_SW2861232_WAR
	.align		4
.L_466:
        /*0008*/ 	.byte	0x01, 0x35
	.zero		2


	//----- nvinfo : EIATTR_PARAM_CBANK
	.align		4
        /*000c*/ 	.byte	0x04, 0x0a
        /*000e*/ 	.short	(.L_468 - .L_467)
	.align		4
.L_467:
        /*0010*/ 	.word	index@(.nv.constant0._ZN7cutlass13device_kernelIN5flash19enable_sm80_to_sm89INS1_16FlashAttnFwdSm80INS1_25CollectiveMainloopFwdSm80ILi8ELi2ELb0EN4cute5tupleIJNS5_1CILi128EEENS7_ILi64EEENS7_ILi192EEEEEELi192ENS_6half_tEfNS_4arch4Sm80ELb0ELb1ELb1ELb1ELb0ELb0ELb1ELb0EEENS1_21CollectiveEpilogueFwdINS6_IJS8_SA_S9_EEENS6_IJNS7_ILi1EEESI_SI_EEESC_SE_Li256ELb1ELb1ELb0ELb0EEENS1_19SingleTileSchedulerILb1ELb0ELb1ELi128EEEEEEEEEvNT_6ParamsE)
        /*0014*/ 	.short	0x0160
        /*0016*/ 	.short	0x0418


	//----- nvinfo : EIATTR_CBANK_PARAM_SIZE
	.align		4
.L_468:
        /*0018*/ 	.byte	0x03, 0x19
        /*001a*/ 	.short	0x0418


	//----- nvinfo : EIATTR_KPARAM_INFO
	.align		4
        /*001c*/ 	.byte	0x04, 0x17
        /*001e*/ 	.short	(.L_470 - .L_469)
.L_469:
        /*0020*/ 	.word	0x00000000
        /*0024*/ 	.short	0x0000
        /*0026*/ 	.short	0x0000
        /*0028*/ 	.byte	0x00, 0xf0, 0x61, 0x10


	//----- nvinfo : EIATTR_MAXREG_COUNT
	.align		4
.L_470:
        /*002c*/ 	.byte	0x03, 0x1b
        /*002e*/ 	.short	0x00ff


	//----- nvinfo : EIATTR_NUM_BARRIERS
	.align		4
        /*0030*/ 	.byte	0x02, 0x4c
        /*0032*/ 	.byte	0x02
	.zero		1


	//----- nvinfo : EIATTR_MERCURY_ISA_VERSION
	.align		4
        /*0034*/ 	.byte	0x03, 0x5f
        /*0036*/ 	.short	0x0000


	//----- nvinfo : EIATTR_COOP_GROUP_MASK_REGIDS
	.align		4
        /*0038*/ 	.byte	0x04, 0x29
        /*003a*/ 	.short	(.L_472 - .L_471)


	//   ....[0]....
.L_471:
        /*003c*/ 	.word	0xffffffff


	//   ....[1]....
        /*0040*/ 	.word	0xffffffff


	//   ....[2]....
        /*0044*/ 	.word	0xffffffff


	//   ....[3]....
        /*0048*/ 	.word	0xffffffff


	//   ....[4]....
        /*004c*/ 	.word	0xffffffff


	//   ....[5]....
        /*0050*/ 	.word	0xffffffff


	//   ....[6]....
        /*0054*/ 	.word	0xffffffff


	//   ....[7]....
        /*0058*/ 	.word	0xffffffff


	//   ....[8]....
        /*005c*/ 	.word	0xffffffff


	//   ....[9]....
        /*0060*/ 	.word	0xffffffff


	//   ....[10]....
        /*0064*/ 	.word	0xffffffff


	//   ....[11]....
        /*0068*/ 	.word	0xffffffff


	//   ....[12]....
        /*006c*/ 	.word	0xffffffff


	//   ....[13]....
        /*0070*/ 	.word	0xffffffff


	//   ....[14]....
        /*0074*/ 	.word	0xffffffff


	//   ....[15]....
        /*0078*/ 	.word	0xffffffff


	//   ....[16]....
        /*007c*/ 	.word	0xffffffff


	//   ....[17]....
        /*0080*/ 	.word	0xffffffff


	//   ....[18]....
        /*0084*/ 	.word	0xffffffff


	//   ....[19]....
        /*0088*/ 	.word	0xffffffff


	//   ....[20]....
        /*008c*/ 	.word	0xffffffff


	//   ....[21]....
        /*0090*/ 	.word	0xffffffff


	//   ....[22]....
        /*0094*/ 	.word	0xffffffff


	//   ....[23]....
        /*0098*/ 	.word	0xffffffff


	//   ....[24]....
        /*009c*/ 	.word	0xffffffff


	//   ....[25]....
        /*00a0*/ 	.word	0xffffffff


	//   ....[26]....
        /*00a4*/ 	.word	0xffffffff


	//   ....[27]....
        /*00a8*/ 	.word	0xffffffff


	//   ....[28]....
        /*00ac*/ 	.word	0xffffffff


	//   ....[29]....
        /*00b0*/ 	.word	0xffffffff


	//   ....[30]....
        /*00b4*/ 	.word	0xffffffff


	//   ....[31]....
        /*00b8*/ 	.word	0xffffffff


	//   ....[32]....
        /*00bc*/ 	.word	0xffffffff


	//   ....[33]....
        /*00c0*/ 	.word	0xffffffff


	//   ....[34]....
        /*00c4*/ 	.word	0xffffffff


	//   ....[35]....
        /*00c8*/ 	.word	0xffffffff


	//   ....[36]....
        /*00cc*/ 	.word	0xffffffff


	//   ....[37]....
        /*00d0*/ 	.word	0xffffffff


	//   ....[38]....
        /*00d4*/ 	.word	0xffffffff


	//   ....[39]....
        /*00d8*/ 	.word	0xffffffff


	//   ....[40]....
        /*00dc*/ 	.word	0xffffffff


	//   ....[41]....
        /*00e0*/ 	.word	0xffffffff


	//   ....[42]....
        /*00e4*/ 	.word	0xffffffff


	//   ....[43]....
        /*00e8*/ 	.word	0xffffffff


	//   ....[44]....
        /*00ec*/ 	.word	0xffffffff


	//   ....[45]....
        /*00f0*/ 	.word	0xffffffff


	//   ....[46]....
        /*00f4*/ 	.word	0xffffffff


	//   ....[47]....
        /*00f8*/ 	.word	0xffffffff


	//   ....[48]....
        /*00fc*/ 	.word	0xffffffff


	//   ....[49]....
        /*0100*/ 	.word	0xffffffff


	//   ....[50]....
        /*0104*/ 	.word	0xffffffff


	//   ....[51]....
        /*0108*/ 	.word	0xffffffff


	//   ....[52]....
        /*010c*/ 	.word	0xffffffff


	//   ....[53]....
        /*0110*/ 	.word	0xffffffff


	//   ....[54]....
        /*0114*/ 	.word	0xffffffff


	//----- nvinfo : EIATTR_COOP_GROUP_INSTR_OFFSETS
	.align		4
.L_472:
        /*0118*/ 	.byte	0x04, 0x28
        /*011a*/ 	.short	(.L_474 - .L_473)


	//   ....[0]....
.L_473:
        /*011c*/ 	.word	0x00000080


	//   ....[1]....
        /*0120*/ 	.word	0x000013d0


	//   ....[2]....
        /*0124*/ 	.word	0x000014d0


	//   ....[3]....
        /*0128*/ 	.word	0x00001720


	//   ....[4]....
        /*012c*/ 	.word	0x00001750


	//   ....[5]....
        /*0130*/ 	.word	0x000018a0


	//   ....[6]....
        /*0134*/ 	.word	0x000018d0


	//   ....[7]....
        /*0138*/ 	.word	0x00001a10


	//   ....[8]....
        /*013c*/ 	.word	0x00001a50


	//   ....[9]....
        /*0140*/ 	.word	0x00003000


	//   ....[10]....
        /*0144*/ 	.word	0x00003330


	//   ....[11]....
        /*0148*/ 	.word	0x00003e20


	//   ....[12]....
        /*014c*/ 	.word	0x00003ed0


	//   ....[13]....
        /*0150*/ 	.word	0x00004270


	//   ....[14]....
        /*0154*/ 	.word	0x00004300


	//   ....[15]....
        /*0158*/ 	.word	0x00006340


	//   ....[16]....
        /*015c*/ 	.word	0x000067c0


	//   ....[17]....
        /*0160*/ 	.word	0x000070e0


	//   ....[18]....
        /*0164*/ 	.word	0x00007210


	//   ....[19]....
        /*0168*/ 	.word	0x00007230


	//   ....[20]....
        /*016c*/ 	.word	0x000072d0


	//   ....[21]....
        /*0170*/ 	.word	0x0000a300


	//   ....[22]....
        /*0174*/ 	.word	0x0000a350


	//   ....[23]....
        /*0178*/ 	.word	0x0000a360


	//   ....[24]....
        /*017c*/ 	.word	0x0000a380


	//   ....[25]....
        /*0180*/ 	.word	0x0000ceb0


	//   ....[26]....
        /*0184*/ 	.word	0x0000d4b0


	//   ....[27]....
        /*0188*/ 	.word	0x0000da80


	//   ....[28]....
        /*018c*/ 	.word	0x0000dce0


	//   ....[29]....
        /*0190*/ 	.word	0x0000dd00


	//   ....[30]....
        /*0194*/ 	.word	0x0000dd70


	//   ....[31]....
        /*0198*/ 	.word	0x0000f780


	//   ....[32]....
        /*019c*/ 	.word	0x0000f7b0


	//   ....[33]....
        /*01a0*/ 	.word	0x0000f7f0


	//   ....[34]....
        /*01a4*/ 	.word	0x0000f800


	//   ....[35]....
        /*01a8*/ 	.word	0x00010ce0


	//   ....[36]....
        /*01ac*/ 	.word	0x00010d30


	//   ....[37]....
        /*01b0*/ 	.word	0x00010d60


	//   ....[38]....
        /*01b4*/ 	.word	0x00010da0


	//   ....[39]....
        /*01b8*/ 	.word	0x00010fd0


	//   ....[40]....
        /*01bc*/ 	.word	0x00010fe0


	//   ....[41]....
        /*01c0*/ 	.word	0x00011160


	//   ....[42]....
        /*01c4*/ 	.word	0x00011190


	//   ....[43]....
        /*01c8*/ 	.word	0x000112e0


	//   ....[44]....
        /*01cc*/ 	.word	0x00011310


	//   ....[45]....
        /*01d0*/ 	.word	0x00011460


	//   ....[46]....
        /*01d4*/ 	.word	0x00011480


	//   ....[47]....
        /*01d8*/ 	.word	0x00011c90


	//   ....[48]....
        /*01dc*/ 	.word	0x00011cb0


	//   ....[49]....
        /*01e0*/ 	.word	0x00011de0


	//   ....[50]....
        /*01e4*/ 	.word	0x00011e10


	//   ....[51]....
        /*01e8*/ 	.word	0x00011f40


	//   ....[52]....
        /*01ec*/ 	.word	0x00011f70


	//   ....[53]....
        /*01f0*/ 	.word	0x000120a0


	//   ....[54]....
        /*01f4*/ 	.word	0x000120c0


	//----- nvinfo : EIATTR_EXIT_INSTR_OFFSETS
	.align		4
.L_474:
        /*01f8*/ 	.byte	0x04, 0x1c
        /*01fa*/ 	.short	(.L_476 - .L_475)


	//   ....[0]....
.L_475:
        /*01fc*/ 	.word	0x00000310


	//   ....[1]....
        /*0200*/ 	.word	0x00011490


	//   ....[2]....
        /*0204*/ 	.word	0x00011560


	//   ....[3]....
        /*0208*/ 	.word	0x000115c0


	//   ....[4]....
        /*020c*/ 	.word	0x000120d0


	//   ....[5]....
        /*0210*/ 	.word	0x00012180


	//   ....[6]....
        /*0214*/ 	.word	0x000121e0


	//----- nvinfo : EIATTR_CTAIDZ_USED
	.align		4
.L_476:
        /*0218*/ 	.byte	0x01, 0x04
	.zero		2


	//----- nvinfo : EIATTR_MAX_THREADS
	.align		4
        /*021c*/ 	.byte	0x04, 0x05
        /*021e*/ 	.short	(.L_478 - .L_477)
.L_477:
        /*0220*/ 	.word	0x00000100
        /*0224*/ 	.word	0x00000001
        /*0228*/ 	.word	0x00000001


	//----- nvinfo : EIATTR_CRS_STACK_SIZE
	.align		4
.L_478:
        /*022c*/ 	.byte	0x04, 0x1e
        /*022e*/ 	.short	(.L_480 - .L_479)
.L_479:
        /*0230*/ 	.word	0x00000000
.L_480:


//--------------------- .nv.info._ZN7cutlass13device_kernelIN5flash19enable_sm80_to_sm89INS1_16FlashAttnFwdSm80INS1_25CollectiveMainloopFwdSm80ILi8ELi2ELb0EN4cute5tupleIJNS5_1CILi128EEENS7_ILi64EEENS7_ILi192EEEEEELi192ENS_6half_tEfNS_4arch4Sm80ELb0ELb1ELb1ELb1ELb0ELb1ELb1ELb0EEENS1_21CollectiveEpilogueFwdINS6_IJS8_SA_S9_EEENS6_IJNS7_ILi1EEESI_SI_EEESC_SE_Li256ELb1ELb1ELb0ELb0EEENS1_19SingleTileSchedulerILb1ELb0ELb1ELi128EEEEEEEEEvNT_6ParamsE --------------------------
	.section	.nv.info._ZN7cutlass13device_kernelIN5flash19enable_sm80_to_sm89INS1_16FlashAttnFwdSm80INS1_25CollectiveMainloopFwdSm80ILi8ELi2ELb0EN4cute5tupleIJNS5_1CILi128EEENS7_ILi64EEENS7_ILi192EEEEEELi192ENS_6half_tEfNS_4arch4Sm80ELb0ELb1ELb1ELb1ELb0ELb1ELb1ELb0EEENS1_21CollectiveEpilogueFwdINS6_IJS8_SA_S9_EEENS6_IJNS7_ILi1EEESI_SI_EEESC_SE_Li256ELb1ELb1ELb0ELb0EEENS1_19SingleTileSchedulerILb1ELb0ELb1ELi128EEEEEEEEEvNT_6ParamsE,"",@"SHT_CUDA_INFO"
	.sectionflags	@""
	.align	4


	//----- nvinfo : EIATTR_CUDA_API_VERSION
	.align		4
        /*0000*/ 	.byte	0x04, 0x37
        /*0002*/ 	.short	(.L_482 - .L_481)
.L_481:
        /*0004*/ 	.word	0x00000082


	//----- nvinfo : EIATTR_SW2861232_WAR
	.align		4
.L_482:
        /*0008*/ 	.byte	0x01, 0x35
	.zero		2


	//----- nvinfo : EIATTR_PARAM_CBANK
	.align		4
        /*000c*/ 	.byte	0x04, 0x0a
        /*000e*/ 	.short	(.L_484 - .L_483)
	.align		4
.L_483:
        /*0010*/ 	.word	index@(.nv.constant0._ZN7cutlass13device_kernelIN5flash19enable_sm80_to_sm89INS1_16FlashAttnFwdSm80INS1_25CollectiveMainloopFwdSm80ILi8ELi2ELb0EN4cute5tupleIJNS5_1CILi128EEENS7_ILi64EEENS7_ILi192EEEEEELi192ENS_6half_tEfNS_4arch4Sm80ELb0ELb1ELb1ELb1ELb0ELb1ELb1ELb0EEENS1_21CollectiveEpilogueFwdINS6_IJS8_SA_S9_EEENS6_IJNS7_ILi1EEESI_SI_EEESC_SE_Li256ELb1ELb1ELb0ELb0EEENS1_19SingleTileSchedulerILb1ELb0ELb1ELi128EEEEEEEEEvNT_6ParamsE)
        /*0014*/ 	.short	0x0160
        /*0016*/ 	.short	0x0418


	//----- nvinfo : EIATTR_CBANK_PARAM_SIZE
	.align		4
.L_484:
        /*0018*/ 	.byte	0x03, 0x19
        /*001a*/ 	.short	0x0418


	//----- nvinfo : EIATTR_KPARAM_INFO
	.align		4
        /*001c*/ 	.byte	0x04, 0x17
        /*001e*/ 	.short	(.L_486 - .L_485)
.L_485:
        /*0020*/ 	.word	0x00000000
        /*0024*/ 	.short	0x0000
        /*0026*/ 	.short	0x0000
        /*0028*/ 	.byte	0x00, 0xf0, 0x61, 0x10


	//----- nvinfo : EIATTR_MAXREG_COUNT
	.align		4
.L_486:
        /*002c*/ 	.byte	0x03, 0x1b
        /*002e*/ 	.short	0x00ff


	//----- nvinfo : EIATTR_NUM_BARRIERS
	.align		4
        /*0030*/ 	.byte	0x02, 0x4c
        /*0032*/ 	.byte	0x02
	.zero		1


	//----- nvinfo : EIATTR_MERCURY_ISA_VERSION
	.align		4
        /*0034*/ 	.byte	0x03, 0x5f
        /*0036*/ 	.short	0x0000


	//----- nvinfo : EIATTR_COOP_GROUP_MASK_REGIDS
	.align		4
        /*0038*/ 	.byte	0x04, 0x29
        /*003a*/ 	.short	(.L_488 - .L_487)


	//   ....[0]....
.L_487:
        /*003c*/ 	.word	0xffffffff


	//   ....[1]....
        /*0040*/ 	.word	0xffffffff


	//   ....[2]....
        /*0044*/ 	.word	0xffffffff


	//   ....[3]....
        /*0048*/ 	.word	0xffffffff


	//   ....[4]....
        /*004c*/ 	.word	0xffffffff


	//   ....[5]....
        /*0050*/ 	.word	0xffffffff


	//   ....[6]....
        /*0054*/ 	.word	0xffffffff


	//   ....[7]....
        /*0058*/ 	.word	0xffffffff


	//   ....[8]....
        /*005c*/ 	.word	0xffffffff


	//   ....[9]....
        /*0060*/ 	.word	0xffffffff


	//   ....[10]....
        /*0064*/ 	.word	0xffffffff


	//   ....[11]....
        /*0068*/ 	.word	0xffffffff


	//   ....[12]....
        /*006c*/ 	.word	0xffffffff


	//   ....[13]....
        /*0070*/ 	.word	0xffffffff


	//   ....[14]....
        /*0074*/ 	.word	0xffffffff


	//   ....[15]....
        /*0078*/ 	.word	0xffffffff


	//   ....[16]....
        /*007c*/ 	.word	0xffffffff


	//   ....[17]....
        /*0080*/ 	.word	0xffffffff


	//   ....[18]....
        /*0084*/ 	.word	0xffffffff


	//   ....[19]....
        /*0088*/ 	.word	0xffffffff


	//   ....[20]....
        /*008c*/ 	.word	0xffffffff


	//   ....[21]....
        /*0090*/ 	.word	0xffffffff


	//   ....[22]....
        /*0094*/ 	.word	0xffffffff


	//   ....[23]....
        /*0098*/ 	.word	0xffffffff


	//   ....[24]....
        /*009c*/ 	.word	0xffffffff


	//   ....[25]....
        /*00a0*/ 	.word	0xffffffff


	//   ....[26]....
        /*00a4*/ 	.word	0xffffffff


	//   ....[27]....
        /*00a8*/ 	.word	0xffffffff


	//   ....[28]....
        /*00ac*/ 	.word	0xffffffff


	//   ....[29]....
        /*00b0*/ 	.word	0xffffffff


	//   ....[30]....
        /*00b4*/ 	.word	0xffffffff


	//   ....[31]....
        /*00b8*/ 	.word	0xffffffff


	//   ....[32]....
        /*00bc*/ 	.word	0xffffffff


	//   ....[33]....
        /*00c0*/ 	.word	0xffffffff


	//   ....[34]....
        /*00c4*/ 	.word	0xffffffff


	//   ....[35]....
        /*00c8*/ 	.word	0xffffffff


	//   ....[36]....
        /*00cc*/ 	.word	0xffffffff


	//   ....[37]....
        /*00d0*/ 	.word	0xffffffff


	//   ....[38]....
        /*00d4*/ 	.word	0xffffffff


	//   ....[39]....
        /*00d8*/ 	.word	0xffffffff


	//   ....[40]....
        /*00dc*/ 	.word	0xffffffff


	//   ....[41]....
        /*00e0*/ 	.word	0xffffffff


	//   ....[42]....
        /*00e4*/ 	.word	0xffffffff


	//   ....[43]....
        /*00e8*/ 	.word	0xffffffff


	//   ....[44]....
        /*00ec*/ 	.word	0xffffffff


	//   ....[45]....
        /*00f0*/ 	.word	0xffffffff


	//   ....[46]....
        /*00f4*/ 	.word	0xffffffff


	//   ....[47]....
        /*00f8*/ 	.word	0xffffffff


	//   ....[48]....
        /*00fc*/ 	.word	0xffffffff


	//   ....[49]....
        /*0100*/ 	.word	0xffffffff


	//   ....[50]....
        /*0104*/ 	.word	0xffffffff


	//   ....[51]....
        /*0108*/ 	.word	0xffffffff


	//   ....[52]....
        /*010c*/ 	.word	0xffffffff


	//   ....[53]....
        /*0110*/ 	.word	0xffffffff


	//   ....[54]....
        /*0114*/ 	.word	0xffffffff


	//   ....[55]....
        /*0118*/ 	.word	0xffffffff


	//   ....[56]....
        /*011c*/ 	.word	0xffffffff


	//   ....[57]....
        /*0120*/ 	.word	0xffffffff


	//   ....[58]....
        /*0124*/ 	.word	0xffffffff


	//   ....[59]....
        /*0128*/ 	.word	0xffffffff


	//   ....[60]....
        /*012c*/ 	.word	0xffffffff


	//   ....[61]....
        /*0130*/ 	.word	0xffffffff


	//   ....[62]....
        /*0134*/ 	.word	0xffffffff


	//   ....[63]....
        /*0138*/ 	.word	0xffffffff


	//   ....[64]....
        /*013c*/ 	.word	0xffffffff


	//   ....[65]....
        /*0140*/ 	.word	0xffffffff


	//   ....[66]....
        /*0144*/ 	.word	0xffffffff


	//   ....[67]....
        /*0148*/ 	.word	0xffffffff


	//   ....[68]....
        /*014c*/ 	.word	0xffffffff


	//   ....[69]....
        /*0150*/ 	.word	0xffffffff


	//   ....[70]....
        /*0154*/ 	.word	0xffffffff


	//----- nvinfo : EIATTR_COOP_GROUP_INSTR_OFFSETS
	.align		4
.L_488:
        /*0158*/ 	.byte	0x04, 0x28
        /*015a*/ 	.short	(.L_490 - .L_489)


	//   ....[0]....
.L_489:
        /*015c*/ 	.word	0x00000060


	//   ....[1]....
        /*0160*/ 	.word	0x00007080


	//   ....[2]....
        /*0164*/ 	.word	0x000070c0


	//   ....[3]....
        /*0168*/ 	.word	0x000072c0


	//   ....[4]....
        /*016c*/ 	.word	0x000072f0


	//   ....[5]....
        /*0170*/ 	.word	0x00007440


	//   ....[6]....
        /*0174*/ 	.word	0x00007470


	//   ....[7]....
        /*0178*/ 	.word	0x000075c0


	//   ....[8]....
        /*017c*/ 	.word	0x00007600


	//   ....[9]....
        /*0180*/ 	.word	0x00007fb0


	//   ....[10]....
        /*0184*/ 	.word	0x00008060


	//   ....[11]....
        /*0188*/ 	.word	0x00008090


	//   ....[12]....
        /*018c*/ 	.word	0x000080a0


	//   ....[13]....
        /*0190*/ 	.word	0x000084e0


	//   ....[14]....
        /*0194*/ 	.word	0x000085c0


	//   ....[15]....
        /*0198*/ 	.word	0x00008770


	//   ....[16]....
        /*019c*/ 	.word	0x000087b0


	//   ....[17]....
        /*01a0*/ 	.word	0x0000b500


	//   ....[18]....
        /*01a4*/ 	.word	0x0000b520


	//   ....[19]....
        /*01a8*/ 	.word	0x0000b550


	//   ....[20]....
        /*01ac*/ 	.word	0x0000b560


	//   ....[21]....
        /*01b0*/ 	.word	0x0000b7f0


	//   ....[22]....
        /*01b4*/ 	.word	0x0000b8d0


	//   ....[23]....
        /*01b8*/ 	.word	0x0000ba80


	//   ....[24]....
        /*01bc*/ 	.word	0x0000bac0


	//   ....[25]....
        /*01c0*/ 	.word	0x0000f9b0


	//   ....[26]....
        /*01c4*/ 	.word	0x0000fcd0


	//   ....[27]....
        /*01c8*/ 	.word	0x00010920


	//   ....[28]....
        /*01cc*/ 	.word	0x000109f0


	//   ....[29]....
        /*01d0*/ 	.word	0x00010ac0


	//   ....[30]....
        /*01d4*/ 	.word	0x00010bd0


	//   ....[31]....
        /*01d8*/ 	.word	0x00012cf0


	//   ....[32]....
        /*01dc*/ 	.word	0x000131c0


	//   ....[33]....
        /*01e0*/ 	.word	0x00013ae0


	//   ....[34]....
        /*01e4*/ 	.word	0x00013c10


	//   ....[35]....
        /*01e8*/ 	.word	0x00013c20


	//   ....[36]....
        /*01ec*/ 	.word	0x00013c60


	//   ....[37]....
        /*01f0*/ 	.word	0x00016d90


	//   ....[38]....
        /*01f4*/ 	.word	0x00016de0


	//   ....[39]....
        /*01f8*/ 	.word	0x00016df0


	//   ....[40]....
        /*01fc*/ 	.word	0x00016e10


	//   ....[41]....
        /*0200*/ 	.word	0x000199b0


	//   ....[42]....
        /*0204*/ 	.word	0x00019fe0


	//   ....[43]....
        /*0208*/ 	.word	0x0001a5b0


	//   ....[44]....
        /*020c*/ 	.word	0x0001a810


	//   ....[45]....
        /*0210*/ 	.word	0x0001a830


	//   ....[46]....
        /*0214*/ 	.word	0x0001a8a0


	//   ....[47]....
        /*0218*/ 	.word	0x0001c2b0


	//   ....[48]....
        /*021c*/ 	.word	0x0001c2e0


	//   ....[49]....
        /*0220*/ 	.word	0x0001c320


	//   ....[50]....
        /*0224*/ 	.word	0x0001c330


	//   ....[51]....
        /*0228*/ 	.word	0x0001d810


	//   ....[52]....
        /*022c*/ 	.word	0x0001d850


	//   ....[53]....
        /*0230*/ 	.word	0x0001d890


	//   ....[54]....
        /*0234*/ 	.word	0x0001d8d0


	//   ....[55]....
        /*0238*/ 	.word	0x0001daf0


	//   ....[56]....
        /*023c*/ 	.word	0x0001db00


	//   ....[57]....
        /*0240*/ 	.word	0x0001dc80


	//   ....[58]....
        /*0244*/ 	.word	0x0001dcb0


	//   ....[59]....
        /*0248*/ 	.word	0x0001de00


	//   ....[60]....
        /*024c*/ 	.word	0x0001de30


	//   ....[61]....
        /*0250*/ 	.word	0x0001df80


	//   ....[62]....
        /*0254*/ 	.word	0x0001dfa0


	//   ....[63]....
        /*0258*/ 	.word	0x0001e770


	//   ....[64]....
        /*025c*/ 	.word	0x0001e790


	//   ....[65]....
        /*0260*/ 	.word	0x0001e8c0


	//   ....[66]....
        /*0264*/ 	.word	0x0001e8f0


	//   ....[67]....
        /*0268*/ 	.word	0x0001ea20


	//   ....[68]....
        /*026c*/ 	.word	0x0001ea50


	//   ....[69]....
        /*0270*/ 	.word	0x0001eb80


	//   ....[70]....
        /*0274*/ 	.word	0x0001eba0


	//----- nvinfo : EIATTR_EXIT_INSTR_OFFSETS
	.align		4
.L_490:
        /*0278*/ 	.byte	0x04, 0x1c
        /*027a*/ 	.short	(.L_492 - .L_491)


	//   ....[0]....
.L_491:
        /*027c*/ 	.word	0x00000310


	//   ....[1]....
        /*0280*/ 	.word	0x0001dfb0


	//   ....[2]....
        /*0284*/ 	.word	0x0001e080


	//   ....[3]....
        /*0288*/ 	.word	0x0001e0e0


	//   ....[4]....
        /*028c*/ 	.word	0x0001ebb0


	//   ....[5]....
        /*0290*/ 	.word	0x0001ec60


	//   ....[6]....
        /*0294*/ 	.word	0x0001ecc0


	//----- nvinfo : EIATTR_CTAIDZ_USED
	.align		4
.L_492:
        /*0298*/ 	.byte	0x01, 0x04
	.zero		2


	//----- nvinfo : EIATTR_MAX_THREADS
	.align		4
        /*029c*/ 	.byte	0x04, 0x05
        /*029e*/ 	.short	(.L_494 - .L_493)
.L_493:
        /*02a0*/ 	.word	0x00000100
        /*02a4*/ 	.word	0x00000001
        /*02a8*/ 	.word	0x00000001


	//----- nvinfo : EIATTR_CRS_STACK_SIZE
	.align		4
.L_494:
        /*02ac*/ 	.byte	0x04, 0x1e
        /*02ae*/ 	.short	(.L_496 - .L_495)
.L_495:
        /*02b0*/ 	.word	0x00000000
.L_496:


//--------------------- .nv.info._ZN7cutlass13device_kernelIN5flash19enable_sm80_to_sm89INS1_16FlashAttnFwdSm80INS1_25CollectiveMainloopFwdSm80ILi8ELi2ELb1EN4cute5tupleIJNS5_1CILi128EEENS7_ILi96EEENS7_ILi192EEEEEELi192ENS_6half_tEfNS_4arch4Sm80ELb1ELb0ELb1ELb0ELb0ELb0ELb1ELb0EEENS1_21CollectiveEpilogueFwdINS6_IJS8_SA_S9_EEENS6_IJNS7_ILi1EEESI_SI_EEESC_SE_Li256ELb0ELb1ELb0ELb0EEENS1_30DynamicPersistentTileSchedulerILi256ELi256ELb0ELb1ELb0EEEEEEEEEvNT_6ParamsE --------------------------
	.section	.nv.info._ZN7cutlass13device_kernelIN5flash19enable_sm80_to_sm89INS1_16FlashAttnFwdSm80INS1_25CollectiveMainloopFwdSm80ILi8ELi2ELb1EN4cute5tupleIJNS5_1CILi128EEENS7_ILi96EEENS7_ILi192EEEEEELi192ENS_6half_tEfNS_4arch4Sm80ELb1ELb0ELb1ELb0ELb0ELb0ELb1ELb0EEENS1_21CollectiveEpilogueFwdINS6_IJS8_SA_S9_EEENS6_IJNS7_ILi1EEESI_SI_EEESC_SE_Li256ELb0ELb1ELb0ELb0EEENS1_30DynamicPersistentTileSchedulerILi256ELi256ELb0ELb1ELb0EEEEEEEEEvNT_6ParamsE,"",@"SHT_CUDA_INFO"
	.sectionflags	@""
	.align	4


	//----- nvinfo : EIATTR_CUDA_API_VERSION
	.align		4
        /*0000*/ 	.byte	0x04, 0x37
        /*0002*/ 	.short	(.L_498 - .L_497)
.L_497:
        /*0004*/ 	.word	0x00000082


	//----- nvinfo : EIATTR_SW2861232_WAR
	.align		4
.L_498:
        /*0008*/ 	.byte	0x01, 0x35
	.zero		2


	//----- nvinfo : EIATTR_PARAM_CBANK
	.align		4
        /*000c*/ 	.byte	0x04, 0x0a
        /*000e*/ 	.short	(.L_500 - .L_499)
	.align		4
.L_499:
        /*0010*/ 	.word	index@(.nv.constant0._ZN7cutlass13device_kernelIN5flash19enable_sm80_to_sm89INS1_16FlashAttnFwdSm80INS1_25CollectiveMainloopFwdSm80ILi8ELi2ELb1EN4cute5tupleIJNS5_1CILi128EEENS7_ILi96EEENS7_ILi192EEEEEELi192ENS_6half_tEfNS_4arch4Sm80ELb1ELb0ELb1ELb0ELb0ELb0ELb1ELb0EEENS1_21CollectiveEpilogueFwdINS6_IJS8_SA_S9_EEENS6_IJNS7_ILi1EEESI_SI_EEESC_SE_Li256ELb0ELb1ELb0ELb0EEENS1_30DynamicPersistentTileSchedulerILi256ELi256ELb0ELb1ELb0EEEEEEEEEvNT_6ParamsE)
        /*0014*/ 	.short	0x0160
        /*0016*/ 	.short	0x0428


	//----- nvinfo : EIATTR_CBANK_PARAM_SIZE
	.align		4
.L_500:
        /*0018*/ 	.byte	0x03, 0x19
        /*001a*/ 	.short	0x0428


	//----- nvinfo : EIATTR_KPARAM_INFO
	.align		4
        /*001c*/ 	.byte	0x04, 0x17
        /*001e*/ 	.short	(.L_502 - .L_501)
.L_501:
        /*0020*/ 	.word	0x00000000
        /*0024*/ 	.short	0x0000
        /*0026*/ 	.short	0x0000
        /*0028*/ 	.byte	0x00, 0xf0, 0xa1, 0x10


	//----- nvinfo : EIATTR_MAXREG_COUNT
	.align		4
.L_502:
        /*002c*/ 	.byte	0x03, 0x1b
        /*002e*/ 	.short	0x00ff


	//----- nvinfo : EIATTR_NUM_BARRIERS
	.align		4
        /*0030*/ 	.byte	0x02, 0x4c
        /*0032*/ 	.byte	0x06
	.zero		1


	//----- nvinfo : EIATTR_ANNOTATIONS
	.align		4
        /*0034*/ 	.byte	0x04, 0x55
        /*0036*/ 	.short	(.L_504 - .L_503)


	//   ....[0]....
.L_503:
        /* <DEDUP_REMOVED lines=71> */


	//----- nvinfo : EIATTR_MERCURY_ISA_VERSION
	.align		4
.L_504:
        /*0498*/ 	.byte	0x03, 0x5f
        /*049a*/ 	.short	0x0000


	//----- nvinfo : EIATTR_INT_WARP_WIDE_INSTR_OFFSETS
	.align		4
        /*049c*/ 	.byte	0x04, 0x31
        /*049e*/ 	.short	(.L_506 - .L_505)


	//   ....[0]....
.L_505:
        /*04a0*/ 	.word	0x0000f0b0


	//   ....[1]....
        /*04a4*/ 	.word	0x0000f130


	//----- nvinfo : EIATTR_COOP_GROUP_MASK_REGIDS
	.align		4
.L_506:
        /*04a8*/ 	.byte	0x04, 0x29
        /*04aa*/ 	.short	(.L_508 - .L_507)


	//   ....[0]....
.L_507:
        /*04ac*/ 	.word	0xffffffff


	//   ....[1]....
        /*04b0*/ 	.word	0xffffffff


	//   ....[2]....
        /*04b4*/ 	.word	0xffffffff


	//   ....[3]....
        /*04b8*/ 	.word	0xffffffff


	//   ....[4]....
        /*04bc*/ 	.word	0xffffffff


	//   ....[5]....
        /*04c0*/ 	.word	0xffffffff


	//   ....[6]....
        /*04c4*/ 	.word	0xffffffff


	//   ....[7]....
        /*04c8*/ 	.word	0xffffffff


	//   ....[8]....
        /*04cc*/ 	.word	0xffffffff


	//   ....[9]....
        /*04d0*/ 	.word	0xffffffff


	//   ....[10]....
        /*04d4*/ 	.word	0xffffffff


	//   ....[11]....
        /*04d8*/ 	.word	0xffffffff


	//   ....[12]....
        /*04dc*/ 	.word	0xffffffff


	//   ....[13]....
        /*04e0*/ 	.word	0xffffffff


	//   ....[14]....
        /*04e4*/ 	.word	0xffffffff


	//   ....[15]....
        /*04e8*/ 	.word	0xffffffff


	//   ....[16]....
        /*04ec*/ 	.word	0xffffffff


	//   ....[17]....
        /*04f0*/ 	.word	0xffffffff


	//   ....[18]....
        /*04f4*/ 	.word	0xffffffff


	//   ....[19]....
        /*04f8*/ 	.word	0xffffffff


	//   ....[20]....
        /*04fc*/ 	.word	0xffffffff


	//   ....[21]....
        /*0500*/ 	.word	0xffffffff


	//   ....[22]....
        /*0504*/ 	.word	0xffffffff


	//   ....[23]....
        /*0508*/ 	.word	0xffffffff


	//   ....[24]....
        /*050c*/ 	.word	0xffffffff


	//   ....[25]....
        /*0510*/ 	.word	0xffffffff


	//   ....[26]....
        /*0514*/ 	.word	0xffffffff


	//   ....[27]....
        /*0518*/ 	.word	0xffffffff


	//   ....[28]....
        /*051c*/ 	.word	0xffffffff


	//   ....[29]....
        /*0520*/ 	.word	0xffffffff


	//   ....[30]....
        /*0524*/ 	.word	0xffffffff


	//   ....[31]....
        /*0528*/ 	.word	0xffffffff


	//   ....[32]....
        /*052c*/ 	.word	0xffffffff


	//   ....[33]....
        /*0530*/ 	.word	0xffffffff


	//   ....[34]....
        /*0534*/ 	.word	0xffffffff


	//   ....[35]....
        /*0538*/ 	.word	0xffffffff


	//   ....[36]....
        /*053c*/ 	.word	0xffffffff


	//   ....[37]....
        /*0540*/ 	.word	0xffffffff


	//   ....[38]....
        /*0544*/ 	.word	0xffffffff


	//   ....[39]....
        /*0548*/ 	.word	0xffffffff


	//   ....[40]....
        /*054c*/ 	.word	0xffffffff


	//   ....[41]....
        /*0550*/ 	.word	0xffffffff


	//   ....[42]....
        /*0554*/ 	.word	0xffffffff


	//   ....[43]....
        /*0558*/ 	.word	0xffffffff


	//   ....[44]....
        /*055c*/ 	.word	0xffffffff


	//   ....[45]....
        /*0560*/ 	.word	0xffffffff


	//   ....[46]....
        /*0564*/ 	.word	0xffffffff


	//   ....[47]....
        /*0568*/ 	.word	0xffffffff


	//   ....[48]....
        /*056c*/ 	.word	0xffffffff


	//   ....[49]....
        /*0570*/ 	.word	0xffffffff


	//   ....[50]....
        /*0574*/ 	.word	0xffffffff


	//   ....[51]....
        /*0578*/ 	.word	0xffffffff


	//   ....[52]....
        /*057c*/ 	.word	0xffffffff


	//   ....[53]....
        /*0580*/ 	.word	0xffffffff


	//   ....[54]....
        /*0584*/ 	.word	0xffffffff


	//   ....[55]....
        /*0588*/ 	.word	0xffffffff


	//   ....[56]....
        /*058c*/ 	.word	0xffffffff


	//   ....[57]....
        /*0590*/ 	.word	0xffffffff


	//   ....[58]....
        /*0594*/ 	.word	0xffffffff


	//   ....[59]....
        /*0598*/ 	.word	0xffffffff


	//   ....[60]....
        /*059c*/ 	.word	0xffffffff


	//   ....[61]....
        /*05a0*/ 	.word	0xffffffff


	//   ....[62]....
        /*05a4*/ 	.word	0xffffffff


	//   ....[63]....
        /*05a8*/ 	.word	0xffffffff


	//----- nvinfo : EIATTR_COOP_GROUP_INSTR_OFFSETS
	.align		4
.L_508:
        /*05ac*/ 	.byte	0x04, 0x28
        /*05ae*/ 	.short	(.L_510 - .L_509)


	//   ....[0]....
.L_509:
        /*05b0*/ 	.word	0x00000050


	//   ....[1]....
        /*05b4*/ 	.word	0x00001650


	//   ....[2]....
        /*05b8*/ 	.word	0x00001670


	//   ....[3]....
        /*05bc*/ 	.word	0x000016a0


	//   ....[4]....
        /*05c0*/ 	.word	0x000016c0


	//   ....[5]....
        /*05c4*/ 	.word	0x00001720


	//   ....[6]....
        /*05c8*/ 	.word	0x00001830


	//   ....[7]....
        /*05cc*/ 	.word	0x00001840


	//   ....[8]....
        /*05d0*/ 	.word	0x00001880


	//   ....[9]....
        /*05d4*/ 	.word	0x00003670


	//   ....[10]....
        /*05d8*/ 	.word	0x000036a0


	//   ....[11]....
        /*05dc*/ 	.word	0x000042d0


	//   ....[12]....
        /*05e0*/ 	.word	0x00004410


	//   ....[13]....
        /*05e4*/ 	.word	0x00004450


	//   ....[14]....
        /*05e8*/ 	.word	0x000044c0


	//   ....[15]....
        /*05ec*/ 	.word	0x00007700


	//   ....[16]....
        /*05f0*/ 	.word	0x00007730


	//   ....[17]....
        /*05f4*/ 	.word	0x00008440


	//   ....[18]....
        /*05f8*/ 	.word	0x00008460


	//   ....[19]....
        /*05fc*/ 	.word	0x00008480


	//   ....[20]....
        /*0600*/ 	.word	0x000084a0


	//   ....[21]....
        /*0604*/ 	.word	0x0000c2b0


	//   ....[22]....
        /*0608*/ 	.word	0x0000c330


	//   ....[23]....
        /*060c*/ 	.word	0x0000c470


	//   ....[24]....
        /*0610*/ 	.word	0x0000c4a0


	//   ....[25]....
        /*0614*/ 	.word	0x0000e860


	//   ....[26]....
        /*0618*/ 	.word	0x0000e8b0


	//   ....[27]....
        /*061c*/ 	.word	0x0000e8d0


	//   ....[28]....
        /*0620*/ 	.word	0x0000e8f0


	//   ....[29]....
        /*0624*/ 	.word	0x0000f910


	//   ....[30]....
        /*0628*/ 	.word	0x0000fd10


	//   ....[31]....
        /*062c*/ 	.word	0x0000fd30


	//   ....[32]....
        /*0630*/ 	.word	0x0000fd60


	//   ....[33]....
        /*0634*/ 	.word	0x0000fd90


	//   ....[34]....
        /*0638*/ 	.word	0x0000ff10


	//   ....[35]....
        /*063c*/ 	.word	0x0000ff30


	//   ....[36]....
        /*0640*/ 	.word	0x000100f0


	//   ....[37]....
        /*0644*/ 	.word	0x00010120


	//   ....[38]....
        /*0648*/ 	.word	0x00010220


	//   ....[39]....
        /*064c*/ 	.word	0x00010250


	//   ....[40]....
        /*0650*/ 	.word	0x00010350


	//   ....[41]....
        /*0654*/ 	.word	0x00010370


	//   ....[42]....
        /*0658*/ 	.word	0x00010980


	//   ....[43]....
        /*065c*/ 	.word	0x000109a0


	//   ....[44]....
        /*0660*/ 	.word	0x00010b30


	//   ....[45]....
        /*0664*/ 	.word	0x00010b40


	//   ....[46]....
        /*0668*/ 	.word	0x00010cc0


	//   ....[47]....
        /*066c*/ 	.word	0x00010ce0


	//   ....[48]....
        /*0670*/ 	.word	0x00010e60


	//   ....[49]....
        /*0674*/ 	.word	0x00010e70


	//   ....[50]....
        /*0678*/ 	.word	0x00011060


	//   ....[51]....
        /*067c*/ 	.word	0x00011140


	//   ....[52]....
        /*0680*/ 	.word	0x000111a0


	//   ....[53]....
        /*0684*/ 	.word	0x000111f0


	//   ....[54]....
        /*0688*/ 	.word	0x00011240


	//   ....[55]....
        /*068c*/ 	.word	0x000112b0


	//   ....[56]....
        /*0690*/ 	.word	0x00011320


	//   ....[57]....
        /*0694*/ 	.word	0x00011380


	//   ....[58]....
        /*0698*/ 	.word	0x000113e0


	//   ....[59]....
        /*069c*/ 	.word	0x00011440


	//   ....[60]....
        /*06a0*/ 	.word	0x000114b0


	//   ....[61]....
        /*06a4*/ 	.word	0x00011510


	//   ....[62]....
        /*06a8*/ 	.word	0x00011570


	//   ....[63]....
        /*06ac*/ 	.word	0x000115d0


	//----- nvinfo : EIATTR_EXIT_INSTR_OFFSETS
	.align		4
.L_510:
        /*06b0*/ 	.byte	0x04, 0x1c
        /*06b2*/ 	.short	(.L_512 - .L_511)


	//   ....[0]....
.L_511:
        /*06b4*/ 	.word	0x000000a0


	//   ....[1]....
        /*06b8*/ 	.word	0x00011100


	//----- nvinfo : EIATTR_MAX_THREADS
	.align		4
.L_512:
        /*06bc*/ 	.byte	0x04, 0x05
        /*06be*/ 	.short	(.L_514 - .L_513)
.L_513:
        /*06c0*/ 	.word	0x00000100
        /*06c4*/ 	.word	0x00000001
        /*06c8*/ 	.word	0x00000001


	//----- nvinfo : EIATTR_CRS_STACK_SIZE
	.align		4
.L_514:
        /*06cc*/ 	.byte	0x04, 0x1e
        /*06ce*/ 	.short	(.L_516 - .L_515)
.L_515:
        /*06d0*/ 	.word	0x00000000
.L_516:


//--------------------- .nv.info._ZN7cutlass13device_kernelIN5flash19enable_sm80_to_sm89INS1_16FlashAttnFwdSm80INS1_25CollectiveMainloopFwdSm80ILi8ELi2ELb1EN4cute5tupleIJNS5_1CILi128EEENS7_ILi96EEENS7_ILi192EEEEEELi192ENS_6half_tEfNS_4arch4Sm80ELb1ELb0ELb1ELb1ELb0ELb0ELb1ELb0EEENS1_21CollectiveEpilogueFwdINS6_IJS8_SA_S9_EEENS6_IJNS7_ILi1EEESI_SI_EEESC_SE_Li256ELb1ELb1ELb0ELb0EEENS1_19SingleTileSchedulerILb1ELb0ELb1ELi128EEEEEEEEEvNT_6ParamsE --------------------------
	.section	.nv.info._ZN7cutlass13device_kernelIN5flash19enable_sm80_to_sm89INS1_16FlashAttnFwdSm80INS1_25CollectiveMainloopFwdSm80ILi8ELi2ELb1EN4cute5tupleIJNS5_1CILi128EEENS7_ILi96EEENS7_ILi192EEEEEELi192ENS_6half_tEfNS_4arch4Sm80ELb1ELb0ELb1ELb1ELb0ELb0ELb1ELb0EEENS1_21CollectiveEpilogueFwdINS6_IJS8_SA_S9_EEENS6_IJNS7_ILi1EEESI_SI_EEESC_SE_Li256ELb1ELb1ELb0ELb0EEENS1_19SingleTileSchedulerILb1ELb0ELb1ELi128EEEEEEEEEvNT_6ParamsE,"",@"SHT_CUDA_INFO"
	.sectionflags	@""
	.align	4


	//----- nvinfo : EIATTR_CUDA_API_VERSION
	.align		4
        /*0000*/ 	.byte	0x04, 0x37
        /*0002*/ 	.short	(.L_518 - .L_517)
.L_517:
        /*0004*/ 	.word	0x00000082


	//----- nvinfo : EIATTR_SW2861232_WAR
	.align		4
.L_518:
        /*0008*/ 	.byte	0x01, 0x35
	.zero		2


	//----- nvinfo : EIATTR_PARAM_CBANK
	.align		4
        /*000c*/ 	.byte	0x04, 0x0a
        /*000e*/ 	.short	(.L_520 - .L_519)
	.align		4
.L_519:
        /*0010*/ 	.word	index@(.nv.constant0._ZN7cutlass13device_kernelIN5flash19enable_sm80_to_sm89INS1_16FlashAttnFwdSm80INS1_25CollectiveMainloopFwdSm80ILi8ELi2ELb1EN4cute5tupleIJNS5_1CILi128EEENS7_ILi96EEENS7_ILi192EEEEEELi192ENS_6half_tEfNS_4arch4Sm80ELb1ELb0ELb1ELb1ELb0ELb0ELb1ELb0EEENS1_21CollectiveEpilogueFwdINS6_IJS8_SA_S9_EEENS6_IJNS7_ILi1EEESI_SI_EEESC_SE_Li256ELb1ELb1ELb0ELb0EEENS1_19SingleTileSchedulerILb1ELb0ELb1ELi128EEEEEEEEEvNT_6ParamsE)
        /*0014*/ 	.short	0x0160
        /*0016*/ 	.short	0x0418


	//----- nvinfo : EIATTR_CBANK_PARAM_SIZE
	.align		4
.L_520:
        /*0018*/ 	.byte	0x03, 0x19
        /*001a*/ 	.short	0x0418


	//----- nvinfo : EIATTR_KPARAM_INFO
	.align		4
        /*001c*/ 	.byte	0x04, 0x17
        /*001e*/ 	.short	(.L_522 - .L_521)
.L_521:
        /*0020*/ 	.word	0x00000000
        /*0024*/ 	.short	0x0000
        /*0026*/ 	.short	0x0000
        /*0028*/ 	.byte	0x00, 0xf0, 0x61, 0x10


	//----- nvinfo : EIATTR_MAXREG_COUNT
	.align		4
.L_522:
        /*002c*/ 	.byte	0x03, 0x1b
        /*002e*/ 	.short	0x00ff


	//----- nvinfo : EIATTR_NUM_BARRIERS
	.align		4
        /*0030*/ 	.byte	0x02, 0x4c
        /*0032*/ 	.byte	0x02
	.zero		1


	//----- nvinfo : EIATTR_ANNOTATIONS
	.align		4
        /*0034*/ 	.byte	0x04, 0x55
        /*0036*/ 	.short	(.L_524 - .L_523)


	//   ....[0]....
.L_523:
        /* <DEDUP_REMOVED lines=24> */


	//----- nvinfo : EIATTR_MERCURY_ISA_VERSION
	.align		4
.L_524:
        /*01a8*/ 	.byte	0x03, 0x5f
        /*01aa*/ 	.short	0x0000


	//----- nvinfo : EIATTR_COOP_GROUP_MASK_REGIDS
	.align		4
        /*01ac*/ 	.byte	0x04, 0x29
        /*01ae*/ 	.short	(.L_526 - .L_525)


	//   ....[0]....
.L_525:
        /*01b0*/ 	.word	0xffffffff


	//   ....[1]....
        /*01b4*/ 	.word	0xffffffff


	//   ....[2]....
        /*01b8*/ 	.word	0xffffffff


	//   ....[3]....
        /*01bc*/ 	.word	0xffffffff


	//   ....[4]....
        /*01c0*/ 	.word	0xffffffff


	//   ....[5]....
        /*01c4*/ 	.word	0xffffffff


	//   ....[6]....
        /*01c8*/ 	.word	0xffffffff


	//   ....[7]....
        /*01cc*/ 	.word	0xffffffff


	//   ....[8]....
        /*01d0*/ 	.word	0xffffffff


	//   ....[9]....
        /*01d4*/ 	.word	0xffffffff


	//   ....[10]....
        /*01d8*/ 	.word	0xffffffff


	//   ....[11]....
        /*01dc*/ 	.word	0xffffffff


	//   ....[12]....
        /*01e0*/ 	.word	0xffffffff


	//   ....[13]....
        /*01e4*/ 	.word	0xffffffff


	//   ....[14]....
        /*01e8*/ 	.word	0xffffffff


	//   ....[15]....
        /*01ec*/ 	.word	0xffffffff


	//   ....[16]....
        /*01f0*/ 	.word	0xffffffff


	//   ....[17]....
        /*01f4*/ 	.word	0xffffffff


	//   ....[18]....
        /*01f8*/ 	.word	0xffffffff


	//   ....[19]....
        /*01fc*/ 	.word	0xffffffff


	//   ....[20]....
        /*0200*/ 	.word	0xffffffff


	//   ....[21]....
        /*0204*/ 	.word	0xffffffff


	//   ....[22]....
        /*0208*/ 	.word	0xffffffff


	//   ....[23]....
        /*020c*/ 	.word	0xffffffff


	//   ....[24]....
        /*0210*/ 	.word	0xffffffff


	//   ....[25]....
        /*0214*/ 	.word	0xffffffff


	//   ....[26]....
        /*0218*/ 	.word	0xffffffff


	//   ....[27]....
        /*021c*/ 	.word	0xffffffff


	//   ....[28]....
        /*0220*/ 	.word	0xffffffff


	//   ....[29]....
        /*0224*/ 	.word	0xffffffff


	//   ....[30]....
        /*0228*/ 	.word	0xffffffff


	//   ....[31]....
        /*022c*/ 	.word	0xffffffff


	//   ....[32]....
        /*0230*/ 	.word	0xffffffff


	//   ....[33]....
        /*0234*/ 	.word	0xffffffff


	//   ....[34]....
        /*0238*/ 	.word	0xffffffff


	//   ....[35]....
        /*023c*/ 	.word	0xffffffff


	//   ....[36]....
        /*0240*/ 	.word	0xffffffff


	//   ....[37]....
        /*0244*/ 	.word	0xffffffff


	//   ....[38]....
        /*0248*/ 	.word	0xffffffff


	//   ....[39]....
        /*024c*/ 	.word	0xffffffff


	//   ....[40]....
        /*0250*/ 	.word	0xffffffff


	//   ....[41]....
        /*0254*/ 	.word	0xffffffff


	//   ....[42]....
        /*0258*/ 	.word	0xffffffff


	//   ....[43]....
        /*025c*/ 	.word	0xffffffff


	//   ....[44]....
        /*0260*/ 	.word	0xffffffff


	//   ....[45]....
        /*0264*/ 	.word	0xffffffff


	//   ....[46]....
        /*0268*/ 	.word	0xffffffff


	//   ....[47]....
        /*026c*/ 	.word	0xffffffff


	//   ....[48]....
        /*0270*/ 	.word	0xffffffff


	//----- nvinfo : EIATTR_COOP_GROUP_INSTR_OFFSETS
	.align		4
.L_526:
        /*0274*/ 	.byte	0x04, 0x28
        /*0276*/ 	.short	(.L_528 - .L_527)


	//   ....[0]....
.L_527:
        /*0278*/ 	.word	0x00000090


	//   ....[1]....
        /*027c*/ 	.word	0x000011c0


	//   ....[2]....
        /*0280*/ 	.word	0x00001200


	//   ....[3]....
        /*0284*/ 	.word	0x00001340


	//   ....[4]....
        /*0288*/ 	.word	0x00001380


	//   ....[5]....
        /*028c*/ 	.word	0x00001490


	//   ....[6]....
        /*0290*/ 	.word	0x00001510


	//   ....[7]....
        /*0294*/ 	.word	0x00001540


	//   ....[8]....
        /*0298*/ 	.word	0x00001560


	//   ....[9]....
        /*029c*/ 	.word	0x00003900


	//   ....[10]....
        /*02a0*/ 	.word	0x00003910


	//   ....[11]....
        /*02a4*/ 	.word	0x000043a0


	//   ....[12]....
        /*02a8*/ 	.word	0x000044f0


	//   ....[13]....
        /*02ac*/ 	.word	0x00004500


	//   ....[14]....
        /*02b0*/ 	.word	0x00004550


	//   ....[15]....
        /*02b4*/ 	.word	0x00007dd0


	//   ....[16]....
        /*02b8*/ 	.word	0x00007f50


	//   ....[17]....
        /*02bc*/ 	.word	0x00008bb0


	//   ....[18]....
        /*02c0*/ 	.word	0x00008cb0


	//   ....[19]....
        /*02c4*/ 	.word	0x00008da0


	//   ....[20]....
        /*02c8*/ 	.word	0x00008e30


	//   ....[21]....
        /*02cc*/ 	.word	0x0000cd80


	//   ....[22]....
        /*02d0*/ 	.word	0x0000ce00


	//   ....[23]....
        /*02d4*/ 	.word	0x0000d070


	//   ....[24]....
        /*02d8*/ 	.word	0x0000d0b0


	//   ....[25]....
        /*02dc*/ 	.word	0x0000f510


	//   ....[26]....
        /*02e0*/ 	.word	0x0000f520


	//   ....[27]....
        /*02e4*/ 	.word	0x0000f550


	//   ....[28]....
        /*02e8*/ 	.word	0x0000f560


	//   ....[29]....
        /*02ec*/ 	.word	0x00010ad0


	//   ....[30]....
        /*02f0*/ 	.word	0x00010b20


	//   ....[31]....
        /*02f4*/ 	.word	0x00010b50


	//   ....[32]....
        /*02f8*/ 	.word	0x00010b70


	//   ....[33]....
        /*02fc*/ 	.word	0x00010d50


	//   ....[34]....
        /*0300*/ 	.word	0x00010d60


	//   ....[35]....
        /*0304*/ 	.word	0x00010ee0


	//   ....[36]....
        /*0308*/ 	.word	0x00010f10


	//   ....[37]....
        /*030c*/ 	.word	0x00011060


	//   ....[38]....
        /*0310*/ 	.word	0x00011090


	//   ....[39]....
        /*0314*/ 	.word	0x000111e0


	//   ....[40]....
        /*0318*/ 	.word	0x00011200


	//   ....[41]....
        /*031c*/ 	.word	0x00011a00


	//   ....[42]....
        /*0320*/ 	.word	0x00011a20


	//   ....[43]....
        /*0324*/ 	.word	0x00011b70


	//   ....[44]....
        /*0328*/ 	.word	0x00011ba0


	//   ....[45]....
        /*032c*/ 	.word	0x00011cd0


	//   ....[46]....
        /*0330*/ 	.word	0x00011d00


	//   ....[47]....
        /*0334*/ 	.word	0x00011e30


	//   ....[48]....
        /*0338*/ 	.word	0x00011e50


	//----- nvinfo : EIATTR_EXIT_INSTR_OFFSETS
	.align		4
.L_528:
        /*033c*/ 	.byte	0x04, 0x1c
        /*033e*/ 	.short	(.L_530 - .L_529)


	//   ....[0]....
.L_529:
        /*0340*/ 	.word	0x00000350


	//   ....[1]....
        /*0344*/ 	.word	0x00011210


	//   ....[2]....
        /*0348*/ 	.word	0x000112e0


	//   ....[3]....
        /*034c*/ 	.word	0x00011340


	//   ....[4]....
        /*0350*/ 	.word	0x00011e60


	//   ....[5]....
        /*0354*/ 	.word	0x00011f10


	//   ....[6]....
        /*0358*/ 	.word	0x00011f70


	//----- nvinfo : EIATTR_CTAIDZ_USED
	.align		4
.L_530:
        /*035c*/ 	.byte	0x01, 0x04
	.zero		2


	//----- nvinfo : EIATTR_MAX_THREADS
	.align		4
        /*0360*/ 	.byte	0x04, 0x05
        /*0362*/ 	.short	(.L_532 - .L_531)
.L_531:
        /*0364*/ 	.word	0x00000100
        /*0368*/ 	.word	0x00000001
        /*036c*/ 	.word	0x00000001


	//----- nvinfo : EIATTR_CRS_STACK_SIZE
	.align		4
.L_532:
        /*0370*/ 	.byte	0x04, 0x1e
        /*0372*/ 	.short	(.L_534 - .L_533)
.L_533:
        /*0374*/ 	.word	0x00000000
.L_534:


//--------------------- .nv.info._ZN7cutlass13device_kernelIN5flash19enable_sm80_to_sm89INS1_16FlashAttnFwdSm80INS1_25CollectiveMainloopFwdSm80ILi8ELi2ELb0EN4cute5tupleIJNS5_1CILi128EEENS7_ILi64EEENS7_ILi192EEEEEELi192ENS_6half_tEfNS_4arch4Sm80ELb1ELb0ELb1ELb1ELb0ELb1ELb1ELb0EEENS1_21CollectiveEpilogueFwdINS6_IJS8_SA_S9_EEENS6_IJNS7_ILi1EEESI_SI_EEESC_SE_Li256ELb1ELb1ELb0ELb0EEENS1_19SingleTileSchedulerILb1ELb0ELb1ELi128EEEEEEEEEvNT_6ParamsE --------------------------
	.section	.nv.info._ZN7cutlass13device_kernelIN5flash19enable_sm80_to_sm89INS1_16FlashAttnFwdSm80INS1_25CollectiveMainloopFwdSm80ILi8ELi2ELb0EN4cute5tupleIJNS5_1CILi128EEENS7_ILi64EEENS7_ILi192EEEEEELi192ENS_6half_tEfNS_4arch4Sm80ELb1ELb0ELb1ELb1ELb0ELb1ELb1ELb0EEENS1_21CollectiveEpilogueFwdINS6_IJS8_SA_S9_EEENS6_IJNS7_ILi1EEESI_SI_EEESC_SE_Li256ELb1ELb1ELb0ELb0EEENS1_19SingleTileSchedulerILb1ELb0ELb1ELi128EEEEEEEEEvNT_6ParamsE,"",@"SHT_CUDA_INFO"
	.sectionflags	@""
	.align	4


	//----- nvinfo : EIATTR_CUDA_API_VERSION
	.align		4
        /*0000*/ 	.byte	0x04, 0x37
        /*0002*/ 	.short	(.L_536 - .L_535)
.L_535:
        /*0004*/ 	.word	0x00000082


	//----- nvinfo : EIATTR_SW2861232_WAR
	.align		4
.L_536:
        /*0008*/ 	.byte	0x01, 0x35
	.zero		2


	//----- nvinfo : EIATTR_PARAM_CBANK
	.align		4
        /*000c*/ 	.byte	0x04, 0x0a
        /*000e*/ 	.short	(.L_538 - .L_537)
	.align		4
.L_537:
        /*0010*/ 	.word	index@(.nv.constant0._ZN7cutlass13device_kernelIN5flash19enable_sm80_to_sm89INS1_16FlashAttnFwdSm80INS1_25CollectiveMainloopFwdSm80ILi8ELi2ELb0EN4cute5tupleIJNS5_1CILi128EEENS7_ILi64EEENS7_ILi192EEEEEELi192ENS_6half_tEfNS_4arch4Sm80ELb1ELb0ELb1ELb1ELb0ELb1ELb1ELb0EEENS1_21CollectiveEpilogueFwdINS6_IJS8_SA_S9_EEENS6_IJNS7_ILi1EEESI_SI_EEESC_SE_Li256ELb1ELb1ELb0ELb0EEENS1_19SingleTileSchedulerILb1ELb0ELb1ELi128EEEEEEEEEvNT_6ParamsE)
        /*0014*/ 	.short	0x0160
        /*0016*/ 	.short	0x0418


	//----- nvinfo : EIATTR_CBANK_PARAM_SIZE
	.align		4
.L_538:
        /*0018*/ 	.byte	0x03, 0x19
        /*001a*/ 	.short	0x0418


	//----- nvinfo : EIATTR_KPARAM_INFO
	.align		4
        /*001c*/ 	.byte	0x04, 0x17
        /*001e*/ 	.short	(.L_540 - .L_539)
.L_539:
        /*0020*/ 	.word	0x00000000
        /*0024*/ 	.short	0x0000
        /*0026*/ 	.short	0x0000
        /*0028*/ 	.byte	0x00, 0xf0, 0x61, 0x10


	//----- nvinfo : EIATTR_MAXREG_COUNT
	.align		4
.L_540:
        /*002c*/ 	.byte	0x03, 0x1b
        /*002e*/ 	.short	0x00ff


	//----- nvinfo : EIATTR_NUM_BARRIERS
	.align		4
        /*0030*/ 	.byte	0x02, 0x4c
        /*0032*/ 	.byte	0x02
	.zero		1


	//----- nvinfo : EIATTR_MERCURY_ISA_VERSION
	.align		4
        /*0034*/ 	.byte	0x03, 0x5f
        /*0036*/ 	.short	0x0000


	//----- nvinfo : EIATTR_COOP_GROUP_MASK_REGIDS
	.align		4
        /*0038*/ 	.byte	0x04, 0x29
        /*003a*/ 	.short	(.L_542 - .L_541)


	//   ....[0]....
.L_541:
        /*003c*/ 	.word	0xffffffff


	//   ....[1]....
        /*0040*/ 	.word	0xffffffff


	//   ....[2]....
        /*0044*/ 	.word	0xffffffff


	//   ....[3]....
        /*0048*/ 	.word	0xffffffff


	//   ....[4]....
        /*004c*/ 	.word	0xffffffff


	//   ....[5]....
        /*0050*/ 	.word	0xffffffff


	//   ....[6]....
        /*0054*/ 	.word	0xffffffff


	//   ....[7]....
        /*0058*/ 	.word	0xffffffff


	//   ....[8]....
        /*005c*/ 	.word	0xffffffff


	//   ....[9]....
        /*0060*/ 	.word	0xffffffff


	//   ....[10]....
        /*0064*/ 	.word	0xffffffff


	//   ....[11]....
        /*0068*/ 	.word	0xffffffff


	//   ....[12]....
        /*006c*/ 	.word	0xffffffff


	//   ....[13]....
        /*0070*/ 	.word	0xffffffff


	//   ....[14]....
        /*0074*/ 	.word	0xffffffff


	//   ....[15]....
        /*0078*/ 	.word	0xffffffff


	//   ....[16]....
        /*007c*/ 	.word	0xffffffff


	//   ....[17]....
        /*0080*/ 	.word	0xffffffff


	//   ....[18]....
        /*0084*/ 	.word	0xffffffff


	//   ....[19]....
        /*0088*/ 	.word	0xffffffff


	//   ....[20]....
        /*008c*/ 	.word	0xffffffff


	//   ....[21]....
        /*0090*/ 	.word	0xffffffff


	//   ....[22]....
        /*0094*/ 	.word	0xffffffff


	//   ....[23]....
        /*0098*/ 	.word	0xffffffff


	//   ....[24]....
        /*009c*/ 	.word	0xffffffff


	//   ....[25]....
        /*00a0*/ 	.word	0xffffffff


	//   ....[26]....
        /*00a4*/ 	.word	0xffffffff


	//   ....[27]....
        /*00a8*/ 	.word	0xffffffff


	//   ....[28]....
        /*00ac*/ 	.word	0xffffffff


	//   ....[29]....
        /*00b0*/ 	.word	0xffffffff


	//   ....[30]....
        /*00b4*/ 	.word	0xffffffff


	//   ....[31]....
        /*00b8*/ 	.word	0xffffffff


	//   ....[32]....
        /*00bc*/ 	.word	0xffffffff


	//   ....[33]....
        /*00c0*/ 	.word	0xffffffff


	//   ....[34]....
        /*00c4*/ 	.word	0xffffffff


	//   ....[35]....
        /*00c8*/ 	.word	0xffffffff


	//   ....[36]....
        /*00cc*/ 	.word	0xffffffff


	//   ....[37]....
        /*00d0*/ 	.word	0xffffffff


	//   ....[38]....
        /*00d4*/ 	.word	0xffffffff


	//   ....[39]....
        /*00d8*/ 	.word	0xffffffff


	//   ....[40]....
        /*00dc*/ 	.word	0xffffffff


	//   ....[41]....
        /*00e0*/ 	.word	0xffffffff


	//   ....[42]....
        /*00e4*/ 	.word	0xffffffff


	//   ....[43]....
        /*00e8*/ 	.word	0xffffffff


	//   ....[44]....
        /*00ec*/ 	.word	0xffffffff


	//   ....[45]....
        /*00f0*/ 	.word	0xffffffff


	//   ....[46]....
        /*00f4*/ 	.word	0xffffffff


	//   ....[47]....
        /*00f8*/ 	.word	0xffffffff


	//   ....[48]....
        /*00fc*/ 	.word	0xffffffff


	//   ....[49]....
        /*0100*/ 	.word	0xffffffff


	//   ....[50]....
        /*0104*/ 	.word	0xffffffff


	//   ....[51]....
        /*0108*/ 	.word	0xffffffff


	//   ....[52]....
        /*010c*/ 	.word	0xffffffff


	//   ....[53]....
        /*0110*/ 	.word	0xffffffff


	//   ....[54]....
        /*0114*/ 	.word	0xffffffff


	//   ....[55]....
        /*0118*/ 	.word	0xffffffff


	//   ....[56]....
        /*011c*/ 	.word	0xffffffff


	//   ....[57]....
        /*0120*/ 	.word	0xffffffff


	//   ....[58]....
        /*0124*/ 	.word	0xffffffff


	//   ....[59]....
        /*0128*/ 	.word	0xffffffff


	//   ....[60]....
        /*012c*/ 	.word	0xffffffff


	//   ....[61]....
        /*0130*/ 	.word	0xffffffff


	//   ....[62]....
        /*0134*/ 	.word	0xffffffff


	//   ....[63]....
        /*0138*/ 	.word	0xffffffff


	//   ....[64]....
        /*013c*/ 	.word	0xffffffff


	//----- nvinfo : EIATTR_COOP_GROUP_INSTR_OFFSETS
	.align		4
.L_542:
        /*0140*/ 	.byte	0x04, 0x28
        /*0142*/ 	.short	(.L_544 - .L_543)


	//   ....[0]....
.L_543:
        /*0144*/ 	.word	0x00000080


	//   ....[1]....
        /*0148*/ 	.word	0x00006b10


	//   ....[2]....
        /*014c*/ 	.word	0x00006b70


	//   ....[3]....
        /*0150*/ 	.word	0x00006d40


	//   ....[4]....
        /*0154*/ 	.word	0x00006d70


	//   ....[5]....
        /*0158*/ 	.word	0x00006eb0


	//   ....[6]....
        /*015c*/ 	.word	0x00006ee0


	//   ....[7]....
        /*0160*/ 	.word	0x00007010


	//   ....[8]....
        /*0164*/ 	.word	0x00007050


	//   ....[9]....
        /*0168*/ 	.word	0x000079f0


	//   ....[10]....
        /*016c*/ 	.word	0x00007aa0


	//   ....[11]....
        /*0170*/ 	.word	0x00007ad0


	//   ....[12]....
        /*0174*/ 	.word	0x00007ae0


	//   ....[13]....
        /*0178*/ 	.word	0x00007f20


	//   ....[14]....
        /*017c*/ 	.word	0x00008000


	//   ....[15]....
        /*0180*/ 	.word	0x000081b0


	//   ....[16]....
        /*0184*/ 	.word	0x000081f0


	//   ....[17]....
        /*0188*/ 	.word	0x0000af40


	//   ....[18]....
        /*018c*/ 	.word	0x0000af60


	//   ....[19]....
        /*0190*/ 	.word	0x0000af90


	//   ....[20]....
        /*0194*/ 	.word	0x0000afa0


	//   ....[21]....
        /*0198*/ 	.word	0x0000b230


	//   ....[22]....
        /*019c*/ 	.word	0x0000b310


	//   ....[23]....
        /*01a0*/ 	.word	0x0000b4c0


	//   ....[24]....
        /*01a4*/ 	.word	0x0000b500


	//   ....[25]....
        /*01a8*/ 	.word	0x0000f400


	//   ....[26]....
        /*01ac*/ 	.word	0x0000f430


	//   ....[27]....
        /*01b0*/ 	.word	0x0000feb0


	//   ....[28]....
        /*01b4*/ 	.word	0x0000fed0


	//   ....[29]....
        /*01b8*/ 	.word	0x0000fef0


	//   ....[30]....
        /*01bc*/ 	.word	0x0000ff10


	//   ....[31]....
        /*01c0*/ 	.word	0x00012060


	//   ....[32]....
        /*01c4*/ 	.word	0x00012180


	//   ....[33]....
        /*01c8*/ 	.word	0x00012970


	//   ....[34]....
        /*01cc*/ 	.word	0x00012a60


	//   ....[35]....
        /*01d0*/ 	.word	0x00012aa0


	//   ....[36]....
        /*01d4*/ 	.word	0x00012b70


	//   ....[37]....
        /*01d8*/ 	.word	0x00015a40


	//   ....[38]....
        /*01dc*/ 	.word	0x00015a90


	//   ....[39]....
        /*01e0*/ 	.word	0x00015aa0


	//   ....[40]....
        /*01e4*/ 	.word	0x00015ac0


	//   ....[41]....
        /*01e8*/ 	.word	0x000174f0


	//   ....[42]....
        /*01ec*/ 	.word	0x00017520


	//   ....[43]....
        /*01f0*/ 	.word	0x00017560


	//   ....[44]....
        /*01f4*/ 	.word	0x00017570


	//   ....[45]....
        /*01f8*/ 	.word	0x00018a80


	//   ....[46]....
        /*01fc*/ 	.word	0x00018ac0


	//   ....[47]....
        /*0200*/ 	.word	0x00018b00


	//   ....[48]....
        /*0204*/ 	.word	0x00018b40


	//   ....[49]....
        /*0208*/ 	.word	0x00018d30


	//   ....[50]....
        /*020c*/ 	.word	0x00018d40


	//   ....[51]....
        /*0210*/ 	.word	0x00018ec0


	//   ....[52]....
        /*0214*/ 	.word	0x00018ef0


	//   ....[53]....
        /*0218*/ 	.word	0x00019040


	//   ....[54]....
        /*021c*/ 	.word	0x00019070


	//   ....[55]....
        /*0220*/ 	.word	0x000191c0


	//   ....[56]....
        /*0224*/ 	.word	0x000191e0


	//   ....[57]....
        /*0228*/ 	.word	0x000199c0


	//   ....[58]....
        /*022c*/ 	.word	0x000199e0


	//   ....[59]....
        /*0230*/ 	.word	0x00019b10


	//   ....[60]....
        /*0234*/ 	.word	0x00019b40


	//   ....[61]....
        /*0238*/ 	.word	0x00019c70


	//   ....[62]....
        /*023c*/ 	.word	0x00019ca0


	//   ....[63]....
        /*0240*/ 	.word	0x00019dd0


	//   ....[64]....
        /*0244*/ 	.word	0x00019df0


	//----- nvinfo : EIATTR_EXIT_INSTR_OFFSETS
	.align		4
.L_544:
        /*0248*/ 	.byte	0x04, 0x1c
        /*024a*/ 	.short	(.L_546 - .L_545)


	//   ....[0]....
.L_545:
        /*024c*/ 	.word	0x00000330


	//   ....[1]....
        /*0250*/ 	.word	0x000191f0


	//   ....[2]....
        /*0254*/ 	.word	0x000192c0


	//   ....[3]....
        /*0258*/ 	.word	0x00019320


	//   ....[4]....
        /*025c*/ 	.word	0x00019e00


	//   ....[5]....
        /*0260*/ 	.word	0x00019eb0


	//   ....[6]....
        /*0264*/ 	.word	0x00019f10


	//----- nvinfo : EIATTR_CTAIDZ_USED
	.align		4
.L_546:
        /*0268*/ 	.byte	0x01, 0x04
	.zero		2


	//----- nvinfo : EIATTR_MAX_THREADS
	.align		4
        /*026c*/ 	.byte	0x04, 0x05
        /*026e*/ 	.short	(.L_548 - .L_547)
.L_547:
        /*0270*/ 	.word	0x00000100
        /*0274*/ 	.word	0x00000001
        /*0278*/ 	.word	0x00000001


	//----- nvinfo : EIATTR_CRS_STACK_SIZE
	.align		4
.L_548:
        /*027c*/ 	.byte	0x04, 0x1e
        /*027e*/ 	.short	(.L_550 - .L_549)
.L_549:
        /*0280*/ 	.word	0x00000000
.L_550:


//--------------------- .nv.info._ZN7cutlass13device_kernelIN5flash19enable_sm80_to_sm89INS1_16FlashAttnFwdSm80INS1_25CollectiveMainloopFwdSm80ILi8ELi1ELb1EN4cute5tupleIJNS5_1CILi128EEENS7_ILi96EEENS7_ILi192EEEEEELi192ENS_6half_tEfNS_4arch4Sm80ELb0ELb0ELb0ELb0ELb0ELb0ELb1ELb0EEENS1_21CollectiveEpilogueFwdINS6_IJS8_SA_S9_EEENS6_IJNS7_ILi1EEESI_SI_EEESC_SE_Li256ELb0ELb1ELb0ELb0EEENS1_19SingleTileSchedulerILb0ELb0ELb1ELi128EEEEEEEEEvNT_6ParamsE --------------------------
	.section	.nv.info._ZN7cutlass13device_kernelIN5flash19enable_sm80_to_sm89INS1_16FlashAttnFwdSm80INS1_25CollectiveMainloopFwdSm80ILi8ELi1ELb1EN4cute5tupleIJNS5_1CILi128EEENS7_ILi96EEENS7_ILi192EEEEEELi192ENS_6half_tEfNS_4arch4Sm80ELb0ELb0ELb0ELb0ELb0ELb0ELb1ELb0EEENS1_21CollectiveEpilogueFwdINS6_IJS8_SA_S9_EEENS6_IJNS7_ILi1EEESI_SI_EEESC_SE_Li256ELb0ELb1ELb0ELb0EEENS1_19SingleTileSchedulerILb0ELb0ELb1ELi128EEEEEEEEEvNT_6ParamsE,"",@"SHT_CUDA_INFO"
	.sectionflags	@""
	.align	4


	//----- nvinfo : EIATTR_CUDA_API_VERSION
	.align		4
        /*0000*/ 	.byte	0x04, 0x37
        /*0002*/ 	.short	(.L_552 - .L_551)
.L_551:
        /*0004*/ 	.word	0x00000082


	//----- nvinfo : EIATTR_SW2861232_WAR
	.align		4
.L_552:
        /*0008*/ 	.byte	0x01, 0x35
	.zero		2


	//----- nvinfo : EIATTR_PARAM_CBANK
	.align		4
        /*000c*/ 	.byte	0x04, 0x0a
        /*000e*/ 	.short	(.L_554 - .L_553)
	.align		4
.L_553:
        /*0010*/ 	.word	index@(.nv.constant0._ZN7cutlass13device_kernelIN5flash19enable_sm80_to_sm89INS1_16FlashAttnFwdSm80INS1_25CollectiveMainloopFwdSm80ILi8ELi1ELb1EN4cute5tupleIJNS5_1CILi128EEENS7_ILi96EEENS7_ILi192EEEEEELi192ENS_6half_tEfNS_4arch4Sm80ELb0ELb0ELb0ELb0ELb0ELb0ELb1ELb0EEENS1_21CollectiveEpilogueFwdINS6_IJS8_SA_S9_EEENS6_IJNS7_ILi1EEESI_SI_EEESC_SE_Li256ELb0ELb1ELb0ELb0EEENS1_19SingleTileSchedulerILb0ELb0ELb1ELi128EEEEEEEEEvNT_6ParamsE)
        /*0014*/ 	.short	0x0160
        /*0016*/ 	.short	0x0418


	//----- nvinfo : EIATTR_CBANK_PARAM_SIZE
	.align		4
.L_554:
        /*0018*/ 	.byte	0x03, 0x19
        /*001a*/ 	.short	0x0418


	//----- nvinfo : EIATTR_KPARAM_INFO
	.align		4
        /*001c*/ 	.byte	0x04, 0x17
        /*001e*/ 	.short	(.L_556 - .L_555)
.L_555:
        /*0020*/ 	.word	0x00000000
        /*0024*/ 	.short	0x0000
        /*0026*/ 	.short	0x0000
        /*0028*/ 	.byte	0x00, 0xf0, 0x61, 0x10


	//----- nvinfo : EIATTR_MAXREG_COUNT
	.align		4
.L_556:
        /*002c*/ 	.byte	0x03, 0x1b
        /*002e*/ 	.short	0x00ff


	//----- nvinfo : EIATTR_NUM_BARRIERS
	.align		4
        /*0030*/ 	.byte	0x02, 0x4c
        /*0032*/ 	.byte	0x02
	.zero		1


	//----- nvinfo : EIATTR_ANNOTATIONS
	.align		4
        /*0034*/ 	.byte	0x04, 0x55
        /*0036*/ 	.short	(.L_558 - .L_557)


	//   ....[0]....
.L_557:
        /* <DEDUP_REMOVED lines=30> */


	//----- nvinfo : EIATTR_MERCURY_ISA_VERSION
	.align		4
.L_558:
        /*0208*/ 	.byte	0x03, 0x5f
        /*020a*/ 	.short	0x0000


	//----- nvinfo : EIATTR_COOP_GROUP_MASK_REGIDS
	.align		4
        /*020c*/ 	.byte	0x04, 0x29
        /*020e*/ 	.short	(.L_560 - .L_559)


	//   ....[0]....
.L_559:
        /*0210*/ 	.word	0xffffffff


	//   ....[1]....
        /*0214*/ 	.word	0xffffffff


	//   ....[2]....
        /*0218*/ 	.word	0xffffffff


	//   ....[3]....
        /*021c*/ 	.word	0xffffffff


	//   ....[4]....
        /*0220*/ 	.word	0xffffffff


	//   ....[5]....
        /*0224*/ 	.word	0xffffffff


	//   ....[6]....
        /*0228*/ 	.word	0xffffffff


	//   ....[7]....
        /*022c*/ 	.word	0xffffffff


	//   ....[8]....
        /*0230*/ 	.word	0xffffffff


	//   ....[9]....
        /*0234*/ 	.word	0xffffffff


	//   ....[10]....
        /*0238*/ 	.word	0xffffffff


	//   ....[11]....
        /*023c*/ 	.word	0xffffffff


	//   ....[12]....
        /*0240*/ 	.word	0xffffffff


	//   ....[13]....
        /*0244*/ 	.word	0xffffffff


	//   ....[14]....
        /*0248*/ 	.word	0xffffffff


	//   ....[15]....
        /*024c*/ 	.word	0xffffffff


	//   ....[16]....
        /*0250*/ 	.word	0xffffffff


	//   ....[17]....
        /*0254*/ 	.word	0xffffffff


	//   ....[18]....
        /*0258*/ 	.word	0xffffffff


	//   ....[19]....
        /*025c*/ 	.word	0xffffffff


	//   ....[20]....
        /*0260*/ 	.word	0xffffffff


	//   ....[21]....
        /*0264*/ 	.word	0xffffffff


	//   ....[22]....
        /*0268*/ 	.word	0xffffffff


	//   ....[23]....
        /*026c*/ 	.word	0xffffffff


	//   ....[24]....
        /*0270*/ 	.word	0xffffffff


	//   ....[25]....
        /*0274*/ 	.word	0xffffffff


	//   ....[26]....
        /*0278*/ 	.word	0xffffffff


	//   ....[27]....
        /*027c*/ 	.word	0xffffffff


	//   ....[28]....
        /*0280*/ 	.word	0xffffffff


	//   ....[29]....
        /*0284*/ 	.word	0xffffffff


	//   ....[30]....
        /*0288*/ 	.word	0xffffffff


	//   ....[31]....
        /*028c*/ 	.word	0xffffffff


	//----- nvinfo : EIATTR_COOP_GROUP_INSTR_OFFSETS
	.align		4
.L_560:
        /*0290*/ 	.byte	0x04, 0x28
        /*0292*/ 	.short	(.L_562 - .L_561)


	//   ....[0]....
.L_561:
        /*0294*/ 	.word	0x00000610


	//   ....[1]....
        /*0298*/ 	.word	0x00000650


	//   ....[2]....
        /*029c*/ 	.word	0x000006d0


	//   ....[3]....
        /*02a0*/ 	.word	0x00000730


	//   ....[4]....
        /*02a4*/ 	.word	0x00000760


	//   ....[5]....
        /*02a8*/ 	.word	0x00000800


	//   ....[6]....
        /*02ac*/ 	.word	0x00000830


	//   ....[7]....
        /*02b0*/ 	.word	0x00000870


	//   ....[8]....
        /*02b4*/ 	.word	0x00002f80


	//   ....[9]....
        /*02b8*/ 	.word	0x00003050


	//   ....[10]....
        /*02bc*/ 	.word	0x00003090


	//   ....[11]....
        /*02c0*/ 	.word	0x00003110


	//   ....[12]....
        /*02c4*/ 	.word	0x00007e00


	//   ....[13]....
        /*02c8*/ 	.word	0x00007e30


	//   ....[14]....
        /*02cc*/ 	.word	0x00007e50


	//   ....[15]....
        /*02d0*/ 	.word	0x00007e70


	//   ....[16]....
        /*02d4*/ 	.word	0x0000a1d0


	//   ....[17]....
        /*02d8*/ 	.word	0x0000a1e0


	//   ....[18]....
        /*02dc*/ 	.word	0x0000a210


	//   ....[19]....
        /*02e0*/ 	.word	0x0000a230


	//   ....[20]....
        /*02e4*/ 	.word	0x0000b610


	//   ....[21]....
        /*02e8*/ 	.word	0x0000b620


	//   ....[22]....
        /*02ec*/ 	.word	0x0000b640


	//   ....[23]....
        /*02f0*/ 	.word	0x0000b650


	//   ....[24]....
        /*02f4*/ 	.word	0x0000b760


	//   ....[25]....
        /*02f8*/ 	.word	0x0000b780


	//   ....[26]....
        /*02fc*/ 	.word	0x0000b8e0


	//   ....[27]....
        /*0300*/ 	.word	0x0000b910


	//   ....[28]....
        /*0304*/ 	.word	0x0000ba40


	//   ....[29]....
        /*0308*/ 	.word	0x0000ba70


	//   ....[30]....
        /*030c*/ 	.word	0x0000bba0


	//   ....[31]....
        /*0310*/ 	.word	0x0000bbc0


	//----- nvinfo : EIATTR_EXIT_INSTR_OFFSETS
	.align		4
.L_562:
        /*0314*/ 	.byte	0x04, 0x1c
        /*0316*/ 	.short	(.L_564 - .L_563)


	//   ....[0]....
.L_563:
        /*0318*/ 	.word	0x00000040


	//   ....[1]....
        /*031c*/ 	.word	0x0000bbd0


	//   ....[2]....
        /*0320*/ 	.word	0x0000bc80


	//   ....[3]....
        /*0324*/ 	.word	0x0000bce0


	//----- nvinfo : EIATTR_CTAIDZ_USED
	.align		4
.L_564:
        /*0328*/ 	.byte	0x01, 0x04
	.zero		2


	//----- nvinfo : EIATTR_MAX_THREADS
	.align		4
        /*032c*/ 	.byte	0x04, 0x05
        /*032e*/ 	.short	(.L_566 - .L_565)
.L_565:
        /*0330*/ 	.word	0x00000100
        /*0334*/ 	.word	0x00000001
        /*0338*/ 	.word	0x00000001


	//----- nvinfo : EIATTR_CRS_STACK_SIZE
	.align		4
.L_566:
        /*033c*/ 	.byte	0x04, 0x1e
        /*033e*/ 	.short	(.L_568 - .L_567)
.L_567:
        /*0340*/ 	.word	0x00000000
.L_568:


//--------------------- .nv.info._ZN7cutlass13device_kernelIN5flash19enable_sm80_to_sm89INS1_16FlashAttnFwdSm80INS1_25CollectiveMainloopFwdSm80ILi8ELi1ELb1EN4cute5tupleIJNS5_1CILi128EEENS7_ILi96EEENS7_ILi192EEEEEELi192ENS_6half_tEfNS_4arch4Sm80ELb0ELb0ELb0ELb1ELb0ELb0ELb1ELb0EEENS1_21CollectiveEpilogueFwdINS6_IJS8_SA_S9_EEENS6_IJNS7_ILi1EEESI_SI_EEESC_SE_Li256ELb1ELb1ELb0ELb0EEENS1_19SingleTileSchedulerILb1ELb0ELb1ELi128EEEEEEEEEvNT_6ParamsE --------------------------
	.section	.nv.info._ZN7cutlass13device_kernelIN5flash19enable_sm80_to_sm89INS1_16FlashAttnFwdSm80INS1_25CollectiveMainloopFwdSm80ILi8ELi1ELb1EN4cute5tupleIJNS5_1CILi128EEENS7_ILi96EEENS7_ILi192EEEEEELi192ENS_6half_tEfNS_4arch4Sm80ELb0ELb0ELb0ELb1ELb0ELb0ELb1ELb0EEENS1_21CollectiveEpilogueFwdINS6_IJS8_SA_S9_EEENS6_IJNS7_ILi1EEESI_SI_EEESC_SE_Li256ELb1ELb1ELb0ELb0EEENS1_19SingleTileSchedulerILb1ELb0ELb1ELi128EEEEEEEEEvNT_6ParamsE,"",@"SHT_CUDA_INFO"
	.sectionflags	@""
	.align	4


	//----- nvinfo : EIATTR_CUDA_API_VERSION
	.align		4
        /*0000*/ 	.byte	0x04, 0x37
        /*0002*/ 	.short	(.L_570 - .L_569)
.L_569:
        /*0004*/ 	.word	0x00000082


	//----- nvinfo : EIATTR_SW2861232_WAR
	.align		4
.L_570:
        /*0008*/ 	.byte	0x01, 0x35
	.zero		2


	//----- nvinfo : EIATTR_PARAM_CBANK
	.align		4
        /*000c*/ 	.byte	0x04, 0x0a
        /*000e*/ 	.short	(.L_572 - .L_571)
	.align		4
.L_571:
        /*0010*/ 	.word	index@(.nv.constant0._ZN7cutlass13device_kernelIN5flash19enable_sm80_to_sm89INS1_16FlashAttnFwdSm80INS1_25CollectiveMainloopFwdSm80ILi8ELi1ELb1EN4cute5tupleIJNS5_1CILi128EEENS7_ILi96EEENS7_ILi192EEEEEELi192ENS_6half_tEfNS_4arch4Sm80ELb0ELb0ELb0ELb1ELb0ELb0ELb1ELb0EEENS1_21CollectiveEpilogueFwdINS6_IJS8_SA_S9_EEENS6_IJNS7_ILi1EEESI_SI_EEESC_SE_Li256ELb1ELb1ELb0ELb0EEENS1_19SingleTileSchedulerILb1ELb0ELb1ELi128EEEEEEEEEvNT_6ParamsE)
        /*0014*/ 	.short	0x0160
        /*0016*/ 	.short	0x0418


	//----- nvinfo : EIATTR_CBANK_PARAM_SIZE
	.align		4
.L_572:
        /*0018*/ 	.byte	0x03, 0x19
        /*001a*/ 	.short	0x0418


	//----- nvinfo : EIATTR_KPARAM_INFO
	.align		4
        /*001c*/ 	.byte	0x04, 0x17
        /*001e*/ 	.short	(.L_574 - .L_573)
.L_573:
        /*0020*/ 	.word	0x00000000
        /*0024*/ 	.short	0x0000
        /*0026*/ 	.short	0x0000
        /*0028*/ 	.byte	0x00, 0xf0, 0x61, 0x10


	//----- nvinfo : EIATTR_MAXREG_COUNT
	.align		4
.L_574:
        /*002c*/ 	.byte	0x03, 0x1b
        /*002e*/ 	.short	0x00ff


	//----- nvinfo : EIATTR_NUM_BARRIERS
	.align		4
        /*0030*/ 	.byte	0x02, 0x4c
        /*0032*/ 	.byte	0x02
	.zero		1


	//----- nvinfo : EIATTR_ANNOTATIONS
	.align		4
        /*0034*/ 	.byte	0x04, 0x55
        /*0036*/ 	.short	(.L_576 - .L_575)


	//   ....[0]....
.L_575:
        /* <DEDUP_REMOVED lines=26> */


	//----- nvinfo : EIATTR_MERCURY_ISA_VERSION
	.align		4
.L_576:
        /*01c0*/ 	.byte	0x03, 0x5f
        /*01c2*/ 	.short	0x0000


	//----- nvinfo : EIATTR_COOP_GROUP_MASK_REGIDS
	.align		4
        /*01c4*/ 	.byte	0x04, 0x29
        /*01c6*/ 	.short	(.L_578 - .L_577)


	//   ....[0]....
.L_577:
        /*01c8*/ 	.word	0xffffffff


	//   ....[1]....
        /*01cc*/ 	.word	0xffffffff


	//   ....[2]....
        /*01d0*/ 	.word	0xffffffff


	//   ....[3]....
        /*01d4*/ 	.word	0xffffffff


	//   ....[4]....
        /*01d8*/ 	.word	0xffffffff


	//   ....[5]....
        /*01dc*/ 	.word	0xffffffff


	//   ....[6]....
        /*01e0*/ 	.word	0xffffffff


	//   ....[7]....
        /*01e4*/ 	.word	0xffffffff


	//   ....[8]....
        /*01e8*/ 	.word	0xffffffff


	//   ....[9]....
        /*01ec*/ 	.word	0xffffffff


	//   ....[10]....
        /*01f0*/ 	.word	0xffffffff


	//   ....[11]....
        /*01f4*/ 	.word	0xffffffff


	//   ....[12]....
        /*01f8*/ 	.word	0xffffffff


	//   ....[13]....
        /*01fc*/ 	.word	0xffffffff


	//   ....[14]....
        /*0200*/ 	.word	0xffffffff


	//   ....[15]....
        /*0204*/ 	.word	0xffffffff


	//   ....[16]....
        /*0208*/ 	.word	0xffffffff


	//   ....[17]....
        /*020c*/ 	.word	0xffffffff


	//   ....[18]....
        /*0210*/ 	.word	0xffffffff


	//   ....[19]....
        /*0214*/ 	.word	0xffffffff


	//   ....[20]....
        /*0218*/ 	.word	0xffffffff


	//   ....[21]....
        /*021c*/ 	.word	0xffffffff


	//   ....[22]....
        /*0220*/ 	.word	0xffffffff


	//   ....[23]....
        /*0224*/ 	.word	0xffffffff


	//   ....[24]....
        /*0228*/ 	.word	0xffffffff


	//   ....[25]....
        /*022c*/ 	.word	0xffffffff


	//   ....[26]....
        /*0230*/ 	.word	0xffffffff


	//   ....[27]....
        /*0234*/ 	.word	0xffffffff


	//   ....[28]....
        /*0238*/ 	.word	0xffffffff


	//   ....[29]....
        /*023c*/ 	.word	0xffffffff


	//   ....[30]....
        /*0240*/ 	.word	0xffffffff


	//   ....[31]....
        /*0244*/ 	.word	0xffffffff


	//   ....[32]....
        /*0248*/ 	.word	0xffffffff


	//   ....[33]....
        /*024c*/ 	.word	0xffffffff


	//   ....[34]....
        /*0250*/ 	.word	0xffffffff


	//   ....[35]....
        /*0254*/ 	.word	0xffffffff


	//   ....[36]....
        /*0258*/ 	.word	0xffffffff


	//   ....[37]....
        /*025c*/ 	.word	0xffffffff


	//   ....[38]....
        /*0260*/ 	.word	0xffffffff


	//   ....[39]....
        /*0264*/ 	.word	0xffffffff


	//   ....[40]....
        /*0268*/ 	.word	0xffffffff


	//----- nvinfo : EIATTR_COOP_GROUP_INSTR_OFFSETS
	.align		4
.L_578:
        /*026c*/ 	.byte	0x04, 0x28
        /*026e*/ 	.short	(.L_580 - .L_579)


	//   ....[0]....
.L_579:
        /*0270*/ 	.word	0x00000090


	//   ....[1]....
        /*0274*/ 	.word	0x00000e60


	//   ....[2]....
        /*0278*/ 	.word	0x00000e90


	//   ....[3]....
        /*027c*/ 	.word	0x00000ff0


	//   ....[4]....
        /*0280*/ 	.word	0x00001020


	//   ....[5]....
        /*0284*/ 	.word	0x000011c0


	//   ....[6]....
        /*0288*/ 	.word	0x00001200


	//   ....[7]....
        /*028c*/ 	.word	0x00001260


	//   ....[8]....
        /*0290*/ 	.word	0x00001280


	//   ....[9]....
        /*0294*/ 	.word	0x000038f0


	//   ....[10]....
        /*0298*/ 	.word	0x000039c0


	//   ....[11]....
        /*029c*/ 	.word	0x000039f0


	//   ....[12]....
        /*02a0*/ 	.word	0x00003a60


	//   ....[13]....
        /*02a4*/ 	.word	0x00007e20


	//   ....[14]....
        /*02a8*/ 	.word	0x00007e50


	//   ....[15]....
        /*02ac*/ 	.word	0x00007e70


	//   ....[16]....
        /*02b0*/ 	.word	0x00007e90


	//   ....[17]....
        /*02b4*/ 	.word	0x0000a120


	//   ....[18]....
        /*02b8*/ 	.word	0x0000a130


	//   ....[19]....
        /*02bc*/ 	.word	0x0000a160


	//   ....[20]....
        /*02c0*/ 	.word	0x0000a170


	//   ....[21]....
        /*02c4*/ 	.word	0x0000b6e0


	//   ....[22]....
        /*02c8*/ 	.word	0x0000b730


	//   ....[23]....
        /*02cc*/ 	.word	0x0000b760


	//   ....[24]....
        /*02d0*/ 	.word	0x0000b780


	//   ....[25]....
        /*02d4*/ 	.word	0x0000b960


	//   ....[26]....
        /*02d8*/ 	.word	0x0000b970


	//   ....[27]....
        /*02dc*/ 	.word	0x0000baf0


	//   ....[28]....
        /*02e0*/ 	.word	0x0000bb20


	//   ....[29]....
        /*02e4*/ 	.word	0x0000bc70


	//   ....[30]....
        /*02e8*/ 	.word	0x0000bca0


	//   ....[31]....
        /*02ec*/ 	.word	0x0000bdf0


	//   ....[32]....
        /*02f0*/ 	.word	0x0000be10


	//   ....[33]....
        /*02f4*/ 	.word	0x0000c610


	//   ....[34]....
        /*02f8*/ 	.word	0x0000c630


	//   ....[35]....
        /*02fc*/ 	.word	0x0000c780


	//   ....[36]....
        /*0300*/ 	.word	0x0000c7b0


	//   ....[37]....
        /*0304*/ 	.word	0x0000c8e0


	//   ....[38]....
        /*0308*/ 	.word	0x0000c910


	//   ....[39]....
        /*030c*/ 	.word	0x0000ca40


	//   ....[40]....
        /*0310*/ 	.word	0x0000ca60


	//----- nvinfo : EIATTR_EXIT_INSTR_OFFSETS
	.align		4
.L_580:
        /*0314*/ 	.byte	0x04, 0x1c
        /*0316*/ 	.short	(.L_582 - .L_581)


	//   ....[0]....
.L_581:
        /*0318*/ 	.word	0x00000350


	//   ....[1]....
        /*031c*/ 	.word	0x0000be20


	//   ....[2]....
        /*0320*/ 	.word	0x0000bef0


	//   ....[3]....
        /*0324*/ 	.word	0x0000bf50


	//   ....[4]....
        /*0328*/ 	.word	0x0000ca70


	//   ....[5]....
        /*032c*/ 	.word	0x0000cb20


	//   ....[6]....
        /*0330*/ 	.word	0x0000cb80


	//----- nvinfo : EIATTR_CTAIDZ_USED
	.align		4
.L_582:
        /*0334*/ 	.byte	0x01, 0x04
	.zero		2


	//----- nvinfo : EIATTR_MAX_THREADS
	.align		4
        /*0338*/ 	.byte	0x04, 0x05
        /*033a*/ 	.short	(.L_584 - .L_583)
.L_583:
        /*033c*/ 	.word	0x00000100
        /*0340*/ 	.word	0x00000001
        /*0344*/ 	.word	0x00000001


	//----- nvinfo : EIATTR_CRS_STACK_SIZE
	.align		4
.L_584:
        /*0348*/ 	.byte	0x04, 0x1e
        /*034a*/ 	.short	(.L_586 - .L_585)
.L_585:
        /*034c*/ 	.word	0x00000000
.L_586:


//--------------------- .nv.info._ZN7cutlass13device_kernelIN5flash19enable_sm80_to_sm89INS1_16FlashAttnFwdSm80INS1_25CollectiveMainloopFwdSm80ILi8ELi1ELb0EN4cute5tupleIJNS5_1CILi128EEENS7_ILi64EEENS7_ILi192EEEEEELi192ENS_6half_tEfNS_4arch4Sm80ELb0ELb0ELb0ELb1ELb0ELb1ELb1ELb0EEENS1_21CollectiveEpilogueFwdINS6_IJS8_SA_S9_EEENS6_IJNS7_ILi1EEESI_SI_EEESC_SE_Li256ELb1ELb1ELb0ELb0EEENS1_19SingleTileSchedulerILb1ELb0ELb1ELi128EEEEEEEEEvNT_6ParamsE --------------------------
	.section	.nv.info._ZN7cutlass13device_kernelIN5flash19enable_sm80_to_sm89INS1_16FlashAttnFwdSm80INS1_25CollectiveMainloopFwdSm80ILi8ELi1ELb0EN4cute5tupleIJNS5_1CILi128EEENS7_ILi64EEENS7_ILi192EEEEEELi192ENS_6half_tEfNS_4arch4Sm80ELb0ELb0ELb0ELb1ELb0ELb1ELb1ELb0EEENS1_21CollectiveEpilogueFwdINS6_IJS8_SA_S9_EEENS6_IJNS7_ILi1EEESI_SI_EEESC_SE_Li256ELb1ELb1ELb0ELb0EEENS1_19SingleTileSchedulerILb1ELb0ELb1ELi128EEEEEEEEEvNT_6ParamsE,"",@"SHT_CUDA_INFO"
	.sectionflags	@""
	.align	4


	//----- nvinfo : EIATTR_CUDA_API_VERSION
	.align		4
        /*0000*/ 	.byte	0x04, 0x37
        /*0002*/ 	.short	(.L_588 - .L_587)
.L_587:
        /*0004*/ 	.word	0x00000082


	//----- nvinfo : EIATTR_SW2861232_WAR
	.align		4
.L_588:
        /*0008*/ 	.byte	0x01, 0x35
	.zero		2


	//----- nvinfo : EIATTR_PARAM_CBANK
	.align		4
        /*000c*/ 	.byte	0x04, 0x0a
        /*000e*/ 	.short	(.L_590 - .L_589)
	.align		4
.L_589:
        /*0010*/ 	.word	index@(.nv.constant0._ZN7cutlass13device_kernelIN5flash19enable_sm80_to_sm89INS1_16FlashAttnFwdSm80INS1_25CollectiveMainloopFwdSm80ILi8ELi1ELb0EN4cute5tupleIJNS5_1CILi128EEENS7_ILi64EEENS7_ILi192EEEEEELi192ENS_6half_tEfNS_4arch4Sm80ELb0ELb0ELb0ELb1ELb0ELb1ELb1ELb0EEENS1_21CollectiveEpilogueFwdINS6_IJS8_SA_S9_EEENS6_IJNS7_ILi1EEESI_SI_EEESC_SE_Li256ELb1ELb1ELb0ELb0EEENS1_19SingleTileSchedulerILb1ELb0ELb1ELi128EEEEEEEEEvNT_6ParamsE)
        /*0014*/ 	.short	0x0160
        /*0016*/ 	.short	0x0418


	//----- nvinfo : EIATTR_CBANK_PARAM_SIZE
	.align		4
.L_590:
        /*0018*/ 	.byte	0x03, 0x19
        /*001a*/ 	.short	0x0418


	//----- nvinfo : EIATTR_KPARAM_INFO
	.align		4
        /*001c*/ 	.byte	0x04, 0x17
        /*001e*/ 	.short	(.L_592 - .L_591)
.L_591:
        /*0020*/ 	.word	0x00000000
        /*0024*/ 	.short	0x0000
        /*0026*/ 	.short	0x0000
        /*0028*/ 	.byte	0x00, 0xf0, 0x61, 0x10


	//----- nvinfo : EIATTR_MAXREG_COUNT
	.align		4
.L_592:
        /*002c*/ 	.byte	0x03, 0x1b
        /*002e*/ 	.short	0x00ff


	//----- nvinfo : EIATTR_NUM_BARRIERS
	.align		4
        /*0030*/ 	.byte	0x02, 0x4c
        /*0032*/ 	.byte	0x02
	.zero		1


	//----- nvinfo : EIATTR_MERCURY_ISA_VERSION
	.align		4
        /*0034*/ 	.byte	0x03, 0x5f
        /*0036*/ 	.short	0x0000


	//----- nvinfo : EIATTR_COOP_GROUP_MASK_REGIDS
	.align		4
        /*0038*/ 	.byte	0x04, 0x29
        /*003a*/ 	.short	(.L_594 - .L_593)


	//   ....[0]....
.L_593:
        /*003c*/ 	.word	0xffffffff


	//   ....[1]....
        /*0040*/ 	.word	0xffffffff


	//   ....[2]....
        /*0044*/ 	.word	0xffffffff


	//   ....[3]....
        /*0048*/ 	.word	0xffffffff


	//   ....[4]....
        /*004c*/ 	.word	0xffffffff


	//   ....[5]....
        /*0050*/ 	.word	0xffffffff


	//   ....[6]....
        /*0054*/ 	.word	0xffffffff


	//   ....[7]....
        /*0058*/ 	.word	0xffffffff


	//   ....[8]....
        /*005c*/ 	.word	0xffffffff


	//   ....[9]....
        /*0060*/ 	.word	0xffffffff


	//   ....[10]....
        /*0064*/ 	.word	0xffffffff


	//   ....[11]....
        /*0068*/ 	.word	0xffffffff


	//   ....[12]....
        /*006c*/ 	.word	0xffffffff


	//   ....[13]....
        /*0070*/ 	.word	0xffffffff


	//   ....[14]....
        /*0074*/ 	.word	0xffffffff


	//   ....[15]....
        /*0078*/ 	.word	0xffffffff


	//   ....[16]....
        /*007c*/ 	.word	0xffffffff


	//   ....[17]....
        /*0080*/ 	.word	0xffffffff


	//   ....[18]....
        /*0084*/ 	.word	0xffffffff


	//   ....[19]....
        /*0088*/ 	.word	0xffffffff


	//   ....[20]....
        /*008c*/ 	.word	0xffffffff


	//   ....[21]....
        /*0090*/ 	.word	0xffffffff


	//   ....[22]....
        /*0094*/ 	.word	0xffffffff


	//   ....[23]....
        /*0098*/ 	.word	0xffffffff


	//   ....[24]....
        /*009c*/ 	.word	0xffffffff


	//   ....[25]....
        /*00a0*/ 	.word	0xffffffff


	//   ....[26]....
        /*00a4*/ 	.word	0xffffffff


	//   ....[27]....
        /*00a8*/ 	.word	0xffffffff


	//   ....[28]....
        /*00ac*/ 	.word	0xffffffff


	//   ....[29]....
        /*00b0*/ 	.word	0xffffffff


	//   ....[30]....
        /*00b4*/ 	.word	0xffffffff


	//   ....[31]....
        /*00b8*/ 	.word	0xffffffff


	//   ....[32]....
        /*00bc*/ 	.word	0xffffffff


	//   ....[33]....
        /*00c0*/ 	.word	0xffffffff


	//   ....[34]....
        /*00c4*/ 	.word	0xffffffff


	//   ....[35]....
        /*00c8*/ 	.word	0xffffffff


	//   ....[36]....
        /*00cc*/ 	.word	0xffffffff


	//   ....[37]....
        /*00d0*/ 	.word	0xffffffff


	//   ....[38]....
        /*00d4*/ 	.word	0xffffffff


	//   ....[39]....
        /*00d8*/ 	.word	0xffffffff


	//   ....[40]....
        /*00dc*/ 	.word	0xffffffff


	//----- nvinfo : EIATTR_COOP_GROUP_INSTR_OFFSETS
	.align		4
.L_594:
        /*00e0*/ 	.byte	0x04, 0x28
        /*00e2*/ 	.short	(.L_596 - .L_595)


	//   ....[0]....
.L_595:
        /*00e4*/ 	.word	0x00000080


	//   ....[1]....
        /*00e8*/ 	.word	0x00006300


	//   ....[2]....
        /*00ec*/ 	.word	0x00006340


	//   ....[3]....
        /*00f0*/ 	.word	0x00006630


	//   ....[4]....
        /*00f4*/ 	.word	0x00006660


	//   ....[5]....
        /*00f8*/ 	.word	0x000067a0


	//   ....[6]....
        /*00fc*/ 	.word	0x000067d0


	//   ....[7]....
        /*0100*/ 	.word	0x00006900


	//   ....[8]....
        /*0104*/ 	.word	0x00006940


	//   ....[9]....
        /*0108*/ 	.word	0x0000dbe0


	//   ....[10]....
        /*010c*/ 	.word	0x0000dca0


	//   ....[11]....
        /*0110*/ 	.word	0x0000dcc0


	//   ....[12]....
        /*0114*/ 	.word	0x0000dd20


	//   ....[13]....
        /*0118*/ 	.word	0x0000ff40


	//   ....[14]....
        /*011c*/ 	.word	0x0000ff60


	//   ....[15]....
        /*0120*/ 	.word	0x0000ff80


	//   ....[16]....
        /*0124*/ 	.word	0x0000ffb0


	//   ....[17]....
        /*0128*/ 	.word	0x00011900


	//   ....[18]....
        /*012c*/ 	.word	0x00011930


	//   ....[19]....
        /*0130*/ 	.word	0x00011990


	//   ....[20]....
        /*0134*/ 	.word	0x000119a0


	//   ....[21]....
        /*0138*/ 	.word	0x00012eb0


	//   ....[22]....
        /*013c*/ 	.word	0x00012ef0


	//   ....[23]....
        /*0140*/ 	.word	0x00012f30


	//   ....[24]....
        /*0144*/ 	.word	0x00012f70


	//   ....[25]....
        /*0148*/ 	.word	0x00013160


	//   ....[26]....
        /*014c*/ 	.word	0x00013170


	//   ....[27]....
        /*0150*/ 	.word	0x000132f0


	//   ....[28]....
        /*0154*/ 	.word	0x00013320


	//   ....[29]....
        /*0158*/ 	.word	0x00013470


	//   ....[30]....
        /*015c*/ 	.word	0x000134a0


	//   ....[31]....
        /*0160*/ 	.word	0x000135f0


	//   ....[32]....
        /*0164*/ 	.word	0x00013610


	//   ....[33]....
        /*0168*/ 	.word	0x00013df0


	//   ....[34]....
        /*016c*/ 	.word	0x00013e10


	//   ....[35]....
        /*0170*/ 	.word	0x00013f40


	//   ....[36]....
        /*0174*/ 	.word	0x00013f70


	//   ....[37]....
        /*0178*/ 	.word	0x000140a0


	//   ....[38]....
        /*017c*/ 	.word	0x000140d0


	//   ....[39]....
        /*0180*/ 	.word	0x00014200


	//   ....[40]....
        /*0184*/ 	.word	0x00014220


	//----- nvinfo : EIATTR_EXIT_INSTR_OFFSETS
	.align		4
.L_596:
        /*0188*/ 	.byte	0x04, 0x1c
        /*018a*/ 	.short	(.L_598 - .L_597)


	//   ....[0]....
.L_597:
        /*018c*/ 	.word	0x00000310


	//   ....[1]....
        /*0190*/ 	.word	0x00013620


	//   ....[2]....
        /*0194*/ 	.word	0x000136f0


	//   ....[3]....
        /*0198*/ 	.word	0x00013750


	//   ....[4]....
        /*019c*/ 	.word	0x00014230


	//   ....[5]....
        /*01a0*/ 	.word	0x000142e0


	//   ....[6]....
        /*01a4*/ 	.word	0x00014340


	//----- nvinfo : EIATTR_CTAIDZ_USED
	.align		4
.L_598:
        /*01a8*/ 	.byte	0x01, 0x04
	.zero		2


	//----- nvinfo : EIATTR_MAX_THREADS
	.align		4
        /*01ac*/ 	.byte	0x04, 0x05
        /*01ae*/ 	.short	(.L_600 - .L_599)
.L_599:
        /*01b0*/ 	.word	0x00000100
        /*01b4*/ 	.word	0x00000001
        /*01b8*/ 	.word	0x00000001


	//----- nvinfo : EIATTR_CRS_STACK_SIZE
	.align		4
.L_600:
        /*01bc*/ 	.byte	0x04, 0x1e
        /*01be*/ 	.short	(.L_602 - .L_601)
.L_601:
        /*01c0*/ 	.word	0x00000000
.L_602:


//--------------------- .nv.info._ZN7cutlass13device_kernelIN5flash19enable_sm80_to_sm89INS1_16FlashAttnFwdSm80INS1_25CollectiveMainloopFwdSm80ILi8ELi1ELb0EN4cute5tupleIJNS5_1CILi128EEENS7_ILi64EEENS7_ILi192EEEEEELi192ENS_6half_tEfNS_4arch4Sm80ELb0ELb1ELb0ELb0ELb0ELb0ELb1ELb0EEENS1_21CollectiveEpilogueFwdINS6_IJS8_SA_S9_EEENS6_IJNS7_ILi1EEESI_SI_EEESC_SE_Li256ELb0ELb1ELb0ELb0EEENS1_19SingleTileSchedulerILb0ELb0ELb1ELi128EEEEEEEEEvNT_6ParamsE --------------------------
	.section	.nv.info._ZN7cutlass13device_kernelIN5flash19enable_sm80_to_sm89INS1_16FlashAttnFwdSm80INS1_25CollectiveMainloopFwdSm80ILi8ELi1ELb0EN4cute5tupleIJNS5_1CILi128EEENS7_ILi64EEENS7_ILi192EEEEEELi192ENS_6half_tEfNS_4arch4Sm80ELb0ELb1ELb0ELb0ELb0ELb0ELb1ELb0EEENS1_21CollectiveEpilogueFwdINS6_IJS8_SA_S9_EEENS6_IJNS7_ILi1EEESI_SI_EEESC_SE_Li256ELb0ELb1ELb0ELb0EEENS1_19SingleTileSchedulerILb0ELb0ELb1ELi128EEEEEEEEEvNT_6ParamsE,"",@"SHT_CUDA_INFO"
	.sectionflags	@""
	.align	4


	//----- nvinfo : EIATTR_CUDA_API_VERSION
	.align		4
        /*0000*/ 	.byte	0x04, 0x37
        /*0002*/ 	.short	(.L_604 - .L_603)
.L_603:
        /*0004*/ 	.word	0x00000082


	//----- nvinfo : EIATTR_SW2861232_WAR
	.align		4
.L_604:
        /*0008*/ 	.byte	0x01, 0x35
	.zero		2


	//----- nvinfo : EIATTR_PARAM_CBANK
	.align		4
        /*000c*/ 	.byte	0x04, 0x0a
        /*000e*/ 	.short	(.L_606 - .L_605)
	.align		4
.L_605:
        /*0010*/ 	.word	index@(.nv.constant0._ZN7cutlass13device_kernelIN5flash19enable_sm80_to_sm89INS1_16FlashAttnFwdSm80INS1_25CollectiveMainloopFwdSm80ILi8ELi1ELb0EN4cute5tupleIJNS5_1CILi128EEENS7_ILi64EEENS7_ILi192EEEEEELi192ENS_6half_tEfNS_4arch4Sm80ELb0ELb1ELb0ELb0ELb0ELb0ELb1ELb0EEENS1_21CollectiveEpilogueFwdINS6_IJS8_SA_S9_EEENS6_IJNS7_ILi1EEESI_SI_EEESC_SE_Li256ELb0ELb1ELb0ELb0EEENS1_19SingleTileSchedulerILb0ELb0ELb1ELi128EEEEEEEEEvNT_6ParamsE)
        /*0014*/ 	.short	0x0160
        /*0016*/ 	.short	0x0418


	//----- nvinfo : EIATTR_CBANK_PARAM_SIZE
	.align		4
.L_606:
        /*0018*/ 	.byte	0x03, 0x19
        /*001a*/ 	.short	0x0418


	//----- nvinfo : EIATTR_KPARAM_INFO
	.align		4
        /*001c*/ 	.byte	0x04, 0x17
        /*001e*/ 	.short	(.L_608 - .L_607)
.L_607:
        /*0020*/ 	.word	0x00000000
        /*0024*/ 	.short	0x0000
        /*0026*/ 	.short	0x0000
        /*0028*/ 	.byte	0x00, 0xf0, 0x61, 0x10


	//----- nvinfo : EIATTR_MAXREG_COUNT
	.align		4
.L_608:
        /*002c*/ 	.byte	0x03, 0x1b
        /*002e*/ 	.short	0x00ff


	//----- nvinfo : EIATTR_NUM_BARRIERS
	.align		4
        /*0030*/ 	.byte	0x02, 0x4c
        /*0032*/ 	.byte	0x02
	.zero		1


	//----- nvinfo : EIATTR_MERCURY_ISA_VERSION
	.align		4
        /*0034*/ 	.byte	0x03, 0x5f
        /*0036*/ 	.short	0x0000


	//----- nvinfo : EIATTR_COOP_GROUP_MASK_REGIDS
	.align		4
        /*0038*/ 	.byte	0x04, 0x29
        /*003a*/ 	.short	(.L_610 - .L_609)


	//   ....[0]....
.L_609:
        /*003c*/ 	.word	0xffffffff


	//   ....[1]....
        /*0040*/ 	.word	0xffffffff


	//   ....[2]....
        /*0044*/ 	.word	0xffffffff


	//   ....[3]....
        /*0048*/ 	.word	0xffffffff


	//   ....[4]....
        /*004c*/ 	.word	0xffffffff


	//   ....[5]....
        /*0050*/ 	.word	0xffffffff


	//   ....[6]....
        /*0054*/ 	.word	0xffffffff


	//   ....[7]....
        /*0058*/ 	.word	0xffffffff


	//   ....[8]....
        /*005c*/ 	.word	0xffffffff


	//   ....[9]....
        /*0060*/ 	.word	0xffffffff


	//   ....[10]....
        /*0064*/ 	.word	0xffffffff


	//   ....[11]....
        /*0068*/ 	.word	0xffffffff


	//   ....[12]....
        /*006c*/ 	.word	0xffffffff


	//   ....[13]....
        /*0070*/ 	.word	0xffffffff


	//   ....[14]....
        /*0074*/ 	.word	0xffffffff


	//   ....[15]....
        /*0078*/ 	.word	0xffffffff


	//   ....[16]....
        /*007c*/ 	.word	0xffffffff


	//   ....[17]....
        /*0080*/ 	.word	0xffffffff


	//   ....[18]....
        /*0084*/ 	.word	0xffffffff


	//   ....[19]....
        /*0088*/ 	.word	0xffffffff


	//   ....[20]....
        /*008c*/ 	.word	0xffffffff


	//   ....[21]....
        /*0090*/ 	.word	0xffffffff


	//   ....[22]....
        /*0094*/ 	.word	0xffffffff


	//   ....[23]....
        /*0098*/ 	.word	0xffffffff


	//   ....[24]....
        /*009c*/ 	.word	0xffffffff


	//   ....[25]....
        /*00a0*/ 	.word	0xffffffff


	//   ....[26]....
        /*00a4*/ 	.word	0xffffffff


	//   ....[27]....
        /*00a8*/ 	.word	0xffffffff


	//   ....[28]....
        /*00ac*/ 	.word	0xffffffff


	//   ....[29]....
        /*00b0*/ 	.word	0xffffffff


	//   ....[30]....
        /*00b4*/ 	.word	0xffffffff


	//   ....[31]....
        /*00b8*/ 	.word	0xffffffff


	//   ....[32]....
        /*00bc*/ 	.word	0xffffffff


	//   ....[33]....
        /*00c0*/ 	.word	0xffffffff


	//   ....[34]....
        /*00c4*/ 	.word	0xffffffff


	//   ....[35]....
        /*00c8*/ 	.word	0xffffffff


	//   ....[36]....
        /*00cc*/ 	.word	0xffffffff


	//   ....[37]....
        /*00d0*/ 	.word	0xffffffff


	//   ....[38]....
        /*00d4*/ 	.word	0xffffffff


	//   ....[39]....
        /*00d8*/ 	.word	0xffffffff


	//   ....[40]....
        /*00dc*/ 	.word	0xffffffff


	//   ....[41]....
        /*00e0*/ 	.word	0xffffffff


	//   ....[42]....
        /*00e4*/ 	.word	0xffffffff


	//   ....[43]....
        /*00e8*/ 	.word	0xffffffff


	//   ....[44]....
        /*00ec*/ 	.word	0xffffffff


	//   ....[45]....
        /*00f0*/ 	.word	0xffffffff


	//   ....[46]....
        /*00f4*/ 	.word	0xffffffff


	//   ....[47]....
        /*00f8*/ 	.word	0xffffffff


	//   ....[48]....
        /*00fc*/ 	.word	0xffffffff


	//   ....[49]....
        /*0100*/ 	.word	0xffffffff


	//   ....[50]....
        /*0104*/ 	.word	0xffffffff


	//   ....[51]....
        /*0108*/ 	.word	0xffffffff


	//   ....[52]....
        /*010c*/ 	.word	0xffffffff


	//   ....[53]....
        /*0110*/ 	.word	0xffffffff


	//----- nvinfo : EIATTR_COOP_GROUP_INSTR_OFFSETS
	.align		4
.L_610:
        /*0114*/ 	.byte	0x04, 0x28
        /*0116*/ 	.short	(.L_612 - .L_611)


	//   ....[0]....
.L_611:
        /*0118*/ 	.word	0x00000d30


	//   ....[1]....
        /*011c*/ 	.word	0x00000d60


	//   ....[2]....
        /*0120*/ 	.word	0x00000d90


	//   ....[3]....
        /*0124*/ 	.word	0x00000dc0


	//   ....[4]....
        /*0128*/ 	.word	0x00000f40


	//   ....[5]....
        /*012c*/ 	.word	0x00000f70


	//   ....[6]....
        /*0130*/ 	.word	0x00000fe0


	//   ....[7]....
        /*0134*/ 	.word	0x00001010


	//   ....[8]....
        /*0138*/ 	.word	0x00002880


	//   ....[9]....
        /*013c*/ 	.word	0x00002b80


	//   ....[10]....
        /*0140*/ 	.word	0x00003580


	//   ....[11]....
        /*0144*/ 	.word	0x000036f0


	//   ....[12]....
        /*0148*/ 	.word	0x00003700


	//   ....[13]....
        /*014c*/ 	.word	0x00003750


	//   ....[14]....
        /*0150*/ 	.word	0x000051d0


	//   ....[15]....
        /*0154*/ 	.word	0x00005c50


	//   ....[16]....
        /*0158*/ 	.word	0x00006410


	//   ....[17]....
        /*015c*/ 	.word	0x00006620


	//   ....[18]....
        /*0160*/ 	.word	0x00006650


	//   ....[19]....
        /*0164*/ 	.word	0x000066c0


	//   ....[20]....
        /*0168*/ 	.word	0x000090b0


	//   ....[21]....
        /*016c*/ 	.word	0x000090d0


	//   ....[22]....
        /*0170*/ 	.word	0x000090f0


	//   ....[23]....
        /*0174*/ 	.word	0x00009110


	//   ....[24]....
        /*0178*/ 	.word	0x0000bb30


	//   ....[25]....
        /*017c*/ 	.word	0x0000be70


	//   ....[26]....
        /*0180*/ 	.word	0x0000c7a0


	//   ....[27]....
        /*0184*/ 	.word	0x0000c7f0


	//   ....[28]....
        /*0188*/ 	.word	0x0000c810


	//   ....[29]....
        /*018c*/ 	.word	0x0000c830


	//   ....[30]....
        /*0190*/ 	.word	0x0000df60


	//   ....[31]....
        /*0194*/ 	.word	0x0000df90


	//   ....[32]....
        /*0198*/ 	.word	0x0000dfd0


	//   ....[33]....
        /*019c*/ 	.word	0x0000dfe0


	//   ....[34]....
        /*01a0*/ 	.word	0x0000f510


	//   ....[35]....
        /*01a4*/ 	.word	0x0000f520


	//   ....[36]....
        /*01a8*/ 	.word	0x0000f540


	//   ....[37]....
        /*01ac*/ 	.word	0x0000f560


	//   ....[38]....
        /*01b0*/ 	.word	0x0000f580


	//   ....[39]....
        /*01b4*/ 	.word	0x0000f5a0


	//   ....[40]....
        /*01b8*/ 	.word	0x0000f7d0


	//   ....[41]....
        /*01bc*/ 	.word	0x0000f800


	//   ....[42]....
        /*01c0*/ 	.word	0x0000f950


	//   ....[43]....
        /*01c4*/ 	.word	0x0000f980


	//   ....[44]....
        /*01c8*/ 	.word	0x0000fad0


	//   ....[45]....
        /*01cc*/ 	.word	0x0000faf0


	//   ....[46]....
        /*01d0*/ 	.word	0x00010180


	//   ....[47]....
        /*01d4*/ 	.word	0x000101a0


	//   ....[48]....
        /*01d8*/ 	.word	0x000102d0


	//   ....[49]....
        /*01dc*/ 	.word	0x00010300


	//   ....[50]....
        /*01e0*/ 	.word	0x00010430


	//   ....[51]....
        /*01e4*/ 	.word	0x00010460


	//   ....[52]....
        /*01e8*/ 	.word	0x00010590


	//   ....[53]....
        /*01ec*/ 	.word	0x000105b0


	//----- nvinfo : EIATTR_EXIT_INSTR_OFFSETS
	.align		4
.L_612:
        /*01f0*/ 	.byte	0x04, 0x1c
        /*01f2*/ 	.short	(.L_614 - .L_613)


	//   ....[0]....
.L_613:
        /*01f4*/ 	.word	0x00000030


	//   ....[1]....
        /*01f8*/ 	.word	0x0000fb00


	//   ....[2]....
        /*01fc*/ 	.word	0x0000fbd0


	//   ....[3]....
        /*0200*/ 	.word	0x0000fc30


	//   ....[4]....
        /*0204*/ 	.word	0x000105c0


	//   ....[5]....
        /*0208*/ 	.word	0x00010670


	//   ....[6]....
        /*020c*/ 	.word	0x000106d0


	//----- nvinfo : EIATTR_CTAIDZ_USED
	.align		4
.L_614:
        /*0210*/ 	.byte	0x01, 0x04
	.zero		2


	//----- nvinfo : EIATTR_MAX_THREADS
	.align		4
        /*0214*/ 	.byte	0x04, 0x05
        /*0216*/ 	.short	(.L_616 - .L_615)
.L_615:
        /*0218*/ 	.word	0x00000100
        /*021c*/ 	.word	0x00000001
        /*0220*/ 	.word	0x00000001


	//----- nvinfo : EIATTR_CRS_STACK_SIZE
	.align		4
.L_616:
        /*0224*/ 	.byte	0x04, 0x1e
        /*0226*/ 	.short	(.L_618 - .L_617)
.L_617:
        /*0228*/ 	.word	0x00000000
.L_618:


//--------------------- .nv.info._ZN7cutlass13device_kernelIN5flash19enable_sm80_to_sm89INS1_16FlashAttnFwdSm80INS1_25CollectiveMainloopFwdSm80ILi8ELi1ELb0EN4cute5tupleIJNS5_1CILi128EEENS7_ILi64EEENS7_ILi192EEEEEELi192ENS_6half_tEfNS_4arch4Sm80ELb0ELb1ELb0ELb1ELb0ELb0ELb1ELb0EEENS1_21CollectiveEpilogueFwdINS6_IJS8_SA_S9_EEENS6_IJNS7_ILi1EEESI_SI_EEESC_SE_Li256ELb1ELb1ELb0ELb0EEENS1_19SingleTileSchedulerILb1ELb0ELb1ELi128EEEEEEEEEvNT_6ParamsE --------------------------
	.section	.nv.info._ZN7cutlass13device_kernelIN5flash19enable_sm80_to_sm89INS1_16FlashAttnFwdSm80INS1_25CollectiveMainloopFwdSm80ILi8ELi1ELb0EN4cute5tupleIJNS5_1CILi128EEENS7_ILi64EEENS7_ILi192EEEEEELi192ENS_6half_tEfNS_4arch4Sm80ELb0ELb1ELb0ELb1ELb0ELb0ELb1ELb0EEENS1_21CollectiveEpilogueFwdINS6_IJS8_SA_S9_EEENS6_IJNS7_ILi1EEESI_SI_EEESC_SE_Li256ELb1ELb1ELb0ELb0EEENS1_19SingleTileSchedulerILb1ELb0ELb1ELi128EEEEEEEEEvNT_6ParamsE,"",@"SHT_CUDA_INFO"
	.sectionflags	@""
	.align	4


	//----- nvinfo : EIATTR_CUDA_API_VERSION
	.align		4
        /*0000*/ 	.byte	0x04, 0x37
        /*0002*/ 	.short	(.L_620 - .L_619)
.L_619:
        /*0004*/ 	.word	0x00000082


	//----- nvinfo : EIATTR_SW2861232_WAR
	.align		4
.L_620:
        /*0008*/ 	.byte	0x01, 0x35
	.zero		2


	//----- nvinfo : EIATTR_PARAM_CBANK
	.align		4
        /*000c*/ 	.byte	0x04, 0x0a
        /*000e*/ 	.short	(.L_622 - .L_621)
	.align		4
.L_621:
        /*0010*/ 	.word	index@(.nv.constant0._ZN7cutlass13device_kernelIN5flash19enable_sm80_to_sm89INS1_16FlashAttnFwdSm80INS1_25CollectiveMainloopFwdSm80ILi8ELi1ELb0EN4cute5tupleIJNS5_1CILi128EEENS7_ILi64EEENS7_ILi192EEEEEELi192ENS_6half_tEfNS_4arch4Sm80ELb0ELb1ELb0ELb1ELb0ELb0ELb1ELb0EEENS1_21CollectiveEpilogueFwdINS6_IJS8_SA_S9_EEENS6_IJNS7_ILi1EEESI_SI_EEESC_SE_Li256ELb1ELb1ELb0ELb0EEENS1_19SingleTileSchedulerILb1ELb0ELb1ELi128EEEEEEEEEvNT_6ParamsE)
        /*0014*/ 	.short	0x0160
        /*0016*/ 	.short	0x0418


	//----- nvinfo : EIATTR_CBANK_PARAM_SIZE
	.align		4
.L_622:
        /*0018*/ 	.byte	0x03, 0x19
        /*001a*/ 	.short	0x0418


	//----- nvinfo : EIATTR_KPARAM_INFO
	.align		4
        /*001c*/ 	.byte	0x04, 0x17
        /*001e*/ 	.short	(.L_624 - .L_623)
.L_623:
        /*0020*/ 	.word	0x00000000
        /*0024*/ 	.short	0x0000
        /*0026*/ 	.short	0x0000
        /*0028*/ 	.byte	0x00, 0xf0, 0x61, 0x10


	//----- nvinfo : EIATTR_MAXREG_COUNT
	.align		4
.L_624:
        /*002c*/ 	.byte	0x03, 0x1b
        /*002e*/ 	.short	0x00ff


	//----- nvinfo : EIATTR_NUM_BARRIERS
	.align		4
        /*0030*/ 	.byte	0x02, 0x4c
        /*0032*/ 	.byte	0x02
	.zero		1


	//----- nvinfo : EIATTR_MERCURY_ISA_VERSION
	.align		4
        /*0034*/ 	.byte	0x03, 0x5f
        /*0036*/ 	.short	0x0000


	//----- nvinfo : EIATTR_COOP_GROUP_MASK_REGIDS
	.align		4
        /*0038*/ 	.byte	0x04, 0x29
        /*003a*/ 	.short	(.L_626 - .L_625)


	//   ....[0]....
.L_625:
        /*003c*/ 	.word	0xffffffff


	//   ....[1]....
        /*0040*/ 	.word	0xffffffff


	//   ....[2]....
        /*0044*/ 	.word	0xffffffff


	//   ....[3]....
        /*0048*/ 	.word	0xffffffff


	//   ....[4]....
        /*004c*/ 	.word	0xffffffff


	//   ....[5]....
        /*0050*/ 	.word	0xffffffff


	//   ....[6]....
        /*0054*/ 	.word	0xffffffff


	//   ....[7]....
        /*0058*/ 	.word	0xffffffff


	//   ....[8]....
        /*005c*/ 	.word	0xffffffff


	//   ....[9]....
        /*0060*/ 	.word	0xffffffff


	//   ....[10]....
        /*0064*/ 	.word	0xffffffff


	//   ....[11]....
        /*0068*/ 	.word	0xffffffff


	//   ....[12]....
        /*006c*/ 	.word	0xffffffff


	//   ....[13]....
        /*0070*/ 	.word	0xffffffff


	//   ....[14]....
        /*0074*/ 	.word	0xffffffff


	//   ....[15]....
        /*0078*/ 	.word	0xffffffff


	//   ....[16]....
        /*007c*/ 	.word	0xffffffff


	//   ....[17]....
        /*0080*/ 	.word	0xffffffff


	//   ....[18]....
        /*0084*/ 	.word	0xffffffff


	//   ....[19]....
        /*0088*/ 	.word	0xffffffff


	//   ....[20]....
        /*008c*/ 	.word	0xffffffff


	//   ....[21]....
        /*0090*/ 	.word	0xffffffff


	//   ....[22]....
        /*0094*/ 	.word	0xffffffff


	//   ....[23]....
        /*0098*/ 	.word	0xffffffff


	//   ....[24]....
        /*009c*/ 	.word	0xffffffff


	//   ....[25]....
        /*00a0*/ 	.word	0xffffffff


	//   ....[26]....
        /*00a4*/ 	.word	0xffffffff


	//   ....[27]....
        /*00a8*/ 	.word	0xffffffff


	//   ....[28]....
        /*00ac*/ 	.word	0xffffffff


	//   ....[29]....
        /*00b0*/ 	.word	0xffffffff


	//   ....[30]....
        /*00b4*/ 	.word	0xffffffff


	//   ....[31]....
        /*00b8*/ 	.word	0xffffffff


	//   ....[32]....
        /*00bc*/ 	.word	0xffffffff


	//   ....[33]....
        /*00c0*/ 	.word	0xffffffff


	//   ....[34]....
        /*00c4*/ 	.word	0xffffffff


	//   ....[35]....
        /*00c8*/ 	.word	0xffffffff


	//   ....[36]....
        /*00cc*/ 	.word	0xffffffff


	//   ....[37]....
        /*00d0*/ 	.word	0xffffffff


	//   ....[38]....
        /*00d4*/ 	.word	0xffffffff


	//   ....[39]....
        /*00d8*/ 	.word	0xffffffff


	//   ....[40]....
        /*00dc*/ 	.word	0xffffffff


	//   ....[41]....
        /*00e0*/ 	.word	0xffffffff


	//   ....[42]....
        /*00e4*/ 	.word	0xffffffff


	//   ....[43]....
        /*00e8*/ 	.word	0xffffffff


	//   ....[44]....
        /*00ec*/ 	.word	0xffffffff


	//   ....[45]....
        /*00f0*/ 	.word	0xffffffff


	//   ....[46]....
        /*00f4*/ 	.word	0xffffffff


	//   ....[47]....
        /*00f8*/ 	.word	0xffffffff


	//   ....[48]....
        /*00fc*/ 	.word	0xffffffff


	//   ....[49]....
        /*0100*/ 	.word	0xffffffff


	//   ....[50]....
        /*0104*/ 	.word	0xffffffff


	//   ....[51]....
        /*0108*/ 	.word	0xffffffff


	//   ....[52]....
        /*010c*/ 	.word	0xffffffff


	//   ....[53]....
        /*0110*/ 	.word	0xffffffff


	//   ....[54]....
        /*0114*/ 	.word	0xffffffff


	//----- nvinfo : EIATTR_COOP_GROUP_INSTR_OFFSETS
	.align		4
.L_626:
        /*0118*/ 	.byte	0x04, 0x28
        /*011a*/ 	.short	(.L_628 - .L_627)


	//   ....[0]....
.L_627:
        /*011c*/ 	.word	0x00000080


	//   ....[1]....
        /*0120*/ 	.word	0x000013c0


	//   ....[2]....
        /*0124*/ 	.word	0x000014a0


	//   ....[3]....
        /*0128*/ 	.word	0x000017c0


	//   ....[4]....
        /*012c*/ 	.word	0x000017f0


	//   ....[5]....
        /*0130*/ 	.word	0x00001930


	//   ....[6]....
        /*0134*/ 	.word	0x00001960


	//   ....[7]....
        /*0138*/ 	.word	0x00001a90


	//   ....[8]....
        /*013c*/ 	.word	0x00001ad0


	//   ....[9]....
        /*0140*/ 	.word	0x00002f50


	//   ....[10]....
        /*0144*/ 	.word	0x00003250


	//   ....[11]....
        /*0148*/ 	.word	0x00003da0


	//   ....[12]....
        /*014c*/ 	.word	0x00003dc0


	//   ....[13]....
        /*0150*/ 	.word	0x00003de0


	//   ....[14]....
        /*0154*/ 	.word	0x00003e00


	//   ....[15]....
        /*0158*/ 	.word	0x00005870


	//   ....[16]....
        /*015c*/ 	.word	0x000062a0


	//   ....[17]....
        /*0160*/ 	.word	0x00006ad0


	//   ....[18]....
        /*0164*/ 	.word	0x00006ce0


	//   ....[19]....
        /*0168*/ 	.word	0x00006d10


	//   ....[20]....
        /*016c*/ 	.word	0x00006d80


	//   ....[21]....
        /*0170*/ 	.word	0x00009740


	//   ....[22]....
        /*0174*/ 	.word	0x00009760


	//   ....[23]....
        /*0178*/ 	.word	0x00009780


	//   ....[24]....
        /*017c*/ 	.word	0x000097a0


	//   ....[25]....
        /*0180*/ 	.word	0x0000c170


	//   ....[26]....
        /*0184*/ 	.word	0x0000c500


	//   ....[27]....
        /*0188*/ 	.word	0x0000ce30


	//   ....[28]....
        /*018c*/ 	.word	0x0000ce80


	//   ....[29]....
        /*0190*/ 	.word	0x0000cea0


	//   ....[30]....
        /*0194*/ 	.word	0x0000cec0


	//   ....[31]....
        /*0198*/ 	.word	0x0000e5f0


	//   ....[32]....
        /*019c*/ 	.word	0x0000e620


	//   ....[33]....
        /*01a0*/ 	.word	0x0000e660


	//   ....[34]....
        /*01a4*/ 	.word	0x0000e670


	//   ....[35]....
        /*01a8*/ 	.word	0x0000fbb0


	//   ....[36]....
        /*01ac*/ 	.word	0x0000fbe0


	//   ....[37]....
        /*01b0*/ 	.word	0x0000fc20


	//   ....[38]....
        /*01b4*/ 	.word	0x0000fc60


	//   ....[39]....
        /*01b8*/ 	.word	0x0000fe50


	//   ....[40]....
        /*01bc*/ 	.word	0x0000fe60


	//   ....[41]....
        /*01c0*/ 	.word	0x0000ffe0


	//   ....[42]....
        /*01c4*/ 	.word	0x00010010


	//   ....[43]....
        /*01c8*/ 	.word	0x00010160


	//   ....[44]....
        /*01cc*/ 	.word	0x00010190


	//   ....[45]....
        /*01d0*/ 	.word	0x000102e0


	//   ....[46]....
        /*01d4*/ 	.word	0x00010300


	//   ....[47]....
        /*01d8*/ 	.word	0x00010b10


	//   ....[48]....
        /*01dc*/ 	.word	0x00010b30


	//   ....[49]....
        /*01e0*/ 	.word	0x00010c60


	//   ....[50]....
        /*01e4*/ 	.word	0x00010c90


	//   ....[51]....
        /*01e8*/ 	.word	0x00010dc0


	//   ....[52]....
        /*01ec*/ 	.word	0x00010df0


	//   ....[53]....
        /*01f0*/ 	.word	0x00010f20


	//   ....[54]....
        /*01f4*/ 	.word	0x00010f40


	//----- nvinfo : EIATTR_EXIT_INSTR_OFFSETS
	.align		4
.L_628:
        /*01f8*/ 	.byte	0x04, 0x1c
        /*01fa*/ 	.short	(.L_630 - .L_629)


	//   ....[0]....
.L_629:
        /*01fc*/ 	.word	0x00000310


	//   ....[1]....
        /*0200*/ 	.word	0x00010310


	//   ....[2]....
        /*0204*/ 	.word	0x000103e0


	//   ....[3]....
        /*0208*/ 	.word	0x00010440


	//   ....[4]....
        /*020c*/ 	.word	0x00010f50


	//   ....[5]....
        /*0210*/ 	.word	0x00011000


	//   ....[6]....
        /*0214*/ 	.word	0x00011060


	//----- nvinfo : EIATTR_CTAIDZ_USED
	.align		4
.L_630:
        /*0218*/ 	.byte	0x01, 0x04
	.zero		2


	//----- nvinfo : EIATTR_MAX_THREADS
	.align		4
        /*021c*/ 	.byte	0x04, 0x05
        /*021e*/ 	.short	(.L_632 - .L_631)
.L_631:
        /*0220*/ 	.word	0x00000100
        /*0224*/ 	.word	0x00000001
        /*0228*/ 	.word	0x00000001


	//----- nvinfo : EIATTR_CRS_STACK_SIZE
	.align		4
.L_632:
        /*022c*/ 	.byte	0x04, 0x1e
        /*022e*/ 	.short	(.L_634 - .L_633)
.L_633:
        /*0230*/ 	.word	0x00000000
.L_634:


//--------------------- .nv.info._ZN7cutlass13device_kernelIN5flash19enable_sm80_to_sm89INS1_16FlashAttnFwdSm80INS1_25CollectiveMainloopFwdSm80ILi8ELi1ELb0EN4cute5tupleIJNS5_1CILi128EEENS7_ILi64EEENS7_ILi192EEEEEELi192ENS_6half_tEfNS_4arch4Sm80ELb0ELb1ELb0ELb1ELb0ELb1ELb1ELb0EEENS1_21CollectiveEpilogueFwdINS6_IJS8_SA_S9_EEENS6_IJNS7_ILi1EEESI_SI_EEESC_SE_Li256ELb1ELb1ELb0ELb0EEENS1_19SingleTileSchedulerILb1ELb0ELb1ELi128EEEEEEEEEvNT_6ParamsE --------------------------
	.section	.nv.info._ZN7cutlass13device_kernelIN5flash19enable_sm80_to_sm89INS1_16FlashAttnFwdSm80INS1_25CollectiveMainloopFwdSm80ILi8ELi1ELb0EN4cute5tupleIJNS5_1CILi128EEENS7_ILi64EEENS7_ILi192EEEEEELi192ENS_6half_tEfNS_4arch4Sm80ELb0ELb1ELb0ELb1ELb0ELb1ELb1ELb0EEENS1_21CollectiveEpilogueFwdINS6_IJS8_SA_S9_EEENS6_IJNS7_ILi1EEESI_SI_EEESC_SE_Li256ELb1ELb1ELb0ELb0EEENS1_19SingleTileSchedulerILb1ELb0ELb1ELi128EEEEEEEEEvNT_6ParamsE,"",@"SHT_CUDA_INFO"
	.sectionflags	@""
	.align	4


	//----- nvinfo : EIATTR_CUDA_API_VERSION
	.align		4
        /*0000*/ 	.byte	0x04, 0x37
        /*0002*/ 	.short	(.L_636 - .L_635)
.L_635:
        /*0004*/ 	.word	0x00000082


	//----- nvinfo : EIATTR_SW2861232_WAR
	.align		4
.L_636:
        /*0008*/ 	.byte	0x01, 0x35
	.zero		2


	//----- nvinfo : EIATTR_PARAM_CBANK
	.align		4
        /*000c*/ 	.byte	0x04, 0x0a
        /*000e*/ 	.short	(.L_638 - .L_637)
	.align		4
.L_637:
        /*0010*/ 	.word	index@(.nv.constant0._ZN7cutlass13device_kernelIN5flash19enable_sm80_to_sm89INS1_16FlashAttnFwdSm80INS1_25CollectiveMainloopFwdSm80ILi8ELi1ELb0EN4cute5tupleIJNS5_1CILi128EEENS7_ILi64EEENS7_ILi192EEEEEELi192ENS_6half_tEfNS_4arch4Sm80ELb0ELb1ELb0ELb1ELb0ELb1ELb1ELb0EEENS1_21CollectiveEpilogueFwdINS6_IJS8_SA_S9_EEENS6_IJNS7_ILi1EEESI_SI_EEESC_SE_Li256ELb1ELb1ELb0ELb0EEENS1_19SingleTileSchedulerILb1ELb0ELb1ELi128EEEEEEEEEvNT_6ParamsE)
        /*0014*/ 	.short	0x0160
        /*0016*/ 	.short	0x0418


	//----- nvinfo : EIATTR_CBANK_PARAM_SIZE
	.align		4
.L_638:
        /*0018*/ 	.byte	0x03, 0x19
        /*001a*/ 	.short	0x0418


	//----- nvinfo : EIATTR_KPARAM_INFO
	.align		4
        /*001c*/ 	.byte	0x04, 0x17
        /*001e*/ 	.short	(.L_640 - .L_639)
.L_639:
        /*0020*/ 	.word	0x00000000
        /*0024*/ 	.short	0x0000
        /*0026*/ 	.short	0x0000
        /*0028*/ 	.byte	0x00, 0xf0, 0x61, 0x10


	//----- nvinfo : EIATTR_MAXREG_COUNT
	.align		4
.L_640:
        /*002c*/ 	.byte	0x03, 0x1b
        /*002e*/ 	.short	0x00ff


	//----- nvinfo : EIATTR_NUM_BARRIERS
	.align		4
        /*0030*/ 	.byte	0x02, 0x4c
        /*0032*/ 	.byte	0x02
	.zero		1


	//----- nvinfo : EIATTR_MERCURY_ISA_VERSION
	.align		4
        /*0034*/ 	.byte	0x03, 0x5f
        /*0036*/ 	.short	0x0000


	//----- nvinfo : EIATTR_COOP_GROUP_MASK_REGIDS
	.align		4
        /*0038*/ 	.byte	0x04, 0x29
        /*003a*/ 	.short	(.L_642 - .L_641)


	//   ....[0]....
.L_641:
        /*003c*/ 	.word	0xffffffff


	//   ....[1]....
        /*0040*/ 	.word	0xffffffff


	//   ....[2]....
        /*0044*/ 	.word	0xffffffff


	//   ....[3]....
        /*0048*/ 	.word	0xffffffff


	//   ....[4]....
        /*004c*/ 	.word	0xffffffff


	//   ....[5]....
        /*0050*/ 	.word	0xffffffff


	//   ....[6]....
        /*0054*/ 	.word	0xffffffff


	//   ....[7]....
        /*0058*/ 	.word	0xffffffff


	//   ....[8]....
        /*005c*/ 	.word	0xffffffff


	//   ....[9]....
        /*0060*/ 	.word	0xffffffff


	//   ....[10]....
        /*0064*/ 	.word	0xffffffff


	//   ....[11]....
        /*0068*/ 	.word	0xffffffff


	//   ....[12]....
        /*006c*/ 	.word	0xffffffff


	//   ....[13]....
        /*0070*/ 	.word	0xffffffff


	//   ....[14]....
        /*0074*/ 	.word	0xffffffff


	//   ....[15]....
        /*0078*/ 	.word	0xffffffff


	//   ....[16]....
        /*007c*/ 	.word	0xffffffff


	//   ....[17]....
        /*0080*/ 	.word	0xffffffff


	//   ....[18]....
        /*0084*/ 	.word	0xffffffff


	//   ....[19]....
        /*0088*/ 	.word	0xffffffff


	//   ....[20]....
        /*008c*/ 	.word	0xffffffff


	//   ....[21]....
        /*0090*/ 	.word	0xffffffff


	//   ....[22]....
        /*0094*/ 	.word	0xffffffff


	//   ....[23]....
        /*0098*/ 	.word	0xffffffff


	//   ....[24]....
        /*009c*/ 	.word	0xffffffff


	//   ....[25]....
        /*00a0*/ 	.word	0xffffffff


	//   ....[26]....
        /*00a4*/ 	.word	0xffffffff


	//   ....[27]....
        /*00a8*/ 	.word	0xffffffff


	//   ....[28]....
        /*00ac*/ 	.word	0xffffffff


	//   ....[29]....
        /*00b0*/ 	.word	0xffffffff


	//   ....[30]....
        /*00b4*/ 	.word	0xffffffff


	//   ....[31]....
        /*00b8*/ 	.word	0xffffffff


	//   ....[32]....
        /*00bc*/ 	.word	0xffffffff


	//   ....[33]....
        /*00c0*/ 	.word	0xffffffff


	//   ....[34]....
        /*00c4*/ 	.word	0xffffffff


	//   ....[35]....
        /*00c8*/ 	.word	0xffffffff


	//   ....[36]....
        /*00cc*/ 	.word	0xffffffff


	//   ....[37]....
        /*00d0*/ 	.word	0xffffffff


	//   ....[38]....
        /*00d4*/ 	.word	0xffffffff


	//   ....[39]....
        /*00d8*/ 	.word	0xffffffff


	//   ....[40]....
        /*00dc*/ 	.word	0xffffffff


	//   ....[41]....
        /*00e0*/ 	.word	0xffffffff


	//   ....[42]....
        /*00e4*/ 	.word	0xffffffff


	//   ....[43]....
        /*00e8*/ 	.word	0xffffffff


	//   ....[44]....
        /*00ec*/ 	.word	0xffffffff


	//   ....[45]....
        /*00f0*/ 	.word	0xffffffff


	//   ....[46]....
        /*00f4*/ 	.word	0xffffffff


	//   ....[47]....
        /*00f8*/ 	.word	0xffffffff


	//   ....[48]....
        /*00fc*/ 	.word	0xffffffff


	//   ....[49]....
        /*0100*/ 	.word	0xffffffff


	//   ....[50]....
        /*0104*/ 	.word	0xffffffff


	//   ....[51]....
        /*0108*/ 	.word	0xffffffff


	//   ....[52]....
        /*010c*/ 	.word	0xffffffff


	//   ....[53]....
        /*0110*/ 	.word	0xffffffff


	//   ....[54]....
        /*0114*/ 	.word	0xffffffff


	//   ....[55]....
        /*0118*/ 	.word	0xffffffff


	//   ....[56]....
        /*011c*/ 	.word	0xffffffff


	//   ....[57]....
        /*0120*/ 	.word	0xffffffff


	//   ....[58]....
        /*0124*/ 	.word	0xffffffff


	//   ....[59]....
        /*0128*/ 	.word	0xffffffff


	//   ....[60]....
        /*012c*/ 	.word	0xffffffff


	//   ....[61]....
        /*0130*/ 	.word	0xffffffff


	//   ....[62]....
        /*0134*/ 	.word	0xffffffff


	//   ....[63]....
        /*0138*/ 	.word	0xffffffff


	//   ....[64]....
        /*013c*/ 	.word	0xffffffff


	//   ....[65]....
        /*0140*/ 	.word	0xffffffff


	//   ....[66]....
        /*0144*/ 	.word	0xffffffff


	//   ....[67]....
        /*0148*/ 	.word	0xffffffff


	//   ....[68]....
        /*014c*/ 	.word	0xffffffff


	//   ....[69]....
        /*0150*/ 	.word	0xffffffff


	//   ....[70]....
        /*0154*/ 	.word	0xffffffff


	//----- nvinfo : EIATTR_COOP_GROUP_INSTR_OFFSETS
	.align		4
.L_642:
        /*0158*/ 	.byte	0x04, 0x28
        /*015a*/ 	.short	(.L_644 - .L_643)


	//   ....[0]....
.L_643:
        /*015c*/ 	.word	0x00000090


	//   ....[1]....
        /*0160*/ 	.word	0x000074e0


	//   ....[2]....
        /*0164*/ 	.word	0x000075b0


	//   ....[3]....
        /*0168*/ 	.word	0x00007740


	//   ....[4]....
        /*016c*/ 	.word	0x00007770


	//   ....[5]....
        /*0170*/ 	.word	0x000078b0


	//   ....[6]....
        /*0174*/ 	.word	0x000078e0


	//   ....[7]....
        /*0178*/ 	.word	0x00007a10


	//   ....[8]....
        /*017c*/ 	.word	0x00007a50


	//   ....[9]....
        /*0180*/ 	.word	0x00008140


	//   ....[10]....
        /*0184*/ 	.word	0x000081a0


	//   ....[11]....
        /*0188*/ 	.word	0x000081e0


	//   ....[12]....
        /*018c*/ 	.word	0x000081f0


	//   ....[13]....
        /*0190*/ 	.word	0x00008620


	//   ....[14]....
        /*0194*/ 	.word	0x00008660


	//   ....[15]....
        /*0198*/ 	.word	0x000086a0


	//   ....[16]....
        /*019c*/ 	.word	0x00008710


	//   ....[17]....
        /*01a0*/ 	.word	0x0000b6a0


	//   ....[18]....
        /*01a4*/ 	.word	0x0000b6f0


	//   ....[19]....
        /*01a8*/ 	.word	0x0000b700


	//   ....[20]....
        /*01ac*/ 	.word	0x0000b710


	//   ....[21]....
        /*01b0*/ 	.word	0x0000b990


	//   ....[22]....
        /*01b4*/ 	.word	0x0000b9d0


	//   ....[23]....
        /*01b8*/ 	.word	0x0000ba10


	//   ....[24]....
        /*01bc*/ 	.word	0x0000ba80


	//   ....[25]....
        /*01c0*/ 	.word	0x0000fe20


	//   ....[26]....
        /*01c4*/ 	.word	0x000100f0


	//   ....[27]....
        /*01c8*/ 	.word	0x00010b10


	//   ....[28]....
        /*01cc*/ 	.word	0x00010c80


	//   ....[29]....
        /*01d0*/ 	.word	0x00010c90


	//   ....[30]....
        /*01d4*/ 	.word	0x00010ce0


	//   ....[31]....
        /*01d8*/ 	.word	0x00012f60


	//   ....[32]....
        /*01dc*/ 	.word	0x000131f0


	//   ....[33]....
        /*01e0*/ 	.word	0x00013a40


	//   ....[34]....
        /*01e4*/ 	.word	0x00013bb0


	//   ....[35]....
        /*01e8*/ 	.word	0x00013bc0


	//   ....[36]....
        /*01ec*/ 	.word	0x00013be0


	//   ....[37]....
        /*01f0*/ 	.word	0x000165c0


	//   ....[38]....
        /*01f4*/ 	.word	0x000165e0


	//   ....[39]....
        /*01f8*/ 	.word	0x00016600


	//   ....[40]....
        /*01fc*/ 	.word	0x00016630


	//   ....[41]....
        /*0200*/ 	.word	0x00019090


	//   ....[42]....
        /*0204*/ 	.word	0x000194f0


	//   ....[43]....
        /*0208*/ 	.word	0x00019d30


	//   ....[44]....
        /*020c*/ 	.word	0x00019d80


	//   ....[45]....
        /*0210*/ 	.word	0x00019da0


	//   ....[46]....
        /*0214*/ 	.word	0x00019dc0


	//   ....[47]....
        /*0218*/ 	.word	0x0001b510


	//   ....[48]....
        /*021c*/ 	.word	0x0001b540


	//   ....[49]....
        /*0220*/ 	.word	0x0001b590


	//   ....[50]....
        /*0224*/ 	.word	0x0001b5a0


	//   ....[51]....
        /*0228*/ 	.word	0x0001cb90


	//   ....[52]....
        /*022c*/ 	.word	0x0001cc10


	//   ....[53]....
        /*0230*/ 	.word	0x0001cc50


	//   ....[54]....
        /*0234*/ 	.word	0x0001cc90


	//   ....[55]....
        /*0238*/ 	.word	0x0001cec0


	//   ....[56]....
        /*023c*/ 	.word	0x0001ced0


	//   ....[57]....
        /*0240*/ 	.word	0x0001d050


	//   ....[58]....
        /*0244*/ 	.word	0x0001d080


	//   ....[59]....
        /*0248*/ 	.word	0x0001d1d0


	//   ....[60]....
        /*024c*/ 	.word	0x0001d200


	//   ....[61]....
        /*0250*/ 	.word	0x0001d350


	//   ....[62]....
        /*0254*/ 	.word	0x0001d370


	//   ....[63]....
        /*0258*/ 	.word	0x0001dcb0


	//   ....[64]....
        /*025c*/ 	.word	0x0001dcc0


	//   ....[65]....
        /*0260*/ 	.word	0x0001ddf0


	//   ....[66]....
        /*0264*/ 	.word	0x0001de20


	//   ....[67]....
        /*0268*/ 	.word	0x0001df50


	//   ....[68]....
        /*026c*/ 	.word	0x0001df80


	//   ....[69]....
        /*0270*/ 	.word	0x0001e0b0


	//   ....[70]....
        /*0274*/ 	.word	0x0001e0d0


	//----- nvinfo : EIATTR_EXIT_INSTR_OFFSETS
	.align		4
.L_644:
        /*0278*/ 	.byte	0x04, 0x1c
        /*027a*/ 	.short	(.L_646 - .L_645)


	//   ....[0]....
.L_645:
        /*027c*/ 	.word	0x00000440


	//   ....[1]....
        /*0280*/ 	.word	0x0001d380


	//   ....[2]....
        /*0284*/ 	.word	0x0001d450


	//   ....[3]....
        /*0288*/ 	.word	0x0001d4b0


	//   ....[4]....
        /*028c*/ 	.word	0x0001e0e0


	//   ....[5]....
        /*0290*/ 	.word	0x0001e190


	//   ....[6]....
        /*0294*/ 	.word	0x0001e1f0


	//----- nvinfo : EIATTR_CTAIDZ_USED
	.align		4
.L_646:
        /*0298*/ 	.byte	0x01, 0x04
	.zero		2


	//----- nvinfo : EIATTR_MAX_THREADS
	.align		4
        /*029c*/ 	.byte	0x04, 0x05
        /*029e*/ 	.short	(.L_648 - .L_647)
.L_647:
        /*02a0*/ 	.word	0x00000100
        /*02a4*/ 	.word	0x00000001
        /*02a8*/ 	.word	0x00000001


	//----- nvinfo : EIATTR_CRS_STACK_SIZE
	.align		4
.L_648:
        /*02ac*/ 	.byte	0x04, 0x1e
        /*02ae*/ 	.short	(.L_650 - .L_649)
.L_649:
        /*02b0*/ 	.word	0x00000000
.L_650:


//--------------------- .nv.info._ZN7cutlass13device_kernelIN5flash19enable_sm80_to_sm89INS1_16FlashAttnFwdSm80INS1_25CollectiveMainloopFwdSm80ILi8ELi1ELb1EN4cute5tupleIJNS5_1CILi128EEENS7_ILi96EEENS7_ILi192EEEEEELi192ENS_6half_tEfNS_4arch4Sm80ELb1ELb0ELb0ELb0ELb0ELb0ELb1ELb0EEENS1_21CollectiveEpilogueFwdINS6_IJS8_SA_S9_EEENS6_IJNS7_ILi1EEESI_SI_EEESC_SE_Li256ELb0ELb1ELb0ELb0EEENS1_30DynamicPersistentTileSchedulerILi256ELi256ELb0ELb1ELb0EEEEEEEEEvNT_6ParamsE --------------------------
	.section	.nv.info._ZN7cutlass13device_kernelIN5flash19enable_sm80_to_sm89INS1_16FlashAttnFwdSm80INS1_25CollectiveMainloopFwdSm80ILi8ELi1ELb1EN4cute5tupleIJNS5_1CILi128EEENS7_ILi96EEENS7_ILi192EEEEEELi192ENS_6half_tEfNS_4arch4Sm80ELb1ELb0ELb0ELb0ELb0ELb0ELb1ELb0EEENS1_21CollectiveEpilogueFwdINS6_IJS8_SA_S9_EEENS6_IJNS7_ILi1EEESI_SI_EEESC_SE_Li256ELb0ELb1ELb0ELb0EEENS1_30DynamicPersistentTileSchedulerILi256ELi256ELb0ELb1ELb0EEEEEEEEEvNT_6ParamsE,"",@"SHT_CUDA_INFO"
	.sectionflags	@""
	.align	4


	//----- nvinfo : EIATTR_CUDA_API_VERSION
	.align		4
        /*0000*/ 	.byte	0x04, 0x37
        /*0002*/ 	.short	(.L_652 - .L_651)
.L_651:
        /*0004*/ 	.word	0x00000082


	//----- nvinfo : EIATTR_SW2861232_WAR
	.align		4
.L_652:
        /*0008*/ 	.byte	0x01, 0x35
	.zero		2


	//----- nvinfo : EIATTR_PARAM_CBANK
	.align		4
        /*000c*/ 	.byte	0x04, 0x0a
        /*000e*/ 	.short	(.L_654 - .L_653)
	.align		4
.L_653:
        /*0010*/ 	.word	index@(.nv.constant0._ZN7cutlass13device_kernelIN5flash19enable_sm80_to_sm89INS1_16FlashAttnFwdSm80INS1_25CollectiveMainloopFwdSm80ILi8ELi1ELb1EN4cute5tupleIJNS5_1CILi128EEENS7_ILi96EEENS7_ILi192EEEEEELi192ENS_6half_tEfNS_4arch4Sm80ELb1ELb0ELb0ELb0ELb0ELb0ELb1ELb0EEENS1_21CollectiveEpilogueFwdINS6_IJS8_SA_S9_EEENS6_IJNS7_ILi1EEESI_SI_EEESC_SE_Li256ELb0ELb1ELb0ELb0EEENS1_30DynamicPersistentTileSchedulerILi256ELi256ELb0ELb1ELb0EEEEEEEEEvNT_6ParamsE)
        /*0014*/ 	.short	0x0160
        /*0016*/ 	.short	0x0428


	//----- nvinfo : EIATTR_CBANK_PARAM_SIZE
	.align		4
.L_654:
        /*0018*/ 	.byte	0x03, 0x19
        /*001a*/ 	.short	0x0428


	//----- nvinfo : EIATTR_KPARAM_INFO
	.align		4
        /*001c*/ 	.byte	0x04, 0x17
        /*001e*/ 	.short	(.L_656 - .L_655)
.L_655:
        /*0020*/ 	.word	0x00000000
        /*0024*/ 	.short	0x0000
        /*0026*/ 	.short	0x0000
        /*0028*/ 	.byte	0x00, 0xf0, 0xa1, 0x10


	//----- nvinfo : EIATTR_MAXREG_COUNT
	.align		4
.L_656:
        /*002c*/ 	.byte	0x03, 0x1b
        /*002e*/ 	.short	0x00ff


	//----- nvinfo : EIATTR_NUM_BARRIERS
	.align		4
        /*0030*/ 	.byte	0x02, 0x4c
        /*0032*/ 	.byte	0x06
	.zero		1


	//----- nvinfo : EIATTR_ANNOTATIONS
	.align		4
        /*0034*/ 	.byte	0x04, 0x55
        /*0036*/ 	.short	(.L_658 - .L_657)


	//   ....[0]....
.L_657:
        /* <DEDUP_REMOVED lines=68> */


	//----- nvinfo : EIATTR_MERCURY_ISA_VERSION
	.align		4
.L_658:
        /*0460*/ 	.byte	0x03, 0x5f
        /*0462*/ 	.short	0x0000


	//----- nvinfo : EIATTR_INT_WARP_WIDE_INSTR_OFFSETS
	.align		4
        /*0464*/ 	.byte	0x04, 0x31
        /*0466*/ 	.short	(.L_660 - .L_659)


	//   ....[0]....
.L_659:
        /*0468*/ 	.word	0x0000e130


	//   ....[1]....
        /*046c*/ 	.word	0x0000e1b0


	//----- nvinfo : EIATTR_COOP_GROUP_MASK_REGIDS
	.align		4
.L_660:
        /*0470*/ 	.byte	0x04, 0x29
        /*0472*/ 	.short	(.L_662 - .L_661)


	//   ....[0]....
.L_661:
        /*0474*/ 	.word	0xffffffff


	//   ....[1]....
        /*0478*/ 	.word	0xffffffff


	//   ....[2]....
        /*047c*/ 	.word	0xffffffff


	//   ....[3]....
        /*0480*/ 	.word	0xffffffff


	//   ....[4]....
        /*0484*/ 	.word	0xffffffff


	//   ....[5]....
        /*0488*/ 	.word	0xffffffff


	//   ....[6]....
        /*048c*/ 	.word	0xffffffff


	//   ....[7]....
        /*0490*/ 	.word	0xffffffff


	//   ....[8]....
        /*0494*/ 	.word	0xffffffff


	//   ....[9]....
        /*0498*/ 	.word	0xffffffff


	//   ....[10]....
        /*049c*/ 	.word	0xffffffff


	//   ....[11]....
        /*04a0*/ 	.word	0xffffffff


	//   ....[12]....
        /*04a4*/ 	.word	0xffffffff


	//   ....[13]....
        /*04a8*/ 	.word	0xffffffff


	//   ....[14]....
        /*04ac*/ 	.word	0xffffffff


	//   ....[15]....
        /*04b0*/ 	.word	0xffffffff


	//   ....[16]....
        /*04b4*/ 	.word	0xffffffff


	//   ....[17]....
        /*04b8*/ 	.word	0xffffffff


	//   ....[18]....
        /*04bc*/ 	.word	0xffffffff


	//   ....[19]....
        /*04c0*/ 	.word	0xffffffff


	//   ....[20]....
        /*04c4*/ 	.word	0xffffffff


	//   ....[21]....
        /*04c8*/ 	.word	0xffffffff


	//   ....[22]....
        /*04cc*/ 	.word	0xffffffff


	//   ....[23]....
        /*04d0*/ 	.word	0xffffffff


	//   ....[24]....
        /*04d4*/ 	.word	0xffffffff


	//   ....[25]....
        /*04d8*/ 	.word	0xffffffff


	//   ....[26]....
        /*04dc*/ 	.word	0xffffffff


	//   ....[27]....
        /*04e0*/ 	.word	0xffffffff


	//   ....[28]....
        /*04e4*/ 	.word	0xffffffff


	//   ....[29]....
        /*04e8*/ 	.word	0xffffffff


	//   ....[30]....
        /*04ec*/ 	.word	0xffffffff


	//   ....[31]....
        /*04f0*/ 	.word	0xffffffff


	//   ....[32]....
        /*04f4*/ 	.word	0xffffffff


	//   ....[33]....
        /*04f8*/ 	.word	0xffffffff


	//   ....[34]....
        /*04fc*/ 	.word	0xffffffff


	//   ....[35]....
        /*0500*/ 	.word	0xffffffff


	//   ....[36]....
        /*0504*/ 	.word	0xffffffff


	//   ....[37]....
        /*0508*/ 	.word	0xffffffff


	//   ....[38]....
        /*050c*/ 	.word	0xffffffff


	//   ....[39]....
        /*0510*/ 	.word	0xffffffff


	//   ....[40]....
        /*0514*/ 	.word	0xffffffff


	//   ....[41]....
        /*0518*/ 	.word	0xffffffff


	//   ....[42]....
        /*051c*/ 	.word	0xffffffff


	//   ....[43]....
        /*0520*/ 	.word	0xffffffff


	//   ....[44]....
        /*0524*/ 	.word	0xffffffff


	//   ....[45]....
        /*0528*/ 	.word	0xffffffff


	//   ....[46]....
        /*052c*/ 	.word	0xffffffff


	//   ....[47]....
        /*0530*/ 	.word	0xffffffff


	//   ....[48]....
        /*0534*/ 	.word	0xffffffff


	//   ....[49]....
        /*0538*/ 	.word	0xffffffff


	//   ....[50]....
        /*053c*/ 	.word	0xffffffff


	//   ....[51]....
        /*0540*/ 	.word	0xffffffff


	//   ....[52]....
        /*0544*/ 	.word	0xffffffff


	//   ....[53]....
        /*0548*/ 	.word	0xffffffff


	//   ....[54]....
        /*054c*/ 	.word	0xffffffff


	//   ....[55]....
        /*0550*/ 	.word	0xffffffff


	//   ....[56]....
        /*0554*/ 	.word	0xffffffff


	//   ....[57]....
        /*0558*/ 	.word	0xffffffff


	//   ....[58]....
        /*055c*/ 	.word	0xffffffff


	//   ....[59]....
        /*0560*/ 	.word	0xffffffff


	//   ....[60]....
        /*0564*/ 	.word	0xffffffff


	//   ....[61]....
        /*0568*/ 	.word	0xffffffff


	//   ....[62]....
        /*056c*/ 	.word	0xffffffff


	//   ....[63]....
        /*0570*/ 	.word	0xffffffff


	//----- nvinfo : EIATTR_COOP_GROUP_INSTR_OFFSETS
	.align		4
.L_662:
        /*0574*/ 	.byte	0x04, 0x28
        /*0576*/ 	.short	(.L_664 - .L_663)


	//   ....[0]....
.L_663:
        /*0578*/ 	.word	0x00000050


	//   ....[1]....
        /*057c*/ 	.word	0x000018f0


	//   ....[2]....
        /*0580*/ 	.word	0x00001900


	//   ....[3]....
        /*0584*/ 	.word	0x00001920


	//   ....[4]....
        /*0588*/ 	.word	0x00001930


	//   ....[5]....
        /*058c*/ 	.word	0x00001a60


	//   ....[6]....
        /*0590*/ 	.word	0x00001a80


	//   ....[7]....
        /*0594*/ 	.word	0x00001b20


	//   ....[8]....
        /*0598*/ 	.word	0x00001b40


	//   ....[9]....
        /*059c*/ 	.word	0x00003400


	//   ....[10]....
        /*05a0*/ 	.word	0x00003410


	//   ....[11]....
        /*05a4*/ 	.word	0x00003c80


	//   ....[12]....
        /*05a8*/ 	.word	0x00003e00


	//   ....[13]....
        /*05ac*/ 	.word	0x00003e10


	//   ....[14]....
        /*05b0*/ 	.word	0x00003e60


	//   ....[15]....
        /*05b4*/ 	.word	0x00006450


	//   ....[16]....
        /*05b8*/ 	.word	0x00007030


	//   ....[17]....
        /*05bc*/ 	.word	0x00007410


	//   ....[18]....
        /*05c0*/ 	.word	0x00007530


	//   ....[19]....
        /*05c4*/ 	.word	0x00007900


	//   ....[20]....
        /*05c8*/ 	.word	0x000079a0


	//   ....[21]....
        /*05cc*/ 	.word	0x0000b4c0


	//   ....[22]....
        /*05d0*/ 	.word	0x0000b510


	//   ....[23]....
        /*05d4*/ 	.word	0x0000b530


	//   ....[24]....
        /*05d8*/ 	.word	0x0000b550


	//   ....[25]....
        /*05dc*/ 	.word	0x0000d8e0


	//   ....[26]....
        /*05e0*/ 	.word	0x0000d930


	//   ....[27]....
        /*05e4*/ 	.word	0x0000d950


	//   ....[28]....
        /*05e8*/ 	.word	0x0000d970


	//   ....[29]....
        /*05ec*/ 	.word	0x0000e990


	//   ....[30]....
        /*05f0*/ 	.word	0x0000ed00


	//   ....[31]....
        /*05f4*/ 	.word	0x0000ed30


	//   ....[32]....
        /*05f8*/ 	.word	0x0000ed50


	//   ....[33]....
        /*05fc*/ 	.word	0x0000ed80


	//   ....[34]....
        /*0600*/ 	.word	0x0000ef50


	//   ....[35]....
        /*0604*/ 	.word	0x0000ef70


	//   ....[36]....
        /*0608*/ 	.word	0x0000f130


	//   ....[37]....
        /*060c*/ 	.word	0x0000f160


	//   ....[38]....
        /*0610*/ 	.word	0x0000f260


	//   ....[39]....
        /*0614*/ 	.word	0x0000f290


	//   ....[40]....
        /*0618*/ 	.word	0x0000f390


	//   ....[41]....
        /*061c*/ 	.word	0x0000f3b0


	//   ....[42]....
        /*0620*/ 	.word	0x0000f960


	//   ....[43]....
        /*0624*/ 	.word	0x0000f980


	//   ....[44]....
        /*0628*/ 	.word	0x0000fb10


	//   ....[45]....
        /*062c*/ 	.word	0x0000fb20


	//   ....[46]....
        /*0630*/ 	.word	0x0000fca0


	//   ....[47]....
        /*0634*/ 	.word	0x0000fcc0


	//   ....[48]....
        /*0638*/ 	.word	0x0000fe40


	//   ....[49]....
        /*063c*/ 	.word	0x0000fe50


	//   ....[50]....
        /*0640*/ 	.word	0x00010040


	//   ....[51]....
        /*0644*/ 	.word	0x00010120


	//   ....[52]....
        /*0648*/ 	.word	0x00010180


	//   ....[53]....
        /*064c*/ 	.word	0x000101d0


	//   ....[54]....
        /*0650*/ 	.word	0x00010220


	//   ....[55]....
        /*0654*/ 	.word	0x00010290


	//   ....[56]....
        /*0658*/ 	.word	0x00010300


	//   ....[57]....
        /*065c*/ 	.word	0x00010360


	//   ....[58]....
        /*0660*/ 	.word	0x000103c0


	//   ....[59]....
        /*0664*/ 	.word	0x00010420


	//   ....[60]....
        /*0668*/ 	.word	0x00010490


	//   ....[61]....
        /*066c*/ 	.word	0x000104f0


	//   ....[62]....
        /*0670*/ 	.word	0x00010550


	//   ....[63]....
        /*0674*/ 	.word	0x000105c0


	//----- nvinfo : EIATTR_EXIT_INSTR_OFFSETS
	.align		4
.L_664:
        /*0678*/ 	.byte	0x04, 0x1c
        /*067a*/ 	.short	(.L_666 - .L_665)


	//   ....[0]....
.L_665:
        /*067c*/ 	.word	0x000000a0


	//   ....[1]....
        /*0680*/ 	.word	0x000100e0


	//----- nvinfo : EIATTR_MAX_THREADS
	.align		4
.L_666:
        /*0684*/ 	.byte	0x04, 0x05
        /*0686*/ 	.short	(.L_668 - .L_667)
.L_667:
        /*0688*/ 	.word	0x00000100
        /*068c*/ 	.word	0x00000001
        /*0690*/ 	.word	0x00000001


	//----- nvinfo : EIATTR_CRS_STACK_SIZE
	.align		4
.L_668:
        /*0694*/ 	.byte	0x04, 0x1e
        /*0696*/ 	.short	(.L_670 - .L_669)
.L_669:
        /*0698*/ 	.word	0x00000000
.L_670:


//--------------------- .nv.info._ZN7cutlass13device_kernelIN5flash19enable_sm80_to_sm89INS1_16FlashAttnFwdSm80INS1_25CollectiveMainloopFwdSm80ILi8ELi1ELb1EN4cute5tupleIJNS5_1CILi128EEENS7_ILi96EEENS7_ILi192EEEEEELi192ENS_6half_tEfNS_4arch4Sm80ELb1ELb0ELb0ELb1ELb0ELb0ELb1ELb0EEENS1_21CollectiveEpilogueFwdINS6_IJS8_SA_S9_EEENS6_IJNS7_ILi1EEESI_SI_EEESC_SE_Li256ELb1ELb1ELb0ELb0EEENS1_19SingleTileSchedulerILb1ELb0ELb1ELi128EEEEEEEEEvNT_6ParamsE --------------------------
	.section	.nv.info._ZN7cutlass13device_kernelIN5flash19enable_sm80_to_sm89INS1_16FlashAttnFwdSm80INS1_25CollectiveMainloopFwdSm80ILi8ELi1ELb1EN4cute5tupleIJNS5_1CILi128EEENS7_ILi96EEENS7_ILi192EEEEEELi192ENS_6half_tEfNS_4arch4Sm80ELb1ELb0ELb0ELb1ELb0ELb0ELb1ELb0EEENS1_21CollectiveEpilogueFwdINS6_IJS8_SA_S9_EEENS6_IJNS7_ILi1EEESI_SI_EEESC_SE_Li256ELb1ELb1ELb0ELb0EEENS1_19SingleTileSchedulerILb1ELb0ELb1ELi128EEEEEEEEEvNT_6ParamsE,"",@"SHT_CUDA_INFO"
	.sectionflags	@""
	.align	4


	//----- nvinfo : EIATTR_CUDA_API_VERSION
	.align		4
        /*0000*/ 	.byte	0x04, 0x37
        /*0002*/ 	.short	(.L_672 - .L_671)
.L_671:
        /*0004*/ 	.word	0x00000082


	//----- nvinfo : EIATTR_SW2861232_WAR
	.align		4
.L_672:
        /*0008*/ 	.byte	0x01, 0x35
	.zero		2


	//----- nvinfo : EIATTR_PARAM_CBANK
	.align		4
        /*000c*/ 	.byte	0x04, 0x0a
        /*000e*/ 	.short	(.L_674 - .L_673)
	.align		4
.L_673:
        /*0010*/ 	.word	index@(.nv.constant0._ZN7cutlass13device_kernelIN5flash19enable_sm80_to_sm89INS1_16FlashAttnFwdSm80INS1_25CollectiveMainloopFwdSm80ILi8ELi1ELb1EN4cute5tupleIJNS5_1CILi128EEENS7_ILi96EEENS7_ILi192EEEEEELi192ENS_6half_tEfNS_4arch4Sm80ELb1ELb0ELb0ELb1ELb0ELb0ELb1ELb0EEENS1_21CollectiveEpilogueFwdINS6_IJS8_SA_S9_EEENS6_IJNS7_ILi1EEESI_SI_EEESC_SE_Li256ELb1ELb1ELb0ELb0EEENS1_19SingleTileSchedulerILb1ELb0ELb1ELi128EEEEEEEEEvNT_6ParamsE)
        /*0014*/ 	.short	0x0160
        /*0016*/ 	.short	0x0418


	//----- nvinfo : EIATTR_CBANK_PARAM_SIZE
	.align		4
.L_674:
        /*0018*/ 	.byte	0x03, 0x19
        /*001a*/ 	.short	0x0418


	//----- nvinfo : EIATTR_KPARAM_INFO
	.align		4
        /*001c*/ 	.byte	0x04, 0x17
        /*001e*/ 	.short	(.L_676 - .L_675)
.L_675:
        /*0020*/ 	.word	0x00000000
        /*0024*/ 	.short	0x0000
        /*0026*/ 	.short	0x0000
        /*0028*/ 	.byte	0x00, 0xf0, 0x61, 0x10


	//----- nvinfo : EIATTR_MAXREG_COUNT
	.align		4
.L_676:
        /*002c*/ 	.byte	0x03, 0x1b
        /*002e*/ 	.short	0x00ff


	//----- nvinfo : EIATTR_NUM_BARRIERS
	.align		4
        /*0030*/ 	.byte	0x02, 0x4c
        /*0032*/ 	.byte	0x02
	.zero		1


	//----- nvinfo : EIATTR_ANNOTATIONS
	.align		4
        /*0034*/ 	.byte	0x04, 0x55
        /*0036*/ 	.short	(.L_678 - .L_677)


	//   ....[0]....
.L_677:
        /* <DEDUP_REMOVED lines=26> */


	//----- nvinfo : EIATTR_MERCURY_ISA_VERSION
	.align		4
.L_678:
        /*01c8*/ 	.byte	0x03, 0x5f
        /*01ca*/ 	.short	0x0000


	//----- nvinfo : EIATTR_COOP_GROUP_MASK_REGIDS
	.align		4
        /*01cc*/ 	.byte	0x04, 0x29
        /*01ce*/ 	.short	(.L_680 - .L_679)


	//   ....[0]....
.L_679:
        /*01d0*/ 	.word	0xffffffff


	//   ....[1]....
        /*01d4*/ 	.word	0xffffffff


	//   ....[2]....
        /*01d8*/ 	.word	0xffffffff


	//   ....[3]....
        /*01dc*/ 	.word	0xffffffff


	//   ....[4]....
        /*01e0*/ 	.word	0xffffffff


	//   ....[5]....
        /*01e4*/ 	.word	0xffffffff


	//   ....[6]....
        /*01e8*/ 	.word	0xffffffff


	//   ....[7]....
        /*01ec*/ 	.word	0xffffffff


	//   ....[8]....
        /*01f0*/ 	.word	0xffffffff


	//   ....[9]....
        /*01f4*/ 	.word	0xffffffff


	//   ....[10]....
        /*01f8*/ 	.word	0xffffffff


	//   ....[11]....
        /*01fc*/ 	.word	0xffffffff


	//   ....[12]....
        /*0200*/ 	.word	0xffffffff


	//   ....[13]....
        /*0204*/ 	.word	0xffffffff


	//   ....[14]....
        /*0208*/ 	.word	0xffffffff


	//   ....[15]....
        /*020c*/ 	.word	0xffffffff


	//   ....[16]....
        /*0210*/ 	.word	0xffffffff


	//   ....[17]....
        /*0214*/ 	.word	0xffffffff


	//   ....[18]....
        /*0218*/ 	.word	0xffffffff


	//   ....[19]....
        /*021c*/ 	.word	0xffffffff


	//   ....[20]....
        /*0220*/ 	.word	0xffffffff


	//   ....[21]....
        /*0224*/ 	.word	0xffffffff


	//   ....[22]....
        /*0228*/ 	.word	0xffffffff


	//   ....[23]....
        /*022c*/ 	.word	0xffffffff


	//   ....[24]....
        /*0230*/ 	.word	0xffffffff


	//   ....[25]....
        /*0234*/ 	.word	0xffffffff


	//   ....[26]....
        /*0238*/ 	.word	0xffffffff


	//   ....[27]....
        /*023c*/ 	.word	0xffffffff


	//   ....[28]....
        /*0240*/ 	.word	0xffffffff


	//   ....[29]....
        /*0244*/ 	.word	0xffffffff


	//   ....[30]....
        /*0248*/ 	.word	0xffffffff


	//   ....[31]....
        /*024c*/ 	.word	0xffffffff


	//   ....[32]....
        /*0250*/ 	.word	0xffffffff


	//   ....[33]....
        /*0254*/ 	.word	0xffffffff


	//   ....[34]....
        /*0258*/ 	.word	0xffffffff


	//   ....[35]....
        /*025c*/ 	.word	0xffffffff


	//   ....[36]....
        /*0260*/ 	.word	0xffffffff


	//   ....[37]....
        /*0264*/ 	.word	0xffffffff


	//   ....[38]....
        /*0268*/ 	.word	0xffffffff


	//   ....[39]....
        /*026c*/ 	.word	0xffffffff


	//   ....[40]....
        /*0270*/ 	.word	0xffffffff


	//   ....[41]....
        /*0274*/ 	.word	0xffffffff


	//   ....[42]....
        /*0278*/ 	.word	0xffffffff


	//   ....[43]....
        /*027c*/ 	.word	0xffffffff


	//   ....[44]....
        /*0280*/ 	.word	0xffffffff


	//   ....[45]....
        /*0284*/ 	.word	0xffffffff


	//   ....[46]....
        /*0288*/ 	.word	0xffffffff


	//   ....[47]....
        /*028c*/ 	.word	0xffffffff


	//   ....[48]....
        /*0290*/ 	.word	0xffffffff


	//----- nvinfo : EIATTR_COOP_GROUP_INSTR_OFFSETS
	.align		4
.L_680:
        /*0294*/ 	.byte	0x04, 0x28
        /*0296*/ 	.short	(.L_682 - .L_681)


	//   ....[0]....
.L_681:
        /*0298*/ 	.word	0x00000090


	//   ....[1]....
        /*029c*/ 	.word	0x000011b0


	//   ....[2]....
        /*02a0*/ 	.word	0x000011f0


	//   ....[3]....
        /*02a4*/ 	.word	0x00001240


	//   ....[4]....
        /*02a8*/ 	.word	0x000012e0


	//   ....[5]....
        /*02ac*/ 	.word	0x00001480


	//   ....[6]....
        /*02b0*/ 	.word	0x000014c0


	//   ....[7]....
        /*02b4*/ 	.word	0x00001540


	//   ....[8]....
        /*02b8*/ 	.word	0x00001550


	//   ....[9]....
        /*02bc*/ 	.word	0x000034c0


	//   ....[10]....
        /*02c0*/ 	.word	0x000034e0


	//   ....[11]....
        /*02c4*/ 	.word	0x00003ec0


	//   ....[12]....
        /*02c8*/ 	.word	0x00003f50


	//   ....[13]....
        /*02cc*/ 	.word	0x00003f70


	//   ....[14]....
        /*02d0*/ 	.word	0x00003f90


	//   ....[15]....
        /*02d4*/ 	.word	0x00006b80


	//   ....[16]....
        /*02d8*/ 	.word	0x00006bc0


	//   ....[17]....
        /*02dc*/ 	.word	0x00007df0


	//   ....[18]....
        /*02e0*/ 	.word	0x00007f80


	//   ....[19]....
        /*02e4*/ 	.word	0x00008030


	//   ....[20]....
        /*02e8*/ 	.word	0x000080b0


	//   ....[21]....
        /*02ec*/ 	.word	0x0000bc90


	//   ....[22]....
        /*02f0*/ 	.word	0x0000bcc0


	//   ....[23]....
        /*02f4*/ 	.word	0x0000bce0


	//   ....[24]....
        /*02f8*/ 	.word	0x0000bd00


	//   ....[25]....
        /*02fc*/ 	.word	0x0000df70


	//   ....[26]....
        /*0300*/ 	.word	0x0000df80


	//   ....[27]....
        /*0304*/ 	.word	0x0000dfb0


	//   ....[28]....
        /*0308*/ 	.word	0x0000dfc0


	//   ....[29]....
        /*030c*/ 	.word	0x0000f530


	//   ....[30]....
        /*0310*/ 	.word	0x0000f580


	//   ....[31]....
        /*0314*/ 	.word	0x0000f5b0


	//   ....[32]....
        /*0318*/ 	.word	0x0000f5d0


	//   ....[33]....
        /*031c*/ 	.word	0x0000f7b0


	//   ....[34]....
        /*0320*/ 	.word	0x0000f7c0


	//   ....[35]....
        /*0324*/ 	.word	0x0000f940


	//   ....[36]....
        /*0328*/ 	.word	0x0000f970


	//   ....[37]....
        /*032c*/ 	.word	0x0000fac0


	//   ....[38]....
        /*0330*/ 	.word	0x0000faf0


	//   ....[39]....
        /*0334*/ 	.word	0x0000fc40


	//   ....[40]....
        /*0338*/ 	.word	0x0000fc60


	//   ....[41]....
        /*033c*/ 	.word	0x00010460


	//   ....[42]....
        /*0340*/ 	.word	0x00010480


	//   ....[43]....
        /*0344*/ 	.word	0x000105d0


	//   ....[44]....
        /*0348*/ 	.word	0x00010600


	//   ....[45]....
        /*034c*/ 	.word	0x00010730


	//   ....[46]....
        /*0350*/ 	.word	0x00010760


	//   ....[47]....
        /*0354*/ 	.word	0x00010890


	//   ....[48]....
        /*0358*/ 	.word	0x000108b0


	//----- nvinfo : EIATTR_EXIT_INSTR_OFFSETS
	.align		4
.L_682:
        /*035c*/ 	.byte	0x04, 0x1c
        /*035e*/ 	.short	(.L_684 - .L_683)


	//   ....[0]....
.L_683:
        /*0360*/ 	.word	0x00000350


	//   ....[1]....
        /*0364*/ 	.word	0x0000fc70


	//   ....[2]....
        /*0368*/ 	.word	0x0000fd40


	//   ....[3]....
        /*036c*/ 	.word	0x0000fda0


	//   ....[4]....
        /*0370*/ 	.word	0x000108c0


	//   ....[5]....
        /*0374*/ 	.word	0x00010970


	//   ....[6]....
        /*0378*/ 	.word	0x000109d0


	//----- nvinfo : EIATTR_CTAIDZ_USED
	.align		4
.L_684:
        /*037c*/ 	.byte	0x01, 0x04
	.zero		2


	//----- nvinfo : EIATTR_MAX_THREADS
	.align		4
        /*0380*/ 	.byte	0x04, 0x05
        /*0382*/ 	.short	(.L_686 - .L_685)
.L_685:
        /*0384*/ 	.word	0x00000100
        /*0388*/ 	.word	0x00000001
        /*038c*/ 	.word	0x00000001


	//----- nvinfo : EIATTR_CRS_STACK_SIZE
	.align		4
.L_686:
        /*0390*/ 	.byte	0x04, 0x1e
        /*0392*/ 	.short	(.L_688 - .L_687)
.L_687:
        /*0394*/ 	.word	0x00000000
.L_688:


//--------------------- .nv.info._ZN7cutlass13device_kernelIN5flash19enable_sm80_to_sm89INS1_16FlashAttnFwdSm80INS1_25CollectiveMainloopFwdSm80ILi8ELi1ELb0EN4cute5tupleIJNS5_1CILi128EEENS7_ILi64EEENS7_ILi192EEEEEELi192ENS_6half_tEfNS_4arch4Sm80ELb1ELb0ELb0ELb1ELb0ELb1ELb1ELb0EEENS1_21CollectiveEpilogueFwdINS6_IJS8_SA_S9_EEENS6_IJNS7_ILi1EEESI_SI_EEESC_SE_Li256ELb1ELb1ELb0ELb0EEENS1_19SingleTileSchedulerILb1ELb0ELb1ELi128EEEEEEEEEvNT_6ParamsE --------------------------
	.section	.nv.info._ZN7cutlass13device_kernelIN5flash19enable_sm80_to_sm89INS1_16FlashAttnFwdSm80INS1_25CollectiveMainloopFwdSm80ILi8ELi1ELb0EN4cute5tupleIJNS5_1CILi128EEENS7_ILi64EEENS7_ILi192EEEEEELi192ENS_6half_tEfNS_4arch4Sm80ELb1ELb0ELb0ELb1ELb0ELb1ELb1ELb0EEENS1_21CollectiveEpilogueFwdINS6_IJS8_SA_S9_EEENS6_IJNS7_ILi1EEESI_SI_EEESC_SE_Li256ELb1ELb1ELb0ELb0EEENS1_19SingleTileSchedulerILb1ELb0ELb1ELi128EEEEEEEEEvNT_6ParamsE,"",@"SHT_CUDA_INFO"
	.sectionflags	@""
	.align	4


	//----- nvinfo : EIATTR_CUDA_API_VERSION
	.align		4
        /*0000*/ 	.byte	0x04, 0x37
        /*0002*/ 	.short	(.L_690 - .L_689)
.L_689:
        /*0004*/ 	.word	0x00000082


	//----- nvinfo : EIATTR_SW2861232_WAR
	.align		4
.L_690:
        /*0008*/ 	.byte	0x01, 0x35
	.zero		2


	//----- nvinfo : EIATTR_PARAM_CBANK
	.align		4
        /*000c*/ 	.byte	0x04, 0x0a
        /*000e*/ 	.short	(.L_692 - .L_691)
	.align		4
.L_691:
        /*0010*/ 	.word	index@(.nv.constant0._ZN7cutlass13device_kernelIN5flash19enable_sm80_to_sm89INS1_16FlashAttnFwdSm80INS1_25CollectiveMainloopFwdSm80ILi8ELi1ELb0EN4cute5tupleIJNS5_1CILi128EEENS7_ILi64EEENS7_ILi192EEEEEELi192ENS_6half_tEfNS_4arch4Sm80ELb1ELb0ELb0ELb1ELb0ELb1ELb1ELb0EEENS1_21CollectiveEpilogueFwdINS6_IJS8_SA_S9_EEENS6_IJNS7_ILi1EEESI_SI_EEESC_SE_Li256ELb1ELb1ELb0ELb0EEENS1_19SingleTileSchedulerILb1ELb0ELb1ELi128EEEEEEEEEvNT_6ParamsE)
        /*0014*/ 	.short	0x0160
        /*0016*/ 	.short	0x0418


	//----- nvinfo : EIATTR_CBANK_PARAM_SIZE
	.align		4
.L_692:
        /*0018*/ 	.byte	0x03, 0x19
        /*001a*/ 	.short	0x0418


	//----- nvinfo : EIATTR_KPARAM_INFO
	.align		4
        /*001c*/ 	.byte	0x04, 0x17
        /*001e*/ 	.short	(.L_694 - .L_693)
.L_693:
        /*0020*/ 	.word	0x00000000
        /*0024*/ 	.short	0x0000
        /*0026*/ 	.short	0x0000
        /*0028*/ 	.byte	0x00, 0xf0, 0x61, 0x10


	//----- nvinfo : EIATTR_MAXREG_COUNT
	.align		4
.L_694:
        /*002c*/ 	.byte	0x03, 0x1b
        /*002e*/ 	.short	0x00ff


	//----- nvinfo : EIATTR_NUM_BARRIERS
	.align		4
        /*0030*/ 	.byte	0x02, 0x4c
        /*0032*/ 	.byte	0x02
	.zero		1


	//----- nvinfo : EIATTR_MERCURY_ISA_VERSION
	.align		4
        /*0034*/ 	.byte	0x03, 0x5f
        /*0036*/ 	.short	0x0000


	//----- nvinfo : EIATTR_COOP_GROUP_MASK_REGIDS
	.align		4
        /*0038*/ 	.byte	0x04, 0x29
        /*003a*/ 	.short	(.L_696 - .L_695)


	//   ....[0]....
.L_695:
        /*003c*/ 	.word	0xffffffff


	//   ....[1]....
        /*0040*/ 	.word	0xffffffff


	//   ....[2]....
        /*0044*/ 	.word	0xffffffff


	//   ....[3]....
        /*0048*/ 	.word	0xffffffff


	//   ....[4]....
        /*004c*/ 	.word	0xffffffff


	//   ....[5]....
        /*0050*/ 	.word	0xffffffff


	//   ....[6]....
        /*0054*/ 	.word	0xffffffff


	//   ....[7]....
        /*0058*/ 	.word	0xffffffff


	//   ....[8]....
        /*005c*/ 	.word	0xffffffff


	//   ....[9]....
        /*0060*/ 	.word	0xffffffff


	//   ....[10]....
        /*0064*/ 	.word	0xffffffff


	//   ....[11]....
        /*0068*/ 	.word	0xffffffff


	//   ....[12]....
        /*006c*/ 	.word	0xffffffff


	//   ....[13]....
        /*0070*/ 	.word	0xffffffff


	//   ....[14]....
        /*0074*/ 	.word	0xffffffff


	//   ....[15]....
        /*0078*/ 	.word	0xffffffff


	//   ....[16]....
        /*007c*/ 	.word	0xffffffff


	//   ....[17]....
        /*0080*/ 	.word	0xffffffff


	//   ....[18]....
        /*0084*/ 	.word	0xffffffff


	//   ....[19]....
        /*0088*/ 	.word	0xffffffff


	//   ....[20]....
        /*008c*/ 	.word	0xffffffff


	//   ....[21]....
        /*0090*/ 	.word	0xffffffff


	//   ....[22]....
        /*0094*/ 	.word	0xffffffff


	//   ....[23]....
        /*0098*/ 	.word	0xffffffff


	//   ....[24]....
        /*009c*/ 	.word	0xffffffff


	//   ....[25]....
        /*00a0*/ 	.word	0xffffffff


	//   ....[26]....
        /*00a4*/ 	.word	0xffffffff


	//   ....[27]....
        /*00a8*/ 	.word	0xffffffff


	//   ....[28]....
        /*00ac*/ 	.word	0xffffffff


	//   ....[29]....
        /*00b0*/ 	.word	0xffffffff


	//   ....[30]....
        /*00b4*/ 	.word	0xffffffff


	//   ....[31]....
        /*00b8*/ 	.word	0xffffffff


	//   ....[32]....
        /*00bc*/ 	.word	0xffffffff


	//   ....[33]....
        /*00c0*/ 	.word	0xffffffff


	//   ....[34]....
        /*00c4*/ 	.word	0xffffffff


	//   ....[35]....
        /*00c8*/ 	.word	0xffffffff


	//   ....[36]....
        /*00cc*/ 	.word	0xffffffff


	//   ....[37]....
        /*00d0*/ 	.word	0xffffffff


	//   ....[38]....
        /*00d4*/ 	.word	0xffffffff


	//   ....[39]....
        /*00d8*/ 	.word	0xffffffff


	//   ....[40]....
        /*00dc*/ 	.word	0xffffffff


	//   ....[41]....
        /*00e0*/ 	.word	0xffffffff


	//   ....[42]....
        /*00e4*/ 	.word	0xffffffff


	//   ....[43]....
        /*00e8*/ 	.word	0xffffffff


	//   ....[44]....
        /*00ec*/ 	.word	0xffffffff


	//   ....[45]....
        /*00f0*/ 	.word	0xffffffff


	//   ....[46]....
        /*00f4*/ 	.word	0xffffffff


	//   ....[47]....
        /*00f8*/ 	.word	0xffffffff


	//   ....[48]....
        /*00fc*/ 	.word	0xffffffff


	//   ....[49]....
        /*0100*/ 	.word	0xffffffff


	//   ....[50]....
        /*0104*/ 	.word	0xffffffff


	//   ....[51]....
        /*0108*/ 	.word	0xffffffff


	//   ....[52]....
        /*010c*/ 	.word	0xffffffff


	//   ....[53]....
        /*0110*/ 	.word	0xffffffff


	//   ....[54]....
        /*0114*/ 	.word	0xffffffff


	//   ....[55]....
        /*0118*/ 	.word	0xffffffff


	//   ....[56]....
        /*011c*/ 	.word	0xffffffff


	//   ....[57]....
        /*0120*/ 	.word	0xffffffff


	//   ....[58]....
        /*0124*/ 	.word	0xffffffff


	//   ....[59]....
        /*0128*/ 	.word	0xffffffff


	//   ....[60]....
        /*012c*/ 	.word	0xffffffff


	//   ....[61]....
        /*0130*/ 	.word	0xffffffff


	//   ....[62]....
        /*0134*/ 	.word	0xffffffff


	//   ....[63]....
        /*0138*/ 	.word	0xffffffff


	//   ....[64]....
        /*013c*/ 	.word	0xffffffff


	//----- nvinfo : EIATTR_COOP_GROUP_INSTR_OFFSETS
	.align		4
.L_696:
        /*0140*/ 	.byte	0x04, 0x28
        /*0142*/ 	.short	(.L_698 - .L_697)


	//   ....[0]....
.L_697:
        /*0144*/ 	.word	0x00000080


	//   ....[1]....
        /*0148*/ 	.word	0x00006620


	//   ....[2]....
        /*014c*/ 	.word	0x00006670


	//   ....[3]....
        /*0150*/ 	.word	0x00006830


	//   ....[4]....
        /*0154*/ 	.word	0x00006860


	//   ....[5]....
        /*0158*/ 	.word	0x000069a0


	//   ....[6]....
        /*015c*/ 	.word	0x000069d0


	//   ....[7]....
        /*0160*/ 	.word	0x00006b00


	//   ....[8]....
        /*0164*/ 	.word	0x00006b40


	//   ....[9]....
        /*0168*/ 	.word	0x00007240


	//   ....[10]....
        /*016c*/ 	.word	0x00007270


	//   ....[11]....
        /*0170*/ 	.word	0x000072a0


	//   ....[12]....
        /*0174*/ 	.word	0x000072b0


	//   ....[13]....
        /*0178*/ 	.word	0x000076e0


	//   ....[14]....
        /*017c*/ 	.word	0x00007720


	//   ....[15]....
        /*0180*/ 	.word	0x00007760


	//   ....[16]....
        /*0184*/ 	.word	0x000077d0


	//   ....[17]....
        /*0188*/ 	.word	0x0000a710


	//   ....[18]....
        /*018c*/ 	.word	0x0000a7a0


	//   ....[19]....
        /*0190*/ 	.word	0x0000a7b0


	//   ....[20]....
        /*0194*/ 	.word	0x0000a7c0


	//   ....[21]....
        /*0198*/ 	.word	0x0000aa40


	//   ....[22]....
        /*019c*/ 	.word	0x0000aa80


	//   ....[23]....
        /*01a0*/ 	.word	0x0000aac0


	//   ....[24]....
        /*01a4*/ 	.word	0x0000ab30


	//   ....[25]....
        /*01a8*/ 	.word	0x0000ece0


	//   ....[26]....
        /*01ac*/ 	.word	0x0000ecf0


	//   ....[27]....
        /*01b0*/ 	.word	0x0000f370


	//   ....[28]....
        /*01b4*/ 	.word	0x0000f410


	//   ....[29]....
        /*01b8*/ 	.word	0x0000f450


	//   ....[30]....
        /*01bc*/ 	.word	0x0000f480


	//   ....[31]....
        /*01c0*/ 	.word	0x00011440


	//   ....[32]....
        /*01c4*/ 	.word	0x00011470


	//   ....[33]....
        /*01c8*/ 	.word	0x00011a90


	//   ....[34]....
        /*01cc*/ 	.word	0x00011bb0


	//   ....[35]....
        /*01d0*/ 	.word	0x00011c00


	//   ....[36]....
        /*01d4*/ 	.word	0x00011d10


	//   ....[37]....
        /*01d8*/ 	.word	0x00014590


	//   ....[38]....
        /*01dc*/ 	.word	0x000145b0


	//   ....[39]....
        /*01e0*/ 	.word	0x000145f0


	//   ....[40]....
        /*01e4*/ 	.word	0x00014640


	//   ....[41]....
        /*01e8*/ 	.word	0x00015f60


	//   ....[42]....
        /*01ec*/ 	.word	0x00015f90


	//   ....[43]....
        /*01f0*/ 	.word	0x00015fe0


	//   ....[44]....
        /*01f4*/ 	.word	0x00015ff0


	//   ....[45]....
        /*01f8*/ 	.word	0x00017530


	//   ....[46]....
        /*01fc*/ 	.word	0x00017570


	//   ....[47]....
        /*0200*/ 	.word	0x000175b0


	//   ....[48]....
        /*0204*/ 	.word	0x000175f0


	//   ....[49]....
        /*0208*/ 	.word	0x000177b0


	//   ....[50]....
        /*020c*/ 	.word	0x000177c0


	//   ....[51]....
        /*0210*/ 	.word	0x00017940


	//   ....[52]....
        /*0214*/ 	.word	0x00017970


	//   ....[53]....
        /*0218*/ 	.word	0x00017ac0


	//   ....[54]....
        /*021c*/ 	.word	0x00017af0


	//   ....[55]....
        /*0220*/ 	.word	0x00017c40


	//   ....[56]....
        /*0224*/ 	.word	0x00017c60


	//   ....[57]....
        /*0228*/ 	.word	0x00018440


	//   ....[58]....
        /*022c*/ 	.word	0x00018460


	//   ....[59]....
        /*0230*/ 	.word	0x00018590


	//   ....[60]....
        /*0234*/ 	.word	0x000185c0


	//   ....[61]....
        /*0238*/ 	.word	0x000186f0


	//   ....[62]....
        /*023c*/ 	.word	0x00018720


	//   ....[63]....
        /*0240*/ 	.word	0x00018850


	//   ....[64]....
        /*0244*/ 	.word	0x00018870


	//----- nvinfo : EIATTR_EXIT_INSTR_OFFSETS
	.align		4
.L_698:
        /*0248*/ 	.byte	0x04, 0x1c
        /*024a*/ 	.short	(.L_700 - .L_699)


	//   ....[0]....
.L_699:
        /*024c*/ 	.word	0x00000330


	//   ....[1]....
        /*0250*/ 	.word	0x00017c70


	//   ....[2]....
        /*0254*/ 	.word	0x00017d40


	//   ....[3]....
        /*0258*/ 	.word	0x00017da0


	//   ....[4]....
        /*025c*/ 	.word	0x00018880


	//   ....[5]....
        /*0260*/ 	.word	0x00018930


	//   ....[6]....
        /*0264*/ 	.word	0x00018990


	//----- nvinfo : EIATTR_CTAIDZ_USED
	.align		4
.L_700:
        /*0268*/ 	.byte	0x01, 0x04
	.zero		2


	//----- nvinfo : EIATTR_MAX_THREADS
	.align		4
        /*026c*/ 	.byte	0x04, 0x05
        /*026e*/ 	.short	(.L_702 - .L_701)
.L_701:
        /*0270*/ 	.word	0x00000100
        /*0274*/ 	.word	0x00000001
        /*0278*/ 	.word	0x00000001


	//----- nvinfo : EIATTR_CRS_STACK_SIZE
	.align		4
.L_702:
        /*027c*/ 	.byte	0x04, 0x1e
        /*027e*/ 	.short	(.L_704 - .L_703)
.L_703:
        /*0280*/ 	.word	0x00000000
.L_704:


//--------------------- .nv.info._ZN7cutlass13device_kernelIN5flash19enable_sm80_to_sm89INS1_16FlashAttnFwdSm80INS1_25CollectiveMainloopFwdSm80ILi8ELi2ELb1EN4cute5tupleIJNS5_1CILi128EEENS7_ILi96EEENS7_ILi192EEEEEELi192ENS_6half_tEfNS_4arch4Sm80ELb0ELb0ELb0ELb0ELb0ELb0ELb1ELb0EEENS1_21CollectiveEpilogueFwdINS6_IJS8_SA_S9_EEENS6_IJNS7_ILi1EEESI_SI_EEESC_SE_Li256ELb0ELb1ELb0ELb0EEENS1_19SingleTileSchedulerILb0ELb0ELb1ELi128EEEEEEEEEvNT_6ParamsE --------------------------
	.section	.nv.info._ZN7cutlass13device_kernelIN5flash19enable_sm80_to_sm89INS1_16FlashAttnFwdSm80INS1_25CollectiveMainloopFwdSm80ILi8ELi2ELb1EN4cute5tupleIJNS5_1CILi128EEENS7_ILi96EEENS7_ILi192EEEEEELi192ENS_6half_tEfNS_4arch4Sm80ELb0ELb0ELb0ELb0ELb0ELb0ELb1ELb0EEENS1_21CollectiveEpilogueFwdINS6_IJS8_SA_S9_EEENS6_IJNS7_ILi1EEESI_SI_EEESC_SE_Li256ELb0ELb1ELb0ELb0EEENS1_19SingleTileSchedulerILb0ELb0ELb1ELi128EEEEEEEEEvNT_6ParamsE,"",@"SHT_CUDA_INFO"
	.sectionflags	@""
	.align	4


	//----- nvinfo : EIATTR_CUDA_API_VERSION
	.align		4
        /*0000*/ 	.byte	0x04, 0x37
        /*0002*/ 	.short	(.L_706 - .L_705)
.L_705:
        /*0004*/ 	.word	0x00000082


	//----- nvinfo : EIATTR_SW2861232_WAR
	.align		4
.L_706:
        /*0008*/ 	.byte	0x01, 0x35
	.zero		2


	//----- nvinfo : EIATTR_PARAM_CBANK
	.align		4
        /*000c*/ 	.byte	0x04, 0x0a
        /*000e*/ 	.short	(.L_708 - .L_707)
	.align		4
.L_707:
        /*0010*/ 	.word	index@(.nv.constant0._ZN7cutlass13device_kernelIN5flash19enable_sm80_to_sm89INS1_16FlashAttnFwdSm80INS1_25CollectiveMainloopFwdSm80ILi8ELi2ELb1EN4cute5tupleIJNS5_1CILi128EEENS7_ILi96EEENS7_ILi192EEEEEELi192ENS_6half_tEfNS_4arch4Sm80ELb0ELb0ELb0ELb0ELb0ELb0ELb1ELb0EEENS1_21CollectiveEpilogueFwdINS6_IJS8_SA_S9_EEENS6_IJNS7_ILi1EEESI_SI_EEESC_SE_Li256ELb0ELb1ELb0ELb0EEENS1_19SingleTileSchedulerILb0ELb0ELb1ELi128EEEEEEEEEvNT_6ParamsE)
        /*0014*/ 	.short	0x0160
        /*0016*/ 	.short	0x0418


	//----- nvinfo : EIATTR_CBANK_PARAM_SIZE
	.align		4
.L_708:
        /*0018*/ 	.byte	0x03, 0x19
        /*001a*/ 	.short	0x0418


	//----- nvinfo : EIATTR_KPARAM_INFO
	.align		4
        /*001c*/ 	.byte	0x04, 0x17
        /*001e*/ 	.short	(.L_710 - .L_709)
.L_709:
        /*0020*/ 	.word	0x00000000
        /*0024*/ 	.short	0x0000
        /*0026*/ 	.short	0x0000
        /*0028*/ 	.byte	0x00, 0xf0, 0x61, 0x10


	//----- nvinfo : EIATTR_MAXREG_COUNT
	.align		4
.L_710:
        /*002c*/ 	.byte	0x03, 0x1b
        /*002e*/ 	.short	0x00ff


	//----- nvinfo : EIATTR_NUM_BARRIERS
	.align		4
        /*0030*/ 	.byte	0x02, 0x4c
        /*0032*/ 	.byte	0x02
	.zero		1


	//----- nvinfo : EIATTR_ANNOTATIONS
	.align		4
        /*0034*/ 	.byte	0x04, 0x55
        /*0036*/ 	.short	(.L_712 - .L_711)


	//   ....[0]....
.L_711:
        /*0038*/ 	.word	0x00000001
        /*003c*/ 	.byte	0xe0, 0x02, 0x00, 0x00, 0x01, 0x00, 0x00, 0x00, 0x10, 0x03, 0x00, 0x00, 0x01, 0x00, 0x00, 0x00
        /*004c*/ 	.byte	0x00, 0x0b, 0x00, 0x00, 0x01, 0x00, 0x00, 0x00, 0x20, 0x0d, 0x00, 0x00, 0x01, 0x00, 0x00, 0x00
        /*005c*/ 	.byte	0x00, 0x11, 0x00, 0x00, 0x01, 0x00, 0x00, 0x00, 0x60, 0x1a, 0x00, 0x00, 0x01, 0x00, 0x00, 0x00
        /*006c*/ 	.byte	0x00, 0x27, 0x00, 0x00, 0x01, 0x00, 0x00, 0x00, 0x70, 0x49, 0x00, 0x00, 0x01, 0x00, 0x00, 0x00
        /*007c*/ 	.byte	0x80, 0x5d, 0x00, 0x00, 0x01, 0x00, 0x00, 0x00, 0xb0, 0x5d, 0x00, 0x00, 0x01, 0x00, 0x00, 0x00
        /*008c*/ 	.byte	0x90, 0x88, 0x00, 0x00, 0x01, 0x00, 0x00, 0x00, 0x70, 0x94, 0x00, 0x00, 0x01, 0x00, 0x00, 0x00
        /*009c*/ 	.byte	0x90, 0x94, 0x00, 0x00, 0x01, 0x00, 0x00, 0x00, 0xe0, 0x96, 0x00, 0x00


	//----- nvinfo : EIATTR_MERCURY_ISA_VERSION
	.align		4
.L_712:
        /*00a8*/ 	.byte	0x03, 0x5f
        /*00aa*/ 	.short	0x0000


	//----- nvinfo : EIATTR_COOP_GROUP_MASK_REGIDS
	.align		4
        /*00ac*/ 	.byte	0x04, 0x29
        /*00ae*/ 	.short	(.L_714 - .L_713)


	//   ....[0]....
.L_713:
        /*00b0*/ 	.word	0xffffffff


	//   ....[1]....
        /*00b4*/ 	.word	0xffffffff


	//   ....[2]....
        /*00b8*/ 	.word	0xffffffff


	//   ....[3]....
        /*00bc*/ 	.word	0xffffffff


	//   ....[4]....
        /*00c0*/ 	.word	0xffffffff


	//   ....[5]....
        /*00c4*/ 	.word	0xffffffff


	//   ....[6]....
        /*00c8*/ 	.word	0xffffffff


	//   ....[7]....
        /*00cc*/ 	.word	0xffffffff


	//   ....[8]....
        /*00d0*/ 	.word	0xffffffff


	//   ....[9]....
        /*00d4*/ 	.word	0xffffffff


	//   ....[10]....
        /*00d8*/ 	.word	0xffffffff


	//   ....[11]....
        /*00dc*/ 	.word	0xffffffff


	//   ....[12]....
        /*00e0*/ 	.word	0xffffffff


	//   ....[13]....
        /*00e4*/ 	.word	0xffffffff


	//   ....[14]....
        /*00e8*/ 	.word	0xffffffff


	//   ....[15]....
        /*00ec*/ 	.word	0xffffffff


	//   ....[16]....
        /*00f0*/ 	.word	0xffffffff


	//   ....[17]....
        /*00f4*/ 	.word	0xffffffff


	//   ....[18]....
        /*00f8*/ 	.word	0xffffffff


	//   ....[19]....
        /*00fc*/ 	.word	0xffffffff


	//   ....[20]....
        /*0100*/ 	.word	0xffffffff


	//   ....[21]....
        /*0104*/ 	.word	0xffffffff


	//   ....[22]....
        /*0108*/ 	.word	0xffffffff


	//   ....[23]....
        /*010c*/ 	.word	0xffffffff


	//   ....[24]....
        /*0110*/ 	.word	0xffffffff


	//   ....[25]....
        /*0114*/ 	.word	0xffffffff


	//   ....[26]....
        /*0118*/ 	.word	0xffffffff


	//   ....[27]....
        /*011c*/ 	.word	0xffffffff


	//   ....[28]....
        /*0120*/ 	.word	0xffffffff


	//   ....[29]....
        /*0124*/ 	.word	0xffffffff


	//   ....[30]....
        /*0128*/ 	.word	0xffffffff


	//   ....[31]....
        /*012c*/ 	.word	0xffffffff


	//----- nvinfo : EIATTR_COOP_GROUP_INSTR_OFFSETS
	.align		4
.L_714:
        /*0130*/ 	.byte	0x04, 0x28
        /*0132*/ 	.short	(.L_716 - .L_715)


	//   ....[0]....
.L_715:
        /*0134*/ 	.word	0x00000610


	//   ....[1]....
        /*0138*/ 	.word	0x000006d0


	//   ....[2]....
        /*013c*/ 	.word	0x00000840


	//   ....[3]....
        /*0140*/ 	.word	0x00000920


	//   ....[4]....
        /*0144*/ 	.word	0x00000950


	//   ....[5]....
        /*0148*/ 	.word	0x00000970


	//   ....[6]....
        /*014c*/ 	.word	0x00000b70


	//   ....[7]....
        /*0150*/ 	.word	0x00000bc0


	//   ....[8]....
        /*0154*/ 	.word	0x00002f80


	//   ....[9]....
        /*0158*/ 	.word	0x00003020


	//   ....[10]....
        /*015c*/ 	.word	0x00003030


	//   ....[11]....
        /*0160*/ 	.word	0x00003060


	//   ....[12]....
        /*0164*/ 	.word	0x00007250


	//   ....[13]....
        /*0168*/ 	.word	0x00007280


	//   ....[14]....
        /*016c*/ 	.word	0x000072a0


	//   ....[15]....
        /*0170*/ 	.word	0x000072c0


	//   ....[16]....
        /*0174*/ 	.word	0x000094c0


	//   ....[17]....
        /*0178*/ 	.word	0x000094d0


	//   ....[18]....
        /*017c*/ 	.word	0x00009520


	//   ....[19]....
        /*0180*/ 	.word	0x00009540


	//   ....[20]....
        /*0184*/ 	.word	0x0000a8f0


	//   ....[21]....
        /*0188*/ 	.word	0x0000a900


	//   ....[22]....
        /*018c*/ 	.word	0x0000a920


	//   ....[23]....
        /*0190*/ 	.word	0x0000a930


	//   ....[24]....
        /*0194*/ 	.word	0x0000aa30


	//   ....[25]....
        /*0198*/ 	.word	0x0000aa50


	//   ....[26]....
        /*019c*/ 	.word	0x0000abb0


	//   ....[27]....
        /*01a0*/ 	.word	0x0000abe0


	//   ....[28]....
        /*01a4*/ 	.word	0x0000ad10


	//   ....[29]....
        /*01a8*/ 	.word	0x0000ad40


	//   ....[30]....
        /*01ac*/ 	.word	0x0000ae70


	//   ....[31]....
        /*01b0*/ 	.word	0x0000ae90


	//----- nvinfo : EIATTR_EXIT_INSTR_OFFSETS
	.align		4
.L_716:
        /*01b4*/ 	.byte	0x04, 0x1c
        /*01b6*/ 	.short	(.L_718 - .L_717)


	//   ....[0]....
.L_717:
        /*01b8*/ 	.word	0x00000040


	//   ....[1]....
        /*01bc*/ 	.word	0x0000aea0


	//   ....[2]....
        /*01c0*/ 	.word	0x0000af50


	//   ....[3]....
        /*01c4*/ 	.word	0x0000afb0


	//----- nvinfo : EIATTR_CTAIDZ_USED
	.align		4
.L_718:
        /*01c8*/ 	.byte	0x01, 0x04
	.zero		2


	//----- nvinfo : EIATTR_MAX_THREADS
	.align		4
        /*01cc*/ 	.byte	0x04, 0x05
        /*01ce*/ 	.short	(.L_720 - .L_719)
.L_719:
        /*01d0*/ 	.word	0x00000100
        /*01d4*/ 	.word	0x00000001
        /*01d8*/ 	.word	0x00000001


	//----- nvinfo : EIATTR_CRS_STACK_SIZE
	.align		4
.L_720:
        /*01dc*/ 	.byte	0x04, 0x1e
        /*01de*/ 	.short	(.L_722 - .L_721)
.L_721:
        /*01e0*/ 	.word	0x00000000
.L_722:


//--------------------- .nv.info._ZN7cutlass13device_kernelIN5flash19enable_sm80_to_sm89INS1_16FlashAttnFwdSm80INS1_25CollectiveMainloopFwdSm80ILi8ELi2ELb1EN4cute5tupleIJNS5_1CILi128EEENS7_ILi96EEENS7_ILi192EEEEEELi192ENS_6half_tEfNS_4arch4Sm80ELb0ELb0ELb0ELb1ELb0ELb0ELb1ELb0EEENS1_21CollectiveEpilogueFwdINS6_IJS8_SA_S9_EEENS6_IJNS7_ILi1EEESI_SI_EEESC_SE_Li256ELb1ELb1ELb0ELb0EEENS1_19SingleTileSchedulerILb1ELb0ELb1ELi128EEEEEEEEEvNT_6ParamsE --------------------------
	.section	.nv.info._ZN7cutlass13device_kernelIN5flash19enable_sm80_to_sm89INS1_16FlashAttnFwdSm80INS1_25CollectiveMainloopFwdSm80ILi8ELi2ELb1EN4cute5tupleIJNS5_1CILi128EEENS7_ILi96EEENS7_ILi192EEEEEELi192ENS_6half_tEfNS_4arch4Sm80ELb0ELb0ELb0ELb1ELb0ELb0ELb1ELb0EEENS1_21CollectiveEpilogueFwdINS6_IJS8_SA_S9_EEENS6_IJNS7_ILi1EEESI_SI_EEESC_SE_Li256ELb1ELb1ELb0ELb0EEENS1_19SingleTileSchedulerILb1ELb0ELb1ELi128EEEEEEEEEvNT_6ParamsE,"",@"SHT_CUDA_INFO"
	.sectionflags	@""
	.align	4


	//----- nvinfo : EIATTR_CUDA_API_VERSION
	.align		4
        /*0000*/ 	.byte	0x04, 0x37
        /*0002*/ 	.short	(.L_724 - .L_723)
.L_723:
        /*0004*/ 	.word	0x00000082


	//----- nvinfo : EIATTR_SW2861232_WAR
	.align		4
.L_724:
        /*0008*/ 	.byte	0x01, 0x35
	.zero		2


	//----- nvinfo : EIATTR_PARAM_CBANK
	.align		4
        /*000c*/ 	.byte	0x04, 0x0a
        /*000e*/ 	.short	(.L_726 - .L_725)
	.align		4
.L_725:
        /*0010*/ 	.word	index@(.nv.constant0._ZN7cutlass13device_kernelIN5flash19enable_sm80_to_sm89INS1_16FlashAttnFwdSm80INS1_25CollectiveMainloopFwdSm80ILi8ELi2ELb1EN4cute5tupleIJNS5_1CILi128EEENS7_ILi96EEENS7_ILi192EEEEEELi192ENS_6half_tEfNS_4arch4Sm80ELb0ELb0ELb0ELb1ELb0ELb0ELb1ELb0EEENS1_21CollectiveEpilogueFwdINS6_IJS8_SA_S9_EEENS6_IJNS7_ILi1EEESI_SI_EEESC_SE_Li256ELb1ELb1ELb0ELb0EEENS1_19SingleTileSchedulerILb1ELb0ELb1ELi128EEEEEEEEEvNT_6ParamsE)
        /*0014*/ 	.short	0x0160
        /*0016*/ 	.short	0x0418


	//----- nvinfo : EIATTR_CBANK_PARAM_SIZE
	.align		4
.L_726:
        /*0018*/ 	.byte	0x03, 0x19
        /*001a*/ 	.short	0x0418


	//----- nvinfo : EIATTR_KPARAM_INFO
	.align		4
        /*001c*/ 	.byte	0x04, 0x17
        /*001e*/ 	.short	(.L_728 - .L_727)
.L_727:
        /*0020*/ 	.word	0x00000000
        /*0024*/ 	.short	0x0000
        /*0026*/ 	.short	0x0000
        /*0028*/ 	.byte	0x00, 0xf0, 0x61, 0x10


	//----- nvinfo : EIATTR_MAXREG_COUNT
	.align		4
.L_728:
        /*002c*/ 	.byte	0x03, 0x1b
        /*002e*/ 	.short	0x00ff


	//----- nvinfo : EIATTR_NUM_BARRIERS
	.align		4
        /*0030*/ 	.byte	0x02, 0x4c
        /*0032*/ 	.byte	0x02
	.zero		1


	//----- nvinfo : EIATTR_ANNOTATIONS
	.align		4
        /*0034*/ 	.byte	0x04, 0x55
        /*0036*/ 	.short	(.L_730 - .L_729)


	//   ....[0]....
.L_729:
        /* <DEDUP_REMOVED lines=10> */


	//----- nvinfo : EIATTR_MERCURY_ISA_VERSION
	.align		4
.L_730:
        /*00c8*/ 	.byte	0x03, 0x5f
        /*00ca*/ 	.short	0x0000


	//----- nvinfo : EIATTR_COOP_GROUP_MASK_REGIDS
	.align		4
        /*00cc*/ 	.byte	0x04, 0x29
        /*00ce*/ 	.short	(.L_732 - .L_731)


	//   ....[0]....
.L_731:
        /*00d0*/ 	.word	0xffffffff


	//   ....[1]....
        /*00d4*/ 	.word	0xffffffff


	//   ....[2]....
        /*00d8*/ 	.word	0xffffffff


	//   ....[3]....
        /*00dc*/ 	.word	0xffffffff


	//   ....[4]....
        /*00e0*/ 	.word	0xffffffff


	//   ....[5]....
        /*00e4*/ 	.word	0xffffffff


	//   ....[6]....
        /*00e8*/ 	.word	0xffffffff


	//   ....[7]....
        /*00ec*/ 	.word	0xffffffff


	//   ....[8]....
        /*00f0*/ 	.word	0xffffffff


	//   ....[9]....
        /*00f4*/ 	.word	0xffffffff


	//   ....[10]....
        /*00f8*/ 	.word	0xffffffff


	//   ....[11]....
        /*00fc*/ 	.word	0xffffffff


	//   ....[12]....
        /*0100*/ 	.word	0xffffffff


	//   ....[13]....
        /*0104*/ 	.word	0xffffffff


	//   ....[14]....
        /*0108*/ 	.word	0xffffffff


	//   ....[15]....
        /*010c*/ 	.word	0xffffffff


	//   ....[16]....
        /*0110*/ 	.word	0xffffffff


	//   ....[17]....
        /*0114*/ 	.word	0xffffffff


	//   ....[18]....
        /*0118*/ 	.word	0xffffffff


	//   ....[19]....
        /*011c*/ 	.word	0xffffffff


	//   ....[20]....
        /*0120*/ 	.word	0xffffffff


	//   ....[21]....
        /*0124*/ 	.word	0xffffffff


	//   ....[22]....
        /*0128*/ 	.word	0xffffffff


	//   ....[23]....
        /*012c*/ 	.word	0xffffffff


	//   ....[24]....
        /*0130*/ 	.word	0xffffffff


	//   ....[25]....
        /*0134*/ 	.word	0xffffffff


	//   ....[26]....
        /*0138*/ 	.word	0xffffffff


	//   ....[27]....
        /*013c*/ 	.word	0xffffffff


	//   ....[28]....
        /*0140*/ 	.word	0xffffffff


	//   ....[29]....
        /*0144*/ 	.word	0xffffffff


	//   ....[30]....
        /*0148*/ 	.word	0xffffffff


	//   ....[31]....
        /*014c*/ 	.word	0xffffffff


	//   ....[32]....
        /*0150*/ 	.word	0xffffffff


	//   ....[33]....
        /*0154*/ 	.word	0xffffffff


	//   ....[34]....
        /*0158*/ 	.word	0xffffffff


	//   ....[35]....
        /*015c*/ 	.word	0xffffffff


	//   ....[36]....
        /*0160*/ 	.word	0xffffffff


	//   ....[37]....
        /*0164*/ 	.word	0xffffffff


	//   ....[38]....
        /*0168*/ 	.word	0xffffffff


	//   ....[39]....
        /*016c*/ 	.word	0xffffffff


	//   ....[40]....
        /*0170*/ 	.word	0xffffffff


	//----- nvinfo : EIATTR_COOP_GROUP_INSTR_OFFSETS
	.align		4
.L_732:
        /*0174*/ 	.byte	0x04, 0x28
        /*0176*/ 	.short	(.L_734 - .L_733)


	//   ....[0]....
.L_733:
        /*0178*/ 	.word	0x00000090


	//   ....[1]....
        /*017c*/ 	.word	0x00001110


	//   ....[2]....
        /*0180*/ 	.word	0x00001170


	//   ....[3]....
        /*0184*/ 	.word	0x00001280


	//   ....[4]....
        /*0188*/ 	.word	0x000012b0


	//   ....[5]....
        /*018c*/ 	.word	0x00001400


	//   ....[6]....
        /*0190*/ 	.word	0x00001420


	//   ....[7]....
        /*0194*/ 	.word	0x00001490


	//   ....[8]....
        /*0198*/ 	.word	0x000014c0


	//   ....[9]....
        /*019c*/ 	.word	0x00003970


	//   ....[10]....
        /*01a0*/ 	.word	0x00003a30


	//   ....[11]....
        /*01a4*/ 	.word	0x00003a40


	//   ....[12]....
        /*01a8*/ 	.word	0x00003a70


	//   ....[13]....
        /*01ac*/ 	.word	0x00007900


	//   ....[14]....
        /*01b0*/ 	.word	0x00007930


	//   ....[15]....
        /*01b4*/ 	.word	0x00007950


	//   ....[16]....
        /*01b8*/ 	.word	0x00007970


	//   ....[17]....
        /*01bc*/ 	.word	0x00009b40


	//   ....[18]....
        /*01c0*/ 	.word	0x00009b70


	//   ....[19]....
        /*01c4*/ 	.word	0x00009bb0


	//   ....[20]....
        /*01c8*/ 	.word	0x00009bc0


	//   ....[21]....
        /*01cc*/ 	.word	0x0000b120


	//   ....[22]....
        /*01d0*/ 	.word	0x0000b170


	//   ....[23]....
        /*01d4*/ 	.word	0x0000b1a0


	//   ....[24]....
        /*01d8*/ 	.word	0x0000b1c0


	//   ....[25]....
        /*01dc*/ 	.word	0x0000b3a0


	//   ....[26]....
        /*01e0*/ 	.word	0x0000b3b0


	//   ....[27]....
        /*01e4*/ 	.word	0x0000b530


	//   ....[28]....
        /*01e8*/ 	.word	0x0000b560


	//   ....[29]....
        /*01ec*/ 	.word	0x0000b6b0


	//   ....[30]....
        /*01f0*/ 	.word	0x0000b6e0


	//   ....[31]....
        /*01f4*/ 	.word	0x0000b830


	//   ....[32]....
        /*01f8*/ 	.word	0x0000b850


	//   ....[33]....
        /*01fc*/ 	.word	0x0000c040


	//   ....[34]....
        /*0200*/ 	.word	0x0000c060


	//   ....[35]....
        /*0204*/ 	.word	0x0000c1b0


	//   ....[36]....
        /*0208*/ 	.word	0x0000c1e0


	//   ....[37]....
        /*020c*/ 	.word	0x0000c310


	//   ....[38]....
        /*0210*/ 	.word	0x0000c340


	//   ....[39]....
        /*0214*/ 	.word	0x0000c470


	//   ....[40]....
        /*0218*/ 	.word	0x0000c490


	//----- nvinfo : EIATTR_EXIT_INSTR_OFFSETS
	.align		4
.L_734:
        /*021c*/ 	.byte	0x04, 0x1c
        /*021e*/ 	.short	(.L_736 - .L_735)


	//   ....[0]....
.L_735:
        /*0220*/ 	.word	0x00000320


	//   ....[1]....
        /*0224*/ 	.word	0x0000b860


	//   ....[2]....
        /*0228*/ 	.word	0x0000b930


	//   ....[3]....
        /*022c*/ 	.word	0x0000b990


	//   ....[4]....
        /*0230*/ 	.word	0x0000c4a0


	//   ....[5]....
        /*0234*/ 	.word	0x0000c550


	//   ....[6]....
        /*0238*/ 	.word	0x0000c5b0


	//----- nvinfo : EIATTR_CTAIDZ_USED
	.align		4
.L_736:
        /*023c*/ 	.byte	0x01, 0x04
	.zero		2


	//----- nvinfo : EIATTR_MAX_THREADS
	.align		4
        /*0240*/ 	.byte	0x04, 0x05
        /*0242*/ 	.short	(.L_738 - .L_737)
.L_737:
        /*0244*/ 	.word	0x00000100
        /*0248*/ 	.word	0x00000001
        /*024c*/ 	.word	0x00000001


	//----- nvinfo : EIATTR_CRS_STACK_SIZE
	.align		4
.L_738:
        /*0250*/ 	.byte	0x04, 0x1e
        /*0252*/ 	.short	(.L_740 - .L_739)
.L_739:
        /*0254*/ 	.word	0x00000000
.L_740:


//--------------------- .nv.info._ZN7cutlass13device_kernelIN5flash19enable_sm80_to_sm89INS1_16FlashAttnFwdSm80INS1_25CollectiveMainloopFwdSm80ILi8ELi2ELb0EN4cute5tupleIJNS5_1CILi128EEENS7_ILi64EEENS7_ILi192EEEEEELi192ENS_6half_tEfNS_4arch4Sm80ELb0ELb0ELb0ELb1ELb0ELb1ELb1ELb0EEENS1_21CollectiveEpilogueFwdINS6_IJS8_SA_S9_EEENS6_IJNS7_ILi1EEESI_SI_EEESC_SE_Li256ELb1ELb1ELb0ELb0EEENS1_19SingleTileSchedulerILb1ELb0ELb1ELi128EEEEEEEEEvNT_6ParamsE --------------------------
	.section	.nv.info._ZN7cutlass13device_kernelIN5flash19enable_sm80_to_sm89INS1_16FlashAttnFwdSm80INS1_25CollectiveMainloopFwdSm80ILi8ELi2ELb0EN4cute5tupleIJNS5_1CILi128EEENS7_ILi64EEENS7_ILi192EEEEEELi192ENS_6half_tEfNS_4arch4Sm80ELb0ELb0ELb0ELb1ELb0ELb1ELb1ELb0EEENS1_21CollectiveEpilogueFwdINS6_IJS8_SA_S9_EEENS6_IJNS7_ILi1EEESI_SI_EEESC_SE_Li256ELb1ELb1ELb0ELb0EEENS1_19SingleTileSchedulerILb1ELb0ELb1ELi128EEEEEEEEEvNT_6ParamsE,"",@"SHT_CUDA_INFO"
	.sectionflags	@""
	.align	4


	//----- nvinfo : EIATTR_CUDA_API_VERSION
	.align		4
        /*0000*/ 	.byte	0x04, 0x37
        /*0002*/ 	.short	(.L_742 - .L_741)
.L_741:
        /*0004*/ 	.word	0x00000082


	//----- nvinfo : EIATTR_SW2861232_WAR
	.align		4
.L_742:
        /*0008*/ 	.byte	0x01, 0x35
	.zero		2


	//----- nvinfo : EIATTR_PARAM_CBANK
	.align		4
        /*000c*/ 	.byte	0x04, 0x0a
        /*000e*/ 	.short	(.L_744 - .L_743)
	.align		4
.L_743:
        /*0010*/ 	.word	index@(.nv.constant0._ZN7cutlass13device_kernelIN5flash19enable_sm80_to_sm89INS1_16FlashAttnFwdSm80INS1_25CollectiveMainloopFwdSm80ILi8ELi2ELb0EN4cute5tupleIJNS5_1CILi128EEENS7_ILi64EEENS7_ILi192EEEEEELi192ENS_6half_tEfNS_4arch4Sm80ELb0ELb0ELb0ELb1ELb0ELb1ELb1ELb0EEENS1_21CollectiveEpilogueFwdINS6_IJS8_SA_S9_EEENS6_IJNS7_ILi1EEESI_SI_EEESC_SE_Li256ELb1ELb1ELb0ELb0EEENS1_19SingleTileSchedulerILb1ELb0ELb1ELi128EEEEEEEEEvNT_6ParamsE)
        /*0014*/ 	.short	0x0160
        /*0016*/ 	.short	0x0418


	//----- nvinfo : EIATTR_CBANK_PARAM_SIZE
	.align		4
.L_744:
        /*0018*/ 	.byte	0x03, 0x19
        /*001a*/ 	.short	0x0418


	//----- nvinfo : EIATTR_KPARAM_INFO
	.align		4
        /*001c*/ 	.byte	0x04, 0x17
        /*001e*/ 	.short	(.L_746 - .L_745)
.L_745:
        /*0020*/ 	.word	0x00000000
        /*0024*/ 	.short	0x0000
        /*0026*/ 	.short	0x0000
        /*0028*/ 	.byte	0x00, 0xf0, 0x61, 0x10


	//----- nvinfo : EIATTR_MAXREG_COUNT
	.align		4
.L_746:
        /*002c*/ 	.byte	0x03, 0x1b
        /*002e*/ 	.short	0x00ff


	//----- nvinfo : EIATTR_NUM_BARRIERS
	.align		4
        /*0030*/ 	.byte	0x02, 0x4c
        /*0032*/ 	.byte	0x02
	.zero		1


	//----- nvinfo : EIATTR_MERCURY_ISA_VERSION
	.align		4
        /*0034*/ 	.byte	0x03, 0x5f
        /*0036*/ 	.short	0x0000


	//----- nvinfo : EIATTR_COOP_GROUP_MASK_REGIDS
	.align		4
        /*0038*/ 	.byte	0x04, 0x29
        /*003a*/ 	.short	(.L_748 - .L_747)


	//   ....[0]....
.L_747:
        /*003c*/ 	.word	0xffffffff


	//   ....[1]....
        /*0040*/ 	.word	0xffffffff


	//   ....[2]....
        /*0044*/ 	.word	0xffffffff


	//   ....[3]....
        /*0048*/ 	.word	0xffffffff


	//   ....[4]....
        /*004c*/ 	.word	0xffffffff


	//   ....[5]....
        /*0050*/ 	.word	0xffffffff


	//   ....[6]....
        /*0054*/ 	.word	0xffffffff


	//   ....[7]....
        /*0058*/ 	.word	0xffffffff


	//   ....[8]....
        /*005c*/ 	.word	0xffffffff


	//   ....[9]....
        /*0060*/ 	.word	0xffffffff


	//   ....[10]....
        /*0064*/ 	.word	0xffffffff


	//   ....[11]....
        /*0068*/ 	.word	0xffffffff


	//   ....[12]....
        /*006c*/ 	.word	0xffffffff


	//   ....[13]....
        /*0070*/ 	.word	0xffffffff


	//   ....[14]....
        /*0074*/ 	.word	0xffffffff


	//   ....[15]....
        /*0078*/ 	.word	0xffffffff


	//   ....[16]....
        /*007c*/ 	.word	0xffffffff


	//   ....[17]....
        /*0080*/ 	.word	0xffffffff


	//   ....[18]....
        /*0084*/ 	.word	0xffffffff


	//   ....[19]....
        /*0088*/ 	.word	0xffffffff


	//   ....[20]....
        /*008c*/ 	.word	0xffffffff


	//   ....[21]....
        /*0090*/ 	.word	0xffffffff


	//   ....[22]....
        /*0094*/ 	.word	0xffffffff


	//   ....[23]....
        /*0098*/ 	.word	0xffffffff


	//   ....[24]....
        /*009c*/ 	.word	0xffffffff


	//   ....[25]....
        /*00a0*/ 	.word	0xffffffff


	//   ....[26]....
        /*00a4*/ 	.word	0xffffffff


	//   ....[27]....
        /*00a8*/ 	.word	0xffffffff


	//   ....[28]....
        /*00ac*/ 	.word	0xffffffff


	//   ....[29]....
        /*00b0*/ 	.word	0xffffffff


	//   ....[30]....
        /*00b4*/ 	.word	0xffffffff


	//   ....[31]....
        /*00b8*/ 	.word	0xffffffff


	//   ....[32]....
        /*00bc*/ 	.word	0xffffffff


	//   ....[33]....
        /*00c0*/ 	.word	0xffffffff


	//   ....[34]....
        /*00c4*/ 	.word	0xffffffff


	//   ....[35]....
        /*00c8*/ 	.word	0xffffffff


	//   ....[36]....
        /*00cc*/ 	.word	0xffffffff


	//   ....[37]....
        /*00d0*/ 	.word	0xffffffff


	//   ....[38]....
        /*00d4*/ 	.word	0xffffffff


	//   ....[39]....
        /*00d8*/ 	.word	0xffffffff


	//   ....[40]....
        /*00dc*/ 	.word	0xffffffff


	//----- nvinfo : EIATTR_COOP_GROUP_INSTR_OFFSETS
	.align		4
.L_748:
        /*00e0*/ 	.byte	0x04, 0x28
        /*00e2*/ 	.short	(.L_750 - .L_749)


	//   ....[0]....
.L_749:
        /*00e4*/ 	.word	0x00000080


	//   ....[1]....
        /*00e8*/ 	.word	0x000067c0


	//   ....[2]....
        /*00ec*/ 	.word	0x000067f0


	//   ....[3]....
        /*00f0*/ 	.word	0x00006bc0


	//   ....[4]....
        /*00f4*/ 	.word	0x00006bf0


	//   ....[5]....
        /*00f8*/ 	.word	0x00006d40


	//   ....[6]....
        /*00fc*/ 	.word	0x00006d70


	//   ....[7]....
        /*0100*/ 	.word	0x00006ec0


	//   ....[8]....
        /*0104*/ 	.word	0x00006f00


	//   ....[9]....
        /*0108*/ 	.word	0x0000e4e0


	//   ....[10]....
        /*010c*/ 	.word	0x0000e570


	//   ....[11]....
        /*0110*/ 	.word	0x0000e580


	//   ....[12]....
        /*0114*/ 	.word	0x0000e5b0


	//   ....[13]....
        /*0118*/ 	.word	0x00010750


	//   ....[14]....
        /*011c*/ 	.word	0x00010770


	//   ....[15]....
        /*0120*/ 	.word	0x00010790


	//   ....[16]....
        /*0124*/ 	.word	0x000107b0


	//   ....[17]....
        /*0128*/ 	.word	0x000121f0


	//   ....[18]....
        /*012c*/ 	.word	0x00012220


	//   ....[19]....
        /*0130*/ 	.word	0x00012270


	//   ....[20]....
        /*0134*/ 	.word	0x00012280


	//   ....[21]....
        /*0138*/ 	.word	0x000137d0


	//   ....[22]....
        /*013c*/ 	.word	0x00013810


	//   ....[23]....
        /*0140*/ 	.word	0x00013850


	//   ....[24]....
        /*0144*/ 	.word	0x00013890


	//   ....[25]....
        /*0148*/ 	.word	0x00013a40


	//   ....[26]....
        /*014c*/ 	.word	0x00013a50


	//   ....[27]....
        /*0150*/ 	.word	0x00013bd0


	//   ....[28]....
        /*0154*/ 	.word	0x00013c00


	//   ....[29]....
        /*0158*/ 	.word	0x00013d50


	//   ....[30]....
        /*015c*/ 	.word	0x00013d80


	//   ....[31]....
        /*0160*/ 	.word	0x00013ed0


	//   ....[32]....
        /*0164*/ 	.word	0x00013ef0


	//   ....[33]....
        /*0168*/ 	.word	0x000146d0


	//   ....[34]....
        /*016c*/ 	.word	0x000146f0


	//   ....[35]....
        /*0170*/ 	.word	0x00014820


	//   ....[36]....
        /*0174*/ 	.word	0x00014850


	//   ....[37]....
        /*0178*/ 	.word	0x00014980


	//   ....[38]....
        /*017c*/ 	.word	0x000149b0


	//   ....[39]....
        /*0180*/ 	.word	0x00014ae0


	//   ....[40]....
        /*0184*/ 	.word	0x00014b00


	//----- nvinfo : EIATTR_EXIT_INSTR_OFFSETS
	.align		4
.L_750:
        /*0188*/ 	.byte	0x04, 0x1c
        /*018a*/ 	.short	(.L_752 - .L_751)


	//   ....[0]....
.L_751:
        /*018c*/ 	.word	0x00000310


	//   ....[1]....
        /*0190*/ 	.word	0x00013f00


	//   ....[2]....
        /*0194*/ 	.word	0x00013fd0


	//   ....[3]....
        /*0198*/ 	.word	0x00014030


	//   ....[4]....
        /*019c*/ 	.word	0x00014b10


	//   ....[5]....
        /*01a0*/ 	.word	0x00014bc0


	//   ....[6]....
        /*01a4*/ 	.word	0x00014c20


	//----- nvinfo : EIATTR_CTAIDZ_USED
	.align		4
.L_752:
        /*01a8*/ 	.byte	0x01, 0x04
	.zero		2


	//----- nvinfo : EIATTR_MAX_THREADS
	.align		4
        /*01ac*/ 	.byte	0x04, 0x05
        /*01ae*/ 	.short	(.L_754 - .L_753)
.L_753:
        /*01b0*/ 	.word	0x00000100
        /*01b4*/ 	.word	0x00000001
        /*01b8*/ 	.word	0x00000001


	//----- nvinfo : EIATTR_CRS_STACK_SIZE
	.align		4
.L_754:
        /*01bc*/ 	.byte	0x04, 0x1e
        /*01be*/ 	.short	(.L_756 - .L_755)
.L_755:
        /*01c0*/ 	.word	0x00000000
.L_756:


//--------------------- .nv.info._ZN7cutlass13device_kernelIN5flash19enable_sm80_to_sm89INS1_16FlashAttnFwdSm80INS1_25CollectiveMainloopFwdSm80ILi8ELi2ELb0EN4cute5tupleIJNS5_1CILi128EEENS7_ILi64EEENS7_ILi192EEEEEELi192ENS_6half_tEfNS_4arch4Sm80ELb0ELb1ELb0ELb0ELb0ELb0ELb1ELb0EEENS1_21CollectiveEpilogueFwdINS6_IJS8_SA_S9_EEENS6_IJNS7_ILi1EEESI_SI_EEESC_SE_Li256ELb0ELb1ELb0ELb0EEENS1_19SingleTileSchedulerILb0ELb0ELb1ELi128EEEEEEEEEvNT_6ParamsE --------------------------
	.section	.nv.info._ZN7cutlass13device_kernelIN5flash19enable_sm80_to_sm89INS1_16FlashAttnFwdSm80INS1_25CollectiveMainloopFwdSm80ILi8ELi2ELb0EN4cute5tupleIJNS5_1CILi128EEENS7_ILi64EEENS7_ILi192EEEEEELi192ENS_6half_tEfNS_4arch4Sm80ELb0ELb1ELb0ELb0ELb0ELb0ELb1ELb0EEENS1_21CollectiveEpilogueFwdINS6_IJS8_SA_S9_EEENS6_IJNS7_ILi1EEESI_SI_EEESC_SE_Li256ELb0ELb1ELb0ELb0EEENS1_19SingleTileSchedulerILb0ELb0ELb1ELi128EEEEEEEEEvNT_6ParamsE,"",@"SHT_CUDA_INFO"
	.sectionflags	@""
	.align	4


	//----- nvinfo : EIATTR_CUDA_API_VERSION
	.align		4
        /*0000*/ 	.byte	0x04, 0x37
        /*0002*/ 	.short	(.L_758 - .L_757)
.L_757:
        /*0004*/ 	.word	0x00000082


	//----- nvinfo : EIATTR_SW2861232_WAR
	.align		4
.L_758:
        /*0008*/ 	.byte	0x01, 0x35
	.zero		2


	//----- nvinfo : EIATTR_PARAM_CBANK
	.align		4
        /*000c*/ 	.byte	0x04, 0x0a
        /*000e*/ 	.short	(.L_760 - .L_759)
	.align		4
.L_759:
        /*0010*/ 	.word	index@(.nv.constant0._ZN7cutlass13device_kernelIN5flash19enable_sm80_to_sm89INS1_16FlashAttnFwdSm80INS1_25CollectiveMainloopFwdSm80ILi8ELi2ELb0EN4cute5tupleIJNS5_1CILi128EEENS7_ILi64EEENS7_ILi192EEEEEELi192ENS_6half_tEfNS_4arch4Sm80ELb0ELb1ELb0ELb0ELb0ELb0ELb1ELb0EEENS1_21CollectiveEpilogueFwdINS6_IJS8_SA_S9_EEENS6_IJNS7_ILi1EEESI_SI_EEESC_SE_Li256ELb0ELb1ELb0ELb0EEENS1_19SingleTileSchedulerILb0ELb0ELb1ELi128EEEEEEEEEvNT_6ParamsE)
        /*0014*/ 	.short	0x0160
        /*0016*/ 	.short	0x0418


	//----- nvinfo : EIATTR_CBANK_PARAM_SIZE
	.align		4
.L_760:
        /*0018*/ 	.byte	0x03, 0x19
        /*001a*/ 	.short	0x0418


	//----- nvinfo : EIATTR_KPARAM_INFO
	.align		4
        /*001c*/ 	.byte	0x04, 0x17
        /*001e*/ 	.short	(.L_762 - .L_761)
.L_761:
        /*0020*/ 	.word	0x00000000
        /*0024*/ 	.short	0x0000
        /*0026*/ 	.short	0x0000
        /*0028*/ 	.byte	0x00, 0xf0, 0x61, 0x10


	//----- nvinfo : EIATTR_MAXREG_COUNT
	.align		4
.L_762:
        /*002c*/ 	.byte	0x03, 0x1b
        /*002e*/ 	.short	0x00ff


	//----- nvinfo : EIATTR_NUM_BARRIERS
	.align		4
        /*0030*/ 	.byte	0x02, 0x4c
        /*0032*/ 	.byte	0x02
	.zero		1


	//----- nvinfo : EIATTR_MERCURY_ISA_VERSION
	.align		4
        /*0034*/ 	.byte	0x03, 0x5f
        /*0036*/ 	.short	0x0000


	//----- nvinfo : EIATTR_COOP_GROUP_MASK_REGIDS
	.align		4
        /*0038*/ 	.byte	0x04, 0x29
        /*003a*/ 	.short	(.L_764 - .L_763)


	//   ....[0]....
.L_763:
        /*003c*/ 	.word	0xffffffff


	//   ....[1]....
        /*0040*/ 	.word	0xffffffff


	//   ....[2]....
        /*0044*/ 	.word	0xffffffff


	//   ....[3]....
        /*0048*/ 	.word	0xffffffff


	//   ....[4]....
        /*004c*/ 	.word	0xffffffff


	//   ....[5]....
        /*0050*/ 	.word	0xffffffff


	//   ....[6]....
        /*0054*/ 	.word	0xffffffff


	//   ....[7]....
        /*0058*/ 	.word	0xffffffff


	//   ....[8]....
        /*005c*/ 	.word	0xffffffff


	//   ....[9]....
        /*0060*/ 	.word	0xffffffff


	//   ....[10]....
        /*0064*/ 	.word	0xffffffff


	//   ....[11]....
        /*0068*/ 	.word	0xffffffff


	//   ....[12]....
        /*006c*/ 	.word	0xffffffff


	//   ....[13]....
        /*0070*/ 	.word	0xffffffff


	//   ....[14]....
        /*0074*/ 	.word	0xffffffff


	//   ....[15]....
        /*0078*/ 	.word	0xffffffff


	//   ....[16]....
        /*007c*/ 	.word	0xffffffff


	//   ....[17]....
        /*0080*/ 	.word	0xffffffff


	//   ....[18]....
        /*0084*/ 	.word	0xffffffff


	//   ....[19]....
        /*0088*/ 	.word	0xffffffff


	//   ....[20]....
        /*008c*/ 	.word	0xffffffff


	//   ....[21]....
        /*0090*/ 	.word	0xffffffff


	//   ....[22]....
        /*0094*/ 	.word	0xffffffff


	//   ....[23]....
        /*0098*/ 	.word	0xffffffff


	//   ....[24]....
        /*009c*/ 	.word	0xffffffff


	//   ....[25]....
        /*00a0*/ 	.word	0xffffffff


	//   ....[26]....
        /*00a4*/ 	.word	0xffffffff


	//   ....[27]....
        /*00a8*/ 	.word	0xffffffff


	//   ....[28]....
        /*00ac*/ 	.word	0xffffffff


	//   ....[29]....
        /*00b0*/ 	.word	0xffffffff


	//   ....[30]....
        /*00b4*/ 	.word	0xffffffff


	//   ....[31]....
        /*00b8*/ 	.word	0xffffffff


	//   ....[32]....
        /*00bc*/ 	.word	0xffffffff


	//   ....[33]....
        /*00c0*/ 	.word	0xffffffff


	//   ....[34]....
        /*00c4*/ 	.word	0xffffffff


	//   ....[35]....
        /*00c8*/ 	.word	0xffffffff


	//   ....[36]....
        /*00cc*/ 	.word	0xffffffff


	//   ....[37]....
        /*00d0*/ 	.word	0xffffffff


	//   ....[38]....
        /*00d4*/ 	.word	0xffffffff


	//   ....[39]....
        /*00d8*/ 	.word	0xffffffff


	//   ....[40]....
        /*00dc*/ 	.word	0xffffffff


	//   ....[41]....
        /*00e0*/ 	.word	0xffffffff


	//   ....[42]....
        /*00e4*/ 	.word	0xffffffff


	//   ....[43]....
        /*00e8*/ 	.word	0xffffffff


	//   ....[44]....
        /*00ec*/ 	.word	0xffffffff


	//   ....[45]....
        /*00f0*/ 	.word	0xffffffff


	//   ....[46]....
        /*00f4*/ 	.word	0xffffffff


	//   ....[47]....
        /*00f8*/ 	.word	0xffffffff


	//   ....[48]....
        /*00fc*/ 	.word	0xffffffff


	//   ....[49]....
        /*0100*/ 	.word	0xffffffff


	//   ....[50]....
        /*0104*/ 	.word	0xffffffff


	//   ....[51]....
        /*0108*/ 	.word	0xffffffff


	//   ....[52]....
        /*010c*/ 	.word	0xffffffff


	//   ....[53]....
        /*0110*/ 	.word	0xffffffff


	//----- nvinfo : EIATTR_COOP_GROUP_INSTR_OFFSETS
	.align		4
.L_764:
        /*0114*/ 	.byte	0x04, 0x28
        /*0116*/ 	.short	(.L_766 - .L_765)


	//   ....[0]....
.L_765:
        /*0118*/ 	.word	0x00000d50


	//   ....[1]....
        /*011c*/ 	.word	0x00000da0


	//   ....[2]....
        /*0120*/ 	.word	0x00000e00


	//   ....[3]....
        /*0124*/ 	.word	0x00000eb0


	//   ....[4]....
        /*0128*/ 	.word	0x00001100


	//   ....[5]....
        /*012c*/ 	.word	0x00001140


	//   ....[6]....
        /*0130*/ 	.word	0x00001180


	//   ....[7]....
        /*0134*/ 	.word	0x000011c0


	//   ....[8]....
        /*0138*/ 	.word	0x00002b40


	//   ....[9]....
        /*013c*/ 	.word	0x00002d70


	//   ....[10]....
        /*0140*/ 	.word	0x00003840


	//   ....[11]....
        /*0144*/ 	.word	0x00003940


	//   ....[12]....
        /*0148*/ 	.word	0x00003950


	//   ....[13]....
        /*014c*/ 	.word	0x00003980


	//   ....[14]....
        /*0150*/ 	.word	0x00005530


	//   ....[15]....
        /*0154*/ 	.word	0x00005ec0


	//   ....[16]....
        /*0158*/ 	.word	0x00006890


	//   ....[17]....
        /*015c*/ 	.word	0x000069c0


	//   ....[18]....
        /*0160*/ 	.word	0x000069f0


	//   ....[19]....
        /*0164*/ 	.word	0x00006a10


	//   ....[20]....
        /*0168*/ 	.word	0x00009810


	//   ....[21]....
        /*016c*/ 	.word	0x00009830


	//   ....[22]....
        /*0170*/ 	.word	0x00009850


	//   ....[23]....
        /*0174*/ 	.word	0x00009870


	//   ....[24]....
        /*0178*/ 	.word	0x0000c140


	//   ....[25]....
        /*017c*/ 	.word	0x0000c570


	//   ....[26]....
        /*0180*/ 	.word	0x0000ce10


	//   ....[27]....
        /*0184*/ 	.word	0x0000ceb0


	//   ....[28]....
        /*0188*/ 	.word	0x0000ced0


	//   ....[29]....
        /*018c*/ 	.word	0x0000cef0


	//   ....[30]....
        /*0190*/ 	.word	0x0000e920


	//   ....[31]....
        /*0194*/ 	.word	0x0000e950


	//   ....[32]....
        /*0198*/ 	.word	0x0000e990


	//   ....[33]....
        /*019c*/ 	.word	0x0000e9a0


	//   ....[34]....
        /*01a0*/ 	.word	0x0000ff20


	//   ....[35]....
        /*01a4*/ 	.word	0x0000ff30


	//   ....[36]....
        /*01a8*/ 	.word	0x0000ff40


	//   ....[37]....
        /*01ac*/ 	.word	0x0000ff50


	//   ....[38]....
        /*01b0*/ 	.word	0x0000ff60


	//   ....[39]....
        /*01b4*/ 	.word	0x0000ff70


	//   ....[40]....
        /*01b8*/ 	.word	0x000101a0


	//   ....[41]....
        /*01bc*/ 	.word	0x000101d0


	//   ....[42]....
        /*01c0*/ 	.word	0x00010320


	//   ....[43]....
        /*01c4*/ 	.word	0x00010350


	//   ....[44]....
        /*01c8*/ 	.word	0x000104a0


	//   ....[45]....
        /*01cc*/ 	.word	0x000104c0


	//   ....[46]....
        /*01d0*/ 	.word	0x00010b50


	//   ....[47]....
        /*01d4*/ 	.word	0x00010b70


	//   ....[48]....
        /*01d8*/ 	.word	0x00010ca0


	//   ....[49]....
        /*01dc*/ 	.word	0x00010cd0


	//   ....[50]....
        /*01e0*/ 	.word	0x00010e00


	//   ....[51]....
        /*01e4*/ 	.word	0x00010e30


	//   ....[52]....
        /*01e8*/ 	.word	0x00010f60


	//   ....[53]....
        /*01ec*/ 	.word	0x00010f80


	//----- nvinfo : EIATTR_EXIT_INSTR_OFFSETS
	.align		4
.L_766:
        /*01f0*/ 	.byte	0x04, 0x1c
        /*01f2*/ 	.short	(.L_768 - .L_767)


	//   ....[0]....
.L_767:
        /*01f4*/ 	.word	0x00000030


	//   ....[1]....
        /*01f8*/ 	.word	0x000104d0


	//   ....[2]....
        /*01fc*/ 	.word	0x000105a0


	//   ....[3]....
        /*0200*/ 	.word	0x00010600


	//   ....[4]....
        /*0204*/ 	.word	0x00010f90


	//   ....[5]....
        /*0208*/ 	.word	0x00011040


	//   ....[6]....
        /*020c*/ 	.word	0x000110a0


	//----- nvinfo : EIATTR_CTAIDZ_USED
	.align		4
.L_768:
        /*0210*/ 	.byte	0x01, 0x04
	.zero		2


	//----- nvinfo : EIATTR_MAX_THREADS
	.align		4
        /*0214*/ 	.byte	0x04, 0x05
        /*0216*/ 	.short	(.L_770 - .L_769)
.L_769:
        /*0218*/ 	.word	0x00000100
        /*021c*/ 	.word	0x00000001
        /*0220*/ 	.word	0x00000001


	//----- nvinfo : EIATTR_CRS_STACK_SIZE
	.align		4
.L_770:
        /*0224*/ 	.byte	0x04, 0x1e
        /*0226*/ 	.short	(.L_772 - .L_771)
.L_771:
        /*0228*/ 	.word	0x00000000
.L_772:


//--------------------- .nv.info._ZN7cutlass13device_kernelIN5flash19enable_sm80_to_sm89INS1_16FlashAttnFwdSm80INS1_25CollectiveMainloopFwdSm80ILi8ELi2ELb0EN4cute5tupleIJNS5_1CILi128EEENS7_ILi64EEENS7_ILi192EEEEEELi192ENS_6half_tEfNS_4arch4Sm80ELb0ELb1ELb0ELb1ELb0ELb0ELb1ELb0EEENS1_21CollectiveEpilogueFwdINS6_IJS8_SA_S9_EEENS6_IJNS7_ILi1EEESI_SI_EEESC_SE_Li256ELb1ELb1ELb0ELb0EEENS1_19SingleTileSchedulerILb1ELb0ELb1ELi128EEEEEEEEEvNT_6ParamsE --------------------------
	.section	.nv.info._ZN7cutlass13device_kernelIN5flash19enable_sm80_to_sm89INS1_16FlashAttnFwdSm80INS1_25CollectiveMainloopFwdSm80ILi8ELi2ELb0EN4cute5tupleIJNS5_1CILi128EEENS7_ILi64EEENS7_ILi192EEEEEELi192ENS_6half_tEfNS_4arch4Sm80ELb0ELb1ELb0ELb1ELb0ELb0ELb1ELb0EEENS1_21CollectiveEpilogueFwdINS6_IJS8_SA_S9_EEENS6_IJNS7_ILi1EEESI_SI_EEESC_SE_Li256ELb1ELb1ELb0ELb0EEENS1_19SingleTileSchedulerILb1ELb0ELb1ELi128EEEEEEEEEvNT_6ParamsE,"",@"SHT_CUDA_INFO"
	.sectionflags	@""
	.align	4


	//----- nvinfo : EIATTR_CUDA_API_VERSION
	.align		4
        /*0000*/ 	.byte	0x04, 0x37
        /*0002*/ 	.short	(.L_774 - .L_773)
.L_773:
        /*0004*/ 	.word	0x00000082


	//----- nvinfo : EIATTR_SW2861232_WAR
	.align		4
.L_774:
        /*0008*/ 	.byte	0x01, 0x35
	.zero		2


	//----- nvinfo : EIATTR_PARAM_CBANK
	.align		4
        /*000c*/ 	.byte	0x04, 0x0a
        /*000e*/ 	.short	(.L_776 - .L_775)
	.align		4
.L_775:
        /*0010*/ 	.word	index@(.nv.constant0._ZN7cutlass13device_kernelIN5flash19enable_sm80_to_sm89INS1_16FlashAttnFwdSm80INS1_25CollectiveMainloopFwdSm80ILi8ELi2ELb0EN4cute5tupleIJNS5_1CILi128EEENS7_ILi64EEENS7_ILi192EEEEEELi192ENS_6half_tEfNS_4arch4Sm80ELb0ELb1ELb0ELb1ELb0ELb0ELb1ELb0EEENS1_21CollectiveEpilogueFwdINS6_IJS8_SA_S9_EEENS6_IJNS7_ILi1EEESI_SI_EEESC_SE_Li256ELb1ELb1ELb0ELb0EEENS1_19SingleTileSchedulerILb1ELb0ELb1ELi128EEEEEEEEEvNT_6ParamsE)
        /*0014*/ 	.short	0x0160
        /*0016*/ 	.short	0x0418


	//----- nvinfo : EIATTR_CBANK_PARAM_SIZE
	.align		4
.L_776:
        /*0018*/ 	.byte	0x03, 0x19
        /*001a*/ 	.short	0x0418


	//----- nvinfo : EIATTR_KPARAM_INFO
	.align		4
        /*001c*/ 	.byte	0x04, 0x17
        /*001e*/ 	.short	(.L_778 - .L_777)
.L_777:
        /*0020*/ 	.word	0x00000000
        /*0024*/ 	.short	0x0000
        /*0026*/ 	.short	0x0000
        /*0028*/ 	.byte	0x00, 0xf0, 0x61, 0x10


	//----- nvinfo : EIATTR_MAXREG_COUNT
	.align		4
.L_778:
        /*002c*/ 	.byte	0x03, 0x1b
        /*002e*/ 	.short	0x00ff


	//----- nvinfo : EIATTR_NUM_BARRIERS
	.align		4
        /*0030*/ 	.byte	0x02, 0x4c
        /*0032*/ 	.byte	0x02
	.zero		1


	//----- nvinfo : EIATTR_MERCURY_ISA_VERSION
	.align		4
        /*0034*/ 	.byte	0x03, 0x5f
        /*0036*/ 	.short	0x0000


	//----- nvinfo : EIATTR_COOP_GROUP_MASK_REGIDS
	.align		4
        /*0038*/ 	.byte	0x04, 0x29
        /*003a*/ 	.short	(.L_780 - .L_779)


	//   ....[0]....
.L_779:
        /*003c*/ 	.word	0xffffffff


	//   ....[1]....
        /*0040*/ 	.word	0xffffffff


	//   ....[2]....
        /*0044*/ 	.word	0xffffffff


	//   ....[3]....
        /*0048*/ 	.word	0xffffffff


	//   ....[4]....
        /*004c*/ 	.word	0xffffffff


	//   ....[5]....
        /*0050*/ 	.word	0xffffffff


	//   ....[6]....
        /*0054*/ 	.word	0xffffffff


	//   ....[7]....
        /*0058*/ 	.word	0xffffffff


	//   ....[8]....
        /*005c*/ 	.word	0xffffffff


	//   ....[9]....
        /*0060*/ 	.word	0xffffffff


	//   ....[10]....
        /*0064*/ 	.word	0xffffffff


	//   ....[11]....
        /*0068*/ 	.word	0xffffffff


	//   ....[12]....
        /*006c*/ 	.word	0xffffffff


	//   ....[13]....
        /*0070*/ 	.word	0xffffffff


	//   ....[14]....
        /*0074*/ 	.word	0xffffffff


	//   ....[15]....
        /*0078*/ 	.word	0xffffffff


	//   ....[16]....
        /*007c*/ 	.word	0xffffffff


	//   ....[17]....
        /*0080*/ 	.word	0xffffffff


	//   ....[18]....
        /*0084*/ 	.word	0xffffffff


	//   ....[19]....
        /*0088*/ 	.word	0xffffffff


	//   ....[20]....
        /*008c*/ 	.word	0xffffffff


	//   ....[21]....
        /*0090*/ 	.word	0xffffffff


	//   ....[22]....
        /*0094*/ 	.word	0xffffffff


	//   ....[23]....
        /*0098*/ 	.word	0xffffffff


	//   ....[24]....
        /*009c*/ 	.word	0xffffffff


	//   ....[25]....
        /*00a0*/ 	.word	0xffffffff


	//   ....[26]....
        /*00a4*/ 	.word	0xffffffff


	//   ....[27]....
        /*00a8*/ 	.word	0xffffffff


	//   ....[28]....
        /*00ac*/ 	.word	0xffffffff


	//   ....[29]....
        /*00b0*/ 	.word	0xffffffff


	//   ....[30]....
        /*00b4*/ 	.word	0xffffffff


	//   ....[31]....
        /*00b8*/ 	.word	0xffffffff


	//   ....[32]....
        /*00bc*/ 	.word	0xffffffff


	//   ....[33]....
        /*00c0*/ 	.word	0xffffffff


	//   ....[34]....
        /*00c4*/ 	.word	0xffffffff


	//   ....[35]....
        /*00c8*/ 	.word	0xffffffff


	//   ....[36]....
        /*00cc*/ 	.word	0xffffffff


	//   ....[37]....
        /*00d0*/ 	.word	0xffffffff


	//   ....[38]....
        /*00d4*/ 	.word	0xffffffff


	//   ....[39]....
        /*00d8*/ 	.word	0xffffffff


	//   ....[40]....
        /*00dc*/ 	.word	0xffffffff


	//   ....[41]....
        /*00e0*/ 	.word	0xffffffff


	//   ....[42]....
        /*00e4*/ 	.word	0xffffffff


	//   ....[43]....
        /*00e8*/ 	.word	0xffffffff


	//   ....[44]....
        /*00ec*/ 	.word	0xffffffff


	//   ....[45]....
        /*00f0*/ 	.word	0xffffffff


	//   ....[46]....
        /*00f4*/ 	.word	0xffffffff


	//   ....[47]....
        /*00f8*/ 	.word	0xffffffff


	//   ....[48]....
        /*00fc*/ 	.word	0xffffffff


	//   ....[49]....
        /*0100*/ 	.word	0xffffffff


	//   ....[50]....
        /*0104*/ 	.word	0xffffffff


	//   ....[51]....
        /*0108*/ 	.word	0xffffffff


	//   ....[52]....
        /*010c*/ 	.word	0xffffffff


	//   ....[53]....
        /*0110*/ 	.word	0xffffffff


	//   ....[54]....
        /*0114*/ 	.word	0xffffffff


	//----- nvinfo : EIATTR_COOP_GROUP_INSTR_OFFSETS
	.align		4
.L_780:
        /*0118*/ 	.byte	0x04, 0x28
        /*011a*/ 	.short	(.L_782 - .L_781)


	//   ....[0]....
.L_781:
        /*011c*/ 	.word	0x00000080


	//   ....[1]....
        /*0120*/ 	.word	0x00001450


	//   ....[2]....
        /*0124*/ 	.word	0x00001520


	//   ....[3]....
        /*0128*/ 	.word	0x00001740


	//   ....[4]....
        /*012c*/ 	.word	0x00001770


	//   ....[5]....
        /*0130*/ 	.word	0x000018c0


	//   ....[6]....
        /*0134*/ 	.word	0x000018f0


	//   ....[7]....
        /*0138*/ 	.word	0x00001a30


	//   ....[8]....
        /*013c*/ 	.word	0x00001a70


	//   ....[9]....
        /*0140*/ 	.word	0x00002f20


	//   ....[10]....
        /*0144*/ 	.word	0x00003320


	//   ....[11]....
        /*0148*/ 	.word	0x00003c80


	//   ....[12]....
        /*014c*/ 	.word	0x00003cb0


	//   ....[13]....
        /*0150*/ 	.word	0x00003cf0


	//   ....[14]....
        /*0154*/ 	.word	0x00003d00


	//   ....[15]....
        /*0158*/ 	.word	0x00005ce0


	//   ....[16]....
        /*015c*/ 	.word	0x00005fd0


	//   ....[17]....
        /*0160*/ 	.word	0x00006960


	//   ....[18]....
        /*0164*/ 	.word	0x00006a10


	//   ....[19]....
        /*0168*/ 	.word	0x00006a30


	//   ....[20]....
        /*016c*/ 	.word	0x00006a50


	//   ....[21]....
        /*0170*/ 	.word	0x00009700


	//   ....[22]....
        /*0174*/ 	.word	0x00009720


	//   ....[23]....
        /*0178*/ 	.word	0x00009740


	//   ....[24]....
        /*017c*/ 	.word	0x00009760


	//   ....[25]....
        /*0180*/ 	.word	0x0000bfb0


	//   ....[26]....
        /*0184*/ 	.word	0x0000c290


	//   ....[27]....
        /*0188*/ 	.word	0x0000cb30


	//   ....[28]....
        /*018c*/ 	.word	0x0000ccc0


	//   ....[29]....
        /*0190*/ 	.word	0x0000ccf0


	//   ....[30]....
        /*0194*/ 	.word	0x0000cd60


	//   ....[31]....
        /*0198*/ 	.word	0x0000e780


	//   ....[32]....
        /*019c*/ 	.word	0x0000e7b0


	//   ....[33]....
        /*01a0*/ 	.word	0x0000e7f0


	//   ....[34]....
        /*01a4*/ 	.word	0x0000e800


	//   ....[35]....
        /*01a8*/ 	.word	0x0000fd20


	//   ....[36]....
        /*01ac*/ 	.word	0x0000fd60


	//   ....[37]....
        /*01b0*/ 	.word	0x0000fda0


	//   ....[38]....
        /*01b4*/ 	.word	0x0000fdc0


	//   ....[39]....
        /*01b8*/ 	.word	0x0000ffd0


	//   ....[40]....
        /*01bc*/ 	.word	0x0000ffe0


	//   ....[41]....
        /*01c0*/ 	.word	0x00010160


	//   ....[42]....
        /*01c4*/ 	.word	0x00010190


	//   ....[43]....
        /*01c8*/ 	.word	0x000102e0


	//   ....[44]....
        /*01cc*/ 	.word	0x00010310


	//   ....[45]....
        /*01d0*/ 	.word	0x00010460


	//   ....[46]....
        /*01d4*/ 	.word	0x00010480


	//   ....[47]....
        /*01d8*/ 	.word	0x00010c90


	//   ....[48]....
        /*01dc*/ 	.word	0x00010cb0


	//   ....[49]....
        /*01e0*/ 	.word	0x00010de0


	//   ....[50]....
        /*01e4*/ 	.word	0x00010e10


	//   ....[51]....
        /*01e8*/ 	.word	0x00010f40


	//   ....[52]....
        /*01ec*/ 	.word	0x00010f70


	//   ....[53]....
        /*01f0*/ 	.word	0x000110a0


	//   ....[54]....
        /*01f4*/ 	.word	0x000110c0


	//----- nvinfo : EIATTR_EXIT_INSTR_OFFSETS
	.align		4
.L_782:
        /*01f8*/ 	.byte	0x04, 0x1c
        /*01fa*/ 	.short	(.L_784 - .L_783)


	//   ....[0]....
.L_783:
        /*01fc*/ 	.word	0x00000310


	//   ....[1]....
        /*0200*/ 	.word	0x00010490


	//   ....[2]....
        /*0204*/ 	.word	0x00010560


	//   ....[3]....
        /*0208*/ 	.word	0x000105c0


	//   ....[4]....
        /*020c*/ 	.word	0x000110d0


	//   ....[5]....
        /*0210*/ 	.word	0x00011180


	//   ....[6]....
        /*0214*/ 	.word	0x000111e0


	//----- nvinfo : EIATTR_CTAIDZ_USED
	.align		4
.L_784:
        /*0218*/ 	.byte	0x01, 0x04
	.zero		2


	//----- nvinfo : EIATTR_MAX_THREADS
	.align		4
        /*021c*/ 	.byte	0x04, 0x05
        /*021e*/ 	.short	(.L_786 - .L_785)
.L_785:
        /*0220*/ 	.word	0x00000100
        /*0224*/ 	.word	0x00000001
        /*0228*/ 	.word	0x00000001


	//----- nvinfo : EIATTR_CRS_STACK_SIZE
	.align		4
.L_786:
        /*022c*/ 	.byte	0x04, 0x1e
        /*022e*/ 	.short	(.L_788 - .L_787)
.L_787:
        /*0230*/ 	.word	0x00000000
.L_788:


//--------------------- .nv.info._ZN7cutlass13device_kernelIN5flash19enable_sm80_to_sm89INS1_16FlashAttnFwdSm80INS1_25CollectiveMainloopFwdSm80ILi8ELi2ELb0EN4cute5tupleIJNS5_1CILi128EEENS7_ILi64EEENS7_ILi192EEEEEELi192ENS_6half_tEfNS_4arch4Sm80ELb0ELb1ELb0ELb1ELb0ELb1ELb1ELb0EEENS1_21CollectiveEpilogueFwdINS6_IJS8_SA_S9_EEENS6_IJNS7_ILi1EEESI_SI_EEESC_SE_Li256ELb1ELb1ELb0ELb0EEENS1_19SingleTileSchedulerILb1ELb0ELb1ELi128EEEEEEEEEvNT_6ParamsE --------------------------
	.section	.nv.info._ZN7cutlass13device_kernelIN5flash19enable_sm80_to_sm89INS1_16FlashAttnFwdSm80INS1_25CollectiveMainloopFwdSm80ILi8ELi2ELb0EN4cute5tupleIJNS5_1CILi128EEENS7_ILi64EEENS7_ILi192EEEEEELi192ENS_6half_tEfNS_4arch4Sm80ELb0ELb1ELb0ELb1ELb0ELb1ELb1ELb0EEENS1_21CollectiveEpilogueFwdINS6_IJS8_SA_S9_EEENS6_IJNS7_ILi1EEESI_SI_EEESC_SE_Li256ELb1ELb1ELb0ELb0EEENS1_19SingleTileSchedulerILb1ELb0ELb1ELi128EEEEEEEEEvNT_6ParamsE,"",@"SHT_CUDA_INFO"
	.sectionflags	@""
	.align	4


	//----- nvinfo : EIATTR_CUDA_API_VERSION
	.align		4
        /*0000*/ 	.byte	0x04, 0x37
        /*0002*/ 	.short	(.L_790 - .L_789)
.L_789:
        /*0004*/ 	.word	0x00000082


	//----- nvinfo : EIATTR_SW2861232_WAR
	.align		4
.L_790:
        /*0008*/ 	.byte	0x01, 0x35
	.zero		2


	//----- nvinfo : EIATTR_PARAM_CBANK
	.align		4
        /*000c*/ 	.byte	0x04, 0x0a
        /*000e*/ 	.short	(.L_792 - .L_791)
	.align		4
.L_791:
        /*0010*/ 	.word	index@(.nv.constant0._ZN7cutlass13device_kernelIN5flash19enable_sm80_to_sm89INS1_16FlashAttnFwdSm80INS1_25CollectiveMainloopFwdSm80ILi8ELi2ELb0EN4cute5tupleIJNS5_1CILi128EEENS7_ILi64EEENS7_ILi192EEEEEELi192ENS_6half_tEfNS_4arch4Sm80ELb0ELb1ELb0ELb1ELb0ELb1ELb1ELb0EEENS1_21CollectiveEpilogueFwdINS6_IJS8_SA_S9_EEENS6_IJNS7_ILi1EEESI_SI_EEESC_SE_Li256ELb1ELb1ELb0ELb0EEENS1_19SingleTileSchedulerILb1ELb0ELb1ELi128EEEEEEEEEvNT_6ParamsE)
        /*0014*/ 	.short	0x0160
        /*0016*/ 	.short	0x0418


	//----- nvinfo : EIATTR_CBANK_PARAM_SIZE
	.align		4
.L_792:
        /*0018*/ 	.byte	0x03, 0x19
        /*001a*/ 	.short	0x0418


	//----- nvinfo : EIATTR_KPARAM_INFO
	.align		4
        /*001c*/ 	.byte	0x04, 0x17
        /*001e*/ 	.short	(.L_794 - .L_793)
.L_793:
        /*0020*/ 	.word	0x00000000
        /*0024*/ 	.short	0x0000
        /*0026*/ 	.short	0x0000
        /*0028*/ 	.byte	0x00, 0xf0, 0x61, 0x10


	//----- nvinfo : EIATTR_MAXREG_COUNT
	.align		4
.L_794:
        /*002c*/ 	.byte	0x03, 0x1b
        /*002e*/ 	.short	0x00ff


	//----- nvinfo : EIATTR_NUM_BARRIERS
	.align		4
        /*0030*/ 	.byte	0x02, 0x4c
        /*0032*/ 	.byte	0x02
	.zero		1


	//----- nvinfo : EIATTR_MERCURY_ISA_VERSION
	.align		4
        /*0034*/ 	.byte	0x03, 0x5f
        /*0036*/ 	.short	0x0000


	//----- nvinfo : EIATTR_COOP_GROUP_MASK_REGIDS
	.align		4
        /*0038*/ 	.byte	0x04, 0x29
        /*003a*/ 	.short	(.L_796 - .L_795)


	//   ....[0]....
.L_795:
        /*003c*/ 	.word	0xffffffff


	//   ....[1]....
        /*0040*/ 	.word	0xffffffff


	//   ....[2]....
        /*0044*/ 	.word	0xffffffff


	//   ....[3]....
        /*0048*/ 	.word	0xffffffff


	//   ....[4]....
        /*004c*/ 	.word	0xffffffff


	//   ....[5]....
        /*0050*/ 	.word	0xffffffff


	//   ....[6]....
        /*0054*/ 	.word	0xffffffff


	//   ....[7]....
        /*0058*/ 	.word	0xffffffff


	//   ....[8]....
        /*005c*/ 	.word	0xffffffff


	//   ....[9]....
        /*0060*/ 	.word	0xffffffff


	//   ....[10]....
        /*0064*/ 	.word	0xffffffff


	//   ....[11]....
        /*0068*/ 	.word	0xffffffff


	//   ....[12]....
        /*006c*/ 	.word	0xffffffff


	//   ....[13]....
        /*0070*/ 	.word	0xffffffff


	//   ....[14]....
        /*0074*/ 	.word	0xffffffff


	//   ....[15]....
        /*0078*/ 	.word	0xffffffff


	//   ....[16]....
        /*007c*/ 	.word	0xffffffff


	//   ....[17]....
        /*0080*/ 	.word	0xffffffff


	//   ....[18]....
        /*0084*/ 	.word	0xffffffff


	//   ....[19]....
        /*0088*/ 	.word	0xffffffff


	//   ....[20]....
        /*008c*/ 	.word	0xffffffff


	//   ....[21]....
        /*0090*/ 	.word	0xffffffff


	//   ....[22]....
        /*0094*/ 	.word	0xffffffff


	//   ....[23]....
        /*0098*/ 	.word	0xffffffff


	//   ....[24]....
        /*009c*/ 	.word	0xffffffff


	//   ....[25]....
        /*00a0*/ 	.word	0xffffffff


	//   ....[26]....
        /*00a4*/ 	.word	0xffffffff


	//   ....[27]....
        /*00a8*/ 	.word	0xffffffff


	//   ....[28]....
        /*00ac*/ 	.word	0xffffffff


	//   ....[29]....
        /*00b0*/ 	.word	0xffffffff


	//   ....[30]....
        /*00b4*/ 	.word	0xffffffff


	//   ....[31]....
        /*00b8*/ 	.word	0xffffffff


	//   ....[32]....
        /*00bc*/ 	.word	0xffffffff


	//   ....[33]....
        /*00c0*/ 	.word	0xffffffff


	//   ....[34]....
        /*00c4*/ 	.word	0xffffffff


	//   ....[35]....
        /*00c8*/ 	.word	0xffffffff


	//   ....[36]....
        /*00cc*/ 	.word	0xffffffff


	//   ....[37]....
        /*00d0*/ 	.word	0xffffffff


	//   ....[38]....
        /*00d4*/ 	.word	0xffffffff


	//   ....[39]....
        /*00d8*/ 	.word	0xffffffff


	//   ....[40]....
        /*00dc*/ 	.word	0xffffffff


	//   ....[41]....
        /*00e0*/ 	.word	0xffffffff


	//   ....[42]....
        /*00e4*/ 	.word	0xffffffff


	//   ....[43]....
        /*00e8*/ 	.word	0xffffffff


	//   ....[44]....
        /*00ec*/ 	.word	0xffffffff


	//   ....[45]....
        /*00f0*/ 	.word	0xffffffff


	//   ....[46]....
        /*00f4*/ 	.word	0xffffffff


	//   ....[47]....
        /*00f8*/ 	.word	0xffffffff


	//   ....[48]....
        /*00fc*/ 	.word	0xffffffff


	//   ....[49]....
        /*0100*/ 	.word	0xffffffff


	//   ....[50]....
        /*0104*/ 	.word	0xffffffff


	//   ....[51]....
        /*0108*/ 	.word	0xffffffff


	//   ....[52]....
        /*010c*/ 	.word	0xffffffff


	//   ....[53]....
        /*0110*/ 	.word	0xffffffff


	//   ....[54]....
        /*0114*/ 	.word	0xffffffff


	//   ....[55]....
        /*0118*/ 	.word	0xffffffff


	//   ....[56]....
        /*011c*/ 	.word	0xffffffff


	//   ....[57]....
        /*0120*/ 	.word	0xffffffff


	//   ....[58]....
        /*0124*/ 	.word	0xffffffff


	//   ....[59]....
        /*0128*/ 	.word	0xffffffff


	//   ....[60]....
        /*012c*/ 	.word	0xffffffff


	//   ....[61]....
        /*0130*/ 	.word	0xffffffff


	//   ....[62]....
        /*0134*/ 	.word	0xffffffff


	//   ....[63]....
        /*0138*/ 	.word	0xffffffff


	//   ....[64]....
        /*013c*/ 	.word	0xffffffff


	//   ....[65]....
        /*0140*/ 	.word	0xffffffff


	//   ....[66]....
        /*0144*/ 	.word	0xffffffff


	//   ....[67]....
        /*0148*/ 	.word	0xffffffff


	//   ....[68]....
        /*014c*/ 	.word	0xffffffff


	//   ....[69]....
        /*0150*/ 	.word	0xffffffff


	//   ....[70]....
        /*0154*/ 	.word	0xffffffff


	//----- nvinfo : EIATTR_COOP_GROUP_INSTR_OFFSETS
	.align		4
.L_796:
        /*0158*/ 	.byte	0x04, 0x28
        /*015a*/ 	.short	(.L_798 - .L_797)


	//   ....[0]....
.L_797:
        /*015c*/ 	.word	0x00000080


	//   ....[1]....
        /*0160*/ 	.word	0x00006fd0


	//   ....[2]....
        /*0164*/ 	.word	0x000070a0


	//   ....[3]....
        /*0168*/ 	.word	0x000072c0


	//   ....[4]....
        /*016c*/ 	.word	0x000072f0


	//   ....[5]....
        /*0170*/ 	.word	0x00007440


	//   ....[6]....
        /*0174*/ 	.word	0x00007470


	//   ....[7]....
        /*0178*/ 	.word	0x000075c0


	//   ....[8]....
        /*017c*/ 	.word	0x00007600


	//   ....[9]....
        /*0180*/ 	.word	0x00008000


	//   ....[10]....
        /*0184*/ 	.word	0x00008060


	//   ....[11]....
        /*0188*/ 	.word	0x00008090


	//   ....[12]....
        /*018c*/ 	.word	0x000080a0


	//   ....[13]....
        /*0190*/ 	.word	0x000084e0


	//   ....[14]....
        /*0194*/ 	.word	0x000085c0


	//   ....[15]....
        /*0198*/ 	.word	0x00008770


	//   ....[16]....
        /*019c*/ 	.word	0x000087b0


	//   ....[17]....
        /*01a0*/ 	.word	0x0000b510


	//   ....[18]....
        /*01a4*/ 	.word	0x0000b530


	//   ....[19]....
        /*01a8*/ 	.word	0x0000b560


	//   ....[20]....
        /*01ac*/ 	.word	0x0000b570


	//   ....[21]....
        /*01b0*/ 	.word	0x0000b800


	//   ....[22]....
        /*01b4*/ 	.word	0x0000b8e0


	//   ....[23]....
        /*01b8*/ 	.word	0x0000ba90


	//   ....[24]....
        /*01bc*/ 	.word	0x0000bad0


	//   ....[25]....
        /*01c0*/ 	.word	0x0000f8f0


	//   ....[26]....
        /*01c4*/ 	.word	0x0000fad0


	//   ....[27]....
        /*01c8*/ 	.word	0x00010620


	//   ....[28]....
        /*01cc*/ 	.word	0x00010670


	//   ....[29]....
        /*01d0*/ 	.word	0x00010690


	//   ....[30]....
        /*01d4*/ 	.word	0x00010780


	//   ....[31]....
        /*01d8*/ 	.word	0x000127b0


	//   ....[32]....
        /*01dc*/ 	.word	0x00012b00


	//   ....[33]....
        /*01e0*/ 	.word	0x000132e0


	//   ....[34]....
        /*01e4*/ 	.word	0x00013420


	//   ....[35]....
        /*01e8*/ 	.word	0x00013430


	//   ....[36]....
        /*01ec*/ 	.word	0x00013450


	//   ....[37]....
        /*01f0*/ 	.word	0x00016190


	//   ....[38]....
        /*01f4*/ 	.word	0x000161b0


	//   ....[39]....
        /*01f8*/ 	.word	0x000161d0


	//   ....[40]....
        /*01fc*/ 	.word	0x000161f0


	//   ....[41]....
        /*0200*/ 	.word	0x00018ad0


	//   ....[42]....
        /*0204*/ 	.word	0x00018db0


	//   ....[43]....
        /*0208*/ 	.word	0x00019650


	//   ....[44]....
        /*020c*/ 	.word	0x000197e0


	//   ....[45]....
        /*0210*/ 	.word	0x00019810


	//   ....[46]....
        /*0214*/ 	.word	0x00019880


	//   ....[47]....
        /*0218*/ 	.word	0x0001b2a0


	//   ....[48]....
        /*021c*/ 	.word	0x0001b2d0


	//   ....[49]....
        /*0220*/ 	.word	0x0001b310


	//   ....[50]....
        /*0224*/ 	.word	0x0001b320


	//   ....[51]....
        /*0228*/ 	.word	0x0001c840


	//   ....[52]....
        /*022c*/ 	.word	0x0001c870


	//   ....[53]....
        /*0230*/ 	.word	0x0001c8b0


	//   ....[54]....
        /*0234*/ 	.word	0x0001c8f0


	//   ....[55]....
        /*0238*/ 	.word	0x0001cae0


	//   ....[56]....
        /*023c*/ 	.word	0x0001caf0


	//   ....[57]....
        /*0240*/ 	.word	0x0001cc70


	//   ....[58]....
        /*0244*/ 	.word	0x0001cca0


	//   ....[59]....
        /*0248*/ 	.word	0x0001cdf0


	//   ....[60]....
        /*024c*/ 	.word	0x0001ce20


	//   ....[61]....
        /*0250*/ 	.word	0x0001cf70


	//   ....[62]....
        /*0254*/ 	.word	0x0001cf90


	//   ....[63]....
        /*0258*/ 	.word	0x0001d770


	//   ....[64]....
        /*025c*/ 	.word	0x0001d790


	//   ....[65]....
        /*0260*/ 	.word	0x0001d8c0


	//   ....[66]....
        /*0264*/ 	.word	0x0001d8f0


	//   ....[67]....
        /*0268*/ 	.word	0x0001da20


	//   ....[68]....
        /*026c*/ 	.word	0x0001da50


	//   ....[69]....
        /*0270*/ 	.word	0x0001db80


	//   ....[70]....
        /*0274*/ 	.word	0x0001dba0


	//----- nvinfo : EIATTR_EXIT_INSTR_OFFSETS
	.align		4
.L_798:
        /*0278*/ 	.byte	0x04, 0x1c
        /*027a*/ 	.short	(.L_800 - .L_799)


	//   ....[0]....
.L_799:
        /*027c*/ 	.word	0x00000310


	//   ....[1]....
        /*0280*/ 	.word	0x0001cfa0


	//   ....[2]....
        /*0284*/ 	.word	0x0001d070


	//   ....[3]....
        /*0288*/ 	.word	0x0001d0d0


	//   ....[4]....
        /*028c*/ 	.word	0x0001dbb0


	//   ....[5]....
        /*0290*/ 	.word	0x0001dc60


	//   ....[6]....
        /*0294*/ 	.word	0x0001dcc0


	//----- nvinfo : EIATTR_CTAIDZ_USED
	.align		4
.L_800:
        /*0298*/ 	.byte	0x01, 0x04
	.zero		2


	//----- nvinfo : EIATTR_MAX_THREADS
	.align		4
        /*029c*/ 	.byte	0x04, 0x05
        /*029e*/ 	.short	(.L_802 - .L_801)
.L_801:
        /*02a0*/ 	.word	0x00000100
        /*02a4*/ 	.word	0x00000001
        /*02a8*/ 	.word	0x00000001


	//----- nvinfo : EIATTR_CRS_STACK_SIZE
	.align		4
.L_802:
        /*02ac*/ 	.byte	0x04, 0x1e
        /*02ae*/ 	.short	(.L_804 - .L_803)
.L_803:
        /*02b0*/ 	.word	0x00000000
.L_804:


//--------------------- .nv.info._ZN7cutlass13device_kernelIN5flash19enable_sm80_to_sm89INS1_16FlashAttnFwdSm80INS1_25CollectiveMainloopFwdSm80ILi8ELi2ELb1EN4cute5tupleIJNS5_1CILi128EEENS7_ILi96EEENS7_ILi192EEEEEELi192ENS_6half_tEfNS_4arch4Sm80ELb1ELb0ELb0ELb0ELb0ELb0ELb1ELb0EEENS1_21CollectiveEpilogueFwdINS6_IJS8_SA_S9_EEENS6_IJNS7_ILi1EEESI_SI_EEESC_SE_Li256ELb0ELb1ELb0ELb0EEENS1_30DynamicPersistentTileSchedulerILi256ELi256ELb0ELb1ELb0EEEEEEEEEvNT_6ParamsE --------------------------
	.section	.nv.info._ZN7cutlass13device_kernelIN5flash19enable_sm80_to_sm89INS1_16FlashAttnFwdSm80INS1_25CollectiveMainloopFwdSm80ILi8ELi2ELb1EN4cute5tupleIJNS5_1CILi128EEENS7_ILi96EEENS7_ILi192EEEEEELi192ENS_6half_tEfNS_4arch4Sm80ELb1ELb0ELb0ELb0ELb0ELb0ELb1ELb0EEENS1_21CollectiveEpilogueFwdINS6_IJS8_SA_S9_EEENS6_IJNS7_ILi1EEESI_SI_EEESC_SE_Li256ELb0ELb1ELb0ELb0EEENS1_30DynamicPersistentTileSchedulerILi256ELi256ELb0ELb1ELb0EEEEEEEEEvNT_6ParamsE,"",@"SHT_CUDA_INFO"
	.sectionflags	@""
	.align	4


	//----- nvinfo : EIATTR_CUDA_API_VERSION
	.align		4
        /*0000*/ 	.byte	0x04, 0x37
        /*0002*/ 	.short	(.L_806 - .L_805)
.L_805:
        /*0004*/ 	.word	0x00000082


	//----- nvinfo : EIATTR_SW2861232_WAR
	.align		4
.L_806:
        /*0008*/ 	.byte	0x01, 0x35
	.zero		2


	//----- nvinfo : EIATTR_PARAM_CBANK
	.align		4
        /*000c*/ 	.byte	0x04, 0x0a
        /*000e*/ 	.short	(.L_808 - .L_807)
	.align		4
.L_807:
        /*0010*/ 	.word	index@(.nv.constant0._ZN7cutlass13device_kernelIN5flash19enable_sm80_to_sm89INS1_16FlashAttnFwdSm80INS1_25CollectiveMainloopFwdSm80ILi8ELi2ELb1EN4cute5tupleIJNS5_1CILi128EEENS7_ILi96EEENS7_ILi192EEEEEELi192ENS_6half_tEfNS_4arch4Sm80ELb1ELb0ELb0ELb0ELb0ELb0ELb1ELb0EEENS1_21CollectiveEpilogueFwdINS6_IJS8_SA_S9_EEENS6_IJNS7_ILi1EEESI_SI_EEESC_SE_Li256ELb0ELb1ELb0ELb0EEENS1_30DynamicPersistentTileSchedulerILi256ELi256ELb0ELb1ELb0EEEEEEEEEvNT_6ParamsE)
        /*0014*/ 	.short	0x0160
        /*0016*/ 	.short	0x0428


	//----- nvinfo : EIATTR_CBANK_PARAM_SIZE
	.align		4
.L_808:
        /*0018*/ 	.byte	0x03, 0x19
        /*001a*/ 	.short	0x0428


	//----- nvinfo : EIATTR_KPARAM_INFO
	.align		4
        /*001c*/ 	.byte	0x04, 0x17
        /*001e*/ 	.short	(.L_810 - .L_809)
.L_809:
        /*0020*/ 	.word	0x00000000
        /*0024*/ 	.short	0x0000
        /*0026*/ 	.short	0x0000
        /*0028*/ 	.byte	0x00, 0xf0, 0xa1, 0x10


	//----- nvinfo : EIATTR_MAXREG_COUNT
	.align		4
.L_810:
        /*002c*/ 	.byte	0x03, 0x1b
        /*002e*/ 	.short	0x00ff


	//----- nvinfo : EIATTR_NUM_BARRIERS
	.align		4
        /*0030*/ 	.byte	0x02, 0x4c
        /*0032*/ 	.byte	0x06
	.zero		1


	//----- nvinfo : EIATTR_ANNOTATIONS
	.align		4
        /*0034*/ 	.byte	0x04, 0x55
        /*0036*/ 	.short	(.L_812 - .L_811)


	//   ....[0]....
.L_811:
        /* <DEDUP_REMOVED lines=71> */


	//----- nvinfo : EIATTR_MERCURY_ISA_VERSION
	.align		4
.L_812:
        /*0498*/ 	.byte	0x03, 0x5f
        /*049a*/ 	.short	0x0000


	//----- nvinfo : EIATTR_INT_WARP_WIDE_INSTR_OFFSETS
	.align		4
        /*049c*/ 	.byte	0x04, 0x31
        /*049e*/ 	.short	(.L_814 - .L_813)


	//   ....[0]....
.L_813:
        /*04a0*/ 	.word	0x0000dd50


	//   ....[1]....
        /*04a4*/ 	.word	0x0000ddd0


	//----- nvinfo : EIATTR_COOP_GROUP_MASK_REGIDS
	.align		4
.L_814:
        /*04a8*/ 	.byte	0x04, 0x29
        /*04aa*/ 	.short	(.L_816 - .L_815)


	//   ....[0]....
.L_815:
        /*04ac*/ 	.word	0xffffffff


	//   ....[1]....
        /*04b0*/ 	.word	0xffffffff


	//   ....[2]....
        /*04b4*/ 	.word	0xffffffff


	//   ....[3]....
        /*04b8*/ 	.word	0xffffffff


	//   ....[4]....
        /*04bc*/ 	.word	0xffffffff


	//   ....[5]....
        /*04c0*/ 	.word	0xffffffff


	//   ....[6]....
        /*04c4*/ 	.word	0xffffffff


	//   ....[7]....
        /*04c8*/ 	.word	0xffffffff


	//   ....[8]....
        /*04cc*/ 	.word	0xffffffff


	//   ....[9]....
        /*04d0*/ 	.word	0xffffffff


	//   ....[10]....
        /*04d4*/ 	.word	0xffffffff


	//   ....[11]....
        /*04d8*/ 	.word	0xffffffff


	//   ....[12]....
        /*04dc*/ 	.word	0xffffffff


	//   ....[13]....
        /*04e0*/ 	.word	0xffffffff


	//   ....[14]....
        /*04e4*/ 	.word	0xffffffff


	//   ....[15]....
        /*04e8*/ 	.word	0xffffffff


	//   ....[16]....
        /*04ec*/ 	.word	0xffffffff


	//   ....[17]....
        /*04f0*/ 	.word	0xffffffff


	//   ....[18]....
        /*04f4*/ 	.word	0xffffffff


	//   ....[19]....
        /*04f8*/ 	.word	0xffffffff


	//   ....[20]....
        /*04fc*/ 	.word	0xffffffff


	//   ....[21]....
        /*0500*/ 	.word	0xffffffff


	//   ....[22]....
        /*0504*/ 	.word	0xffffffff


	//   ....[23]....
        /*0508*/ 	.word	0xffffffff


	//   ....[24]....
        /*050c*/ 	.word	0xffffffff


	//   ....[25]....
        /*0510*/ 	.word	0xffffffff


	//   ....[26]....
        /*0514*/ 	.word	0xffffffff


	//   ....[27]....
        /*0518*/ 	.word	0xffffffff


	//   ....[28]....
        /*051c*/ 	.word	0xffffffff


	//   ....[29]....
        /*0520*/ 	.word	0xffffffff


	//   ....[30]....
        /*0524*/ 	.word	0xffffffff


	//   ....[31]....
        /*0528*/ 	.word	0xffffffff


	//   ....[32]....
        /*052c*/ 	.word	0xffffffff


	//   ....[33]....
        /*0530*/ 	.word	0xffffffff


	//   ....[34]....
        /*0534*/ 	.word	0xffffffff


	//   ....[35]....
        /*0538*/ 	.word	0xffffffff


	//   ....[36]....
        /*053c*/ 	.word	0xffffffff


	//   ....[37]....
        /*0540*/ 	.word	0xffffffff


	//   ....[38]....
        /*0544*/ 	.word	0xffffffff


	//   ....[39]....
        /*0548*/ 	.word	0xffffffff


	//   ....[40]....
        /*054c*/ 	.word	0xffffffff


	//   ....[41]....
        /*0550*/ 	.word	0xffffffff


	//   ....[42]....
        /*0554*/ 	.word	0xffffffff


	//   ....[43]....
        /*0558*/ 	.word	0xffffffff


	//   ....[44]....
        /*055c*/ 	.word	0xffffffff


	//   ....[45]....
        /*0560*/ 	.word	0xffffffff


	//   ....[46]....
        /*0564*/ 	.word	0xffffffff


	//   ....[47]....
        /*0568*/ 	.word	0xffffffff


	//   ....[48]....
        /*056c*/ 	.word	0xffffffff


	//   ....[49]....
        /*0570*/ 	.word	0xffffffff


	//   ....[50]....
        /*0574*/ 	.word	0xffffffff


	//   ....[51]....
        /*0578*/ 	.word	0xffffffff


	//   ....[52]....
        /*057c*/ 	.word	0xffffffff


	//   ....[53]....
        /*0580*/ 	.word	0xffffffff


	//   ....[54]....
        /*0584*/ 	.word	0xffffffff


	//   ....[55]....
        /*0588*/ 	.word	0xffffffff


	//   ....[56]....
        /*058c*/ 	.word	0xffffffff


	//   ....[57]....
        /*0590*/ 	.word	0xffffffff


	//   ....[58]....
        /*0594*/ 	.word	0xffffffff


	//   ....[59]....
        /*0598*/ 	.word	0xffffffff


	//   ....[60]....
        /*059c*/ 	.word	0xffffffff


	//   ....[61]....
        /*05a0*/ 	.word	0xffffffff


	//   ....[62]....
        /*05a4*/ 	.word	0xffffffff


	//   ....[63]....
        /*05a8*/ 	.word	0xffffffff


	//----- nvinfo : EIATTR_COOP_GROUP_INSTR_OFFSETS
	.align		4
.L_816:
        /*05ac*/ 	.byte	0x04, 0x28
        /*05ae*/ 	.short	(.L_818 - .L_817)


	//   ....[0]....
.L_817:
        /*05b0*/ 	.word	0x00000050


	//   ....[1]....
        /*05b4*/ 	.word	0x00001660


	//   ....[2]....
        /*05b8*/ 	.word	0x00001680


	//   ....[3]....
        /*05bc*/ 	.word	0x000016b0


	//   ....[4]....
        /*05c0*/ 	.word	0x000016d0


	//   ....[5]....
        /*05c4*/ 	.word	0x00001720


	//   ....[6]....
        /*05c8*/ 	.word	0x00001800


	//   ....[7]....
        /*05cc*/ 	.word	0x00001810


	//   ....[8]....
        /*05d0*/ 	.word	0x00001850


	//   ....[9]....
        /*05d4*/ 	.word	0x00003390


	//   ....[10]....
        /*05d8*/ 	.word	0x000033a0


	//   ....[11]....
        /*05dc*/ 	.word	0x00003c50


	//   ....[12]....
        /*05e0*/ 	.word	0x00003e10


	//   ....[13]....
        /*05e4*/ 	.word	0x00003e50


	//   ....[14]....
        /*05e8*/ 	.word	0x00003ec0


	//   ....[15]....
        /*05ec*/ 	.word	0x00006e30


	//   ....[16]....
        /*05f0*/ 	.word	0x00006e60


	//   ....[17]....
        /*05f4*/ 	.word	0x000077f0


	//   ....[18]....
        /*05f8*/ 	.word	0x00007860


	//   ....[19]....
        /*05fc*/ 	.word	0x00007880


	//   ....[20]....
        /*0600*/ 	.word	0x000078a0


	//   ....[21]....
        /*0604*/ 	.word	0x0000b1c0


	//   ....[22]....
        /*0608*/ 	.word	0x0000b250


	//   ....[23]....
        /*060c*/ 	.word	0x0000b260


	//   ....[24]....
        /*0610*/ 	.word	0x0000b2e0


	//   ....[25]....
        /*0614*/ 	.word	0x0000d500


	//   ....[26]....
        /*0618*/ 	.word	0x0000d550


	//   ....[27]....
        /*061c*/ 	.word	0x0000d570


	//   ....[28]....
        /*0620*/ 	.word	0x0000d590


	//   ....[29]....
        /*0624*/ 	.word	0x0000e5b0


	//   ....[30]....
        /*0628*/ 	.word	0x0000e9b0


	//   ....[31]....
        /*062c*/ 	.word	0x0000e9d0


	//   ....[32]....
        /*0630*/ 	.word	0x0000ea00


	//   ....[33]....
        /*0634*/ 	.word	0x0000ea30


	//   ....[34]....
        /*0638*/ 	.word	0x0000ebb0


	//   ....[35]....
        /*063c*/ 	.word	0x0000ebd0


	//   ....[36]....
        /*0640*/ 	.word	0x0000ed90


	//   ....[37]....
        /*0644*/ 	.word	0x0000edc0


	//   ....[38]....
        /*0648*/ 	.word	0x0000eec0


	//   ....[39]....
        /*064c*/ 	.word	0x0000eef0


	//   ....[40]....
        /*0650*/ 	.word	0x0000eff0


	//   ....[41]....
        /*0654*/ 	.word	0x0000f010


	//   ....[42]....
        /*0658*/ 	.word	0x0000f620


	//   ....[43]....
        /*065c*/ 	.word	0x0000f640


	//   ....[44]....
        /*0660*/ 	.word	0x0000f7d0


	//   ....[45]....
        /*0664*/ 	.word	0x0000f7e0


	//   ....[46]....
        /*0668*/ 	.word	0x0000f960


	//   ....[47]....
        /*066c*/ 	.word	0x0000f980


	//   ....[48]....
        /*0670*/ 	.word	0x0000fb00


	//   ....[49]....
        /*0674*/ 	.word	0x0000fb10


	//   ....[50]....
        /*0678*/ 	.word	0x0000fd00


	//   ....[51]....
        /*067c*/ 	.word	0x0000fde0


	//   ....[52]....
        /*0680*/ 	.word	0x0000fe40


	//   ....[53]....
        /*0684*/ 	.word	0x0000fe90


	//   ....[54]....
        /*0688*/ 	.word	0x0000fee0


	//   ....[55]....
        /*068c*/ 	.word	0x0000ff50


	//   ....[56]....
        /*0690*/ 	.word	0x0000ffc0


	//   ....[57]....
        /*0694*/ 	.word	0x00010020


	//   ....[58]....
        /*0698*/ 	.word	0x00010080


	//   ....[59]....
        /*069c*/ 	.word	0x000100e0


	//   ....[60]....
        /*06a0*/ 	.word	0x00010150


	//   ....[61]....
        /*06a4*/ 	.word	0x000101b0


	//   ....[62]....
        /*06a8*/ 	.word	0x00010210


	//   ....[63]....
        /*06ac*/ 	.word	0x00010270


	//----- nvinfo : EIATTR_EXIT_INSTR_OFFSETS
	.align		4
.L_818:
        /*06b0*/ 	.byte	0x04, 0x1c
        /*06b2*/ 	.short	(.L_820 - .L_819)


	//   ....[0]....
.L_819:
        /*06b4*/ 	.word	0x000000a0


	//   ....[1]....
        /*06b8*/ 	.word	0x0000fda0


	//----- nvinfo : EIATTR_MAX_THREADS
	.align		4
.L_820:
        /*06bc*/ 	.byte	0x04, 0x05
        /*06be*/ 	.short	(.L_822 - .L_821)
.L_821:
        /*06c0*/ 	.word	0x00000100
        /*06c4*/ 	.word	0x00000001
        /*06c8*/ 	.word	0x00000001


	//----- nvinfo : EIATTR_CRS_STACK_SIZE
	.align		4
.L_822:
        /*06cc*/ 	.byte	0x04, 0x1e
        /*06ce*/ 	.short	(.L_824 - .L_823)
.L_823:
        /*06d0*/ 	.word	0x00000000
.L_824:


//--------------------- .nv.info._ZN7cutlass13device_kernelIN5flash19enable_sm80_to_sm89INS1_16FlashAttnFwdSm80INS1_25CollectiveMainloopFwdSm80ILi8ELi2ELb1EN4cute5tupleIJNS5_1CILi128EEENS7_ILi96EEENS7_ILi192EEEEEELi192ENS_6half_tEfNS_4arch4Sm80ELb1ELb0ELb0ELb1ELb0ELb0ELb1ELb0EEENS1_21CollectiveEpilogueFwdINS6_IJS8_SA_S9_EEENS6_IJNS7_ILi1EEESI_SI_EEESC_SE_Li256ELb1ELb1ELb0ELb0EEENS1_19SingleTileSchedulerILb1ELb0ELb1ELi128EEEEEEEEEvNT_6ParamsE --------------------------
	.section	.nv.info._ZN7cutlass13device_kernelIN5flash19enable_sm80_to_sm89INS1_16FlashAttnFwdSm80INS1_25CollectiveMainloopFwdSm80ILi8ELi2ELb1EN4cute5tupleIJNS5_1CILi128EEENS7_ILi96EEENS7_ILi192EEEEEELi192ENS_6half_tEfNS_4arch4Sm80ELb1ELb0ELb0ELb1ELb0ELb0ELb1ELb0EEENS1_21CollectiveEpilogueFwdINS6_IJS8_SA_S9_EEENS6_IJNS7_ILi1EEESI_SI_EEESC_SE_Li256ELb1ELb1ELb0ELb0EEENS1_19SingleTileSchedulerILb1ELb0ELb1ELi128EEEEEEEEEvNT_6ParamsE,"",@"SHT_CUDA_INFO"
	.sectionflags	@""
	.align	4


	//----- nvinfo : EIATTR_CUDA_API_VERSION
	.align		4
        /*0000*/ 	.byte	0x04, 0x37
        /*0002*/ 	.short	(.L_826 - .L_825)
.L_825:
        /*0004*/ 	.word	0x00000082


	//----- nvinfo : EIATTR_SW2861232_WAR
	.align		4
.L_826:
        /*0008*/ 	.byte	0x01, 0x35
	.zero		2


	//----- nvinfo : EIATTR_PARAM_CBANK
	.align		4
        /*000c*/ 	.byte	0x04, 0x0a
        /*000e*/ 	.short	(.L_828 - .L_827)
	.align		4
.L_827:
        /*0010*/ 	.word	index@(.nv.constant0._ZN7cutlass13device_kernelIN5flash19enable_sm80_to_sm89INS1_16FlashAttnFwdSm80INS1_25CollectiveMainloopFwdSm80ILi8ELi2ELb1EN4cute5tupleIJNS5_1CILi128EEENS7_ILi96EEENS7_ILi192EEEEEELi192ENS_6half_tEfNS_4arch4Sm80ELb1ELb0ELb0ELb1ELb0ELb0ELb1ELb0EEENS1_21CollectiveEpilogueFwdINS6_IJS8_SA_S9_EEENS6_IJNS7_ILi1EEESI_SI_EEESC_SE_Li256ELb1ELb1ELb0ELb0EEENS1_19SingleTileSchedulerILb1ELb0ELb1ELi128EEEEEEEEEvNT_6ParamsE)
        /*0014*/ 	.short	0x0160
        /*0016*/ 	.short	0x0418


	//----- nvinfo : EIATTR_CBANK_PARAM_SIZE
	.align		4
.L_828:
        /*0018*/ 	.byte	0x03, 0x19
        /*001a*/ 	.short	0x0418


	//----- nvinfo : EIATTR_KPARAM_INFO
	.align		4
        /*001c*/ 	.byte	0x04, 0x17
        /*001e*/ 	.short	(.L_830 - .L_829)
.L_829:
        /*0020*/ 	.word	0x00000000
        /*0024*/ 	.short	0x0000
        /*0026*/ 	.short	0x0000
        /*0028*/ 	.byte	0x00, 0xf0, 0x61, 0x10


	//----- nvinfo : EIATTR_MAXREG_COUNT
	.align		4
.L_830:
        /*002c*/ 	.byte	0x03, 0x1b
        /*002e*/ 	.short	0x00ff


	//----- nvinfo : EIATTR_NUM_BARRIERS
	.align		4
        /*0030*/ 	.byte	0x02, 0x4c
        /*0032*/ 	.byte	0x02
	.zero		1


	//----- nvinfo : EIATTR_ANNOTATIONS
	.align		4
        /*0034*/ 	.byte	0x04, 0x55
        /*0036*/ 	.short	(.L_832 - .L_831)


	//   ....[0]....
.L_831:
        /* <DEDUP_REMOVED lines=24> */


	//----- nvinfo : EIATTR_MERCURY_ISA_VERSION
	.align		4
.L_832:
        /*01a8*/ 	.byte	0x03, 0x5f
        /*01aa*/ 	.short	0x0000


	//----- nvinfo : EIATTR_COOP_GROUP_MASK_REGIDS
	.align		4
        /*01ac*/ 	.byte	0x04, 0x29
        /*01ae*/ 	.short	(.L_834 - .L_833)


	//   ....[0]....
.L_833:
        /*01b0*/ 	.word	0xffffffff


	//   ....[1]....
        /*01b4*/ 	.word	0xffffffff


	//   ....[2]....
        /*01b8*/ 	.word	0xffffffff


	//   ....[3]....
        /*01bc*/ 	.word	0xffffffff


	//   ....[4]....
        /*01c0*/ 	.word	0xffffffff


	//   ....[5]....
        /*01c4*/ 	.word	0xffffffff


	//   ....[6]....
        /*01c8*/ 	.word	0xffffffff


	//   ....[7]....
        /*01cc*/ 	.word	0xffffffff


	//   ....[8]....
        /*01d0*/ 	.word	0xffffffff


	//   ....[9]....
        /*01d4*/ 	.word	0xffffffff


	//   ....[10]....
        /*01d8*/ 	.word	0xffffffff


	//   ....[11]....
        /*01dc*/ 	.word	0xffffffff


	//   ....[12]....
        /*01e0*/ 	.word	0xffffffff


	//   ....[13]....
        /*01e4*/ 	.word	0xffffffff


	//   ....[14]....
        /*01e8*/ 	.word	0xffffffff


	//   ....[15]....
        /*01ec*/ 	.word	0xffffffff


	//   ....[16]....
        /*01f0*/ 	.word	0xffffffff


	//   ....[17]....
        /*01f4*/ 	.word	0xffffffff


	//   ....[18]....
        /*01f8*/ 	.word	0xffffffff


	//   ....[19]....
        /*01fc*/ 	.word	0xffffffff


	//   ....[20]....
        /*0200*/ 	.word	0xffffffff


	//   ....[21]....
        /*0204*/ 	.word	0xffffffff


	//   ....[22]....
        /*0208*/ 	.word	0xffffffff


	//   ....[23]....
        /*020c*/ 	.word	0xffffffff


	//   ....[24]....
        /*0210*/ 	.word	0xffffffff


	//   ....[25]....
        /*0214*/ 	.word	0xffffffff


	//   ....[26]....
        /*0218*/ 	.word	0xffffffff


	//   ....[27]....
        /*021c*/ 	.word	0xffffffff


	//   ....[28]....
        /*0220*/ 	.word	0xffffffff


	//   ....[29]....
        /*0224*/ 	.word	0xffffffff


	//   ....[30]....
        /*0228*/ 	.word	0xffffffff


	//   ....[31]....
        /*022c*/ 	.word	0xffffffff


	//   ....[32]....
        /*0230*/ 	.word	0xffffffff


	//   ....[33]....
        /*0234*/ 	.word	0xffffffff


	//   ....[34]....
        /*0238*/ 	.word	0xffffffff


	//   ....[35]....
        /*023c*/ 	.word	0xffffffff


	//   ....[36]....
        /*0240*/ 	.word	0xffffffff


	//   ....[37]....
        /*0244*/ 	.word	0xffffffff


	//   ....[38]....
        /*0248*/ 	.word	0xffffffff


	//   ....[39]....
        /*024c*/ 	.word	0xffffffff


	//   ....[40]....
        /*0250*/ 	.word	0xffffffff


	//   ....[41]....
        /*0254*/ 	.word	0xffffffff


	//   ....[42]....
        /*0258*/ 	.word	0xffffffff


	//   ....[43]....
        /*025c*/ 	.word	0xffffffff


	//   ....[44]....
        /*0260*/ 	.word	0xffffffff


	//   ....[45]....
        /*0264*/ 	.word	0xffffffff


	//   ....[46]....
        /*0268*/ 	.word	0xffffffff


	//   ....[47]....
        /*026c*/ 	.word	0xffffffff


	//   ....[48]....
        /*0270*/ 	.word	0xffffffff


	//----- nvinfo : EIATTR_COOP_GROUP_INSTR_OFFSETS
	.align		4
.L_834:
        /*0274*/ 	.byte	0x04, 0x28
        /*0276*/ 	.short	(.L_836 - .L_835)


	//   ....[0]....
.L_835:
        /*0278*/ 	.word	0x00000090


	//   ....[1]....
        /*027c*/ 	.word	0x000011d0


	//   ....[2]....
        /*0280*/ 	.word	0x00001210


	//   ....[3]....
        /*0284*/ 	.word	0x00001350


	//   ....[4]....
        /*0288*/ 	.word	0x00001390


	//   ....[5]....
        /*028c*/ 	.word	0x00001490


	//   ....[6]....
        /*0290*/ 	.word	0x00001510


	//   ....[7]....
        /*0294*/ 	.word	0x00001540


	//   ....[8]....
        /*0298*/ 	.word	0x00001560


	//   ....[9]....
        /*029c*/ 	.word	0x00003410


	//   ....[10]....
        /*02a0*/ 	.word	0x00003420


	//   ....[11]....
        /*02a4*/ 	.word	0x00003db0


	//   ....[12]....
        /*02a8*/ 	.word	0x00003ef0


	//   ....[13]....
        /*02ac*/ 	.word	0x00003f00


	//   ....[14]....
        /*02b0*/ 	.word	0x00003f50


	//   ....[15]....
        /*02b4*/ 	.word	0x00007560


	//   ....[16]....
        /*02b8*/ 	.word	0x00007570


	//   ....[17]....
        /*02bc*/ 	.word	0x00007ec0


	//   ....[18]....
        /*02c0*/ 	.word	0x00007ff0


	//   ....[19]....
        /*02c4*/ 	.word	0x00008000


	//   ....[20]....
        /*02c8*/ 	.word	0x00008060


	//   ....[21]....
        /*02cc*/ 	.word	0x0000bca0


	//   ....[22]....
        /*02d0*/ 	.word	0x0000bcd0


	//   ....[23]....
        /*02d4*/ 	.word	0x0000bcf0


	//   ....[24]....
        /*02d8*/ 	.word	0x0000bd10


	//   ....[25]....
        /*02dc*/ 	.word	0x0000df50


	//   ....[26]....
        /*02e0*/ 	.word	0x0000df60


	//   ....[27]....
        /*02e4*/ 	.word	0x0000df90


	//   ....[28]....
        /*02e8*/ 	.word	0x0000dfa0


	//   ....[29]....
        /*02ec*/ 	.word	0x0000f510


	//   ....[30]....
        /*02f0*/ 	.word	0x0000f560


	//   ....[31]....
        /*02f4*/ 	.word	0x0000f590


	//   ....[32]....
        /*02f8*/ 	.word	0x0000f5b0


	//   ....[33]....
        /*02fc*/ 	.word	0x0000f790


	//   ....[34]....
        /*0300*/ 	.word	0x0000f7a0


	//   ....[35]....
        /*0304*/ 	.word	0x0000f920


	//   ....[36]....
        /*0308*/ 	.word	0x0000f950


	//   ....[37]....
        /*030c*/ 	.word	0x0000faa0


	//   ....[38]....
        /*0310*/ 	.word	0x0000fad0


	//   ....[39]....
        /*0314*/ 	.word	0x0000fc20


	//   ....[40]....
        /*0318*/ 	.word	0x0000fc40


	//   ....[41]....
        /*031c*/ 	.word	0x00010440


	//   ....[42]....
        /*0320*/ 	.word	0x00010460


	//   ....[43]....
        /*0324*/ 	.word	0x000105b0


	//   ....[44]....
        /*0328*/ 	.word	0x000105e0


	//   ....[45]....
        /*032c*/ 	.word	0x00010710


	//   ....[46]....
        /*0330*/ 	.word	0x00010740


	//   ....[47]....
        /*0334*/ 	.word	0x00010870


	//   ....[48]....
        /*0338*/ 	.word	0x00010890


	//----- nvinfo : EIATTR_EXIT_INSTR_OFFSETS
	.align		4
.L_836:
        /*033c*/ 	.byte	0x04, 0x1c
        /*033e*/ 	.short	(.L_838 - .L_837)


	//   ....[0]....
.L_837:
        /*0340*/ 	.word	0x00000350


	//   ....[1]....
        /*0344*/ 	.word	0x0000fc50


	//   ....[2]....
        /*0348*/ 	.word	0x0000fd20


	//   ....[3]....
        /*034c*/ 	.word	0x0000fd80


	//   ....[4]....
        /*0350*/ 	.word	0x000108a0


	//   ....[5]....
        /*0354*/ 	.word	0x00010950


	//   ....[6]....
        /*0358*/ 	.word	0x000109b0


	//----- nvinfo : EIATTR_CTAIDZ_USED
	.align		4
.L_838:
        /*035c*/ 	.byte	0x01, 0x04
	.zero		2


	//----- nvinfo : EIATTR_MAX_THREADS
	.align		4
        /*0360*/ 	.byte	0x04, 0x05
        /*0362*/ 	.short	(.L_840 - .L_839)
.L_839:
        /*0364*/ 	.word	0x00000100
        /*0368*/ 	.word	0x00000001
        /*036c*/ 	.word	0x00000001


	//----- nvinfo : EIATTR_CRS_STACK_SIZE
	.align		4
.L_840:
        /*0370*/ 	.byte	0x04, 0x1e
        /*0372*/ 	.short	(.L_842 - .L_841)
.L_841:
        /*0374*/ 	.word	0x00000000
.L_842:


//--------------------- .nv.info._ZN7cutlass13device_kernelIN5flash19enable_sm80_to_sm89INS1_16FlashAttnFwdSm80INS1_25CollectiveMainloopFwdSm80ILi8ELi2ELb0EN4cute5tupleIJNS5_1CILi128EEENS7_ILi64EEENS7_ILi192EEEEEELi192ENS_6half_tEfNS_4arch4Sm80ELb1ELb0ELb0ELb1ELb0ELb1ELb1ELb0EEENS1_21CollectiveEpilogueFwdINS6_IJS8_SA_S9_EEENS6_IJNS7_ILi1EEESI_SI_EEESC_SE_Li256ELb1ELb1ELb0ELb0EEENS1_19SingleTileSchedulerILb1ELb0ELb1ELi128EEEEEEEEEvNT_6ParamsE --------------------------
	.section	.nv.info._ZN7cutlass13device_kernelIN5flash19enable_sm80_to_sm89INS1_16FlashAttnFwdSm80INS1_25CollectiveMainloopFwdSm80ILi8ELi2ELb0EN4cute5tupleIJNS5_1CILi128EEENS7_ILi64EEENS7_ILi192EEEEEELi192ENS_6half_tEfNS_4arch4Sm80ELb1ELb0ELb0ELb1ELb0ELb1ELb1ELb0EEENS1_21CollectiveEpilogueFwdINS6_IJS8_SA_S9_EEENS6_IJNS7_ILi1EEESI_SI_EEESC_SE_Li256ELb1ELb1ELb0ELb0EEENS1_19SingleTileSchedulerILb1ELb0ELb1ELi128EEEEEEEEEvNT_6ParamsE,"",@"SHT_CUDA_INFO"
	.sectionflags	@""
	.align	4


	//----- nvinfo : EIATTR_CUDA_API_VERSION
	.align		4
        /*0000*/ 	.byte	0x04, 0x37
        /*0002*/ 	.short	(.L_844 - .L_843)
.L_843:
        /*0004*/ 	.word	0x00000082


	//----- nvinfo : EIATTR_SW2861232_WAR
	.align		4
.L_844:
        /*0008*/ 	.byte	0x01, 0x35
	.zero		2


	//----- nvinfo : EIATTR_PARAM_CBANK
	.align		4
        /*000c*/ 	.byte	0x04, 0x0a
        /*000e*/ 	.short	(.L_846 - .L_845)
	.align		4
.L_845:
        /*0010*/ 	.word	index@(.nv.constant0._ZN7cutlass13device_kernelIN5flash19enable_sm80_to_sm89INS1_16FlashAttnFwdSm80INS1_25CollectiveMainloopFwdSm80ILi8ELi2ELb0EN4cute5tupleIJNS5_1CILi128EEENS7_ILi64EEENS7_ILi192EEEEEELi192ENS_6half_tEfNS_4arch4Sm80ELb1ELb0ELb0ELb1ELb0ELb1ELb1ELb0EEENS1_21CollectiveEpilogueFwdINS6_IJS8_SA_S9_EEENS6_IJNS7_ILi1EEESI_SI_EEESC_SE_Li256ELb1ELb1ELb0ELb0EEENS1_19SingleTileSchedulerILb1ELb0ELb1ELi128EEEEEEEEEvNT_6ParamsE)
        /*0014*/ 	.short	0x0160
        /*0016*/ 	.short	0x0418


	//----- nvinfo : EIATTR_CBANK_PARAM_SIZE
	.align		4
.L_846:
        /*0018*/ 	.byte	0x03, 0x19
        /*001a*/ 	.short	0x0418


	//----- nvinfo : EIATTR_KPARAM_INFO
	.align		4
        /*001c*/ 	.byte	0x04, 0x17
        /*001e*/ 	.short	(.L_848 - .L_847)
.L_847:
        /*0020*/ 	.word	0x00000000
        /*0024*/ 	.short	0x0000
        /*0026*/ 	.short	0x0000
        /*0028*/ 	.byte	0x00, 0xf0, 0x61, 0x10


	//----- nvinfo : EIATTR_MAXREG_COUNT
	.align		4
.L_848:
        /*002c*/ 	.byte	0x03, 0x1b
        /*002e*/ 	.short	0x00ff


	//----- nvinfo : EIATTR_NUM_BARRIERS
	.align		4
        /*0030*/ 	.byte	0x02, 0x4c
        /*0032*/ 	.byte	0x02
	.zero		1


	//----- nvinfo : EIATTR_MERCURY_ISA_VERSION
	.align		4
        /*0034*/ 	.byte	0x03, 0x5f
        /*0036*/ 	.short	0x0000


	//----- nvinfo : EIATTR_COOP_GROUP_MASK_REGIDS
	.align		4
        /*0038*/ 	.byte	0x04, 0x29
        /*003a*/ 	.short	(.L_850 - .L_849)


	//   ....[0]....
.L_849:
        /*003c*/ 	.word	0xffffffff


	//   ....[1]....
        /*0040*/ 	.word	0xffffffff


	//   ....[2]....
        /*0044*/ 	.word	0xffffffff


	//   ....[3]....
        /*0048*/ 	.word	0xffffffff


	//   ....[4]....
        /*004c*/ 	.word	0xffffffff


	//   ....[5]....
        /*0050*/ 	.word	0xffffffff


	//   ....[6]....
        /*0054*/ 	.word	0xffffffff


	//   ....[7]....
        /*0058*/ 	.word	0xffffffff


	//   ....[8]....
        /*005c*/ 	.word	0xffffffff


	//   ....[9]....
        /*0060*/ 	.word	0xffffffff


	//   ....[10]....
        /*0064*/ 	.word	0xffffffff


	//   ....[11]....
        /*0068*/ 	.word	0xffffffff


	//   ....[12]....
        /*006c*/ 	.word	0xffffffff


	//   ....[13]....
        /*0070*/ 	.word	0xffffffff


	//   ....[14]....
        /*0074*/ 	.word	0xffffffff


	//   ....[15]....
        /*0078*/ 	.word	0xffffffff


	//   ....[16]....
        /*007c*/ 	.word	0xffffffff


	//   ....[17]....
        /*0080*/ 	.word	0xffffffff


	//   ....[18]....
        /*0084*/ 	.word	0xffffffff


	//   ....[19]....
        /*0088*/ 	.word	0xffffffff


	//   ....[20]....
        /*008c*/ 	.word	0xffffffff


	//   ....[21]....
        /*0090*/ 	.word	0xffffffff


	//   ....[22]....
        /*0094*/ 	.word	0xffffffff


	//   ....[23]....
        /*0098*/ 	.word	0xffffffff


	//   ....[24]....
        /*009c*/ 	.word	0xffffffff


	//   ....[25]....
        /*00a0*/ 	.word	0xffffffff


	//   ....[26]....
        /*00a4*/ 	.word	0xffffffff


	//   ....[27]....
        /*00a8*/ 	.word	0xffffffff


	//   ....[28]....
        /*00ac*/ 	.word	0xffffffff


	//   ....[29]....
        /*00b0*/ 	.word	0xffffffff


	//   ....[30]....
        /*00b4*/ 	.word	0xffffffff


	//   ....[31]....
        /*00b8*/ 	.word	0xffffffff


	//   ....[32]....
        /*00bc*/ 	.word	0xffffffff


	//   ....[33]....
        /*00c0*/ 	.word	0xffffffff


	//   ....[34]....
        /*00c4*/ 	.word	0xffffffff


	//   ....[35]....
        /*00c8*/ 	.word	0xffffffff


	//   ....[36]....
        /*00cc*/ 	.word	0xffffffff


	//   ....[37]....
        /*00d0*/ 	.word	0xffffffff


	//   ....[38]....
        /*00d4*/ 	.word	0xffffffff


	//   ....[39]....
        /*00d8*/ 	.word	0xffffffff


	//   ....[40]....
        /*00dc*/ 	.word	0xffffffff


	//   ....[41]....
        /*00e0*/ 	.word	0xffffffff


	//   ....[42]....
        /*00e4*/ 	.word	0xffffffff


	//   ....[43]....
        /*00e8*/ 	.word	0xffffffff


	//   ....[44]....
        /*00ec*/ 	.word	0xffffffff


	//   ....[45]....
        /*00f0*/ 	.word	0xffffffff


	//   ....[46]....
        /*00f4*/ 	.word	0xffffffff


	//   ....[47]....
        /*00f8*/ 	.word	0xffffffff


	//   ....[48]....
        /*00fc*/ 	.word	0xffffffff


	//   ....[49]....
        /*0100*/ 	.word	0xffffffff


	//   ....[50]....
        /*0104*/ 	.word	0xffffffff


	//   ....[51]....
        /*0108*/ 	.word	0xffffffff


	//   ....[52]....
        /*010c*/ 	.word	0xffffffff


	//   ....[53]....
        /*0110*/ 	.word	0xffffffff


	//   ....[54]....
        /*0114*/ 	.word	0xffffffff


	//   ....[55]....
        /*0118*/ 	.word	0xffffffff


	//   ....[56]....
        /*011c*/ 	.word	0xffffffff


	//   ....[57]....
        /*0120*/ 	.word	0xffffffff


	//   ....[58]....
        /*0124*/ 	.word	0xffffffff


	//   ....[59]....
        /*0128*/ 	.word	0xffffffff


	//   ....[60]....
        /*012c*/ 	.word	0xffffffff


	//   ....[61]....
        /*0130*/ 	.word	0xffffffff


	//   ....[62]....
        /*0134*/ 	.word	0xffffffff


	//   ....[63]....
        /*0138*/ 	.word	0xffffffff


	//   ....[64]....
        /*013c*/ 	.word	0xffffffff


	//----- nvinfo : EIATTR_COOP_GROUP_INSTR_OFFSETS
	.align		4
.L_850:
        /*0140*/ 	.byte	0x04, 0x28
        /*0142*/ 	.short	(.L_852 - .L_851)


	//   ....[0]....
.L_851:
        /*0144*/ 	.word	0x00000080


	//   ....[1]....
        /*0148*/ 	.word	0x00006b30


	//   ....[2]....
        /*014c*/ 	.word	0x00006b90


	//   ....[3]....
        /*0150*/ 	.word	0x00006d60


	//   ....[4]....
        /*0154*/ 	.word	0x00006d90


	//   ....[5]....
        /*0158*/ 	.word	0x00006ed0


	//   ....[6]....
        /*015c*/ 	.word	0x00006f00


	//   ....[7]....
        /*0160*/ 	.word	0x00007030


	//   ....[8]....
        /*0164*/ 	.word	0x00007070


	//   ....[9]....
        /*0168*/ 	.word	0x00007a10


	//   ....[10]....
        /*016c*/ 	.word	0x00007ac0


	//   ....[11]....
        /*0170*/ 	.word	0x00007af0


	//   ....[12]....
        /*0174*/ 	.word	0x00007b00


	//   ....[13]....
        /*0178*/ 	.word	0x00007f40


	//   ....[14]....
        /*017c*/ 	.word	0x00008020


	//   ....[15]....
        /*0180*/ 	.word	0x000081d0


	//   ....[16]....
        /*0184*/ 	.word	0x00008210


	//   ....[17]....
        /*0188*/ 	.word	0x0000af60


	//   ....[18]....
        /*018c*/ 	.word	0x0000af80


	//   ....[19]....
        /*0190*/ 	.word	0x0000afb0


	//   ....[20]....
        /*0194*/ 	.word	0x0000afc0


	//   ....[21]....
        /*0198*/ 	.word	0x0000b250


	//   ....[22]....
        /*019c*/ 	.word	0x0000b330


	//   ....[23]....
        /*01a0*/ 	.word	0x0000b4e0


	//   ....[24]....
        /*01a4*/ 	.word	0x0000b520


	//   ....[25]....
        /*01a8*/ 	.word	0x0000f2d0


	//   ....[26]....
        /*01ac*/ 	.word	0x0000f3b0


	//   ....[27]....
        /*01b0*/ 	.word	0x0000fa40


	//   ....[28]....
        /*01b4*/ 	.word	0x0000fb00


	//   ....[29]....
        /*01b8*/ 	.word	0x0000fb10


	//   ....[30]....
        /*01bc*/ 	.word	0x0000fb40


	//   ....[31]....
        /*01c0*/ 	.word	0x00011ad0


	//   ....[32]....
        /*01c4*/ 	.word	0x00011b00


	//   ....[33]....
        /*01c8*/ 	.word	0x00012270


	//   ....[34]....
        /*01cc*/ 	.word	0x00012290


	//   ....[35]....
        /*01d0*/ 	.word	0x000122b0


	//   ....[36]....
        /*01d4*/ 	.word	0x000122d0


	//   ....[37]....
        /*01d8*/ 	.word	0x00014e60


	//   ....[38]....
        /*01dc*/ 	.word	0x00014e80


	//   ....[39]....
        /*01e0*/ 	.word	0x00014ea0


	//   ....[40]....
        /*01e4*/ 	.word	0x00014ec0


	//   ....[41]....
        /*01e8*/ 	.word	0x00016900


	//   ....[42]....
        /*01ec*/ 	.word	0x00016930


	//   ....[43]....
        /*01f0*/ 	.word	0x00016970


	//   ....[44]....
        /*01f4*/ 	.word	0x00016980


	//   ....[45]....
        /*01f8*/ 	.word	0x00017e90


	//   ....[46]....
        /*01fc*/ 	.word	0x00017ed0


	//   ....[47]....
        /*0200*/ 	.word	0x00017f10


	//   ....[48]....
        /*0204*/ 	.word	0x00017f50


	//   ....[49]....
        /*0208*/ 	.word	0x00018140


	//   ....[50]....
        /*020c*/ 	.word	0x00018150


	//   ....[51]....
        /*0210*/ 	.word	0x000182d0


	//   ....[52]....
        /*0214*/ 	.word	0x00018300


	//   ....[53]....
        /*0218*/ 	.word	0x00018450


	//   ....[54]....
        /*021c*/ 	.word	0x00018480


	//   ....[55]....
        /*0220*/ 	.word	0x000185d0


	//   ....[56]....
        /*0224*/ 	.word	0x000185f0


	//   ....[57]....
        /*0228*/ 	.word	0x00018dd0


	//   ....[58]....
        /*022c*/ 	.word	0x00018df0


	//   ....[59]....
        /*0230*/ 	.word	0x00018f20


	//   ....[60]....
        /*0234*/ 	.word	0x00018f50


	//   ....[61]....
        /*0238*/ 	.word	0x00019080


	//   ....[62]....
        /*023c*/ 	.word	0x000190b0


	//   ....[63]....
        /*0240*/ 	.word	0x000191e0


	//   ....[64]....
        /*0244*/ 	.word	0x00019200


	//----- nvinfo : EIATTR_EXIT_INSTR_OFFSETS
	.align		4
.L_852:
        /*0248*/ 	.byte	0x04, 0x1c
        /*024a*/ 	.short	(.L_854 - .L_853)


	//   ....[0]....
.L_853:
        /*024c*/ 	.word	0x00000330


	//   ....[1]....
        /*0250*/ 	.word	0x00018600


	//   ....[2]....
        /*0254*/ 	.word	0x000186d0


	//   ....[3]....
        /*0258*/ 	.word	0x00018730


	//   ....[4]....
        /*025c*/ 	.word	0x00019210


	//   ....[5]....
        /*0260*/ 	.word	0x000192c0


	//   ....[6]....
        /*0264*/ 	.word	0x00019320


	//----- nvinfo : EIATTR_CTAIDZ_USED
	.align		4
.L_854:
        /*0268*/ 	.byte	0x01, 0x04
	.zero		2


	//----- nvinfo : EIATTR_MAX_THREADS
	.align		4
        /*026c*/ 	.byte	0x04, 0x05
        /*026e*/ 	.short	(.L_856 - .L_855)
.L_855:
        /*0270*/ 	.word	0x00000100
        /*0274*/ 	.word	0x00000001
        /*0278*/ 	.word	0x00000001


	//----- nvinfo : EIATTR_CRS_STACK_SIZE
	.align		4
.L_856:
        /*027c*/ 	.byte	0x04, 0x1e
        /*027e*/ 	.short	(.L_858 - .L_857)
.L_857:
        /*0280*/ 	.word	0x00000000
.L_858:


//--------------------- .nv.callgraph             --------------------------
	.section	.nv.callgraph,"",@"SHT_CUDA_CALLGRAPH"
	.align	4
	.sectionentsize	8
	.align		4
        /*0000*/ 	.word	0x00000000
	.align		4
        /*0004*/ 	.word	0xffffffff
	.align		4
        /*0008*/ 	.word	0x00000000
	.align		4
        /*000c*/ 	.word	0xfffffffe
	.align		4
        /*0010*/ 	.word	0x00000000
	.align		4
        /*0014*/ 	.word	0xfffffffd
	.align		4
        /*0018*/ 	.word	0x00000000
	.align		4
        /*001c*/ 	.word	0xfffffffc


//--------------------- .nv.rel.action            --------------------------
	.section	.nv.rel.action,"",@"SHT_CUDA_RELOCINFO"
	.align	8
	.sectionentsize	8
        /*0000*/ 	.byte	0x73, 0x00, 0x00, 0x00, 0x00, 0x00, 0x00, 0x00, 0x00, 0x00, 0x00, 0x11, 0x25, 0x00, 0x05, 0x36


//--------------------- .nv.constant4             --------------------------
	.section	.nv.constant4,"a",@progbits
	.align	8
	.align		8
.nv.constant4:
        /*0000*/ 	.dword	_ZN77_INTERNAL_8241b919_41_flash_fwd_hdim192_fp16_softcapall_sm80_cu_21e1f8cb_31494cuda3std3__45__cpo5beginE
	.align		8
        /*0008*/ 	.dword	_ZN77_INTERNAL_8241b919_41_flash_fwd_hdim192_fp16_softcapall_sm80_cu_21e1f8cb_31494cuda3std3__45__cpo3endE
	.align		8
        /*0010*/ 	.dword	_ZN77_INTERNAL_8241b919_41_flash_fwd_hdim192_fp16_softcapall_sm80_cu_21e1f8cb_31494cuda3std3__45__cpo6cbeginE
	.align		8
        /*0018*/ 	.dword	_ZN77_INTERNAL_8241b919_41_flash_fwd_hdim192_fp16_softcapall_sm80_cu_21e1f8cb_31494cuda3std3__45__cpo4cendE
	.align		8
        /*0020*/ 	.dword	_ZN77_INTERNAL_8241b919_41_flash_fwd_hdim192_fp16_softcapall_sm80_cu_21e1f8cb_31494cuda3std3__479_GLOBAL__N__8241b919_41_flash_fwd_hdim192_fp16_softcapall_sm80_cu_21e1f8cb_31496ignoreE
	.align		8
        /*0028*/ 	.dword	_ZN77_INTERNAL_8241b919_41_flash_fwd_hdim192_fp16_softcapall_sm80_cu_21e1f8cb_31494cuda3std3__419piecewise_constructE
	.align		8
        /*0030*/ 	.dword	_ZN77_INTERNAL_8241b919_41_flash_fwd_hdim192_fp16_softcapall_sm80_cu_21e1f8cb_31494cuda3std3__48in_placeE
	.align		8
        /*0038*/ 	.dword	_ZN77_INTERNAL_8241b919_41_flash_fwd_hdim192_fp16_softcapall_sm80_cu_21e1f8cb_31494cuda3std6ranges3__45__cpo4swapE
	.align		8
        /*0040*/ 	.dword	_ZN77_INTERNAL_8241b919_41_flash_fwd_hdim192_fp16_softcapall_sm80_cu_21e1f8cb_31494cuda3std6ranges3__45__cpo9iter_moveE
	.align		8
        /*0048*/ 	.dword	_ZN77_INTERNAL_8241b919_41_flash_fwd_hdim192_fp16_softcapall_sm80_cu_21e1f8cb_31494cute7productE
	.align		8
        /*0050*/ 	.dword	_ZN77_INTERNAL_8241b919_41_flash_fwd_hdim192_fp16_softcapall_sm80_cu_21e1f8cb_31494cute1_E


//--------------------- .nv.constant0._ZN7cutlass13device_kernelIN5flash19enable_sm80_to_sm89INS1_16FlashAttnFwdSm80INS1_25CollectiveMainloopFwdSm80ILi8ELi1ELb1EN4cute5tupleIJNS5_1CILi128EEENS7_ILi96EEENS7_ILi192EEEEEELi192ENS_6half_tEfNS_4arch4Sm80ELb0ELb0ELb1ELb0ELb0ELb0ELb1ELb0EEENS1_21CollectiveEpilogueFwdINS6_IJS8_SA_S9_EEENS6_IJNS7_ILi1EEESI_SI_EEESC_SE_Li256ELb0ELb1ELb0ELb0EEENS1_19SingleTileSchedulerILb0ELb0ELb1ELi128EEEEEEEEEvNT_6ParamsE --------------------------
	.section	.nv.constant0._ZN7cutlass13device_kernelIN5flash19enable_sm80_to_sm89INS1_16FlashAttnFwdSm80INS1_25CollectiveMainloopFwdSm80ILi8ELi1ELb1EN4cute5tupleIJNS5_1CILi128EEENS7_ILi96EEENS7_ILi192EEEEEELi192ENS_6half_tEfNS_4arch4Sm80ELb0ELb0ELb1ELb0ELb0ELb0ELb1ELb0EEENS1_21CollectiveEpilogueFwdINS6_IJS8_SA_S9_EEENS6_IJNS7_ILi1EEESI_SI_EEESC_SE_Li256ELb0ELb1ELb0ELb0EEENS1_19SingleTileSchedulerILb0ELb0ELb1ELi128EEEEEEEEEvNT_6ParamsE,"a",@progbits
	.sectionflags	@""
	.align	4
.nv.constant0._ZN7cutlass13device_kernelIN5flash19enable_sm80_to_sm89INS1_16FlashAttnFwdSm80INS1_25CollectiveMainloopFwdSm80ILi8ELi1ELb1EN4cute5tupleIJNS5_1CILi128EEENS7_ILi96EEENS7_ILi192EEEEEELi192ENS_6half_tEfNS_4arch4Sm80ELb0ELb0ELb1ELb0ELb0ELb0ELb1ELb0EEENS1_21CollectiveEpilogueFwdINS6_IJS8_SA_S9_EEENS6_IJNS7_ILi1EEESI_SI_EEESC_SE_Li256ELb0ELb1ELb0ELb0EEENS1_19SingleTileSchedulerILb0ELb0ELb1ELi128EEEEEEEEEvNT_6ParamsE:
	.zero		1400


//--------------------- .nv.constant0._ZN7cutlass13device_kernelIN5flash19enable_sm80_to_sm89INS1_16FlashAttnFwdSm80INS1_25CollectiveMainloopFwdSm80ILi8ELi1ELb1EN4cute5tupleIJNS5_1CILi128EEENS7_ILi96EEENS7_ILi192EEEEEELi192ENS_6half_tEfNS_4arch4Sm80ELb0ELb0ELb1ELb1ELb0ELb0ELb1ELb0EEENS1_21CollectiveEpilogueFwdINS6_IJS8_SA_S9_EEENS6_IJNS7_ILi1EEESI_SI_EEESC_SE_Li256ELb1ELb1ELb0ELb0EEENS1_19SingleTileSchedulerILb1ELb0ELb1ELi128EEEEEEEEEvNT_6ParamsE --------------------------
	.section	.nv.constant0._ZN7cutlass13device_kernelIN5flash19enable_sm80_to_sm89INS1_16FlashAttnFwdSm80INS1_25CollectiveMainloopFwdSm80ILi8ELi1ELb1EN4cute5tupleIJNS5_1CILi128EEENS7_ILi96EEENS7_ILi192EEEEEELi192ENS_6half_tEfNS_4arch4Sm80ELb0ELb0ELb1ELb1ELb0ELb0ELb1ELb0EEENS1_21CollectiveEpilogueFwdINS6_IJS8_SA_S9_EEENS6_IJNS7_ILi1EEESI_SI_EEESC_SE_Li256ELb1ELb1ELb0ELb0EEENS1_19SingleTileSchedulerILb1ELb0ELb1ELi128EEEEEEEEEvNT_6ParamsE,"a",@progbits
	.sectionflags	@""
	.align	4
.nv.constant0._ZN7cutlass13device_kernelIN5flash19enable_sm80_to_sm89INS1_16FlashAttnFwdSm80INS1_25CollectiveMainloopFwdSm80ILi8ELi1ELb1EN4cute5tupleIJNS5_1CILi128EEENS7_ILi96EEENS7_ILi192EEEEEELi192ENS_6half_tEfNS_4arch4Sm80ELb0ELb0ELb1ELb1ELb0ELb0ELb1ELb0EEENS1_21CollectiveEpilogueFwdINS6_IJS8_SA_S9_EEENS6_IJNS7_ILi1EEESI_SI_EEESC_SE_Li256ELb1ELb1ELb0ELb0EEENS1_19SingleTileSchedulerILb1ELb0ELb1ELi128EEEEEEEEEvNT_6ParamsE:
	.zero		1400


//--------------------- .nv.constant0._ZN7cutlass13device_kernelIN5flash19enable_sm80_to_sm89INS1_16FlashAttnFwdSm80INS1_25CollectiveMainloopFwdSm80ILi8ELi1ELb0EN4cute5tupleIJNS5_1CILi128EEENS7_ILi64EEENS7_ILi192EEEEEELi192ENS_6half_tEfNS_4arch4Sm80ELb0ELb0ELb1ELb1ELb0ELb1ELb1ELb0EEENS1_21CollectiveEpilogueFwdINS6_IJS8_SA_S9_EEENS6_IJNS7_ILi1EEESI_SI_EEESC_SE_Li256ELb1ELb1ELb0ELb0EEENS1_19SingleTileSchedulerILb1ELb0ELb1ELi128EEEEEEEEEvNT_6ParamsE --------------------------
	.section	.nv.constant0._ZN7cutlass13device_kernelIN5flash19enable_sm80_to_sm89INS1_16FlashAttnFwdSm80INS1_25CollectiveMainloopFwdSm80ILi8ELi1ELb0EN4cute5tupleIJNS5_1CILi128EEENS7_ILi64EEENS7_ILi192EEEEEELi192ENS_6half_tEfNS_4arch4Sm80ELb0ELb0ELb1ELb1ELb0ELb1ELb1ELb0EEENS1_21CollectiveEpilogueFwdINS6_IJS8_SA_S9_EEENS6_IJNS7_ILi1EEESI_SI_EEESC_SE_Li256ELb1ELb1ELb0ELb0EEENS1_19SingleTileSchedulerILb1ELb0ELb1ELi128EEEEEEEEEvNT_6ParamsE,"a",@progbits
	.sectionflags	@""
	.align	4
.nv.constant0._ZN7cutlass13device_kernelIN5flash19enable_sm80_to_sm89INS1_16FlashAttnFwdSm80INS1_25CollectiveMainloopFwdSm80ILi8ELi1ELb0EN4cute5tupleIJNS5_1CILi128EEENS7_ILi64EEENS7_ILi192EEEEEELi192ENS_6half_tEfNS_4arch4Sm80ELb0ELb0ELb1ELb1ELb0ELb1ELb1ELb0EEENS1_21CollectiveEpilogueFwdINS6_IJS8_SA_S9_EEENS6_IJNS7_ILi1EEESI_SI_EEESC_SE_Li256ELb1ELb1ELb0ELb0EEENS1_19SingleTileSchedulerILb1ELb0ELb1ELi128EEEEEEEEEvNT_6ParamsE:
	.zero		1400


//--------------------- .nv.constant0._ZN7cutlass13device_kernelIN5flash19enable_sm80_to_sm89INS1_16FlashAttnFwdSm80INS1_25CollectiveMainloopFwdSm80ILi8ELi1ELb0EN4cute5tupleIJNS5_1CILi128EEENS7_ILi64EEENS7_ILi192EEEEEELi192ENS_6half_tEfNS_4arch4Sm80ELb0ELb1ELb1ELb0ELb0ELb0ELb1ELb0EEENS1_21CollectiveEpilogueFwdINS6_IJS8_SA_S9_EEENS6_IJNS7_ILi1EEESI_SI_EEESC_SE_Li256ELb0ELb1ELb0ELb0EEENS1_19SingleTileSchedulerILb0ELb0ELb1ELi128EEEEEEEEEvNT_6ParamsE --------------------------
	.section	.nv.constant0._ZN7cutlass13device_kernelIN5flash19enable_sm80_to_sm89INS1_16FlashAttnFwdSm80INS1_25CollectiveMainloopFwdSm80ILi8ELi1ELb0EN4cute5tupleIJNS5_1CILi128EEENS7_ILi64EEENS7_ILi192EEEEEELi192ENS_6half_tEfNS_4arch4Sm80ELb0ELb1ELb1ELb0ELb0ELb0ELb1ELb0EEENS1_21CollectiveEpilogueFwdINS6_IJS8_SA_S9_EEENS6_IJNS7_ILi1EEESI_SI_EEESC_SE_Li256ELb0ELb1ELb0ELb0EEENS1_19SingleTileSchedulerILb0ELb0ELb1ELi128EEEEEEEEEvNT_6ParamsE,"a",@progbits
	.sectionflags	@""
	.align	4
.nv.constant0._ZN7cutlass13device_kernelIN5flash19enable_sm80_to_sm89INS1_16FlashAttnFwdSm80INS1_25CollectiveMainloopFwdSm80ILi8ELi1ELb0EN4cute5tupleIJNS5_1CILi128EEENS7_ILi64EEENS7_ILi192EEEEEELi192ENS_6half_tEfNS_4arch4Sm80ELb0ELb1ELb1ELb0ELb0ELb0ELb1ELb0EEENS1_21CollectiveEpilogueFwdINS6_IJS8_SA_S9_EEENS6_IJNS7_ILi1EEESI_SI_EEESC_SE_Li256ELb0ELb1ELb0ELb0EEENS1_19SingleTileSchedulerILb0ELb0ELb1ELi128EEEEEEEEEvNT_6ParamsE:
	.zero		1400


//--------------------- .nv.constant0._ZN7cutlass13device_kernelIN5flash19enable_sm80_to_sm89INS1_16FlashAttnFwdSm80INS1_25CollectiveMainloopFwdSm80ILi8ELi1ELb0EN4cute5tupleIJNS5_1CILi128EEENS7_ILi64EEENS7_ILi192EEEEEELi192ENS_6half_tEfNS_4arch4Sm80ELb0ELb1ELb1ELb1ELb0ELb0ELb1ELb0EEENS1_21CollectiveEpilogueFwdINS6_IJS8_SA_S9_EEENS6_IJNS7_ILi1EEESI_SI_EEESC_SE_Li256ELb1ELb1ELb0ELb0EEENS1_19SingleTileSchedulerILb1ELb0ELb1ELi128EEEEEEEEEvNT_6ParamsE --------------------------
	.section	.nv.constant0._ZN7cutlass13device_kernelIN5flash19enable_sm80_to_sm89INS1_16FlashAttnFwdSm80INS1_25CollectiveMainloopFwdSm80ILi8ELi1ELb0EN4cute5tupleIJNS5_1CILi128EEENS7_ILi64EEENS7_ILi192EEEEEELi192ENS_6half_tEfNS_4arch4Sm80ELb0ELb1ELb1ELb1ELb0ELb0ELb1ELb0EEENS1_21CollectiveEpilogueFwdINS6_IJS8_SA_S9_EEENS6_IJNS7_ILi1EEESI_SI_EEESC_SE_Li256ELb1ELb1ELb0ELb0EEENS1_19SingleTileSchedulerILb1ELb0ELb1ELi128EEEEEEEEEvNT_6ParamsE,"a",@progbits
	.sectionflags	@""
	.align	4
.nv.constant0._ZN7cutlass13device_kernelIN5flash19enable_sm80_to_sm89INS1_16FlashAttnFwdSm80INS1_25CollectiveMainloopFwdSm80ILi8ELi1ELb0EN4cute5tupleIJNS5_1CILi128EEENS7_ILi64EEENS7_ILi192EEEEEELi192ENS_6half_tEfNS_4arch4Sm80ELb0ELb1ELb1ELb1ELb0ELb0ELb1ELb0EEENS1_21CollectiveEpilogueFwdINS6_IJS8_SA_S9_EEENS6_IJNS7_ILi1EEESI_SI_EEESC_SE_Li256ELb1ELb1ELb0ELb0EEENS1_19SingleTileSchedulerILb1ELb0ELb1ELi128EEEEEEEEEvNT_6ParamsE:
	.zero		1400


//--------------------- .nv.constant0._ZN7cutlass13device_kernelIN5flash19enable_sm80_to_sm89INS1_16FlashAttnFwdSm80INS1_25CollectiveMainloopFwdSm80ILi8ELi1ELb0EN4cute5tupleIJNS5_1CILi128EEENS7_ILi64EEENS7_ILi192EEEEEELi192ENS_6half_tEfNS_4arch4Sm80ELb0ELb1ELb1ELb1ELb0ELb1ELb1ELb0EEENS1_21CollectiveEpilogueFwdINS6_IJS8_SA_S9_EEENS6_IJNS7_ILi1EEESI_SI_EEESC_SE_Li256ELb1ELb1ELb0ELb0EEENS1_19SingleTileSchedulerILb1ELb0ELb1ELi128EEEEEEEEEvNT_6ParamsE --------------------------
	.section	.nv.constant0._ZN7cutlass13device_kernelIN5flash19enable_sm80_to_sm89INS1_16FlashAttnFwdSm80INS1_25CollectiveMainloopFwdSm80ILi8ELi1ELb0EN4cute5tupleIJNS5_1CILi128EEENS7_ILi64EEENS7_ILi192EEEEEELi192ENS_6half_tEfNS_4arch4Sm80ELb0ELb1ELb1ELb1ELb0ELb1ELb1ELb0EEENS1_21CollectiveEpilogueFwdINS6_IJS8_SA_S9_EEENS6_IJNS7_ILi1EEESI_SI_EEESC_SE_Li256ELb1ELb1ELb0ELb0EEENS1_19SingleTileSchedulerILb1ELb0ELb1ELi128EEEEEEEEEvNT_6ParamsE,"a",@progbits
	.sectionflags	@""
	.align	4
.nv.constant0._ZN7cutlass13device_kernelIN5flash19enable_sm80_to_sm89INS1_16FlashAttnFwdSm80INS1_25CollectiveMainloopFwdSm80ILi8ELi1ELb0EN4cute5tupleIJNS5_1CILi128EEENS7_ILi64EEENS7_ILi192EEEEEELi192ENS_6half_tEfNS_4arch4Sm80ELb0ELb1ELb1ELb1ELb0ELb1ELb1ELb0EEENS1_21CollectiveEpilogueFwdINS6_IJS8_SA_S9_EEENS6_IJNS7_ILi1EEESI_SI_EEESC_SE_Li256ELb1ELb1ELb0ELb0EEENS1_19SingleTileSchedulerILb1ELb0ELb1ELi128EEEEEEEEEvNT_6ParamsE:
	.zero		1400


//--------------------- .nv.constant0._ZN7cutlass13device_kernelIN5flash19enable_sm80_to_sm89INS1_16FlashAttnFwdSm80INS1_25CollectiveMainloopFwdSm80ILi8ELi1ELb1EN4cute5tupleIJNS5_1CILi128EEENS7_ILi96EEENS7_ILi192EEEEEELi192ENS_6half_tEfNS_4arch4Sm80ELb1ELb0ELb1ELb0ELb0ELb0ELb1ELb0EEENS1_21CollectiveEpilogueFwdINS6_IJS8_SA_S9_EEENS6_IJNS7_ILi1EEESI_SI_EEESC_SE_Li256ELb0ELb1ELb0ELb0EEENS1_30DynamicPersistentTileSchedulerILi256ELi256ELb0ELb1ELb0EEEEEEEEEvNT_6ParamsE --------------------------
	.section	.nv.constant0._ZN7cutlass13device_kernelIN5flash19enable_sm80_to_sm89INS1_16FlashAttnFwdSm80INS1_25CollectiveMainloopFwdSm80ILi8ELi1ELb1EN4cute5tupleIJNS5_1CILi128EEENS7_ILi96EEENS7_ILi192EEEEEELi192ENS_6half_tEfNS_4arch4Sm80ELb1ELb0ELb1ELb0ELb0ELb0ELb1ELb0EEENS1_21CollectiveEpilogueFwdINS6_IJS8_SA_S9_EEENS6_IJNS7_ILi1EEESI_SI_EEESC_SE_Li256ELb0ELb1ELb0ELb0EEENS1_30DynamicPersistentTileSchedulerILi256ELi256ELb0ELb1ELb0EEEEEEEEEvNT_6ParamsE,"a",@progbits
	.sectionflags	@""
	.align	4
.nv.constant0._ZN7cutlass13device_kernelIN5flash19enable_sm80_to_sm89INS1_16FlashAttnFwdSm80INS1_25CollectiveMainloopFwdSm80ILi8ELi1ELb1EN4cute5tupleIJNS5_1CILi128EEENS7_ILi96EEENS7_ILi192EEEEEELi192ENS_6half_tEfNS_4arch4Sm80ELb1ELb0ELb1ELb0ELb0ELb0ELb1ELb0EEENS1_21CollectiveEpilogueFwdINS6_IJS8_SA_S9_EEENS6_IJNS7_ILi1EEESI_SI_EEESC_SE_Li256ELb0ELb1ELb0ELb0EEENS1_30DynamicPersistentTileSchedulerILi256ELi256ELb0ELb1ELb0EEEEEEEEEvNT_6ParamsE:
	.zero		1416


//--------------------- .nv.constant0._ZN7cutlass13device_kernelIN5flash19enable_sm80_to_sm89INS1_16FlashAttnFwdSm80INS1_25CollectiveMainloopFwdSm80ILi8ELi1ELb1EN4cute5tupleIJNS5_1CILi128EEENS7_ILi96EEENS7_ILi192EEEEEELi192ENS_6half_tEfNS_4arch4Sm80ELb1ELb0ELb1ELb1ELb0ELb0ELb1ELb0EEENS1_21CollectiveEpilogueFwdINS6_IJS8_SA_S9_EEENS6_IJNS7_ILi1EEESI_SI_EEESC_SE_Li256ELb1ELb1ELb0ELb0EEENS1_19SingleTileSchedulerILb1ELb0ELb1ELi128EEEEEEEEEvNT_6ParamsE --------------------------
	.section	.nv.constant0._ZN7cutlass13device_kernelIN5flash19enable_sm80_to_sm89INS1_16FlashAttnFwdSm80INS1_25CollectiveMainloopFwdSm80ILi8ELi1ELb1EN4cute5tupleIJNS5_1CILi128EEENS7_ILi96EEENS7_ILi192EEEEEELi192ENS_6half_tEfNS_4arch4Sm80ELb1ELb0ELb1ELb1ELb0ELb0ELb1ELb0EEENS1_21CollectiveEpilogueFwdINS6_IJS8_SA_S9_EEENS6_IJNS7_ILi1EEESI_SI_EEESC_SE_Li256ELb1ELb1ELb0ELb0EEENS1_19SingleTileSchedulerILb1ELb0ELb1ELi128EEEEEEEEEvNT_6ParamsE,"a",@progbits
	.sectionflags	@""
	.align	4
.nv.constant0._ZN7cutlass13device_kernelIN5flash19enable_sm80_to_sm89INS1_16FlashAttnFwdSm80INS1_25CollectiveMainloopFwdSm80ILi8ELi1ELb1EN4cute5tupleIJNS5_1CILi128EEENS7_ILi96EEENS7_ILi192EEEEEELi192ENS_6half_tEfNS_4arch4Sm80ELb1ELb0ELb1ELb1ELb0ELb0ELb1ELb0EEENS1_21CollectiveEpilogueFwdINS6_IJS8_SA_S9_EEENS6_IJNS7_ILi1EEESI_SI_EEESC_SE_Li256ELb1ELb1ELb0ELb0EEENS1_19SingleTileSchedulerILb1ELb0ELb1ELi128EEEEEEEEEvNT_6ParamsE:
	.zero		1400


//--------------------- .nv.constant0._ZN7cutlass13device_kernelIN5flash19enable_sm80_to_sm89INS1_16FlashAttnFwdSm80INS1_25CollectiveMainloopFwdSm80ILi8ELi1ELb0EN4cute5tupleIJNS5_1CILi128EEENS7_ILi64EEENS7_ILi192EEEEEELi192ENS_6half_tEfNS_4arch4Sm80ELb1ELb0ELb1ELb1ELb0ELb1ELb1ELb0EEENS1_21CollectiveEpilogueFwdINS6_IJS8_SA_S9_EEENS6_IJNS7_ILi1EEESI_SI_EEESC_SE_Li256ELb1ELb1ELb0ELb0EEENS1_19SingleTileSchedulerILb1ELb0ELb1ELi128EEEEEEEEEvNT_6ParamsE --------------------------
	.section	.nv.constant0._ZN7cutlass13device_kernelIN5flash19enable_sm80_to_sm89INS1_16FlashAttnFwdSm80INS1_25CollectiveMainloopFwdSm80ILi8ELi1ELb0EN4cute5tupleIJNS5_1CILi128EEENS7_ILi64EEENS7_ILi192EEEEEELi192ENS_6half_tEfNS_4arch4Sm80ELb1ELb0ELb1ELb1ELb0ELb1ELb1ELb0EEENS1_21CollectiveEpilogueFwdINS6_IJS8_SA_S9_EEENS6_IJNS7_ILi1EEESI_SI_EEESC_SE_Li256ELb1ELb1ELb0ELb0EEENS1_19SingleTileSchedulerILb1ELb0ELb1ELi128EEEEEEEEEvNT_6ParamsE,"a",@progbits
	.sectionflags	@""
	.align	4
.nv.constant0._ZN7cutlass13device_kernelIN5flash19enable_sm80_to_sm89INS1_16FlashAttnFwdSm80INS1_25CollectiveMainloopFwdSm80ILi8ELi1ELb0EN4cute5tupleIJNS5_1CILi128EEENS7_ILi64EEENS7_ILi192EEEEEELi192ENS_6half_tEfNS_4arch4Sm80ELb1ELb0ELb1ELb1ELb0ELb1ELb1ELb0EEENS1_21CollectiveEpilogueFwdINS6_IJS8_SA_S9_EEENS6_IJNS7_ILi1EEESI_SI_EEESC_SE_Li256ELb1ELb1ELb0ELb0EEENS1_19SingleTileSchedulerILb1ELb0ELb1ELi128EEEEEEEEEvNT_6ParamsE:
	.zero		1400


//--------------------- .nv.constant0._ZN7cutlass13device_kernelIN5flash19enable_sm80_to_sm89INS1_16FlashAttnFwdSm80INS1_25CollectiveMainloopFwdSm80ILi8ELi2ELb1EN4cute5tupleIJNS5_1CILi128EEENS7_ILi96EEENS7_ILi192EEEEEELi192ENS_6half_tEfNS_4arch4Sm80ELb0ELb0ELb1ELb0ELb0ELb0ELb1ELb0EEENS1_21CollectiveEpilogueFwdINS6_IJS8_SA_S9_EEENS6_IJNS7_ILi1EEESI_SI_EEESC_SE_Li256ELb0ELb1ELb0ELb0EEENS1_19SingleTileSchedulerILb0ELb0ELb1ELi128EEEEEEEEEvNT_6ParamsE --------------------------
	.section	.nv.constant0._ZN7cutlass13device_kernelIN5flash19enable_sm80_to_sm89INS1_16FlashAttnFwdSm80INS1_25CollectiveMainloopFwdSm80ILi8ELi2ELb1EN4cute5tupleIJNS5_1CILi128EEENS7_ILi96EEENS7_ILi192EEEEEELi192ENS_6half_tEfNS_4arch4Sm80ELb0ELb0ELb1ELb0ELb0ELb0ELb1ELb0EEENS1_21CollectiveEpilogueFwdINS6_IJS8_SA_S9_EEENS6_IJNS7_ILi1EEESI_SI_EEESC_SE_Li256ELb0ELb1ELb0ELb0EEENS1_19SingleTileSchedulerILb0ELb0ELb1ELi128EEEEEEEEEvNT_6ParamsE,"a",@progbits
	.sectionflags	@""
	.align	4
.nv.constant0._ZN7cutlass13device_kernelIN5flash19enable_sm80_to_sm89INS1_16FlashAttnFwdSm80INS1_25CollectiveMainloopFwdSm80ILi8ELi2ELb1EN4cute5tupleIJNS5_1CILi128EEENS7_ILi96EEENS7_ILi192EEEEEELi192ENS_6half_tEfNS_4arch4Sm80ELb0ELb0ELb1ELb0ELb0ELb0ELb1ELb0EEENS1_21CollectiveEpilogueFwdINS6_IJS8_SA_S9_EEENS6_IJNS7_ILi1EEESI_SI_EEESC_SE_Li256ELb0ELb1ELb0ELb0EEENS1_19SingleTileSchedulerILb0ELb0ELb1ELi128EEEEEEEEEvNT_6ParamsE:
	.zero		1400


//--------------------- .nv.constant0._ZN7cutlass13device_kernelIN5flash19enable_sm80_to_sm89INS1_16FlashAttnFwdSm80INS1_25CollectiveMainloopFwdSm80ILi8ELi2ELb1EN4cute5tupleIJNS5_1CILi128EEENS7_ILi96EEENS7_ILi192EEEEEELi192ENS_6half_tEfNS_4arch4Sm80ELb0ELb0ELb1ELb1ELb0ELb0ELb1ELb0EEENS1_21CollectiveEpilogueFwdINS6_IJS8_SA_S9_EEENS6_IJNS7_ILi1EEESI_SI_EEESC_SE_Li256ELb1ELb1ELb0ELb0EEENS1_19SingleTileSchedulerILb1ELb0ELb1ELi128EEEEEEEEEvNT_6ParamsE --------------------------
	.section	.nv.constant0._ZN7cutlass13device_kernelIN5flash19enable_sm80_to_sm89INS1_16FlashAttnFwdSm80INS1_25CollectiveMainloopFwdSm80ILi8ELi2ELb1EN4cute5tupleIJNS5_1CILi128EEENS7_ILi96EEENS7_ILi192EEEEEELi192ENS_6half_tEfNS_4arch4Sm80ELb0ELb0ELb1ELb1ELb0ELb0ELb1ELb0EEENS1_21CollectiveEpilogueFwdINS6_IJS8_SA_S9_EEENS6_IJNS7_ILi1EEESI_SI_EEESC_SE_Li256ELb1ELb1ELb0ELb0EEENS1_19SingleTileSchedulerILb1ELb0ELb1ELi128EEEEEEEEEvNT_6ParamsE,"a",@progbits
	.sectionflags	@""
	.align	4
.nv.constant0._ZN7cutlass13device_kernelIN5flash19enable_sm80_to_sm89INS1_16FlashAttnFwdSm80INS1_25CollectiveMainloopFwdSm80ILi8ELi2ELb1EN4cute5tupleIJNS5_1CILi128EEENS7_ILi96EEENS7_ILi192EEEEEELi192ENS_6half_tEfNS_4arch4Sm80ELb0ELb0ELb1ELb1ELb0ELb0ELb1ELb0EEENS1_21CollectiveEpilogueFwdINS6_IJS8_SA_S9_EEENS6_IJNS7_ILi1EEESI_SI_EEESC_SE_Li256ELb1ELb1ELb0ELb0EEENS1_19SingleTileSchedulerILb1ELb0ELb1ELi128EEEEEEEEEvNT_6ParamsE:
	.zero		1400


//--------------------- .nv.constant0._ZN7cutlass13device_kernelIN5flash19enable_sm80_to_sm89INS1_16FlashAttnFwdSm80INS1_25CollectiveMainloopFwdSm80ILi8ELi2ELb0EN4cute5tupleIJNS5_1CILi128EEENS7_ILi64EEENS7_ILi192EEEEEELi192ENS_6half_tEfNS_4arch4Sm80ELb0ELb0ELb1ELb1ELb0ELb1ELb1ELb0EEENS1_21CollectiveEpilogueFwdINS6_IJS8_SA_S9_EEENS6_IJNS7_ILi1EEESI_SI_EEESC_SE_Li256ELb1ELb1ELb0ELb0EEENS1_19SingleTileSchedulerILb1ELb0ELb1ELi128EEEEEEEEEvNT_6ParamsE --------------------------
	.section	.nv.constant0._ZN7cutlass13device_kernelIN5flash19enable_sm80_to_sm89INS1_16FlashAttnFwdSm80INS1_25CollectiveMainloopFwdSm80ILi8ELi2ELb0EN4cute5tupleIJNS5_1CILi128EEENS7_ILi64EEENS7_ILi192EEEEEELi192ENS_6half_tEfNS_4arch4Sm80ELb0ELb0ELb1ELb1ELb0ELb1ELb1ELb0EEENS1_21CollectiveEpilogueFwdINS6_IJS8_SA_S9_EEENS6_IJNS7_ILi1EEESI_SI_EEESC_SE_Li256ELb1ELb1ELb0ELb0EEENS1_19SingleTileSchedulerILb1ELb0ELb1ELi128EEEEEEEEEvNT_6ParamsE,"a",@progbits
	.sectionflags	@""
	.align	4
.nv.constant0._ZN7cutlass13device_kernelIN5flash19enable_sm80_to_sm89INS1_16FlashAttnFwdSm80INS1_25CollectiveMainloopFwdSm80ILi8ELi2ELb0EN4cute5tupleIJNS5_1CILi128EEENS7_ILi64EEENS7_ILi192EEEEEELi192ENS_6half_tEfNS_4arch4Sm80ELb0ELb0ELb1ELb1ELb0ELb1ELb1ELb0EEENS1_21CollectiveEpilogueFwdINS6_IJS8_SA_S9_EEENS6_IJNS7_ILi1EEESI_SI_EEESC_SE_Li256ELb1ELb1ELb0ELb0EEENS1_19SingleTileSchedulerILb1ELb0ELb1ELi128EEEEEEEEEvNT_6ParamsE:
	.zero		1400


//--------------------- .nv.constant0._ZN7cutlass13device_kernelIN5flash19enable_sm80_to_sm89INS1_16FlashAttnFwdSm80INS1_25CollectiveMainloopFwdSm80ILi8ELi2ELb0EN4cute5tupleIJNS5_1CILi128EEENS7_ILi64EEENS7_ILi192EEEEEELi192ENS_6half_tEfNS_4arch4Sm80ELb0ELb1ELb1ELb0ELb0ELb0ELb1ELb0EEENS1_21CollectiveEpilogueFwdINS6_IJS8_SA_S9_EEENS6_IJNS7_ILi1EEESI_SI_EEESC_SE_Li256ELb0ELb1ELb0ELb0EEENS1_19SingleTileSchedulerILb0ELb0ELb1ELi128EEEEEEEEEvNT_6ParamsE --------------------------
	.section	.nv.constant0._ZN7cutlass13device_kernelIN5flash19enable_sm80_to_sm89INS1_16FlashAttnFwdSm80INS1_25CollectiveMainloopFwdSm80ILi8ELi2ELb0EN4cute5tupleIJNS5_1CILi128EEENS7_ILi64EEENS7_ILi192EEEEEELi192ENS_6half_tEfNS_4arch4Sm80ELb0ELb1ELb1ELb0ELb0ELb0ELb1ELb0EEENS1_21CollectiveEpilogueFwdINS6_IJS8_SA_S9_EEENS6_IJNS7_ILi1EEESI_SI_EEESC_SE_Li256ELb0ELb1ELb0ELb0EEENS1_19SingleTileSchedulerILb0ELb0ELb1ELi128EEEEEEEEEvNT_6ParamsE,"a",@progbits
	.sectionflags	@""
	.align	4
.nv.constant0._ZN7cutlass13device_kernelIN5flash19enable_sm80_to_sm89INS1_16FlashAttnFwdSm80INS1_25CollectiveMainloopFwdSm80ILi8ELi2ELb0EN4cute5tupleIJNS5_1CILi128EEENS7_ILi64EEENS7_ILi192EEEEEELi192ENS_6half_tEfNS_4arch4Sm80ELb0ELb1ELb1ELb0ELb0ELb0ELb1ELb0EEENS1_21CollectiveEpilogueFwdINS6_IJS8_SA_S9_EEENS6_IJNS7_ILi1EEESI_SI_EEESC_SE_Li256ELb0ELb1ELb0ELb0EEENS1_19SingleTileSchedulerILb0ELb0ELb1ELi128EEEEEEEEEvNT_6ParamsE:
	.zero		1400


//--------------------- .nv.constant0._ZN7cutlass13device_kernelIN5flash19enable_sm80_to_sm89INS1_16FlashAttnFwdSm80INS1_25CollectiveMainloopFwdSm80ILi8ELi2ELb0EN4cute5tupleIJNS5_1CILi128EEENS7_ILi64EEENS7_ILi192EEEEEELi192ENS_6half_tEfNS_4arch4Sm80ELb0ELb1ELb1ELb1ELb0ELb0ELb1ELb0EEENS1_21CollectiveEpilogueFwdINS6_IJS8_SA_S9_EEENS6_IJNS7_ILi1EEESI_SI_EEESC_SE_Li256ELb1ELb1ELb0ELb0EEENS1_19SingleTileSchedulerILb1ELb0ELb1ELi128EEEEEEEEEvNT_6ParamsE --------------------------
	.section	.nv.constant0._ZN7cutlass13device_kernelIN5flash19enable_sm80_to_sm89INS1_16FlashAttnFwdSm80INS1_25CollectiveMainloopFwdSm80ILi8ELi2ELb0EN4cute5tupleIJNS5_1CILi128EEENS7_ILi64EEENS7_ILi192EEEEEELi192ENS_6half_tEfNS_4arch4Sm80ELb0ELb1ELb1ELb1ELb0ELb0ELb1ELb0EEENS1_21CollectiveEpilogueFwdINS6_IJS8_SA_S9_EEENS6_IJNS7_ILi1EEESI_SI_EEESC_SE_Li256ELb1ELb1ELb0ELb0EEENS1_19SingleTileSchedulerILb1ELb0ELb1ELi128EEEEEEEEEvNT_6ParamsE,"a",@progbits
	.sectionflags	@""
	.align	4
.nv.constant0._ZN7cutlass13device_kernelIN5flash19enable_sm80_to_sm89INS1_16FlashAttnFwdSm80INS1_25CollectiveMainloopFwdSm80ILi8ELi2ELb0EN4cute5tupleIJNS5_1CILi128EEENS7_ILi64EEENS7_ILi192EEEEEELi192ENS_6half_tEfNS_4arch4Sm80ELb0ELb1ELb1ELb1ELb0ELb0ELb1ELb0EEENS1_21CollectiveEpilogueFwdINS6_IJS8_SA_S9_EEENS6_IJNS7_ILi1EEESI_SI_EEESC_SE_Li256ELb1ELb1ELb0ELb0EEENS1_19SingleTileSchedulerILb1ELb0ELb1ELi128EEEEEEEEEvNT_6ParamsE:
	.zero		1400


//--------------------- .nv.constant0._ZN7cutlass13device_kernelIN5flash19enable_sm80_to_sm89INS1_16FlashAttnFwdSm80INS1_25CollectiveMainloopFwdSm80ILi8ELi2ELb0EN4cute5tupleIJNS5_1CILi128EEENS7_ILi64EEENS7_ILi192EEEEEELi192ENS_6half_tEfNS_4arch4Sm80ELb0ELb1ELb1ELb1ELb0ELb1ELb1ELb0EEENS1_21CollectiveEpilogueFwdINS6_IJS8_SA_S9_EEENS6_IJNS7_ILi1EEESI_SI_EEESC_SE_Li256ELb1ELb1ELb0ELb0EEENS1_19SingleTileSchedulerILb1ELb0ELb1ELi128EEEEEEEEEvNT_6ParamsE --------------------------
	.section	.nv.constant0._ZN7cutlass13device_kernelIN5flash19enable_sm80_to_sm89INS1_16FlashAttnFwdSm80INS1_25CollectiveMainloopFwdSm80ILi8ELi2ELb0EN4cute5tupleIJNS5_1CILi128EEENS7_ILi64EEENS7_ILi192EEEEEELi192ENS_6half_tEfNS_4arch4Sm80ELb0ELb1ELb1ELb1ELb0ELb1ELb1ELb0EEENS1_21CollectiveEpilogueFwdINS6_IJS8_SA_S9_EEENS6_IJNS7_ILi1EEESI_SI_EEESC_SE_Li256ELb1ELb1ELb0ELb0EEENS1_19SingleTileSchedulerILb1ELb0ELb1ELi128EEEEEEEEEvNT_6ParamsE,"a",@progbits
	.sectionflags	@""
	.align	4
.nv.constant0._ZN7cutlass13device_kernelIN5flash19enable_sm80_to_sm89INS1_16FlashAttnFwdSm80INS1_25CollectiveMainloopFwdSm80ILi8ELi2ELb0EN4cute5tupleIJNS5_1CILi128EEENS7_ILi64EEENS7_ILi192EEEEEELi192ENS_6half_tEfNS_4arch4Sm80ELb0ELb1ELb1ELb1ELb0ELb1ELb1ELb0EEENS1_21CollectiveEpilogueFwdINS6_IJS8_SA_S9_EEENS6_IJNS7_ILi1EEESI_SI_EEESC_SE_Li256ELb1ELb1ELb0ELb0EEENS1_19SingleTileSchedulerILb1ELb0ELb1ELi128EEEEEEEEEvNT_6ParamsE:
	.zero		1400


//--------------------- .nv.constant0._ZN7cutlass13device_kernelIN5flash19enable_sm80_to_sm89INS1_16FlashAttnFwdSm80INS1_25CollectiveMainloopFwdSm80ILi8ELi2ELb1EN4cute5tupleIJNS5_1CILi128EEENS7_ILi96EEENS7_ILi192EEEEEELi192ENS_6half_tEfNS_4arch4Sm80ELb1ELb0ELb1ELb0ELb0ELb0ELb1ELb0EEENS1_21CollectiveEpilogueFwdINS6_IJS8_SA_S9_EEENS6_IJNS7_ILi1EEESI_SI_EEESC_SE_Li256ELb0ELb1ELb0ELb0EEENS1_30DynamicPersistentTileSchedulerILi256ELi256ELb0ELb1ELb0EEEEEEEEEvNT_6ParamsE --------------------------
	.section	.nv.constant0._ZN7cutlass13device_kernelIN5flash19enable_sm80_to_sm89INS1_16FlashAttnFwdSm80INS1_25CollectiveMainloopFwdSm80ILi8ELi2ELb1EN4cute5tupleIJNS5_1CILi128EEENS7_ILi96EEENS7_ILi192EEEEEELi192ENS_6half_tEfNS_4arch4Sm80ELb1ELb0ELb1ELb0ELb0ELb0ELb1ELb0EEENS1_21CollectiveEpilogueFwdINS6_IJS8_SA_S9_EEENS6_IJNS7_ILi1EEESI_SI_EEESC_SE_Li256ELb0ELb1ELb0ELb0EEENS1_30DynamicPersistentTileSchedulerILi256ELi256ELb0ELb1ELb0EEEEEEEEEvNT_6ParamsE,"a",@progbits
	.sectionflags	@""
	.align	4
.nv.constant0._ZN7cutlass13device_kernelIN5flash19enable_sm80_to_sm89INS1_16FlashAttnFwdSm80INS1_25CollectiveMainloopFwdSm80ILi8ELi2ELb1EN4cute5tupleIJNS5_1CILi128EEENS7_ILi96EEENS7_ILi192EEEEEELi192ENS_6half_tEfNS_4arch4Sm80ELb1ELb0ELb1ELb0ELb0ELb0ELb1ELb0EEENS1_21CollectiveEpilogueFwdINS6_IJS8_SA_S9_EEENS6_IJNS7_ILi1EEESI_SI_EEESC_SE_Li256ELb0ELb1ELb0ELb0EEENS1_30DynamicPersistentTileSchedulerILi256ELi256ELb0ELb1ELb0EEEEEEEEEvNT_6ParamsE:
	.zero		1416


//--------------------- .nv.constant0._ZN7cutlass13device_kernelIN5flash19enable_sm80_to_sm89INS1_16FlashAttnFwdSm80INS1_25CollectiveMainloopFwdSm80ILi8ELi2ELb1EN4cute5tupleIJNS5_1CILi128EEENS7_ILi96EEENS7_ILi192EEEEEELi192ENS_6half_tEfNS_4arch4Sm80ELb1ELb0ELb1ELb1ELb0ELb0ELb1ELb0EEENS1_21CollectiveEpilogueFwdINS6_IJS8_SA_S9_EEENS6_IJNS7_ILi1EEESI_SI_EEESC_SE_Li256ELb1ELb1ELb0ELb0EEENS1_19SingleTileSchedulerILb1ELb0ELb1ELi128EEEEEEEEEvNT_6ParamsE --------------------------
	.section	.nv.constant0._ZN7cutlass13device_kernelIN5flash19enable_sm80_to_sm89INS1_16FlashAttnFwdSm80INS1_25CollectiveMainloopFwdSm80ILi8ELi2ELb1EN4cute5tupleIJNS5_1CILi128EEENS7_ILi96EEENS7_ILi192EEEEEELi192ENS_6half_tEfNS_4arch4Sm80ELb1ELb0ELb1ELb1ELb0ELb0ELb1ELb0EEENS1_21CollectiveEpilogueFwdINS6_IJS8_SA_S9_EEENS6_IJNS7_ILi1EEESI_SI_EEESC_SE_Li256ELb1ELb1ELb0ELb0EEENS1_19SingleTileSchedulerILb1ELb0ELb1ELi128EEEEEEEEEvNT_6ParamsE,"a",@progbits
	.sectionflags	@""
	.align	4
.nv.constant0._ZN7cutlass13device_kernelIN5flash19enable_sm80_to_sm89INS1_16FlashAttnFwdSm80INS1_25CollectiveMainloopFwdSm80ILi8ELi2ELb1EN4cute5tupleIJNS5_1CILi128EEENS7_ILi96EEENS7_ILi192EEEEEELi192ENS_6half_tEfNS_4arch4Sm80ELb1ELb0ELb1ELb1ELb0ELb0ELb1ELb0EEENS1_21CollectiveEpilogueFwdINS6_IJS8_SA_S9_EEENS6_IJNS7_ILi1EEESI_SI_EEESC_SE_Li256ELb1ELb1ELb0ELb0EEENS1_19SingleTileSchedulerILb1ELb0ELb1ELi128EEEEEEEEEvNT_6ParamsE:
	.zero		1400


//--------------------- .nv.constant0._ZN7cutlass13device_kernelIN5flash19enable_sm80_to_sm89INS1_16FlashAttnFwdSm80INS1_25CollectiveMainloopFwdSm80ILi8ELi2ELb0EN4cute5tupleIJNS5_1CILi128EEENS7_ILi64EEENS7_ILi192EEEEEELi192ENS_6half_tEfNS_4arch4Sm80ELb1ELb0ELb1ELb1ELb0ELb1ELb1ELb0EEENS1_21CollectiveEpilogueFwdINS6_IJS8_SA_S9_EEENS6_IJNS7_ILi1EEESI_SI_EEESC_SE_Li256ELb1ELb1ELb0ELb0EEENS1_19SingleTileSchedulerILb1ELb0ELb1ELi128EEEEEEEEEvNT_6ParamsE --------------------------
	.section	.nv.constant0._ZN7cutlass13device_kernelIN5flash19enable_sm80_to_sm89INS1_16FlashAttnFwdSm80INS1_25CollectiveMainloopFwdSm80ILi8ELi2ELb0EN4cute5tupleIJNS5_1CILi128EEENS7_ILi64EEENS7_ILi192EEEEEELi192ENS_6half_tEfNS_4arch4Sm80ELb1ELb0ELb1ELb1ELb0ELb1ELb1ELb0EEENS1_21CollectiveEpilogueFwdINS6_IJS8_SA_S9_EEENS6_IJNS7_ILi1EEESI_SI_EEESC_SE_Li256ELb1ELb1ELb0ELb0EEENS1_19SingleTileSchedulerILb1ELb0ELb1ELi128EEEEEEEEEvNT_6ParamsE,"a",@progbits
	.sectionflags	@""
	.align	4
.nv.constant0._ZN7cutlass13device_kernelIN5flash19enable_sm80_to_sm89INS1_16FlashAttnFwdSm80INS1_25CollectiveMainloopFwdSm80ILi8ELi2ELb0EN4cute5tupleIJNS5_1CILi128EEENS7_ILi64EEENS7_ILi192EEEEEELi192ENS_6half_tEfNS_4arch4Sm80ELb1ELb0ELb1ELb1ELb0ELb1ELb1ELb0EEENS1_21CollectiveEpilogueFwdINS6_IJS8_SA_S9_EEENS6_IJNS7_ILi1EEESI_SI_EEESC_SE_Li256ELb1ELb1ELb0ELb0EEENS1_19SingleTileSchedulerILb1ELb0ELb1ELi128EEEEEEEEEvNT_6ParamsE:
	.zero		1400


//--------------------- .nv.constant0._ZN7cutlass13device_kernelIN5flash19enable_sm80_to_sm89INS1_16FlashAttnFwdSm80INS1_25CollectiveMainloopFwdSm80ILi8ELi1ELb1EN4cute5tupleIJNS5_1CILi128EEENS7_ILi96EEENS7_ILi192EEEEEELi192ENS_6half_tEfNS_4arch4Sm80ELb0ELb0ELb0ELb0ELb0ELb0ELb1ELb0EEENS1_21CollectiveEpilogueFwdINS6_IJS8_SA_S9_EEENS6_IJNS7_ILi1EEESI_SI_EEESC_SE_Li256ELb0ELb1ELb0ELb0EEENS1_19SingleTileSchedulerILb0ELb0ELb1ELi128EEEEEEEEEvNT_6ParamsE --------------------------
	.section	.nv.constant0._ZN7cutlass13device_kernelIN5flash19enable_sm80_to_sm89INS1_16FlashAttnFwdSm80INS1_25CollectiveMainloopFwdSm80ILi8ELi1ELb1EN4cute5tupleIJNS5_1CILi128EEENS7_ILi96EEENS7_ILi192EEEEEELi192ENS_6half_tEfNS_4arch4Sm80ELb0ELb0ELb0ELb0ELb0ELb0ELb1ELb0EEENS1_21CollectiveEpilogueFwdINS6_IJS8_SA_S9_EEENS6_IJNS7_ILi1EEESI_SI_EEESC_SE_Li256ELb0ELb1ELb0ELb0EEENS1_19SingleTileSchedulerILb0ELb0ELb1ELi128EEEEEEEEEvNT_6ParamsE,"a",@progbits
	.sectionflags	@""
	.align	4
.nv.constant0._ZN7cutlass13device_kernelIN5flash19enable_sm80_to_sm89INS1_16FlashAttnFwdSm80INS1_25CollectiveMainloopFwdSm80ILi8ELi1ELb1EN4cute5tupleIJNS5_1CILi128EEENS7_ILi96EEENS7_ILi192EEEEEELi192ENS_6half_tEfNS_4arch4Sm80ELb0ELb0ELb0ELb0ELb0ELb0ELb1ELb0EEENS1_21CollectiveEpilogueFwdINS6_IJS8_SA_S9_EEENS6_IJNS7_ILi1EEESI_SI_EEESC_SE_Li256ELb0ELb1ELb0ELb0EEENS1_19SingleTileSchedulerILb0ELb0ELb1ELi128EEEEEEEEEvNT_6ParamsE:
	.zero		1400


//--------------------- .nv.constant0._ZN7cutlass13device_kernelIN5flash19enable_sm80_to_sm89INS1_16FlashAttnFwdSm80INS1_25CollectiveMainloopFwdSm80ILi8ELi1ELb1EN4cute5tupleIJNS5_1CILi128EEENS7_ILi96EEENS7_ILi192EEEEEELi192ENS_6half_tEfNS_4arch4Sm80ELb0ELb0ELb0ELb1ELb0ELb0ELb1ELb0EEENS1_21CollectiveEpilogueFwdINS6_IJS8_SA_S9_EEENS6_IJNS7_ILi1EEESI_SI_EEESC_SE_Li256ELb1ELb1ELb0ELb0EEENS1_19SingleTileSchedulerILb1ELb0ELb1ELi128EEEEEEEEEvNT_6ParamsE --------------------------
	.section	.nv.constant0._ZN7cutlass13device_kernelIN5flash19enable_sm80_to_sm89INS1_16FlashAttnFwdSm80INS1_25CollectiveMainloopFwdSm80ILi8ELi1ELb1EN4cute5tupleIJNS5_1CILi128EEENS7_ILi96EEENS7_ILi192EEEEEELi192ENS_6half_tEfNS_4arch4Sm80ELb0ELb0ELb0ELb1ELb0ELb0ELb1ELb0EEENS1_21CollectiveEpilogueFwdINS6_IJS8_SA_S9_EEENS6_IJNS7_ILi1EEESI_SI_EEESC_SE_Li256ELb1ELb1ELb0ELb0EEENS1_19SingleTileSchedulerILb1ELb0ELb1ELi128EEEEEEEEEvNT_6ParamsE,"a",@progbits
	.sectionflags	@""
	.align	4
.nv.constant0._ZN7cutlass13device_kernelIN5flash19enable_sm80_to_sm89INS1_16FlashAttnFwdSm80INS1_25CollectiveMainloopFwdSm80ILi8ELi1ELb1EN4cute5tupleIJNS5_1CILi128EEENS7_ILi96EEENS7_ILi192EEEEEELi192ENS_6half_tEfNS_4arch4Sm80ELb0ELb0ELb0ELb1ELb0ELb0ELb1ELb0EEENS1_21CollectiveEpilogueFwdINS6_IJS8_SA_S9_EEENS6_IJNS7_ILi1EEESI_SI_EEESC_SE_Li256ELb1ELb1ELb0ELb0EEENS1_19SingleTileSchedulerILb1ELb0ELb1ELi128EEEEEEEEEvNT_6ParamsE:
	.zero		1400


//--------------------- .nv.constant0._ZN7cutlass13device_kernelIN5flash19enable_sm80_to_sm89INS1_16FlashAttnFwdSm80INS1_25CollectiveMainloopFwdSm80ILi8ELi1ELb0EN4cute5tupleIJNS5_1CILi128EEENS7_ILi64EEENS7_ILi192EEEEEELi192ENS_6half_tEfNS_4arch4Sm80ELb0ELb0ELb0ELb1ELb0ELb1ELb1ELb0EEENS1_21CollectiveEpilogueFwdINS6_IJS8_SA_S9_EEENS6_IJNS7_ILi1EEESI_SI_EEESC_SE_Li256ELb1ELb1ELb0ELb0EEENS1_19SingleTileSchedulerILb1ELb0ELb1ELi128EEEEEEEEEvNT_6ParamsE --------------------------
	.section	.nv.constant0._ZN7cutlass13device_kernelIN5flash19enable_sm80_to_sm89INS1_16FlashAttnFwdSm80INS1_25CollectiveMainloopFwdSm80ILi8ELi1ELb0EN4cute5tupleIJNS5_1CILi128EEENS7_ILi64EEENS7_ILi192EEEEEELi192ENS_6half_tEfNS_4arch4Sm80ELb0ELb0ELb0ELb1ELb0ELb1ELb1ELb0EEENS1_21CollectiveEpilogueFwdINS6_IJS8_SA_S9_EEENS6_IJNS7_ILi1EEESI_SI_EEESC_SE_Li256ELb1ELb1ELb0ELb0EEENS1_19SingleTileSchedulerILb1ELb0ELb1ELi128EEEEEEEEEvNT_6ParamsE,"a",@progbits
	.sectionflags	@""
	.align	4
.nv.constant0._ZN7cutlass13device_kernelIN5flash19enable_sm80_to_sm89INS1_16FlashAttnFwdSm80INS1_25CollectiveMainloopFwdSm80ILi8ELi1ELb0EN4cute5tupleIJNS5_1CILi128EEENS7_ILi64EEENS7_ILi192EEEEEELi192ENS_6half_tEfNS_4arch4Sm80ELb0ELb0ELb0ELb1ELb0ELb1ELb1ELb0EEENS1_21CollectiveEpilogueFwdINS6_IJS8_SA_S9_EEENS6_IJNS7_ILi1EEESI_SI_EEESC_SE_Li256ELb1ELb1ELb0ELb0EEENS1_19SingleTileSchedulerILb1ELb0ELb1ELi128EEEEEEEEEvNT_6ParamsE:
	.zero		1400


//--------------------- .nv.constant0._ZN7cutlass13device_kernelIN5flash19enable_sm80_to_sm89INS1_16FlashAttnFwdSm80INS1_25CollectiveMainloopFwdSm80ILi8ELi1ELb0EN4cute5tupleIJNS5_1CILi128EEENS7_ILi64EEENS7_ILi192EEEEEELi192ENS_6half_tEfNS_4arch4Sm80ELb0ELb1ELb0ELb0ELb0ELb0ELb1ELb0EEENS1_21CollectiveEpilogueFwdINS6_IJS8_SA_S9_EEENS6_IJNS7_ILi1EEESI_SI_EEESC_SE_Li256ELb0ELb1ELb0ELb0EEENS1_19SingleTileSchedulerILb0ELb0ELb1ELi128EEEEEEEEEvNT_6ParamsE --------------------------
	.section	.nv.constant0._ZN7cutlass13device_kernelIN5flash19enable_sm80_to_sm89INS1_16FlashAttnFwdSm80INS1_25CollectiveMainloopFwdSm80ILi8ELi1ELb0EN4cute5tupleIJNS5_1CILi128EEENS7_ILi64EEENS7_ILi192EEEEEELi192ENS_6half_tEfNS_4arch4Sm80ELb0ELb1ELb0ELb0ELb0ELb0ELb1ELb0EEENS1_21CollectiveEpilogueFwdINS6_IJS8_SA_S9_EEENS6_IJNS7_ILi1EEESI_SI_EEESC_SE_Li256ELb0ELb1ELb0ELb0EEENS1_19SingleTileSchedulerILb0ELb0ELb1ELi128EEEEEEEEEvNT_6ParamsE,"a",@progbits
	.sectionflags	@""
	.align	4
.nv.constant0._ZN7cutlass13device_kernelIN5flash19enable_sm80_to_sm89INS1_16FlashAttnFwdSm80INS1_25CollectiveMainloopFwdSm80ILi8ELi1ELb0EN4cute5tupleIJNS5_1CILi128EEENS7_ILi64EEENS7_ILi192EEEEEELi192ENS_6half_tEfNS_4arch4Sm80ELb0ELb1ELb0ELb0ELb0ELb0ELb1ELb0EEENS1_21CollectiveEpilogueFwdINS6_IJS8_SA_S9_EEENS6_IJNS7_ILi1EEESI_SI_EEESC_SE_Li256ELb0ELb1ELb0ELb0EEENS1_19SingleTileSchedulerILb0ELb0ELb1ELi128EEEEEEEEEvNT_6ParamsE:
	.zero		1400


//--------------------- .nv.constant0._ZN7cutlass13device_kernelIN5flash19enable_sm80_to_sm89INS1_16FlashAttnFwdSm80INS1_25CollectiveMainloopFwdSm80ILi8ELi1ELb0EN4cute5tupleIJNS5_1CILi128EEENS7_ILi64EEENS7_ILi192EEEEEELi192ENS_6half_tEfNS_4arch4Sm80ELb0ELb1ELb0ELb1ELb0ELb0ELb1ELb0EEENS1_21CollectiveEpilogueFwdINS6_IJS8_SA_S9_EEENS6_IJNS7_ILi1EEESI_SI_EEESC_SE_Li256ELb1ELb1ELb0ELb0EEENS1_19SingleTileSchedulerILb1ELb0ELb1ELi128EEEEEEEEEvNT_6ParamsE --------------------------
	.section	.nv.constant0._ZN7cutlass13device_kernelIN5flash19enable_sm80_to_sm89INS1_16FlashAttnFwdSm80INS1_25CollectiveMainloopFwdSm80ILi8ELi1ELb0EN4cute5tupleIJNS5_1CILi128EEENS7_ILi64EEENS7_ILi192EEEEEELi192ENS_6half_tEfNS_4arch4Sm80ELb0ELb1ELb0ELb1ELb0ELb0ELb1ELb0EEENS1_21CollectiveEpilogueFwdINS6_IJS8_SA_S9_EEENS6_IJNS7_ILi1EEESI_SI_EEESC_SE_Li256ELb1ELb1ELb0ELb0EEENS1_19SingleTileSchedulerILb1ELb0ELb1ELi128EEEEEEEEEvNT_6ParamsE,"a",@progbits
	.sectionflags	@""
	.align	4
.nv.constant0._ZN7cutlass13device_kernelIN5flash19enable_sm80_to_sm89INS1_16FlashAttnFwdSm80INS1_25CollectiveMainloopFwdSm80ILi8ELi1ELb0EN4cute5tupleIJNS5_1CILi128EEENS7_ILi64EEENS7_ILi192EEEEEELi192ENS_6half_tEfNS_4arch4Sm80ELb0ELb1ELb0ELb1ELb0ELb0ELb1ELb0EEENS1_21CollectiveEpilogueFwdINS6_IJS8_SA_S9_EEENS6_IJNS7_ILi1EEESI_SI_EEESC_SE_Li256ELb1ELb1ELb0ELb0EEENS1_19SingleTileSchedulerILb1ELb0ELb1ELi128EEEEEEEEEvNT_6ParamsE:
	.zero		1400


//--------------------- .nv.constant0._ZN7cutlass13device_kernelIN5flash19enable_sm80_to_sm89INS1_16FlashAttnFwdSm80INS1_25CollectiveMainloopFwdSm80ILi8ELi1ELb0EN4cute5tupleIJNS5_1CILi128EEENS7_ILi64EEENS7_ILi192EEEEEELi192ENS_6half_tEfNS_4arch4Sm80ELb0ELb1ELb0ELb1ELb0ELb1ELb1ELb0EEENS1_21CollectiveEpilogueFwdINS6_IJS8_SA_S9_EEENS6_IJNS7_ILi1EEESI_SI_EEESC_SE_Li256ELb1ELb1ELb0ELb0EEENS1_19SingleTileSchedulerILb1ELb0ELb1ELi128EEEEEEEEEvNT_6ParamsE --------------------------
	.section	.nv.constant0._ZN7cutlass13device_kernelIN5flash19enable_sm80_to_sm89INS1_16FlashAttnFwdSm80INS1_25CollectiveMainloopFwdSm80ILi8ELi1ELb0EN4cute5tupleIJNS5_1CILi128EEENS7_ILi64EEENS7_ILi192EEEEEELi192ENS_6half_tEfNS_4arch4Sm80ELb0ELb1ELb0ELb1ELb0ELb1ELb1ELb0EEENS1_21CollectiveEpilogueFwdINS6_IJS8_SA_S9_EEENS6_IJNS7_ILi1EEESI_SI_EEESC_SE_Li256ELb1ELb1ELb0ELb0EEENS1_19SingleTileSchedulerILb1ELb0ELb1ELi128EEEEEEEEEvNT_6ParamsE,"a",@progbits
	.sectionflags	@""
	.align	4
.nv.constant0._ZN7cutlass13device_kernelIN5flash19enable_sm80_to_sm89INS1_16FlashAttnFwdSm80INS1_25CollectiveMainloopFwdSm80ILi8ELi1ELb0EN4cute5tupleIJNS5_1CILi128EEENS7_ILi64EEENS7_ILi192EEEEEELi192ENS_6half_tEfNS_4arch4Sm80ELb0ELb1ELb0ELb1ELb0ELb1ELb1ELb0EEENS1_21CollectiveEpilogueFwdINS6_IJS8_SA_S9_EEENS6_IJNS7_ILi1EEESI_SI_EEESC_SE_Li256ELb1ELb1ELb0ELb0EEENS1_19SingleTileSchedulerILb1ELb0ELb1ELi128EEEEEEEEEvNT_6ParamsE:
	.zero		1400


//--------------------- .nv.constant0._ZN7cutlass13device_kernelIN5flash19enable_sm80_to_sm89INS1_16FlashAttnFwdSm80INS1_25CollectiveMainloopFwdSm80ILi8ELi1ELb1EN4cute5tupleIJNS5_1CILi128EEENS7_ILi96EEENS7_ILi192EEEEEELi192ENS_6half_tEfNS_4arch4Sm80ELb1ELb0ELb0ELb0ELb0ELb0ELb1ELb0EEENS1_21CollectiveEpilogueFwdINS6_IJS8_SA_S9_EEENS6_IJNS7_ILi1EEESI_SI_EEESC_SE_Li256ELb0ELb1ELb0ELb0EEENS1_30DynamicPersistentTileSchedulerILi256ELi256ELb0ELb1ELb0EEEEEEEEEvNT_6ParamsE --------------------------
	.section	.nv.constant0._ZN7cutlass13device_kernelIN5flash19enable_sm80_to_sm89INS1_16FlashAttnFwdSm80INS1_25CollectiveMainloopFwdSm80ILi8ELi1ELb1EN4cute5tupleIJNS5_1CILi128EEENS7_ILi96EEENS7_ILi192EEEEEELi192ENS_6half_tEfNS_4arch4Sm80ELb1ELb0ELb0ELb0ELb0ELb0ELb1ELb0EEENS1_21CollectiveEpilogueFwdINS6_IJS8_SA_S9_EEENS6_IJNS7_ILi1EEESI_SI_EEESC_SE_Li256ELb0ELb1ELb0ELb0EEENS1_30DynamicPersistentTileSchedulerILi256ELi256ELb0ELb1ELb0EEEEEEEEEvNT_6ParamsE,"a",@progbits
	.sectionflags	@""
	.align	4
.nv.constant0._ZN7cutlass13device_kernelIN5flash19enable_sm80_to_sm89INS1_16FlashAttnFwdSm80INS1_25CollectiveMainloopFwdSm80ILi8ELi1ELb1EN4cute5tupleIJNS5_1CILi128EEENS7_ILi96EEENS7_ILi192EEEEEELi192ENS_6half_tEfNS_4arch4Sm80ELb1ELb0ELb0ELb0ELb0ELb0ELb1ELb0EEENS1_21CollectiveEpilogueFwdINS6_IJS8_SA_S9_EEENS6_IJNS7_ILi1EEESI_SI_EEESC_SE_Li256ELb0ELb1ELb0ELb0EEENS1_30DynamicPersistentTileSchedulerILi256ELi256ELb0ELb1ELb0EEEEEEEEEvNT_6ParamsE:
	.zero		1416


//--------------------- .nv.constant0._ZN7cutlass13device_kernelIN5flash19enable_sm80_to_sm89INS1_16FlashAttnFwdSm80INS1_25CollectiveMainloopFwdSm80ILi8ELi1ELb1EN4cute5tupleIJNS5_1CILi128EEENS7_ILi96EEENS7_ILi192EEEEEELi192ENS_6half_tEfNS_4arch4Sm80ELb1ELb0ELb0ELb1ELb0ELb0ELb1ELb0EEENS1_21CollectiveEpilogueFwdINS6_IJS8_SA_S9_EEENS6_IJNS7_ILi1EEESI_SI_EEESC_SE_Li256ELb1ELb1ELb0ELb0EEENS1_19SingleTileSchedulerILb1ELb0ELb1ELi128EEEEEEEEEvNT_6ParamsE --------------------------
	.section	.nv.constant0._ZN7cutlass13device_kernelIN5flash19enable_sm80_to_sm89INS1_16FlashAttnFwdSm80INS1_25CollectiveMainloopFwdSm80ILi8ELi1ELb1EN4cute5tupleIJNS5_1CILi128EEENS7_ILi96EEENS7_ILi192EEEEEELi192ENS_6half_tEfNS_4arch4Sm80ELb1ELb0ELb0ELb1ELb0ELb0ELb1ELb0EEENS1_21CollectiveEpilogueFwdINS6_IJS8_SA_S9_EEENS6_IJNS7_ILi1EEESI_SI_EEESC_SE_Li256ELb1ELb1ELb0ELb0EEENS1_19SingleTileSchedulerILb1ELb0ELb1ELi128EEEEEEEEEvNT_6ParamsE,"a",@progbits
	.sectionflags	@""
	.align	4
.nv.constant0._ZN7cutlass13device_kernelIN5flash19enable_sm80_to_sm89INS1_16FlashAttnFwdSm80INS1_25CollectiveMainloopFwdSm80ILi8ELi1ELb1EN4cute5tupleIJNS5_1CILi128EEENS7_ILi96EEENS7_ILi192EEEEEELi192ENS_6half_tEfNS_4arch4Sm80ELb1ELb0ELb0ELb1ELb0ELb0ELb1ELb0EEENS1_21CollectiveEpilogueFwdINS6_IJS8_SA_S9_EEENS6_IJNS7_ILi1EEESI_SI_EEESC_SE_Li256ELb1ELb1ELb0ELb0EEENS1_19SingleTileSchedulerILb1ELb0ELb1ELi128EEEEEEEEEvNT_6ParamsE:
	.zero		1400


//--------------------- .nv.constant0._ZN7cutlass13device_kernelIN5flash19enable_sm80_to_sm89INS1_16FlashAttnFwdSm80INS1_25CollectiveMainloopFwdSm80ILi8ELi1ELb0EN4cute5tupleIJNS5_1CILi128EEENS7_ILi64EEENS7_ILi192EEEEEELi192ENS_6half_tEfNS_4arch4Sm80ELb1ELb0ELb0ELb1ELb0ELb1ELb1ELb0EEENS1_21CollectiveEpilogueFwdINS6_IJS8_SA_S9_EEENS6_IJNS7_ILi1EEESI_SI_EEESC_SE_Li256ELb1ELb1ELb0ELb0EEENS1_19SingleTileSchedulerILb1ELb0ELb1ELi128EEEEEEEEEvNT_6ParamsE --------------------------
	.section	.nv.constant0._ZN7cutlass13device_kernelIN5flash19enable_sm80_to_sm89INS1_16FlashAttnFwdSm80INS1_25CollectiveMainloopFwdSm80ILi8ELi1ELb0EN4cute5tupleIJNS5_1CILi128EEENS7_ILi64EEENS7_ILi192EEEEEELi192ENS_6half_tEfNS_4arch4Sm80ELb1ELb0ELb0ELb1ELb0ELb1ELb1ELb0EEENS1_21CollectiveEpilogueFwdINS6_IJS8_SA_S9_EEENS6_IJNS7_ILi1EEESI_SI_EEESC_SE_Li256ELb1ELb1ELb0ELb0EEENS1_19SingleTileSchedulerILb1ELb0ELb1ELi128EEEEEEEEEvNT_6ParamsE,"a",@progbits
	.sectionflags	@""
	.align	4
.nv.constant0._ZN7cutlass13device_kernelIN5flash19enable_sm80_to_sm89INS1_16FlashAttnFwdSm80INS1_25CollectiveMainloopFwdSm80ILi8ELi1ELb0EN4cute5tupleIJNS5_1CILi128EEENS7_ILi64EEENS7_ILi192EEEEEELi192ENS_6half_tEfNS_4arch4Sm80ELb1ELb0ELb0ELb1ELb0ELb1ELb1ELb0EEENS1_21CollectiveEpilogueFwdINS6_IJS8_SA_S9_EEENS6_IJNS7_ILi1EEESI_SI_EEESC_SE_Li256ELb1ELb1ELb0ELb0EEENS1_19SingleTileSchedulerILb1ELb0ELb1ELi128EEEEEEEEEvNT_6ParamsE:
	.zero		1400


//--------------------- .nv.constant0._ZN7cutlass13device_kernelIN5flash19enable_sm80_to_sm89INS1_16FlashAttnFwdSm80INS1_25CollectiveMainloopFwdSm80ILi8ELi2ELb1EN4cute5tupleIJNS5_1CILi128EEENS7_ILi96EEENS7_ILi192EEEEEELi192ENS_6half_tEfNS_4arch4Sm80ELb0ELb0ELb0ELb0ELb0ELb0ELb1ELb0EEENS1_21CollectiveEpilogueFwdINS6_IJS8_SA_S9_EEENS6_IJNS7_ILi1EEESI_SI_EEESC_SE_Li256ELb0ELb1ELb0ELb0EEENS1_19SingleTileSchedulerILb0ELb0ELb1ELi128EEEEEEEEEvNT_6ParamsE --------------------------
	.section	.nv.constant0._ZN7cutlass13device_kernelIN5flash19enable_sm80_to_sm89INS1_16FlashAttnFwdSm80INS1_25CollectiveMainloopFwdSm80ILi8ELi2ELb1EN4cute5tupleIJNS5_1CILi128EEENS7_ILi96EEENS7_ILi192EEEEEELi192ENS_6half_tEfNS_4arch4Sm80ELb0ELb0ELb0ELb0ELb0ELb0ELb1ELb0EEENS1_21CollectiveEpilogueFwdINS6_IJS8_SA_S9_EEENS6_IJNS7_ILi1EEESI_SI_EEESC_SE_Li256ELb0ELb1ELb0ELb0EEENS1_19SingleTileSchedulerILb0ELb0ELb1ELi128EEEEEEEEEvNT_6ParamsE,"a",@progbits
	.sectionflags	@""
	.align	4
.nv.constant0._ZN7cutlass13device_kernelIN5flash19enable_sm80_to_sm89INS1_16FlashAttnFwdSm80INS1_25CollectiveMainloopFwdSm80ILi8ELi2ELb1EN4cute5tupleIJNS5_1CILi128EEENS7_ILi96EEENS7_ILi192EEEEEELi192ENS_6half_tEfNS_4arch4Sm80ELb0ELb0ELb0ELb0ELb0ELb0ELb1ELb0EEENS1_21CollectiveEpilogueFwdINS6_IJS8_SA_S9_EEENS6_IJNS7_ILi1EEESI_SI_EEESC_SE_Li256ELb0ELb1ELb0ELb0EEENS1_19SingleTileSchedulerILb0ELb0ELb1ELi128EEEEEEEEEvNT_6ParamsE:
	.zero		1400


//--------------------- .nv.constant0._ZN7cutlass13device_kernelIN5flash19enable_sm80_to_sm89INS1_16FlashAttnFwdSm80INS1_25CollectiveMainloopFwdSm80ILi8ELi2ELb1EN4cute5tupleIJNS5_1CILi128EEENS7_ILi96EEENS7_ILi192EEEEEELi192ENS_6half_tEfNS_4arch4Sm80ELb0ELb0ELb0ELb1ELb0ELb0ELb1ELb0EEENS1_21CollectiveEpilogueFwdINS6_IJS8_SA_S9_EEENS6_IJNS7_ILi1EEESI_SI_EEESC_SE_Li256ELb1ELb1ELb0ELb0EEENS1_19SingleTileSchedulerILb1ELb0ELb1ELi128EEEEEEEEEvNT_6ParamsE --------------------------
	.section	.nv.constant0._ZN7cutlass13device_kernelIN5flash19enable_sm80_to_sm89INS1_16FlashAttnFwdSm80INS1_25CollectiveMainloopFwdSm80ILi8ELi2ELb1EN4cute5tupleIJNS5_1CILi128EEENS7_ILi96EEENS7_ILi192EEEEEELi192ENS_6half_tEfNS_4arch4Sm80ELb0ELb0ELb0ELb1ELb0ELb0ELb1ELb0EEENS1_21CollectiveEpilogueFwdINS6_IJS8_SA_S9_EEENS6_IJNS7_ILi1EEESI_SI_EEESC_SE_Li256ELb1ELb1ELb0ELb0EEENS1_19SingleTileSchedulerILb1ELb0ELb1ELi128EEEEEEEEEvNT_6ParamsE,"a",@progbits
	.sectionflags	@""
	.align	4
.nv.constant0._ZN7cutlass13device_kernelIN5flash19enable_sm80_to_sm89INS1_16FlashAttnFwdSm80INS1_25CollectiveMainloopFwdSm80ILi8ELi2ELb1EN4cute5tupleIJNS5_1CILi128EEENS7_ILi96EEENS7_ILi192EEEEEELi192ENS_6half_tEfNS_4arch4Sm80ELb0ELb0ELb0ELb1ELb0ELb0ELb1ELb0EEENS1_21CollectiveEpilogueFwdINS6_IJS8_SA_S9_EEENS6_IJNS7_ILi1EEESI_SI_EEESC_SE_Li256ELb1ELb1ELb0ELb0EEENS1_19SingleTileSchedulerILb1ELb0ELb1ELi128EEEEEEEEEvNT_6ParamsE:
	.zero		1400


//--------------------- .nv.constant0._ZN7cutlass13device_kernelIN5flash19enable_sm80_to_sm89INS1_16FlashAttnFwdSm80INS1_25CollectiveMainloopFwdSm80ILi8ELi2ELb0EN4cute5tupleIJNS5_1CILi128EEENS7_ILi64EEENS7_ILi192EEEEEELi192ENS_6half_tEfNS_4arch4Sm80ELb0ELb0ELb0ELb1ELb0ELb1ELb1ELb0EEENS1_21CollectiveEpilogueFwdINS6_IJS8_SA_S9_EEENS6_IJNS7_ILi1EEESI_SI_EEESC_SE_Li256ELb1ELb1ELb0ELb0EEENS1_19SingleTileSchedulerILb1ELb0ELb1ELi128EEEEEEEEEvNT_6ParamsE --------------------------
	.section	.nv.constant0._ZN7cutlass13device_kernelIN5flash19enable_sm80_to_sm89INS1_16FlashAttnFwdSm80INS1_25CollectiveMainloopFwdSm80ILi8ELi2ELb0EN4cute5tupleIJNS5_1CILi128EEENS7_ILi64EEENS7_ILi192EEEEEELi192ENS_6half_tEfNS_4arch4Sm80ELb0ELb0ELb0ELb1ELb0ELb1ELb1ELb0EEENS1_21CollectiveEpilogueFwdINS6_IJS8_SA_S9_EEENS6_IJNS7_ILi1EEESI_SI_EEESC_SE_Li256ELb1ELb1ELb0ELb0EEENS1_19SingleTileSchedulerILb1ELb0ELb1ELi128EEEEEEEEEvNT_6ParamsE,"a",@progbits
	.sectionflags	@""
	.align	4
.nv.constant0._ZN7cutlass13device_kernelIN5flash19enable_sm80_to_sm89INS1_16FlashAttnFwdSm80INS1_25CollectiveMainloopFwdSm80ILi8ELi2ELb0EN4cute5tupleIJNS5_1CILi128EEENS7_ILi64EEENS7_ILi192EEEEEELi192ENS_6half_tEfNS_4arch4Sm80ELb0ELb0ELb0ELb1ELb0ELb1ELb1ELb0EEENS1_21CollectiveEpilogueFwdINS6_IJS8_SA_S9_EEENS6_IJNS7_ILi1EEESI_SI_EEESC_SE_Li256ELb1ELb1ELb0ELb0EEENS1_19SingleTileSchedulerILb1ELb0ELb1ELi128EEEEEEEEEvNT_6ParamsE:
	.zero		1400


//--------------------- .nv.constant0._ZN7cutlass13device_kernelIN5flash19enable_sm80_to_sm89INS1_16FlashAttnFwdSm80INS1_25CollectiveMainloopFwdSm80ILi8ELi2ELb0EN4cute5tupleIJNS5_1CILi128EEENS7_ILi64EEENS7_ILi192EEEEEELi192ENS_6half_tEfNS_4arch4Sm80ELb0ELb1ELb0ELb0ELb0ELb0ELb1ELb0EEENS1_21CollectiveEpilogueFwdINS6_IJS8_SA_S9_EEENS6_IJNS7_ILi1EEESI_SI_EEESC_SE_Li256ELb0ELb1ELb0ELb0EEENS1_19SingleTileSchedulerILb0ELb0ELb1ELi128EEEEEEEEEvNT_6ParamsE --------------------------
	.section	.nv.constant0._ZN7cutlass13device_kernelIN5flash19enable_sm80_to_sm89INS1_16FlashAttnFwdSm80INS1_25CollectiveMainloopFwdSm80ILi8ELi2ELb0EN4cute5tupleIJNS5_1CILi128EEENS7_ILi64EEENS7_ILi192EEEEEELi192ENS_6half_tEfNS_4arch4Sm80ELb0ELb1ELb0ELb0ELb0ELb0ELb1ELb0EEENS1_21CollectiveEpilogueFwdINS6_IJS8_SA_S9_EEENS6_IJNS7_ILi1EEESI_SI_EEESC_SE_Li256ELb0ELb1ELb0ELb0EEENS1_19SingleTileSchedulerILb0ELb0ELb1ELi128EEEEEEEEEvNT_6ParamsE,"a",@progbits
	.sectionflags	@""
	.align	4
.nv.constant0._ZN7cutlass13device_kernelIN5flash19enable_sm80_to_sm89INS1_16FlashAttnFwdSm80INS1_25CollectiveMainloopFwdSm80ILi8ELi2ELb0EN4cute5tupleIJNS5_1CILi128EEENS7_ILi64EEENS7_ILi192EEEEEELi192ENS_6half_tEfNS_4arch4Sm80ELb0ELb1ELb0ELb0ELb0ELb0ELb1ELb0EEENS1_21CollectiveEpilogueFwdINS6_IJS8_SA_S9_EEENS6_IJNS7_ILi1EEESI_SI_EEESC_SE_Li256ELb0ELb1ELb0ELb0EEENS1_19SingleTileSchedulerILb0ELb0ELb1ELi128EEEEEEEEEvNT_6ParamsE:
	.zero		1400


//--------------------- .nv.constant0._ZN7cutlass13device_kernelIN5flash19enable_sm80_to_sm89INS1_16FlashAttnFwdSm80INS1_25CollectiveMainloopFwdSm80ILi8ELi2ELb0EN4cute5tupleIJNS5_1CILi128EEENS7_ILi64EEENS7_ILi192EEEEEELi192ENS_6half_tEfNS_4arch4Sm80ELb0ELb1ELb0ELb1ELb0ELb0ELb1ELb0EEENS1_21CollectiveEpilogueFwdINS6_IJS8_SA_S9_EEENS6_IJNS7_ILi1EEESI_SI_EEESC_SE_Li256ELb1ELb1ELb0ELb0EEENS1_19SingleTileSchedulerILb1ELb0ELb1ELi128EEEEEEEEEvNT_6ParamsE --------------------------
	.section	.nv.constant0._ZN7cutlass13device_kernelIN5flash19enable_sm80_to_sm89INS1_16FlashAttnFwdSm80INS1_25CollectiveMainloopFwdSm80ILi8ELi2ELb0EN4cute5tupleIJNS5_1CILi128EEENS7_ILi64EEENS7_ILi192EEEEEELi192ENS_6half_tEfNS_4arch4Sm80ELb0ELb1ELb0ELb1ELb0ELb0ELb1ELb0EEENS1_21CollectiveEpilogueFwdINS6_IJS8_SA_S9_EEENS6_IJNS7_ILi1EEESI_SI_EEESC_SE_Li256ELb1ELb1ELb0ELb0EEENS1_19SingleTileSchedulerILb1ELb0ELb1ELi128EEEEEEEEEvNT_6ParamsE,"a",@progbits
	.sectionflags	@""
	.align	4
.nv.constant0._ZN7cutlass13device_kernelIN5flash19enable_sm80_to_sm89INS1_16FlashAttnFwdSm80INS1_25CollectiveMainloopFwdSm80ILi8ELi2ELb0EN4cute5tupleIJNS5_1CILi128EEENS7_ILi64EEENS7_ILi192EEEEEELi192ENS_6half_tEfNS_4arch4Sm80ELb0ELb1ELb0ELb1ELb0ELb0ELb1ELb0EEENS1_21CollectiveEpilogueFwdINS6_IJS8_SA_S9_EEENS6_IJNS7_ILi1EEESI_SI_EEESC_SE_Li256ELb1ELb1ELb0ELb0EEENS1_19SingleTileSchedulerILb1ELb0ELb1ELi128EEEEEEEEEvNT_6ParamsE:
	.zero		1400


//--------------------- .nv.constant0._ZN7cutlass13device_kernelIN5flash19enable_sm80_to_sm89INS1_16FlashAttnFwdSm80INS1_25CollectiveMainloopFwdSm80ILi8ELi2ELb0EN4cute5tupleIJNS5_1CILi128EEENS7_ILi64EEENS7_ILi192EEEEEELi192ENS_6half_tEfNS_4arch4Sm80ELb0ELb1ELb0ELb1ELb0ELb1ELb1ELb0EEENS1_21CollectiveEpilogueFwdINS6_IJS8_SA_S9_EEENS6_IJNS7_ILi1EEESI_SI_EEESC_SE_Li256ELb1ELb1ELb0ELb0EEENS1_19SingleTileSchedulerILb1ELb0ELb1ELi128EEEEEEEEEvNT_6ParamsE --------------------------
	.section	.nv.constant0._ZN7cutlass13device_kernelIN5flash19enable_sm80_to_sm89INS1_16FlashAttnFwdSm80INS1_25CollectiveMainloopFwdSm80ILi8ELi2ELb0EN4cute5tupleIJNS5_1CILi128EEENS7_ILi64EEENS7_ILi192EEEEEELi192ENS_6half_tEfNS_4arch4Sm80ELb0ELb1ELb0ELb1ELb0ELb1ELb1ELb0EEENS1_21CollectiveEpilogueFwdINS6_IJS8_SA_S9_EEENS6_IJNS7_ILi1EEESI_SI_EEESC_SE_Li256ELb1ELb1ELb0ELb0EEENS1_19SingleTileSchedulerILb1ELb0ELb1ELi128EEEEEEEEEvNT_6ParamsE,"a",@progbits
	.sectionflags	@""
	.align	4
.nv.constant0._ZN7cutlass13device_kernelIN5flash19enable_sm80_to_sm89INS1_16FlashAttnFwdSm80INS1_25CollectiveMainloopFwdSm80ILi8ELi2ELb0EN4cute5tupleIJNS5_1CILi128EEENS7_ILi64EEENS7_ILi192EEEEEELi192ENS_6half_tEfNS_4arch4Sm80ELb0ELb1ELb0ELb1ELb0ELb1ELb1ELb0EEENS1_21CollectiveEpilogueFwdINS6_IJS8_SA_S9_EEENS6_IJNS7_ILi1EEESI_SI_EEESC_SE_Li256ELb1ELb1ELb0ELb0EEENS1_19SingleTileSchedulerILb1ELb0ELb1ELi128EEEEEEEEEvNT_6ParamsE:
	.zero		1400


//--------------------- .nv.constant0._ZN7cutlass13device_kernelIN5flash19enable_sm80_to_sm89INS1_16FlashAttnFwdSm80INS1_25CollectiveMainloopFwdSm80ILi8ELi2ELb1EN4cute5tupleIJNS5_1CILi128EEENS7_ILi96EEENS7_ILi192EEEEEELi192ENS_6half_tEfNS_4arch4Sm80ELb1ELb0ELb0ELb0ELb0ELb0ELb1ELb0EEENS1_21CollectiveEpilogueFwdINS6_IJS8_SA_S9_EEENS6_IJNS7_ILi1EEESI_SI_EEESC_SE_Li256ELb0ELb1ELb0ELb0EEENS1_30DynamicPersistentTileSchedulerILi256ELi256ELb0ELb1ELb0EEEEEEEEEvNT_6ParamsE --------------------------
	.section	.nv.constant0._ZN7cutlass13device_kernelIN5flash19enable_sm80_to_sm89INS1_16FlashAttnFwdSm80INS1_25CollectiveMainloopFwdSm80ILi8ELi2ELb1EN4cute5tupleIJNS5_1CILi128EEENS7_ILi96EEENS7_ILi192EEEEEELi192ENS_6half_tEfNS_4arch4Sm80ELb1ELb0ELb0ELb0ELb0ELb0ELb1ELb0EEENS1_21CollectiveEpilogueFwdINS6_IJS8_SA_S9_EEENS6_IJNS7_ILi1EEESI_SI_EEESC_SE_Li256ELb0ELb1ELb0ELb0EEENS1_30DynamicPersistentTileSchedulerILi256ELi256ELb0ELb1ELb0EEEEEEEEEvNT_6ParamsE,"a",@progbits
	.sectionflags	@""
	.align	4
.nv.constant0._ZN7cutlass13device_kernelIN5flash19enable_sm80_to_sm89INS1_16FlashAttnFwdSm80INS1_25CollectiveMainloopFwdSm80ILi8ELi2ELb1EN4cute5tupleIJNS5_1CILi128EEENS7_ILi96EEENS7_ILi192EEEEEELi192ENS_6half_tEfNS_4arch4Sm80ELb1ELb0ELb0ELb0ELb0ELb0ELb1ELb0EEENS1_21CollectiveEpilogueFwdINS6_IJS8_SA_S9_EEENS6_IJNS7_ILi1EEESI_SI_EEESC_SE_Li256ELb0ELb1ELb0ELb0EEENS1_30DynamicPersistentTileSchedulerILi256ELi256ELb0ELb1ELb0EEEEEEEEEvNT_6ParamsE:
	.zero		1416


//--------------------- .nv.constant0._ZN7cutlass13device_kernelIN5flash19enable_sm80_to_sm89INS1_16FlashAttnFwdSm80INS1_25CollectiveMainloopFwdSm80ILi8ELi2ELb1EN4cute5tupleIJNS5_1CILi128EEENS7_ILi96EEENS7_ILi192EEEEEELi192ENS_6half_tEfNS_4arch4Sm80ELb1ELb0ELb0ELb1ELb0ELb0ELb1ELb0EEENS1_21CollectiveEpilogueFwdINS6_IJS8_SA_S9_EEENS6_IJNS7_ILi1EEESI_SI_EEESC_SE_Li256ELb1ELb1ELb0ELb0EEENS1_19SingleTileSchedulerILb1ELb0ELb1ELi128EEEEEEEEEvNT_6ParamsE --------------------------
	.section	.nv.constant0._ZN7cutlass13device_kernelIN5flash19enable_sm80_to_sm89INS1_16FlashAttnFwdSm80INS1_25CollectiveMainloopFwdSm80ILi8ELi2ELb1EN4cute5tupleIJNS5_1CILi128EEENS7_ILi96EEENS7_ILi192EEEEEELi192ENS_6half_tEfNS_4arch4Sm80ELb1ELb0ELb0ELb1ELb0ELb0ELb1ELb0EEENS1_21CollectiveEpilogueFwdINS6_IJS8_SA_S9_EEENS6_IJNS7_ILi1EEESI_SI_EEESC_SE_Li256ELb1ELb1ELb0ELb0EEENS1_19SingleTileSchedulerILb1ELb0ELb1ELi128EEEEEEEEEvNT_6ParamsE,"a",@progbits
	.sectionflags	@""
	.align	4
.nv.constant0._ZN7cutlass13device_kernelIN5flash19enable_sm80_to_sm89INS1_16FlashAttnFwdSm80INS1_25CollectiveMainloopFwdSm80ILi8ELi2ELb1EN4cute5tupleIJNS5_1CILi128EEENS7_ILi96EEENS7_ILi192EEEEEELi192ENS_6half_tEfNS_4arch4Sm80ELb1ELb0ELb0ELb1ELb0ELb0ELb1ELb0EEENS1_21CollectiveEpilogueFwdINS6_IJS8_SA_S9_EEENS6_IJNS7_ILi1EEESI_SI_EEESC_SE_Li256ELb1ELb1ELb0ELb0EEENS1_19SingleTileSchedulerILb1ELb0ELb1ELi128EEEEEEEEEvNT_6ParamsE:
	.zero		1400


//--------------------- .nv.constant0._ZN7cutlass13device_kernelIN5flash19enable_sm80_to_sm89INS1_16FlashAttnFwdSm80INS1_25CollectiveMainloopFwdSm80ILi8ELi2ELb0EN4cute5tupleIJNS5_1CILi128EEENS7_ILi64EEENS7_ILi192EEEEEELi192ENS_6half_tEfNS_4arch4Sm80ELb1ELb0ELb0ELb1ELb0ELb1ELb1ELb0EEENS1_21CollectiveEpilogueFwdINS6_IJS8_SA_S9_EEENS6_IJNS7_ILi1EEESI_SI_EEESC_SE_Li256ELb1ELb1ELb0ELb0EEENS1_19SingleTileSchedulerILb1ELb0ELb1ELi128EEEEEEEEEvNT_6ParamsE --------------------------
	.section	.nv.constant0._ZN7cutlass13device_kernelIN5flash19enable_sm80_to_sm89INS1_16FlashAttnFwdSm80INS1_25CollectiveMainloopFwdSm80ILi8ELi2ELb0EN4cute5tupleIJNS5_1CILi128EEENS7_ILi64EEENS7_ILi192EEEEEELi192ENS_6half_tEfNS_4arch4Sm80ELb1ELb0ELb0ELb1ELb0ELb1ELb1ELb0EEENS1_21CollectiveEpilogueFwdINS6_IJS8_SA_S9_EEENS6_IJNS7_ILi1EEESI_SI_EEESC_SE_Li256ELb1ELb1ELb0ELb0EEENS1_19SingleTileSchedulerILb1ELb0ELb1ELi128EEEEEEEEEvNT_6ParamsE,"a",@progbits
	.sectionflags	@""
	.align	4
.nv.constant0._ZN7cutlass13device_kernelIN5flash19enable_sm80_to_sm89INS1_16FlashAttnFwdSm80INS1_25CollectiveMainloopFwdSm80ILi8ELi2ELb0EN4cute5tupleIJNS5_1CILi128EEENS7_ILi64EEENS7_ILi192EEEEEELi192ENS_6half_tEfNS_4arch4Sm80ELb1ELb0ELb0ELb1ELb0ELb1ELb1ELb0EEENS1_21CollectiveEpilogueFwdINS6_IJS8_SA_S9_EEENS6_IJNS7_ILi1EEESI_SI_EEESC_SE_Li256ELb1ELb1ELb0ELb0EEENS1_19SingleTileSchedulerILb1ELb0ELb1ELi128EEEEEEEEEvNT_6ParamsE:
	.zero		1400


//--------------------- .text._ZN7cutlass13device_kernelIN5flash19enable_sm80_to_sm89INS1_16FlashAttnFwdSm80INS1_25CollectiveMainloopFwdSm80ILi8ELi1ELb1EN4cute5tupleIJNS5_1CILi128EEENS7_ILi96EEENS7_ILi192EEEEEELi192ENS_6half_tEfNS_4arch4Sm80ELb0ELb0ELb1ELb0ELb0ELb0ELb1ELb0EEENS1_21CollectiveEpilogueFwdINS6_IJS8_SA_S9_EEENS6_IJNS7_ILi1EEESI_SI_EEESC_SE_Li256ELb0ELb1ELb0ELb0EEENS1_19SingleTileSchedulerILb0ELb0ELb1ELi128EEEEEEEEEvNT_6ParamsE --------------------------
	.section	.text._ZN7cutlass13device_kernelIN5flash19enable_sm80_to_sm89INS1_16FlashAttnFwdSm80INS1_25CollectiveMainloopFwdSm80ILi8ELi1ELb1EN4cute5tupleIJNS5_1CILi128EEENS7_ILi96EEENS7_ILi192EEEEEELi192ENS_6half_tEfNS_4arch4Sm80ELb0ELb0ELb1ELb0ELb0ELb0ELb1ELb0EEENS1_21CollectiveEpilogueFwdINS6_IJS8_SA_S9_EEENS6_IJNS7_ILi1EEESI_SI_EEESC_SE_Li256ELb0ELb1ELb0ELb0EEENS1_19SingleTileSchedulerILb0ELb0ELb1ELi128EEEEEEEEEvNT_6ParamsE,"ax",@progbits
	.sectioninfo	@"SHI_REGISTERS=255"
	.align	128
.text._ZN7cutlass13device_kernelIN5flash19enable_sm80_to_sm89INS1_16FlashAttnFwdSm80INS1_25CollectiveMainloopFwdSm80ILi8ELi1ELb1EN4cute5tupleIJNS5_1CILi128EEENS7_ILi96EEENS7_ILi192EEEEEELi192ENS_6half_tEfNS_4arch4Sm80ELb0ELb0ELb1ELb0ELb0ELb0ELb1ELb0EEENS1_21CollectiveEpilogueFwdINS6_IJS8_SA_S9_EEENS6_IJNS7_ILi1EEESI_SI_EEESC_SE_Li256ELb0ELb1ELb0ELb0EEENS1_19SingleTileSchedulerILb0ELb0ELb1ELi128EEEEEEEEEvNT_6ParamsE:
        .type           _ZN7cutlass13device_kernelIN5flash19enable_sm80_to_sm89INS1_16FlashAttnFwdSm80INS1_25CollectiveMainloopFwdSm80ILi8ELi1ELb1EN4cute5tupleIJNS5_1CILi128EEENS7_ILi96EEENS7_ILi192EEEEEELi192ENS_6half_tEfNS_4arch4Sm80ELb0ELb0ELb1ELb0ELb0ELb0ELb1ELb0EEENS1_21CollectiveEpilogueFwdINS6_IJS8_SA_S9_EEENS6_IJNS7_ILi1EEESI_SI_EEESC_SE_Li256ELb0ELb1ELb0ELb0EEENS1_19SingleTileSchedulerILb0ELb0ELb1ELi128EEEEEEEEEvNT_6ParamsE,@function
        .size           _ZN7cutlass13device_kernelIN5flash19enable_sm80_to_sm89INS1_16FlashAttnFwdSm80INS1_25CollectiveMainloopFwdSm80ILi8ELi1ELb1EN4cute5tupleIJNS5_1CILi128EEENS7_ILi96EEENS7_ILi192EEEEEELi192ENS_6half_tEfNS_4arch4Sm80ELb0ELb0ELb1ELb0ELb0ELb0ELb1ELb0EEENS1_21CollectiveEpilogueFwdINS6_IJS8_SA_S9_EEENS6_IJNS7_ILi1EEESI_SI_EEESC_SE_Li256ELb0ELb1ELb0ELb0EEENS1_19SingleTileSchedulerILb0ELb0ELb1ELi128EEEEEEEEEvNT_6ParamsE,(.L_x_2566 - _ZN7cutlass13device_kernelIN5flash19enable_sm80_to_sm89INS1_16FlashAttnFwdSm80INS1_25CollectiveMainloopFwdSm80ILi8ELi1ELb1EN4cute5tupleIJNS5_1CILi128EEENS7_ILi96EEENS7_ILi192EEEEEELi192ENS_6half_tEfNS_4arch4Sm80ELb0ELb0ELb1ELb0ELb0ELb0ELb1ELb0EEENS1_21CollectiveEpilogueFwdINS6_IJS8_SA_S9_EEENS6_IJNS7_ILi1EEESI_SI_EEESC_SE_Li256ELb0ELb1ELb0ELb0EEENS1_19SingleTileSchedulerILb0ELb0ELb1ELi128EEEEEEEEEvNT_6ParamsE)
        .other          _ZN7cutlass13device_kernelIN5flash19enable_sm80_to_sm89INS1_16FlashAttnFwdSm80INS1_25CollectiveMainloopFwdSm80ILi8ELi1ELb1EN4cute5tupleIJNS5_1CILi128EEENS7_ILi96EEENS7_ILi192EEEEEELi192ENS_6half_tEfNS_4arch4Sm80ELb0ELb0ELb1ELb0ELb0ELb0ELb1ELb0EEENS1_21CollectiveEpilogueFwdINS6_IJS8_SA_S9_EEENS6_IJNS7_ILi1EEESI_SI_EEESC_SE_Li256ELb0ELb1ELb0ELb0EEENS1_19SingleTileSchedulerILb0ELb0ELb1ELi128EEEEEEEEEvNT_6ParamsE,@"STO_CUDA_ENTRY STV_DEFAULT"
_ZN7cutlass13device_kernelIN5flash19enable_sm80_to_sm89INS1_16FlashAttnFwdSm80INS1_25CollectiveMainloopFwdSm80ILi8ELi1ELb1EN4cute5tupleIJNS5_1CILi128EEENS7_ILi96EEENS7_ILi192EEEEEELi192ENS_6half_tEfNS_4arch4Sm80ELb0ELb0ELb1ELb0ELb0ELb0ELb1ELb0EEENS1_21CollectiveEpilogueFwdINS6_IJS8_SA_S9_EEENS6_IJNS7_ILi1EEESI_SI_EEESC_SE_Li256ELb0ELb1ELb0ELb0EEENS1_19SingleTileSchedulerILb0ELb0ELb1ELi128EEEEEEEEEvNT_6ParamsE:
[----:B------:R-:W-:-:S03]  /*0000*/  MOV R1, c[0x0][0x28] ;  /* 0x00000a0000017a02 */ /* 0x000fc60000000f00 */
[----:B------:R-:W1:Y:S01]  /*0010*/  S2R R17, SR_CTAID.Z ;  /* 0x0000000000117919 */ /* 0x000e620000002700 */
[----:B------:R-:W-:Y:S02]  /*0020*/  IADD3 R1, R1, -0x88, RZ ;  /* 0xffffff7801017810 */ /* 0x000fe40007ffe0ff */
[----:B-1----:R-:W-:-:S13]  /*0030*/  ISETP.GE.AND P0, PT, R17, RZ, PT ;  /* 0x000000ff1100720c */ /* 0x002fda0003f06270 */
[----:B------:R-:W-:Y:S05]  /*0040*/  @!P0 EXIT ;  /* 0x000000000000894d */ /* 0x000fea0003800000 */
[----:B------:R-:W-:Y:S01]  /*0050*/  ISETP.NE.U32.AND P4, PT, RZ, c[0x0][0x340], PT ;  /* 0x0000d000ff007a0c */ /* 0x000fe20003f85070 */
[----:B------:R-:W-:-:S03]  /*0060*/  ULDC.64 UR8, c[0x0][0x118] ;  /* 0x0000460000087ab9 */ /* 0x000fc60000000a00 */
[----:B------:R-:W-:-:S13]  /*0070*/  ISETP.NE.AND.EX P4, PT, RZ, c[0x0][0x344], PT, P4 ;  /* 0x0000d100ff007a0c */ /* 0x000fda0003f85340 */
[----:B------:R-:W-:-:S04]  /*0080*/  @P4 IMAD.MOV.U32 R2, RZ, RZ, 0x4 ;  /* 0x00000004ff024424 */ /* 0x000fc800078e00ff */
[----:B------:R-:W-:-:S05]  /*0090*/  @P4 IMAD.WIDE R2, R17, R2, c[0x0][0x340] ;  /* 0x0000d00011024625 */ /* 0x000fca00078e0202 */
[----:B------:R1:W2:Y:S01]  /*00a0*/  @P4 LDG.E R20, [R2.64] ;  /* 0x0000000802144981 */ /* 0x0002a2000c1e1900 */
[----:B------:R-:W-:Y:S01]  /*00b0*/  IMAD.MOV.U32 R13, RZ, RZ, c[0x0][0x2c4] ;  /* 0x0000b100ff0d7624 */ /* 0x000fe200078e00ff */
[----:B------:R-:W-:Y:S01]  /*00c0*/  SHF.R.S32.HI R22, RZ, 0x1f, R17 ;  /* 0x0000001fff167819 */ /* 0x000fe20000011411 */
[----:B------:R-:W-:Y:S01]  /*00d0*/  IMAD.MOV.U32 R139, RZ, RZ, c[0x0][0x1d0] ;  /* 0x00007400ff8b7624 */ /* 0x000fe200078e00ff */
[----:B------:R-:W3:Y:S01]  /*00e0*/  S2R R36, SR_TID.X ;  /* 0x0000000000247919 */ /* 0x000ee20000002100 */
[----:B------:R-:W-:Y:S01]  /*00f0*/  IMAD.MOV.U32 R135, RZ, RZ, c[0x0][0x1e0] ;  /* 0x00007800ff877624 */ /* 0x000fe200078e00ff */
[----:B------:R-:W-:Y:S01]  /*0100*/  ISETP.NE.AND P0, PT, R13, 0x1, PT ;  /* 0x000000010d00780c */ /* 0x000fe20003f05270 */
[----:B------:R-:W-:Y:S01]  /*0110*/  IMAD R6, R22, c[0x0][0x1c0], RZ ;  /* 0x0000700016067a24 */ /* 0x000fe200078e02ff */
[----:B------:R-:W4:Y:S01]  /*0120*/  S2R R37, SR_CTAID.Y ;  /* 0x0000000000257919 */ /* 0x000f220000002600 */
[----:B------:R-:W-:Y:S01]  /*0130*/  IADD3 R9, R139, 0x5f, RZ ;  /* 0x0000005f8b097810 */ /* 0x000fe20007ffe0ff */
[----:B------:R-:W-:-:S02]  /*0140*/  IMAD R13, R13, c[0x0][0x168], RZ ;  /* 0x00005a000d0d7a24 */ /* 0x000fc400078e02ff */
[----:B------:R-:W5:Y:S01]  /*0150*/  S2R R7, SR_CTAID.X ;  /* 0x0000000000077919 */ /* 0x000f620000002500 */
[----:B------:R-:W-:Y:S02]  /*0160*/  IMAD.MOV.U32 R138, RZ, RZ, c[0x0][0x1e4] ;  /* 0x00007900ff8a7624 */ /* 0x000fe400078e00ff */
[----:B------:R-:W-:Y:S01]  /*0170*/  IMAD.HI R9, R9, 0x2aaaaaab, RZ ;  /* 0x2aaaaaab09097827 */ /* 0x000fe200078e02ff */
[----:B---3--:R-:W-:-:S04]  /*0180*/  SHF.R.S32.HI R34, RZ, 0x1f, R36 ;  /* 0x0000001fff227819 */ /* 0x008fc80000011424 */
[-C--:B-1----:R-:W-:Y:S01]  /*0190*/  LEA.HI R2, R34, R36.reuse, RZ, 0x3 ;  /* 0x0000002422027211 */ /* 0x082fe200078f18ff */
[C---:B----4-:R-:W-:Y:S01]  /*01a0*/  IMAD.WIDE.U32 R4, R37.reuse, c[0x0][0x1b8], RZ ;  /* 0x00006e0025047a25 */ /* 0x050fe200078e00ff */
[----:B------:R-:W-:Y:S02]  /*01b0*/  SHF.R.S32.HI R38, RZ, 0x1f, R37 ;  /* 0x0000001fff267819 */ /* 0x000fe40000011425 */
[----:B------:R-:W-:Y:S02]  /*01c0*/  LOP3.LUT R0, R2, 0xfffffff8, RZ, 0xc0, !PT ;  /* 0xfffffff802007812 */ /* 0x000fe400078ec0ff */
[----:B------:R-:W-:Y:S01]  /*01d0*/  SHF.R.S32.HI R24, RZ, 0x3, R2 ;  /* 0x00000003ff187819 */ /* 0x000fe20000011402 */
[----:B------:R-:W-:Y:S01]  /*01e0*/  IMAD R3, R38, c[0x0][0x1b8], RZ ;  /* 0x00006e0026037a24 */ /* 0x000fe200078e02ff */
[----:B------:R-:W-:Y:S01]  /*01f0*/  LEA.HI R32, R34, R36, RZ, 0x4 ;  /* 0x0000002422207211 */ /* 0x000fe200078f20ff */
[----:B------:R-:W-:Y:S01]  /*0200*/  IMAD.IADD R30, R36, 0x1, -R0 ;  /* 0x00000001241e7824 */ /* 0x000fe200078e0a00 */
[----:B------:R-:W-:Y:S01]  /*0210*/  SHF.R.S32.HI R33, RZ, 0x1f, R24 ;  /* 0x0000001fff217819 */ /* 0x000fe20000011418 */
[----:B------:R-:W-:Y:S01]  /*0220*/  IMAD R2, R37, c[0x0][0x1bc], R3 ;  /* 0x00006f0025027a24 */ /* 0x000fe200078e0203 */
[----:B------:R-:W-:Y:S01]  /*0230*/  SHF.R.S32.HI R12, RZ, 0x4, R32 ;  /* 0x00000004ff0c7819 */ /* 0x000fe20000011420 */
[----:B------:R-:W-:-:S02]  /*0240*/  IMAD R0, R30, 0x20, R24 ;  /* 0x000000201e007824 */ /* 0x000fc400078e0218 */
[----:B------:R-:W-:Y:S02]  /*0250*/  IMAD.IADD R3, R5, 0x1, R2 ;  /* 0x0000000105037824 */ /* 0x000fe400078e0202 */
[----:B-----5:R-:W-:Y:S02]  /*0260*/  IMAD R8, R7, 0x80, R0 ;  /* 0x0000008007087824 */ /* 0x020fe400078e0200 */
[----:B------:R-:W-:Y:S02]  /*0270*/  IMAD.MOV.U32 R2, RZ, RZ, R4 ;  /* 0x000000ffff027224 */ /* 0x000fe400078e0004 */
[----:B------:R-:W-:Y:S01]  /*0280*/  @P0 IMAD.HI.U32 R5, R8, c[0x0][0x2c8], RZ ;  /* 0x0000b20008050a27 */ /* 0x000fe200078e00ff */
[----:B------:R1:W-:Y:S03]  /*0290*/  STL [R1+0x34], R8 ;  /* 0x0000340801007387 */ /* 0x0003e60000100800 */
[----:B------:R-:W-:Y:S01]  /*02a0*/  IMAD.MOV.U32 R0, RZ, RZ, R8 ;  /* 0x000000ffff007224 */ /* 0x000fe200078e0008 */
[----:B------:R-:W-:Y:S01]  /*02b0*/  @P0 SHF.R.U32.HI R0, RZ, c[0x0][0x2cc], R5 ;  /* 0x0000b300ff000a19 */ /* 0x000fe20000011605 */
[C---:B------:R-:W-:Y:S01]  /*02c0*/  IMAD R4, R17.reuse, c[0x0][0x1c4], R6 ;  /* 0x0000710011047a24 */ /* 0x040fe200078e0206 */
[----:B------:R-:W-:Y:S01]  /*02d0*/  SHF.R.U32.HI R6, RZ, 0x1f, R9 ;  /* 0x0000001fff067819 */ /* 0x000fe20000011609 */
[----:B------:R-:W-:-:S03]  /*02e0*/  IMAD.WIDE.U32 R2, R17, c[0x0][0x1c0], R2 ;  /* 0x0000700011027a25 */ /* 0x000fc600078e0002 */
[----:B------:R-:W-:Y:S01]  /*02f0*/  LEA.HI.SX32 R141, R9, R6, 0x1c ;  /* 0x00000006098d7211 */ /* 0x000fe200078fe2ff */
[----:B------:R-:W-:Y:S01]  /*0300*/  IMAD.IADD R3, R3, 0x1, R4 ;  /* 0x0000000103037824 */ /* 0x000fe200078e0204 */
[--C-:B------:R-:W-:Y:S01]  /*0310*/  SHF.R.S32.HI R4, RZ, 0x1f, R0.reuse ;  /* 0x0000001fff047819 */ /* 0x100fe20000011400 */
[----:B------:R-:W-:Y:S01]  /*0320*/  IMAD.MOV R5, RZ, RZ, -R0 ;  /* 0x000000ffff057224 */ /* 0x000fe200078e0a00 */
[----:B------:R-:W-:Y:S01]  /*0330*/  LEA.HI R9, R32, R12, RZ, 0x1 ;  /* 0x0000000c20097211 */ /* 0x000fe200078f08ff */
[----:B------:R-:W-:-:S03]  /*0340*/  IMAD.WIDE.U32 R2, R0, c[0x0][0x1b0], R2 ;  /* 0x00006c0000027a25 */ /* 0x000fc600078e0002 */
[----:B------:R-:W-:Y:S01]  /*0350*/  LOP3.LUT R9, R9, 0xfffffffe, RZ, 0xc0, !PT ;  /* 0xfffffffe09097812 */ /* 0x000fe200078ec0ff */
[----:B------:R-:W-:Y:S02]  /*0360*/  IMAD R4, R4, c[0x0][0x1b0], RZ ;  /* 0x00006c0004047a24 */ /* 0x000fe400078e02ff */
[----:B------:R-:W-:Y:S02]  /*0370*/  IMAD R10, R7, 0x80, R24 ;  /* 0x00000080070a7824 */ /* 0x000fe400078e0218 */
[----:B------:R-:W-:Y:S02]  /*0380*/  IMAD R4, R0, c[0x0][0x1b4], R4 ;  /* 0x00006d0000047a24 */ /* 0x000fe400078e0204 */
[----:B------:R-:W-:Y:S01]  /*0390*/  IMAD R0, R5, c[0x0][0x2c4], R8 ;  /* 0x0000b10005007a24 */ /* 0x000fe200078e0208 */
[C---:B-1----:R-:W-:Y:S01]  /*03a0*/  IADD3 R8, R10.reuse, 0x20, RZ ;  /* 0x000000200a087810 */ /* 0x042fe20007ffe0ff */
[----:B------:R-:W-:Y:S01]  /*03b0*/  IMAD.IADD R3, R3, 0x1, R4 ;  /* 0x0000000103037824 */ /* 0x000fe200078e0204 */
[----:B------:R-:W-:Y:S01]  /*03c0*/  IADD3 R7, R10, 0x40, RZ ;  /* 0x000000400a077810 */ /* 0x000fe20007ffe0ff */
[----:B------:R-:W-:Y:S01]  /*03d0*/  IMAD.SHL.U32 R48, R30, 0x8, RZ ;  /* 0x000000081e307824 */ /* 0x000fe200078e00ff */
[----:B------:R-:W-:Y:S01]  /*03e0*/  SHF.R.S32.HI R5, RZ, 0x1f, R0 ;  /* 0x0000001fff057819 */ /* 0x000fe20000011400 */
[----:B------:R-:W-:Y:S01]  /*03f0*/  IMAD.WIDE.U32 R2, R0, c[0x0][0x1a8], R2 ;  /* 0x00006a0000027a25 */ /* 0x000fe200078e0002 */
[-C--:B------:R-:W-:Y:S01]  /*0400*/  ISETP.GE.AND P3, PT, R8, R13.reuse, PT ;  /* 0x0000000d0800720c */ /* 0x080fe20003f66270 */
[----:B------:R1:W-:Y:S01]  /*0410*/  STL [R1+0x48], R10 ;  /* 0x0000480a01007387 */ /* 0x0003e20000100800 */
[-C--:B------:R-:W-:Y:S01]  /*0420*/  ISETP.GE.AND P2, PT, R7, R13.reuse, PT ;  /* 0x0000000d0700720c */ /* 0x080fe20003f46270 */
[----:B------:R-:W-:Y:S01]  /*0430*/  IMAD R4, R5, c[0x0][0x1a8], RZ ;  /* 0x00006a0005047a24 */ /* 0x000fe200078e02ff */
[CC--:B------:R-:W-:Y:S01]  /*0440*/  ISETP.GE.AND P1, PT, R10.reuse, R13.reuse, PT ;  /* 0x0000000d0a00720c */ /* 0x0c0fe20003f26270 */
[----:B------:R-:W-:Y:S01]  /*0450*/  IMAD R6, R33, c[0x0][0x1e0], RZ ;  /* 0x0000780021067a24 */ /* 0x000fe200078e02ff */
[----:B------:R-:W-:Y:S01]  /*0460*/  IADD3 R8, R10, 0x60, RZ ;  /* 0x000000600a087810 */ /* 0x000fe20007ffe0ff */
[----:B------:R-:W-:Y:S01]  /*0470*/  IMAD R11, R0, c[0x0][0x1ac], R4 ;  /* 0x00006b00000b7a24 */ /* 0x000fe200078e0204 */
[----:B------:R-:W-:Y:S01]  /*0480*/  SHF.R.S32.HI R49, RZ, 0x1f, R48 ;  /* 0x0000001fff317819 */ /* 0x000fe20000011430 */
[----:B------:R-:W-:Y:S01]  /*0490*/  IMAD.SHL.U32 R0, R24, 0x40, RZ ;  /* 0x0000004018007824 */ /* 0x000fe200078e00ff */
[----:B------:R-:W-:Y:S01]  /*04a0*/  LEA R16, P0, R2, c[0x0][0x160], 0x1 ;  /* 0x0000580002107a11 */ /* 0x000fe200078008ff */
[----:B------:R-:W-:Y:S01]  /*04b0*/  IMAD R6, R24, c[0x0][0x1e4], R6 ;  /* 0x0000790018067a24 */ /* 0x000fe200078e0206 */
[----:B------:R-:W-:Y:S01]  /*04c0*/  IADD3 R35, R48, 0x80, RZ ;  /* 0x0000008030237810 */ /* 0x000fe20007ffe0ff */
[----:B------:R-:W-:Y:S01]  /*04d0*/  IMAD.WIDE.U32 R4, R24, c[0x0][0x1e0], R48 ;  /* 0x0000780018047a25 */ /* 0x000fe200078e0030 */
[----:B------:R-:W-:Y:S01]  /*04e0*/  LOP3.LUT R0, R0, 0x1c0, RZ, 0xc0, !PT ;  /* 0x000001c000007812 */ /* 0x000fe200078ec0ff */
[----:B------:R-:W-:Y:S01]  /*04f0*/  STL [R1+0xc], R141 ;  /* 0x00000c8d01007387 */ /* 0x000fe20000100800 */
[----:B------:R-:W-:Y:S01]  /*0500*/  IADD3 R39, R48, 0x40, RZ ;  /* 0x0000004030277810 */ /* 0x000fe20007ffe0ff */
[----:B------:R-:W-:Y:S01]  /*0510*/  IMAD.IADD R5, R5, 0x1, R6 ;  /* 0x0000000105057824 */ /* 0x000fe200078e0206 */
[----:B------:R-:W-:Y:S01]  /*0520*/  SHF.R.U32.HI R7, RZ, 0x3, R0 ;  /* 0x00000003ff077819 */ /* 0x000fe20000011600 */
[----:B------:R-:W-:Y:S01]  /*0530*/  IMAD.SHL.U32 R6, R24, 0x8, RZ ;  /* 0x0000000818067824 */ /* 0x000fe200078e00ff */
[----:B------:R-:W-:Y:S01]  /*0540*/  BAR.SYNC.DEFER_BLOCKING 0x0 ;  /* 0x0000000000007b1d */ /* 0x000fe20000010000 */
[----:B------:R-:W-:Y:S01]  /*0550*/  IMAD.IADD R25, R12, 0x1, -R9 ;  /* 0x000000010c197824 */ /* 0x000fe200078e0a09 */
[----:B------:R-:W-:Y:S01]  /*0560*/  ISETP.GE.AND P5, PT, R8, R13, PT ;  /* 0x0000000d0800720c */ /* 0x000fe20003fa6270 */
[----:B------:R-:W-:Y:S01]  /*0570*/  IMAD.WIDE.U32 R4, R37, c[0x0][0x1e8], R4 ;  /* 0x00007a0025047a25 */ /* 0x000fe200078e0004 */
[----:B------:R-:W-:-:S02]  /*0580*/  @!P1 SHF.R.S32.HI R8, RZ, 0x1f, R39 ;  /* 0x0000001fff089819 */ /* 0x000fc40000011427 */
[----:B-1----:R-:W-:Y:S01]  /*0590*/  LOP3.LUT R10, R0, 0x38, R48, 0xf8, !PT ;  /* 0x00000038000a7812 */ /* 0x002fe200078ef830 */
[----:B------:R-:W-:Y:S01]  /*05a0*/  IMAD.IADD R0, R3, 0x1, R11 ;  /* 0x0000000103007824 */ /* 0x000fe200078e020b */
[----:B------:R-:W-:Y:S01]  /*05b0*/  LEA.HI R9, R34, R36, RZ, 0x6 ;  /* 0x0000002422097211 */ /* 0x000fe200078f30ff */
[----:B------:R-:W-:Y:S01]  /*05c0*/  IMAD.MOV.U32 R18, RZ, RZ, R4 ;  /* 0x000000ffff127224 */ /* 0x000fe200078e0004 */
[----:B------:R-:W-:Y:S01]  /*05d0*/  LOP3.LUT R12, R10, R7, RZ, 0x3c, !PT ;  /* 0x000000070a0c7212 */ /* 0x000fe200078e3cff */
[----:B------:R-:W-:Y:S01]  /*05e0*/  IMAD R10, R38, c[0x0][0x1e8], RZ ;  /* 0x00007a00260a7a24 */ /* 0x000fe200078e02ff */
[----:B------:R-:W-:Y:S01]  /*05f0*/  LEA.HI.X R11, R2, c[0x0][0x164], R0, 0x1, P0 ;  /* 0x00005900020b7a11 */ /* 0x000fe200000f0c00 */
[----:B------:R-:W-:Y:S01]  /*0600*/  IMAD.SHL.U32 R0, R30, 0x40, RZ ;  /* 0x000000401e007824 */ /* 0x000fe200078e00ff */
[----:B------:R-:W-:Y:S01]  /*0610*/  SHFL.IDX PT, R2, R16, RZ, 0x181f ;  /* 0x00181fff10027589 */ /* 0x000fe200000e0000 */
[--C-:B------:R-:W-:Y:S01]  /*0620*/  @!P1 SHF.R.S32.HI R7, RZ, 0x1f, R35.reuse ;  /* 0x0000001fff079819 */ /* 0x100fe20000011423 */
[----:B------:R-:W-:Y:S01]  /*0630*/  IMAD.SHL.U32 R9, R9, 0x8, RZ ;  /* 0x0000000809097824 */ /* 0x000fe200078e00ff */
[----:B------:R-:W-:Y:S01]  /*0640*/  @!P1 LEA.HI R8, R8, R39, RZ, 0x3 ;  /* 0x0000002708089211 */ /* 0x000fe200078f18ff */
[----:B------:R-:W1:Y:S01]  /*0650*/  SHFL.IDX PT, R3, R11, RZ, 0x181f ;  /* 0x00181fff0b037589 */ /* 0x000e6200000e0000 */
[----:B------:R-:W-:Y:S01]  /*0660*/  LOP3.LUT R0, R0, 0x1c0, RZ, 0xc0, !PT ;  /* 0x000001c000007812 */ /* 0x000fe200078ec0ff */
[----:B------:R-:W-:Y:S01]  /*0670*/  IMAD R10, R37, c[0x0][0x1ec], R10 ;  /* 0x00007b00250a7a24 */ /* 0x000fe200078e020a */
[----:B------:R-:W-:Y:S01]  /*0680*/  @!P3 SHF.R.S32.HI R4, RZ, 0x1f, R35 ;  /* 0x0000001fff04b819 */ /* 0x000fe20000011423 */
[----:B------:R-:W-:Y:S01]  /*0690*/  STL.64 [R1+0x10], R48 ;  /* 0x0000103001007387 */ /* 0x000fe20000100a00 */
[----:B------:R-:W-:Y:S01]  /*06a0*/  LOP3.LUT R6, R0, 0x8, R6, 0xf8, !PT ;  /* 0x0000000800067812 */ /* 0x000fe200078ef806 */
[----:B------:R-:W-:Y:S01]  /*06b0*/  IMAD.IADD R19, R5, 0x1, R10 ;  /* 0x0000000105137824 */ /* 0x000fe200078e020a */
[----:B------:R-:W-:Y:S01]  /*06c0*/  SHF.R.U32.HI R0, RZ, 0x3, R0 ;  /* 0x00000003ff007819 */ /* 0x000fe20000011600 */
[----:B------:R-:W-:Y:S01]  /*06d0*/  SHFL.IDX PT, R5, R11, 0x2, 0x181f ;  /* 0x00581f000b057f89 */ /* 0x000fe200000e0000 */
[----:B------:R-:W-:-:S02]  /*06e0*/  @!P1 LOP3.LUT R8, R8, 0xfffffff8, RZ, 0xc0, !PT ;  /* 0xfffffff808089812 */ /* 0x000fc400078ec0ff */
[----:B------:R-:W-:Y:S01]  /*06f0*/  LOP3.LUT R31, R6, R0, RZ, 0x3c, !PT ;  /* 0x00000000061f7212 */ /* 0x000fe200078e3cff */
[----:B------:R-:W-:Y:S01]  /*0700*/  STL [R1+0x24], R39 ;  /* 0x0000242701007387 */ /* 0x000fe20000100800 */
[-C--:B------:R-:W-:Y:S02]  /*0710*/  @!P1 LEA.HI R0, R7, R35.reuse, RZ, 0x3 ;  /* 0x0000002307009211 */ /* 0x080fe400078f18ff */
[----:B------:R-:W-:Y:S01]  /*0720*/  @!P3 LEA.HI R4, R4, R35, RZ, 0x3 ;  /* 0x000000230404b211 */ /* 0x000fe200078f18ff */
[----:B------:R-:W-:Y:S01]  /*0730*/  SHFL.IDX PT, R6, R16, 0x1, 0x181f ;  /* 0x00381f0010067f89 */ /* 0x000fe200000e0000 */
[----:B------:R-:W-:Y:S02]  /*0740*/  @!P1 LOP3.LUT R0, R0, 0xfffffff8, RZ, 0xc0, !PT ;  /* 0xfffffff800009812 */ /* 0x000fe400078ec0ff */
[----:B------:R-:W-:Y:S01]  /*0750*/  LOP3.LUT R140, R12, 0xfffffe00, R9, 0xf8, !PT ;  /* 0xfffffe000c8c7812 */ /* 0x000fe200078ef809 */
[----:B------:R-:W3:Y:S01]  /*0760*/  SHFL.IDX PT, R7, R11, 0x1, 0x181f ;  /* 0x00381f000b077f89 */ /* 0x000ee200000e0000 */
[----:B------:R-:W-:Y:S01]  /*0770*/  ISETP.GE.AND P0, PT, R39, c[0x0][0x198], PT ;  /* 0x0000660027007a0c */ /* 0x000fe20003f06270 */
[--C-:B-1----:R-:W-:Y:S01]  /*0780*/  @!P1 IMAD.WIDE R12, R8, 0x2, R2.reuse ;  /* 0x00000002080c9825 */ /* 0x102fe200078e0202 */
[----:B------:R-:W-:Y:S01]  /*0790*/  @!P1 LEA R8, P6, R48, R2, 0x1 ;  /* 0x0000000230089211 */ /* 0x000fe200078c08ff */
[----:B------:R-:W-:Y:S02]  /*07a0*/  STL [R1+0x20], R35 ;  /* 0x0000202301007387 */ /* 0x000fe40000100800 */
[----:B------:R-:W-:Y:S01]  /*07b0*/  @!P1 IMAD.WIDE R14, R0, 0x2, R2 ;  /* 0x00000002000e9825 */ /* 0x000fe200078e0202 */
[----:B------:R-:W-:Y:S01]  /*07c0*/  @!P3 SHF.R.S32.HI R0, RZ, 0x1f, R39 ;  /* 0x0000001fff00b819 */ /* 0x000fe20000011427 */
[----:B------:R-:W-:Y:S01]  /*07d0*/  STL [R1+0x30], R140 ;  /* 0x0000308c01007387 */ /* 0x000fe20000100800 */
[----:B------:R-:W-:-:S02]  /*07e0*/  @!P3 LOP3.LUT R2, R4, 0xfffffff8, RZ, 0xc0, !PT ;  /* 0xfffffff80402b812 */ /* 0x000fc400078ec0ff */
[----:B------:R-:W-:Y:S01]  /*07f0*/  @!P1 LEA.HI.X R9, R48, R3, R49, 0x1, P6 ;  /* 0x0000000330099211 */ /* 0x000fe200030f0c31 */
[----:B------:R-:W-:Y:S01]  /*0800*/  SHFL.IDX PT, R4, R16, 0x2, 0x181f ;  /* 0x00581f0010047f89 */ /* 0x000fe200000e0000 */
[----:B------:R-:W-:Y:S02]  /*0810*/  ISETP.GE.AND P6, PT, R35, c[0x0][0x198], PT ;  /* 0x0000660023007a0c */ /* 0x000fe40003fc6270 */
[----:B------:R-:W-:Y:S01]  /*0820*/  @!P3 LEA.HI R0, R0, R39, RZ, 0x3 ;  /* 0x000000270000b211 */ /* 0x000fe200078f18ff */
[----:B------:R1:W-:Y:S03]  /*0830*/  SHFL.IDX PT, R3, R11, 0x3, 0x181f ;  /* 0x00781f000b037f89 */ /* 0x0003e600000e0000 */
[----:B------:R-:W-:Y:S01]  /*0840*/  @!P3 LOP3.LUT R10, R0, 0xfffffff8, RZ, 0xc0, !PT ;  /* 0xfffffff8000ab812 */ /* 0x000fe200078ec0ff */
[----:B------:R-:W-:Y:S02]  /*0850*/  @!P1 IMAD.SHL.U32 R0, R140, 0x2, RZ ;  /* 0x000000028c009824 */ /* 0x000fe400078e00ff */
[----:B---3--:R-:W-:-:S02]  /*0860*/  @!P3 IMAD.WIDE R26, R2, 0x2, R6 ;  /* 0x00000002021ab825 */ /* 0x008fc400078e0206 */
[----:B------:R-:W3:Y:S02]  /*0870*/  SHFL.IDX PT, R2, R16, 0x3, 0x181f ;  /* 0x00781f0010027f89 */ /* 0x000ee400000e0000 */
[----:B------:R-:W-:-:S04]  /*0880*/  @!P3 IMAD.WIDE R28, R10, 0x2, R6 ;  /* 0x000000020a1cb825 */ /* 0x000fc800078e0206 */
[----:B------:R-:W-:Y:S01]  /*0890*/  @!P3 IMAD.SHL.U32 R10, R140, 0x2, RZ ;  /* 0x000000028c0ab824 */ /* 0x000fe200078e00ff */
[----:B-1----:R-:W-:-:S04]  /*08a0*/  @!P5 SHF.R.S32.HI R11, RZ, 0x1f, R39 ;  /* 0x0000001fff0bd819 */ /* 0x002fc80000011427 */
[----:B------:R-:W-:-:S04]  /*08b0*/  @!P5 LEA.HI R11, R11, R39, RZ, 0x3 ;  /* 0x000000270b0bd211 */ /* 0x000fc800078f18ff */
[----:B------:R-:W-:Y:S02]  /*08c0*/  @!P5 LOP3.LUT R11, R11, 0xfffffff8, RZ, 0xc0, !PT ;  /* 0xfffffff80b0bd812 */ /* 0x000fe400078ec0ff */
[----:B--2---:R-:W-:Y:S01]  /*08d0*/  @P4 SHF.R.S32.HI R21, RZ, 0x1f, R20 ;  /* 0x0000001fff154819 */ /* 0x004fe20000011414 */
[----:B------:R-:W-:Y:S02]  /*08e0*/  @!P4 IMAD.MOV.U32 R20, RZ, RZ, R17 ;  /* 0x000000ffff14c224 */ /* 0x000fe400078e0011 */
[----:B------:R-:W-:Y:S01]  /*08f0*/  @!P4 IMAD.MOV.U32 R21, RZ, RZ, R22 ;  /* 0x000000ffff15c224 */ /* 0x000fe200078e0016 */
[----:B------:R-:W-:Y:S01]  /*0900*/  ISETP.GE.AND P4, PT, R48, c[0x0][0x198], PT ;  /* 0x0000660030007a0c */ /* 0x000fe20003f86270 */
[----:B---3--:R-:W-:-:S04]  /*0910*/  @!P5 IMAD.WIDE R16, R11, 0x2, R2 ;  /* 0x000000020b10d825 */ /* 0x008fc800078e0202 */
[----:B------:R-:W-:-:S04]  /*0920*/  IMAD.WIDE.U32 R40, R20, c[0x0][0x1f0], R18 ;  /* 0x00007c0014287a25 */ /* 0x000fc800078e0012 */
[----:B------:R-:W-:Y:S01]  /*0930*/  IMAD.MOV.U32 R142, RZ, RZ, R40 ;  /* 0x000000ffff8e7224 */ /* 0x000fe200078e0028 */
[----:B------:R1:W-:Y:S04]  /*0940*/  STL.64 [R1+0x28], R40 ;  /* 0x0000282801007387 */ /* 0x0003e80000100a00 */
[----:B------:R2:W-:Y:S04]  /*0950*/  @!P1 LDGSTS.E.BYPASS.LTC128B.128 [R0+0x100], [R8.64], !P4 ;  /* 0x0010000008009fae */ /* 0x0005e8000e101d48 */
[----:B------:R3:W-:Y:S04]  /*0960*/  @!P1 LDGSTS.E.BYPASS.LTC128B.128 [R0+0x4100], [R12.64], !P0 ;  /* 0x041000000c009fae */ /* 0x0007e8000c101d48 */
[----:B------:R3:W-:Y:S01]  /*0970*/  @!P1 LDGSTS.E.BYPASS.LTC128B.128 [R0+0x8100], [R14.64], !P6 ;  /* 0x081000000e009fae */ /* 0x0007e2000f101d48 */
[----:B------:R-:W-:-:S04]  /*0980*/  @!P3 LEA R6, P1, R48, R6, 0x1 ;  /* 0x000000063006b211 */ /* 0x000fc800078208ff */
[----:B------:R-:W-:-:S05]  /*0990*/  @!P3 LEA.HI.X R7, R48, R7, R49, 0x1, P1 ;  /* 0x000000073007b211 */ /* 0x000fca00008f0c31 */
[----:B------:R4:W-:Y:S04]  /*09a0*/  @!P3 LDGSTS.E.BYPASS.LTC128B.128 [R10+0x1100], [R6.64], !P4 ;  /* 0x01100000060abfae */ /* 0x0009e8000e101d48 */
[----:B------:R5:W-:Y:S04]  /*09b0*/  @!P3 LDGSTS.E.BYPASS.LTC128B.128 [R10+0x5100], [R28.64], !P0 ;  /* 0x051000001c0abfae */ /* 0x000be8000c101d48 */
[----:B------:R1:W-:Y:S01]  /*09c0*/  @!P3 LDGSTS.E.BYPASS.LTC128B.128 [R10+0x9100], [R26.64], !P6 ;  /* 0x091000001a0abfae */ /* 0x0003e2000f101d48 */
[----:B--2---:R-:W-:Y:S02]  /*09d0*/  @!P2 SHF.R.S32.HI R9, RZ, 0x1f, R39 ;  /* 0x0000001fff09a819 */ /* 0x004fe40000011427 */
[----:B------:R-:W-:-:S02]  /*09e0*/  @!P2 SHF.R.S32.HI R8, RZ, 0x1f, R35 ;  /* 0x0000001fff08a819 */ /* 0x000fc40000011423 */
[----:B------:R-:W-:Y:S02]  /*09f0*/  @!P2 LEA.HI R9, R9, R39, RZ, 0x3 ;  /* 0x000000270909a211 */ /* 0x000fe400078f18ff */
[-C--:B------:R-:W-:Y:S02]  /*0a00*/  @!P2 LEA.HI R8, R8, R35.reuse, RZ, 0x3 ;  /* 0x000000230808a211 */ /* 0x080fe400078f18ff */
[----:B---3--:R-:W-:Y:S02]  /*0a10*/  @!P5 SHF.R.S32.HI R0, RZ, 0x1f, R35 ;  /* 0x0000001fff00d819 */ /* 0x008fe40000011423 */
[----:B------:R-:W-:Y:S02]  /*0a20*/  @!P2 LOP3.LUT R9, R9, 0xfffffff8, RZ, 0xc0, !PT ;  /* 0xfffffff80909a812 */ /* 0x000fe400078ec0ff */
[----:B------:R-:W-:Y:S02]  /*0a30*/  @!P5 LEA.HI R0, R0, R35, RZ, 0x3 ;  /* 0x000000230000d211 */ /* 0x000fe400078f18ff */
[----:B------:R-:W-:Y:S01]  /*0a40*/  @!P2 LOP3.LUT R14, R8, 0xfffffff8, RZ, 0xc0, !PT ;  /* 0xfffffff8080ea812 */ /* 0x000fe200078ec0ff */
[----:B------:R-:W-:Y:S01]  /*0a50*/  @!P2 IMAD.WIDE R12, R9, 0x2, R4 ;  /* 0x00000002090ca825 */ /* 0x000fe200078e0204 */
[----:B------:R-:W-:-:S02]  /*0a60*/  @!P2 LEA R8, P1, R48, R4, 0x1 ;  /* 0x000000043008a211 */ /* 0x000fc400078208ff */
[----:B------:R-:W-:Y:S01]  /*0a70*/  @!P5 LOP3.LUT R0, R0, 0xfffffff8, RZ, 0xc0, !PT ;  /* 0xfffffff80000d812 */ /* 0x000fe200078ec0ff */
[----:B------:R-:W-:Y:S01]  /*0a80*/  @!P2 IMAD.WIDE R14, R14, 0x2, R4 ;  /* 0x000000020e0ea825 */ /* 0x000fe200078e0204 */
[C---:B------:R-:W-:Y:S02]  /*0a90*/  @!P2 LEA.HI.X R9, R48.reuse, R5, R49, 0x1, P1 ;  /* 0x000000053009a211 */ /* 0x040fe400008f0c31 */
[----:B------:R-:W-:Y:S01]  /*0aa0*/  @!P5 LEA R4, P1, R48, R2, 0x1 ;  /* 0x000000023004d211 */ /* 0x000fe200078208ff */
[----:B------:R-:W-:Y:S01]  /*0ab0*/  @!P5 IMAD.WIDE R22, R0, 0x2, R2 ;  /* 0x000000020016d825 */ /* 0x000fe200078e0202 */
[----:B------:R-:W-:Y:S02]  /*0ac0*/  LOP3.LUT R2, R32, 0xfffffff0, RZ, 0xc0, !PT ;  /* 0xfffffff020027812 */ /* 0x000fe400078ec0ff */
[----:B------:R-:W-:Y:S01]  /*0ad0*/  @!P5 LEA.HI.X R5, R48, R3, R49, 0x1, P1 ;  /* 0x000000033005d211 */ /* 0x000fe200008f0c31 */
[----:B------:R-:W-:Y:S02]  /*0ae0*/  @!P2 IMAD.SHL.U32 R0, R140, 0x2, RZ ;  /* 0x000000028c00a824 */ /* 0x000fe400078e00ff */
[----:B------:R-:W-:-:S02]  /*0af0*/  IMAD.MOV.U32 R3, RZ, RZ, 0x60 ;  /* 0x00000060ff037424 */ /* 0x000fc400078e00ff */
[----:B-----5:R-:W-:Y:S01]  /*0b00*/  IMAD.MOV.U32 R28, RZ, RZ, 0x40 ;  /* 0x00000040ff1c7424 */ /* 0x020fe200078e00ff */
[----:B------:R2:W-:Y:S01]  /*0b10*/  @!P2 LDGSTS.E.BYPASS.LTC128B.128 [R0+0x2100], [R8.64], !P4 ;  /* 0x021000000800afae */ /* 0x0005e2000e101d48 */
[----:B------:R-:W-:-:S03]  /*0b20*/  IMAD.WIDE.U32 R136, R3, c[0x0][0x1e0], RZ ;  /* 0x0000780003887a25 */ /* 0x000fc600078e00ff */
[----:B------:R3:W-:Y:S01]  /*0b30*/  @!P2 LDGSTS.E.BYPASS.LTC128B.128 [R0+0x6100], [R12.64], !P0 ;  /* 0x061000000c00afae */ /* 0x0007e2000c101d48 */
[----:B------:R-:W-:-:S03]  /*0b40*/  IMAD R133, R141, -0x60, R3 ;  /* 0xffffffa08d857824 */ /* 0x000fc600078e0203 */
[----:B------:R5:W-:Y:S01]  /*0b50*/  @!P2 LDGSTS.E.BYPASS.LTC128B.128 [R0+0xa100], [R14.64], !P6 ;  /* 0x0a1000000e00afae */ /* 0x000be2000f101d48 */
[----:B--2---:R-:W-:Y:S01]  /*0b60*/  @!P5 IMAD.SHL.U32 R8, R140, 0x2, RZ ;  /* 0x000000028c08d824 */ /* 0x004fe200078e00ff */
[----:B---3--:R-:W-:-:S04]  /*0b70*/  IADD3 R12, R133, c[0x0][0x1d0], -R24 ;  /* 0x00007400850c7a10 */ /* 0x008fc80007ffe818 */
[----:B------:R2:W-:Y:S01]  /*0b80*/  @!P5 LDGSTS.E.BYPASS.LTC128B.128 [R8+0x3100], [R4.64], !P4 ;  /* 0x031000000408dfae */ /* 0x0005e2000e101d48 */
[----:B-----5:R-:W-:Y:S01]  /*0b90*/  IMAD R0, R3, c[0x0][0x1e4], RZ ;  /* 0x0000790003007a24 */ /* 0x020fe200078e02ff */
[----:B------:R-:W-:Y:S02]  /*0ba0*/  IADD3 R15, R141, -0x1, RZ ;  /* 0xffffffff8d0f7810 */ /* 0x000fe40007ffe0ff */
[----:B------:R3:W-:Y:S01]  /*0bb0*/  @!P5 LDGSTS.E.BYPASS.LTC128B.128 [R8+0x7100], [R16.64], !P0 ;  /* 0x071000001008dfae */ /* 0x0007e2000c101d48 */
[C---:B------:R-:W-:Y:S01]  /*0bc0*/  ISETP.GE.AND P3, PT, R12.reuse, 0x1, PT ;  /* 0x000000010c00780c */ /* 0x040fe20003f66270 */
[----:B------:R-:W-:Y:S01]  /*0bd0*/  IMAD.IADD R134, R137, 0x1, R0 ;  /* 0x0000000189867824 */ /* 0x000fe200078e0200 */
[----:B-1----:R-:W-:Y:S01]  /*0be0*/  SHF.R.S32.HI R26, RZ, 0x1f, R15 ;  /* 0x0000001fff1a7819 */ /* 0x002fe2000001140f */
[----:B------:R-:W-:Y:S01]  /*0bf0*/  IMAD R0, R21, c[0x0][0x1f0], RZ ;  /* 0x00007c0015007a24 */ /* 0x000fe200078e02ff */
[----:B------:R-:W-:Y:S01]  /*0c00*/  ISETP.GE.AND P1, PT, R12, 0x41, PT ;  /* 0x000000410c00780c */ /* 0x000fe20003f26270 */
[----:B------:R-:W-:Y:S01]  /*0c10*/  IMAD.SHL.U32 R14, R138, 0x40, RZ ;  /* 0x000000408a0e7824 */ /* 0x000fe200078e00ff */
[----:B------:R-:W-:Y:S01]  /*0c20*/  ISETP.GE.AND P2, PT, R12, 0x21, PT ;  /* 0x000000210c00780c */ /* 0x000fe20003f46270 */
[----:B------:R1:W-:Y:S01]  /*0c30*/  @!P5 LDGSTS.E.BYPASS.LTC128B.128 [R8+0xb100], [R22.64], !P6 ;  /* 0x0b1000001608dfae */ /* 0x0003e2000f101d48 */
[----:B------:R-:W-:-:S02]  /*0c40*/  ISETP.GE.AND P6, PT, R48, c[0x0][0x1d4], PT ;  /* 0x0000750030007a0c */ /* 0x000fc40003fc6270 */
[----:B------:R-:W-:Y:S01]  /*0c50*/  ISETP.GE.AND P5, PT, R39, c[0x0][0x1d4], PT ;  /* 0x0000750027007a0c */ /* 0x000fe20003fa6270 */
[----:B------:R-:W0:Y:S01]  /*0c60*/  LDGDEPBAR ;  /* 0x00000000000079af */ /* 0x000e220000000000 */
[----:B--2---:R-:W-:Y:S02]  /*0c70*/  IMAD.IADD R4, R36, 0x1, -R2 ;  /* 0x0000000124047824 */ /* 0x004fe400078e0a02 */
[----:B------:R-:W-:Y:S02]  /*0c80*/  IMAD R2, R20, c[0x0][0x1f4], R0 ;  /* 0x00007d0014027a24 */ /* 0x000fe400078e0200 */
[----:B------:R-:W-:Y:S01]  /*0c90*/  IMAD R0, R134, R15, RZ ;  /* 0x0000000f86007224 */ /* 0x000fe200078e02ff */
[----:B------:R-:W-:Y:S01]  /*0ca0*/  SHF.R.S32.HI R3, RZ, 0x1f, R4 ;  /* 0x0000001fff037819 */ /* 0x000fe20000011404 */
[----:B------:R-:W-:Y:S02]  /*0cb0*/  IMAD.IADD R143, R41, 0x1, R2 ;  /* 0x00000001298f7824 */ /* 0x000fe400078e0202 */
[----:B------:R-:W-:Y:S01]  /*0cc0*/  IMAD R0, R26, R136, R0 ;  /* 0x000000881a007224 */ /* 0x000fe200078e0200 */
[----:B------:R-:W-:Y:S01]  /*0cd0*/  LEA.HI R13, R3, R4, RZ, 0x3 ;  /* 0x00000004030d7211 */ /* 0x000fe200078f18ff */
[----:B------:R-:W-:Y:S01]  /*0ce0*/  IMAD.WIDE.U32 R2, R15, R136, R142 ;  /* 0x000000880f027225 */ /* 0x000fe200078e008e */
[----:B------:R2:W-:Y:S02]  /*0cf0*/  STL.64 [R1+0x18], R142 ;  /* 0x0000188e01007387 */ /* 0x0005e40000100a00 */
[----:B------:R-:W-:Y:S01]  /*0d00*/  LOP3.LUT R5, R13, 0xfffffff8, RZ, 0xc0, !PT ;  /* 0xfffffff80d057812 */ /* 0x000fe200078ec0ff */
[----:B------:R-:W-:Y:S01]  /*0d10*/  IMAD.IADD R0, R3, 0x1, R0 ;  /* 0x0000000103007824 */ /* 0x000fe200078e0200 */
[----:B----4-:R-:W-:Y:S01]  /*0d20*/  @P3 LEA R6, P0, R2, c[0x0][0x1c8], 0x1 ;  /* 0x0000720002063a11 */ /* 0x010fe200078008ff */
[----:B---3--:R-:W-:-:S03]  /*0d30*/  IMAD.WIDE.U32 R16, R135, 0x40, RZ ;  /* 0x0000004087107825 */ /* 0x008fc600078e00ff */
[----:B------:R-:W-:Y:S01]  /*0d40*/  @P3 LEA.HI.X R7, R2, c[0x0][0x1cc], R0, 0x1, P0 ;  /* 0x0000730002073a11 */ /* 0x000fe200000f0c00 */
[----:B------:R-:W-:Y:S01]  /*0d50*/  IMAD.IADD R11, R4, 0x1, -R5 ;  /* 0x00000001040b7824 */ /* 0x000fe200078e0a05 */
[----:B------:R-:W-:Y:S01]  /*0d60*/  @P1 IADD3 R9, P4, R2, R16, RZ ;  /* 0x0000001002091210 */ /* 0x000fe20007f9e0ff */
[----:B------:R-:W-:Y:S01]  /*0d70*/  IMAD.SHL.U32 R5, R25, 0x8, RZ ;  /* 0x0000000819057824 */ /* 0x000fe200078e00ff */
[----:B------:R-:W-:Y:S01]  /*0d80*/  @P2 LEA R3, P0, R135, R2, 0x5 ;  /* 0x0000000287032211 */ /* 0x000fe200078028ff */
[----:B------:R-:W-:Y:S01]  /*0d90*/  IMAD.SHL.U32 R2, R11, 0x40, RZ ;  /* 0x000000400b027824 */ /* 0x000fe200078e00ff */
[----:B------:R-:W-:Y:S02]  /*0da0*/  @P1 IADD3.X R14, R0, R17, R14, P4, !PT ;  /* 0x00000011000e1210 */ /* 0x000fe400027fe40e */
[----:B------:R-:W-:Y:S02]  /*0db0*/  @P2 LEA.HI.X R0, R135, R0, R138, 0x5, P0 ;  /* 0x0000000087002211 */ /* 0x000fe400000f2c8a */
[----:B------:R-:W-:-:S02]  /*0dc0*/  LOP3.LUT R2, R2, 0x1c0, RZ, 0xc0, !PT ;  /* 0x000001c002027812 */ /* 0x000fc400078ec0ff */
[----:B------:R-:W-:Y:S02]  /*0dd0*/  ISETP.GE.AND P4, PT, R35, c[0x0][0x1d4], PT ;  /* 0x0000750023007a0c */ /* 0x000fe40003f86270 */
[C---:B------:R-:W-:Y:S02]  /*0de0*/  @P2 LEA R4, P0, R3.reuse, c[0x0][0x1c8], 0x1 ;  /* 0x0000720003042a11 */ /* 0x040fe400078008ff */
[----:B------:R-:W-:Y:S02]  /*0df0*/  LOP3.LUT R10, R2, 0x8, R5, 0xf8, !PT ;  /* 0x00000008020a7812 */ /* 0x000fe400078ef805 */
[----:B-1----:R-:W-:Y:S02]  /*0e00*/  SHF.R.U32.HI R8, RZ, 0x3, R2 ;  /* 0x00000003ff087819 */ /* 0x002fe40000011602 */
[----:B------:R-:W-:Y:S01]  /*0e10*/  @P2 LEA.HI.X R5, R3, c[0x0][0x1cc], R0, 0x1, P0 ;  /* 0x0000730003052a11 */ /* 0x000fe200000f0c00 */
[----:B------:R-:W-:Y:S01]  /*0e20*/  IMAD R0, R25, 0x200, R31 ;  /* 0x0000020019007824 */ /* 0x000fe200078e021f */
[----:B------:R-:W-:Y:S01]  /*0e30*/  LOP3.LUT R10, R10, R8, RZ, 0x3c, !PT ;  /* 0x000000080a0a7212 */ /* 0x000fe200078e3cff */
[----:B------:R-:W-:Y:S01]  /*0e40*/  @P3 IMAD.SHL.U32 R8, R140, 0x2, RZ ;  /* 0x000000028c083824 */ /* 0x000fe200078e00ff */
[----:B------:R-:W-:Y:S01]  /*0e50*/  @P1 LEA R2, P0, R9, c[0x0][0x1c8], 0x1 ;  /* 0x0000720009021a11 */ /* 0x000fe200078008ff */
[----:B------:R-:W-:-:S02]  /*0e60*/  IMAD.SHL.U32 R224, R0, 0x2, RZ ;  /* 0x0000000200e07824 */ /* 0x000fc400078e00ff */
[----:B------:R-:W-:Y:S01]  /*0e70*/  IMAD.MOV.U32 R0, RZ, RZ, 0x20 ;  /* 0x00000020ff007424 */ /* 0x000fe200078e00ff */
[----:B------:R-:W-:Y:S01]  /*0e80*/  @P1 LEA.HI.X R3, R9, c[0x0][0x1cc], R14, 0x1, P0 ;  /* 0x0000730009031a11 */ /* 0x000fe200000f0c0e */
[----:B------:R-:W-:Y:S01]  /*0e90*/  @P2 IMAD.SHL.U32 R9, R140, 0x2, RZ ;  /* 0x000000028c092824 */ /* 0x000fe200078e00ff */
[----:B------:R1:W-:Y:S01]  /*0ea0*/  @P3 LDGSTS.E.BYPASS.LTC128B.128 [R8+0xc100], [R6.64], !P6 ;  /* 0x0c10000006083fae */ /* 0x0003e2000f101d48 */
[----:B------:R-:W-:Y:S02]  /*0eb0*/  LOP3.LUT P0, RZ, R30, 0x2, RZ, 0xc0, !PT ;  /* 0x000000021eff7812 */ /* 0x000fe4000780c0ff */
[----:B------:R-:W-:Y:S01]  /*0ec0*/  IADD3 R231, R224, 0xc120, RZ ;  /* 0x0000c120e0e77810 */ /* 0x000fe20007ffe0ff */
[----:B------:R1:W-:Y:S04]  /*0ed0*/  @P3 LDGSTS.E.BYPASS.LTC128B.128 [R8+0xf100], [R6.64+0x80], !P5 ;  /* 0x0f10008006083fae */ /* 0x0003e8000e901d48 */
[----:B------:R1:W-:Y:S04]  /*0ee0*/  @P3 LDGSTS.E.BYPASS.LTC128B.128 [R8+0x12100], [R6.64+0x100], !P4 ;  /* 0x1210010006083fae */ /* 0x0003e8000e101d48 */
[----:B------:R3:W-:Y:S04]  /*0ef0*/  @P2 LDGSTS.E.BYPASS.LTC128B.128 [R9+0xd100], [R4.64], !P6 ;  /* 0x0d10000004092fae */ /* 0x0007e8000f101d48 */
[----:B------:R3:W-:Y:S04]  /*0f00*/  @P2 LDGSTS.E.BYPASS.LTC128B.128 [R9+0x10100], [R4.64+0x80], !P5 ;  /* 0x1010008004092fae */ /* 0x0007e8000e901d48 */
[----:B------:R3:W-:Y:S01]  /*0f10*/  @P2 LDGSTS.E.BYPASS.LTC128B.128 [R9+0x13100], [R4.64+0x100], !P4 ;  /* 0x1310010004092fae */ /* 0x0007e2000e101d48 */
[----:B------:R-:W-:-:S04]  /*0f20*/  LOP3.LUT P2, RZ, R11, 0x4, RZ, 0xc0, !PT ;  /* 0x000000040bff7812 */ /* 0x000fc8000784c0ff */
[----:B------:R-:W-:Y:S01]  /*0f30*/  SEL R0, R0, 0xffffffe0, !P2 ;  /* 0xffffffe000007807 */ /* 0x000fe20005000000 */
[----:B-1----:R-:W-:Y:S01]  /*0f40*/  @P1 IMAD.SHL.U32 R6, R140, 0x2, RZ ;  /* 0x000000028c061824 */ /* 0x002fe200078e00ff */
[----:B------:R-:W-:-:S04]  /*0f50*/  LEA.HI R7, R34, R36, RZ, 0x5 ;  /* 0x0000002422077211 */ /* 0x000fc800078f28ff */
[----:B------:R1:W-:Y:S01]  /*0f60*/  @P1 LDGSTS.E.BYPASS.LTC128B.128 [R6+0xe100], [R2.64], !P6 ;  /* 0x0e10000002061fae */ /* 0x0003e2000f101d48 */
[----:B------:R-:W-:Y:S02]  /*0f70*/  SHF.R.S32.HI R208, RZ, 0x5, R7 ;  /* 0x00000005ffd07819 */ /* 0x000fe40000011407 */
[----:B------:R-:W-:Y:S01]  /*0f80*/  LOP3.LUT R7, R7, 0xffffffe0, RZ, 0xc0, !PT ;  /* 0xffffffe007077812 */ /* 0x000fe200078ec0ff */
[----:B------:R1:W-:Y:S01]  /*0f90*/  @P1 LDGSTS.E.BYPASS.LTC128B.128 [R6+0x11100], [R2.64+0x80], !P5 ;  /* 0x1110008002061fae */ /* 0x0003e2000e901d48 */
[----:B---3--:R-:W-:-:S03]  /*0fa0*/  IMAD.SHL.U32 R5, R13, 0x40, RZ ;  /* 0x000000400d057824 */ /* 0x008fc600078e00ff */
[----:B------:R1:W-:Y:S01]  /*0fb0*/  @P1 LDGSTS.E.BYPASS.LTC128B.128 [R6+0x14100], [R2.64+0x100], !P4 ;  /* 0x1410010002061fae */ /* 0x0003e2000e101d48 */
[----:B------:R-:W-:Y:S01]  /*0fc0*/  IMAD.MOV.U32 R4, RZ, RZ, 0x10 ;  /* 0x00000010ff047424 */ /* 0x000fe200078e00ff */
[----:B------:R-:W-:Y:S01]  /*0fd0*/  LOP3.LUT P1, RZ, R11, 0x2, RZ, 0xc0, !PT ;  /* 0x000000020bff7812 */ /* 0x000fe2000782c0ff */
[----:B------:R-:W-:Y:S01]  /*0fe0*/  IMAD.IADD R132, R36, 0x1, -R7 ;  /* 0x0000000124847824 */ /* 0x000fe200078e0a07 */
[----:B------:R-:W0:Y:S01]  /*0ff0*/  LDGDEPBAR ;  /* 0x00000000000079af */ /* 0x000e220000000000 */
[----:B------:R-:W-:Y:S02]  /*1000*/  LOP3.LUT R5, R10, 0xfffffe00, R5, 0xf8, !PT ;  /* 0xfffffe000a057812 */ /* 0x000fe400078ef805 */
[----:B------:R-:W-:-:S03]  /*1010*/  SEL R4, R4, 0xfffffff0, !P1 ;  /* 0xfffffff004047807 */ /* 0x000fc60004800000 */
[----:B------:R-:W-:-:S04]  /*1020*/  IMAD R208, R208, 0x400, R5 ;  /* 0x00000400d0d07824 */ /* 0x000fc800078e0205 */
[----:B------:R-:W-:-:S04]  /*1030*/  IMAD.SHL.U32 R208, R208, 0x2, RZ ;  /* 0x00000002d0d07824 */ /* 0x000fc800078e00ff */
[--C-:B------:R-:W-:Y:S02]  /*1040*/  IMAD R212, R4, 0x2, R208.reuse ;  /* 0x0000000204d47824 */ /* 0x100fe400078e02d0 */
[C---:B------:R-:W-:Y:S02]  /*1050*/  IMAD R216, R0.reuse, 0x2, R208 ;  /* 0x0000000200d87824 */ /* 0x040fe400078e02d0 */
[----:B------:R-:W-:Y:S01]  /*1060*/  IMAD R220, R0, 0x2, R212 ;  /* 0x0000000200dc7824 */ /* 0x000fe200078e02d4 */
[----:B-1----:R-:W-:Y:S01]  /*1070*/  IADD3 R3, R224, 0xc100, RZ ;  /* 0x0000c100e0037810 */ /* 0x002fe20007ffe0ff */
[----:B------:R-:W-:-:S04]  /*1080*/  DEPBAR.LE SB0, 0x1 ;  /* 0x000080400000791a */ /* 0x000fc80000000000 */
[----:B------:R-:W-:Y:S01]  /*1090*/  BAR.SYNC.DEFER_BLOCKING 0x0 ;  /* 0x0000000000007b1d */ /* 0x000fe20000010000 */
[----:B------:R-:W-:Y:S01]  /*10a0*/  IMAD R2, R33, c[0x0][0x208], RZ ;  /* 0x0000820021027a24 */ /* 0x000fe200078e02ff */
[----:B------:R-:W-:Y:S02]  /*10b0*/  @P0 IADD3 R231, R3, -0x20, RZ ;  /* 0xffffffe003e70810 */ /* 0x000fe40007ffe0ff */
[----:B------:R-:W-:Y:S01]  /*10c0*/  ISETP.GE.AND P0, PT, R139, 0x1, PT ;  /* 0x000000018b00780c */ /* 0x000fe20003f06270 */
[C---:B------:R-:W-:Y:S01]  /*10d0*/  IMAD R6, R24.reuse, c[0x0][0x20c], R2 ;  /* 0x0000830018067a24 */ /* 0x040fe200078e0202 */
[C---:B------:R-:W-:Y:S01]  /*10e0*/  IADD3 R248, R231.reuse, 0x800, RZ ;  /* 0x00000800e7f87810 */ /* 0x040fe20007ffe0ff */
[----:B------:R-:W-:Y:S01]  /*10f0*/  IMAD.WIDE.U32 R2, R24, c[0x0][0x208], R48 ;  /* 0x0000820018027a25 */ /* 0x000fe200078e0030 */
[C---:B------:R-:W-:Y:S02]  /*1100*/  IADD3 R247, R231.reuse, 0x1000, RZ ;  /* 0x00001000e7f77810 */ /* 0x040fe40007ffe0ff */
[----:B------:R-:W-:Y:S01]  /*1110*/  IADD3 R246, R231, 0x1800, RZ ;  /* 0x00001800e7f67810 */ /* 0x000fe20007ffe0ff */
[----:B------:R-:W-:Y:S01]  /*1120*/  IMAD.IADD R3, R3, 0x1, R6 ;  /* 0x0000000103037824 */ /* 0x000fe200078e0206 */
[C---:B------:R-:W-:Y:S01]  /*1130*/  IADD3 R245, R231.reuse, 0x2000, RZ ;  /* 0x00002000e7f57810 */ /* 0x040fe20007ffe0ff */
[----:B------:R-:W-:Y:S01]  /*1140*/  IMAD R6, R38, c[0x0][0x210], RZ ;  /* 0x0000840026067a24 */ /* 0x000fe200078e02ff */
[----:B------:R-:W-:Y:S01]  /*1150*/  IADD3 R244, R231, 0x2800, RZ ;  /* 0x00002800e7f47810 */ /* 0x000fe20007ffe0ff */
[----:B------:R-:W-:-:S04]  /*1160*/  IMAD.WIDE.U32 R2, R37, c[0x0][0x210], R2 ;  /* 0x0000840025027a25 */ /* 0x000fc800078e0002 */
[----:B------:R-:W-:-:S04]  /*1170*/  IMAD R6, R37, c[0x0][0x214], R6 ;  /* 0x0000850025067a24 */ /* 0x000fc800078e0206 */
[----:B------:R-:W-:Y:S01]  /*1180*/  IMAD.IADD R3, R3, 0x1, R6 ;  /* 0x0000000103037824 */ /* 0x000fe200078e0206 */
[----:B------:R2:W1:Y:S01]  /*1190*/  LDSM.16.M88.4 R156, [R208+0x100] ;  /* 0x00010000d09c783b */ /* 0x0004620000000200 */
[----:B------:R-:W-:Y:S02]  /*11a0*/  IMAD R6, R21, c[0x0][0x218], RZ ;  /* 0x0000860015067a24 */ /* 0x000fe400078e02ff */
[C---:B------:R-:W-:Y:S01]  /*11b0*/  IMAD.WIDE.U32 R10, R20.reuse, c[0x0][0x218], R2 ;  /* 0x00008600140a7a25 */ /* 0x040fe200078e0002 */
[----:B------:R2:W3:Y:S03]  /*11c0*/  LDSM.16.M88.4 R192, [R208+0x4100] ;  /* 0x00410000d0c0783b */ /* 0x0004e60000000200 */
[----:B------:R-:W-:Y:S01]  /*11d0*/  IMAD R6, R20, c[0x0][0x21c], R6 ;  /* 0x0000870014067a24 */ /* 0x000fe200078e0206 */
[----:B------:R2:W4:Y:S03]  /*11e0*/  LDSM.16.M88.4 R160, [R212+0x100] ;  /* 0x00010000d4a0783b */ /* 0x0005260000000200 */
[----:B------:R-:W-:Y:S01]  /*11f0*/  IMAD.IADD R9, R11, 0x1, R6 ;  /* 0x000000010b097824 */ /* 0x000fe200078e0206 */
[----:B------:R2:W1:Y:S04]  /*1200*/  LDSM.16.M88.4 R196, [R212+0x4100] ;  /* 0x00410000d4c4783b */ /* 0x0004680000000200 */
[----:B------:R2:W1:Y:S04]  /*1210*/  LDSM.16.M88.4 R184, [R216+0x100] ;  /* 0x00010000d8b8783b */ /* 0x0004680000000200 */
[----:B------:R2:W1:Y:S04]  /*1220*/  LDSM.16.M88.4 R200, [R216+0x4100] ;  /* 0x00410000d8c8783b */ /* 0x0004680000000200 */
[----:B------:R2:W1:Y:S04]  /*1230*/  LDSM.16.M88.4 R188, [R220+0x100] ;  /* 0x00010000dcbc783b */ /* 0x0004680000000200 */
[----:B------:R2:W1:Y:S04]  /*1240*/  LDSM.16.M88.4 R204, [R220+0x4100] ;  /* 0x00410000dccc783b */ /* 0x0004680000000200 */
[----:B------:R-:W1:Y:S04]  /*1250*/  LDSM.16.M88.4 R208, [R208+0x8100] ;  /* 0x00810000d0d0783b */ /* 0x000e680000000200 */
[----:B------:R-:W1:Y:S04]  /*1260*/  LDSM.16.M88.4 R212, [R212+0x8100] ;  /* 0x00810000d4d4783b */ /* 0x000e680000000200 */
[----:B------:R-:W1:Y:S04]  /*1270*/  LDSM.16.M88.4 R216, [R216+0x8100] ;  /* 0x00810000d8d8783b */ /* 0x000e680000000200 */
[----:B------:R-:W1:Y:S04]  /*1280*/  LDSM.16.M88.4 R220, [R220+0x8100] ;  /* 0x00810000dcdc783b */ /* 0x000e680000000200 */
[----:B------:R-:W-:Y:S06]  /*1290*/  BAR.SYNC.DEFER_BLOCKING 0x0 ;  /* 0x0000000000007b1d */ /* 0x000fec0000010000 */
[----:B------:R2:W-:Y:S04]  /*12a0*/  STL.64 [R1+0x40], R10 ;  /* 0x0000400a01007387 */ /* 0x0005e80000100a00 */
[----:B------:R2:W-:Y:S01]  /*12b0*/  STL [R1+0x3c], R9 ;  /* 0x00003c0901007387 */ /* 0x0005e20000100800 */
[----:B------:R-:W-:-:S04]  /*12c0*/  DEPBAR.LE SB0, 0x0 ;  /* 0x000080000000791a */ /* 0x000fc80000000000 */
[----:B------:R-:W-:Y:S06]  /*12d0*/  BAR.SYNC.DEFER_BLOCKING 0x0 ;  /* 0x0000000000007b1d */ /* 0x000fec0000010000 */
[----:B------:R2:W1:Y:S04]  /*12e0*/  LDSM.16.M88.4 R32, [R224+0xc100] ;  /* 0x00c10000e020783b */ /* 0x0004680000000200 */
[----:B------:R2:W1:Y:S04]  /*12f0*/  LDSM.16.M88.4 R16, [R224+0xc900] ;  /* 0x00c90000e010783b */ /* 0x0004680000000200 */
[----:B------:R2:W1:Y:S04]  /*1300*/  LDSM.16.M88.4 R40, [R224+0xd100] ;  /* 0x00d10000e028783b */ /* 0x0004680000000200 */
[----:B------:R2:W1:Y:S04]  /*1310*/  LDSM.16.M88.4 R52, [R224+0xd900] ;  /* 0x00d90000e034783b */ /* 0x0004680000000200 */
[----:B------:R2:W1:Y:S04]  /*1320*/  LDSM.16.M88.4 R76, [R224+0xe100] ;  /* 0x00e10000e04c783b */ /* 0x0004680000000200 */
[----:B------:R2:W1:Y:S04]  /*1330*/  LDSM.16.M88.4 R84, [R224+0xe900] ;  /* 0x00e90000e054783b */ /* 0x0004680000000200 */
[----:B------:R2:W1:Y:S04]  /*1340*/  LDSM.16.M88.4 R44, [R231] ;  /* 0x00000000e72c783b */ /* 0x0004680000000200 */
[----:B------:R2:W1:Y:S04]  /*1350*/  LDSM.16.M88.4 R56, [R231+0x800] ;  /* 0x00080000e738783b */ /* 0x0004680000000200 */
[----:B------:R2:W1:Y:S04]  /*1360*/  LDSM.16.M88.4 R72, [R231+0x1000] ;  /* 0x00100000e748783b */ /* 0x0004680000000200 */
[----:B------:R2:W1:Y:S04]  /*1370*/  LDSM.16.M88.4 R80, [R231+0x1800] ;  /* 0x00180000e750783b */ /* 0x0004680000000200 */
[----:B------:R2:W1:Y:S04]  /*1380*/  LDSM.16.M88.4 R88, [R231+0x2000] ;  /* 0x00200000e758783b */ /* 0x0004680000000200 */
[----:B------:R2:W1:Y:S01]  /*1390*/  LDSM.16.M88.4 R100, [R231+0x2800] ;  /* 0x00280000e764783b */ /* 0x0004620000000200 */
[----:B------:R-:W-:Y:S05]  /*13a0*/  @!P0 BRA `(.L_x_0) ;  /* 0x0000032000008947 */ /* 0x000fea0003800000 */
[----:B---34-:R-:W-:Y:S01]  /*13b0*/  IMAD R2, R26, c[0x0][0x208], RZ ;  /* 0x000082001a027a24 */ /* 0x018fe200078e02ff */
[----:B------:R-:W-:Y:S01]  /*13c0*/  ISETP.LT.OR P3, PT, R12, 0x1, P6 ;  /* 0x000000010c00780c */ /* 0x000fe20003761670 */
[----:B------:R-:W-:-:S04]  /*13d0*/  IMAD.WIDE.U32 R6, R15, c[0x0][0x208], RZ ;  /* 0x000082000f067a25 */ /* 0x000fc800078e00ff */
[----:B------:R-:W-:Y:S02]  /*13e0*/  IMAD R2, R15, c[0x0][0x20c], R2 ;  /* 0x000083000f027a24 */ /* 0x000fe400078e0202 */
[----:B------:R-:W-:Y:S01]  /*13f0*/  IMAD.MOV.U32 R8, RZ, RZ, R10 ;  /* 0x000000ffff087224 */ /* 0x000fe200078e000a */
[----:B--2---:R-:W-:Y:S01]  /*1400*/  SEL R10, RZ, 0x2, P5 ;  /* 0x00000002ff0a7807 */ /* 0x004fe20002800000 */
[----:B------:R-:W-:Y:S02]  /*1410*/  IMAD.IADD R2, R7, 0x1, R2 ;  /* 0x0000000107027824 */ /* 0x000fe400078e0202 */
[----:B------:R-:W-:Y:S01]  /*1420*/  IMAD.WIDE.U32 R6, R6, 0x60, R8 ;  /* 0x0000006006067825 */ /* 0x000fe200078e0008 */
[----:B------:R2:W-:Y:S03]  /*1430*/  STL.64 [R1+0x38], R8 ;  /* 0x0000380801007387 */ /* 0x0005e60000100a00 */
[----:B------:R-:W-:Y:S01]  /*1440*/  IMAD R3, R2, 0x60, RZ ;  /* 0x0000006002037824 */ /* 0x000fe200078e02ff */
[----:B------:R-:W-:Y:S01]  /*1450*/  LEA R2, P0, R6, c[0x0][0x1f8], 0x1 ;  /* 0x00007e0006027a11 */ /* 0x000fe200078008ff */
[----:B------:R-:W-:-:S02]  /*1460*/  IMAD R11, R28, c[0x0][0x20c], RZ ;  /* 0x000083001c0b7a24 */ /* 0x000fc400078e02ff */
[----:B------:R-:W-:Y:S01]  /*1470*/  IMAD.IADD R3, R7, 0x1, R3 ;  /* 0x0000000107037824 */ /* 0x000fe200078e0203 */
[----:B------:R-:W-:Y:S01]  /*1480*/  SEL R7, RZ, 0x4, P4 ;  /* 0x00000004ff077807 */ /* 0x000fe20002000000 */
[----:B------:R-:W-:-:S03]  /*1490*/  IMAD.WIDE.U32 R14, R28, c[0x0][0x208], RZ ;  /* 0x000082001c0e7a25 */ /* 0x000fc600078e00ff */
[----:B------:R-:W-:Y:S01]  /*14a0*/  LEA.HI.X R3, R6, c[0x0][0x1fc], R3, 0x1, P0 ;  /* 0x00007f0006037a11 */ /* 0x000fe200000f0c03 */
[----:B------:R-:W-:Y:S01]  /*14b0*/  IMAD.IADD R11, R15, 0x1, R11 ;  /* 0x000000010f0b7824 */ /* 0x000fe200078e020b */
[----:B------:R-:W-:Y:S01]  /*14c0*/  SEL R6, RZ, 0x1, P6 ;  /* 0x00000001ff067807 */ /* 0x000fe20003000000 */
[----:B------:R-:W-:-:S03]  /*14d0*/  IMAD.SHL.U32 R13, R140, 0x2, RZ ;  /* 0x000000028c0d7824 */ /* 0x000fc600078e00ff */
[----:B------:R-:W-:Y:S02]  /*14e0*/  IADD3 R10, R7, R10, R6 ;  /* 0x0000000a070a7210 */ /* 0x000fe40007ffe006 */
[----:B------:R-:W-:Y:S01]  /*14f0*/  @!PT LDS RZ, [RZ] ;  /* 0x00000000fffff984 */ /* 0x000fe20000000800 */
[----:B------:R-:W-:Y:S01]  /*1500*/  @!PT LDS RZ, [RZ] ;  /* 0x00000000fffff984 */ /* 0x000fe20000000800 */
[----:B------:R-:W-:Y:S01]  /*1510*/  @!PT LDS RZ, [RZ] ;  /* 0x00000000fffff984 */ /* 0x000fe20000000800 */
[----:B------:R3:W-:Y:S02]  /*1520*/  LDGSTS.E.BYPASS.LTC128B.128 [R13+0x100], [R2.64], !P3 ;  /* 0x00100000020d7fae */ /* 0x0007e4000d901d48 */
[----:B------:R-:W-:Y:S02]  /*1530*/  LOP3.LUT P2, RZ, R10, 0x2, RZ, 0xc0, !PT ;  /* 0x000000020aff7812 */ /* 0x000fe4000784c0ff */
[----:B--2---:R-:W-:-:S04]  /*1540*/  IADD3 R8, P1, P0, R14, 0x80, R2 ;  /* 0x000000800e087810 */ /* 0x004fc8000783e002 */
[----:B------:R-:W-:Y:S02]  /*1550*/  IADD3.X R9, R11, RZ, R3, P1, P0 ;  /* 0x000000ff0b097210 */ /* 0x000fe40000fe0403 */
[----:B------:R-:W-:-:S04]  /*1560*/  IADD3 R6, P1, P0, R14, 0x100, R2 ;  /* 0x000001000e067810 */ /* 0x000fc8000783e002 */
[----:B------:R-:W-:Y:S02]  /*1570*/  IADD3.X R7, R11, RZ, R3, P1, P0 ;  /* 0x000000ff0b077210 */ /* 0x000fe40000fe0403 */
[----:B------:R-:W-:Y:S02]  /*1580*/  LOP3.LUT P1, RZ, R10, 0x4, RZ, 0xc0, !PT ;  /* 0x000000040aff7812 */ /* 0x000fe4000782c0ff */
[C---:B------:R-:W-:Y:S02]  /*1590*/  ISETP.LT.OR P0, PT, R12.reuse, 0x1, !P2 ;  /* 0x000000010c00780c */ /* 0x040fe40005701670 */
[----:B------:R-:W-:-:S11]  /*15a0*/  ISETP.LT.OR P3, PT, R12, 0x1, !P1 ;  /* 0x000000010c00780c */ /* 0x000fd60004f61670 */
[----:B------:R3:W-:Y:S01]  /*15b0*/  LDGSTS.E.BYPASS.LTC128B.128 [R13+0x3100], [R2.64+0x80], !P0 ;  /* 0x03100080020d7fae */ /* 0x0007e2000c101d48 */
[----:B------:R-:W-:-:S03]  /*15c0*/  ISETP.LT.OR P0, PT, R12, 0x21, P6 ;  /* 0x000000210c00780c */ /* 0x000fc60003701670 */
[----:B------:R3:W-:Y:S02]  /*15d0*/  LDGSTS.E.BYPASS.LTC128B.128 [R13+0x6100], [R2.64+0x100], !P3 ;  /* 0x06100100020d7fae */ /* 0x0007e4000d901d48 */
[----:B---3--:R-:W-:-:S05]  /*15e0*/  IADD3 R2, P3, R2, R14, RZ ;  /* 0x0000000e02027210 */ /* 0x008fca0007f7e0ff */
[----:B------:R-:W-:Y:S01]  /*15f0*/  IMAD.X R3, R11, 0x1, R3, P3 ;  /* 0x000000010b037824 */ /* 0x000fe200018e0603 */
[C---:B------:R-:W-:Y:S02]  /*1600*/  ISETP.LT.OR P3, PT, R12.reuse, 0x21, !P2 ;  /* 0x000000210c00780c */ /* 0x040fe40005761670 */
[C---:B------:R-:W-:Y:S02]  /*1610*/  ISETP.LT.OR P2, PT, R12.reuse, 0x41, !P2 ;  /* 0x000000410c00780c */ /* 0x040fe40005741670 */
[----:B------:R2:W-:Y:S01]  /*1620*/  LDGSTS.E.BYPASS.LTC128B.128 [R13+0x1100], [R2.64], !P0 ;  /* 0x01100000020d7fae */ /* 0x0005e2000c101d48 */
[C---:B------:R-:W-:Y:S02]  /*1630*/  ISETP.LT.OR P0, PT, R12.reuse, 0x21, !P1 ;  /* 0x000000210c00780c */ /* 0x040fe40004f01670 */
[----:B------:R-:W-:-:S06]  /*1640*/  ISETP.LT.OR P1, PT, R12, 0x41, !P1 ;  /* 0x000000410c00780c */ /* 0x000fcc0004f21670 */
[----:B------:R3:W-:Y:S01]  /*1650*/  LDGSTS.E.BYPASS.LTC128B.128 [R13+0x4100], [R8.64], !P3 ;  /* 0x04100000080d7fae */ /* 0x0007e2000d901d48 */
[----:B------:R-:W-:-:S04]  /*1660*/  ISETP.LT.OR P3, PT, R12, 0x41, P6 ;  /* 0x000000410c00780c */ /* 0x000fc80003761670 */
[----:B------:R3:W-:Y:S01]  /*1670*/  LDGSTS.E.BYPASS.LTC128B.128 [R13+0x7100], [R6.64], !P0 ;  /* 0x07100000060d7fae */ /* 0x0007e2000c101d48 */
[----:B--2---:R-:W-:-:S05]  /*1680*/  IADD3 R2, P0, R2, R14, RZ ;  /* 0x0000000e02027210 */ /* 0x004fca0007f1e0ff */
[----:B------:R-:W-:-:S05]  /*1690*/  IMAD.X R3, R3, 0x1, R11, P0 ;  /* 0x0000000103037824 */ /* 0x000fca00000e060b */
[----:B------:R3:W-:Y:S04]  /*16a0*/  LDGSTS.E.BYPASS.LTC128B.128 [R13+0x2100], [R2.64], !P3 ;  /* 0x02100000020d7fae */ /* 0x0007e8000d901d48 */
[----:B------:R3:W-:Y:S04]  /*16b0*/  LDGSTS.E.BYPASS.LTC128B.128 [R13+0x5100], [R2.64+0x80], !P2 ;  /* 0x05100080020d7fae */ /* 0x0007e8000d101d48 */
[----:B------:R3:W-:Y:S02]  /*16c0*/  LDGSTS.E.BYPASS.LTC128B.128 [R13+0x8100], [R2.64+0x100], !P1 ;  /* 0x08100100020d7fae */ /* 0x0007e4000c901d48 */
.L_x_0:
[----:B-1-34-:R-:W-:Y:S01]  /*16d0*/  HMMA.16816.F32 R24, R156, R16, RZ ;  /* 0x000000109c18723c */ /* 0x01afe200000018ff */
[----:B------:R-:W-:Y:S01]  /*16e0*/  LOP3.LUT P0, RZ, R30, 0x4, RZ, 0xc0, !PT ;  /* 0x000000041eff7812 */ /* 0x000fe2000780c0ff */
[----:B------:R-:W-:Y:S01]  /*16f0*/  LDSM.16.M88.4 R116, [R231+0x3800] ;  /* 0x00380000e774783b */ /* 0x000fe20000000200 */
[----:B------:R-:W-:-:S02]  /*1700*/  ISETP.GE.AND P3, PT, R139, 0x61, PT ;  /* 0x000000618b00780c */ /* 0x000fc40003f66270 */
[----:B------:R-:W-:Y:S01]  /*1710*/  SEL R2, R28, 0xffffffc0, !P0 ;  /* 0xffffffc01c027807 */ /* 0x000fe20004000000 */
[----:B------:R-:W-:Y:S01]  /*1720*/  LDSM.16.M88.4 R120, [R224+0x12100] ;  /* 0x01210000e078783b */ /* 0x000fe20000000200 */
[C---:B------:R-:W-:Y:S01]  /*1730*/  IADD3 R243, R231.reuse, 0x3000, RZ ;  /* 0x00003000e7f37810 */ /* 0x040fe20007ffe0ff */
[C---:B------:R-:W-:Y:S01]  /*1740*/  HMMA.16816.F32 R20, R156.reuse, R18, RZ ;  /* 0x000000129c14723c */ /* 0x040fe200000018ff */
[-C--:B------:R-:W-:Y:S01]  /*1750*/  IADD3 R230, R224, R2.reuse, RZ ;  /* 0x00000002e0e67210 */ /* 0x080fe20007ffe0ff */
[----:B------:R-:W0:Y:S01]  /*1760*/  LDGDEPBAR ;  /* 0x00000000000079af */ /* 0x000e220000000000 */
[C---:B------:R-:W-:Y:S02]  /*1770*/  IADD3 R227, R231.reuse, R2, RZ ;  /* 0x00000002e7e37210 */ /* 0x040fe40007ffe0ff */
[C---:B------:R-:W-:Y:S01]  /*1780*/  IADD3 R242, R231.reuse, 0x3800, RZ ;  /* 0x00003800e7f27810 */ /* 0x040fe20007ffe0ff */
[----:B------:R-:W-:Y:S01]  /*1790*/  LDSM.16.M88.4 R92, [R230+0xe100] ;  /* 0x00e10000e65c783b */ /* 0x000fe20000000200 */
[C---:B------:R-:W-:Y:S01]  /*17a0*/  IADD3 R241, R231.reuse, 0x4000, RZ ;  /* 0x00004000e7f17810 */ /* 0x040fe20007ffe0ff */
[----:B------:R-:W-:Y:S01]  /*17b0*/  HMMA.16816.F32 R16, R156, R40, RZ ;  /* 0x000000289c10723c */ /* 0x000fe200000018ff */
[C---:B------:R-:W-:Y:S01]  /*17c0*/  IADD3 R240, R231.reuse, 0x4800, RZ ;  /* 0x00004800e7f07810 */ /* 0x040fe20007ffe0ff */
[----:B------:R-:W-:Y:S01]  /*17d0*/  LDSM.16.M88.4 R96, [R227] ;  /* 0x00000000e360783b */ /* 0x000fe20000000200 */
[----:B------:R-:W-:-:S02]  /*17e0*/  IADD3 R239, R231, 0x5000, RZ ;  /* 0x00005000e7ef7810 */ /* 0x000fc40007ffe0ff */
[C---:B------:R-:W-:Y:S01]  /*17f0*/  IADD3 R238, R231.reuse, 0x5800, RZ ;  /* 0x00005800e7ee7810 */ /* 0x040fe20007ffe0ff */
[----:B------:R-:W-:Y:S01]  /*1800*/  LDSM.16.M88.4 R124, [R227+0x3000] ;  /* 0x00300000e37c783b */ /* 0x000fe20000000200 */
[C---:B------:R-:W-:Y:S01]  /*1810*/  IADD3 R237, R231.reuse, 0x6000, RZ ;  /* 0x00006000e7ed7810 */ /* 0x040fe20007ffe0ff */
[C---:B------:R-:W-:Y:S01]  /*1820*/  HMMA.16816.F32 R36, R156.reuse, R32, RZ ;  /* 0x000000209c24723c */ /* 0x040fe200000018ff */
[C---:B------:R-:W-:Y:S01]  /*1830*/  IADD3 R236, R231.reuse, 0x6800, RZ ;  /* 0x00006800e7ec7810 */ /* 0x040fe20007ffe0ff */
[----:B------:R-:W-:Y:S01]  /*1840*/  LDSM.16.M88.4 R108, [R230+0xf900] ;  /* 0x00f90000e66c783b */ /* 0x000fe20000000200 */
[C---:B------:R-:W-:Y:S02]  /*1850*/  IADD3 R235, R231.reuse, 0x7000, RZ ;  /* 0x00007000e7eb7810 */ /* 0x040fe40007ffe0ff */
[C---:B------:R-:W-:Y:S01]  /*1860*/  IADD3 R234, R231.reuse, 0x7800, RZ ;  /* 0x00007800e7ea7810 */ /* 0x040fe20007ffe0ff */
[----:B------:R-:W-:Y:S01]  /*1870*/  LDSM.16.M88.4 R112, [R227+0x3800] ;  /* 0x00380000e370783b */ /* 0x000fe20000000200 */
[C---:B------:R-:W-:Y:S01]  /*1880*/  IADD3 R233, R231.reuse, 0x8000, RZ ;  /* 0x00008000e7e97810 */ /* 0x040fe20007ffe0ff */
[C---:B------:R-:W-:Y:S01]  /*1890*/  HMMA.16816.F32 R32, R156.reuse, R34, RZ ;  /* 0x000000229c20723c */ /* 0x040fe200000018ff */
[----:B------:R-:W-:Y:S01]  /*18a0*/  IADD3 R232, R231, 0x8800, RZ ;  /* 0x00008800e7e87810 */ /* 0x000fe20007ffe0ff */
[----:B------:R-:W-:Y:S06]  /*18b0*/  LDSM.16.M88.4 R128, [R230+0x12100] ;  /* 0x01210000e680783b */ /* 0x000fec0000000200 */
[C---:B--2---:R-:W-:Y:S08]  /*18c0*/  HMMA.16816.F32 R8, R156.reuse, R52, RZ ;  /* 0x000000349c08723c */ /* 0x044ff000000018ff */
[----:B------:R-:W-:Y:S08]  /*18d0*/  HMMA.16816.F32 R12, R156, R42, RZ ;  /* 0x0000002a9c0c723c */ /* 0x000ff000000018ff */
[C---:B------:R-:W-:Y:S01]  /*18e0*/  HMMA.16816.F32 R48, R160.reuse, R72, R16 ;  /* 0x00000048a030723c */ /* 0x040fe20000001810 */
[----:B------:R-:W1:Y:S07]  /*18f0*/  LDSM.16.M88.4 R16, [R230+0xc100] ;  /* 0x00c10000e610783b */ /* 0x000e6e0000000200 */
[----:B------:R-:W-:Y:S08]  /*1900*/  HMMA.16816.F32 R64, R160, R46, R32 ;  /* 0x0000002ea040723c */ /* 0x000ff00000001820 */
[----:B------:R-:W-:Y:S01]  /*1910*/  HMMA.16816.F32 R32, R156, R54, RZ ;  /* 0x000000369c20723c */ /* 0x000fe200000018ff */
[----:B------:R-:W2:Y:S07]  /*1920*/  LDSM.16.M88.4 R52, [R230+0xd900] ;  /* 0x00d90000e634783b */ /* 0x000eae0000000200 */
[----:B------:R-:W-:Y:S08]  /*1930*/  HMMA.16816.F32 R40, R160, R80, R8 ;  /* 0x00000050a028723c */ /* 0x000ff00000001808 */
[C---:B------:R-:W-:Y:S08]  /*1940*/  HMMA.16816.F32 R8, R156.reuse, R76, RZ ;  /* 0x0000004c9c08723c */ /* 0x040ff000000018ff */
[----:B------:R-:W-:Y:S08]  /*1950*/  HMMA.16816.F32 R28, R156, R78, RZ ;  /* 0x0000004e9c1c723c */ /* 0x000ff000000018ff */
[C---:B------:R-:W-:Y:S01]  /*1960*/  HMMA.16816.F32 R68, R160.reuse, R44, R36 ;  /* 0x0000002ca044723c */ /* 0x040fe20000001824 */
[----:B------:R-:W-:Y:S07]  /*1970*/  LDSM.16.M88.4 R36, [R230+0xd100] ;  /* 0x00d10000e624783b */ /* 0x000fee0000000200 */
[C---:B------:R-:W-:Y:S01]  /*1980*/  HMMA.16816.F32 R44, R160.reuse, R74, R12 ;  /* 0x0000004aa02c723c */ /* 0x040fe2000000180c */
[----:B------:R-:W3:Y:S07]  /*1990*/  LDSM.16.M88.4 R12, [R230+0xc900] ;  /* 0x00c90000e60c783b */ /* 0x000eee0000000200 */
[C---:B------:R-:W-:Y:S08]  /*19a0*/  HMMA.16816.F32 R60, R160.reuse, R56, R24 ;  /* 0x00000038a03c723c */ /* 0x040ff00000001818 */
[----:B------:R-:W-:Y:S08]  /*19b0*/  HMMA.16816.F32 R56, R160, R58, R20 ;  /* 0x0000003aa038723c */ /* 0x000ff00000001814 */
[C---:B------:R-:W-:Y:S08]  /*19c0*/  HMMA.16816.F32 R24, R156.reuse, R84, RZ ;  /* 0x000000549c18723c */ /* 0x040ff000000018ff */
[----:B------:R-:W-:Y:S08]  /*19d0*/  HMMA.16816.F32 R20, R156, R86, RZ ;  /* 0x000000569c14723c */ /* 0x000ff000000018ff */
[C---:B------:R-:W-:Y:S08]  /*19e0*/  HMMA.16816.F32 R32, R160.reuse, R82, R32 ;  /* 0x00000052a020723c */ /* 0x040ff00000001820 */
[C---:B------:R-:W-:Y:S08]  /*19f0*/  HMMA.16816.F32 R72, R160.reuse, R88, R8 ;  /* 0x00000058a048723c */ /* 0x040ff00000001808 */
[----:B------:R-:W-:Y:S01]  /*1a00*/  HMMA.16816.F32 R84, R160, R90, R28 ;  /* 0x0000005aa054723c */ /* 0x000fe2000000181c */
[----:B------:R-:W4:Y:S04]  /*1a10*/  LDSM.16.M88.4 R88, [R230+0xe900] ;  /* 0x00e90000e658783b */ /* 0x000f280000000200 */
[----:B------:R-:W-:Y:S03]  /*1a20*/  LDSM.16.M88.4 R28, [R227+0x1800] ;  /* 0x00180000e31c783b */ /* 0x000fe60000000200 */
[C---:B-1----:R-:W-:Y:S08]  /*1a30*/  HMMA.16816.F32 R8, R184.reuse, R16, R68 ;  /* 0x00000010b808723c */ /* 0x042ff00000001844 */
[----:B------:R-:W-:Y:S08]  /*1a40*/  HMMA.16816.F32 R64, R184, R18, R64 ;  /* 0x00000012b840723c */ /* 0x000ff00000001840 */
[C---:B------:R-:W-:Y:S08]  /*1a50*/  HMMA.16816.F32 R80, R160.reuse, R100, R24 ;  /* 0x00000064a050723c */ /* 0x040ff00000001818 */
[----:B------:R-:W-:Y:S08]  /*1a60*/  HMMA.16816.F32 R76, R160, R102, R20 ;  /* 0x00000066a04c723c */ /* 0x000ff00000001814 */
[C---:B--2---:R-:W-:Y:S01]  /*1a70*/  HMMA.16816.F32 R16, R184.reuse, R52, R40 ;  /* 0x00000034b810723c */ /* 0x044fe20000001828 */
[----:B------:R-:W1:Y:S07]  /*1a80*/  LDSM.16.M88.4 R40, [R224+0xf100] ;  /* 0x00f10000e028783b */ /* 0x000e6e0000000200 */
[C---:B---3--:R-:W-:Y:S08]  /*1a90*/  HMMA.16816.F32 R60, R184.reuse, R12, R60 ;  /* 0x0000000cb83c723c */ /* 0x048ff0000000183c */
[C---:B------:R-:W-:Y:S08]  /*1aa0*/  HMMA.16816.F32 R56, R184.reuse, R14, R56 ;  /* 0x0000000eb838723c */ /* 0x040ff00000001838 */
[C---:B------:R-:W-:Y:S08]  /*1ab0*/  HMMA.16816.F32 R24, R184.reuse, R36, R48 ;  /* 0x00000024b818723c */ /* 0x040ff00000001830 */
[C---:B------:R-:W-:Y:S01]  /*1ac0*/  HMMA.16816.F32 R20, R184.reuse, R38, R44 ;  /* 0x00000026b814723c */ /* 0x040fe2000000182c */
[----:B------:R-:W2:Y:S07]  /*1ad0*/  LDSM.16.M88.4 R36, [R227+0x800] ;  /* 0x00080000e324783b */ /* 0x000eae0000000200 */
[----:B------:R-:W-:Y:S01]  /*1ae0*/  HMMA.16816.F32 R12, R184, R54, R32 ;  /* 0x00000036b80c723c */ /* 0x000fe20000001820 */
[----:B------:R-:W3:Y:S04]  /*1af0*/  LDSM.16.M88.4 R32, [R227+0x1000] ;  /* 0x00100000e320783b */ /* 0x000ee80000000200 */
[----:B------:R-:W-:Y:S03]  /*1b00*/  LDSM.16.M88.4 R52, [R227+0x2000] ;  /* 0x00200000e334783b */ /* 0x000fe60000000200 */
[----:B------:R-:W-:Y:S08]  /*1b10*/  HMMA.16816.F32 R8, R188, R96, R8 ;  /* 0x00000060bc08723c */ /* 0x000ff00000001808 */
[C---:B------:R-:W-:Y:S08]  /*1b20*/  HMMA.16816.F32 R48, R184.reuse, R92, R72 ;  /* 0x0000005cb830723c */ /* 0x040ff00000001848 */
[C---:B----4-:R-:W-:Y:S08]  /*1b30*/  HMMA.16816.F32 R100, R184.reuse, R88, R80 ;  /* 0x00000058b864723c */ /* 0x050ff00000001850 */
[----:B------:R-:W-:Y:S01]  /*1b40*/  HMMA.16816.F32 R72, R184, R90, R76 ;  /* 0x0000005ab848723c */ /* 0x000fe2000000184c */
[----:B------:R-:W4:Y:S07]  /*1b50*/  LDSM.16.M88.4 R88, [R231+0x3000] ;  /* 0x00300000e758783b */ /* 0x000f2e0000000200 */
[----:B-1----:R-:W-:Y:S08]  /*1b60*/  HMMA.16816.F32 R8, R192, R40, R8 ;  /* 0x00000028c008723c */ /* 0x002ff00000001808 */
[C---:B------:R-:W-:Y:S01]  /*1b70*/  HMMA.16816.F32 R44, R188.reuse, R98, R64 ;  /* 0x00000062bc2c723c */ /* 0x040fe20000001840 */
[----:B------:R-:W-:Y:S07]  /*1b80*/  LDSM.16.M88.4 R64, [R230+0xf100] ;  /* 0x00f10000e640783b */ /* 0x000fee0000000200 */
[C---:B--2---:R-:W-:Y:S08]  /*1b90*/  HMMA.16816.F32 R68, R188.reuse, R36, R60 ;  /* 0x00000024bc44723c */ /* 0x044ff0000000183c */
[C---:B---3--:R-:W-:Y:S01]  /*1ba0*/  HMMA.16816.F32 R60, R188.reuse, R34, R20 ;  /* 0x00000022bc3c723c */ /* 0x048fe20000001814 */
[----:B------:R-:W1:Y:S07]  /*1bb0*/  LDSM.16.M88.4 R20, [R224+0xf900] ;  /* 0x00f90000e014783b */ /* 0x000e6e0000000200 */
[----:B------:R-:W-:Y:S01]  /*1bc0*/  HMMA.16816.F32 R76, R188, R32, R24 ;  /* 0x00000020bc4c723c */ /* 0x000fe20000001818 */
[----:B------:R-:W2:Y:S07]  /*1bd0*/  LDSM.16.M88.4 R24, [R227+0x2800] ;  /* 0x00280000e318783b */ /* 0x000eae0000000200 */
[----:B------:R-:W-:Y:S08]  /*1be0*/  HMMA.16816.F32 R104, R184, R94, R84 ;  /* 0x0000005eb868723c */ /* 0x000ff00000001854 */
[----:B------:R-:W-:Y:S08]  /*1bf0*/  HMMA.16816.F32 R92, R188, R30, R12 ;  /* 0x0000001ebc5c723c */ /* 0x000ff0000000180c */
[----:B----4-:R-:W-:Y:S08]  /*1c00*/  HMMA.16816.F32 R8, R196, R88, R8 ;  /* 0x00000058c408723c */ /* 0x010ff00000001808 */
[----:B------:R-:W-:Y:S08]  /*1c10*/  HMMA.16816.F32 R12, R192, R42, R44 ;  /* 0x0000002ac00c723c */ /* 0x000ff0000000182c */
[C---:B------:R-:W-:Y:S01]  /*1c20*/  HMMA.16816.F32 R96, R188.reuse, R28, R16 ;  /* 0x0000001cbc60723c */ /* 0x040fe20000001810 */
[----:B------:R-:W3:Y:S07]  /*1c30*/  LDSM.16.M88.4 R16, [R224+0x10100] ;  /* 0x01010000e010783b */ /* 0x000eee0000000200 */
[----:B------:R-:W-:Y:S01]  /*1c40*/  HMMA.16816.F32 R84, R188, R38, R56 ;  /* 0x00000026bc54723c */ /* 0x000fe20000001838 */
[----:B------:R-:W4:Y:S04]  /*1c50*/  LDSM.16.M88.4 R56, [R224+0x11900] ;  /* 0x01190000e038783b */ /* 0x000f280000000200 */
[----:B------:R-:W5:Y:S03]  /*1c60*/  LDSM.16.M88.4 R36, [R224+0x10900] ;  /* 0x01090000e024783b */ /* 0x000f660000000200 */
[----:B-1----:R-:W-:Y:S01]  /*1c70*/  HMMA.16816.F32 R32, R192, R20, R68 ;  /* 0x00000014c020723c */ /* 0x002fe20000001844 */
[----:B------:R-:W-:Y:S07]  /*1c80*/  LDSM.16.M88.4 R68, [R231+0x4800] ;  /* 0x00480000e744783b */ /* 0x000fee0000000200 */
[C---:B------:R-:W-:Y:S01]  /*1c90*/  HMMA.16816.F32 R80, R188.reuse, R52, R48 ;  /* 0x00000034bc50723c */ /* 0x040fe20000001830 */
[----:B------:R-:W1:Y:S07]  /*1ca0*/  LDSM.16.M88.4 R48, [R224+0x11100] ;  /* 0x01110000e030783b */ /* 0x000e6e0000000200 */
[----:B--2---:R-:W-:Y:S08]  /*1cb0*/  HMMA.16816.F32 R40, R188, R26, R72 ;  /* 0x0000001abc28723c */ /* 0x004ff00000001848 */
[----:B------:R-:W-:Y:S08]  /*1cc0*/  HMMA.16816.F32 R8, R200, R64, R8 ;  /* 0x00000040c808723c */ /* 0x000ff00000001808 */
[----:B------:R-:W-:Y:S08]  /*1cd0*/  HMMA.16816.F32 R12, R196, R90, R12 ;  /* 0x0000005ac40c723c */ /* 0x000ff0000000180c */
[----:B------:R-:W-:Y:S01]  /*1ce0*/  HMMA.16816.F32 R44, R188, R24, R100 ;  /* 0x00000018bc2c723c */ /* 0x000fe20000001864 */
[----:B------:R-:W-:Y:S07]  /*1cf0*/  LDSM.16.M88.4 R100, [R230+0x11900] ;  /* 0x01190000e664783b */ /* 0x000fee0000000200 */
[----:B------:R-:W-:Y:S08]  /*1d00*/  HMMA.16816.F32 R84, R192, R22, R84 ;  /* 0x00000016c054723c */ /* 0x000ff00000001854 */
[----:B------:R-:W-:Y:S01]  /*1d10*/  HMMA.16816.F32 R52, R188, R54, R104 ;  /* 0x00000036bc34723c */ /* 0x000fe20000001868 */
[----:B------:R-:W-:Y:S07]  /*1d20*/  LDSM.16.M88.4 R104, [R231+0x5000] ;  /* 0x00500000e768783b */ /* 0x000fee0000000200 */
[C---:B---3--:R-:W-:Y:S08]  /*1d30*/  HMMA.16816.F32 R76, R192.reuse, R16, R76 ;  /* 0x00000010c04c723c */ /* 0x048ff0000000184c */
[----:B------:R-:W-:Y:S01]  /*1d40*/  HMMA.16816.F32 R72, R192, R18, R60 ;  /* 0x00000012c048723c */ /* 0x000fe2000000183c */
[----:B------:R-:W2:Y:S07]  /*1d50*/  LDSM.16.M88.4 R60, [R231+0x4000] ;  /* 0x00400000e73c783b */ /* 0x000eae0000000200 */
[----:B------:R-:W-:Y:S01]  /*1d60*/  HMMA.16816.F32 R16, R196, R116, R32 ;  /* 0x00000074c410723c */ /* 0x000fe20000001820 */
[----:B------:R-:W-:Y:S07]  /*1d70*/  LDSM.16.M88.4 R32, [R230+0x11100] ;  /* 0x01110000e620783b */ /* 0x000fee0000000200 */
[----:B----4-:R-:W-:Y:S01]  /*1d80*/  HMMA.16816.F32 R88, R192, R58, R40 ;  /* 0x0000003ac058723c */ /* 0x010fe20000001828 */
[----:B------:R-:W3:Y:S07]  /*1d90*/  LDSM.16.M88.4 R40, [R231+0x5800] ;  /* 0x00580000e728783b */ /* 0x000eee0000000200 */
[----:B------:R-:W-:Y:S08]  /*1da0*/  HMMA.16816.F32 R8, R204, R124, R8 ;  /* 0x0000007ccc08723c */ /* 0x000ff00000001808 */
[----:B------:R-:W-:Y:S08]  /*1db0*/  HMMA.16816.F32 R12, R200, R66, R12 ;  /* 0x00000042c80c723c */ /* 0x000ff0000000180c */
[C---:B-----5:R-:W-:Y:S08]  /*1dc0*/  HMMA.16816.F32 R24, R192.reuse, R38, R92 ;  /* 0x00000026c018723c */ /* 0x060ff0000000185c */
[----:B------:R-:W-:Y:S08]  /*1dd0*/  HMMA.16816.F32 R92, R192, R56, R44 ;  /* 0x00000038c05c723c */ /* 0x000ff0000000182c */
[----:B------:R-:W-:Y:S01]  /*1de0*/  HMMA.16816.F32 R44, R196, R118, R84 ;  /* 0x00000076c42c723c */ /* 0x000fe20000001854 */
[----:B------:R-:W4:Y:S07]  /*1df0*/  LDSM.16.M88.4 R116, [R231+0x6000] ;  /* 0x00600000e774783b */ /* 0x000f2e0000000200 */
[C---:B-1----:R-:W-:Y:S01]  /*1e00*/  HMMA.16816.F32 R20, R192.reuse, R48, R80 ;  /* 0x00000030c014723c */ /* 0x042fe20000001850 */
[----:B------:R-:W1:Y:S07]  /*1e10*/  LDSM.16.M88.4 R80, [R230+0x10100] ;  /* 0x01010000e650783b */ /* 0x000e6e0000000200 */
[C---:B------:R-:W-:Y:S01]  /*1e20*/  HMMA.16816.F32 R28, R192.reuse, R36, R96 ;  /* 0x00000024c01c723c */ /* 0x040fe20000001860 */
[----:B------:R-:W-:Y:S07]  /*1e30*/  LDSM.16.M88.4 R36, [R230+0x10900] ;  /* 0x01090000e624783b */ /* 0x000fee0000000200 */
[----:B------:R-:W-:Y:S08]  /*1e40*/  HMMA.16816.F32 R96, R192, R50, R52 ;  /* 0x00000032c060723c */ /* 0x000ff00000001834 */
[----:B------:R-:W-:Y:S08]  /*1e50*/  HMMA.16816.F32 R16, R200, R108, R16 ;  /* 0x0000006cc810723c */ /* 0x000ff00000001810 */
[----:B------:R-:W-:Y:S08]  /*1e60*/  HMMA.16816.F32 R8, R208, R120, R8 ;  /* 0x00000078d008723c */ /* 0x000ff00000001808 */
[----:B------:R-:W-:Y:S01]  /*1e70*/  HMMA.16816.F32 R12, R204, R126, R12 ;  /* 0x0000007ecc0c723c */ /* 0x000fe2000000180c */
[----:B------:R-:W5:Y:S07]  /*1e80*/  LDSM.16.M88.4 R124, [R224+0x12900] ;  /* 0x01290000e07c783b */ /* 0x000f6e0000000200 */
[C---:B--2---:R-:W-:Y:S01]  /*1e90*/  HMMA.16816.F32 R52, R196.reuse, R60, R76 ;  /* 0x0000003cc434723c */ /* 0x044fe2000000184c */
[----:B------:R-:W-:Y:S07]  /*1ea0*/  LDSM.16.M88.4 R76, [R227+0x4800] ;  /* 0x00480000e34c783b */ /* 0x000fee0000000200 */
[C---:B------:R-:W-:Y:S08]  /*1eb0*/  HMMA.16816.F32 R56, R196.reuse, R70, R24 ;  /* 0x00000046c438723c */ /* 0x040ff00000001818 */
[C---:B------:R-:W-:Y:S08]  /*1ec0*/  HMMA.16816.F32 R48, R196.reuse, R104, R20 ;  /* 0x00000068c430723c */ /* 0x040ff00000001814 */
[----:B---3--:R-:W-:Y:S08]  /*1ed0*/  HMMA.16816.F32 R24, R196, R40, R92 ;  /* 0x00000028c418723c */ /* 0x008ff0000000185c */
[----:B------:R-:W-:Y:S01]  /*1ee0*/  HMMA.16816.F32 R20, R200, R110, R44 ;  /* 0x0000006ec814723c */ /* 0x000fe2000000182c */
[----:B------:R-:W-:Y:S07]  /*1ef0*/  LDSM.16.M88.4 R108, [R227+0x6000] ;  /* 0x00600000e36c783b */ /* 0x000fee0000000200 */
[C---:B------:R-:W-:Y:S01]  /*1f00*/  HMMA.16816.F32 R64, R196.reuse, R62, R72 ;  /* 0x0000003ec440723c */ /* 0x040fe20000001848 */
[----:B------:R-:W-:Y:S07]  /*1f10*/  LDSM.16.M88.4 R72, [R224+0x13900] ;  /* 0x01390000e048783b */ /* 0x000fee0000000200 */
[C---:B------:R-:W-:Y:S01]  /*1f20*/  HMMA.16816.F32 R60, R196.reuse, R68, R28 ;  /* 0x00000044c43c723c */ /* 0x040fe2000000181c */
[----:B------:R-:W2:Y:S07]  /*1f30*/  LDSM.16.M88.4 R68, [R227+0x4000] ;  /* 0x00400000e344783b */ /* 0x000eae0000000200 */
[----:B------:R-:W-:Y:S01]  /*1f40*/  HMMA.16816.F32 R28, R196, R106, R96 ;  /* 0x0000006ac41c723c */ /* 0x000fe20000001860 */
[----:B------:R-:W-:Y:S04]  /*1f50*/  LDSM.16.M88.4 R104, [R231+0x6800] ;  /* 0x00680000e768783b */ /* 0x000fe80000000200 */
[----:B------:R-:W-:Y:S03]  /*1f60*/  LDSM.16.M88.4 R96, [R227+0x5800] ;  /* 0x00580000e360783b */ /* 0x000fe60000000200 */
[----:B------:R-:W-:Y:S08]  /*1f70*/  HMMA.16816.F32 R16, R204, R112, R16 ;  /* 0x00000070cc10723c */ /* 0x000ff00000001810 */
[----:B----4-:R-:W-:Y:S08]  /*1f80*/  HMMA.16816.F32 R8, R212, R116, R8 ;  /* 0x00000074d408723c */ /* 0x010ff00000001808 */
[----:B------:R-:W-:Y:S08]  /*1f90*/  HMMA.16816.F32 R12, R208, R122, R12 ;  /* 0x0000007ad00c723c */ /* 0x000ff0000000180c */
[----:B------:R-:W-:Y:S01]  /*1fa0*/  HMMA.16816.F32 R92, R196, R42, R88 ;  /* 0x0000002ac45c723c */ /* 0x000fe20000001858 */
[----:B------:R-:W3:Y:S07]  /*1fb0*/  LDSM.16.M88.4 R88, [R227+0x5000] ;  /* 0x00500000e358783b */ /* 0x000eee0000000200 */
[C---:B-1----:R-:W-:Y:S08]  /*1fc0*/  HMMA.16816.F32 R84, R200.reuse, R80, R52 ;  /* 0x00000050c854723c */ /* 0x042ff00000001834 */
[----:B------:R-:W-:Y:S08]  /*1fd0*/  HMMA.16816.F32 R40, R200, R100, R24 ;  /* 0x00000064c828723c */ /* 0x000ff00000001818 */
[----:B------:R-:W-:Y:S08]  /*1fe0*/  HMMA.16816.F32 R24, R204, R114, R20 ;  /* 0x00000072cc18723c */ /* 0x000ff00000001814 */
[C---:B------:R-:W-:Y:S01]  /*1ff0*/  HMMA.16816.F32 R64, R200.reuse, R82, R64 ;  /* 0x00000052c840723c */ /* 0x040fe20000001840 */
[----:B------:R-:W-:Y:S07]  /*2000*/  LDSM.16.M88.4 R80, [R230+0x12900] ;  /* 0x01290000e650783b */ /* 0x000fee0000000200 */
[C---:B------:R-:W-:Y:S08]  /*2010*/  HMMA.16816.F32 R52, R200.reuse, R32, R48 ;  /* 0x00000020c834723c */ /* 0x040ff00000001830 */
[----:B------:R-:W-:Y:S01]  /*2020*/  HMMA.16816.F32 R44, R200, R34, R28 ;  /* 0x00000022c82c723c */ /* 0x000fe2000000181c */
[----:B------:R-:W1:Y:S07]  /*2030*/  LDSM.16.M88.4 R32, [R224+0x13100] ;  /* 0x01310000e020783b */ /* 0x000e6e0000000200 */
[----:B-----5:R-:W-:Y:S08]  /*2040*/  HMMA.16816.F32 R20, R208, R124, R16 ;  /* 0x0000007cd014723c */ /* 0x020ff00000001810 */
[C---:B------:R-:W-:Y:S08]  /*2050*/  HMMA.16816.F32 R60, R200.reuse, R36, R60 ;  /* 0x00000024c83c723c */ /* 0x040ff0000000183c */
[----:B------:R-:W-:Y:S08]  /*2060*/  HMMA.16816.F32 R56, R200, R38, R56 ;  /* 0x00000026c838723c */ /* 0x000ff00000001838 */
[----:B------:R-:W-:Y:S08]  /*2070*/  HMMA.16816.F32 R8, R216, R128, R8 ;  /* 0x00000080d808723c */ /* 0x000ff00000001808 */
[----:B------:R-:W-:Y:S08]  /*2080*/  HMMA.16816.F32 R12, R212, R118, R12 ;  /* 0x00000076d40c723c */ /* 0x000ff0000000180c */
[----:B--2---:R-:W-:Y:S08]  /*2090*/  HMMA.16816.F32 R16, R204, R68, R84 ;  /* 0x00000044cc10723c */ /* 0x004ff00000001854 */
[----:B------:R-:W-:Y:S08]  /*20a0*/  HMMA.16816.F32 R24, R208, R126, R24 ;  /* 0x0000007ed018723c */ /* 0x000ff00000001818 */
[C---:B------:R-:W-:Y:S08]  /*20b0*/  HMMA.16816.F32 R36, R204.reuse, R70, R64 ;  /* 0x00000046cc24723c */ /* 0x040ff00000001840 */
[C---:B---3--:R-:W-:Y:S01]  /*20c0*/  HMMA.16816.F32 R68, R204.reuse, R88, R52 ;  /* 0x00000058cc44723c */ /* 0x048fe20000001834 */
[----:B------:R-:W-:Y:S07]  /*20d0*/  LDSM.16.M88.4 R52, [R224+0x14100] ;  /* 0x01410000e034783b */ /* 0x000fee0000000200 */
[----:B------:R-:W-:Y:S01]  /*20e0*/  HMMA.16816.F32 R88, R204, R90, R44 ;  /* 0x0000005acc58723c */ /* 0x000fe2000000182c */
[----:B------:R-:W2:Y:S07]  /*20f0*/  LDSM.16.M88.4 R44, [R231+0x7000] ;  /* 0x00700000e72c783b */ /* 0x000eae0000000200 */
[----:B------:R-:W-:Y:S08]  /*2100*/  HMMA.16816.F32 R20, R212, R104, R20 ;  /* 0x00000068d414723c */ /* 0x000ff00000001814 */
[C---:B------:R-:W-:Y:S08]  /*2110*/  HMMA.16816.F32 R48, R204.reuse, R76, R60 ;  /* 0x0000004ccc30723c */ /* 0x040ff0000000183c */
[C---:B------:R-:W-:Y:S01]  /*2120*/  HMMA.16816.F32 R64, R204.reuse, R78, R56 ;  /* 0x0000004ecc40723c */ /* 0x040fe20000001838 */
[----:B------:R-:W3:Y:S07]  /*2130*/  LDSM.16.M88.4 R56, [R227+0x6800] ;  /* 0x00680000e338783b */ /* 0x000eee0000000200 */
[----:B------:R-:W-:Y:S08]  /*2140*/  HMMA.16816.F32 R76, R204, R96, R40 ;  /* 0x00000060cc4c723c */ /* 0x000ff00000001828 */
[----:B------:R-:W-:Y:S08]  /*2150*/  HMMA.16816.F32 R40, R220, R108, R8 ;  /* 0x0000006cdc28723c */ /* 0x000ff00000001808 */
[----:B------:R-:W-:Y:S08]  /*2160*/  HMMA.16816.F32 R8, R216, R130, R12 ;  /* 0x00000082d808723c */ /* 0x000ff0000000180c */
[----:B-1----:R-:W-:Y:S08]  /*2170*/  HMMA.16816.F32 R12, R208, R32, R16 ;  /* 0x00000020d00c723c */ /* 0x002ff00000001810 */
[----:B------:R-:W-:Y:S01]  /*2180*/  HMMA.16816.F32 R24, R212, R106, R24 ;  /* 0x0000006ad418723c */ /* 0x000fe20000001818 */
[----:B------:R-:W-:-:S04]  /*2190*/  FMUL.FTZ R2, R40, c[0x0][0x320] ;  /* 0x0000c80028027a20 */ /* 0x000fc80000410000 */
[----:B------:R1:W4:Y:S03]  /*21a0*/  MUFU.TANH R101, R2 ;  /* 0x0000000200657308 */ /* 0x0003260000002400 */
[----:B------:R-:W-:Y:S08]  /*21b0*/  HMMA.16816.F32 R28, R200, R102, R92 ;  /* 0x00000066c81c723c */ /* 0x000ff0000000185c */
[----:B------:R-:W-:Y:S01]  /*21c0*/  HMMA.16816.F32 R36, R208, R34, R36 ;  /* 0x00000022d024723c */ /* 0x000fe20000001824 */
[----:B------:R-:W5:Y:S01]  /*21d0*/  LDSM.16.M88.4 R32, [R230+0x13100] ;  /* 0x01310000e620783b */ /* 0x000f620000000200 */
[----:B-1----:R-:W-:-:S06]  /*21e0*/  FMUL.FTZ R2, R41, c[0x0][0x320] ;  /* 0x0000c80029027a20 */ /* 0x002fcc0000410000 */
[----:B------:R-:W-:Y:S01]  /*21f0*/  HMMA.16816.F32 R20, R216, R80, R20 ;  /* 0x00000050d814723c */ /* 0x000fe20000001814 */
[----:B------:R1:W1:Y:S07]  /*2200*/  MUFU.TANH R100, R2 ;  /* 0x0000000200647308 */ /* 0x00026e0000002400 */
[----:B------:R-:W-:Y:S08]  /*2210*/  HMMA.16816.F32 R16, R220, R110, R8 ;  /* 0x0000006edc10723c */ /* 0x000ff00000001808 */
[----:B--2---:R-:W-:Y:S01]  /*2220*/  HMMA.16816.F32 R12, R212, R44, R12 ;  /* 0x0000002cd40c723c */ /* 0x004fe2000000180c */
[----:B-1----:R-:W-:-:S04]  /*2230*/  FMUL.FTZ R2, R42, c[0x0][0x320] ;  /* 0x0000c8002a027a20 */ /* 0x002fc80000410000 */
[----:B------:R1:W2:Y:S03]  /*2240*/  MUFU.TANH R95, R2 ;  /* 0x00000002005f7308 */ /* 0x0002a60000002400 */
[----:B------:R-:W-:Y:S08]  /*2250*/  HMMA.16816.F32 R8, R216, R82, R24 ;  /* 0x00000052d808723c */ /* 0x000ff00000001818 */
[----:B------:R-:W-:Y:S01]  /*2260*/  HMMA.16816.F32 R96, R204, R98, R28 ;  /* 0x00000062cc60723c */ /* 0x000fe2000000181c */
[----:B-1----:R-:W-:-:S02]  /*2270*/  FMUL.FTZ R2, R43, c[0x0][0x320] ;  /* 0x0000c8002b027a20 */ /* 0x002fc40000410000 */
[----:B------:R-:W1:Y:S05]  /*2280*/  LDSM.16.M88.4 R40, [R231+0x7800] ;  /* 0x00780000e728783b */ /* 0x000e6a0000000200 */
[----:B------:R-:W-:Y:S01]  /*2290*/  HMMA.16816.F32 R60, R208, R72, R48 ;  /* 0x00000048d03c723c */ /* 0x000fe20000001830 */
[----:B------:R2:W1:Y:S01]  /*22a0*/  MUFU.TANH R94, R2 ;  /* 0x00000002005e7308 */ /* 0x0004620000002400 */
[----:B------:R-:W-:Y:S06]  /*22b0*/  LDSM.16.M88.4 R48, [R227+0x7000] ;  /* 0x00700000e330783b */ /* 0x000fec0000000200 */
[----:B---3--:R-:W-:Y:S08]  /*22c0*/  HMMA.16816.F32 R28, R220, R56, R20 ;  /* 0x00000038dc1c723c */ /* 0x008ff00000001814 */
[----:B------:R-:W-:Y:S01]  /*22d0*/  HMMA.16816.F32 R24, R212, R46, R36 ;  /* 0x0000002ed418723c */ /* 0x000fe20000001824 */
[----:B--2---:R-:W-:Y:S01]  /*22e0*/  FMUL.FTZ R2, R16, c[0x0][0x320] ;  /* 0x0000c80010027a20 */ /* 0x004fe20000410000 */
[----:B------:R-:W-:Y:S03]  /*22f0*/  LDSM.16.M88.4 R44, [R230+0x13900] ;  /* 0x01390000e62c783b */ /* 0x000fe60000000200 */
[----:B------:R2:W3:Y:S03]  /*2300*/  MUFU.TANH R93, R2 ;  /* 0x00000002005d7308 */ /* 0x0004e60000002400 */
[----:B-----5:R-:W-:Y:S08]  /*2310*/  HMMA.16816.F32 R20, R216, R32, R12 ;  /* 0x00000020d814723c */ /* 0x020ff0000000180c */
[----:B------:R-:W-:Y:S01]  /*2320*/  HMMA.16816.F32 R8, R220, R58, R8 ;  /* 0x0000003adc08723c */ /* 0x000fe20000001808 */
[----:B--2---:R-:W-:-:S07]  /*2330*/  FMUL.FTZ R2, R17, c[0x0][0x320] ;  /* 0x0000c80011027a20 */ /* 0x004fce0000410000 */
[----:B------:R-:W-:Y:S01]  /*2340*/  HMMA.16816.F32 R12, R216, R34, R24 ;  /* 0x00000022d80c723c */ /* 0x000fe20000001818 */
[----:B------:R2:W1:Y:S01]  /*2350*/  MUFU.TANH R92, R2 ;  /* 0x00000002005c7308 */ /* 0x0004620000002400 */
[----:B------:R-:W-:Y:S06]  /*2360*/  LDSM.16.M88.4 R32, [R231+0x8000] ;  /* 0x00800000e720783b */ /* 0x000fec0000000200 */
[C---:B------:R-:W-:Y:S08]  /*2370*/  HMMA.16816.F32 R68, R208.reuse, R52, R68 ;  /* 0x00000034d044723c */ /* 0x040ff00000001844 */
[----:B------:R-:W-:Y:S01]  /*2380*/  HMMA.16816.F32 R64, R208, R74, R64 ;  /* 0x0000004ad040723c */ /* 0x000fe20000001840 */
[----:B--2---:R-:W-:-:S04]  /*2390*/  FMUL.FTZ R2, R18, c[0x0][0x320] ;  /* 0x0000c80012027a20 */ /* 0x004fc80000410000 */
[----:B------:R2:W1:Y:S03]  /*23a0*/  MUFU.TANH R87, R2 ;  /* 0x0000000200577308 */ /* 0x0004660000002400 */
[----:B------:R-:W-:Y:S01]  /*23b0*/  HMMA.16816.F32 R36, R208, R54, R88 ;  /* 0x00000036d024723c */ /* 0x000fe20000001858 */
[----:B------:R-:W-:Y:S01]  /*23c0*/  LDSM.16.M88.4 R52, [R231+0x8800] ;  /* 0x00880000e734783b */ /* 0x000fe20000000200 */
[----:B--2---:R-:W-:-:S06]  /*23d0*/  FMUL.FTZ R2, R19, c[0x0][0x320] ;  /* 0x0000c80013027a20 */ /* 0x004fcc0000410000 */
[C---:B-1----:R-:W-:Y:S01]  /*23e0*/  HMMA.16816.F32 R16, R212.reuse, R40, R60 ;  /* 0x00000028d410723c */ /* 0x042fe2000000183c */
[----:B------:R-:W1:Y:S01]  /*23f0*/  LDSM.16.M88.4 R60, [R224+0x14900] ;  /* 0x01490000e03c783b */ /* 0x000e620000000200 */
[----:B------:R2:W1:Y:S06]  /*2400*/  MUFU.TANH R86, R2 ;  /* 0x0000000200567308 */ /* 0x00046c0000002400 */
[----:B------:R-:W-:Y:S01]  /*2410*/  HMMA.16816.F32 R24, R212, R42, R64 ;  /* 0x0000002ad418723c */ /* 0x000fe20000001840 */
[----:B------:R-:W5:Y:S01]  /*2420*/  LDSM.16.M88.4 R40, [R227+0x7800] ;  /* 0x00780000e328783b */ /* 0x000f620000000200 */
[----:B--2---:R-:W-:-:S04]  /*2430*/  FMUL.FTZ R2, R28, c[0x0][0x320] ;  /* 0x0000c8001c027a20 */ /* 0x004fc80000410000 */
[----:B------:R2:W1:Y:S02]  /*2440*/  MUFU.TANH R85, R2 ;  /* 0x0000000200557308 */ /* 0x0004640000002400 */
[----:B--2---:R-:W-:Y:S01]  /*2450*/  FMUL.FTZ R2, R29, c[0x0][0x320] ;  /* 0x0000c8001d027a20 */ /* 0x004fe20000410000 */
[----:B-1----:R-:W-:Y:S05]  /*2460*/  HMMA.16816.F32 R56, R208, R60, R76 ;  /* 0x0000003cd038723c */ /* 0x002fea000000184c */
[----:B------:R1:W2:Y:S02]  /*2470*/  MUFU.TANH R84, R2 ;  /* 0x0000000200547308 */ /* 0x0002a40000002400 */
[----:B-1----:R-:W-:-:S06]  /*2480*/  FMUL.FTZ R2, R30, c[0x0][0x320] ;  /* 0x0000c8001e027a20 */ /* 0x002fcc0000410000 */
[----:B------:R1:W1:Y:S02]  /*2490*/  MUFU.TANH R83, R2 ;  /* 0x0000000200537308 */ /* 0x0002640000002400 */
[----:B-1----:R-:W-:Y:S02]  /*24a0*/  FMUL.FTZ R2, R31, c[0x0][0x320] ;  /* 0x0000c8001f027a20 */ /* 0x002fe40000410000 */
[----:B------:R-:W-:Y:S04]  /*24b0*/  HMMA.16816.F32 R28, R220, R48, R20 ;  /* 0x00000030dc1c723c */ /* 0x000fe80000001814 */
[----:B------:R1:W1:Y:S04]  /*24c0*/  MUFU.TANH R82, R2 ;  /* 0x0000000200527308 */ /* 0x0002680000002400 */
[----:B------:R-:W-:Y:S08]  /*24d0*/  HMMA.16816.F32 R20, R216, R44, R16 ;  /* 0x0000002cd814723c */ /* 0x000ff00000001810 */
[----:B------:R-:W-:Y:S01]  /*24e0*/  HMMA.16816.F32 R16, R212, R32, R68 ;  /* 0x00000020d410723c */ /* 0x000fe20000001844 */
[----:B-1----:R-:W-:-:S04]  /*24f0*/  FMUL.FTZ R2, R8, c[0x0][0x320] ;  /* 0x0000c80008027a20 */ /* 0x002fc80000410000 */
[----:B------:R1:W1:Y:S02]  /*2500*/  MUFU.TANH R81, R2 ;  /* 0x0000000200517308 */ /* 0x0002640000002400 */
[----:B-1----:R-:W-:-:S06]  /*2510*/  FMUL.FTZ R2, R9, c[0x0][0x320] ;  /* 0x0000c80009027a20 */ /* 0x002fcc0000410000 */
[----:B------:R1:W1:Y:S02]  /*2520*/  MUFU.TANH R80, R2 ;  /* 0x0000000200507308 */ /* 0x0002640000002400 */
[----:B-1----:R-:W-:-:S06]  /*2530*/  FMUL.FTZ R2, R10, c[0x0][0x320] ;  /* 0x0000c8000a027a20 */ /* 0x002fcc0000410000 */
[----:B------:R1:W1:Y:S02]  /*2540*/  MUFU.TANH R75, R2 ;  /* 0x00000002004b7308 */ /* 0x0002640000002400 */
[----:B-1----:R-:W-:Y:S02]  /*2550*/  FMUL.FTZ R2, R11, c[0x0][0x320] ;  /* 0x0000c8000b027a20 */ /* 0x002fe40000410000 */
[----:B------:R-:W-:Y:S01]  /*2560*/  HMMA.16816.F32 R8, R220, R50, R12 ;  /* 0x00000032dc08723c */ /* 0x000fe2000000180c */
[----:B------:R-:W1:Y:S03]  /*2570*/  LDSM.16.M88.4 R48, [R230+0x14100] ;  /* 0x01410000e630783b */ /* 0x000e660000000200 */
[----:B------:R2:W1:Y:S04]  /*2580*/  MUFU.TANH R74, R2 ;  /* 0x00000002004a7308 */ /* 0x0004680000002400 */
[----:B------:R-:W-:Y:S01]  /*2590*/  HMMA.16816.F32 R12, R216, R46, R24 ;  /* 0x0000002ed80c723c */ /* 0x000fe20000001818 */
[----:B------:R-:W-:Y:S07]  /*25a0*/  LDSM.16.M88.4 R44, [R227+0x8000] ;  /* 0x00800000e32c783b */ /* 0x000fee0000000200 */
[----:B-----5:R-:W-:Y:S01]  /*25b0*/  HMMA.16816.F32 R24, R220, R40, R20 ;  /* 0x00000028dc18723c */ /* 0x020fe20000001814 */
[----:B--2---:R-:W-:-:S04]  /*25c0*/  FMUL.FTZ R2, R28, c[0x0][0x320] ;  /* 0x0000c8001c027a20 */ /* 0x004fc80000410000 */
[----:B------:R2:W1:Y:S11]  /*25d0*/  MUFU.TANH R73, R2 ;  /* 0x0000000200497308 */ /* 0x0004760000002400 */
[----:B------:R-:W-:Y:S01]  /*25e0*/  HMMA.16816.F32 R12, R220, R42, R12 ;  /* 0x0000002adc0c723c */ /* 0x000fe2000000180c */
[----:B--2---:R-:W-:-:S07]  /*25f0*/  FMUL.FTZ R2, R29, c[0x0][0x320] ;  /* 0x0000c8001d027a20 */ /* 0x004fce0000410000 */
[----:B------:R-:W-:Y:S01]  /*2600*/  FMUL.FTZ R25, R25, c[0x0][0x320] ;  /* 0x0000c80019197a20 */ /* 0x000fe20000410000 */
[----:B-1----:R-:W-:Y:S01]  /*2610*/  HMMA.16816.F32 R20, R216, R48, R16 ;  /* 0x00000030d814723c */ /* 0x002fe20000001810 */
[----:B------:R1:W2:Y:S01]  /*2620*/  MUFU.TANH R72, R2 ;  /* 0x0000000200487308 */ /* 0x0002a20000002400 */
[----:B------:R-:W-:Y:S02]  /*2630*/  FMUL.FTZ R26, R26, c[0x0][0x320] ;  /* 0x0000c8001a1a7a20 */ /* 0x000fe40000410000 */
[----:B------:R-:W-:-:S04]  /*2640*/  FMUL.FTZ R27, R27, c[0x0][0x320] ;  /* 0x0000c8001b1b7a20 */ /* 0x000fc80000410000 */
[----:B------:R-:W-:Y:S01]  /*2650*/  HMMA.16816.F32 R16, R212, R52, R56 ;  /* 0x00000034d410723c */ /* 0x000fe20000001838 */
[----:B------:R-:W2:Y:S06]  /*2660*/  MUFU.TANH R60, R25 ;  /* 0x00000019003c7308 */ /* 0x000eac0000002400 */
[----:B------:R-:W-:Y:S02]  /*2670*/  FMUL.FTZ R12, R12, c[0x0][0x320] ;  /* 0x0000c8000c0c7a20 */ /* 0x000fe40000410000 */
[----:B-1----:R-:W-:Y:S01]  /*2680*/  FMUL.FTZ R2, R30, c[0x0][0x320] ;  /* 0x0000c8001e027a20 */ /* 0x002fe20000410000 */
[----:B------:R-:W1:Y:S01]  /*2690*/  MUFU.TANH R52, R26 ;  /* 0x0000001a00347308 */ /* 0x000e620000002400 */
[----:B------:R-:W-:-:S02]  /*26a0*/  FMUL.FTZ R13, R13, c[0x0][0x320] ;  /* 0x0000c8000d0d7a20 */ /* 0x000fc40000410000 */
[----:B------:R-:W-:Y:S02]  /*26b0*/  FMUL.FTZ R14, R14, c[0x0][0x320] ;  /* 0x0000c8000e0e7a20 */ /* 0x000fe40000410000 */
[----:B------:R-:W-:-:S03]  /*26c0*/  FMUL.FTZ R15, R15, c[0x0][0x320] ;  /* 0x0000c8000f0f7a20 */ /* 0x000fc60000410000 */
[----:B------:R5:W1:Y:S08]  /*26d0*/  MUFU.TANH R69, R2 ;  /* 0x0000000200457308 */ /* 0x000a700000002400 */
[----:B------:R-:W1:Y:S01]  /*26e0*/  MUFU.TANH R49, R27 ;  /* 0x0000001b00317308 */ /* 0x000e620000002400 */
[----:B-----5:R-:W-:-:S07]  /*26f0*/  FMUL.FTZ R2, R31, c[0x0][0x320] ;  /* 0x0000c8001f027a20 */ /* 0x020fce0000410000 */
[----:B------:R-:W1:Y:S01]  /*2700*/  MUFU.TANH R48, R12 ;  /* 0x0000000c00307308 */ /* 0x000e620000002400 */
[----:B------:R-:W-:Y:S01]  /*2710*/  HMMA.16816.F32 R28, R212, R34, R36 ;  /* 0x00000022d41c723c */ /* 0x000fe20000001824 */
[----:B------:R-:W5:Y:S04]  /*2720*/  LDSM.16.M88.4 R36, [R230+0x14900] ;  /* 0x01490000e624783b */ /* 0x000f680000000200 */
[----:B------:R-:W1:Y:S01]  /*2730*/  LDSM.16.M88.4 R32, [R227+0x8800] ;  /* 0x00880000e320783b */ /* 0x000e620000000200 */
[----:B------:R-:W-:-:S04]  /*2740*/  DEPBAR.LE SB0, 0x0 ;  /* 0x000080000000791a */ /* 0x000fc80000000000 */
[----:B------:R2:W1:Y:S08]  /*2750*/  MUFU.TANH R68, R2 ;  /* 0x0000000200447308 */ /* 0x0004700000002400 */
[----:B------:R-:W1:Y:S06]  /*2760*/  MUFU.TANH R43, R15 ;  /* 0x0000000f002b7308 */ /* 0x000e6c0000002400 */
[----:B------:R-:W-:Y:S01]  /*2770*/  HMMA.16816.F32 R28, R216, R50, R28 ;  /* 0x00000032d81c723c */ /* 0x000fe2000000181c */
[----:B--2---:R-:W-:-:S04]  /*2780*/  FMUL.FTZ R2, R8, c[0x0][0x320] ;  /* 0x0000c80008027a20 */ /* 0x004fc80000410000 */
[----:B------:R2:W1:Y:S03]  /*2790*/  MUFU.TANH R67, R2 ;  /* 0x0000000200437308 */ /* 0x0004660000002400 */
[----:B-----5:R-:W-:Y:S01]  /*27a0*/  HMMA.16816.F32 R16, R216, R36, R16 ;  /* 0x00000024d810723c */ /* 0x020fe20000001810 */
[----:B--2---:R-:W-:-:S04]  /*27b0*/  FMUL.FTZ R2, R9, c[0x0][0x320] ;  /* 0x0000c80009027a20 */ /* 0x004fc80000410000 */
[----:B------:R2:W1:Y:S02]  /*27c0*/  MUFU.TANH R66, R2 ;  /* 0x0000000200427308 */ /* 0x0004640000002400 */
[----:B--2---:R-:W-:-:S06]  /*27d0*/  FMUL.FTZ R2, R10, c[0x0][0x320] ;  /* 0x0000c8000a027a20 */ /* 0x004fcc0000410000 */
[----:B------:R2:W1:Y:S02]  /*27e0*/  MUFU.TANH R65, R2 ;  /* 0x0000000200417308 */ /* 0x0004640000002400 */
[----:B--2---:R-:W-:Y:S02]  /*27f0*/  FMUL.FTZ R2, R11, c[0x0][0x320] ;  /* 0x0000c8000b027a20 */ /* 0x004fe40000410000 */
[----:B------:R-:W-:Y:S04]  /*2800*/  HMMA.16816.F32 R8, R208, R62, R96 ;  /* 0x0000003ed008723c */ /* 0x000fe80000001860 */
[----:B------:R2:W1:Y:S02]  /*2810*/  MUFU.TANH R64, R2 ;  /* 0x0000000200407308 */ /* 0x0004640000002400 */
[----:B--2---:R-:W-:-:S02]  /*2820*/  FMUL.FTZ R2, R24, c[0x0][0x320] ;  /* 0x0000c80018027a20 */ /* 0x004fc40000410000 */
[----:B------:R-:W-:Y:S04]  /*2830*/  HMMA.16816.F32 R24, R220, R44, R20 ;  /* 0x0000002cdc18723c */ /* 0x000fe80000001814 */
[----:B------:R-:W2:Y:S11]  /*2840*/  MUFU.TANH R45, R13 ;  /* 0x0000000d002d7308 */ /* 0x000eb60000002400 */
[----:B------:R-:W-:Y:S01]  /*2850*/  @!UPT UIADD3 URZ, URZ, URZ, URZ ;  /* 0x0000003f3f3ff290 */ /* 0x000fe2000fffe03f */
[----:B------:R-:W-:Y:S01]  /*2860*/  HMMA.16816.F32 R8, R212, R54, R8 ;  /* 0x00000036d408723c */ /* 0x000fe20000001808 */
[----:B------:R1:W1:Y:S07]  /*2870*/  MUFU.TANH R44, R14 ;  /* 0x0000000e002c7308 */ /* 0x00026e0000002400 */
[----:B------:R-:W-:Y:S01]  /*2880*/  HMMA.16816.F32 R20, R220, R46, R28 ;  /* 0x0000002edc14723c */ /* 0x000fe2000000181c */
[----:B------:R2:W2:Y:S01]  /*2890*/  MUFU.TANH R61, R2 ;  /* 0x00000002003d7308 */ /* 0x0004a20000002400 */
[----:B------:R-:W-:-:S06]  /*28a0*/  FMUL.FTZ R25, R25, c[0x0][0x320] ;  /* 0x0000c80019197a20 */ /* 0x000fcc0000410000 */
[----:B-1----:R-:W-:Y:S01]  /*28b0*/  HMMA.16816.F32 R12, R220, R32, R16 ;  /* 0x00000020dc0c723c */ /* 0x002fe20000001810 */
[----:B------:R-:W-:Y:S02]  /*28c0*/  FMUL.FTZ R26, R26, c[0x0][0x320] ;  /* 0x0000c8001a1a7a20 */ /* 0x000fe40000410000 */
[----:B------:R-:W-:Y:S01]  /*28d0*/  FMUL.FTZ R27, R27, c[0x0][0x320] ;  /* 0x0000c8001b1b7a20 */ /* 0x000fe20000410000 */
[----:B------:R1:W1:Y:S01]  /*28e0*/  MUFU.TANH R41, R25 ;  /* 0x0000001900297308 */ /* 0x0002620000002400 */
[----:B------:R-:W-:-:S03]  /*28f0*/  FMUL.FTZ R24, R24, c[0x0][0x320] ;  /* 0x0000c80018187a20 */ /* 0x000fc60000410000 */
[----:B------:R-:W-:Y:S04]  /*2900*/  HMMA.16816.F32 R8, R216, R38, R8 ;  /* 0x00000026d808723c */ /* 0x000fe80000001808 */
[----:B------:R1:W1:Y:S04]  /*2910*/  MUFU.TANH R40, R26 ;  /* 0x0000001a00287308 */ /* 0x0002680000002400 */
[----:B------:R-:W-:Y:S02]  /*2920*/  FMUL.FTZ R20, R20, c[0x0][0x320] ;  /* 0x0000c80014147a20 */ /* 0x000fe40000410000 */
[----:B------:R-:W-:-:S02]  /*2930*/  FMUL.FTZ R21, R21, c[0x0][0x320] ;  /* 0x0000c80015157a20 */ /* 0x000fc40000410000 */
[----:B------:R-:W-:Y:S01]  /*2940*/  FMUL.FTZ R22, R22, c[0x0][0x320] ;  /* 0x0000c80016167a20 */ /* 0x000fe20000410000 */
[----:B------:R1:W1:Y:S01]  /*2950*/  MUFU.TANH R37, R27 ;  /* 0x0000001b00257308 */ /* 0x0002620000002400 */
[----:B------:R-:W-:Y:S02]  /*2960*/  FMUL.FTZ R23, R23, c[0x0][0x320] ;  /* 0x0000c80017177a20 */ /* 0x000fe40000410000 */
[----:B------:R-:W-:Y:S02]  /*2970*/  FMUL.FTZ R12, R12, c[0x0][0x320] ;  /* 0x0000c8000c0c7a20 */ /* 0x000fe40000410000 */
[----:B------:R-:W-:Y:S02]  /*2980*/  FMUL.FTZ R13, R13, c[0x0][0x320] ;  /* 0x0000c8000d0d7a20 */ /* 0x000fe40000410000 */
[----:B------:R-:W-:Y:S01]  /*2990*/  FMUL.FTZ R14, R14, c[0x0][0x320] ;  /* 0x0000c8000e0e7a20 */ /* 0x000fe20000410000 */
[----:B------:R1:W1:Y:S01]  /*29a0*/  MUFU.TANH R42, R24 ;  /* 0x00000018002a7308 */ /* 0x0002620000002400 */
[----:B------:R-:W-:-:S02]  /*29b0*/  FMUL.FTZ R15, R15, c[0x0][0x320] ;  /* 0x0000c8000f0f7a20 */ /* 0x000fc40000410000 */
[----:B------:R-:W-:Y:S05]  /*29c0*/  HMMA.16816.F32 R8, R220, R34, R8 ;  /* 0x00000022dc08723c */ /* 0x000fea0000001808 */
[----:B------:R1:W1:Y:S08]  /*29d0*/  MUFU.TANH R36, R20 ;  /* 0x0000001400247308 */ /* 0x0002700000002400 */
[----:B------:R1:W1:Y:S08]  /*29e0*/  MUFU.TANH R33, R21 ;  /* 0x0000001500217308 */ /* 0x0002700000002400 */
[----:B------:R1:W1:Y:S03]  /*29f0*/  MUFU.TANH R27, R22 ;  /* 0x00000016001b7308 */ /* 0x0002660000002400 */
[----:B------:R-:W-:-:S02]  /*2a00*/  FMUL.FTZ R8, R8, c[0x0][0x320] ;  /* 0x0000c80008087a20 */ /* 0x000fc40000410000 */
[----:B------:R-:W-:Y:S02]  /*2a10*/  FMUL.FTZ R9, R9, c[0x0][0x320] ;  /* 0x0000c80009097a20 */ /* 0x000fe40000410000 */
[----:B------:R-:W-:Y:S01]  /*2a20*/  FMUL.FTZ R10, R10, c[0x0][0x320] ;  /* 0x0000c8000a0a7a20 */ /* 0x000fe20000410000 */
[----:B------:R1:W1:Y:S01]  /*2a30*/  MUFU.TANH R30, R23 ;  /* 0x00000017001e7308 */ /* 0x0002620000002400 */
[----:B------:R-:W-:-:S07]  /*2a40*/  FMUL.FTZ R11, R11, c[0x0][0x320] ;  /* 0x0000c8000b0b7a20 */ /* 0x000fce0000410000 */
[----:B------:R1:W1:Y:S08]  /*2a50*/  MUFU.TANH R26, R12 ;  /* 0x0000000c001a7308 */ /* 0x0002700000002400 */
[----:B------:R1:W1:Y:S08]  /*2a60*/  MUFU.TANH R25, R13 ;  /* 0x0000000d00197308 */ /* 0x0002700000002400 */
[----:B------:R1:W1:Y:S08]  /*2a70*/  MUFU.TANH R19, R14 ;  /* 0x0000000e00137308 */ /* 0x0002700000002400 */
[----:B------:R1:W1:Y:S08]  /*2a80*/  MUFU.TANH R34, R15 ;  /* 0x0000000f00227308 */ /* 0x0002700000002400 */
[----:B------:R1:W1:Y:S08]  /*2a90*/  MUFU.TANH R18, R8 ;  /* 0x0000000800127308 */ /* 0x0002700000002400 */
[----:B------:R1:W1:Y:S08]  /*2aa0*/  MUFU.TANH R17, R9 ;  /* 0x0000000900117308 */ /* 0x0002700000002400 */
[----:B------:R1:W1:Y:S08]  /*2ab0*/  MUFU.TANH R32, R10 ;  /* 0x0000000a00207308 */ /* 0x0002700000002400 */
[----:B------:R1:W1:Y:S01]  /*2ac0*/  MUFU.TANH R31, R11 ;  /* 0x0000000b001f7308 */ /* 0x0002620000002400 */
[----:B------:R-:W-:Y:S06]  /*2ad0*/  BAR.SYNC.DEFER_BLOCKING 0x0 ;  /* 0x0000000000007b1d */ /* 0x000fec0000010000 */
[----:B------:R-:W-:Y:S05]  /*2ae0*/  @!P3 BRA `(.L_x_1) ;  /* 0x000001f00000b947 */ /* 0x000fea0003800000 */
[----:B--234-:R-:W-:Y:S01]  /*2af0*/  IADD3 R6, R141, -0x2, RZ ;  /* 0xfffffffe8d067810 */ /* 0x01cfe20007ffe0ff */
[C---:B-1----:R-:W-:Y:S01]  /*2b00*/  IMAD.SHL.U32 R8, R135.reuse, 0x40, RZ ;  /* 0x0000004087087824 */ /* 0x042fe200078e00ff */
[----:B------:R-:W-:Y:S01]  /*2b10*/  SHF.L.U64.HI R9, R135, 0x6, R138 ;  /* 0x0000000687097819 */ /* 0x000fe2000001028a */
[----:B------:R-:W-:Y:S01]  /*2b20*/  IMAD.SHL.U32 R14, R140, 0x2, RZ ;  /* 0x000000028c0e7824 */ /* 0x000fe200078e00ff */
[----:B------:R-:W-:Y:S01]  /*2b30*/  SHF.R.S32.HI R3, RZ, 0x1f, R6 ;  /* 0x0000001fff037819 */ /* 0x000fe20000011406 */
[----:B------:R-:W-:-:S02]  /*2b40*/  IMAD R2, R134, R6, RZ ;  /* 0x0000000686027224 */ /* 0x000fc400078e02ff */
[----:B------:R-:W-:-:S04]  /*2b50*/  IMAD.WIDE.U32 R6, R6, R136, R142 ;  /* 0x0000008806067225 */ /* 0x000fc800078e008e */
[----:B------:R-:W-:Y:S01]  /*2b60*/  IMAD R3, R3, R136, R2 ;  /* 0x0000008803037224 */ /* 0x000fe200078e0202 */
[----:B------:R-:W-:-:S03]  /*2b70*/  LEA R2, P0, R6, c[0x0][0x1c8], 0x1 ;  /* 0x0000720006027a11 */ /* 0x000fc600078008ff */
[----:B------:R-:W-:Y:S01]  /*2b80*/  IMAD.IADD R3, R7, 0x1, R3 ;  /* 0x0000000107037824 */ /* 0x000fe200078e0203 */
[----:B------:R-:W-:-:S04]  /*2b90*/  IADD3 R12, P2, P1, R8, 0x80, R2 ;  /* 0x00000080080c7810 */ /* 0x000fc8000795e002 */
[----:B------:R-:W-:Y:S02]  /*2ba0*/  LEA.HI.X R3, R6, c[0x0][0x1cc], R3, 0x1, P0 ;  /* 0x0000730006037a11 */ /* 0x000fe400000f0c03 */
[C---:B------:R-:W-:Y:S02]  /*2bb0*/  IADD3 R6, P0, R8.reuse, R2, RZ ;  /* 0x0000000208067210 */ /* 0x040fe40007f1e0ff */
[C-C-:B------:R-:W-:Y:S01]  /*2bc0*/  IADD3.X R13, R9.reuse, RZ, R3.reuse, P2, P1 ;  /* 0x000000ff090d7210 */ /* 0x140fe200017e2403 */
[----:B------:R-:W-:Y:S01]  /*2bd0*/  @!PT LDS RZ, [RZ] ;  /* 0x00000000fffff984 */ /* 0x000fe20000000800 */
[----:B------:R-:W-:Y:S01]  /*2be0*/  @!PT LDS RZ, [RZ] ;  /* 0x00000000fffff984 */ /* 0x000fe20000000800 */
[----:B------:R-:W-:Y:S01]  /*2bf0*/  @!PT LDS RZ, [RZ] ;  /* 0x00000000fffff984 */ /* 0x000fe20000000800 */
[----:B------:R1:W-:Y:S01]  /*2c00*/  LDGSTS.E.BYPASS.LTC128B.128 [R14+0xc100], [R2.64], !P6 ;  /* 0x0c100000020e7fae */ /* 0x0003e2000f101d48 */
[----:B------:R-:W-:Y:S01]  /*2c10*/  IADD3 R10, P2, P1, R8, 0x100, R2 ;  /* 0x00000100080a7810 */ /* 0x000fe2000795e002 */
[C-C-:B------:R-:W-:Y:S01]  /*2c20*/  IMAD.X R7, R9.reuse, 0x1, R3.reuse, P0 ;  /* 0x0000000109077824 */ /* 0x140fe200000e0603 */
[----:B------:R-:W-:Y:S01]  /*2c30*/  IADD3 R8, P0, R6, R8, RZ ;  /* 0x0000000806087210 */ /* 0x000fe20007f1e0ff */
[----:B------:R1:W-:Y:S01]  /*2c40*/  LDGSTS.E.BYPASS.LTC128B.128 [R14+0xf100], [R2.64+0x80], !P5 ;  /* 0x0f100080020e7fae */ /* 0x0003e2000e901d48 */
[----:B------:R-:W-:-:S03]  /*2c50*/  IADD3.X R11, R9, RZ, R3, P2, P1 ;  /* 0x000000ff090b7210 */ /* 0x000fc600017e2403 */
[----:B------:R-:W-:Y:S01]  /*2c60*/  IMAD.X R9, R7, 0x1, R9, P0 ;  /* 0x0000000107097824 */ /* 0x000fe200000e0609 */
[----:B------:R1:W-:Y:S04]  /*2c70*/  LDGSTS.E.BYPASS.LTC128B.128 [R14+0x12100], [R2.64+0x100], !P4 ;  /* 0x12100100020e7fae */ /* 0x0003e8000e101d48 */
[----:B------:R1:W-:Y:S04]  /*2c80*/  LDGSTS.E.BYPASS.LTC128B.128 [R14+0xd100], [R6.64], !P6 ;  /* 0x0d100000060e7fae */ /* 0x0003e8000f101d48 */
[----:B------:R1:W-:Y:S04]  /*2c90*/  LDGSTS.E.BYPASS.LTC128B.128 [R14+0x10100], [R12.64], !P5 ;  /* 0x101000000c0e7fae */ /* 0x0003e8000e901d48 */
[----:B------:R1:W-:Y:S04]  /*2ca0*/  LDGSTS.E.BYPASS.LTC128B.128 [R14+0x13100], [R10.64], !P4 ;  /* 0x131000000a0e7fae */ /* 0x0003e8000e101d48 */
[----:B------:R1:W-:Y:S04]  /*2cb0*/  LDGSTS.E.BYPASS.LTC128B.128 [R14+0xe100], [R8.64], !P6 ;  /* 0x0e100000080e7fae */ /* 0x0003e8000f101d48 */
[----:B------:R1:W-:Y:S04]  /*2cc0*/  LDGSTS.E.BYPASS.LTC128B.128 [R14+0x11100], [R8.64+0x80], !P5 ;  /* 0x11100080080e7fae */ /* 0x0003e8000e901d48 */
[----:B------:R1:W-:Y:S02]  /*2cd0*/  LDGSTS.E.BYPASS.LTC128B.128 [R14+0x14100], [R8.64+0x100], !P4 ;  /* 0x14100100080e7fae */ /* 0x0003e4000e101d48 */
.L_x_1:
[----:B--234-:R-:W-:Y:S01]  /*2ce0*/  STL [R1+0x80], R188 ;  /* 0x000080bc01007387 */ /* 0x01cfe20000100800 */
[----:B-1----:R-:W-:Y:S01]  /*2cf0*/  SHF.R.S32.HI R2, RZ, 0x1f, R132 ;  /* 0x0000001fff027819 */ /* 0x002fe20000011484 */
[----:B------:R-:W-:-:S02]  /*2d00*/  IMAD.SHL.U32 R225, R5, 0x2, RZ ;  /* 0x0000000205e17824 */ /* 0x000fc400078e00ff */
[----:B------:R-:W-:Y:S01]  /*2d10*/  STL [R1+0x7c], R187 ;  /* 0x00007cbb01007387 */ /* 0x000fe20000100800 */
[----:B------:R-:W-:Y:S01]  /*2d20*/  LEA.HI R3, R2, R132, RZ, 0x2 ;  /* 0x0000008402037211 */ /* 0x000fe200078f10ff */
[----:B------:R-:W-:Y:S01]  /*2d30*/  IMAD R229, R0, 0x2, R225 ;  /* 0x0000000200e57824 */ /* 0x000fe200078e02e1 */
[----:B------:R-:W-:Y:S01]  /*2d40*/  LEA R226, R4, R225, 0x1 ;  /* 0x000000e104e27211 */ /* 0x000fe200078e08ff */
[----:B------:R-:W-:Y:S01]  /*2d50*/  STL [R1+0x78], R186 ;  /* 0x000078ba01007387 */ /* 0x000fe20000100800 */
[----:B------:R-:W-:Y:S02]  /*2d60*/  LOP3.LUT R2, R3, 0x7ffffffc, RZ, 0xc0, !PT ;  /* 0x7ffffffc03027812 */ /* 0x000fe400078ec0ff */
[----:B------:R-:W-:Y:S01]  /*2d70*/  LEA R228, R0, R226, 0x1 ;  /* 0x000000e200e47211 */ /* 0x000fe200078e08ff */
[----:B------:R-:W-:Y:S02]  /*2d80*/  STL [R1+0x74], R185 ;  /* 0x000074b901007387 */ /* 0x000fe40000100800 */
[----:B------:R-:W-:-:S02]  /*2d90*/  IMAD.IADD R2, R132, 0x1, -R2 ;  /* 0x0000000184027824 */ /* 0x000fc400078e0a02 */
[----:B------:R-:W-:Y:S04]  /*2da0*/  STL [R1+0x70], R184 ;  /* 0x000070b801007387 */ /* 0x000fe80000100800 */
        /* <DEDUP_REMOVED lines=8> */
[----:B------:R1:W-:Y:S04]  /*2e30*/  STL [R1+0x4c], R3 ;  /* 0x00004c0301007387 */ /* 0x0003e80000100800 */
[----:B------:R-:W-:Y:S04]  /*2e40*/  LDSM.16.MT88.4 R76, [R229+0x3900] ;  /* 0x00390000e54c783b */ /* 0x000fe80000004200 */
[----:B------:R-:W0:Y:S01]  /*2e50*/  LDGDEPBAR ;  /* 0x00000000000079af */ /* 0x000e220000000000 */
[----:B-1----:R-:W-:-:S05]  /*2e60*/  IADD3 R3, R133, c[0x0][0x1d0], RZ ;  /* 0x0000740085037a10 */ /* 0x002fca0007ffe0ff */
[----:B------:R-:W-:-:S05]  /*2e70*/  IMAD R2, R2, -0x2, R3 ;  /* 0xfffffffe02027824 */ /* 0x000fca00078e0203 */
[C---:B------:R-:W-:Y:S02]  /*2e80*/  ISETP.GT.AND P2, PT, R2.reuse, RZ, PT ;  /* 0x000000ff0200720c */ /* 0x040fe40003f44270 */
[C---:B------:R-:W-:Y:S02]  /*2e90*/  ISETP.GT.AND P1, PT, R2.reuse, 0x1, PT ;  /* 0x000000010200780c */ /* 0x040fe40003f24270 */
[----:B------:R-:W-:Y:S02]  /*2ea0*/  ISETP.GT.AND P0, PT, R2, 0x8, PT ;  /* 0x000000080200780c */ /* 0x000fe40003f04270 */
[----:B------:R-:W-:Y:S02]  /*2eb0*/  FSEL R7, R101, -INF , P2 ;  /* 0xff80000065077808 */ /* 0x000fe40001000000 */
[----:B------:R-:W-:Y:S02]  /*2ec0*/  FSEL R8, R100, -INF , P1 ;  /* 0xff80000064087808 */ /* 0x000fe40000800000 */
[----:B------:R-:W-:-:S02]  /*2ed0*/  FSEL R16, R95, -INF , P2 ;  /* 0xff8000005f107808 */ /* 0x000fc40001000000 */
[----:B------:R-:W-:Y:S02]  /*2ee0*/  ISETP.GT.AND P2, PT, R2, 0x9, PT ;  /* 0x000000090200780c */ /* 0x000fe40003f44270 */
[----:B------:R-:W-:Y:S02]  /*2ef0*/  FSEL R9, R93, -INF , P0 ;  /* 0xff8000005d097808 */ /* 0x000fe40000000000 */
[----:B------:R-:W-:Y:S02]  /*2f00*/  FMNMX.FTZ R100, R7, R8, !PT ;  /* 0x0000000807647209 */ /* 0x000fe40007810000 */
[----:B------:R-:W-:Y:S02]  /*2f10*/  FSEL R20, R94, -INF , P1 ;  /* 0xff8000005e147808 */ /* 0x000fe40000800000 */
[----:B------:R-:W-:Y:S02]  /*2f20*/  ISETP.GT.AND P1, PT, R2, 0x10, PT ;  /* 0x000000100200780c */ /* 0x000fe40003f24270 */
[----:B------:R-:W-:-:S02]  /*2f30*/  FSEL R10, R92, -INF , P2 ;  /* 0xff8000005c0a7808 */ /* 0x000fc40001000000 */
[----:B------:R-:W-:Y:S02]  /*2f40*/  FMNMX.FTZ R100, R9, R100, !PT ;  /* 0x0000006409647209 */ /* 0x000fe40007810000 */
[----:B------:R-:W-:Y:S02]  /*2f50*/  FSEL R21, R87, -INF , P0 ;  /* 0xff80000057157808 */ /* 0x000fe40000000000 */
[----:B------:R-:W-:Y:S02]  /*2f60*/  ISETP.GT.AND P0, PT, R2, 0x11, PT ;  /* 0x000000110200780c */ /* 0x000fe40003f04270 */
[----:B------:R-:W-:Y:S02]  /*2f70*/  FSEL R11, R85, -INF , P1 ;  /* 0xff800000550b7808 */ /* 0x000fe40000800000 */
[----:B------:R-:W-:Y:S02]  /*2f80*/  FMNMX.FTZ R100, R10, R100, !PT ;  /* 0x000000640a647209 */ /* 0x000fe40007810000 */
        /* <DEDUP_REMOVED lines=19> */
[----:B------:R-:W-:Y:S01]  /*30c0*/  FMNMX.FTZ R100, R83, R100, !PT ;  /* 0x0000006453647209 */ /* 0x000fe20007810000 */
[----:B------:R-:W-:Y:S01]  /*30d0*/  LDSM.16.MT88.4 R72, [R229+0x3100] ;  /* 0x00310000e548783b */ /* 0x000fe20000004200 */
[----:B------:R-:W-:Y:S02]  /*30e0*/  FSEL R90, R69, -INF , P0 ;  /* 0xff800000455a7808 */ /* 0x000fe40000000000 */
[----:B------:R-:W-:Y:S02]  /*30f0*/  ISETP.GT.AND P0, PT, R2, 0x29, PT ;  /* 0x000000290200780c */ /* 0x000fe40003f04270 */
[----:B------:R-:W-:Y:S02]  /*3100*/  FSEL R81, R67, -INF , P1 ;  /* 0xff80000043517808 */ /* 0x000fe40000800000 */
[----:B------:R-:W-:Y:S02]  /*3110*/  FMNMX.FTZ R100, R82, R100, !PT ;  /* 0x0000006452647209 */ /* 0x000fe40007810000 */
[----:B------:R-:W-:-:S02]  /*3120*/  FSEL R89, R68, -INF , P2 ;  /* 0xff80000044597808 */ /* 0x000fc40001000000 */
[----:B------:R-:W-:Y:S01]  /*3130*/  ISETP.GT.AND P2, PT, R2, 0x30, PT ;  /* 0x000000300200780c */ /* 0x000fe20003f44270 */
[----:B------:R-:W-:Y:S01]  /*3140*/  LDSM.16.MT88.4 R68, [R228+0x900] ;  /* 0x00090000e444783b */ /* 0x000fe20000004200 */
[----:B------:R-:W-:Y:S02]  /*3150*/  FSEL R80, R66, -INF , P0 ;  /* 0xff80000042507808 */ /* 0x000fe40000000000 */
[----:B------:R-:W-:Y:S02]  /*3160*/  FMNMX.FTZ R100, R81, R100, !PT ;  /* 0x0000006451647209 */ /* 0x000fe40007810000 */
[----:B------:R-:W-:Y:S02]  /*3170*/  FSEL R88, R65, -INF , P1 ;  /* 0xff80000041587808 */ /* 0x000fe40000800000 */
[----:B------:R-:W-:Y:S02]  /*3180*/  ISETP.GT.AND P1, PT, R2, 0x31, PT ;  /* 0x000000310200780c */ /* 0x000fe40003f24270 */
[----:B------:R-:W-:-:S02]  /*3190*/  FSEL R249, R61, -INF , P2 ;  /* 0xff8000003df97808 */ /* 0x000fc40001000000 */
[----:B------:R-:W-:Y:S02]  /*31a0*/  FMNMX.FTZ R100, R80, R100, !PT ;  /* 0x0000006450647209 */ /* 0x000fe40007810000 */
[----:B------:R-:W-:Y:S02]  /*31b0*/  FMNMX.FTZ R3, R16, R20, !PT ;  /* 0x0000001410037209 */ /* 0x000fe40007810000 */
[----:B------:R-:W-:Y:S02]  /*31c0*/  FSEL R91, R64, -INF , P0 ;  /* 0xff800000405b7808 */ /* 0x000fe40000000000 */
[----:B------:R-:W-:Y:S01]  /*31d0*/  ISETP.GT.AND P0, PT, R2, 0x38, PT ;  /* 0x000000380200780c */ /* 0x000fe20003f04270 */
[----:B------:R-:W-:Y:S01]  /*31e0*/  LDSM.16.MT88.4 R64, [R225+0x3900] ;  /* 0x00390000e140783b */ /* 0x000fe20000004200 */
[----:B------:R-:W-:Y:S02]  /*31f0*/  FSEL R103, R60, -INF , P1 ;  /* 0xff8000003c677808 */ /* 0x000fe40000800000 */
[----:B------:R-:W-:Y:S01]  /*3200*/  FMNMX.FTZ R100, R249, R100, !PT ;  /* 0x00000064f9647209 */ /* 0x000fe20007810000 */
[----:B------:R-:W-:Y:S01]  /*3210*/  LDSM.16.MT88.4 R60, [R226+0x3900] ;  /* 0x00390000e23c783b */ /* 0x000fe20000004200 */
[----:B------:R-:W-:-:S02]  /*3220*/  FMNMX.FTZ R3, R21, R3, !PT ;  /* 0x0000000315037209 */ /* 0x000fc40007810000 */
[----:B------:R-:W-:Y:S02]  /*3230*/  FSEL R252, R52, -INF , P2 ;  /* 0xff80000034fc7808 */ /* 0x000fe40001000000 */
[----:B------:R-:W-:Y:S01]  /*3240*/  ISETP.GT.AND P2, PT, R2, 0x39, PT ;  /* 0x000000390200780c */ /* 0x000fe20003f44270 */
[----:B------:R-:W-:Y:S01]  /*3250*/  LDSM.16.MT88.4 R52, [R226+0x900] ;  /* 0x00090000e234783b */ /* 0x000fe20000004200 */
[----:B------:R-:W-:Y:S02]  /*3260*/  FSEL R102, R48, -INF , P0 ;  /* 0xff80000030667808 */ /* 0x000fe40000000000 */
[----:B------:R-:W-:Y:S02]  /*3270*/  FMNMX.FTZ R100, R103, R100, !PT ;  /* 0x0000006467647209 */ /* 0x000fe40007810000 */
[----:B------:R-:W-:Y:S02]  /*3280*/  FMNMX.FTZ R3, R22, R3, !PT ;  /* 0x0000000316037209 */ /* 0x000fe40007810000 */
[----:B------:R-:W-:-:S02]  /*3290*/  FSEL R251, R49, -INF , P1 ;  /* 0xff80000031fb7808 */ /* 0x000fc40000800000 */
[----:B------:R-:W-:Y:S01]  /*32a0*/  ISETP.GT.AND P1, PT, R2, 0x40, PT ;  /* 0x000000400200780c */ /* 0x000fe20003f24270 */
[----:B------:R-:W-:Y:S01]  /*32b0*/  LDSM.16.MT88.4 R48, [R225+0x3100] ;  /* 0x00310000e130783b */ /* 0x000fe20000004200 */
[----:B------:R-:W-:Y:S02]  /*32c0*/  FSEL R101, R45, -INF , P2 ;  /* 0xff8000002d657808 */ /* 0x000fe40001000000 */
[----:B------:R-:W-:Y:S02]  /*32d0*/  FMNMX.FTZ R100, R102, R100, !PT ;  /* 0x0000006466647209 */ /* 0x000fe40007810000 */
[----:B------:R-:W-:Y:S02]  /*32e0*/  FMNMX.FTZ R3, R23, R3, !PT ;  /* 0x0000000317037209 */ /* 0x000fe40007810000 */
[----:B------:R-:W-:Y:S02]  /*32f0*/  FSEL R250, R44, -INF , P0 ;  /* 0xff8000002cfa7808 */ /* 0x000fe40000000000 */
[----:B------:R-:W-:Y:S01]  /*3300*/  ISETP.GT.AND P0, PT, R2, 0x41, PT ;  /* 0x000000410200780c */ /* 0x000fe20003f04270 */
[----:B------:R-:W-:Y:S01]  /*3310*/  LDSM.16.MT88.4 R44, [R229+0x100] ;  /* 0x00010000e52c783b */ /* 0x000fe20000004200 */
[----:B------:R-:W-:-:S02]  /*3320*/  FSEL R116, R42, -INF , P1 ;  /* 0xff8000002a747808 */ /* 0x000fc40000800000 */
[----:B------:R-:W-:Y:S02]  /*3330*/  FMNMX.FTZ R100, R101, R100, !PT ;  /* 0x0000006465647209 */ /* 0x000fe40007810000 */
[----:B------:R-:W-:Y:S02]  /*3340*/  FMNMX.FTZ R3, R24, R3, !PT ;  /* 0x0000000318037209 */ /* 0x000fe40007810000 */
[----:B------:R-:W-:Y:S02]  /*3350*/  FSEL R121, R43, -INF , P2 ;  /* 0xff8000002b797808 */ /* 0x000fe40001000000 */
[----:B------:R-:W-:Y:S02]  /*3360*/  ISETP.GT.AND P2, PT, R2, 0x48, PT ;  /* 0x000000480200780c */ /* 0x000fe40003f44270 */
[----:B------:R-:W-:Y:S02]  /*3370*/  FSEL R115, R41, -INF , P0 ;  /* 0xff80000029737808 */ /* 0x000fe40000000000 */
[----:B------:R-:W-:-:S02]  /*3380*/  FMNMX.FTZ R100, R116, R100, !PT ;  /* 0x0000006474647209 */ /* 0x000fc40007810000 */
[----:B------:R-:W-:Y:S02]  /*3390*/  FMNMX.FTZ R3, R28, R3, !PT ;  /* 0x000000031c037209 */ /* 0x000fe40007810000 */
[----:B------:R-:W-:Y:S02]  /*33a0*/  FSEL R110, R40, -INF , P1 ;  /* 0xff800000286e7808 */ /* 0x000fe40000800000 */
[----:B------:R-:W-:Y:S01]  /*33b0*/  ISETP.GT.AND P1, PT, R2, 0x49, PT ;  /* 0x000000490200780c */ /* 0x000fe20003f24270 */
[----:B------:R-:W-:Y:S01]  /*33c0*/  LDSM.16.MT88.4 R40, [R226+0x100] ;  /* 0x00010000e228783b */ /* 0x000fe20000004200 */
[----:B------:R-:W-:Y:S02]  /*33d0*/  FSEL R117, R36, -INF , P2 ;  /* 0xff80000024757808 */ /* 0x000fe40001000000 */
[----:B------:R-:W-:Y:S02]  /*33e0*/  FMNMX.FTZ R100, R115, R100, !PT ;  /* 0x0000006473647209 */ /* 0x000fe40007810000 */
        /* <DEDUP_REMOVED lines=8> */
[----:B------:R-:W-:Y:S02]  /*3470*/  ISETP.GT.AND P2, PT, R2, 0x51, PT ;  /* 0x000000510200780c */ /* 0x000fe40003f44270 */
[----:B------:R-:W-:Y:S02]  /*3480*/  FSEL R109, R26, -INF , P0 ;  /* 0xff8000001a6d7808 */ /* 0x000fe40000000000 */
[----:B------:R-:W-:Y:S02]  /*3490*/  FMNMX.FTZ R100, R118, R100, !PT ;  /* 0x0000006476647209 */ /* 0x000fe40007810000 */
[----:B------:R-:W-:Y:S02]  /*34a0*/  FMNMX.FTZ R3, R89, R3, !PT ;  /* 0x0000000359037209 */ /* 0x000fe40007810000 */
[----:B------:R-:W-:Y:S02]  /*34b0*/  FSEL R111, R30, -INF , P1 ;  /* 0xff8000001e6f7808 */ /* 0x000fe40000800000 */
[----:B------:R-:W-:-:S02]  /*34c0*/  FSEL R158, R19, -INF , P0 ;  /* 0xff800000139e7808 */ /* 0x000fc40000000000 */
[C---:B------:R-:W-:Y:S02]  /*34d0*/  ISETP.GT.AND P1, PT, R2.reuse, 0x58, PT ;  /* 0x000000580200780c */ /* 0x040fe40003f24270 */
[----:B------:R-:W-:Y:S02]  /*34e0*/  FSEL R161, R25, -INF , P2 ;  /* 0xff80000019a17808 */ /* 0x000fe40001000000 */
[----:B------:R-:W-:Y:S02]  /*34f0*/  FMNMX.FTZ R100, R109, R100, !PT ;  /* 0x000000646d647209 */ /* 0x000fe40007810000 */
[----:B------:R-:W-:Y:S02]  /*3500*/  ISETP.GT.AND P0, PT, R2, 0x59, PT ;  /* 0x000000590200780c */ /* 0x000fe40003f04270 */
[----:B------:R-:W-:Y:S02]  /*3510*/  FMNMX.FTZ R2, R88, R3, !PT ;  /* 0x0000000358027209 */ /* 0x000fe40007810000 */
[----:B------:R-:W-:-:S02]  /*3520*/  FSEL R160, R18, -INF , P1 ;  /* 0xff80000012a07808 */ /* 0x000fc40000800000 */
[----:B------:R-:W-:Y:S02]  /*3530*/  FMNMX.FTZ R100, R161, R100, !PT ;  /* 0x00000064a1647209 */ /* 0x000fe40007810000 */
[----:B------:R-:W-:Y:S02]  /*3540*/  FMNMX.FTZ R2, R91, R2, !PT ;  /* 0x000000025b027209 */ /* 0x000fe40007810000 */
[----:B------:R-:W-:Y:S02]  /*3550*/  FSEL R159, R17, -INF , P0 ;  /* 0xff800000119f7808 */ /* 0x000fe40000000000 */
[----:B------:R-:W-:Y:S02]  /*3560*/  FMNMX.FTZ R100, R160, R100, !PT ;  /* 0x00000064a0647209 */ /* 0x000fe40007810000 */
[----:B------:R-:W-:Y:S02]  /*3570*/  FMNMX.FTZ R2, R252, R2, !PT ;  /* 0x00000002fc027209 */ /* 0x000fe40007810000 */
[----:B------:R-:W-:-:S02]  /*3580*/  FMNMX.FTZ R100, R159, R100, !PT ;  /* 0x000000649f647209 */ /* 0x000fc40007810000 */
[----:B------:R-:W-:Y:S02]  /*3590*/  FMNMX.FTZ R2, R251, R2, !PT ;  /* 0x00000002fb027209 */ /* 0x000fe40007810000 */
[----:B------:R-:W-:Y:S01]  /*35a0*/  FSEL R157, R34, -INF , P2 ;  /* 0xff800000229d7808 */ /* 0x000fe20001000000 */
[----:B------:R-:W1:Y:S01]  /*35b0*/  SHFL.BFLY PT, R3, R100, 0x2, 0x1f ;  /* 0x0c401f0064037f89 */ /* 0x000e6200000e0000 */
[----:B------:R-:W-:Y:S02]  /*35c0*/  FMNMX.FTZ R2, R250, R2, !PT ;  /* 0x00000002fa027209 */ /* 0x000fe40007810000 */
[----:B------:R-:W-:Y:S02]  /*35d0*/  FSEL R156, R32, -INF , P1 ;  /* 0xff800000209c7808 */ /* 0x000fe40000800000 */
[----:B------:R-:W-:Y:S01]  /*35e0*/  FMNMX.FTZ R2, R121, R2, !PT ;  /* 0x0000000279027209 */ /* 0x000fe20007810000 */
[----:B------:R-:W-:Y:S01]  /*35f0*/  LDSM.16.MT88.4 R32, [R229+0x900] ;  /* 0x00090000e520783b */ /* 0x000fe20000004200 */
[----:B------:R-:W-:-:S02]  /*3600*/  FSEL R185, R31, -INF , P0 ;  /* 0xff8000001fb97808 */ /* 0x000fc40000000000 */
[----:B------:R-:W-:-:S04]  /*3610*/  FMNMX.FTZ R2, R110, R2, !PT ;  /* 0x000000026e027209 */ /* 0x000fc80007810000 */
[----:B------:R-:W-:-:S04]  /*3620*/  FMNMX.FTZ R2, R112, R2, !PT ;  /* 0x0000000270027209 */ /* 0x000fc80007810000 */
[----:B------:R-:W-:-:S04]  /*3630*/  FMNMX.FTZ R2, R186, R2, !PT ;  /* 0x00000002ba027209 */ /* 0x000fc80007810000 */
[----:B------:R-:W-:Y:S02]  /*3640*/  FMNMX.FTZ R2, R111, R2, !PT ;  /* 0x000000026f027209 */ /* 0x000fe40007810000 */
[----:B-1----:R-:W-:Y:S02]  /*3650*/  FMNMX.FTZ R100, R100, R3, !PT ;  /* 0x0000000364647209 */ /* 0x002fe40007810000 */
[----:B------:R-:W-:-:S03]  /*3660*/  FMNMX.FTZ R3, R158, R2, !PT ;  /* 0x000000029e037209 */ /* 0x000fc60007810000 */
[----:B------:R-:W1:Y:S01]  /*3670*/  SHFL.BFLY PT, R2, R100, 0x1, 0x1f ;  /* 0x0c201f0064027f89 */ /* 0x000e6200000e0000 */
[----:B------:R-:W-:-:S04]  /*3680*/  FMNMX.FTZ R3, R157, R3, !PT ;  /* 0x000000039d037209 */ /* 0x000fc80007810000 */
[----:B------:R-:W-:-:S04]  /*3690*/  FMNMX.FTZ R3, R156, R3, !PT ;  /* 0x000000039c037209 */ /* 0x000fc80007810000 */
[----:B------:R-:W-:-:S05]  /*36a0*/  FMNMX.FTZ R3, R185, R3, !PT ;  /* 0x00000003b9037209 */ /* 0x000fca0007810000 */
[----:B------:R-:W2:Y:S01]  /*36b0*/  SHFL.BFLY PT, R6, R3, 0x2, 0x1f ;  /* 0x0c401f0003067f89 */ /* 0x000ea200000e0000 */
[----:B-1----:R-:W-:-:S04]  /*36c0*/  FMNMX.FTZ R100, R100, R2, !PT ;  /* 0x0000000264647209 */ /* 0x002fc80007810000 */
[C---:B------:R-:W-:Y:S01]  /*36d0*/  FSETP.NEU.FTZ.AND P0, PT, R100.reuse, -INF , PT ;  /* 0xff8000006400780b */ /* 0x040fe20003f1d000 */
[----:B------:R-:W-:-:S05]  /*36e0*/  FMUL.FTZ R12, R100, c[0x0][0x2d0] ;  /* 0x0000b400640c7a20 */ /* 0x000fca0000410000 */
[----:B------:R-:W-:Y:S02]  /*36f0*/  FSEL R12, R12, RZ, P0 ;  /* 0x000000ff0c0c7208 */ /* 0x000fe40000000000 */
[----:B--2---:R-:W-:-:S03]  /*3700*/  FMNMX.FTZ R3, R3, R6, !PT ;  /* 0x0000000603037209 */ /* 0x004fc60007810000 */
[--C-:B------:R-:W-:Y:S02]  /*3710*/  FFMA.FTZ R2, R7, c[0x0][0x2d0], -R12.reuse ;  /* 0x0000b40007027a23 */ /* 0x100fe4000001080c */
[--C-:B------:R-:W-:Y:S01]  /*3720*/  FFMA.FTZ R0, R83, c[0x0][0x2d0], -R12.reuse ;  /* 0x0000b40053007a23 */ /* 0x100fe2000001080c */
[----:B------:R-:W1:Y:S01]  /*3730*/  SHFL.BFLY PT, R6, R3, 0x1, 0x1f ;  /* 0x0c201f0003067f89 */ /* 0x000e6200000e0000 */
[----:B------:R2:W-:Y:S02]  /*3740*/  MUFU.EX2 R107, R2 ;  /* 0x00000002006b7308 */ /* 0x0005e40000000800 */
[----:B--2---:R-:W-:-:S06]  /*3750*/  FFMA.FTZ R2, R8, c[0x0][0x2d0], -R12 ;  /* 0x0000b40008027a23 */ /* 0x004fcc000001080c */
[----:B------:R2:W3:Y:S01]  /*3760*/  MUFU.EX2 R114, R2 ;  /* 0x0000000200727308 */ /* 0x0004e20000000800 */
[----:B-1----:R-:W-:Y:S01]  /*3770*/  FMNMX.FTZ R3, R3, R6, !PT ;  /* 0x0000000603037209 */ /* 0x002fe20007810000 */
[----:B------:R-:W-:Y:S02]  /*3780*/  FFMA.FTZ R6, R14, c[0x0][0x2d0], -R12 ;  /* 0x0000b4000e067a23 */ /* 0x000fe4000001080c */
[----:B------:R-:W-:Y:S01]  /*3790*/  IMAD.MOV.U32 R14, RZ, RZ, R121 ;  /* 0x000000ffff0e7224 */ /* 0x000fe200078e0079 */
[----:B------:R-:W-:-:S03]  /*37a0*/  FSETP.NEU.FTZ.AND P0, PT, R3, -INF , PT ;  /* 0xff8000000300780b */ /* 0x000fc60003f1d000 */
[----:B------:R1:W-:Y:S01]  /*37b0*/  MUFU.EX2 R119, R6 ;  /* 0x0000000600777308 */ /* 0x0003e20000000800 */
[----:B--2---:R-:W-:Y:S01]  /*37c0*/  FFMA.FTZ R2, R9, c[0x0][0x2d0], -R12 ;  /* 0x0000b40009027a23 */ /* 0x004fe2000001080c */
[----:B---3--:R-:W-:-:S06]  /*37d0*/  F2FP.PACK_AB R8, R114, R107 ;  /* 0x0000006b7208723e */ /* 0x008fcc00000000ff */
[----:B------:R2:W-:Y:S01]  /*37e0*/  MUFU.EX2 R162, R2 ;  /* 0x0000000200a27308 */ /* 0x0005e20000000800 */
[----:B-1----:R-:W-:-:S07]  /*37f0*/  FFMA.FTZ R6, R15, c[0x0][0x2d0], -R12 ;  /* 0x0000b4000f067a23 */ /* 0x002fce000001080c */
[----:B------:R-:W1:Y:S01]  /*3800*/  MUFU.EX2 R188, R6 ;  /* 0x0000000600bc7308 */ /* 0x000e620000000800 */
[----:B--2---:R-:W-:-:S07]  /*3810*/  FFMA.FTZ R2, R10, c[0x0][0x2d0], -R12 ;  /* 0x0000b4000a027a23 */ /* 0x004fce000001080c */
[----:B------:R2:W3:Y:S01]  /*3820*/  MUFU.EX2 R104, R2 ;  /* 0x0000000200687308 */ /* 0x0004e20000000800 */
[----:B-1----:R-:W-:Y:S01]  /*3830*/  F2FP.PACK_AB R6, R188, R119 ;  /* 0x00000077bc06723e */ /* 0x002fe200000000ff */
[----:B--2---:R-:W-:Y:S01]  /*3840*/  FFMA.FTZ R2, R11, c[0x0][0x2d0], -R12 ;  /* 0x0000b4000b027a23 */ /* 0x004fe2000001080c */
[----:B---3--:R-:W-:-:S05]  /*3850*/  F2FP.PACK_AB R10, R104, R162 ;  /* 0x000000a2680a723e */ /* 0x008fca00000000ff */
[----:B------:R1:W-:Y:S02]  /*3860*/  MUFU.EX2 R163, R2 ;  /* 0x0000000200a37308 */ /* 0x0003e40000000800 */
[----:B-1----:R-:W-:-:S06]  /*3870*/  FFMA.FTZ R2, R13, c[0x0][0x2d0], -R12 ;  /* 0x0000b4000d027a23 */ /* 0x002fcc000001080c */
[----:B------:R1:W-:Y:S02]  /*3880*/  MUFU.EX2 R108, R2 ;  /* 0x00000002006c7308 */ /* 0x0003e40000000800 */
[----:B-1----:R-:W-:-:S05]  /*3890*/  FMUL.FTZ R2, R3, c[0x0][0x2d0] ;  /* 0x0000b40003027a20 */ /* 0x002fca0000410000 */
[----:B------:R-:W-:-:S05]  /*38a0*/  FSEL R2, R2, RZ, P0 ;  /* 0x000000ff02027208 */ /* 0x000fca0000000000 */
[--C-:B------:R-:W-:Y:S02]  /*38b0*/  FFMA.FTZ R5, R16, c[0x0][0x2d0], -R2.reuse ;  /* 0x0000b40010057a23 */ /* 0x100fe40000010802 */
[----:B------:R-:W1:Y:S01]  /*38c0*/  LDSM.16.MT88.4 R16, [R225+0x100] ;  /* 0x00010000e110783b */ /* 0x000e620000004200 */
[--C-:B------:R-:W-:Y:S01]  /*38d0*/  FFMA.FTZ R4, R24, c[0x0][0x2d0], -R2.reuse ;  /* 0x0000b40018047a23 */ /* 0x100fe20000010802 */
[----:B------:R2:W-:Y:S02]  /*38e0*/  MUFU.EX2 R187, R5 ;  /* 0x0000000500bb7308 */ /* 0x0005e40000000800 */
[----:B------:R-:W3:Y:S06]  /*38f0*/  LDSM.16.MT88.4 R24, [R225+0x900] ;  /* 0x00090000e118783b */ /* 0x000eec0000004200 */
[----:B------:R4:W-:Y:S01]  /*3900*/  MUFU.EX2 R122, R4 ;  /* 0x00000004007a7308 */ /* 0x0009e20000000800 */
[----:B--2---:R-:W-:-:S07]  /*3910*/  FFMA.FTZ R5, R20, c[0x0][0x2d0], -R2 ;  /* 0x0000b40014057a23 */ /* 0x004fce0000010802 */
[----:B------:R2:W2:Y:S01]  /*3920*/  MUFU.EX2 R106, R5 ;  /* 0x00000005006a7308 */ /* 0x0004a20000000800 */
[----:B----4-:R-:W-:-:S07]  /*3930*/  FFMA.FTZ R4, R28, c[0x0][0x2d0], -R2 ;  /* 0x0000b4001c047a23 */ /* 0x010fce0000010802 */
[----:B------:R4:W-:Y:S01]  /*3940*/  MUFU.EX2 R105, R4 ;  /* 0x0000000400697308 */ /* 0x0009e20000000800 */
[----:B--2---:R-:W-:Y:S01]  /*3950*/  FFMA.FTZ R5, R21, c[0x0][0x2d0], -R2 ;  /* 0x0000b40015057a23 */ /* 0x004fe20000010802 */
[----:B------:R-:W-:-:S06]  /*3960*/  F2FP.PACK_AB R9, R106, R187 ;  /* 0x000000bb6a09723e */ /* 0x000fcc00000000ff */
[----:B------:R2:W-:Y:S01]  /*3970*/  MUFU.EX2 R120, R5 ;  /* 0x0000000500787308 */ /* 0x0005e20000000800 */
[----:B----4-:R-:W-:-:S07]  /*3980*/  FFMA.FTZ R4, R29, c[0x0][0x2d0], -R2 ;  /* 0x0000b4001d047a23 */ /* 0x010fce0000010802 */
[----:B------:R4:W1:Y:S01]  /*3990*/  MUFU.EX2 R87, R4 ;  /* 0x0000000400577308 */ /* 0x0008620000000800 */
[----:B--2---:R-:W-:-:S07]  /*39a0*/  FFMA.FTZ R5, R22, c[0x0][0x2d0], -R2 ;  /* 0x0000b40016057a23 */ /* 0x004fce0000010802 */
[----:B------:R-:W2:Y:S01]  /*39b0*/  MUFU.EX2 R184, R5 ;  /* 0x0000000500b87308 */ /* 0x000ea20000000800 */
[----:B----4-:R-:W-:Y:S02]  /*39c0*/  F2FP.PACK_AB R4, R108, R163 ;  /* 0x000000a36c04723e */ /* 0x010fe400000000ff */
[----:B-1----:R-:W-:Y:S02]  /*39d0*/  F2FP.PACK_AB R7, R87, R105 ;  /* 0x000000695707723e */ /* 0x002fe400000000ff */
[----:B--2---:R-:W-:Y:S01]  /*39e0*/  F2FP.PACK_AB R11, R184, R120 ;  /* 0x00000078b80b723e */ /* 0x004fe200000000ff */
[----:B------:R-:W-:-:S04]  /*39f0*/  FFMA.FTZ R5, R23, c[0x0][0x2d0], -R2 ;  /* 0x0000b40017057a23 */ /* 0x000fc80000010802 */
[----:B------:R-:W1:Y:S02]  /*3a00*/  MUFU.EX2 R113, R5 ;  /* 0x0000000500717308 */ /* 0x000e640000000800 */
[C---:B------:R-:W-:Y:S08]  /*3a10*/  HMMA.16816.F32 R20, R8.reuse, R16, RZ ;  /* 0x000000100814723c */ /* 0x040ff000000018ff */
[----:B------:R-:W-:Y:S01]  /*3a20*/  HMMA.16816.F32 R16, R8, R18, RZ ;  /* 0x000000120810723c */ /* 0x000fe200000018ff */
[----:B-1----:R-:W-:-:S07]  /*3a30*/  F2FP.PACK_AB R5, R122, R113 ;  /* 0x000000717a05723e */ /* 0x002fce00000000ff */
[----:B------:R-:W-:Y:S08]  /*3a40*/  HMMA.16816.F32 R28, R8, R40, RZ ;  /* 0x00000028081c723c */ /* 0x000ff000000018ff */
[C---:B---3--:R-:W-:Y:S08]  /*3a50*/  HMMA.16816.F32 R56, R4.reuse, R24, R20 ;  /* 0x000000180438723c */ /* 0x048ff00000001814 */
[----:B------:R-:W-:Y:S08]  /*3a60*/  HMMA.16816.F32 R180, R4, R26, R16 ;  /* 0x0000001a04b4723c */ /* 0x000ff00000001810 */
[C---:B------:R-:W-:Y:S08]  /*3a70*/  HMMA.16816.F32 R24, R8.reuse, R42, RZ ;  /* 0x0000002a0818723c */ /* 0x040ff000000018ff */
[----:B------:R-:W-:Y:S01]  /*3a80*/  IMAD.MOV.U32 R85, RZ, RZ, R56 ;  /* 0x000000ffff557224 */ /* 0x000fe200078e0038 */
[----:B------:R-:W-:Y:S01]  /*3a90*/  MOV R84, R57 ;  /* 0x0000003900547202 */ /* 0x000fe20000000f00 */
[----:B------:R-:W-:Y:S01]  /*3aa0*/  IMAD.MOV.U32 R15, RZ, RZ, R58 ;  /* 0x000000ffff0f7224 */ /* 0x000fe200078e003a */
[----:B------:R-:W-:Y:S01]  /*3ab0*/  HMMA.16816.F32 R16, R8, R46, RZ ;  /* 0x0000002e0810723c */ /* 0x000fe200000018ff */
[----:B------:R-:W-:-:S02]  /*3ac0*/  IMAD.MOV.U32 R13, RZ, RZ, R59 ;  /* 0x000000ffff0d7224 */ /* 0x000fc400078e003b */
[----:B------:R-:W1:Y:S05]  /*3ad0*/  LDSM.16.MT88.4 R56, [R226+0x3100] ;  /* 0x00310000e238783b */ /* 0x000e6a0000004200 */
[----:B------:R-:W-:Y:S08]  /*3ae0*/  HMMA.16816.F32 R20, R8, R44, RZ ;  /* 0x0000002c0814723c */ /* 0x000ff000000018ff */
[C---:B------:R-:W-:Y:S08]  /*3af0*/  HMMA.16816.F32 R176, R4.reuse, R54, R24 ;  /* 0x0000003604b0723c */ /* 0x040ff00000001818 */
[C---:B------:R-:W-:Y:S01]  /*3b00*/  HMMA.16816.F32 R164, R4.reuse, R52, R28 ;  /* 0x0000003404a4723c */ /* 0x040fe2000000181c */
[----:B------:R-:W2:Y:S07]  /*3b10*/  LDSM.16.MT88.4 R52, [R228+0x3100] ;  /* 0x00310000e434783b */ /* 0x000eae0000004200 */
[C---:B------:R-:W-:Y:S08]  /*3b20*/  HMMA.16816.F32 R168, R4.reuse, R34, R16 ;  /* 0x0000002204a8723c */ /* 0x040ff00000001810 */
[----:B------:R-:W-:Y:S08]  /*3b30*/  HMMA.16816.F32 R172, R4, R32, R20 ;  /* 0x0000002004ac723c */ /* 0x000ff00000001814 */
[C---:B-1----:R-:W-:Y:S08]  /*3b40*/  HMMA.16816.F32 R24, R8.reuse, R56, RZ ;  /* 0x000000380818723c */ /* 0x042ff000000018ff */
[C---:B------:R-:W-:Y:S08]  /*3b50*/  HMMA.16816.F32 R16, R8.reuse, R72, RZ ;  /* 0x000000480810723c */ /* 0x040ff000000018ff */
[C---:B------:R-:W-:Y:S01]  /*3b60*/  HMMA.16816.F32 R20, R8.reuse, R58, RZ ;  /* 0x0000003a0814723c */ /* 0x040fe200000018ff */
[----:B------:R-:W1:Y:S07]  /*3b70*/  LDSM.16.MT88.4 R56, [R225+0x6100] ;  /* 0x00610000e138783b */ /* 0x000e6e0000004200 */
[C---:B------:R-:W-:Y:S08]  /*3b80*/  HMMA.16816.F32 R40, R8.reuse, R36, RZ ;  /* 0x000000240828723c */ /* 0x040ff000000018ff */
[----:B------:R-:W-:Y:S08]  /*3b90*/  HMMA.16816.F32 R36, R8, R38, RZ ;  /* 0x000000260824723c */ /* 0x000ff000000018ff */
[C---:B------:R-:W-:Y:S01]  /*3ba0*/  HMMA.16816.F32 R92, R4.reuse, R60, R24 ;  /* 0x0000003c045c723c */ /* 0x040fe20000001818 */
[----:B------:R-:W3:Y:S07]  /*3bb0*/  LDSM.16.MT88.4 R24, [R228+0x3900] ;  /* 0x00390000e418783b */ /* 0x000eee0000004200 */
[----:B------:R-:W-:Y:S07]  /*3bc0*/  HMMA.16816.F32 R140, R4, R76, R16 ;  /* 0x0000004c048c723c */ /* 0x000fee0000001810 */
[----:B------:R-:W-:Y:S01]  /*3bd0*/  IMAD.MOV.U32 R77, RZ, RZ, R187 ;  /* 0x000000ffff4d7224 */ /* 0x000fe200078e00bb */
[----:B------:R-:W-:Y:S01]  /*3be0*/  HMMA.16816.F32 R44, R8, R74, RZ ;  /* 0x0000004a082c723c */ /* 0x000fe200000018ff */
[----:B------:R-:W4:Y:S01]  /*3bf0*/  LDSM.16.MT88.4 R72, [R226+0x6100] ;  /* 0x00610000e248783b */ /* 0x000f220000004200 */
[----:B------:R-:W-:-:S06]  /*3c00*/  MOV R76, R186 ;  /* 0x000000ba004c7202 */ /* 0x000fcc0000000f00 */
[----:B------:R-:W-:Y:S01]  /*3c10*/  HMMA.16816.F32 R148, R4, R62, R20 ;  /* 0x0000003e0494723c */ /* 0x000fe20000001814 */
[----:B------:R-:W1:Y:S04]  /*3c20*/  LDSM.16.MT88.4 R20, [R229+0x6100] ;  /* 0x00610000e514783b */ /* 0x000e680000004200 */
[----:B------:R-:W1:Y:S03]  /*3c30*/  LDSM.16.MT88.4 R60, [R228+0x6100] ;  /* 0x00610000e43c783b */ /* 0x000e660000004200 */
[----:B--2---:R-:W-:Y:S08]  /*3c40*/  HMMA.16816.F32 R16, R8, R52, RZ ;  /* 0x000000340810723c */ /* 0x004ff000000018ff */
[C---:B------:R-:W-:Y:S08]  /*3c50*/  HMMA.16816.F32 R128, R4.reuse, R68, R40 ;  /* 0x000000440480723c */ /* 0x040ff00000001828 */
[----:B------:R-:W-:Y:S01]  /*3c60*/  HMMA.16816.F32 R152, R4, R70, R36 ;  /* 0x000000460498723c */ /* 0x000fe20000001824 */
[----:B------:R-:W2:Y:S07]  /*3c70*/  LDSM.16.MT88.4 R68, [R225+0x6900] ;  /* 0x00690000e144783b */ /* 0x000eae0000004200 */
[C---:B------:R-:W-:Y:S08]  /*3c80*/  HMMA.16816.F32 R32, R8.reuse, R48, RZ ;  /* 0x000000300820723c */ /* 0x040ff000000018ff */
[C---:B------:R-:W-:Y:S08]  /*3c90*/  HMMA.16816.F32 R28, R8.reuse, R50, RZ ;  /* 0x00000032081c723c */ /* 0x040ff000000018ff */
[----:B-1----:R-:W-:Y:S08]  /*3ca0*/  HMMA.16816.F32 R48, R8, R56, RZ ;  /* 0x000000380830723c */ /* 0x002ff000000018ff */
[C---:B---3--:R-:W-:Y:S01]  /*3cb0*/  HMMA.16816.F32 R96, R4.reuse, R24, R16 ;  /* 0x000000180460723c */ /* 0x048fe20000001810 */
[----:B------:R-:W1:Y:S06]  /*3cc0*/  LDSM.16.MT88.4 R16, [R228+0x6900] ;  /* 0x00690000e410783b */ /* 0x000e6c0000004200 */
[----:B------:R-:W-:Y:S01]  /*3cd0*/  IMAD.MOV.U32 R25, RZ, RZ, R119 ;  /* 0x000000ffff197224 */ /* 0x000fe200078e0077 */
[----:B------:R-:W-:Y:S01]  /*3ce0*/  HMMA.16816.F32 R132, R4, R78, R44 ;  /* 0x0000004e0484723c */ /* 0x000fe2000000182c */
[----:B------:R-:W-:-:S06]  /*3cf0*/  IMAD.MOV.U32 R24, RZ, RZ, R118 ;  /* 0x000000ffff187224 */ /* 0x000fcc00078e0076 */
[----:B------:R-:W-:Y:S01]  /*3d00*/  IMAD.MOV.U32 R79, RZ, RZ, R184 ;  /* 0x000000ffff4f7224 */ /* 0x000fe200078e00b8 */
[----:B------:R-:W-:Y:S01]  /*3d10*/  HMMA.16816.F32 R144, R4, R64, R32 ;  /* 0x000000400490723c */ /* 0x000fe20000001820 */
[----:B------:R-:W-:-:S07]  /*3d20*/  MOV R78, R104 ;  /* 0x00000068004e7202 */ /* 0x000fce0000000f00 */
[----:B------:R-:W-:Y:S01]  /*3d30*/  HMMA.16816.F32 R136, R4, R66, R28 ;  /* 0x000000420488723c */ /* 0x000fe2000000181c */
[----:B------:R-:W3:Y:S07]  /*3d40*/  LDSM.16.MT88.4 R64, [R226+0x6900] ;  /* 0x00690000e240783b */ /* 0x000eee0000004200 */
[C---:B------:R-:W-:Y:S08]  /*3d50*/  HMMA.16816.F32 R44, R8.reuse, R58, RZ ;  /* 0x0000003a082c723c */ /* 0x040ff000000018ff */
[C---:B------:R-:W-:Y:S08]  /*3d60*/  HMMA.16816.F32 R52, R8.reuse, R54, RZ ;  /* 0x000000360834723c */ /* 0x040ff000000018ff */
[C---:B----4-:R-:W-:Y:S07]  /*3d70*/  HMMA.16816.F32 R40, R8.reuse, R72, RZ ;  /* 0x000000480828723c */ /* 0x050fee00000018ff */
[----:B------:R-:W-:Y:S01]  /*3d80*/  MOV R73, R107 ;  /* 0x0000006b00497202 */ /* 0x000fe20000000f00 */
[----:B------:R-:W-:Y:S01]  /*3d90*/  HMMA.16816.F32 R56, R8, R74, RZ ;  /* 0x0000004a0838723c */ /* 0x000fe200000018ff */
[----:B------:R-:W-:-:S06]  /*3da0*/  IMAD.MOV.U32 R72, RZ, RZ, R105 ;  /* 0x000000ffff487224 */ /* 0x000fcc00078e0069 */
[----:B------:R-:W-:Y:S01]  /*3db0*/  IMAD.MOV.U32 R75, RZ, RZ, R106 ;  /* 0x000000ffff4b7224 */ /* 0x000fe200078e006a */
[C---:B------:R-:W-:Y:S08]  /*3dc0*/  HMMA.16816.F32 R36, R8.reuse, R20, RZ ;  /* 0x000000140824723c */ /* 0x040ff000000018ff */
[C---:B------:R-:W-:Y:S01]  /*3dd0*/  HMMA.16816.F32 R32, R8.reuse, R22, RZ ;  /* 0x000000160820723c */ /* 0x040fe200000018ff */
[----:B------:R-:W4:Y:S07]  /*3de0*/  LDSM.16.MT88.4 R20, [R229+0x6900] ;  /* 0x00690000e514783b */ /* 0x000f2e0000004200 */
[C---:B------:R-:W-:Y:S07]  /*3df0*/  HMMA.16816.F32 R28, R8.reuse, R60, RZ ;  /* 0x0000003c081c723c */ /* 0x040fee00000018ff */
[----:B------:R-:W-:Y:S01]  /*3e00*/  IMAD.MOV.U32 R61, RZ, RZ, R122 ;  /* 0x000000ffff3d7224 */ /* 0x000fe200078e007a */
[----:B------:R-:W-:Y:S01]  /*3e10*/  HMMA.16816.F32 R8, R8, R62, RZ ;  /* 0x0000003e0808723c */ /* 0x000fe200000018ff */
[----:B------:R-:W-:-:S06]  /*3e20*/  MOV R60, R120 ;  /* 0x00000078003c7202 */ /* 0x000fcc0000000f00 */
[----:B------:R-:W-:Y:S01]  /*3e30*/  MOV R63, R117 ;  /* 0x00000075003f7202 */ /* 0x000fe20000000f00 */
[----:B--2---:R-:W-:Y:S01]  /*3e40*/  HMMA.16816.F32 R120, R4, R68, R48 ;  /* 0x000000440478723c */ /* 0x004fe20000001830 */
[----:B------:R2:W-:Y:S01]  /*3e50*/  MUFU.EX2 R51, R0 ;  /* 0x0000000000337308 */ /* 0x0005e20000000800 */
[----:B------:R-:W-:-:S05]  /*3e60*/  IMAD.MOV.U32 R62, RZ, RZ, R116 ;  /* 0x000000ffff3e7224 */ /* 0x000fca00078e0074 */
[----:B------:R-:W-:Y:S01]  /*3e70*/  IMAD.MOV.U32 R49, RZ, RZ, R113 ;  /* 0x000000ffff317224 */ /* 0x000fe200078e0071 */
[----:B------:R-:W-:Y:S01]  /*3e80*/  HMMA.16816.F32 R116, R4, R70, R44 ;  /* 0x000000460474723c */ /* 0x000fe2000000182c */
[----:B------:R-:W-:-:S06]  /*3e90*/  IMAD.MOV.U32 R48, RZ, RZ, R112 ;  /* 0x000000ffff307224 */ /* 0x000fcc00078e0070 */
[----:B------:R-:W-:Y:S01]  /*3ea0*/  MOV R47, R111 ;  /* 0x0000006f002f7202 */ /* 0x000fe20000000f00 */
[C---:B-1----:R-:W-:Y:S01]  /*3eb0*/  HMMA.16816.F32 R68, R4.reuse, R16, R28 ;  /* 0x000000100444723c */ /* 0x042fe2000000181c */
[----:B--2---:R-:W-:Y:S01]  /*3ec0*/  FFMA.FTZ R0, R82, c[0x0][0x2d0], -R12 ;  /* 0x0000b40052007a23 */ /* 0x004fe2000001080c */
[----:B------:R-:W-:Y:S01]  /*3ed0*/  MOV R44, R108 ;  /* 0x0000006c002c7202 */ /* 0x000fe20000000f00 */
[----:B------:R-:W-:Y:S02]  /*3ee0*/  IMAD.MOV.U32 R46, RZ, RZ, R110 ;  /* 0x000000ffff2e7224 */ /* 0x000fe400078e006e */
[----:B------:R1:W2:Y:S01]  /*3ef0*/  MUFU.EX2 R74, R0 ;  /* 0x00000000004a7308 */ /* 0x0002a20000000800 */
[----:B------:R-:W-:Y:S02]  /*3f00*/  IMAD.MOV.U32 R45, RZ, RZ, R109 ;  /* 0x000000ffff2d7224 */ /* 0x000fe400078e006d */
[C---:B------:R-:W-:Y:S01]  /*3f10*/  HMMA.16816.F32 R28, R4.reuse, R18, R8 ;  /* 0x00000012041c723c */ /* 0x040fe20000001808 */
[----:B------:R-:W2:Y:S04]  /*3f20*/  LDSM.16.MT88.4 R8, [R225+0x1100] ;  /* 0x00110000e108783b */ /* 0x000ea80000004200 */
[----:B------:R-:W2:Y:S03]  /*3f30*/  LDSM.16.MT88.4 R16, [R226+0x1100] ;  /* 0x00110000e210783b */ /* 0x000ea60000004200 */
[----:B------:R-:W-:Y:S01]  /*3f40*/  HMMA.16816.F32 R124, R4, R26, R52 ;  /* 0x0000001a047c723c */ /* 0x000fe20000001834 */
[----:B-1----:R-:W-:-:S06]  /*3f50*/  FFMA.FTZ R0, R81, c[0x0][0x2d0], -R12 ;  /* 0x0000b40051007a23 */ /* 0x002fcc000001080c */
[----:B------:R-:W-:Y:S01]  /*3f60*/  IMAD.MOV.U32 R54, RZ, RZ, R15 ;  /* 0x000000ffff367224 */ /* 0x000fe200078e000f */
[----:B------:R-:W-:Y:S01]  /*3f70*/  MOV R26, R114 ;  /* 0x00000072001a7202 */ /* 0x000fe20000000f00 */
[----:B------:R1:W-:Y:S01]  /*3f80*/  MUFU.EX2 R184, R0 ;  /* 0x0000000000b87308 */ /* 0x0003e20000000800 */
[----:B------:R-:W-:Y:S01]  /*3f90*/  IMAD.MOV.U32 R55, RZ, RZ, R13 ;  /* 0x000000ffff377224 */ /* 0x000fe200078e000d */
[----:B------:R-:W-:Y:S01]  /*3fa0*/  MOV R53, R84 ;  /* 0x0000005400357202 */ /* 0x000fe20000000f00 */
[----:B------:R-:W-:Y:S01]  /*3fb0*/  IMAD.MOV.U32 R27, RZ, RZ, R115 ;  /* 0x000000ffff1b7224 */ /* 0x000fe200078e0073 */
[----:B---3--:R-:W-:Y:S01]  /*3fc0*/  HMMA.16816.F32 R108, R4, R64, R40 ;  /* 0x00000040046c723c */ /* 0x008fe20000001828 */
[----:B------:R-:W-:-:S07]  /*3fd0*/  IMAD.MOV.U32 R52, RZ, RZ, R85 ;  /* 0x000000ffff347224 */ /* 0x000fce00078e0055 */
[----:B------:R-:W-:Y:S01]  /*3fe0*/  HMMA.16816.F32 R112, R4, R66, R56 ;  /* 0x000000420470723c */ /* 0x000fe20000001838 */
[----:B-1----:R-:W-:-:S06]  /*3ff0*/  FFMA.FTZ R0, R80, c[0x0][0x2d0], -R12 ;  /* 0x0000b40050007a23 */ /* 0x002fcc000001080c */
[----:B------:R-:W-:Y:S01]  /*4000*/  IMAD.MOV.U32 R59, RZ, RZ, R87 ;  /* 0x000000ffff3b7224 */ /* 0x000fe200078e0057 */
[----:B------:R1:W3:Y:S01]  /*4010*/  MUFU.EX2 R50, R0 ;  /* 0x0000000000327308 */ /* 0x0002e20000000800 */
[C---:B----4-:R-:W-:Y:S01]  /*4020*/  HMMA.16816.F32 R104, R4.reuse, R20, R36 ;  /* 0x000000140468723c */ /* 0x050fe20000001824 */
[----:B------:R-:W-:Y:S01]  /*4030*/  IMAD.MOV.U32 R57, RZ, RZ, R44 ;  /* 0x000000ffff397224 */ /* 0x000fe200078e002c */
[----:B------:R-:W-:Y:S01]  /*4040*/  MOV R58, R45 ;  /* 0x0000002d003a7202 */ /* 0x000fe20000000f00 */
[----:B------:R-:W-:Y:S01]  /*4050*/  IMAD.MOV.U32 R44, RZ, RZ, R47 ;  /* 0x000000ffff2c7224 */ /* 0x000fe200078e002f */
[----:B------:R-:W-:Y:S01]  /*4060*/  MOV R45, R48 ;  /* 0x00000030002d7202 */ /* 0x000fe20000000f00 */
[----:B------:R-:W-:Y:S02]  /*4070*/  IMAD.MOV.U32 R56, RZ, RZ, R79 ;  /* 0x000000ffff387224 */ /* 0x000fe400078e004f */
[----:B------:R-:W-:Y:S01]  /*4080*/  IMAD.MOV.U32 R37, RZ, RZ, R75 ;  /* 0x000000ffff257224 */ /* 0x000fe200078e004b */
[----:B------:R-:W-:Y:S01]  /*4090*/  HMMA.16816.F32 R84, R4, R22, R32 ;  /* 0x000000160454723c */ /* 0x000fe20000001820 */
[----:B------:R-:W-:Y:S01]  /*40a0*/  IMAD.MOV.U32 R38, RZ, RZ, R72 ;  /* 0x000000ffff267224 */ /* 0x000fe200078e0048 */
[----:B------:R-:W-:Y:S01]  /*40b0*/  MOV R39, R78 ;  /* 0x0000004e00277202 */ /* 0x000fe20000000f00 */
[----:B------:R-:W-:Y:S01]  /*40c0*/  IMAD.MOV.U32 R72, RZ, RZ, R76 ;  /* 0x000000ffff487224 */ /* 0x000fe200078e004c */
[----:B------:R-:W-:Y:S01]  /*40d0*/  MOV R75, R77 ;  /* 0x0000004d004b7202 */ /* 0x000fe20000000f00 */
[----:B------:R-:W-:Y:S01]  /*40e0*/  IMAD.MOV.U32 R47, RZ, RZ, R26 ;  /* 0x000000ffff2f7224 */ /* 0x000fe200078e001a */
[----:B------:R-:W-:Y:S01]  /*40f0*/  MOV R26, R27 ;  /* 0x0000001b001a7202 */ /* 0x000fe20000000f00 */
[--C-:B-1----:R-:W-:Y:S01]  /*4100*/  FFMA.FTZ R0, R90, c[0x0][0x2d0], -R2.reuse ;  /* 0x0000b4005a007a23 */ /* 0x102fe20000010802 */
[----:B--2---:R-:W-:Y:S01]  /*4110*/  F2FP.PACK_AB R4, R74, R51 ;  /* 0x000000334a04723e */ /* 0x004fe200000000ff */
[----:B------:R-:W-:Y:S01]  /*4120*/  IMAD.MOV.U32 R27, RZ, RZ, R63 ;  /* 0x000000ffff1b7224 */ /* 0x000fe200078e003f */
[----:B---3--:R-:W-:Y:S01]  /*4130*/  F2FP.PACK_AB R6, R50, R184 ;  /* 0x000000b83206723e */ /* 0x008fe200000000ff */
[----:B------:R1:W-:Y:S01]  /*4140*/  MUFU.EX2 R15, R0 ;  /* 0x00000000000f7308 */ /* 0x0003e20000000800 */
[----:B------:R-:W2:Y:S01]  /*4150*/  LDSM.16.MT88.4 R20, [R228+0x1100] ;  /* 0x00110000e414783b */ /* 0x000ea20000004200 */
[----:B-1----:R-:W-:-:S06]  /*4160*/  FFMA.FTZ R0, R89, c[0x0][0x2d0], -R2 ;  /* 0x0000b40059007a23 */ /* 0x002fcc0000010802 */
[----:B------:R1:W3:Y:S02]  /*4170*/  MUFU.EX2 R13, R0 ;  /* 0x00000000000d7308 */ /* 0x0002e40000000800 */
[----:B-1----:R-:W-:Y:S01]  /*4180*/  FFMA.FTZ R0, R88, c[0x0][0x2d0], -R2 ;  /* 0x0000b40058007a23 */ /* 0x002fe20000010802 */
[----:B---3--:R-:W-:-:S05]  /*4190*/  F2FP.PACK_AB R5, R13, R15 ;  /* 0x0000000f0d05723e */ /* 0x008fca00000000ff */
[----:B------:R1:W-:Y:S02]  /*41a0*/  MUFU.EX2 R187, R0 ;  /* 0x0000000000bb7308 */ /* 0x0003e40000000800 */
[----:B-1----:R-:W-:-:S06]  /*41b0*/  FFMA.FTZ R0, R91, c[0x0][0x2d0], -R2 ;  /* 0x0000b4005b007a23 */ /* 0x002fcc0000010802 */
[----:B------:R-:W1:Y:S02]  /*41c0*/  MUFU.EX2 R186, R0 ;  /* 0x0000000000ba7308 */ /* 0x000e640000000800 */
[----:B-1----:R-:W-:Y:S01]  /*41d0*/  F2FP.PACK_AB R7, R186, R187 ;  /* 0x000000bbba07723e */ /* 0x002fe200000000ff */
[----:B------:R-:W-:-:S06]  /*41e0*/  FFMA.FTZ R0, R249, c[0x0][0x2d0], -R12 ;  /* 0x0000b400f9007a23 */ /* 0x000fcc000001080c */
[C---:B------:R-:W-:Y:S08]  /*41f0*/  HMMA.16816.F32 R64, R4.reuse, R8, R52 ;  /* 0x000000080440723c */ /* 0x040ff00000001834 */
[C---:B------:R-:W-:Y:S01]  /*4200*/  HMMA.16816.F32 R52, R4.reuse, R10, R180 ;  /* 0x0000000a0434723c */ /* 0x040fe200000018b4 */
[----:B------:R-:W1:Y:S06]  /*4210*/  LDSM.16.MT88.4 R8, [R229+0x1100] ;  /* 0x00110000e508783b */ /* 0x000e6c0000004200 */
[----:B------:R-:W-:Y:S01]  /*4220*/  IMAD.MOV.U32 R180, RZ, RZ, R74 ;  /* 0x000000ffffb47224 */ /* 0x000fe200078e004a */
[----:B------:R-:W-:Y:S01]  /*4230*/  HMMA.16816.F32 R76, R4, R18, R176 ;  /* 0x00000012044c723c */ /* 0x000fe200000018b0 */
[----:B------:R-:W-:Y:S01]  /*4240*/  MOV R181, R75 ;  /* 0x0000004b00b57202 */ /* 0x000fe20000000f00 */
[----:B------:R-:W-:-:S02]  /*4250*/  IMAD.MOV.U32 R182, RZ, RZ, R72 ;  /* 0x000000ffffb67224 */ /* 0x000fc400078e0048 */
[----:B------:R-:W-:-:S03]  /*4260*/  IMAD.MOV.U32 R183, RZ, RZ, R73 ;  /* 0x000000ffffb77224 */ /* 0x000fc600078e0049 */
[----:B------:R-:W-:Y:S01]  /*4270*/  IMAD.MOV.U32 R179, RZ, RZ, R59 ;  /* 0x000000ffffb37224 */ /* 0x000fe200078e003b */
[----:B------:R-:W-:Y:S01]  /*4280*/  MOV R177, R60 ;  /* 0x0000003c00b17202 */ /* 0x000fe20000000f00 */
[----:B------:R-:W-:Y:S01]  /*4290*/  IMAD.MOV.U32 R178, RZ, RZ, R62 ;  /* 0x000000ffffb27224 */ /* 0x000fe200078e003e */
[C---:B------:R-:W-:Y:S01]  /*42a0*/  HMMA.16816.F32 R40, R4.reuse, R16, R164 ;  /* 0x000000100428723c */ /* 0x040fe200000018a4 */
[----:B------:R-:W-:Y:S01]  /*42b0*/  IMAD.MOV.U32 R176, RZ, RZ, R61 ;  /* 0x000000ffffb07224 */ /* 0x000fe200078e003d */
[----:B------:R-:W3:Y:S01]  /*42c0*/  LDSM.16.MT88.4 R16, [R226+0x4100] ;  /* 0x00410000e210783b */ /* 0x000ee20000004200 */
[----:B------:R-:W-:Y:S02]  /*42d0*/  IMAD.MOV.U32 R59, RZ, RZ, R46 ;  /* 0x000000ffff3b7224 */ /* 0x000fe400078e002e */
[----:B------:R-:W-:Y:S02]  /*42e0*/  IMAD.MOV.U32 R46, RZ, RZ, R49 ;  /* 0x000000ffff2e7224 */ /* 0x000fe400078e0031 */
[----:B------:R-:W-:Y:S01]  /*42f0*/  MOV R167, R44 ;  /* 0x0000002c00a77202 */ /* 0x000fe20000000f00 */
[----:B--2---:R-:W-:Y:S01]  /*4300*/  HMMA.16816.F32 R72, R4, R22, R152 ;  /* 0x000000160448723c */ /* 0x004fe20000001898 */
[----:B------:R-:W-:Y:S01]  /*4310*/  IMAD.MOV.U32 R166, RZ, RZ, R45 ;  /* 0x000000ffffa67224 */ /* 0x000fe200078e002d */
[----:B------:R-:W-:Y:S01]  /*4320*/  MOV R164, R47 ;  /* 0x0000002f00a47202 */ /* 0x000fe20000000f00 */
[----:B------:R-:W-:-:S04]  /*4330*/  IMAD.MOV.U32 R165, RZ, RZ, R46 ;  /* 0x000000ffffa57224 */ /* 0x000fc800078e002e */
[----:B------:R-:W-:Y:S01]  /*4340*/  MOV R154, R57 ;  /* 0x00000039009a7202 */ /* 0x000fe20000000f00 */
[----:B------:R-:W-:Y:S02]  /*4350*/  IMAD.MOV.U32 R153, RZ, RZ, R59 ;  /* 0x000000ffff997224 */ /* 0x000fe400078e003b */
[----:B------:R-:W-:Y:S01]  /*4360*/  IMAD.MOV.U32 R152, RZ, RZ, R26 ;  /* 0x000000ffff987224 */ /* 0x000fe200078e001a */
[C---:B-1----:R-:W-:Y:S01]  /*4370*/  HMMA.16816.F32 R60, R4.reuse, R8, R172 ;  /* 0x00000008043c723c */ /* 0x042fe200000018ac */
[----:B------:R1:W-:Y:S06]  /*4380*/  MUFU.EX2 R173, R0 ;  /* 0x0000000000ad7308 */ /* 0x0003ec0000000800 */
[----:B------:R-:W-:Y:S01]  /*4390*/  IMAD.MOV.U32 R175, RZ, RZ, R50 ;  /* 0x000000ffffaf7224 */ /* 0x000fe200078e0032 */
[----:B------:R-:W-:Y:S01]  /*43a0*/  MOV R174, R51 ;  /* 0x0000003300ae7202 */ /* 0x000fe20000000f00 */
[----:B------:R-:W-:Y:S01]  /*43b0*/  IMAD.MOV.U32 R172, RZ, RZ, R58 ;  /* 0x000000ffffac7224 */ /* 0x000fe200078e003a */
[C---:B------:R-:W-:Y:S01]  /*43c0*/  HMMA.16816.F32 R48, R4.reuse, R10, R168 ;  /* 0x0000000a0430723c */ /* 0x040fe200000018a8 */
[----:B------:R-:W2:Y:S06]  /*43d0*/  LDSM.16.MT88.4 R8, [R225+0x4100] ;  /* 0x00410000e108783b */ /* 0x000eac0000004200 */
[----:B------:R-:W-:Y:S01]  /*43e0*/  IMAD.MOV.U32 R168, RZ, RZ, R56 ;  /* 0x000000ffffa87224 */ /* 0x000fe200078e0038 */
[----:B------:R-:W-:Y:S01]  /*43f0*/  MOV R169, R39 ;  /* 0x0000002700a97202 */ /* 0x000fe20000000f00 */
[----:B---3--:R-:W-:Y:S01]  /*4400*/  HMMA.16816.F32 R32, R4, R16, R92 ;  /* 0x000000100420723c */ /* 0x008fe2000000185c */
[----:B-1----:R-:W-:-:S02]  /*4410*/  FFMA.FTZ R0, R103, c[0x0][0x2d0], -R12 ;  /* 0x0000b40067007a23 */ /* 0x002fc4000001080c */
[----:B------:R-:W-:Y:S02]  /*4420*/  IMAD.MOV.U32 R171, RZ, RZ, R37 ;  /* 0x000000ffffab7224 */ /* 0x000fe400078e0025 */
[----:B------:R-:W-:Y:S02]  /*4430*/  IMAD.MOV.U32 R170, RZ, RZ, R38 ;  /* 0x000000ffffaa7224 */ /* 0x000fe400078e0026 */
[----:B------:R-:W-:Y:S01]  /*4440*/  IMAD.MOV.U32 R103, RZ, RZ, R181 ;  /* 0x000000ffff677224 */ /* 0x000fe200078e00b5 */
[C---:B------:R-:W-:Y:S01]  /*4450*/  HMMA.16816.F32 R80, R4.reuse, R18, R148 ;  /* 0x000000120450723c */ /* 0x040fe20000001894 */
[----:B------:R-:W-:Y:S07]  /*4460*/  LDSM.16.MT88.4 R16, [R229+0x7100] ;  /* 0x00710000e510783b */ /* 0x000fee0000004200 */
[C---:B------:R-:W-:Y:S01]  /*4470*/  HMMA.16816.F32 R36, R4.reuse, R20, R128 ;  /* 0x000000140424723c */ /* 0x040fe20000001880 */
[----:B------:R-:W1:Y:S07]  /*4480*/  LDSM.16.MT88.4 R20, [R226+0x7100] ;  /* 0x00710000e214783b */ /* 0x000e6e0000004200 */
[C---:B--2---:R-:W-:Y:S01]  /*4490*/  HMMA.16816.F32 R56, R4.reuse, R8, R144 ;  /* 0x000000080438723c */ /* 0x044fe20000001890 */
[----:B------:R2:W3:Y:S06]  /*44a0*/  MUFU.EX2 R144, R0 ;  /* 0x0000000000907308 */ /* 0x0004ec0000000800 */
[----:B------:R-:W-:Y:S01]  /*44b0*/  IMAD.MOV.U32 R147, RZ, RZ, R27 ;  /* 0x000000ffff937224 */ /* 0x000fe200078e001b */
[----:B------:R-:W-:Y:S01]  /*44c0*/  HMMA.16816.F32 R44, R4, R10, R136 ;  /* 0x0000000a042c723c */ /* 0x000fe20000001888 */
[----:B------:R-:W4:Y:S01]  /*44d0*/  LDSM.16.MT88.4 R8, [R229+0x4100] ;  /* 0x00410000e508783b */ /* 0x000f220000004200 */
[----:B------:R-:W-:Y:S01]  /*44e0*/  MOV R146, R24 ;  /* 0x0000001800927202 */ /* 0x000fe20000000f00 */
[----:B------:R-:W-:-:S02]  /*44f0*/  IMAD.MOV.U32 R145, RZ, RZ, R25 ;  /* 0x000000ffff917224 */ /* 0x000fc400078e0019 */
[----:B------:R-:W3:Y:S02]  /*4500*/  LDSM.16.MT88.4 R24, [R228+0x4100] ;  /* 0x00410000e418783b */ /* 0x000ee40000004200 */
[----:B------:R-:W-:Y:S01]  /*4510*/  IMAD.MOV.U32 R139, RZ, RZ, R14 ;  /* 0x000000ffff8b7224 */ /* 0x000fe200078e000e */
[----:B------:R-:W-:Y:S01]  /*4520*/  MOV R138, R171 ;  /* 0x000000ab008a7202 */ /* 0x000fe20000000f00 */
[----:B--2---:R-:W-:Y:S02]  /*4530*/  FFMA.FTZ R0, R102, c[0x0][0x2d0], -R12 ;  /* 0x0000b40066007a23 */ /* 0x004fe4000001080c */
[----:B------:R-:W-:Y:S02]  /*4540*/  IMAD.MOV.U32 R136, RZ, RZ, R169 ;  /* 0x000000ffff887224 */ /* 0x000fe400078e00a9 */
[----:B------:R2:W-:Y:S01]  /*4550*/  MUFU.EX2 R14, R0 ;  /* 0x00000000000e7308 */ /* 0x0005e20000000800 */
[----:B------:R-:W-:Y:S02]  /*4560*/  IMAD.MOV.U32 R137, RZ, RZ, R170 ;  /* 0x000000ffff897224 */ /* 0x000fe400078e00aa */
[----:B------:R-:W-:Y:S01]  /*4570*/  IMAD.MOV.U32 R102, RZ, RZ, R180 ;  /* 0x000000ffff667224 */ /* 0x000fe200078e00b4 */
[C---:B-1----:R-:W-:Y:S08]  /*4580*/  HMMA.16816.F32 R128, R4.reuse, R22, R112 ;  /* 0x000000160480723c */ /* 0x042ff00000001870 */
[----:B------:R-:W-:Y:S01]  /*4590*/  HMMA.16816.F32 R108, R4, R20, R108 ;  /* 0x00000014046c723c */ /* 0x000fe2000000186c */
[----:B--2---:R-:W-:Y:S01]  /*45a0*/  FFMA.FTZ R0, R101, c[0x0][0x2d0], -R12 ;  /* 0x0000b40065007a23 */ /* 0x004fe2000001080c */
[----:B------:R-:W-:-:S02]  /*45b0*/  MOV R101, R145 ;  /* 0x0000009100657202 */ /* 0x000fc40000000f00 */
[----:B------:R-:W-:Y:S01]  /*45c0*/  MOV R145, R176 ;  /* 0x000000b000917202 */ /* 0x000fe20000000f00 */
[----:B------:R1:W2:Y:S03]  /*45d0*/  MUFU.EX2 R155, R0 ;  /* 0x00000000009b7308 */ /* 0x0002a60000000800 */
[C---:B------:R-:W-:Y:S08]  /*45e0*/  HMMA.16816.F32 R112, R4.reuse, R18, R84 ;  /* 0x000000120470723c */ /* 0x040ff00000001854 */
[----:B----4-:R-:W-:Y:S01]  /*45f0*/  HMMA.16816.F32 R88, R4, R8, R140 ;  /* 0x000000080458723c */ /* 0x010fe2000000188c */
[----:B-1----:R-:W-:-:S07]  /*4600*/  FFMA.FTZ R0, R252, c[0x0][0x2d0], -R2 ;  /* 0x0000b400fc007a23 */ /* 0x002fce0000010802 */
[C---:B------:R-:W-:Y:S01]  /*4610*/  HMMA.16816.F32 R92, R4.reuse, R10, R132 ;  /* 0x0000000a045c723c */ /* 0x040fe20000001884 */
[----:B------:R-:W1:Y:S01]  /*4620*/  LDSM.16.MT88.4 R8, [R225+0x7100] ;  /* 0x00710000e108783b */ /* 0x000e620000004200 */
[----:B------:R4:W-:Y:S06]  /*4630*/  MUFU.EX2 R249, R0 ;  /* 0x0000000000f97308 */ /* 0x0009ec0000000800 */
[C---:B---3--:R-:W-:Y:S08]  /*4640*/  HMMA.16816.F32 R132, R4.reuse, R26, R124 ;  /* 0x0000001a0484723c */ /* 0x048ff0000000187c */
[----:B------:R-:W-:Y:S01]  /*4650*/  HMMA.16816.F32 R96, R4, R24, R96 ;  /* 0x000000180460723c */ /* 0x000fe20000001860 */
[----:B----4-:R-:W-:-:S04]  /*4660*/  FFMA.FTZ R0, R251, c[0x0][0x2d0], -R2 ;  /* 0x0000b400fb007a23 */ /* 0x010fc80000010802 */
[----:B------:R3:W4:Y:S02]  /*4670*/  MUFU.EX2 R251, R0 ;  /* 0x0000000000fb7308 */ /* 0x0007240000000800 */
[----:B------:R-:W-:Y:S01]  /*4680*/  MOV R25, R168 ;  /* 0x000000a800197202 */ /* 0x000fe20000000f00 */
[--C-:B---3--:R-:W-:Y:S01]  /*4690*/  FFMA.FTZ R0, R250, c[0x0][0x2d0], -R2.reuse ;  /* 0x0000b400fa007a23 */ /* 0x108fe20000010802 */
[C---:B-1----:R-:W-:Y:S04]  /*46a0*/  HMMA.16816.F32 R124, R4.reuse, R8, R120 ;  /* 0x00000008047c723c */ /* 0x042fe80000001878 */
[----:B------:R1:W-:Y:S04]  /*46b0*/  MUFU.EX2 R250, R0 ;  /* 0x0000000000fa7308 */ /* 0x0003e80000000800 */
[C---:B------:R-:W-:Y:S01]  /*46c0*/  HMMA.16816.F32 R116, R4.reuse, R10, R116 ;  /* 0x0000000a0474723c */ /* 0x040fe20000001874 */
[----:B------:R-:W3:Y:S07]  /*46d0*/  LDSM.16.MT88.4 R8, [R228+0x7100] ;  /* 0x00710000e408783b */ /* 0x000eee0000004200 */
[----:B------:R-:W-:Y:S01]  /*46e0*/  HMMA.16816.F32 R120, R4, R16, R104 ;  /* 0x000000100478723c */ /* 0x000fe20000001868 */
[----:B------:R-:W2:Y:S01]  /*46f0*/  LDSM.16.MT88.4 R16, [R226+0x1900] ;  /* 0x00190000e210783b */ /* 0x000ea20000004200 */
[----:B-1----:R-:W-:-:S02]  /*4700*/  FFMA.FTZ R0, R139, c[0x0][0x2d0], -R2 ;  /* 0x0000b4008b007a23 */ /* 0x002fc40000010802 */
[----:B------:R-:W-:Y:S01]  /*4710*/  IMAD.MOV.U32 R139, RZ, RZ, R174 ;  /* 0x000000ffff8b7224 */ /* 0x000fe200078e00ae */
[----:B------:R-:W-:Y:S01]  /*4720*/  MOV R174, R165 ;  /* 0x000000a500ae7202 */ /* 0x000fe20000000f00 */
[----:B------:R-:W1:Y:S02]  /*4730*/  MUFU.EX2 R252, R0 ;  /* 0x0000000000fc7308 */ /* 0x000e640000000800 */
[C---:B---3--:R-:W-:Y:S07]  /*4740*/  HMMA.16816.F32 R104, R4.reuse, R8, R68 ;  /* 0x000000080468723c */ /* 0x048fee0000001844 */
[----:B------:R-:W-:Y:S01]  /*4750*/  IMAD.MOV.U32 R71, RZ, RZ, R146 ;  /* 0x000000ffff477224 */ /* 0x000fe200078e0092 */
[----:B------:R-:W-:Y:S01]  /*4760*/  HMMA.16816.F32 R28, R4, R10, R28 ;  /* 0x0000000a041c723c */ /* 0x000fe2000000181c */
[----:B------:R-:W3:Y:S01]  /*4770*/  LDSM.16.MT88.4 R8, [R225+0x1900] ;  /* 0x00190000e108783b */ /* 0x000ee20000004200 */
[----:B------:R-:W-:Y:S01]  /*4780*/  MOV R69, R152 ;  /* 0x0000009800457202 */ /* 0x000fe20000000f00 */
[----:B------:R-:W-:Y:S01]  /*4790*/  IMAD.MOV.U32 R68, RZ, RZ, R153 ;  /* 0x000000ffff447224 */ /* 0x000fe200078e0099 */
[----:B------:R-:W-:Y:S01]  /*47a0*/  MOV R153, R179 ;  /* 0x000000b300997202 */ /* 0x000fe20000000f00 */
[----:B------:R-:W-:-:S02]  /*47b0*/  IMAD.MOV.U32 R146, RZ, RZ, R177 ;  /* 0x000000ffff927224 */ /* 0x000fc400078e00b1 */
[----:B------:R-:W-:Y:S01]  /*47c0*/  F2FP.PACK_AB R4, R144, R173 ;  /* 0x000000ad9004723e */ /* 0x000fe200000000ff */
[----:B------:R-:W-:Y:S01]  /*47d0*/  IMAD.MOV.U32 R152, RZ, RZ, R178 ;  /* 0x000000ffff987224 */ /* 0x000fe200078e00b2 */
[----:B--2---:R-:W-:Y:S01]  /*47e0*/  F2FP.PACK_AB R6, R155, R14 ;  /* 0x0000000e9b06723e */ /* 0x004fe200000000ff */
[----:B------:R-:W-:Y:S01]  /*47f0*/  IMAD.MOV.U32 R70, RZ, RZ, R147 ;  /* 0x000000ffff467224 */ /* 0x000fe200078e0093 */
[----:B----4-:R-:W-:Y:S01]  /*4800*/  F2FP.PACK_AB R5, R251, R249 ;  /* 0x000000f9fb05723e */ /* 0x010fe200000000ff */
[----:B------:R-:W-:Y:S01]  /*4810*/  IMAD.MOV.U32 R147, RZ, RZ, R154 ;  /* 0x000000ffff937224 */ /* 0x000fe200078e009a */
[----:B-1----:R-:W-:Y:S01]  /*4820*/  F2FP.PACK_AB R7, R252, R250 ;  /* 0x000000fafc07723e */ /* 0x002fe200000000ff */
[----:B------:R-:W-:Y:S02]  /*4830*/  IMAD.MOV.U32 R154, RZ, RZ, R175 ;  /* 0x000000ffff9a7224 */ /* 0x000fe400078e00af */
[----:B------:R-:W-:-:S04]  /*4840*/  IMAD.MOV.U32 R175, RZ, RZ, R166 ;  /* 0x000000ffffaf7224 */ /* 0x000fc800078e00a6 */
[C---:B------:R-:W-:Y:S08]  /*4850*/  HMMA.16816.F32 R168, R4.reuse, R16, R40 ;  /* 0x0000001004a8723c */ /* 0x040ff00000001828 */
[C---:B---3--:R-:W-:Y:S07]  /*4860*/  HMMA.16816.F32 R20, R4.reuse, R8, R64 ;  /* 0x000000080414723c */ /* 0x048fee0000001840 */
[----:B------:R-:W-:Y:S01]  /*4870*/  IMAD.MOV.U32 R67, RZ, RZ, R164 ;  /* 0x000000ffff437224 */ /* 0x000fe200078e00a4 */
[----:B------:R-:W-:Y:S01]  /*4880*/  HMMA.16816.F32 R176, R4, R10, R52 ;  /* 0x0000000a04b0723c */ /* 0x000fe20000001834 */
[----:B------:R-:W1:Y:S01]  /*4890*/  LDSM.16.MT88.4 R8, [R229+0x1900] ;  /* 0x00190000e508783b */ /* 0x000e620000004200 */
[----:B------:R-:W-:-:S06]  /*48a0*/  IMAD.MOV.U32 R66, RZ, RZ, R167 ;  /* 0x000000ffff427224 */ /* 0x000fcc00078e00a7 */
[----:B------:R-:W-:Y:S01]  /*48b0*/  HMMA.16816.F32 R164, R4, R18, R76 ;  /* 0x0000001204a4723c */ /* 0x000fe2000000184c */
[----:B------:R-:W2:Y:S06]  /*48c0*/  LDSM.16.MT88.4 R16, [R226+0x4900] ;  /* 0x00490000e210783b */ /* 0x000eac0000004200 */
[----:B------:R-:W-:Y:S01]  /*48d0*/  IMAD.MOV.U32 R76, RZ, RZ, R144 ;  /* 0x000000ffff4c7224 */ /* 0x000fe200078e0090 */
[----:B------:R-:W-:Y:S01]  /*48e0*/  MOV R65, R21 ;  /* 0x0000001500417202 */ /* 0x000fe20000000f00 */
[----:B------:R-:W-:Y:S02]  /*48f0*/  IMAD.MOV.U32 R24, RZ, RZ, R22 ;  /* 0x000000ffff187224 */ /* 0x000fe400078e0016 */
[----:B------:R-:W-:-:S02]  /*4900*/  IMAD.MOV.U32 R0, RZ, RZ, R23 ;  /* 0x000000ffff007224 */ /* 0x000fc400078e0017 */
[----:B------:R-:W-:Y:S01]  /*4910*/  IMAD.MOV.U32 R64, RZ, RZ, R20 ;  /* 0x000000ffff407224 */ /* 0x000fe200078e0014 */
[----:B------:R-:W-:Y:S01]  /*4920*/  MOV R77, R24 ;  /* 0x00000018004d7202 */ /* 0x000fe20000000f00 */
[----:B------:R-:W3:Y:S01]  /*4930*/  LDSM.16.MT88.4 R20, [R228+0x1900] ;  /* 0x00190000e414783b */ /* 0x000ee20000004200 */
[----:B------:R-:W-:Y:S02]  /*4940*/  IMAD.MOV.U32 R78, RZ, RZ, R0 ;  /* 0x000000ffff4e7224 */ /* 0x000fe400078e0000 */
[----:B------:R-:W-:Y:S02]  /*4950*/  IMAD.MOV.U32 R0, RZ, RZ, R152 ;  /* 0x000000ffff007224 */ /* 0x000fe400078e0098 */
[----:B------:R-:W-:Y:S01]  /*4960*/  IMAD.MOV.U32 R152, RZ, RZ, R153 ;  /* 0x000000ffff987224 */ /* 0x000fe200078e0099 */
[----:B------:R-:W-:Y:S01]  /*4970*/  MOV R153, R154 ;  /* 0x0000009a00997202 */ /* 0x000fe20000000f00 */
[----:B------:R-:W-:Y:S02]  /*4980*/  IMAD.MOV.U32 R154, RZ, RZ, R183 ;  /* 0x000000ffff9a7224 */ /* 0x000fe400078e00b7 */
[----:B------:R-:W-:-:S02]  /*4990*/  IMAD.MOV.U32 R79, RZ, RZ, R145 ;  /* 0x000000ffff4f7224 */ /* 0x000fc400078e0091 */
[----:B------:R-:W-:Y:S01]  /*49a0*/  FFMA.FTZ R0, R0, c[0x0][0x2d0], -R12 ;  /* 0x0000b40000007a23 */ /* 0x000fe2000001080c */
[C---:B-1----:R-:W-:Y:S07]  /*49b0*/  HMMA.16816.F32 R148, R4.reuse, R8, R60 ;  /* 0x000000080494723c */ /* 0x042fee000000183c */
[----:B------:R-:W-:Y:S01]  /*49c0*/  IMAD.MOV.U32 R61, RZ, RZ, R137 ;  /* 0x000000ffff3d7224 */ /* 0x000fe200078e0089 */
[----:B------:R-:W-:Y:S01]  /*49d0*/  HMMA.16816.F32 R140, R4, R10, R48 ;  /* 0x0000000a048c723c */ /* 0x000fe20000001830 */
[----:B------:R-:W1:Y:S01]  /*49e0*/  LDSM.16.MT88.4 R8, [R225+0x4900] ;  /* 0x00490000e108783b */ /* 0x000e620000004200 */
[----:B------:R-:W-:Y:S01]  /*49f0*/  MOV R62, R138 ;  /* 0x0000008a003e7202 */ /* 0x000fe20000000f00 */
[----:B------:R-:W-:-:S04]  /*4a00*/  IMAD.MOV.U32 R63, RZ, RZ, R139 ;  /* 0x000000ffff3f7224 */ /* 0x000fc800078e008b */
[----:B------:R-:W-:Y:S01]  /*4a10*/  MOV R48, R182 ;  /* 0x000000b600307202 */ /* 0x000fe20000000f00 */
[----:B------:R-:W-:Y:S01]  /*4a20*/  IMAD.MOV.U32 R50, RZ, RZ, R136 ;  /* 0x000000ffff327224 */ /* 0x000fe200078e0088 */
[----:B------:R-:W-:Y:S01]  /*4a30*/  MOV R49, R146 ;  /* 0x0000009200317202 */ /* 0x000fe20000000f00 */
[C---:B--2---:R-:W-:Y:S01]  /*4a40*/  HMMA.16816.F32 R52, R4.reuse, R16, R32 ;  /* 0x000000100434723c */ /* 0x044fe20000001820 */
[----:B------:R-:W-:Y:S02]  /*4a50*/  MOV R51, R25 ;  /* 0x0000001900337202 */ /* 0x000fe40000000f00 */
[----:B------:R-:W2:Y:S01]  /*4a60*/  LDSM.16.MT88.4 R24, [R228+0x4900] ;  /* 0x00490000e418783b */ /* 0x000ea20000004200 */
[----:B------:R-:W-:Y:S02]  /*4a70*/  MOV R60, R63 ;  /* 0x0000003f003c7202 */ /* 0x000fe40000000f00 */
[----:B------:R-:W-:Y:S02]  /*4a80*/  MOV R63, R78 ;  /* 0x0000004e003f7202 */ /* 0x000fe40000000f00 */
[C---:B---3--:R-:W-:Y:S07]  /*4a90*/  HMMA.16816.F32 R180, R4.reuse, R20, R36 ;  /* 0x0000001404b4723c */ /* 0x048fee0000001824 */
[----:B------:R-:W-:Y:S01]  /*4aa0*/  IMAD.MOV.U32 R20, RZ, RZ, R147 ;  /* 0x000000ffff147224 */ /* 0x000fe200078e0093 */
[----:B------:R-:W-:Y:S01]  /*4ab0*/  MOV R36, R172 ;  /* 0x000000ac00247202 */ /* 0x000fe20000000f00 */
[----:B------:R-:W-:Y:S01]  /*4ac0*/  IMAD.MOV.U32 R21, RZ, RZ, R62 ;  /* 0x000000ffff157224 */ /* 0x000fe200078e003e */
[----:B------:R-:W-:Y:S01]  /*4ad0*/  MOV R39, R175 ;  /* 0x000000af00277202 */ /* 0x000fe20000000f00 */
[----:B------:R-:W-:Y:S01]  /*4ae0*/  IMAD.MOV.U32 R62, RZ, RZ, R77 ;  /* 0x000000ffff3e7224 */ /* 0x000fe200078e004d */
[----:B------:R-:W-:Y:S01]  /*4af0*/  HMMA.16816.F32 R40, R4, R18, R80 ;  /* 0x000000120428723c */ /* 0x000fe20000001850 */
[----:B------:R-:W-:Y:S01]  /*4b00*/  IMAD.MOV.U32 R37, RZ, RZ, R173 ;  /* 0x000000ffff257224 */ /* 0x000fe200078e00ad */
[----:B------:R-:W3:Y:S01]  /*4b10*/  LDSM.16.MT88.4 R16, [R229+0x7900] ;  /* 0x00790000e510783b */ /* 0x000ee20000004200 */
[----:B------:R-:W-:-:S05]  /*4b20*/  IMAD.MOV.U32 R38, RZ, RZ, R174 ;  /* 0x000000ffff267224 */ /* 0x000fca00078e00ae */
[C---:B------:R-:W-:Y:S07]  /*4b30*/  HMMA.16816.F32 R172, R4.reuse, R22, R72 ;  /* 0x0000001604ac723c */ /* 0x040fee0000001848 */
[----:B------:R-:W-:Y:S01]  /*4b40*/  MOV R72, R36 ;  /* 0x0000002400487202 */ /* 0x000fe20000000f00 */
[----:B-1----:R-:W-:Y:S01]  /*4b50*/  HMMA.16816.F32 R144, R4, R8, R56 ;  /* 0x000000080490723c */ /* 0x002fe20000001838 */
[----:B------:R-:W-:Y:S01]  /*4b60*/  IMAD.MOV.U32 R73, RZ, RZ, R37 ;  /* 0x000000ffff497224 */ /* 0x000fe200078e0025 */
[----:B------:R-:W-:Y:S01]  /*4b70*/  MOV R75, R39 ;  /* 0x00000027004b7202 */ /* 0x000fe20000000f00 */
[----:B------:R-:W-:Y:S01]  /*4b80*/  IMAD.MOV.U32 R74, RZ, RZ, R38 ;  /* 0x000000ffff4a7224 */ /* 0x000fe200078e0026 */
[----:B------:R-:W-:Y:S01]  /*4b90*/  MOV R38, R50 ;  /* 0x0000003200267202 */ /* 0x000fe20000000f00 */
[----:B------:R-:W-:-:S02]  /*4ba0*/  IMAD.MOV.U32 R36, RZ, RZ, R48 ;  /* 0x000000ffff247224 */ /* 0x000fc400078e0030 */
[----:B------:R-:W-:Y:S01]  /*4bb0*/  IMAD.MOV.U32 R37, RZ, RZ, R49 ;  /* 0x000000ffff257224 */ /* 0x000fe200078e0031 */
[----:B------:R-:W-:Y:S01]  /*4bc0*/  HMMA.16816.F32 R136, R4, R10, R44 ;  /* 0x0000000a0488723c */ /* 0x000fe2000000182c */
[----:B------:R-:W1:Y:S01]  /*4bd0*/  LDSM.16.MT88.4 R8, [R229+0x4900] ;  /* 0x00490000e508783b */ /* 0x000e620000004200 */
[----:B------:R-:W-:Y:S01]  /*4be0*/  IMAD.MOV.U32 R39, RZ, RZ, R51 ;  /* 0x000000ffff277224 */ /* 0x000fe200078e0033 */
[----:B------:R-:W-:Y:S01]  /*4bf0*/  MOV R49, R67 ;  /* 0x0000004300317202 */ /* 0x000fe20000000f00 */
[----:B------:R-:W-:Y:S01]  /*4c00*/  IMAD.MOV.U32 R48, RZ, RZ, R66 ;  /* 0x000000ffff307224 */ /* 0x000fe200078e0042 */
[----:B------:R-:W-:Y:S01]  /*4c10*/  MOV R67, R68 ;  /* 0x0000004400437202 */ /* 0x000fe20000000f00 */
[----:B------:R-:W-:Y:S01]  /*4c20*/  IMAD.MOV.U32 R50, RZ, RZ, R65 ;  /* 0x000000ffff327224 */ /* 0x000fe200078e0041 */
[----:B------:R-:W-:Y:S01]  /*4c30*/  MOV R66, R71 ;  /* 0x0000004700427202 */ /* 0x000fe20000000f00 */
[----:B------:R-:W-:Y:S02]  /*4c40*/  IMAD.MOV.U32 R51, RZ, RZ, R64 ;  /* 0x000000ffff337224 */ /* 0x000fe400078e0040 */
[----:B------:R-:W-:-:S02]  /*4c50*/  IMAD.MOV.U32 R64, RZ, RZ, R69 ;  /* 0x000000ffff407224 */ /* 0x000fc400078e0045 */
[----:B------:R-:W-:Y:S02]  /*4c60*/  IMAD.MOV.U32 R65, RZ, RZ, R70 ;  /* 0x000000ffff417224 */ /* 0x000fe400078e0046 */
[C---:B--2---:R-:W-:Y:S07]  /*4c70*/  HMMA.16816.F32 R68, R4.reuse, R24, R96 ;  /* 0x000000180444723c */ /* 0x044fee0000001860 */
[----:B------:R-:W-:Y:S01]  /*4c80*/  IMAD.MOV.U32 R99, RZ, RZ, R60 ;  /* 0x000000ffff637224 */ /* 0x000fe200078e003c */
[----:B------:R-:W-:Y:S01]  /*4c90*/  MOV R25, R49 ;  /* 0x0000003100197202 */ /* 0x000fe20000000f00 */
[----:B------:R-:W-:Y:S01]  /*4ca0*/  IMAD.MOV.U32 R24, RZ, RZ, R62 ;  /* 0x000000ffff187224 */ /* 0x000fe200078e003e */
[----:B---3--:R-:W-:Y:S01]  /*4cb0*/  HMMA.16816.F32 R56, R4, R18, R112 ;  /* 0x000000120438723c */ /* 0x008fe20000001870 */
[----:B------:R-:W-:-:S02]  /*4cc0*/  IMAD.MOV.U32 R96, RZ, RZ, R63 ;  /* 0x000000ffff607224 */ /* 0x000fc400078e003f */
[----:B------:R-:W-:-:S05]  /*4cd0*/  IMAD.MOV.U32 R97, RZ, RZ, R21 ;  /* 0x000000ffff617224 */ /* 0x000fca00078e0015 */
[----:B-1----:R-:W-:Y:S07]  /*4ce0*/  HMMA.16816.F32 R84, R4, R8, R88 ;  /* 0x000000080454723c */ /* 0x002fee0000001858 */
[----:B------:R-:W-:Y:S02]  /*4cf0*/  IMAD.MOV.U32 R89, RZ, RZ, R61 ;  /* 0x000000ffff597224 */ /* 0x000fe400078e003d */
[----:B------:R-:W-:Y:S02]  /*4d00*/  IMAD.MOV.U32 R61, RZ, RZ, R76 ;  /* 0x000000ffff3d7224 */ /* 0x000fe400078e004c */
[----:B------:R-:W-:-:S02]  /*4d10*/  IMAD.MOV.U32 R88, RZ, RZ, R79 ;  /* 0x000000ffff587224 */ /* 0x000fc400078e004f */
[C---:B------:R-:W-:Y:S01]  /*4d20*/  HMMA.16816.F32 R76, R4.reuse, R10, R92 ;  /* 0x0000000a044c723c */ /* 0x040fe2000000185c */
[----:B------:R-:W1:Y:S01]  /*4d30*/  LDSM.16.MT88.4 R8, [R225+0x7900] ;  /* 0x00790000e108783b */ /* 0x000e620000004200 */
[----:B------:R-:W-:Y:S01]  /*4d40*/  MOV R98, R61 ;  /* 0x0000003d00627202 */ /* 0x000fe20000000f00 */
[----:B------:R-:W-:Y:S02]  /*4d50*/  IMAD.MOV.U32 R90, RZ, RZ, R73 ;  /* 0x000000ffff5a7224 */ /* 0x000fe400078e0049 */
[----:B------:R-:W-:Y:S02]  /*4d60*/  IMAD.MOV.U32 R91, RZ, RZ, R74 ;  /* 0x000000ffff5b7224 */ /* 0x000fe400078e004a */
[----:B------:R-:W-:Y:S01]  /*4d70*/  IMAD.MOV.U32 R95, RZ, RZ, R37 ;  /* 0x000000ffff5f7224 */ /* 0x000fe200078e0025 */
[----:B------:R-:W-:Y:S01]  /*4d80*/  HMMA.16816.F32 R60, R4, R26, R132 ;  /* 0x0000001a043c723c */ /* 0x000fe20000001884 */
[----:B------:R-:W-:Y:S01]  /*4d90*/  MOV R94, R38 ;  /* 0x00000026005e7202 */ /* 0x000fe20000000f00 */
[----:B------:R-:W-:-:S02]  /*4da0*/  IMAD.MOV.U32 R93, RZ, RZ, R39 ;  /* 0x000000ffff5d7224 */ /* 0x000fc400078e0027 */
[----:B------:R-:W-:Y:S02]  /*4db0*/  IMAD.MOV.U32 R92, RZ, RZ, R20 ;  /* 0x000000ffff5c7224 */ /* 0x000fe400078e0014 */
[----:B------:R-:W2:Y:S01]  /*4dc0*/  LDSM.16.MT88.4 R20, [R226+0x7900] ;  /* 0x00790000e214783b */ /* 0x000ea20000004200 */
[----:B------:R-:W-:Y:S01]  /*4dd0*/  IMAD.MOV.U32 R132, RZ, RZ, R48 ;  /* 0x000000ffff847224 */ /* 0x000fe200078e0030 */
[----:B------:R-:W-:Y:S01]  /*4de0*/  MOV R26, R75 ;  /* 0x0000004b001a7202 */ /* 0x000fe20000000f00 */
[----:B------:R-:W-:Y:S01]  /*4df0*/  IMAD.MOV.U32 R135, RZ, RZ, R50 ;  /* 0x000000ffff877224 */ /* 0x000fe200078e0032 */
[----:B------:R-:W-:Y:S01]  /*4e00*/  MOV R133, R72 ;  /* 0x0000004800857202 */ /* 0x000fe20000000f00 */
[----:B------:R-:W-:Y:S02]  /*4e10*/  IMAD.MOV.U32 R134, RZ, RZ, R51 ;  /* 0x000000ffff867224 */ /* 0x000fe400078e0033 */
[----:B------:R-:W-:Y:S01]  /*4e20*/  IMAD.MOV.U32 R27, RZ, RZ, R36 ;  /* 0x000000ffff1b7224 */ /* 0x000fe200078e0024 */
[C---:B-1----:R-:W-:Y:S07]  /*4e30*/  HMMA.16816.F32 R48, R4.reuse, R8, R124 ;  /* 0x000000080430723c */ /* 0x042fee000000187c */
[----:B------:R-:W-:Y:S01]  /*4e40*/  MOV R124, R64 ;  /* 0x00000040007c7202 */ /* 0x000fe20000000f00 */
[----:B------:R-:W-:Y:S01]  /*4e50*/  HMMA.16816.F32 R36, R4, R10, R116 ;  /* 0x0000000a0424723c */ /* 0x000fe20000001874 */
[----:B------:R-:W-:Y:S01]  /*4e60*/  MOV R126, R66 ;  /* 0x00000042007e7202 */ /* 0x000fe20000000f00 */
[----:B------:R-:W-:Y:S01]  /*4e70*/  IMAD.MOV.U32 R125, RZ, RZ, R65 ;  /* 0x000000ffff7d7224 */ /* 0x000fe200078e0041 */
[----:B------:R-:W1:Y:S01]  /*4e80*/  LDSM.16.MT88.4 R8, [R228+0x7900] ;  /* 0x00790000e408783b */ /* 0x000e620000004200 */
[----:B------:R-:W-:-:S03]  /*4e90*/  IMAD.MOV.U32 R127, RZ, RZ, R67 ;  /* 0x000000ffff7f7224 */ /* 0x000fc600078e0043 */
[----:B------:R-:W-:Y:S01]  /*4ea0*/  MOV R118, R124 ;  /* 0x0000007c00767202 */ /* 0x000fe20000000f00 */
[----:B------:R-:W-:Y:S01]  /*4eb0*/  IMAD.MOV.U32 R119, RZ, RZ, R125 ;  /* 0x000000ffff777224 */ /* 0x000fe200078e007d */
        /* <DEDUP_REMOVED lines=16> */
[----:B------:R3:W-:Y:S01]  /*4fc0*/  MUFU.EX2 R101, R0 ;  /* 0x0000000000657308 */ /* 0x0007e20000000800 */
[----:B------:R-:W-:Y:S01]  /*4fd0*/  MOV R117, R119 ;  /* 0x0000007700757202 */ /* 0x000fe20000000f00 */
[----:B--2---:R-:W-:Y:S01]  /*4fe0*/  HMMA.16816.F32 R80, R4, R20, R108 ;  /* 0x000000140450723c */ /* 0x004fe2000000186c */
[----:B------:R-:W-:Y:S01]  /*4ff0*/  MOV R119, R125 ;  /* 0x0000007d00777202 */ /* 0x000fe20000000f00 */
[----:B------:R2:W5:Y:S01]  /*5000*/  LDL.LU R188, [R1+0x80] ;  /* 0x0000800001bc7983 */ /* 0x0005620000300800 */
[----:B------:R-:W-:-:S05]  /*5010*/  MOV R125, R127 ;  /* 0x0000007f007d7202 */ /* 0x000fca0000000f00 */
[----:B------:R-:W-:Y:S01]  /*5020*/  HMMA.16816.F32 R64, R4, R16, R120 ;  /* 0x000000100440723c */ /* 0x000fe20000001878 */
[----:B---3--:R-:W-:Y:S01]  /*5030*/  FFMA.FTZ R0, R118, c[0x0][0x2d0], -R12 ;  /* 0x0000b40076007a23 */ /* 0x008fe2000001080c */
[----:B------:R-:W-:Y:S01]  /*5040*/  MOV R127, R27 ;  /* 0x0000001b007f7202 */ /* 0x000fe20000000f00 */
[----:B------:R-:W-:-:S05]  /*5050*/  IMAD.MOV.U32 R118, RZ, RZ, R124 ;  /* 0x000000ffff767224 */ /* 0x000fca00078e007c */
[C---:B-1----:R-:W-:Y:S01]  /*5060*/  HMMA.16816.F32 R32, R4.reuse, R10, R28 ;  /* 0x0000000a0420723c */ /* 0x042fe2000000181c */
[----:B------:R-:W-:Y:S01]  /*5070*/  IMAD.MOV.U32 R124, RZ, RZ, R126 ;  /* 0x000000ffff7c7224 */ /* 0x000fe200078e007e */
[----:B------:R-:W-:Y:S01]  /*5080*/  LDSM.16.MT88.4 R16, [R226+0x2100] ;  /* 0x00210000e210783b */ /* 0x000fe20000004200 */
[----:B------:R-:W-:Y:S02]  /*5090*/  IMAD.MOV.U32 R126, RZ, RZ, R26 ;  /* 0x000000ffff7e7224 */ /* 0x000fe400078e001a */
[----:B------:R-:W-:Y:S02]  /*50a0*/  IMAD.MOV.U32 R26, RZ, RZ, R132 ;  /* 0x000000ffff1a7224 */ /* 0x000fe400078e0084 */
[----:B------:R-:W-:Y:S01]  /*50b0*/  IMAD.MOV.U32 R132, RZ, RZ, R134 ;  /* 0x000000ffff847224 */ /* 0x000fe200078e0086 */
[----:B------:R-:W-:Y:S01]  /*50c0*/  HMMA.16816.F32 R44, R4, R8, R104 ;  /* 0x00000008042c723c */ /* 0x000fe20000001868 */
[----:B------:R-:W-:Y:S01]  /*50d0*/  IMAD.MOV.U32 R116, RZ, RZ, R118 ;  /* 0x000000ffff747224 */ /* 0x000fe200078e0076 */
[----:B------:R-:W-:Y:S01]  /*50e0*/  MOV R27, R133 ;  /* 0x00000085001b7202 */ /* 0x000fe20000000f00 */
[----:B------:R-:W-:Y:S01]  /*50f0*/  IMAD.MOV.U32 R134, RZ, RZ, R24 ;  /* 0x000000ffff867224 */ /* 0x000fe200078e0018 */
[----:B------:R-:W1:Y:S01]  /*5100*/  LDSM.16.MT88.4 R8, [R229+0x2100] ;  /* 0x00210000e508783b */ /* 0x000e620000004200 */
[----:B------:R-:W-:-:S02]  /*5110*/  IMAD.MOV.U32 R118, RZ, RZ, R124 ;  /* 0x000000ffff767224 */ /* 0x000fc400078e007c */
[----:B------:R-:W-:Y:S01]  /*5120*/  IMAD.MOV.U32 R24, RZ, RZ, R97 ;  /* 0x000000ffff187224 */ /* 0x000fe200078e0061 */
[----:B------:R-:W-:Y:S01]  /*5130*/  HMMA.16816.F32 R72, R4, R22, R128 ;  /* 0x000000160448723c */ /* 0x000fe20000001880 */
[----:B------:R-:W-:Y:S01]  /*5140*/  IMAD.MOV.U32 R124, RZ, RZ, R126 ;  /* 0x000000ffff7c7224 */ /* 0x000fe200078e007e */
[----:B------:R-:W-:Y:S01]  /*5150*/  MOV R133, R135 ;  /* 0x0000008700857202 */ /* 0x000fe20000000f00 */
[----:B------:R-:W-:Y:S01]  /*5160*/  IMAD.MOV.U32 R97, RZ, RZ, R88 ;  /* 0x000000ffff617224 */ /* 0x000fe200078e0058 */
[----:B------:R-:W3:Y:S01]  /*5170*/  LDSM.16.MT88.4 R20, [R225+0x2100] ;  /* 0x00210000e114783b */ /* 0x000ee20000004200 */
[----:B------:R-:W-:Y:S02]  /*5180*/  IMAD.MOV.U32 R126, RZ, RZ, R26 ;  /* 0x000000ffff7e7224 */ /* 0x000fe400078e001a */
[----:B------:R-:W-:Y:S02]  /*5190*/  IMAD.MOV.U32 R88, RZ, RZ, R152 ;  /* 0x000000ffff587224 */ /* 0x000fe400078e0098 */
[----:B------:R-:W-:Y:S01]  /*51a0*/  IMAD.MOV.U32 R26, RZ, RZ, R132 ;  /* 0x000000ffff1a7224 */ /* 0x000fe200078e0084 */
[----:B------:R4:W1:Y:S01]  /*51b0*/  MUFU.EX2 R152, R0 ;  /* 0x0000000000987308 */ /* 0x0008620000000800 */
[----:B------:R-:W-:-:S02]  /*51c0*/  IMAD.MOV.U32 R132, RZ, RZ, R134 ;  /* 0x000000ffff847224 */ /* 0x000fc400078e0086 */
[----:B------:R-:W-:Y:S02]  /*51d0*/  IMAD.MOV.U32 R134, RZ, RZ, R24 ;  /* 0x000000ffff867224 */ /* 0x000fe400078e0018 */
[----:B------:R-:W-:Y:S02]  /*51e0*/  IMAD.MOV.U32 R24, RZ, RZ, R97 ;  /* 0x000000ffff187224 */ /* 0x000fe400078e0061 */
[----:B------:R-:W-:Y:S02]  /*51f0*/  IMAD.MOV.U32 R97, RZ, RZ, R88 ;  /* 0x000000ffff617224 */ /* 0x000fe400078e0058 */
[----:B------:R-:W-:Y:S02]  /*5200*/  IMAD.MOV.U32 R88, RZ, RZ, R153 ;  /* 0x000000ffff587224 */ /* 0x000fe400078e0099 */
[----:B----4-:R-:W-:Y:S01]  /*5210*/  FFMA.FTZ R0, R117, c[0x0][0x2d0], -R12 ;  /* 0x0000b40075007a23 */ /* 0x010fe2000001080c */
[----:B------:R-:W-:Y:S02]  /*5220*/  MOV R117, R119 ;  /* 0x0000007700757202 */ /* 0x000fe40000000f00 */
[----:B------:R-:W-:Y:S01]  /*5230*/  MOV R119, R125 ;  /* 0x0000007d00777202 */ /* 0x000fe20000000f00 */
[----:B------:R4:W-:Y:S01]  /*5240*/  MUFU.EX2 R153, R0 ;  /* 0x0000000000997308 */ /* 0x0009e20000000800 */
[----:B------:R-:W-:-:S02]  /*5250*/  MOV R125, R127 ;  /* 0x0000007f007d7202 */ /* 0x000fc40000000f00 */
[----:B------:R-:W-:Y:S02]  /*5260*/  MOV R135, R96 ;  /* 0x0000006000877202 */ /* 0x000fe40000000f00 */
[----:B------:R-:W-:Y:S02]  /*5270*/  MOV R127, R27 ;  /* 0x0000001b007f7202 */ /* 0x000fe40000000f00 */
[----:B------:R-:W-:Y:S02]  /*5280*/  MOV R96, R92 ;  /* 0x0000005c00607202 */ /* 0x000fe40000000f00 */
[----:B------:R-:W-:Y:S01]  /*5290*/  MOV R27, R133 ;  /* 0x00000085001b7202 */ /* 0x000fe20000000f00 */
[----:B----4-:R-:W-:Y:S02]  /*52a0*/  FFMA.FTZ R0, R116, c[0x0][0x2d0], -R12 ;  /* 0x0000b40074007a23 */ /* 0x010fe4000001080c */
[----:B------:R-:W-:Y:S01]  /*52b0*/  IMAD.MOV.U32 R116, RZ, RZ, R117 ;  /* 0x000000ffff747224 */ /* 0x000fe200078e0075 */
[----:B------:R-:W-:Y:S01]  /*52c0*/  MOV R117, R118 ;  /* 0x0000007600757202 */ /* 0x000fe20000000f00 */
[----:B------:R-:W-:Y:S01]  /*52d0*/  IMAD.MOV.U32 R118, RZ, RZ, R119 ;  /* 0x000000ffff767224 */ /* 0x000fe200078e0077 */
[----:B------:R-:W-:Y:S01]  /*52e0*/  MOV R119, R124 ;  /* 0x0000007c00777202 */ /* 0x000fe20000000f00 */
[----:B------:R-:W-:Y:S01]  /*52f0*/  IMAD.MOV.U32 R124, RZ, RZ, R125 ;  /* 0x000000ffff7c7224 */ /* 0x000fe200078e007d */
[----:B------:R-:W-:-:S02]  /*5300*/  MOV R92, R89 ;  /* 0x00000059005c7202 */ /* 0x000fc40000000f00 */
[----:B------:R-:W-:Y:S02]  /*5310*/  MOV R133, R135 ;  /* 0x0000008700857202 */ /* 0x000fe40000000f00 */
[----:B------:R-:W-:Y:S01]  /*5320*/  MOV R125, R126 ;  /* 0x0000007e007d7202 */ /* 0x000fe20000000f00 */
[----:B------:R-:W-:Y:S01]  /*5330*/  IMAD.MOV.U32 R126, RZ, RZ, R127 ;  /* 0x000000ffff7e7224 */ /* 0x000fe200078e007f */
[----:B------:R-:W-:Y:S02]  /*5340*/  MOV R89, R187 ;  /* 0x000000bb00597202 */ /* 0x000fe40000000f00 */
[----:B------:R-:W-:Y:S01]  /*5350*/  MOV R135, R96 ;  /* 0x0000006000877202 */ /* 0x000fe20000000f00 */
[----:B------:R-:W-:Y:S01]  /*5360*/  FFMA.FTZ R29, R156, c[0x0][0x2d0], -R2 ;  /* 0x0000b4009c1d7a23 */ /* 0x000fe20000010802 */
[----:B------:R-:W-:Y:S01]  /*5370*/  MOV R127, R26 ;  /* 0x0000001a007f7202 */ /* 0x000fe20000000f00 */
[----:B------:R-:W-:Y:S01]  /*5380*/  IMAD.MOV.U32 R26, RZ, RZ, R27 ;  /* 0x000000ffff1a7224 */ /* 0x000fe200078e001b */
[----:B------:R-:W-:Y:S01]  /*5390*/  MOV R96, R92 ;  /* 0x0000005c00607202 */ /* 0x000fe20000000f00 */
[----:B------:R2:W5:Y:S01]  /*53a0*/  LDL.LU R187, [R1+0x7c] ;  /* 0x00007c0001bb7983 */ /* 0x0005620000300800 */
[----:B------:R-:W-:Y:S01]  /*53b0*/  MOV R27, R132 ;  /* 0x00000084001b7202 */ /* 0x000fe20000000f00 */
[----:B------:R-:W-:Y:S01]  /*53c0*/  IMAD.MOV.U32 R132, RZ, RZ, R133 ;  /* 0x000000ffff847224 */ /* 0x000fe200078e0085 */
[----:B------:R-:W-:-:S02]  /*53d0*/  MOV R92, R89 ;  /* 0x00000059005c7202 */ /* 0x000fc40000000f00 */
[----:B------:R-:W-:Y:S01]  /*53e0*/  MOV R133, R134 ;  /* 0x0000008600857202 */ /* 0x000fe20000000f00 */
[----:B------:R-:W-:Y:S01]  /*53f0*/  IMAD.MOV.U32 R134, RZ, RZ, R135 ;  /* 0x000000ffff867224 */ /* 0x000fe200078e0087 */
[----:B------:R-:W-:Y:S02]  /*5400*/  MOV R89, R186 ;  /* 0x000000ba00597202 */ /* 0x000fe40000000f00 */
        /* <DEDUP_REMOVED lines=8> */
[----:B-1----:R-:W-:Y:S01]  /*5490*/  F2FP.PACK_AB R4, R152, R101 ;  /* 0x000000659804723e */ /* 0x002fe200000000ff */
[----:B------:R1:W4:Y:S01]  /*54a0*/  MUFU.EX2 R155, R0 ;  /* 0x00000000009b7308 */ /* 0x0003220000000800 */
[----:B------:R2:W5:Y:S01]  /*54b0*/  LDL.LU R186, [R1+0x78] ;  /* 0x0000780001ba7983 */ /* 0x0005620000300800 */
[----:B-1----:R-:W-:Y:S01]  /*54c0*/  FFMA.FTZ R0, R116, c[0x0][0x2d0], -R2 ;  /* 0x0000b40074007a23 */ /* 0x002fe20000010802 */
        /* <DEDUP_REMOVED lines=14> */
[----:B------:R-:W-:-:S02]  /*55b0*/  MOV R111, R117 ;  /* 0x00000075006f7202 */ /* 0x000fc40000000f00 */
[----:B------:R-:W-:Y:S01]  /*55c0*/  MOV R24, R96 ;  /* 0x0000006000187202 */ /* 0x000fe20000000f00 */
[----:B------:R-:W-:Y:S01]  /*55d0*/  IMAD.MOV.U32 R96, RZ, RZ, R97 ;  /* 0x000000ffff607224 */ /* 0x000fe200078e0061 */
[----:B------:R-:W-:Y:S02]  /*55e0*/  MOV R117, R119 ;  /* 0x0000007700757202 */ /* 0x000fe40000000f00 */
[----:B------:R-:W-:Y:S02]  /*55f0*/  MOV R119, R125 ;  /* 0x0000007d00777202 */ /* 0x000fe40000000f00 */
[----:B------:R-:W-:Y:S02]  /*5600*/  MOV R97, R92 ;  /* 0x0000005c00617202 */ /* 0x000fe40000000f00 */
[----:B------:R-:W-:Y:S01]  /*5610*/  MOV R125, R127 ;  /* 0x0000007f007d7202 */ /* 0x000fe20000000f00 */
[----:B------:R-:W-:Y:S01]  /*5620*/  IMAD.MOV.U32 R127, RZ, RZ, R26 ;  /* 0x000000ffff7f7224 */ /* 0x000fe200078e001a */
[----:B------:R1:W-:Y:S01]  /*5630*/  MUFU.EX2 R31, R0 ;  /* 0x00000000001f7308 */ /* 0x0003e20000000800 */
[----:B------:R-:W-:-:S02]  /*5640*/  IMAD.MOV.U32 R26, RZ, RZ, R132 ;  /* 0x000000ffff1a7224 */ /* 0x000fc400078e0084 */
[----:B------:R-:W-:Y:S02]  /*5650*/  IMAD.MOV.U32 R132, RZ, RZ, R134 ;  /* 0x000000ffff847224 */ /* 0x000fe400078e0086 */
[----:B------:R-:W-:Y:S02]  /*5660*/  IMAD.MOV.U32 R134, RZ, RZ, R24 ;  /* 0x000000ffff867224 */ /* 0x000fe400078e0018 */
[----:B------:R-:W-:Y:S02]  /*5670*/  IMAD.MOV.U32 R24, RZ, RZ, R97 ;  /* 0x000000ffff187224 */ /* 0x000fe400078e0061 */
[----:B------:R-:W-:Y:S02]  /*5680*/  IMAD.MOV.U32 R97, RZ, RZ, R102 ;  /* 0x000000ffff617224 */ /* 0x000fe400078e0066 */
[----:B-1----:R-:W-:-:S04]  /*5690*/  FFMA.FTZ R0, R116, c[0x0][0x2d0], -R2 ;  /* 0x0000b40074007a23 */ /* 0x002fc80000010802 */
[----:B------:R1:W1:Y:S01]  /*56a0*/  MUFU.EX2 R102, R0 ;  /* 0x0000000000667308 */ /* 0x0002620000000800 */
[----:B------:R-:W-:Y:S02]  /*56b0*/  IMAD.MOV.U32 R116, RZ, RZ, R118 ;  /* 0x000000ffff747224 */ /* 0x000fe400078e0076 */
[----:B------:R-:W-:Y:S02]  /*56c0*/  IMAD.MOV.U32 R118, RZ, RZ, R124 ;  /* 0x000000ffff767224 */ /* 0x000fe400078e007c */
[----:B------:R-:W-:Y:S02]  /*56d0*/  IMAD.MOV.U32 R124, RZ, RZ, R126 ;  /* 0x000000ffff7c7224 */ /* 0x000fe400078e007e */
[----:B------:R-:W-:Y:S02]  /*56e0*/  IMAD.MOV.U32 R110, RZ, RZ, R116 ;  /* 0x000000ffff6e7224 */ /* 0x000fe400078e0074 */
[----:B------:R-:W-:Y:S02]  /*56f0*/  IMAD.MOV.U32 R116, RZ, RZ, R118 ;  /* 0x000000ffff747224 */ /* 0x000fe400078e0076 */
[----:B-1----:R-:W-:Y:S01]  /*5700*/  FFMA.FTZ R0, R111, c[0x0][0x2d0], -R2 ;  /* 0x0000b4006f007a23 */ /* 0x002fe20000010802 */
[----:B------:R-:W-:-:S02]  /*5710*/  MOV R111, R117 ;  /* 0x00000075006f7202 */ /* 0x000fc40000000f00 */
[----:B------:R-:W-:Y:S02]  /*5720*/  MOV R117, R119 ;  /* 0x0000007700757202 */ /* 0x000fe40000000f00 */
[----:B------:R-:W-:Y:S01]  /*5730*/  MOV R119, R125 ;  /* 0x0000007d00777202 */ /* 0x000fe20000000f00 */
[----:B------:R-:W-:Y:S02]  /*5740*/  IMAD.MOV.U32 R125, RZ, RZ, R26 ;  /* 0x000000ffff7d7224 */ /* 0x000fe400078e001a */
        /* <DEDUP_REMOVED lines=9> */
[----:B------:R-:W-:-:S02]  /*57e0*/  IMAD.MOV.U32 R119, RZ, RZ, R26 ;  /* 0x000000ffff777224 */ /* 0x000fc400078e001a */
[----:B------:R-:W-:Y:S01]  /*57f0*/  IMAD.MOV.U32 R26, RZ, RZ, R132 ;  /* 0x000000ffff1a7224 */ /* 0x000fe200078e0084 */
[----:B------:R-:W-:Y:S01]  /*5800*/  MOV R126, R27 ;  /* 0x0000001b007e7202 */ /* 0x000fe20000000f00 */
[----:B------:R-:W-:Y:S02]  /*5810*/  IMAD.MOV.U32 R92, RZ, RZ, R185 ;  /* 0x000000ffff5c7224 */ /* 0x000fe400078e00b9 */
[----:B------:R-:W-:Y:S01]  /*5820*/  IMAD.MOV.U32 R132, RZ, RZ, R134 ;  /* 0x000000ffff847224 */ /* 0x000fe200078e0086 */
[----:B------:R-:W-:Y:S01]  /*5830*/  MOV R134, R154 ;  /* 0x0000009a00867202 */ /* 0x000fe20000000f00 */
[----:B------:R-:W-:Y:S01]  /*5840*/  FFMA.FTZ R28, R109, c[0x0][0x2d0], -R12 ;  /* 0x0000b4006d1c7a23 */ /* 0x000fe2000001080c */
[----:B------:R-:W-:Y:S01]  /*5850*/  MOV R27, R133 ;  /* 0x00000085001b7202 */ /* 0x000fe20000000f00 */
[----:B------:R2:W5:Y:S01]  /*5860*/  LDL.LU R185, [R1+0x74] ;  /* 0x0000740001b97983 */ /* 0x0005620000300800 */
[----:B-1----:R-:W-:Y:S02]  /*5870*/  FFMA.FTZ R0, R110, c[0x0][0x2d0], -R2 ;  /* 0x0000b4006e007a23 */ /* 0x002fe40000010802 */
[----:B------:R-:W-:-:S02]  /*5880*/  IMAD.MOV.U32 R110, RZ, RZ, R116 ;  /* 0x000000ffff6e7224 */ /* 0x000fc400078e0074 */
[----:B------:R-:W-:Y:S01]  /*5890*/  IMAD.MOV.U32 R116, RZ, RZ, R118 ;  /* 0x000000ffff747224 */ /* 0x000fe200078e0076 */
[----:B------:R-:W1:Y:S01]  /*58a0*/  MUFU.EX2 R154, R0 ;  /* 0x00000000009a7308 */ /* 0x000e620000000800 */
[----:B------:R-:W-:Y:S02]  /*58b0*/  MOV R133, R135 ;  /* 0x0000008700857202 */ /* 0x000fe40000000f00 */
[----:B------:R-:W-:Y:S02]  /*58c0*/  MOV R135, R96 ;  /* 0x0000006000877202 */ /* 0x000fe40000000f00 */
[----:B------:R-:W-:Y:S01]  /*58d0*/  MOV R109, R110 ;  /* 0x0000006e006d7202 */ /* 0x000fe20000000f00 */
[----:B------:R-:W-:Y:S01]  /*58e0*/  IMAD.MOV.U32 R110, RZ, RZ, R111 ;  /* 0x000000ffff6e7224 */ /* 0x000fe200078e006f */
[----:B------:R-:W-:Y:S02]  /*58f0*/  MOV R96, R92 ;  /* 0x0000005c00607202 */ /* 0x000fe40000000f00 */
[----:B------:R-:W-:-:S02]  /*5900*/  MOV R124, R27 ;  /* 0x0000001b007c7202 */ /* 0x000fc40000000f00 */
[----:B------:R-:W-:Y:S01]  /*5910*/  MOV R111, R116 ;  /* 0x00000074006f7202 */ /* 0x000fe20000000f00 */
[----:B------:R-:W-:Y:S01]  /*5920*/  IMAD.MOV.U32 R116, RZ, RZ, R117 ;  /* 0x000000ffff747224 */ /* 0x000fe200078e0075 */
[----:B------:R-:W-:Y:S02]  /*5930*/  MOV R27, R133 ;  /* 0x00000085001b7202 */ /* 0x000fe40000000f00 */
[----:B------:R-:W-:Y:S02]  /*5940*/  MOV R133, R135 ;  /* 0x0000008700857202 */ /* 0x000fe40000000f00 */
[----:B------:R-:W-:Y:S01]  /*5950*/  MOV R108, R109 ;  /* 0x0000006d006c7202 */ /* 0x000fe20000000f00 */
[----:B------:R-:W-:Y:S01]  /*5960*/  IMAD.MOV.U32 R109, RZ, RZ, R110 ;  /* 0x000000ffff6d7224 */ /* 0x000fe200078e006e */
[----:B------:R-:W-:Y:S02]  /*5970*/  MOV R135, R96 ;  /* 0x0000006000877202 */ /* 0x000fe40000000f00 */
[----:B------:R-:W-:Y:S01]  /*5980*/  MOV R110, R111 ;  /* 0x0000006f006e7202 */ /* 0x000fe20000000f00 */
[----:B------:R-:W-:Y:S01]  /*5990*/  IMAD.MOV.U32 R111, RZ, RZ, R116 ;  /* 0x000000ffff6f7224 */ /* 0x000fe200078e0074 */
[----:B------:R-:W-:Y:S01]  /*59a0*/  MOV R118, R27 ;  /* 0x0000001b00767202 */ /* 0x000fe20000000f00 */
[----:B------:R-:W-:Y:S01]  /*59b0*/  IMAD.MOV.U32 R131, RZ, RZ, R108 ;  /* 0x000000ffff837224 */ /* 0x000fe200078e006c */
[----:B------:R-:W-:-:S02]  /*59c0*/  MOV R27, R133 ;  /* 0x00000085001b7202 */ /* 0x000fc40000000f00 */
        /* <DEDUP_REMOVED lines=10> */
[----:B----4-:R-:W-:Y:S01]  /*5a70*/  F2FP.PACK_AB R6, R155, R153 ;  /* 0x000000999b06723e */ /* 0x010fe200000000ff */
[----:B------:R-:W-:Y:S01]  /*5a80*/  IMAD.MOV.U32 R130, RZ, RZ, R131 ;  /* 0x000000ffff827224 */ /* 0x000fe200078e0083 */
[----:B------:R-:W-:-:S02]  /*5a90*/  F2FP.PACK_AB R5, R102, R31 ;  /* 0x0000001f6605723e */ /* 0x000fc400000000ff */
[----:B-1----:R-:W-:Y:S01]  /*5aa0*/  F2FP.PACK_AB R7, R154, R103 ;  /* 0x000000679a07723e */ /* 0x002fe200000000ff */
        /* <DEDUP_REMOVED lines=10> */
[----:B------:R-:W-:Y:S01]  /*5b50*/  HMMA.16816.F32 R120, R4, R8, R148 ;  /* 0x000000080478723c */ /* 0x000fe20000001894 */
[----:B------:R-:W-:Y:S01]  /*5b60*/  IMAD.MOV.U32 R133, RZ, RZ, R24 ;  /* 0x000000ffff857224 */ /* 0x000fe200078e0018 */
[----:B------:R2:W5:Y:S01]  /*5b70*/  LDL.LU R184, [R1+0x70] ;  /* 0x0000700001b87983 */ /* 0x0005620000300800 */
[----:B------:R-:W-:-:S04]  /*5b80*/  MOV R116, R26 ;  /* 0x0000001a00747202 */ /* 0x000fc80000000f00 */
[----:B------:R-:W-:Y:S01]  /*5b90*/  MOV R151, R92 ;  /* 0x0000005c00977202 */ /* 0x000fe20000000f00 */
[----:B------:R-:W-:Y:S01]  /*5ba0*/  IMAD.MOV.U32 R150, RZ, RZ, R93 ;  /* 0x000000ffff967224 */ /* 0x000fe200078e005d */
[----:B------:R-:W-:Y:S01]  /*5bb0*/  MOV R149, R94 ;  /* 0x0000005e00957202 */ /* 0x000fe20000000f00 */
[----:B------:R-:W-:Y:S01]  /*5bc0*/  IMAD.MOV.U32 R148, RZ, RZ, R95 ;  /* 0x000000ffff947224 */ /* 0x000fe200078e005f */
[----:B------:R-:W-:Y:S01]  /*5bd0*/  MOV R128, R130 ;  /* 0x0000008200807202 */ /* 0x000fe20000000f00 */
[C---:B------:R-:W-:Y:S01]  /*5be0*/  HMMA.16816.F32 R92, R4.reuse, R10, R140 ;  /* 0x0000000a045c723c */ /* 0x040fe2000000188c */
[--C-:B------:R-:W-:Y:S01]  /*5bf0*/  FFMA.FTZ R27, R161, c[0x0][0x2d0], -R12.reuse ;  /* 0x0000b400a11b7a23 */ /* 0x100fe2000001080c */
[----:B------:R2:W5:Y:S01]  /*5c00*/  LDL.LU R163, [R1+0x6c] ;  /* 0x00006c0001a37983 */ /* 0x0005620000300800 */
[--C-:B------:R-:W-:Y:S02]  /*5c10*/  FFMA.FTZ R26, R160, c[0x0][0x2d0], -R12.reuse ;  /* 0x0000b400a01a7a23 */ /* 0x100fe4000001080c */
[----:B------:R-:W-:Y:S01]  /*5c20*/  FFMA.FTZ R25, R159, c[0x0][0x2d0], -R12 ;  /* 0x0000b4009f197a23 */ /* 0x000fe2000001080c */
        /* <DEDUP_REMOVED lines=11> */
[--C-:B------:R-:W-:Y:S01]  /*5ce0*/  FFMA.FTZ R24, R158, c[0x0][0x2d0], -R2.reuse ;  /* 0x0000b4009e187a23 */ /* 0x100fe20000010802 */
[----:B------:R-:W1:Y:S01]  /*5cf0*/  LDSM.16.MT88.4 R12, [R225+0x5100] ;  /* 0x00510000e10c783b */ /* 0x000e620000004200 */
[--C-:B------:R-:W-:Y:S01]  /*5d00*/  FFMA.FTZ R0, R157, c[0x0][0x2d0], -R2.reuse ;  /* 0x0000b4009d007a23 */ /* 0x100fe20000010802 */
[----:B------:R-:W-:Y:S01]  /*5d10*/  MOV R108, R90 ;  /* 0x0000005a006c7202 */ /* 0x000fe20000000f00 */
[----:B------:R-:W-:Y:S01]  /*5d20*/  IMAD.MOV.U32 R131, RZ, RZ, R109 ;  /* 0x000000ffff837224 */ /* 0x000fe200078e006d */
[----:B------:R-:W-:Y:S01]  /*5d30*/  HMMA.16816.F32 R112, R4, R16, R168 ;  /* 0x000000100470723c */ /* 0x000fe200000018a8 */
[----:B------:R-:W-:Y:S01]  /*5d40*/  FFMA.FTZ R30, R110, c[0x0][0x2d0], -R2 ;  /* 0x0000b4006e1e7a23 */ /* 0x000fe20000010802 */
[----:B------:R-:W-:Y:S01]  /*5d50*/  MOV R110, R88 ;  /* 0x00000058006e7202 */ /* 0x000fe20000000f00 */
[----:B------:R-:W-:Y:S01]  /*5d60*/  IMAD.MOV.U32 R109, RZ, RZ, R89 ;  /* 0x000000ffff6d7224 */ /* 0x000fe200078e0059 */
[----:B------:R-:W4:Y:S01]  /*5d70*/  LDSM.16.MT88.4 R8, [R226+0x5100] ;  /* 0x00510000e208783b */ /* 0x000f220000004200 */
[----:B------:R-:W-:-:S03]  /*5d80*/  IMAD.MOV.U32 R2, RZ, RZ, R91 ;  /* 0x000000ffff027224 */ /* 0x000fc600078e005b */
[----:B------:R-:W-:Y:S01]  /*5d90*/  HMMA.16816.F32 R88, R4, R18, R164 ;  /* 0x000000120458723c */ /* 0x000fe200000018a4 */
[----:B------:R-:W2:Y:S01]  /*5da0*/  LDSM.16.MT88.4 R16, [R228+0x2100] ;  /* 0x00210000e410783b */ /* 0x000ea20000004200 */
[----:B------:R-:W-:-:S03]  /*5db0*/  IMAD.MOV.U32 R140, RZ, RZ, R118 ;  /* 0x000000ffff8c7224 */ /* 0x000fc600078e0076 */
[----:B------:R1:W5:Y:S03]  /*5dc0*/  LDL.LU R162, [R1+0x68] ;  /* 0x0000680001a27983 */ /* 0x0003660000300800 */
[C---:B---3--:R-:W-:Y:S01]  /*5dd0*/  HMMA.16816.F32 R104, R4.reuse, R20, R128 ;  /* 0x000000140468723c */ /* 0x048fe20000001880 */
[----:B------:R3:W5:Y:S04]  /*5de0*/  LDL.LU R161, [R1+0x64] ;  /* 0x0000640001a17983 */ /* 0x0007680000300800 */
[----:B------:R3:W5:Y:S03]  /*5df0*/  LDL.LU R160, [R1+0x60] ;  /* 0x0000600001a07983 */ /* 0x0007660000300800 */
[C---:B------:R-:W-:Y:S01]  /*5e00*/  HMMA.16816.F32 R20, R4.reuse, R22, R176 ;  /* 0x000000160414723c */ /* 0x040fe200000018b0 */
[----:B------:R3:W5:Y:S04]  /*5e10*/  LDL.LU R159, [R1+0x5c] ;  /* 0x00005c00019f7983 */ /* 0x0007680000300800 */
[----:B------:R3:W5:Y:S04]  /*5e20*/  LDL.LU R158, [R1+0x58] ;  /* 0x00005800019e7983 */ /* 0x0007680000300800 */
[----:B------:R3:W5:Y:S01]  /*5e30*/  LDL.LU R157, [R1+0x54] ;  /* 0x00005400019d7983 */ /* 0x0007620000300800 */
[C---:B-1----:R-:W-:Y:S03]  /*5e40*/  HMMA.16816.F32 R176, R4.reuse, R12, R144 ;  /* 0x0000000c04b0723c */ /* 0x042fe60000001890 */
[----:B------:R3:W5:Y:S05]  /*5e50*/  LDL.LU R156, [R1+0x50] ;  /* 0x00005000019c7983 */ /* 0x00076a0000300800 */
[C---:B------:R-:W-:Y:S01]  /*5e60*/  HMMA.16816.F32 R164, R4.reuse, R14, R136 ;  /* 0x0000000e04a4723c */ /* 0x040fe20000001888 */
[----:B------:R-:W1:Y:S07]  /*5e70*/  LDSM.16.MT88.4 R12, [R228+0x5100] ;  /* 0x00510000e40c783b */ /* 0x000e6e0000004200 */
[C---:B----4-:R-:W-:Y:S08]  /*5e80*/  HMMA.16816.F32 R144, R4.reuse, R8, R52 ;  /* 0x000000080490723c */ /* 0x050ff00000001834 */
[C---:B--2---:R-:W-:Y:S08]  /*5e90*/  HMMA.16816.F32 R128, R4.reuse, R16, R180 ;  /* 0x000000100480723c */ /* 0x044ff000000018b4 */
[C---:B------:R-:W-:Y:S01]  /*5ea0*/  HMMA.16816.F32 R168, R4.reuse, R18, R172 ;  /* 0x0000001204a8723c */ /* 0x040fe200000018ac */
[----:B------:R-:W2:Y:S07]  /*5eb0*/  LDSM.16.MT88.4 R16, [R229+0x5100] ;  /* 0x00510000e510783b */ /* 0x000eae0000004200 */
[C---:B------:R-:W-:Y:S01]  /*5ec0*/  HMMA.16816.F32 R52, R4.reuse, R10, R40 ;  /* 0x0000000a0434723c */ /* 0x040fe20000001828 */
[----:B------:R-:W4:Y:S07]  /*5ed0*/  LDSM.16.MT88.4 R8, [R225+0x8100] ;  /* 0x00810000e108783b */ /* 0x000f2e0000004200 */
[C---:B-1----:R-:W-:Y:S08]  /*5ee0*/  HMMA.16816.F32 R68, R4.reuse, R12, R68 ;  /* 0x0000000c0444723c */ /* 0x042ff00000001844 */
[C---:B------:R-:W-:Y:S01]  /*5ef0*/  HMMA.16816.F32 R40, R4.reuse, R14, R60 ;  /* 0x0000000e0428723c */ /* 0x040fe2000000183c */
[----:B------:R-:W1:Y:S07]  /*5f00*/  LDSM.16.MT88.4 R12, [R229+0x8100] ;  /* 0x00810000e50c783b */ /* 0x000e6e0000004200 */
[C---:B--2---:R-:W-:Y:S08]  /*5f10*/  HMMA.16816.F32 R84, R4.reuse, R16, R84 ;  /* 0x000000100454723c */ /* 0x044ff00000001854 */
[C---:B------:R-:W-:Y:S01]  /*5f20*/  HMMA.16816.F32 R76, R4.reuse, R18, R76 ;  /* 0x00000012044c723c */ /* 0x040fe2000000184c */
[----:B------:R-:W2:Y:S07]  /*5f30*/  LDSM.16.MT88.4 R16, [R226+0x8100] ;  /* 0x00810000e210783b */ /* 0x000eae0000004200 */
[C---:B----4-:R-:W-:Y:S08]  /*5f40*/  HMMA.16816.F32 R48, R4.reuse, R8, R48 ;  /* 0x000000080430723c */ /* 0x050ff00000001830 */
[C---:B------:R-:W-:Y:S01]  /*5f50*/  HMMA.16816.F32 R36, R4.reuse, R10, R36 ;  /* 0x0000000a0424723c */ /* 0x040fe20000001824 */
[----:B------:R-:W4:Y:S07]  /*5f60*/  LDSM.16.MT88.4 R8, [R228+0x8100] ;  /* 0x00810000e408783b */ /* 0x000f2e0000004200 */
[----:B-1----:R-:W-:Y:S01]  /*5f70*/  HMMA.16816.F32 R60, R4, R14, R56 ;  /* 0x0000000e043c723c */ /* 0x002fe20000001838 */
[----:B------:R-:W-:Y:S01]  /*5f80*/  IMAD.MOV.U32 R138, RZ, RZ, R116 ;  /* 0x000000ffff8a7224 */ /* 0x000fe200078e0074 */
[----:B------:R-:W-:-:S06]  /*5f90*/  MOV R139, R117 ;  /* 0x00000075008b7202 */ /* 0x000fcc0000000f00 */
[----:B------:R-:W-:Y:S01]  /*5fa0*/  HMMA.16816.F32 R64, R4, R12, R64 ;  /* 0x0000000c0440723c */ /* 0x000fe20000001840 */
[----:B------:R-:W-:Y:S01]  /*5fb0*/  IMAD.MOV.U32 R136, RZ, RZ, R110 ;  /* 0x000000ffff887224 */ /* 0x000fe200078e006e */
[----:B------:R-:W-:-:S06]  /*5fc0*/  MOV R137, R111 ;  /* 0x0000006f00897202 */ /* 0x000fcc0000000f00 */
[C---:B--2---:R-:W-:Y:S08]  /*5fd0*/  HMMA.16816.F32 R172, R4.reuse, R16, R80 ;  /* 0x0000001004ac723c */ /* 0x044ff00000001850 */
[----:B------:R-:W-:Y:S01]  /*5fe0*/  HMMA.16816.F32 R180, R4, R18, R72 ;  /* 0x0000001204b4723c */ /* 0x000fe20000001848 */
[----:B------:R-:W-:Y:S01]  /*5ff0*/  IMAD.MOV.U32 R15, RZ, RZ, R62 ;  /* 0x000000ffff0f7224 */ /* 0x000fe200078e003e */
[----:B------:R-:W-:-:S06]  /*6000*/  MOV R14, R63 ;  /* 0x0000003f000e7202 */ /* 0x000fcc0000000f00 */
[----:B----4-:R-:W-:Y:S01]  /*6010*/  HMMA.16816.F32 R44, R4, R8, R44 ;  /* 0x00000008042c723c */ /* 0x010fe2000000182c */
[----:B------:R-:W-:Y:S01]  /*6020*/  IMAD.MOV.U32 R62, RZ, RZ, R108 ;  /* 0x000000ffff3e7224 */ /* 0x000fe200078e006c */
[----:B------:R-:W-:-:S06]  /*6030*/  MOV R63, R109 ;  /* 0x0000006d003f7202 */ /* 0x000fcc0000000f00 */
[----:B------:R-:W-:Y:S01]  /*6040*/  HMMA.16816.F32 R32, R4, R10, R32 ;  /* 0x0000000a0420723c */ /* 0x000fe20000001820 */
[----:B------:R1:W-:Y:S01]  /*6050*/  MUFU.EX2 R7, R0 ;  /* 0x0000000000077308 */ /* 0x0003e20000000800 */
[----:B------:R-:W-:Y:S01]  /*6060*/  LDSM.16.MT88.4 R108, [R225+0x2900] ;  /* 0x00290000e16c783b */ /* 0x000fe20000004200 */
[----:B------:R-:W-:Y:S01]  /*6070*/  IMAD.MOV.U32 R57, RZ, RZ, R60 ;  /* 0x000000ffff397224 */ /* 0x000fe200078e003c */
[----:B------:R-:W-:Y:S01]  /*6080*/  MOV R56, R61 ;  /* 0x0000003d00387202 */ /* 0x000fe20000000f00 */
[----:B------:R-:W-:Y:S01]  /*6090*/  IMAD.MOV.U32 R82, RZ, RZ, R149 ;  /* 0x000000ffff527224 */ /* 0x000fe200078e0095 */
[----:B------:R-:W-:Y:S01]  /*60a0*/  MOV R83, R150 ;  /* 0x0000009600537202 */ /* 0x000fe20000000f00 */
[----:B------:R-:W-:Y:S01]  /*60b0*/  IMAD.MOV.U32 R80, RZ, RZ, R143 ;  /* 0x000000ffff507224 */ /* 0x000fe200078e008f */
[----:B------:R-:W-:Y:S01]  /*60c0*/  MOV R81, R148 ;  /* 0x0000009400517202 */ /* 0x000fe20000000f00 */
[----:B------:R-:W-:Y:S01]  /*60d0*/  MUFU.EX2 R12, R28 ;  /* 0x0000001c000c7308 */ /* 0x000fe20000000800 */
[----:B------:R-:W-:Y:S01]  /*60e0*/  MOV R18, R65 ;  /* 0x0000004100127202 */ /* 0x000fe20000000f00 */
[----:B------:R-:W-:Y:S01]  /*60f0*/  IMAD.MOV.U32 R19, RZ, RZ, R64 ;  /* 0x000000ffff137224 */ /* 0x000fe200078e0040 */
[----:B------:R-:W-:Y:S01]  /*6100*/  MOV R16, R67 ;  /* 0x0000004300107202 */ /* 0x000fe20000000f00 */
[----:B------:R-:W-:Y:S01]  /*6110*/  IMAD.MOV.U32 R17, RZ, RZ, R66 ;  /* 0x000000ffff117224 */ /* 0x000fe200078e0042 */
[----:B------:R-:W-:Y:S01]  /*6120*/  LDSM.16.MT88.4 R72, [R225+0x8900] ;  /* 0x00890000e148783b */ /* 0x000fe20000004200 */
[----:B-1----:R-:W-:Y:S01]  /*6130*/  FADD.FTZ R0, R142, R141 ;  /* 0x0000008d8e007221 */ /* 0x002fe20000010000 */
[----:B------:R-:W-:Y:S01]  /*6140*/  MOV R141, R119 ;  /* 0x00000077008d7202 */ /* 0x000fe20000000f00 */
[----:B------:R-:W-:Y:S01]  /*6150*/  IMAD.MOV.U32 R60, RZ, RZ, R151 ;  /* 0x000000ffff3c7224 */ /* 0x000fe200078e0097 */
[----:B------:R-:W1:Y:S01]  /*6160*/  LDSM.16.MT88.4 R116, [R226+0x2900] ;  /* 0x00290000e274783b */ /* 0x000e620000004200 */
[----:B------:R-:W-:Y:S01]  /*6170*/  MOV R61, R2 ;  /* 0x00000002003d7202 */ /* 0x000fe20000000f00 */
[----:B------:R-:W-:Y:S01]  /*6180*/  FADD.FTZ R2, R132, R127 ;  /* 0x0000007f84027221 */ /* 0x000fe20000010000 */
[----:B------:R-:W-:Y:S01]  /*6190*/  MOV R149, R133 ;  /* 0x0000008500957202 */ /* 0x000fe20000000f00 */
[----:B------:R-:W-:Y:S01]  /*61a0*/  IMAD.MOV.U32 R150, RZ, RZ, R134 ;  /* 0x000000ffff967224 */ /* 0x000fe200078e0086 */
[----:B------:R-:W-:Y:S01]  /*61b0*/  MOV R151, R135 ;  /* 0x0000008700977202 */ /* 0x000fe20000000f00 */
[----:B------:R-:W-:Y:S01]  /*61c0*/  IMAD.MOV.U32 R142, RZ, RZ, R124 ;  /* 0x000000ffff8e7224 */ /* 0x000fe200078e007c */
[----:B------:R-:W-:Y:S01]  /*61d0*/  MOV R143, R125 ;  /* 0x0000007d008f7202 */ /* 0x000fe20000000f00 */
[----:B------:R-:W-:Y:S01]  /*61e0*/  IMAD.MOV.U32 R148, RZ, RZ, R126 ;  /* 0x000000ffff947224 */ /* 0x000fe200078e007e */
[----:B------:R-:W2:Y:S04]  /*61f0*/  LDSM.16.MT88.4 R132, [R228+0x2900] ;  /* 0x00290000e484783b */ /* 0x000ea80000004200 */
[----:B------:R-:W4:Y:S01]  /*6200*/  LDSM.16.MT88.4 R124, [R229+0x2900] ;  /* 0x00290000e57c783b */ /* 0x000f220000004200 */
[----:B------:R1:W1:Y:S01]  /*6210*/  MUFU.EX2 R11, R27 ;  /* 0x0000001b000b7308 */ /* 0x0002620000000800 */
[----:B------:R-:W-:-:S02]  /*6220*/  FADD.FTZ R0, R80, R0 ;  /* 0x0000000050007221 */ /* 0x000fc40000010000 */
[----:B------:R-:W-:Y:S01]  /*6230*/  FADD.FTZ R4, R81, R2 ;  /* 0x0000000251047221 */ /* 0x000fe20000010000 */
[----:B------:R-:W-:Y:S04]  /*6240*/  LDSM.16.MT88.4 R64, [R228+0x5900] ;  /* 0x00590000e440783b */ /* 0x000fe80000004200 */
[----:B------:R1:W-:Y:S01]  /*6250*/  MUFU.EX2 R10, R26 ;  /* 0x0000001a000a7308 */ /* 0x0003e20000000800 */
[----:B------:R-:W-:-:S07]  /*6260*/  IMAD.MOV.U32 R13, RZ, RZ, R62 ;  /* 0x000000ffff0d7224 */ /* 0x000fce00078e003e */
[----:B------:R-:W1:Y:S01]  /*6270*/  MUFU.EX2 R9, R25 ;  /* 0x0000001900097308 */ /* 0x000e620000000800 */
[----:B------:R-:W-:-:S07]  /*6280*/  FADD.FTZ R2, R82, R0 ;  /* 0x0000000052027221 */ /* 0x000fce0000010000 */
[----:B------:R-:W1:Y:S01]  /*6290*/  MUFU.EX2 R8, R24 ;  /* 0x0000001800087308 */ /* 0x000e620000000800 */
[----:B------:R-:W-:-:S07]  /*62a0*/  IMAD.MOV.U32 R62, RZ, RZ, R136 ;  /* 0x000000ffff3e7224 */ /* 0x000fce00078e0088 */
[----:B------:R2:W-:Y:S01]  /*62b0*/  MUFU.EX2 R5, R29 ;  /* 0x0000001d00057308 */ /* 0x0005e20000000800 */
[----:B------:R-:W-:-:S07]  /*62c0*/  FADD.FTZ R0, R83, R4 ;  /* 0x0000000453007221 */ /* 0x000fce0000010000 */
[----:B------:R-:W2:Y:S01]  /*62d0*/  MUFU.EX2 R6, R30 ;  /* 0x0000001e00067308 */ /* 0x000ea20000000800 */
[----:B------:R-:W-:Y:S01]  /*62e0*/  IMAD.MOV.U32 R136, RZ, RZ, R138 ;  /* 0x000000ffff887224 */ /* 0x000fe200078e008a */
[----:B-1----:R-:W-:Y:S01]  /*62f0*/  MOV R27, R14 ;  /* 0x0000000e001b7202 */ /* 0x002fe20000000f00 */
[----:B------:R-:W-:Y:S01]  /*6300*/  IMAD.MOV.U32 R138, RZ, RZ, R140 ;  /* 0x000000ffff8a7224 */ /* 0x000fe200078e008c */
[----:B------:R-:W-:Y:S01]  /*6310*/  MOV R140, R141 ;  /* 0x0000008d008c7202 */ /* 0x000fe20000000f00 */
[----:B------:R-:W-:Y:S01]  /*6320*/  IMAD.MOV.U32 R141, RZ, RZ, R142 ;  /* 0x000000ffff8d7224 */ /* 0x000fe200078e008e */
        /* <DEDUP_REMOVED lines=13> */
[----:B------:R-:W-:Y:S01]  /*6400*/  FADD.FTZ R2, R60, R2 ;  /* 0x000000023c027221 */ /* 0x000fe20000010000 */
[----:B------:R-:W-:Y:S01]  /*6410*/  F2FP.PACK_AB R96, R11, R12 ;  /* 0x0000000c0b60723e */ /* 0x000fe200000000ff */
[----:B--2---:R-:W-:Y:S01]  /*6420*/  IMAD.MOV.U32 R29, RZ, RZ, R62 ;  /* 0x000000ffff1d7224 */ /* 0x004fe200078e003e */
[----:B------:R-:W-:Y:S01]  /*6430*/  F2FP.PACK_AB R98, R9, R10 ;  /* 0x0000000a0962723e */ /* 0x000fe200000000ff */
[----:B------:R-:W-:Y:S01]  /*6440*/  IMAD.MOV.U32 R24, RZ, RZ, R57 ;  /* 0x000000ffff187224 */ /* 0x000fe200078e0039 */
[----:B------:R-:W-:Y:S01]  /*6450*/  F2FP.PACK_AB R97, R7, R8 ;  /* 0x000000080761723e */ /* 0x000fe200000000ff */
[----:B------:R-:W-:Y:S01]  /*6460*/  LDSM.16.MT88.4 R80, [R226+0x8900] ;  /* 0x00890000e250783b */ /* 0x000fe20000004200 */
[----:B------:R-:W-:-:S07]  /*6470*/  F2FP.PACK_AB R99, R6, R5 ;  /* 0x000000050663723e */ /* 0x000fce00000000ff */
[C---:B------:R-:W-:Y:S08]  /*6480*/  HMMA.16816.F32 R112, R96.reuse, R116, R112 ;  /* 0x000000746070723c */ /* 0x040ff00000001870 */
[C---:B------:R-:W-:Y:S07]  /*6490*/  HMMA.16816.F32 R116, R96.reuse, R118, R88 ;  /* 0x000000766074723c */ /* 0x040fee0000001858 */
[----:B------:R-:W-:Y:S01]  /*64a0*/  MOV R90, R142 ;  /* 0x0000008e005a7202 */ /* 0x000fe20000000f00 */
[----:B------:R-:W-:Y:S01]  /*64b0*/  HMMA.16816.F32 R104, R96, R108, R104 ;  /* 0x0000006c6068723c */ /* 0x000fe20000001868 */
[----:B------:R-:W-:-:S03]  /*64c0*/  IMAD.MOV.U32 R91, RZ, RZ, R143 ;  /* 0x000000ffff5b7224 */ /* 0x000fc600078e008f */
[----:B------:R-:W-:-:S04]  /*64d0*/  FADD.FTZ R2, R90, R2 ;  /* 0x000000025a027221 */ /* 0x000fc80000010000 */
[C---:B------:R-:W-:Y:S01]  /*64e0*/  HMMA.16816.F32 R108, R96.reuse, R110, R20 ;  /* 0x0000006e606c723c */ /* 0x040fe20000001814 */
[----:B------:R-:W-:Y:S02]  /*64f0*/  FADD.FTZ R0, R91, R0 ;  /* 0x000000005b007221 */ /* 0x000fe40000010000 */
[----:B------:R-:W-:Y:S01]  /*6500*/  IMAD.MOV.U32 R4, RZ, RZ, R136 ;  /* 0x000000ffff047224 */ /* 0x000fe200078e0088 */
[----:B------:R-:W-:Y:S01]  /*6510*/  MOV R30, R63 ;  /* 0x0000003f001e7202 */ /* 0x000fe20000000f00 */
[----:B------:R-:W-:Y:S02]  /*6520*/  LDSM.16.MT88.4 R88, [R229+0x8900] ;  /* 0x00890000e558783b */ /* 0x000fe40000004200 */
        /* <DEDUP_REMOVED lines=8> */
[C---:B------:R-:W-:Y:S01]  /*65b0*/  HMMA.16816.F32 R128, R96.reuse, R132, R128 ;  /* 0x000000846080723c */ /* 0x040fe20000001880 */
[----:B------:R-:W-:Y:S01]  /*65c0*/  FADD.FTZ R2, R18, R2 ;  /* 0x0000000212027221 */ /* 0x000fe20000010000 */
[----:B------:R-:W-:Y:S01]  /*65d0*/  MOV R28, R61 ;  /* 0x0000003d001c7202 */ /* 0x000fe20000000f00 */
[----:B------:R-:W-:Y:S01]  /*65e0*/  FADD.FTZ R0, R19, R0 ;  /* 0x0000000013007221 */ /* 0x000fe20000010000 */
[----:B------:R-:W-:Y:S01]  /*65f0*/  MOV R25, R56 ;  /* 0x0000003800197202 */ /* 0x000fe20000000f00 */
[----:B------:R-:W-:Y:S01]  /*6600*/  FADD.FTZ R2, R16, R2 ;  /* 0x0000000210027221 */ /* 0x000fe20000010000 */
[----:B------:R-:W-:Y:S02]  /*6610*/  LDSM.16.MT88.4 R56, [R229+0x5900] ;  /* 0x00590000e538783b */ /* 0x000fe40000004200 */
[C---:B----4-:R-:W-:Y:S01]  /*6620*/  HMMA.16816.F32 R120, R96.reuse, R124, R120 ;  /* 0x0000007c6078723c */ /* 0x050fe20000001878 */
[----:B------:R-:W-:Y:S01]  /*6630*/  FADD.FTZ R0, R17, R0 ;  /* 0x0000000011007221 */ /* 0x000fe20000010000 */
[----:B------:R-:W-:Y:S04]  /*6640*/  LDSM.16.MT88.4 R140, [R225+0x5900] ;  /* 0x00590000e18c783b */ /* 0x000fe80000004200 */
[----:B------:R-:W-:Y:S02]  /*6650*/  LDSM.16.MT88.4 R16, [R228+0x8900] ;  /* 0x00890000e410783b */ /* 0x000fe40000004200 */
[C---:B------:R-:W-:Y:S07]  /*6660*/  HMMA.16816.F32 R132, R96.reuse, R134, R168 ;  /* 0x000000866084723c */ /* 0x040fee00000018a8 */
[----:B------:R-:W-:Y:S01]  /*6670*/  MOV R171, R139 ;  /* 0x0000008b00ab7202 */ /* 0x000fe20000000f00 */
[----:B------:R-:W-:Y:S07]  /*6680*/  HMMA.16816.F32 R124, R96, R126, R92 ;  /* 0x0000007e607c723c */ /* 0x000fee000000185c */
[----:B------:R-:W-:Y:S01]  /*6690*/  MOV R92, R148 ;  /* 0x00000094005c7202 */ /* 0x000fe20000000f00 */
[----:B------:R-:W-:Y:S01]  /*66a0*/  FADD.FTZ R2, R171, R2 ;  /* 0x00000002ab027221 */ /* 0x000fe20000010000 */
[----:B------:R-:W-:Y:S01]  /*66b0*/  MOV R93, R150 ;  /* 0x00000096005d7202 */ /* 0x000fe20000000f00 */
[----:B------:R-:W-:-:S02]  /*66c0*/  IMAD.MOV.U32 R94, RZ, RZ, R151 ;  /* 0x000000ffff5e7224 */ /* 0x000fc400078e0097 */
[----:B------:R-:W-:Y:S02]  /*66d0*/  FADD.FTZ R0, R92, R0 ;  /* 0x000000005c007221 */ /* 0x000fe40000010000 */
[----:B------:R-:W-:Y:S02]  /*66e0*/  IMAD.MOV.U32 R95, RZ, RZ, R149 ;  /* 0x000000ffff5f7224 */ /* 0x000fe400078e0095 */
[----:B------:R-:W-:Y:S01]  /*66f0*/  FADD.FTZ R2, R93, R2 ;  /* 0x000000025d027221 */ /* 0x000fe20000010000 */
[----:B------:R-:W1:Y:S01]  /*6700*/  LDSM.16.MT88.4 R148, [R226+0x5900] ;  /* 0x00590000e294783b */ /* 0x000e620000004200 */
[----:B------:R-:W-:Y:S02]  /*6710*/  FADD.FTZ R0, R94, R0 ;  /* 0x000000005e007221 */ /* 0x000fe40000010000 */
[----:B------:R-:W-:Y:S02]  /*6720*/  FADD.FTZ R2, R95, R2 ;  /* 0x000000025f027221 */ /* 0x000fe40000010000 */
[----:B------:R-:W-:-:S02]  /*6730*/  FADD.FTZ R0, R4, R0 ;  /* 0x0000000004007221 */ /* 0x000fc40000010000 */
[----:B------:R-:W-:Y:S02]  /*6740*/  FADD.FTZ R2, R30, R2 ;  /* 0x000000021e027221 */ /* 0x000fe40000010000 */
[----:B------:R-:W-:Y:S02]  /*6750*/  FADD.FTZ R0, R29, R0 ;  /* 0x000000001d007221 */ /* 0x000fe40000010000 */
[----:B------:R-:W-:Y:S02]  /*6760*/  FADD.FTZ R2, R28, R2 ;  /* 0x000000021c027221 */ /* 0x000fe40000010000 */
        /* <DEDUP_REMOVED lines=22> */
[----:B------:R-:W-:-:S05]  /*68d0*/  FADD.FTZ R0, R6, R5 ;  /* 0x0000000506007221 */ /* 0x000fca0000010000 */
[----:B------:R3:W-:Y:S04]  /*68e0*/  STL [R1+0x4], R0 ;  /* 0x0000040001007387 */ /* 0x0007e80000100800 */
[----:B------:R3:W-:Y:S01]  /*68f0*/  STL [R1], R2 ;  /* 0x0000000201007387 */ /* 0x0007e20000100800 */
[C---:B-1----:R-:W-:Y:S08]  /*6900*/  HMMA.16816.F32 R144, R96.reuse, R148, R144 ;  /* 0x000000946090723c */ /* 0x042ff00000001890 */
[C---:B------:R-:W-:Y:S08]  /*6910*/  HMMA.16816.F32 R148, R96.reuse, R150, R52 ;  /* 0x000000966094723c */ /* 0x040ff00000001834 */
        /* <DEDUP_REMOVED lines=13> */
[----:B------:R-:W-:Y:S01]  /*69f0*/  HMMA.16816.F32 R96, R96, R18, R32 ;  /* 0x000000126060723c */ /* 0x000fe20000001820 */
[----:B------:R-:W-:Y:S07]  /*6a00*/  @!P3 BRA `(.L_x_2) ;  /* 0x000040d00000b947 */ /* 0x000fee0003800000 */
[----:B---3--:R-:W2:Y:S01]  /*6a10*/  LDL.LU R13, [R1+0xc] ;  /* 0x00000c00010d7983 */ /* 0x008ea20000300800 */
[----:B------:R-:W-:Y:S01]  /*6a20*/  UMOV UR6, 0x6 ;  /* 0x0000000600067882 */ /* 0x000fe20000000000 */
[----:B------:R-:W-:Y:S01]  /*6a30*/  IMAD.MOV.U32 R102, RZ, RZ, R3 ;  /* 0x000000ffff667224 */ /* 0x000fe200078e0003 */
[----:B------:R-:W-:Y:S01]  /*6a40*/  ULDC.64 UR4, c[0x0][0x208] ;  /* 0x0000820000047ab9 */ /* 0x000fe20000000a00 */
[----:B------:R-:W-:Y:S01]  /*6a50*/  MOV R101, R100 ;  /* 0x0000006400657202 */ /* 0x000fe20000000f00 */
[----:B------:R-:W-:-:S02]  /*6a60*/  USHF.L.U64.HI UR5, UR4, UR6, UR5 ;  /* 0x0000000604057299 */ /* 0x000fc40008010205 */
[----:B------:R-:W-:Y:S01]  /*6a70*/  USHF.L.U32 UR4, UR4, 0x6, URZ ;  /* 0x0000000604047899 */ /* 0x000fe2000800063f */
[----:B--2---:R-:W-:-:S08]  /*6a80*/  IADD3 R250, R13, -0x2, RZ ;  /* 0xfffffffe0dfa7810 */ /* 0x004fd00007ffe0ff */
[----:B------:R-:W2:Y:S04]  /*6a90*/  LDL.LU.64 R26, [R1+0x38] ;  /* 0x00003800011a7983 */ /* 0x000ea80000300a00 */
[----:B------:R-:W3:Y:S04]  /*6aa0*/  LDL.LU.64 R14, [R1+0x40] ;  /* 0x00004000010e7983 */ /* 0x000ee80000300a00 */
[----:B------:R-:W4:Y:S01]  /*6ab0*/  LDL R13, [R1+0x30] ;  /* 0x00003000010d7983 */ /* 0x000f220000100800 */
[----:B--2---:R-:W-:-:S02]  /*6ac0*/  MOV R3, R27 ;  /* 0x0000001b00037202 */ /* 0x004fc40000000f00 */
[----:B---3--:R-:W-:Y:S02]  /*6ad0*/  MOV R2, R14 ;  /* 0x0000000e00027202 */ /* 0x008fe40000000f00 */
[----:B----4-:R-:W-:-:S03]  /*6ae0*/  SHF.L.U32 R249, R13, 0x1, RZ ;  /* 0x000000010df97819 */ /* 0x010fc600000006ff */
[----:B------:R1:W-:Y:S04]  /*6af0*/  STL.64 [R1+0x8], R2 ;  /* 0x0000080201007387 */ /* 0x0003e80000100a00 */
.L_x_3:
[----:B------:R-:W2:Y:S01]  /*6b00*/  LDL.64 R20, [R1+0x8] ;  /* 0x0000080001147983 */ /* 0x000ea20000100a00 */
[----:B------:R-:W-:Y:S04]  /*6b10*/  DEPBAR.LE SB0, 0x0 ;  /* 0x000080000000791a */ /* 0x000fe80000000000 */
[----:B----4-:R-:W-:Y:S01]  /*6b20*/  SHF.R.S32.HI R0, RZ, 0x1f, R250 ;  /* 0x0000001fff007819 */ /* 0x010fe200000114fa */
[----:B------:R-:W-:Y:S01]  /*6b30*/  BAR.SYNC.DEFER_BLOCKING 0x0 ;  /* 0x0000000000007b1d */ /* 0x000fe20000010000 */
[----:B-1----:R-:W-:Y:S04]  /*6b40*/  IMAD.WIDE.U32 R2, R250, c[0x0][0x208], RZ ;  /* 0x00008200fa027a25 */ /* 0x002fe800078e00ff */
[----:B------:R-:W-:Y:S03]  /*6b50*/  IMAD R0, R0, c[0x0][0x208], RZ ;  /* 0x0000820000007a24 */ /* 0x000fe600078e02ff */
[----:B-----5:R-:W-:Y:S01]  /*6b60*/  STL [R1+0x50], R231 ;  /* 0x000050e701007387 */ /* 0x020fe20000100800 */
[----:B------:R-:W-:Y:S03]  /*6b70*/  IMAD R0, R250, c[0x0][0x20c], R0 ;  /* 0x00008300fa007a24 */ /* 0x000fe600078e0200 */
[----:B------:R-:W-:Y:S02]  /*6b80*/  STL [R1+0x54], R248 ;  /* 0x000054f801007387 */ /* 0x000fe40000100800 */
[----:B------:R-:W-:Y:S02]  /*6b90*/  IADD3 R0, R3, R0, RZ ;  /* 0x0000000003007210 */ /* 0x000fe40007ffe0ff */
[----:B------:R-:W-:Y:S03]  /*6ba0*/  STL [R1+0x58], R247 ;  /* 0x000058f701007387 */ /* 0x000fe60000100800 */
[----:B------:R-:W-:Y:S01]  /*6bb0*/  IMAD R0, R0, 0x60, RZ ;  /* 0x0000006000007824 */ /* 0x000fe200078e02ff */
[----:B------:R-:W-:Y:S04]  /*6bc0*/  STL [R1+0x5c], R246 ;  /* 0x00005cf601007387 */ /* 0x000fe80000100800 */
[----:B------:R-:W1:Y:S08]  /*6bd0*/  LDSM.16.M88.4 R8, [R224+0xc100] ;  /* 0x00c10000e008783b */ /* 0x000e700000000200 */
[----:B------:R-:W3:Y:S08]  /*6be0*/  LDSM.16.M88.4 R16, [R224+0xc900] ;  /* 0x00c90000e010783b */ /* 0x000ef00000000200 */
[----:B------:R-:W4:Y:S08]  /*6bf0*/  LDSM.16.M88.4 R24, [R224+0xd100] ;  /* 0x00d10000e018783b */ /* 0x000f300000000200 */
[----:B------:R-:W2:Y:S08]  /*6c00*/  LDSM.16.M88.4 R32, [R224+0xd900] ;  /* 0x00d90000e020783b */ /* 0x000eb00000000200 */
[----:B------:R-:W2:Y:S01]  /*6c10*/  LDSM.16.M88.4 R40, [R224+0xe100] ;  /* 0x00e10000e028783b */ /* 0x000ea20000000200 */
[C---:B-1---5:R-:W-:Y:S07]  /*6c20*/  HMMA.16816.F32 R4, R156.reuse, R8, RZ ;  /* 0x000000089c04723c */ /* 0x062fee00000018ff */
[----:B------:R-:W1:Y:S01]  /*6c30*/  LDSM.16.M88.4 R48, [R224+0xe900] ;  /* 0x00e90000e030783b */ /* 0x000e620000000200 */
[C---:B------:R-:W-:Y:S07]  /*6c40*/  HMMA.16816.F32 R8, R156.reuse, R10, RZ ;  /* 0x0000000a9c08723c */ /* 0x040fee00000018ff */
[----:B------:R-:W1:Y:S01]  /*6c50*/  LDSM.16.M88.4 R152, [R231] ;  /* 0x00000000e798783b */ /* 0x000e620000000200 */
[C---:B---3--:R-:W-:Y:S07]  /*6c60*/  HMMA.16816.F32 R12, R156.reuse, R16, RZ ;  /* 0x000000109c0c723c */ /* 0x048fee00000018ff */
[----:B------:R-:W3:Y:S01]  /*6c70*/  LDSM.16.M88.4 R164, [R248] ;  /* 0x00000000f8a4783b */ /* 0x000ee20000000200 */
[C---:B------:R-:W-:Y:S07]  /*6c80*/  HMMA.16816.F32 R16, R156.reuse, R18, RZ ;  /* 0x000000129c10723c */ /* 0x040fee00000018ff */
[----:B------:R-:W1:Y:S08]  /*6c90*/  LDSM.16.M88.4 R168, [R247] ;  /* 0x00000000f7a8783b */ /* 0x000e700000000200 */
[----:B------:R-:W1:Y:S08]  /*6ca0*/  LDSM.16.M88.4 R172, [R246] ;  /* 0x00000000f6ac783b */ /* 0x000e700000000200 */
[----:B------:R-:W1:Y:S08]  /*6cb0*/  LDSM.16.M88.4 R176, [R245] ;  /* 0x00000000f5b0783b */ /* 0x000e700000000200 */
[----:B------:R-:W1:Y:S08]  /*6cc0*/  LDSM.16.M88.4 R180, [R244] ;  /* 0x00000000f4b4783b */ /* 0x000e700000000200 */
[----:B------:R-:W-:Y:S04]  /*6cd0*/  STL [R1+0x60], R245 ;  /* 0x000060f501007387 */ /* 0x000fe80000100800 */
[----:B------:R-:W-:Y:S01]  /*6ce0*/  STL [R1+0x64], R244 ;  /* 0x000064f401007387 */ /* 0x000fe20000100800 */
[----:B--2---:R-:W-:Y:S02]  /*6cf0*/  IMAD.WIDE.U32 R2, R2, 0x60, R20 ;  /* 0x0000006002027825 */ /* 0x004fe400078e0014 */
[C---:B----4-:R-:W-:Y:S03]  /*6d00*/  HMMA.16816.F32 R20, R156.reuse, R24, RZ ;  /* 0x000000189c14723c */ /* 0x050fe600000018ff */
[----:B------:R-:W-:Y:S02]  /*6d10*/  IADD3 R36, R3, R0, RZ ;  /* 0x0000000003247210 */ /* 0x000fe40007ffe0ff */
[C---:B------:R-:W-:Y:S02]  /*6d20*/  SHF.L.U32 R0, R2.reuse, 0x1, RZ ;  /* 0x0000000102007819 */ /* 0x040fe400000006ff */
[----:B------:R-:W-:Y:S01]  /*6d30*/  SHF.L.U64.HI R36, R2, 0x1, R36 ;  /* 0x0000000102247819 */ /* 0x000fe20000010224 */
[C---:B------:R-:W-:Y:S01]  /*6d40*/  HMMA.16816.F32 R24, R156.reuse, R26, RZ ;  /* 0x0000001a9c18723c */ /* 0x040fe200000018ff */
[C---:B------:R-:W-:Y:S03]  /*6d50*/  IADD3 R2, P0, R0.reuse, c[0x0][0x1f8], RZ ;  /* 0x00007e0000027a10 */ /* 0x040fe60007f1e0ff */
[----:B------:R-:W-:Y:S02]  /*6d60*/  IADD3 R38, P3, R0, 0x80, RZ ;  /* 0x0000008000267810 */ /* 0x000fe40007f7e0ff */
[----:B------:R-:W-:Y:S02]  /*6d70*/  IADD3.X R3, R36, c[0x0][0x1fc], RZ, P0, !PT ;  /* 0x00007f0024037a10 */ /* 0x000fe400007fe4ff */
[C---:B------:R-:W-:Y:S01]  /*6d80*/  HMMA.16816.F32 R28, R156.reuse, R32, RZ ;  /* 0x000000209c1c723c */ /* 0x040fe200000018ff */
[----:B------:R-:W-:Y:S02]  /*6d90*/  IADD3 R38, P2, R38, c[0x0][0x1f8], RZ ;  /* 0x00007e0026267a10 */ /* 0x000fe40007f5e0ff */
[----:B------:R-:W-:Y:S01]  /*6da0*/  @!PT LDS RZ, [RZ] ;  /* 0x00000000fffff984 */ /* 0x000fe20000000800 */
[----:B------:R-:W-:Y:S01]  /*6db0*/  @!PT LDS RZ, [RZ] ;  /* 0x00000000fffff984 */ /* 0x000fe20000000800 */
[----:B------:R-:W-:Y:S01]  /*6dc0*/  @!PT LDS RZ, [RZ] ;  /* 0x00000000fffff984 */ /* 0x000fe20000000800 */
[----:B------:R2:W-:Y:S01]  /*6dd0*/  LDGSTS.E.BYPASS.LTC128B.128 [R249+0x100], [R2.64], !P6 ;  /* 0x0010000002f97fae */ /* 0x0005e2000f101d48 */
[----:B------:R-:W-:Y:S02]  /*6de0*/  IADD3 R0, P1, R0, 0x100, RZ ;  /* 0x0000010000007810 */ /* 0x000fe40007f3e0ff */
[--C-:B------:R-:W-:Y:S02]  /*6df0*/  IADD3.X R39, RZ, c[0x0][0x1fc], R36.reuse, P2, P3 ;  /* 0x00007f00ff277a10 */ /* 0x100fe400017e6424 */
[C---:B------:R-:W-:Y:S01]  /*6e00*/  HMMA.16816.F32 R32, R156.reuse, R34, RZ ;  /* 0x000000229c20723c */ /* 0x040fe200000018ff */
[----:B------:R-:W-:Y:S02]  /*6e10*/  IADD3 R46, P0, R0, c[0x0][0x1f8], RZ ;  /* 0x00007e00002e7a10 */ /* 0x000fe40007f1e0ff */
[----:B------:R4:W-:Y:S02]  /*6e20*/  LDGSTS.E.BYPASS.LTC128B.128 [R249+0x3100], [R38.64], !P5 ;  /* 0x0310000026f97fae */ /* 0x0009e4000e901d48 */
[----:B------:R-:W-:Y:S06]  /*6e30*/  IADD3.X R47, RZ, c[0x0][0x1fc], R36, P0, P1 ;  /* 0x00007f00ff2f7a10 */ /* 0x000fec00007e2424 */
[----:B------:R1:W-:Y:S01]  /*6e40*/  LDGSTS.E.BYPASS.LTC128B.128 [R249+0x6100], [R46.64], !P4 ;  /* 0x061000002ef97fae */ /* 0x0003e2000e101d48 */
[----:B--2---:R-:W-:Y:S04]  /*6e50*/  IADD3 R2, P2, R2, UR4, RZ ;  /* 0x0000000402027c10 */ /* 0x004fe8000ff5e0ff */
[----:B------:R-:W-:Y:S02]  /*6e60*/  IADD3.X R3, R3, UR5, RZ, P2, !PT ;  /* 0x0000000503037c10 */ /* 0x000fe400097fe4ff */
[----:B------:R-:W-:Y:S01]  /*6e70*/  IADD3 R44, P0, R2, UR4, RZ ;  /* 0x00000004022c7c10 */ /* 0x000fe2000ff1e0ff */
[C---:B----4-:R-:W-:Y:S02]  /*6e80*/  HMMA.16816.F32 R36, R156.reuse, R40, RZ ;  /* 0x000000289c24723c */ /* 0x050fe400000018ff */
[----:B------:R2:W-:Y:S01]  /*6e90*/  LDGSTS.E.BYPASS.LTC128B.128 [R249+0x1100], [R2.64], !P6 ;  /* 0x0110000002f97fae */ /* 0x0005e2000f101d48 */
[----:B------:R-:W-:Y:S02]  /*6ea0*/  IADD3.X R45, R3, UR5, RZ, P0, !PT ;  /* 0x00000005032d7c10 */ /* 0x000fe400087fe4ff */
[C---:B------:R-:W-:Y:S02]  /*6eb0*/  ISETP.GT.AND P0, PT, R250.reuse, RZ, PT ;  /* 0x000000fffa00720c */ /* 0x040fe40003f04270 */
[----:B------:R-:W-:Y:S01]  /*6ec0*/  IADD3 R250, R250, -0x1, RZ ;  /* 0xfffffffffafa7810 */ /* 0x000fe20007ffe0ff */
[C---:B------:R-:W-:Y:S02]  /*6ed0*/  HMMA.16816.F32 R40, R156.reuse, R42, RZ ;  /* 0x0000002a9c28723c */ /* 0x040fe400000018ff */
[----:B------:R2:W-:Y:S08]  /*6ee0*/  LDGSTS.E.BYPASS.LTC128B.128 [R249+0x4100], [R2.64+0x80], !P5 ;  /* 0x0410008002f97fae */ /* 0x0005f0000e901d48 */
[----:B------:R2:W-:Y:S08]  /*6ef0*/  LDGSTS.E.BYPASS.LTC128B.128 [R249+0x7100], [R2.64+0x100], !P4 ;  /* 0x0710010002f97fae */ /* 0x0005f0000e101d48 */
[----:B------:R1:W-:Y:S08]  /*6f00*/  LDGSTS.E.BYPASS.LTC128B.128 [R249+0x2100], [R44.64], !P6 ;  /* 0x021000002cf97fae */ /* 0x0003f0000f101d48 */
[----:B------:R1:W-:Y:S08]  /*6f10*/  LDGSTS.E.BYPASS.LTC128B.128 [R249+0x5100], [R44.64+0x80], !P5 ;  /* 0x051000802cf97fae */ /* 0x0003f0000e901d48 */
[----:B------:R1:W-:Y:S08]  /*6f20*/  LDGSTS.E.BYPASS.LTC128B.128 [R249+0x8100], [R44.64+0x100], !P4 ;  /* 0x081001002cf97fae */ /* 0x0003f0000e101d48 */
[----:B------:R-:W0:Y:S01]  /*6f30*/  LDGDEPBAR ;  /* 0x00000000000079af */ /* 0x000e220000000000 */
[C---:B-1----:R-:W-:Y:S08]  /*6f40*/  HMMA.16816.F32 R44, R156.reuse, R48, RZ ;  /* 0x000000309c2c723c */ /* 0x042ff000000018ff */
[----:B------:R-:W-:Y:S08]  /*6f50*/  HMMA.16816.F32 R48, R156, R50, RZ ;  /* 0x000000329c30723c */ /* 0x000ff000000018ff */
[C---:B------:R-:W-:Y:S08]  /*6f60*/  HMMA.16816.F32 R4, R160.reuse, R152, R4 ;  /* 0x00000098a004723c */ /* 0x040ff00000001804 */
[C---:B------:R-:W-:Y:S01]  /*6f70*/  HMMA.16816.F32 R8, R160.reuse, R154, R8 ;  /* 0x0000009aa008723c */ /* 0x040fe20000001808 */
[----:B------:R-:W1:Y:S07]  /*6f80*/  LDSM.16.M88.4 R152, [R230+0xc100] ;  /* 0x00c10000e698783b */ /* 0x000e6e0000000200 */
[C---:B---3--:R-:W-:Y:S08]  /*6f90*/  HMMA.16816.F32 R12, R160.reuse, R164, R12 ;  /* 0x000000a4a00c723c */ /* 0x048ff0000000180c */
[C---:B------:R-:W-:Y:S01]  /*6fa0*/  HMMA.16816.F32 R16, R160.reuse, R166, R16 ;  /* 0x000000a6a010723c */ /* 0x040fe20000001810 */
[----:B------:R-:W3:Y:S07]  /*6fb0*/  LDSM.16.M88.4 R164, [R230+0xc900] ;  /* 0x00c90000e6a4783b */ /* 0x000eee0000000200 */
[C---:B------:R-:W-:Y:S08]  /*6fc0*/  HMMA.16816.F32 R20, R160.reuse, R168, R20 ;  /* 0x000000a8a014723c */ /* 0x040ff00000001814 */
[C---:B------:R-:W-:Y:S01]  /*6fd0*/  HMMA.16816.F32 R24, R160.reuse, R170, R24 ;  /* 0x000000aaa018723c */ /* 0x040fe20000001818 */
[----:B------:R-:W4:Y:S07]  /*6fe0*/  LDSM.16.M88.4 R168, [R230+0xd100] ;  /* 0x00d10000e6a8783b */ /* 0x000f2e0000000200 */
[C---:B------:R-:W-:Y:S08]  /*6ff0*/  HMMA.16816.F32 R28, R160.reuse, R172, R28 ;  /* 0x000000aca01c723c */ /* 0x040ff0000000181c */
[C---:B------:R-:W-:Y:S01]  /*7000*/  HMMA.16816.F32 R32, R160.reuse, R174, R32 ;  /* 0x000000aea020723c */ /* 0x040fe20000001820 */
[----:B------:R-:W2:Y:S07]  /*7010*/  LDSM.16.M88.4 R172, [R230+0xd900] ;  /* 0x00d90000e6ac783b */ /* 0x000eae0000000200 */
[C---:B------:R-:W-:Y:S08]  /*7020*/  HMMA.16816.F32 R36, R160.reuse, R176, R36 ;  /* 0x000000b0a024723c */ /* 0x040ff00000001824 */
[C---:B------:R-:W-:Y:S01]  /*7030*/  HMMA.16816.F32 R40, R160.reuse, R178, R40 ;  /* 0x000000b2a028723c */ /* 0x040fe20000001828 */
[----:B------:R-:W2:Y:S07]  /*7040*/  LDSM.16.M88.4 R176, [R230+0xe100] ;  /* 0x00e10000e6b0783b */ /* 0x000eae0000000200 */
[C---:B------:R-:W-:Y:S08]  /*7050*/  HMMA.16816.F32 R44, R160.reuse, R180, R44 ;  /* 0x000000b4a02c723c */ /* 0x040ff0000000182c */
[----:B------:R-:W-:Y:S08]  /*7060*/  HMMA.16816.F32 R48, R160, R182, R48 ;  /* 0x000000b6a030723c */ /* 0x000ff00000001830 */
[C---:B-1----:R-:W-:Y:S08]  /*7070*/  HMMA.16816.F32 R4, R184.reuse, R152, R4 ;  /* 0x00000098b804723c */ /* 0x042ff00000001804 */
[C---:B------:R-:W-:Y:S01]  /*7080*/  HMMA.16816.F32 R8, R184.reuse, R154, R8 ;  /* 0x0000009ab808723c */ /* 0x040fe20000001808 */
[----:B------:R-:W1:Y:S07]  /*7090*/  LDSM.16.M88.4 R152, [R230+0xe900] ;  /* 0x00e90000e698783b */ /* 0x000e6e0000000200 */
[C---:B---3--:R-:W-:Y:S08]  /*70a0*/  HMMA.16816.F32 R12, R184.reuse, R164, R12 ;  /* 0x000000a4b80c723c */ /* 0x048ff0000000180c */
[C---:B------:R-:W-:Y:S01]  /*70b0*/  HMMA.16816.F32 R16, R184.reuse, R166, R16 ;  /* 0x000000a6b810723c */ /* 0x040fe20000001810 */
[----:B------:R-:W3:Y:S07]  /*70c0*/  LDSM.16.M88.4 R164, [R227] ;  /* 0x00000000e3a4783b */ /* 0x000eee0000000200 */
[C---:B----4-:R-:W-:Y:S08]  /*70d0*/  HMMA.16816.F32 R20, R184.reuse, R168, R20 ;  /* 0x000000a8b814723c */ /* 0x050ff00000001814 */
[C---:B------:R-:W-:Y:S01]  /*70e0*/  HMMA.16816.F32 R24, R184.reuse, R170, R24 ;  /* 0x000000aab818723c */ /* 0x040fe20000001818 */
[----:B------:R-:W4:Y:S07]  /*70f0*/  LDSM.16.M88.4 R168, [R227+0x800] ;  /* 0x00080000e3a8783b */ /* 0x000f2e0000000200 */
[C---:B--2---:R-:W-:Y:S08]  /*7100*/  HMMA.16816.F32 R28, R184.reuse, R172, R28 ;  /* 0x000000acb81c723c */ /* 0x044ff0000000181c */
[C---:B------:R-:W-:Y:S01]  /*7110*/  HMMA.16816.F32 R32, R184.reuse, R174, R32 ;  /* 0x000000aeb820723c */ /* 0x040fe20000001820 */
[----:B------:R-:W2:Y:S07]  /*7120*/  LDSM.16.M88.4 R172, [R227+0x1000] ;  /* 0x00100000e3ac783b */ /* 0x000eae0000000200 */
[C---:B------:R-:W-:Y:S08]  /*7130*/  HMMA.16816.F32 R36, R184.reuse, R176, R36 ;  /* 0x000000b0b824723c */ /* 0x040ff00000001824 */
[C---:B------:R-:W-:Y:S01]  /*7140*/  HMMA.16816.F32 R40, R184.reuse, R178, R40 ;  /* 0x000000b2b828723c */ /* 0x040fe20000001828 */
[----:B------:R-:W2:Y:S07]  /*7150*/  LDSM.16.M88.4 R176, [R227+0x1800] ;  /* 0x00180000e3b0783b */ /* 0x000eae0000000200 */
[C---:B-1----:R-:W-:Y:S08]  /*7160*/  HMMA.16816.F32 R44, R184.reuse, R152, R44 ;  /* 0x00000098b82c723c */ /* 0x042ff0000000182c */
[----:B------:R-:W-:Y:S01]  /*7170*/  HMMA.16816.F32 R48, R184, R154, R48 ;  /* 0x0000009ab830723c */ /* 0x000fe20000001830 */
[----:B------:R-:W1:Y:S07]  /*7180*/  LDSM.16.M88.4 R152, [R227+0x2000] ;  /* 0x00200000e398783b */ /* 0x000e6e0000000200 */
[C---:B---3--:R-:W-:Y:S08]  /*7190*/  HMMA.16816.F32 R4, R188.reuse, R164, R4 ;  /* 0x000000a4bc04723c */ /* 0x048ff00000001804 */
[C---:B------:R-:W-:Y:S01]  /*71a0*/  HMMA.16816.F32 R8, R188.reuse, R166, R8 ;  /* 0x000000a6bc08723c */ /* 0x040fe20000001808 */
[----:B------:R-:W3:Y:S07]  /*71b0*/  LDSM.16.M88.4 R164, [R227+0x2800] ;  /* 0x00280000e3a4783b */ /* 0x000eee0000000200 */
        /* <DEDUP_REMOVED lines=10> */
[C---:B------:R-:W-:Y:S01]  /*7260*/  HMMA.16816.F32 R40, R188.reuse, R154, R40 ;  /* 0x0000009abc28723c */ /* 0x040fe20000001828 */
[----:B------:R-:W1:Y:S07]  /*7270*/  LDSM.16.M88.4 R152, [R224+0x10900] ;  /* 0x01090000e098783b */ /* 0x000e6e0000000200 */
[C---:B---3--:R-:W-:Y:S08]  /*7280*/  HMMA.16816.F32 R44, R188.reuse, R164, R44 ;  /* 0x000000a4bc2c723c */ /* 0x048ff0000000182c */
[----:B------:R-:W-:Y:S01]  /*7290*/  HMMA.16816.F32 R48, R188, R166, R48 ;  /* 0x000000a6bc30723c */ /* 0x000fe20000001830 */
[----:B------:R-:W3:Y:S07]  /*72a0*/  LDSM.16.M88.4 R164, [R224+0x11100] ;  /* 0x01110000e0a4783b */ /* 0x000eee0000000200 */
[C---:B----4-:R-:W-:Y:S08]  /*72b0*/  HMMA.16816.F32 R4, R192.reuse, R168, R4 ;  /* 0x000000a8c004723c */ /* 0x050ff00000001804 */
[C---:B------:R-:W-:Y:S01]  /*72c0*/  HMMA.16816.F32 R8, R192.reuse, R170, R8 ;  /* 0x000000aac008723c */ /* 0x040fe20000001808 */
[----:B------:R-:W4:Y:S07]  /*72d0*/  LDSM.16.M88.4 R168, [R224+0x11900] ;  /* 0x01190000e0a8783b */ /* 0x000f2e0000000200 */
[C---:B--2---:R-:W-:Y:S08]  /*72e0*/  HMMA.16816.F32 R12, R192.reuse, R172, R12 ;  /* 0x000000acc00c723c */ /* 0x044ff0000000180c */
[C---:B------:R-:W-:Y:S01]  /*72f0*/  HMMA.16816.F32 R16, R192.reuse, R174, R16 ;  /* 0x000000aec010723c */ /* 0x040fe20000001810 */
[----:B------:R-:W2:Y:S07]  /*7300*/  LDSM.16.M88.4 R172, [R243] ;  /* 0x00000000f3ac783b */ /* 0x000eae0000000200 */
[C---:B------:R-:W-:Y:S08]  /*7310*/  HMMA.16816.F32 R20, R192.reuse, R176, R20 ;  /* 0x000000b0c014723c */ /* 0x040ff00000001814 */
[C---:B------:R-:W-:Y:S01]  /*7320*/  HMMA.16816.F32 R24, R192.reuse, R178, R24 ;  /* 0x000000b2c018723c */ /* 0x040fe20000001818 */
[----:B------:R-:W2:Y:S07]  /*7330*/  LDSM.16.M88.4 R176, [R242] ;  /* 0x00000000f2b0783b */ /* 0x000eae0000000200 */
[C---:B-1----:R-:W-:Y:S08]  /*7340*/  HMMA.16816.F32 R28, R192.reuse, R152, R28 ;  /* 0x00000098c01c723c */ /* 0x042ff0000000181c */
[C---:B------:R-:W-:Y:S01]  /*7350*/  HMMA.16816.F32 R32, R192.reuse, R154, R32 ;  /* 0x0000009ac020723c */ /* 0x040fe20000001820 */
[----:B------:R-:W1:Y:S07]  /*7360*/  LDSM.16.M88.4 R152, [R241] ;  /* 0x00000000f198783b */ /* 0x000e6e0000000200 */
[C---:B---3--:R-:W-:Y:S08]  /*7370*/  HMMA.16816.F32 R36, R192.reuse, R164, R36 ;  /* 0x000000a4c024723c */ /* 0x048ff00000001824 */
[C---:B------:R-:W-:Y:S01]  /*7380*/  HMMA.16816.F32 R40, R192.reuse, R166, R40 ;  /* 0x000000a6c028723c */ /* 0x040fe20000001828 */
[----:B------:R-:W3:Y:S07]  /*7390*/  LDSM.16.M88.4 R164, [R240] ;  /* 0x00000000f0a4783b */ /* 0x000eee0000000200 */
[C---:B----4-:R-:W-:Y:S08]  /*73a0*/  HMMA.16816.F32 R44, R192.reuse, R168, R44 ;  /* 0x000000a8c02c723c */ /* 0x050ff0000000182c */
[----:B------:R-:W-:Y:S01]  /*73b0*/  HMMA.16816.F32 R48, R192, R170, R48 ;  /* 0x000000aac030723c */ /* 0x000fe20000001830 */
[----:B------:R-:W4:Y:S07]  /*73c0*/  LDSM.16.M88.4 R168, [R239] ;  /* 0x00000000efa8783b */ /* 0x000f2e0000000200 */
[C---:B--2---:R-:W-:Y:S08]  /*73d0*/  HMMA.16816.F32 R4, R196.reuse, R172, R4 ;  /* 0x000000acc404723c */ /* 0x044ff00000001804 */
[C---:B------:R-:W-:Y:S01]  /*73e0*/  HMMA.16816.F32 R8, R196.reuse, R174, R8 ;  /* 0x000000aec408723c */ /* 0x040fe20000001808 */
[----:B------:R-:W2:Y:S07]  /*73f0*/  LDSM.16.M88.4 R172, [R238] ;  /* 0x00000000eeac783b */ /* 0x000eae0000000200 */
[C---:B------:R-:W-:Y:S08]  /*7400*/  HMMA.16816.F32 R12, R196.reuse, R176, R12 ;  /* 0x000000b0c40c723c */ /* 0x040ff0000000180c */
[C---:B------:R-:W-:Y:S01]  /*7410*/  HMMA.16816.F32 R16, R196.reuse, R178, R16 ;  /* 0x000000b2c410723c */ /* 0x040fe20000001810 */
[----:B------:R-:W2:Y:S07]  /*7420*/  LDSM.16.M88.4 R176, [R230+0xf100] ;  /* 0x00f10000e6b0783b */ /* 0x000eae0000000200 */
[C---:B-1----:R-:W-:Y:S08]  /*7430*/  HMMA.16816.F32 R20, R196.reuse, R152, R20 ;  /* 0x00000098c414723c */ /* 0x042ff00000001814 */
[C---:B------:R-:W-:Y:S01]  /*7440*/  HMMA.16816.F32 R24, R196.reuse, R154, R24 ;  /* 0x0000009ac418723c */ /* 0x040fe20000001818 */
        /* <DEDUP_REMOVED lines=8> */
[----:B------:R-:W-:Y:S01]  /*74d0*/  HMMA.16816.F32 R48, R196, R174, R48 ;  /* 0x000000aec430723c */ /* 0x000fe20000001830 */
        /* <DEDUP_REMOVED lines=17> */
[----:B------:R-:W-:Y:S01]  /*75f0*/  HMMA.16816.F32 R48, R200, R178, R48 ;  /* 0x000000b2c830723c */ /* 0x000fe20000001830 */
        /* <DEDUP_REMOVED lines=24> */
[----:B------:R-:W4:Y:S07]  /*7780*/  LDSM.16.M88.4 R168, [R237] ;  /* 0x00000000eda8783b */ /* 0x000f2e0000000200 */
        /* <DEDUP_REMOVED lines=10> */
[----:B------:R-:W-:Y:S01]  /*7830*/  HMMA.16816.F32 R48, R208, R166, R48 ;  /* 0x000000a6d030723c */ /* 0x000fe20000001830 */
[----:B------:R-:W3:Y:S07]  /*7840*/  LDSM.16.M88.4 R164, [R233] ;  /* 0x00000000e9a4783b */ /* 0x000eee0000000200 */
[C---:B----4-:R-:W-:Y:S08]  /*7850*/  HMMA.16816.F32 R4, R212.reuse, R168, R4 ;  /* 0x000000a8d404723c */ /* 0x050ff00000001804 */
[C---:B------:R-:W-:Y:S01]  /*7860*/  HMMA.16816.F32 R8, R212.reuse, R170, R8 ;  /* 0x000000aad408723c */ /* 0x040fe20000001808 */
[----:B------:R-:W4:Y:S07]  /*7870*/  LDSM.16.M88.4 R168, [R232] ;  /* 0x00000000e8a8783b */ /* 0x000f2e0000000200 */
        /* <DEDUP_REMOVED lines=13> */
[----:B------:R-:W-:Y:S01]  /*7950*/  HMMA.16816.F32 R48, R212, R170, R48 ;  /* 0x000000aad430723c */ /* 0x000fe20000001830 */
        /* <DEDUP_REMOVED lines=11> */
[C---:B------:R-:W-:Y:S08]  /*7a10*/  HMMA.16816.F32 R32, R216.reuse, R166, R32 ;  /* 0x000000a6d820723c */ /* 0x040ff00000001820 */
[C---:B----4-:R-:W-:Y:S08]  /*7a20*/  HMMA.16816.F32 R36, R216.reuse, R168, R36 ;  /* 0x000000a8d824723c */ /* 0x050ff00000001824 */
[C---:B------:R-:W-:Y:S08]  /*7a30*/  HMMA.16816.F32 R40, R216.reuse, R170, R40 ;  /* 0x000000aad828723c */ /* 0x040ff00000001828 */
[C---:B--2---:R-:W-:Y:S08]  /*7a40*/  HMMA.16816.F32 R44, R216.reuse, R172, R44 ;  /* 0x000000acd82c723c */ /* 0x044ff0000000182c */
[----:B------:R-:W-:Y:S08]  /*7a50*/  HMMA.16816.F32 R48, R216, R174, R48 ;  /* 0x000000aed830723c */ /* 0x000ff00000001830 */
[C---:B------:R-:W-:Y:S08]  /*7a60*/  HMMA.16816.F32 R4, R220.reuse, R176, R4 ;  /* 0x000000b0dc04723c */ /* 0x040ff00000001804 */
[C---:B------:R-:W-:Y:S08]  /*7a70*/  HMMA.16816.F32 R8, R220.reuse, R178, R8 ;  /* 0x000000b2dc08723c */ /* 0x040ff00000001808 */
[C---:B-1----:R-:W-:Y:S08]  /*7a80*/  HMMA.16816.F32 R12, R220.reuse, R152, R12 ;  /* 0x00000098dc0c723c */ /* 0x042ff0000000180c */
[C---:B------:R-:W-:Y:S04]  /*7a90*/  HMMA.16816.F32 R16, R220.reuse, R154, R16 ;  /* 0x0000009adc10723c */ /* 0x040fe80000001810 */
[----:B------:R-:W-:Y:S02]  /*7aa0*/  FMUL.FTZ R4, R4, c[0x0][0x320] ;  /* 0x0000c80004047a20 */ /* 0x000fe40000410000 */
[----:B------:R-:W-:Y:S02]  /*7ab0*/  FMUL.FTZ R5, R5, c[0x0][0x320] ;  /* 0x0000c80005057a20 */ /* 0x000fe40000410000 */
[----:B------:R-:W-:Y:S01]  /*7ac0*/  FMUL.FTZ R6, R6, c[0x0][0x320] ;  /* 0x0000c80006067a20 */ /* 0x000fe20000410000 */
[----:B------:R-:W1:Y:S03]  /*7ad0*/  MUFU.TANH R165, R4 ;  /* 0x0000000400a57308 */ /* 0x000e660000002400 */
[----:B------:R-:W-:Y:S02]  /*7ae0*/  FMUL.FTZ R7, R7, c[0x0][0x320] ;  /* 0x0000c80007077a20 */ /* 0x000fe40000410000 */
[----:B------:R-:W-:Y:S02]  /*7af0*/  FMUL.FTZ R8, R8, c[0x0][0x320] ;  /* 0x0000c80008087a20 */ /* 0x000fe40000410000 */
[----:B------:R-:W-:Y:S02]  /*7b00*/  FMUL.FTZ R9, R9, c[0x0][0x320] ;  /* 0x0000c80009097a20 */ /* 0x000fe40000410000 */
[----:B------:R-:W-:Y:S01]  /*7b10*/  FMUL.FTZ R10, R10, c[0x0][0x320] ;  /* 0x0000c8000a0a7a20 */ /* 0x000fe20000410000 */
[----:B------:R-:W2:Y:S01]  /*7b20*/  MUFU.TANH R167, R5 ;  /* 0x0000000500a77308 */ /* 0x000ea20000002400 */
[----:B------:R-:W-:Y:S02]  /*7b30*/  FMUL.FTZ R11, R11, c[0x0][0x320] ;  /* 0x0000c8000b0b7a20 */ /* 0x000fe40000410000 */
[----:B------:R-:W-:Y:S02]  /*7b40*/  FMUL.FTZ R12, R12, c[0x0][0x320] ;  /* 0x0000c8000c0c7a20 */ /* 0x000fe40000410000 */
[----:B------:R-:W-:Y:S02]  /*7b50*/  FMUL.FTZ R13, R13, c[0x0][0x320] ;  /* 0x0000c8000d0d7a20 */ /* 0x000fe40000410000 */
[----:B------:R-:W-:Y:S02]  /*7b60*/  FMUL.FTZ R14, R14, c[0x0][0x320] ;  /* 0x0000c8000e0e7a20 */ /* 0x000fe40000410000 */
[----:B------:R-:W-:Y:S01]  /*7b70*/  FMUL.FTZ R16, R16, c[0x0][0x320] ;  /* 0x0000c80010107a20 */ /* 0x000fe20000410000 */
[----:B------:R-:W3:Y:S01]  /*7b80*/  MUFU.TANH R170, R6 ;  /* 0x0000000600aa7308 */ /* 0x000ee20000002400 */
[----:B------:R-:W-:Y:S02]  /*7b90*/  FMUL.FTZ R15, R15, c[0x0][0x320] ;  /* 0x0000c8000f0f7a20 */ /* 0x000fe40000410000 */
[----:B------:R-:W-:Y:S01]  /*7ba0*/  FMUL.FTZ R17, R17, c[0x0][0x320] ;  /* 0x0000c80011117a20 */ /* 0x000fe20000410000 */
[----:B-1----:R-:W-:Y:S01]  /*7bb0*/  FMNMX.FTZ R0, R165, R101, !PT ;  /* 0x00000065a5007209 */ /* 0x002fe20007810000 */
[----:B------:R-:W-:Y:S02]  /*7bc0*/  FMUL.FTZ R18, R18, c[0x0][0x320] ;  /* 0x0000c80012127a20 */ /* 0x000fe40000410000 */
[----:B------:R-:W-:Y:S03]  /*7bd0*/  FMUL.FTZ R19, R19, c[0x0][0x320] ;  /* 0x0000c80013137a20 */ /* 0x000fe60000410000 */
[----:B------:R1:W4:Y:S01]  /*7be0*/  MUFU.TANH R171, R7 ;  /* 0x0000000700ab7308 */ /* 0x0003220000002400 */
[----:B--2---:R-:W-:Y:S09]  /*7bf0*/  FMNMX.FTZ R0, R167, R0, !PT ;  /* 0x00000000a7007209 */ /* 0x004ff20007810000 */
[----:B------:R-:W2:Y:S01]  /*7c00*/  MUFU.TANH R166, R8 ;  /* 0x0000000800a67308 */ /* 0x000ea20000002400 */
[----:B---3--:R-:W-:Y:S09]  /*7c10*/  FMNMX.FTZ R2, R170, R102, !PT ;  /* 0x00000066aa027209 */ /* 0x008ff20007810000 */
[----:B------:R-:W3:Y:S01]  /*7c20*/  MUFU.TANH R164, R9 ;  /* 0x0000000900a47308 */ /* 0x000ee20000002400 */
[----:B-1----:R-:W1:Y:S01]  /*7c30*/  LDSM.16.M88.4 R4, [R227+0x7000] ;  /* 0x00700000e304783b */ /* 0x002e620000000200 */
[----:B----4-:R-:W-:Y:S08]  /*7c40*/  FMNMX.FTZ R2, R171, R2, !PT ;  /* 0x00000002ab027209 */ /* 0x010ff00007810000 */
[----:B------:R-:W4:Y:S01]  /*7c50*/  MUFU.TANH R168, R10 ;  /* 0x0000000a00a87308 */ /* 0x000f220000002400 */
[----:B--2---:R-:W-:Y:S09]  /*7c60*/  FMNMX.FTZ R0, R166, R0, !PT ;  /* 0x00000000a6007209 */ /* 0x004ff20007810000 */
[----:B------:R2:W1:Y:S01]  /*7c70*/  MUFU.TANH R169, R11 ;  /* 0x0000000b00a97308 */ /* 0x0004620000002400 */
[----:B---3--:R-:W-:Y:S09]  /*7c80*/  FMNMX.FTZ R0, R164, R0, !PT ;  /* 0x00000000a4007209 */ /* 0x008ff20007810000 */
[----:B------:R-:W3:Y:S01]  /*7c90*/  MUFU.TANH R172, R12 ;  /* 0x0000000c00ac7308 */ /* 0x000ee20000002400 */
[----:B----4-:R-:W-:Y:S09]  /*7ca0*/  FMNMX.FTZ R2, R168, R2, !PT ;  /* 0x00000002a8027209 */ /* 0x010ff20007810000 */
[----:B------:R4:W4:Y:S01]  /*7cb0*/  MUFU.TANH R173, R13 ;  /* 0x0000000d00ad7308 */ /* 0x0009220000002400 */
[C---:B-1----:R-:W-:Y:S01]  /*7cc0*/  HMMA.16816.F32 R20, R220.reuse, R4, R20 ;  /* 0x00000004dc14723c */ /* 0x042fe20000001814 */
[----:B--2---:R-:W1:Y:S02]  /*7cd0*/  LDSM.16.M88.4 R8, [R227+0x7800] ;  /* 0x00780000e308783b */ /* 0x004e640000000200 */
[----:B------:R-:W-:Y:S06]  /*7ce0*/  FMNMX.FTZ R2, R169, R2, !PT ;  /* 0x00000002a9027209 */ /* 0x000fec0007810000 */
[----:B------:R-:W2:Y:S01]  /*7cf0*/  MUFU.TANH R176, R14 ;  /* 0x0000000e00b07308 */ /* 0x000ea20000002400 */
[C---:B------:R-:W-:Y:S01]  /*7d00*/  HMMA.16816.F32 R24, R220.reuse, R6, R24 ;  /* 0x00000006dc18723c */ /* 0x040fe20000001818 */
[----:B------:R-:W1:Y:S02]  /*7d10*/  LDSM.16.M88.4 R4, [R227+0x8000] ;  /* 0x00800000e304783b */ /* 0x000e640000000200 */
[----:B---3--:R-:W-:Y:S06]  /*7d20*/  FMNMX.FTZ R0, R172, R0, !PT ;  /* 0x00000000ac007209 */ /* 0x008fec0007810000 */
[----:B------:R-:W3:Y:S01]  /*7d30*/  MUFU.TANH R178, R15 ;  /* 0x0000000f00b27308 */ /* 0x000ee20000002400 */
[----:B----4-:R-:W4:Y:S02]  /*7d40*/  LDL.64 R12, [R1+0x18] ;  /* 0x00001800010c7983 */ /* 0x010f240000100a00 */
[----:B------:R-:W-:Y:S02]  /*7d50*/  FMNMX.FTZ R0, R173, R0, !PT ;  /* 0x00000000ad007209 */ /* 0x000fe40007810000 */
[----:B------:R-:W-:Y:S02]  /*7d60*/  FMUL.FTZ R20, R20, c[0x0][0x320] ;  /* 0x0000c80014147a20 */ /* 0x000fe40000410000 */
[----:B------:R-:W-:Y:S03]  /*7d70*/  FMUL.FTZ R21, R21, c[0x0][0x320] ;  /* 0x0000c80015157a20 */ /* 0x000fe60000410000 */
[----:B------:R-:W1:Y:S01]  /*7d80*/  MUFU.TANH R174, R16 ;  /* 0x0000001000ae7308 */ /* 0x000e620000002400 */
[----:B------:R-:W-:Y:S02]  /*7d90*/  FMUL.FTZ R22, R22, c[0x0][0x320] ;  /* 0x0000c80016167a20 */ /* 0x000fe40000410000 */
[----:B------:R-:W-:Y:S01]  /*7da0*/  FMUL.FTZ R23, R23, c[0x0][0x320] ;  /* 0x0000c80017177a20 */ /* 0x000fe20000410000 */
[----:B--2---:R-:W-:Y:S01]  /*7db0*/  FMNMX.FTZ R2, R176, R2, !PT ;  /* 0x00000002b0027209 */ /* 0x004fe20007810000 */
[----:B------:R-:W-:Y:S02]  /*7dc0*/  FMUL.FTZ R24, R24, c[0x0][0x320] ;  /* 0x0000c80018187a20 */ /* 0x000fe40000410000 */
[----:B------:R-:W-:Y:S02]  /*7dd0*/  FMUL.FTZ R26, R26, c[0x0][0x320] ;  /* 0x0000c8001a1a7a20 */ /* 0x000fe40000410000 */
[----:B------:R-:W-:Y:S01]  /*7de0*/  FMUL.FTZ R25, R25, c[0x0][0x320] ;  /* 0x0000c80019197a20 */ /* 0x000fe20000410000 */
[----:B------:R-:W-:Y:S01]  /*7df0*/  MUFU.TANH R183, R20 ;  /* 0x0000001400b77308 */ /* 0x000fe20000002400 */
[----:B------:R-:W-:Y:S01]  /*7e00*/  FMUL.FTZ R27, R27, c[0x0][0x320] ;  /* 0x0000c8001b1b7a20 */ /* 0x000fe20000410000 */
[----:B---3--:R-:W-:Y:S01]  /*7e10*/  FMNMX.FTZ R2, R178, R2, !PT ;  /* 0x00000002b2027209 */ /* 0x008fe20007810000 */
[C---:B-1----:R-:W-:Y:S07]  /*7e20*/  HMMA.16816.F32 R28, R220.reuse, R8, R28 ;  /* 0x00000008dc1c723c */ /* 0x042fee000000181c */
[----:B------:R-:W-:Y:S01]  /*7e30*/  MUFU.TANH R182, R21 ;  /* 0x0000001500b67308 */ /* 0x000fe20000002400 */
[C---:B------:R-:W-:Y:S01]  /*7e40*/  HMMA.16816.F32 R32, R220.reuse, R10, R32 ;  /* 0x0000000adc20723c */ /* 0x040fe20000001820 */
[----:B------:R-:W1:Y:S01]  /*7e50*/  LDSM.16.M88.4 R8, [R227+0x8800] ;  /* 0x00880000e308783b */ /* 0x000e620000000200 */
[----:B------:R-:W-:Y:S04]  /*7e60*/  DEPBAR.LE SB0, 0x0 ;  /* 0x000080000000791a */ /* 0x000fe80000000000 */
[----:B------:R-:W-:Y:S02]  /*7e70*/  FMNMX.FTZ R0, R174, R0, !PT ;  /* 0x00000000ae007209 */ /* 0x000fe40007810000 */
[C---:B------:R-:W-:Y:S01]  /*7e80*/  HMMA.16816.F32 R36, R220.reuse, R4, R36 ;  /* 0x00000004dc24723c */ /* 0x040fe20000001824 */
[----:B------:R-:W-:Y:S07]  /*7e90*/  BAR.SYNC.DEFER_BLOCKING 0x0 ;  /* 0x0000000000007b1d */ /* 0x000fee0000010000 */
[C---:B------:R-:W-:Y:S04]  /*7ea0*/  HMMA.16816.F32 R40, R220.reuse, R6, R40 ;  /* 0x00000006dc28723c */ /* 0x040fe80000001828 */
[----:B------:R-:W-:Y:S02]  /*7eb0*/  FMUL.FTZ R28, R28, c[0x0][0x320] ;  /* 0x0000c8001c1c7a20 */ /* 0x000fe40000410000 */
[----:B------:R-:W-:Y:S02]  /*7ec0*/  FMUL.FTZ R29, R29, c[0x0][0x320] ;  /* 0x0000c8001d1d7a20 */ /* 0x000fe40000410000 */
[----:B------:R-:W-:Y:S04]  /*7ed0*/  FMUL.FTZ R30, R30, c[0x0][0x320] ;  /* 0x0000c8001e1e7a20 */ /* 0x000fe80000410000 */
[----:B------:R-:W-:Y:S02]  /*7ee0*/  FMUL.FTZ R31, R31, c[0x0][0x320] ;  /* 0x0000c8001f1f7a20 */ /* 0x000fe40000410000 */
[----:B------:R-:W-:Y:S04]  /*7ef0*/  @P0 IMAD.WIDE.U32 R6, R250, c[0x0][0x1e0], RZ ;  /* 0x00007800fa060a25 */ /* 0x000fe800078e00ff */
[----:B------:R-:W-:Y:S01]  /*7f00*/  FMUL.FTZ R36, R36, c[0x0][0x320] ;  /* 0x0000c80024247a20 */ /* 0x000fe20000410000 */
[----:B------:R-:W-:Y:S01]  /*7f10*/  MUFU.TANH R251, R22 ;  /* 0x0000001600fb7308 */ /* 0x000fe20000002400 */
[----:B------:R-:W-:Y:S02]  /*7f20*/  FMUL.FTZ R37, R37, c[0x0][0x320] ;  /* 0x0000c80025257a20 */ /* 0x000fe40000410000 */
[----:B------:R-:W-:Y:S02]  /*7f30*/  FMUL.FTZ R38, R38, c[0x0][0x320] ;  /* 0x0000c80026267a20 */ /* 0x000fe40000410000 */
[----:B------:R-:W-:Y:S01]  /*7f40*/  FMUL.FTZ R39, R39, c[0x0][0x320] ;  /* 0x0000c80027277a20 */ /* 0x000fe20000410000 */
[C---:B-1----:R-:W-:Y:S03]  /*7f50*/  HMMA.16816.F32 R44, R220.reuse, R8, R44 ;  /* 0x00000008dc2c723c */ /* 0x042fe6000000182c */
[----:B------:R-:W-:Y:S01]  /*7f60*/  FMUL.FTZ R43, R43, c[0x0][0x320] ;  /* 0x0000c8002b2b7a20 */ /* 0x000fe20000410000 */
[----:B------:R-:W-:Y:S01]  /*7f70*/  MUFU.TANH R103, R23 ;  /* 0x0000001700677308 */ /* 0x000fe20000002400 */
[----:B------:R-:W-:Y:S02]  /*7f80*/  FMUL.FTZ R42, R42, c[0x0][0x320] ;  /* 0x0000c8002a2a7a20 */ /* 0x000fe40000410000 */
[----:B------:R-:W-:Y:S01]  /*7f90*/  FMUL.FTZ R41, R41, c[0x0][0x320] ;  /* 0x0000c80029297a20 */ /* 0x000fe20000410000 */
[----:B------:R-:W-:Y:S01]  /*7fa0*/  HMMA.16816.F32 R48, R220, R10, R48 ;  /* 0x0000000adc30723c */ /* 0x000fe20000001830 */
[----:B------:R-:W2:Y:S03]  /*7fb0*/  LDL.64 R10, [R1+0x28] ;  /* 0x00002800010a7983 */ /* 0x000ea60000100a00 */
[----:B------:R-:W-:Y:S02]  /*7fc0*/  FMUL.FTZ R33, R33, c[0x0][0x320] ;  /* 0x0000c80021217a20 */ /* 0x000fe40000410000 */
[----:B------:R-:W1:Y:S01]  /*7fd0*/  MUFU.TANH R175, R17 ;  /* 0x0000001100af7308 */ /* 0x000e620000002400 */
[----:B------:R-:W-:Y:S02]  /*7fe0*/  FMUL.FTZ R35, R35, c[0x0][0x320] ;  /* 0x0000c80023237a20 */ /* 0x000fe40000410000 */
[----:B------:R-:W-:Y:S03]  /*7ff0*/  FMUL.FTZ R32, R32, c[0x0][0x320] ;  /* 0x0000c80020207a20 */ /* 0x000fe60000410000 */
[----:B------:R-:W-:Y:S02]  /*8000*/  FMUL.FTZ R34, R34, c[0x0][0x320] ;  /* 0x0000c80022227a20 */ /* 0x000fe40000410000 */
[----:B------:R-:W-:Y:S02]  /*8010*/  FMUL.FTZ R40, R40, c[0x0][0x320] ;  /* 0x0000c80028287a20 */ /* 0x000fe40000410000 */
[----:B------:R-:W3:Y:S01]  /*8020*/  MUFU.TANH R177, R18 ;  /* 0x0000001200b17308 */ /* 0x000ee20000002400 */
        /* <DEDUP_REMOVED lines=8> */
[----:B-1----:R-:W-:Y:S04]  /*80b0*/  FMNMX.FTZ R0, R175, R0, !PT ;  /* 0x00000000af007209 */ /* 0x002fe80007810000 */
[----:B------:R-:W-:Y:S02]  /*80c0*/  FMNMX.FTZ R0, R183, R0, !PT ;  /* 0x00000000b7007209 */ /* 0x000fe40007810000 */
[----:B------:R-:W1:Y:S02]  /*80d0*/  MUFU.TANH R181, R24 ;  /* 0x0000001800b57308 */ /* 0x000e640000002400 */
[----:B------:R-:W-:Y:S02]  /*80e0*/  FMNMX.FTZ R0, R182, R0, !PT ;  /* 0x00000000b6007209 */ /* 0x000fe40007810000 */
[----:B---3--:R-:W-:Y:S06]  /*80f0*/  FMNMX.FTZ R2, R177, R2, !PT ;  /* 0x00000002b1027209 */ /* 0x008fec0007810000 */
[----:B------:R-:W-:Y:S01]  /*8100*/  MUFU.TANH R100, R33 ;  /* 0x0000002100647308 */ /* 0x000fe20000002400 */
[----:B------:R-:W-:Y:S04]  /*8110*/  FMNMX.FTZ R2, R179, R2, !PT ;  /* 0x00000002b3027209 */ /* 0x000fe80007810000 */
[----:B------:R-:W-:Y:S05]  /*8120*/  FMNMX.FTZ R2, R251, R2, !PT ;  /* 0x00000002fb027209 */ /* 0x000fea0007810000 */
[----:B------:R3:W-:Y:S01]  /*8130*/  MUFU.TANH R33, R48 ;  /* 0x0000003000217308 */ /* 0x0007e20000002400 */
[----:B-1----:R-:W-:Y:S09]  /*8140*/  FMNMX.FTZ R0, R181, R0, !PT ;  /* 0x00000000b5007209 */ /* 0x002ff20007810000 */
[----:B------:R-:W1:Y:S10]  /*8150*/  MUFU.TANH R180, R25 ;  /* 0x0000001900b47308 */ /* 0x000e740000002400 */
[----:B------:R-:W1:Y:S01]  /*8160*/  MUFU.TANH R24, R28 ;  /* 0x0000001c00187308 */ /* 0x000e620000002400 */
[----:B---3--:R-:W-:Y:S04]  /*8170*/  MOV R48, R103 ;  /* 0x0000006700307202 */ /* 0x008fe80000000f00 */
[----:B------:R-:W-:Y:S05]  /*8180*/  FMNMX.FTZ R2, R48, R2, !PT ;  /* 0x0000000230027209 */ /* 0x000fea0007810000 */
[----:B------:R-:W3:Y:S01]  /*8190*/  MUFU.TANH R252, R26 ;  /* 0x0000001a00fc7308 */ /* 0x000ee20000002400 */
[----:B-1----:R-:W-:Y:S09]  /*81a0*/  FMNMX.FTZ R0, R180, R0, !PT ;  /* 0x00000000b4007209 */ /* 0x002ff20007810000 */
[----:B------:R-:W1:Y:S01]  /*81b0*/  MUFU.TANH R3, R27 ;  /* 0x0000001b00037308 */ /* 0x000e620000002400 */
[----:B------:R-:W-:Y:S09]  /*81c0*/  FMNMX.FTZ R0, R24, R0, !PT ;  /* 0x0000000018007209 */ /* 0x000ff20007810000 */
[----:B------:R1:W-:Y:S01]  /*81d0*/  MUFU.TANH R18, R43 ;  /* 0x0000002b00127308 */ /* 0x0003e20000002400 */
[----:B---3--:R-:W-:Y:S09]  /*81e0*/  FMNMX.FTZ R2, R252, R2, !PT ;  /* 0x00000002fc027209 */ /* 0x008ff20007810000 */
[----:B------:R-:W3:Y:S10]  /*81f0*/  MUFU.TANH R26, R29 ;  /* 0x0000001d001a7308 */ /* 0x000ef40000002400 */
[----:B------:R-:W3:Y:S01]  /*8200*/  MUFU.TANH R245, R30 ;  /* 0x0000001e00f57308 */ /* 0x000ee20000002400 */
[----:B-1----:R-:W-:Y:S04]  /*8210*/  MOV R43, R3 ;  /* 0x00000003002b7202 */ /* 0x002fe80000000f00 */
[----:B------:R-:W-:Y:S05]  /*8220*/  FMNMX.FTZ R2, R43, R2, !PT ;  /* 0x000000022b027209 */ /* 0x000fea0007810000 */
[----:B------:R-:W-:Y:S01]  /*8230*/  MUFU.TANH R27, R35 ;  /* 0x00000023001b7308 */ /* 0x000fe20000002400 */
[----:B---3--:R-:W-:Y:S09]  /*8240*/  FMNMX.FTZ R0, R26, R0, !PT ;  /* 0x000000001a007209 */ /* 0x008ff20007810000 */
[----:B------:R1:W-:Y:S10]  /*8250*/  MUFU.TANH R35, R42 ;  /* 0x0000002a00237308 */ /* 0x0003f40000002400 */
[----:B------:R-:W3:Y:S10]  /*8260*/  MUFU.TANH R244, R31 ;  /* 0x0000001f00f47308 */ /* 0x000ef40000002400 */
[----:B------:R3:W-:Y:S01]  /*8270*/  MUFU.TANH R231, R41 ;  /* 0x0000002900e77308 */ /* 0x0007e20000002400 */
[----:B-1----:R-:W-:Y:S04]  /*8280*/  MOV R42, R245 ;  /* 0x000000f5002a7202 */ /* 0x002fe80000000f00 */
[----:B------:R-:W-:Y:S05]  /*8290*/  FMNMX.FTZ R2, R42, R2, !PT ;  /* 0x000000022a027209 */ /* 0x000fea0007810000 */
[----:B------:R-:W1:Y:S10]  /*82a0*/  MUFU.TANH R154, R32 ;  /* 0x00000020009a7308 */ /* 0x000e740000002400 */
[----:B------:R1:W-:Y:S01]  /*82b0*/  MUFU.TANH R32, R49 ;  /* 0x0000003100207308 */ /* 0x0003e20000002400 */
[----:B---3--:R-:W-:Y:S04]  /*82c0*/  MOV R41, R244 ;  /* 0x000000f400297202 */ /* 0x008fe80000000f00 */
[----:B------:R-:W-:Y:S05]  /*82d0*/  FMNMX.FTZ R2, R41, R2, !PT ;  /* 0x0000000229027209 */ /* 0x000fea0007810000 */
[----:B------:R-:W3:Y:S01]  /*82e0*/  MUFU.TANH R155, R36 ;  /* 0x00000024009b7308 */ /* 0x000ee20000002400 */
[----:B-1----:R-:W-:Y:S09]  /*82f0*/  FMNMX.FTZ R0, R154, R0, !PT ;  /* 0x000000009a007209 */ /* 0x002ff20007810000 */
[----:B------:R-:W1:Y:S01]  /*8300*/  MUFU.TANH R25, R34 ;  /* 0x0000002200197308 */ /* 0x000e620000002400 */
[----:B------:R-:W-:Y:S04]  /*8310*/  MOV R49, R100 ;  /* 0x0000006400317202 */ /* 0x000fe80000000f00 */
[----:B------:R-:W-:Y:S05]  /*8320*/  FMNMX.FTZ R0, R49, R0, !PT ;  /* 0x0000000031007209 */ /* 0x000fea0007810000 */
[----:B------:R-:W1:Y:S01]  /*8330*/  MUFU.TANH R247, R37 ;  /* 0x0000002500f77308 */ /* 0x000e620000002400 */
[----:B---3--:R-:W-:Y:S02]  /*8340*/  FMNMX.FTZ R0, R155, R0, !PT ;  /* 0x000000009b007209 */ /* 0x008fe40007810000 */
[----:B----4-:R-:W-:Y:S02]  /*8350*/  @P0 MOV R5, R13 ;  /* 0x0000000d00050202 */ /* 0x010fe40000000f00 */
[----:B------:R-:W-:Y:S05]  /*8360*/  MOV R12, c[0x0][0x1e0] ;  /* 0x00007800000c7a02 */ /* 0x000fea0000000f00 */
[----:B------:R-:W3:Y:S01]  /*8370*/  MUFU.TANH R17, R40 ;  /* 0x0000002800117308 */ /* 0x000ee20000002400 */
[----:B------:R-:W-:Y:S02]  /*8380*/  MOV R13, c[0x0][0x1e4] ;  /* 0x00007900000d7a02 */ /* 0x000fe40000000f00 */
[----:B-1----:R-:W-:Y:S04]  /*8390*/  FMNMX.FTZ R2, R25, R2, !PT ;  /* 0x0000000219027209 */ /* 0x002fe80007810000 */
[----:B------:R-:W-:Y:S03]  /*83a0*/  FMNMX.FTZ R3, R27, R2, !PT ;  /* 0x000000021b037209 */ /* 0x000fe60007810000 */
[----:B------:R1:W-:Y:S01]  /*83b0*/  MUFU.TANH R34, R45 ;  /* 0x0000002d00227308 */ /* 0x0003e20000002400 */
[----:B------:R-:W-:Y:S01]  /*83c0*/  FMNMX.FTZ R2, R247, R0, !PT ;  /* 0x00000000f7027209 */ /* 0x000fe20007810000 */
[----:B------:R-:W-:Y:S01]  /*83d0*/  FMUL.FTZ R0, R51, c[0x0][0x320] ;  /* 0x0000c80033007a20 */ /* 0x000fe20000410000 */
[----:B------:R-:W-:Y:S07]  /*83e0*/  MOV R51, R155 ;  /* 0x0000009b00337202 */ /* 0x000fee0000000f00 */
[----:B------:R4:W-:Y:S01]  /*83f0*/  MUFU.TANH R152, R0 ;  /* 0x0000000000987308 */ /* 0x0009e20000002400 */
[----:B---3--:R-:W-:Y:S09]  /*8400*/  FMNMX.FTZ R2, R17, R2, !PT ;  /* 0x0000000211027209 */ /* 0x008ff20007810000 */
[----:B------:R-:W3:Y:S01]  /*8410*/  MUFU.TANH R19, R44 ;  /* 0x0000002c00137308 */ /* 0x000ee20000002400 */
[----:B-1----:R-:W-:Y:S09]  /*8420*/  MOV R45, R231 ;  /* 0x000000e7002d7202 */ /* 0x002ff20000000f00 */
[----:B------:R-:W1:Y:S01]  /*8430*/  MUFU.TANH R248, R38 ;  /* 0x0000002600f87308 */ /* 0x000e620000002400 */
[----:B----4-:R-:W-:Y:S09]  /*8440*/  FMNMX.FTZ R0, R45, R2, !PT ;  /* 0x000000022d007209 */ /* 0x010ff20007810000 */
[----:B------:R-:W4:Y:S01]  /*8450*/  MUFU.TANH R246, R39 ;  /* 0x0000002700f67308 */ /* 0x000f220000002400 */
[----:B---3--:R-:W-:Y:S04]  /*8460*/  FMNMX.FTZ R0, R19, R0, !PT ;  /* 0x0000000013007209 */ /* 0x008fe80007810000 */
[----:B------:R-:W-:Y:S05]  /*8470*/  FMNMX.FTZ R0, R34, R0, !PT ;  /* 0x0000000022007209 */ /* 0x000fea0007810000 */
[----:B------:R-:W3:Y:S01]  /*8480*/  MUFU.TANH R244, R46 ;  /* 0x0000002e00f47308 */ /* 0x000ee20000002400 */
[----:B------:R-:W-:Y:S02]  /*8490*/  FMNMX.FTZ R100, R33, R0, !PT ;  /* 0x0000000021647209 */ /* 0x000fe40007810000 */
[----:B-1----:R-:W-:Y:S02]  /*84a0*/  MOV R44, R248 ;  /* 0x000000f8002c7202 */ /* 0x002fe40000000f00 */
[----:B------:R-:W-:Y:S02]  /*84b0*/  FMNMX.FTZ R100, R32, R100, !PT ;  /* 0x0000006420647209 */ /* 0x000fe40007810000 */
[----:B------:R-:W-:Y:S03]  /*84c0*/  FMNMX.FTZ R3, R44, R3, !PT ;  /* 0x000000032c037209 */ /* 0x000fe60007810000 */
[----:B------:R-:W1:Y:S01]  /*84d0*/  MUFU.TANH R245, R47 ;  /* 0x0000002f00f57308 */ /* 0x000e620000002400 */
[----:B----4-:R-:W-:Y:S04]  /*84e0*/  MOV R40, R246 ;  /* 0x000000f600287202 */ /* 0x010fe80000000f00 */
[----:B------:R-:W-:Y:S05]  /*84f0*/  FMNMX.FTZ R3, R40, R3, !PT ;  /* 0x0000000328037209 */ /* 0x000fea0007810000 */
[----:B------:R-:W4:Y:S01]  /*8500*/  MUFU.TANH R103, R50 ;  /* 0x0000003200677308 */ /* 0x000f220000002400 */
[----:B------:R-:W-:Y:S02]  /*8510*/  FMNMX.FTZ R2, R35, R3, !PT ;  /* 0x0000000323027209 */ /* 0x000fe40007810000 */
[----:B------:R-:W2:Y:S02]  /*8520*/  SHFL.BFLY PT, R3, R100, 0x2, 0x1f ;  /* 0x0c401f0064037f89 */ /* 0x000ea400000e0000 */
[----:B------:R-:W-:Y:S04]  /*8530*/  FMNMX.FTZ R2, R18, R2, !PT ;  /* 0x0000000212027209 */ /* 0x000fe80007810000 */
[----:B---3--:R-:W-:Y:S04]  /*8540*/  FMNMX.FTZ R2, R244, R2, !PT ;  /* 0x00000002f4027209 */ /* 0x008fe80007810000 */
[----:B-1----:R-:W-:Y:S04]  /*8550*/  FMNMX.FTZ R0, R245, R2, !PT ;  /* 0x00000002f5007209 */ /* 0x002fe80007810000 */
[----:B----4-:R-:W-:Y:S02]  /*8560*/  FMNMX.FTZ R0, R103, R0, !PT ;  /* 0x0000000067007209 */ /* 0x010fe40007810000 */
[----:B------:R-:W-:Y:S02]  /*8570*/  MOV R50, R154 ;  /* 0x0000009a00327202 */ /* 0x000fe40000000f00 */
[----:B--2---:R-:W-:Y:S02]  /*8580*/  FMNMX.FTZ R100, R100, R3, !PT ;  /* 0x0000000364647209 */ /* 0x004fe40007810000 */
[----:B------:R-:W-:Y:S03]  /*8590*/  FMNMX.FTZ R0, R152, R0, !PT ;  /* 0x0000000098007209 */ /* 0x000fe60007810000 */
[----:B------:R-:W1:Y:S08]  /*85a0*/  SHFL.BFLY PT, R4, R100, 0x1, 0x1f ;  /* 0x0c201f0064047f89 */ /* 0x000e7000000e0000 */
[----:B------:R-:W2:Y:S01]  /*85b0*/  SHFL.BFLY PT, R2, R0, 0x2, 0x1f ;  /* 0x0c401f0000027f89 */ /* 0x000ea200000e0000 */
[----:B-1----:R-:W-:Y:S02]  /*85c0*/  FMNMX.FTZ R100, R100, R4, !PT ;  /* 0x0000000464647209 */ /* 0x002fe40007810000 */
[----:B------:R-:W-:Y:S03]  /*85d0*/  @P0 SHF.R.S32.HI R4, RZ, 0x1f, R250 ;  /* 0x0000001fff040819 */ /* 0x000fe600000114fa */
[----:B------:R-:W-:Y:S02]  /*85e0*/  FMUL.FTZ R153, R100, c[0x0][0x2d0] ;  /* 0x0000b40064997a20 */ /* 0x000fe40000410000 */
[----:B------:R-:W-:Y:S01]  /*85f0*/  @P0 IMAD R4, R4, c[0x0][0x1e0], RZ ;  /* 0x0000780004040a24 */ /* 0x000fe200078e02ff */
[----:B--2---:R-:W-:Y:S01]  /*8600*/  FMNMX.FTZ R0, R0, R2, !PT ;  /* 0x0000000200007209 */ /* 0x004fe20007810000 */
[----:B------:R-:W-:Y:S02]  /*8610*/  FFMA.FTZ R8, R165, c[0x0][0x2d0], -R153 ;  /* 0x0000b400a5087a23 */ /* 0x000fe40000010899 */
[----:B------:R-:W-:Y:S02]  /*8620*/  @P0 IMAD R4, R250, c[0x0][0x1e4], R4 ;  /* 0x00007900fa040a24 */ /* 0x000fe400078e0204 */
[----:B------:R1:W-:Y:S01]  /*8630*/  MUFU.EX2 R9, R8 ;  /* 0x0000000800097308 */ /* 0x0003e20000000800 */
[----:B------:R-:W2:Y:S01]  /*8640*/  SHFL.BFLY PT, R3, R0, 0x1, 0x1f ;  /* 0x0c201f0000037f89 */ /* 0x000ea200000e0000 */
[----:B------:R-:W-:Y:S01]  /*8650*/  FADD.FTZ R2, -R100, R101 ;  /* 0x0000006564027221 */ /* 0x000fe20000010100 */
[----:B------:R-:W-:Y:S02]  /*8660*/  @P0 IADD3 R7, R7, R4, RZ ;  /* 0x0000000407070210 */ /* 0x000fe40007ffe0ff */
[----:B------:R-:W-:Y:S05]  /*8670*/  @P0 MOV R4, R10 ;  /* 0x0000000a00040202 */ /* 0x000fea0000000f00 */
[----:B------:R-:W-:Y:S04]  /*8680*/  @P0 IMAD.WIDE.U32 R4, R6, 0x60, R4 ;  /* 0x0000006006040825 */ /* 0x000fe800078e0004 */
[----:B------:R-:W-:Y:S01]  /*8690*/  @P0 IMAD R6, R7, 0x60, RZ ;  /* 0x0000006007060824 */ /* 0x000fe200078e02ff */
[C---:B------:R-:W-:Y:S04]  /*86a0*/  @P0 SHF.L.U32 R7, R4.reuse, 0x1, RZ ;  /* 0x0000000104070819 */ /* 0x040fe800000006ff */
[----:B------:R-:W-:Y:S02]  /*86b0*/  @P0 IADD3 R6, R5, R6, RZ ;  /* 0x0000000605060210 */ /* 0x000fe40007ffe0ff */
[----:B------:R-:W-:Y:S02]  /*86c0*/  @P0 IADD3 R10, P2, R7, 0x80, RZ ;  /* 0x00000080070a0810 */ /* 0x000fe40007f5e0ff */
[----:B------:R-:W-:Y:S01]  /*86d0*/  @P0 SHF.L.U64.HI R6, R4, 0x1, R6 ;  /* 0x0000000104060819 */ /* 0x000fe20000010206 */
[----:B-1----:R-:W-:Y:S01]  /*86e0*/  FFMA.FTZ R8, R167, c[0x0][0x2d0], -R153 ;  /* 0x0000b400a7087a23 */ /* 0x002fe20000010899 */
[----:B--2---:R-:W-:Y:S01]  /*86f0*/  FMNMX.FTZ R3, R0, R3, !PT ;  /* 0x0000000300037209 */ /* 0x004fe20007810000 */
[----:B------:R-:W-:Y:S01]  /*8700*/  FMUL.FTZ R0, R2, c[0x0][0x2d0] ;  /* 0x0000b40002007a20 */ /* 0x000fe20000410000 */
[----:B------:R-:W-:Y:S01]  /*8710*/  @P0 IADD3 R4, P1, R7, c[0x0][0x1c8], RZ ;  /* 0x0000720007040a10 */ /* 0x000fe20007f3e0ff */
[----:B------:R1:W-:Y:S01]  /*8720*/  MUFU.EX2 R246, R8 ;  /* 0x0000000800f67308 */ /* 0x0003e20000000800 */
[----:B------:R-:W-:Y:S01]  /*8730*/  MOV R167, R35 ;  /* 0x0000002300a77202 */ /* 0x000fe20000000f00 */
[----:B------:R-:W-:Y:S01]  /*8740*/  FMUL.FTZ R101, R3, c[0x0][0x2d0] ;  /* 0x0000b40003657a20 */ /* 0x000fe20000410000 */
[----:B------:R-:W-:Y:S02]  /*8750*/  @P0 IADD3.X R5, R6, c[0x0][0x1cc], RZ, P1, !PT ;  /* 0x0000730006050a10 */ /* 0x000fe40000ffe4ff */
[----:B------:R-:W-:Y:S01]  /*8760*/  @P0 IADD3 R10, P1, R10, c[0x0][0x1c8], RZ ;  /* 0x000072000a0a0a10 */ /* 0x000fe20007f3e0ff */
[----:B------:R-:W-:Y:S02]  /*8770*/  FFMA.FTZ R103, R103, c[0x0][0x2d0], -R101 ;  /* 0x0000b40067677a23 */ /* 0x000fe40000010865 */
[----:B------:R2:W-:Y:S01]  /*8780*/  @P0 LDGSTS.E.BYPASS.LTC128B.128 [R249+0xc100], [R4.64], !P6 ;  /* 0x0c10000004f90fae */ /* 0x0005e2000f101d48 */
[----:B------:R-:W-:Y:S01]  /*8790*/  @P0 IADD3.X R11, RZ, c[0x0][0x1cc], R6, P1, P2 ;  /* 0x00007300ff0b0a10 */ /* 0x000fe20000fe4406 */
[----:B------:R3:W4:Y:S06]  /*87a0*/  MUFU.EX2 R2, R0 ;  /* 0x0000000000027308 */ /* 0x00072c0000000800 */
[----:B------:R2:W-:Y:S04]  /*87b0*/  @P0 LDGSTS.E.BYPASS.LTC128B.128 [R249+0xf100], [R10.64], !P5 ;  /* 0x0f1000000af90fae */ /* 0x0005e8000e901d48 */
[----:B------:R-:W-:Y:S01]  /*87c0*/  MUFU.EX2 R103, R103 ;  /* 0x0000006700677308 */ /* 0x000fe20000000800 */
[----:B-1----:R-:W-:Y:S01]  /*87d0*/  FFMA.FTZ R8, R166, c[0x0][0x2d0], -R153 ;  /* 0x0000b400a6087a23 */ /* 0x002fe20000010899 */
[----:B------:R-:W-:Y:S08]  /*87e0*/  MOV R166, R18 ;  /* 0x0000001200a67202 */ /* 0x000ff00000000f00 */
[----:B------:R1:W-:Y:S01]  /*87f0*/  MUFU.EX2 R248, R8 ;  /* 0x0000000800f87308 */ /* 0x0003e20000000800 */
[----:B---3--:R-:W-:Y:S01]  /*8800*/  FADD.FTZ R0, -R3, R102 ;  /* 0x0000006603007221 */ /* 0x008fe20000010100 */
[----:B------:R-:W-:Y:S01]  /*8810*/  MOV R102, R247 ;  /* 0x000000f700667202 */ /* 0x000fe20000000f00 */
[----:B----4-:R-:W-:Y:S01]  /*8820*/  FMUL.FTZ R16, R2, R116 ;  /* 0x0000007402107220 */ /* 0x010fe20000410000 */
[----:B------:R-:W-:Y:S01]  /*8830*/  MOV R116, R17 ;  /* 0x0000001100747202 */ /* 0x000fe20000000f00 */
[----:B------:R-:W-:Y:S02]  /*8840*/  FMUL.FTZ R0, R0, c[0x0][0x2d0] ;  /* 0x0000b40000007a20 */ /* 0x000fe40000410000 */
[C---:B------:R-:W-:Y:S01]  /*8850*/  FMUL.FTZ R17, R2.reuse, R117 ;  /* 0x0000007502117220 */ /* 0x040fe20000410000 */
[----:B------:R-:W-:Y:S01]  /*8860*/  MOV R117, R45 ;  /* 0x0000002d00757202 */ /* 0x000fe20000000f00 */
[C---:B------:R-:W-:Y:S02]  /*8870*/  FMUL.FTZ R52, R2.reuse, R52 ;  /* 0x0000003402347220 */ /* 0x040fe40000410000 */
[----:B--2---:R-:W-:Y:S01]  /*8880*/  FFMA.FTZ R10, R171, c[0x0][0x2d0], -R101 ;  /* 0x0000b400ab0a7a23 */ /* 0x004fe20000010865 */
[----:B------:R-:W2:Y:S01]  /*8890*/  MUFU.EX2 R0, R0 ;  /* 0x0000000000007308 */ /* 0x000ea20000000800 */
[----:B------:R-:W-:Y:S01]  /*88a0*/  MOV R171, R33 ;  /* 0x0000002100ab7202 */ /* 0x000fe20000000f00 */
[C---:B------:R-:W-:Y:S02]  /*88b0*/  FMUL.FTZ R33, R2.reuse, R133 ;  /* 0x0000008502217220 */ /* 0x040fe40000410000 */
[C---:B------:R-:W-:Y:S02]  /*88c0*/  FMUL.FTZ R53, R2.reuse, R53 ;  /* 0x0000003502357220 */ /* 0x040fe40000410000 */
[C---:B------:R-:W-:Y:S02]  /*88d0*/  FMUL.FTZ R56, R2.reuse, R56 ;  /* 0x0000003802387220 */ /* 0x040fe40000410000 */
[----:B------:R-:W-:Y:S02]  /*88e0*/  FMUL.FTZ R57, R2, R57 ;  /* 0x0000003902397220 */ /* 0x000fe40000410000 */
[----:B-1----:R-:W-:Y:S01]  /*88f0*/  FFMA.FTZ R8, R164, c[0x0][0x2d0], -R153 ;  /* 0x0000b400a4087a23 */ /* 0x002fe20000010899 */
[----:B------:R-:W-:Y:S01]  /*8900*/  MOV R164, R9 ;  /* 0x0000000900a47202 */ /* 0x000fe20000000f00 */
[----:B------:R-:W-:Y:S01]  /*8910*/  FFMA.FTZ R9, R170, c[0x0][0x2d0], -R101 ;  /* 0x0000b400aa097a23 */ /* 0x000fe20000010865 */
[----:B------:R1:W-:Y:S01]  /*8920*/  MUFU.EX2 R247, R10 ;  /* 0x0000000a00f77308 */ /* 0x0003e20000000800 */
[----:B------:R-:W-:Y:S01]  /*8930*/  MOV R170, R32 ;  /* 0x0000002000aa7202 */ /* 0x000fe20000000f00 */
[C---:B------:R-:W-:Y:S02]  /*8940*/  FMUL.FTZ R32, R2.reuse, R132 ;  /* 0x0000008402207220 */ /* 0x040fe40000410000 */
[C---:B------:R-:W-:Y:S02]  /*8950*/  FMUL.FTZ R60, R2.reuse, R60 ;  /* 0x0000003c023c7220 */ /* 0x040fe40000410000 */
[C---:B------:R-:W-:Y:S02]  /*8960*/  FMUL.FTZ R61, R2.reuse, R61 ;  /* 0x0000003d023d7220 */ /* 0x040fe40000410000 */
[----:B------:R-:W-:Y:S02]  /*8970*/  FMUL.FTZ R64, R2, R64 ;  /* 0x0000004002407220 */ /* 0x000fe40000410000 */
[----:B------:R3:W-:Y:S01]  /*8980*/  MUFU.EX2 R231, R8 ;  /* 0x0000000800e77308 */ /* 0x0007e20000000800 */
[C---:B--2---:R-:W-:Y:S02]  /*8990*/  FMUL.FTZ R11, R0.reuse, R111 ;  /* 0x0000006f000b7220 */ /* 0x044fe40000410000 */
[C---:B------:R-:W-:Y:S01]  /*89a0*/  FMUL.FTZ R18, R0.reuse, R118 ;  /* 0x0000007600127220 */ /* 0x040fe20000410000 */
[----:B------:R-:W-:Y:S01]  /*89b0*/  MOV R118, R19 ;  /* 0x0000001300767202 */ /* 0x000fe20000000f00 */
[C---:B------:R-:W-:Y:S01]  /*89c0*/  FMUL.FTZ R19, R0.reuse, R119 ;  /* 0x0000007700137220 */ /* 0x040fe20000410000 */
[----:B------:R-:W-:Y:S01]  /*89d0*/  MOV R119, R34 ;  /* 0x0000002200777202 */ /* 0x000fe20000000f00 */
[C---:B------:R-:W-:Y:S01]  /*89e0*/  FMUL.FTZ R34, R0.reuse, R134 ;  /* 0x0000008600227220 */ /* 0x040fe20000410000 */
[----:B------:R-:W-:Y:S01]  /*89f0*/  MOV R134, R50 ;  /* 0x0000003200867202 */ /* 0x000fe20000000f00 */
[C---:B------:R-:W-:Y:S01]  /*8a00*/  FMUL.FTZ R35, R0.reuse, R135 ;  /* 0x0000008700237220 */ /* 0x040fe20000410000 */
[----:B------:R2:W4:Y:S01]  /*8a10*/  MUFU.EX2 R154, R9 ;  /* 0x00000009009a7308 */ /* 0x0005220000000800 */
[----:B------:R-:W-:Y:S01]  /*8a20*/  FMUL.FTZ R50, R0, R150 ;  /* 0x0000009600327220 */ /* 0x000fe20000410000 */
[----:B------:R-:W-:Y:S01]  /*8a30*/  MOV R135, R49 ;  /* 0x0000003100877202 */ /* 0x000fe20000000f00 */
[----:B------:R-:W-:Y:S02]  /*8a40*/  FMUL.FTZ R49, R2, R149 ;  /* 0x0000009502317220 */ /* 0x000fe40000410000 */
[C---:B-1----:R-:W-:Y:S02]  /*8a50*/  FMUL.FTZ R10, R0.reuse, R110 ;  /* 0x0000006e000a7220 */ /* 0x042fe40000410000 */
[C---:B------:R-:W-:Y:S02]  /*8a60*/  FMUL.FTZ R54, R0.reuse, R54 ;  /* 0x0000003600367220 */ /* 0x040fe40000410000 */
[C---:B------:R-:W-:Y:S02]  /*8a70*/  FMUL.FTZ R55, R0.reuse, R55 ;  /* 0x0000003700377220 */ /* 0x040fe40000410000 */
[C---:B------:R-:W-:Y:S02]  /*8a80*/  FMUL.FTZ R58, R0.reuse, R58 ;  /* 0x0000003a003a7220 */ /* 0x040fe40000410000 */
[C---:B------:R-:W-:Y:S01]  /*8a90*/  FMUL.FTZ R59, R0.reuse, R59 ;  /* 0x0000003b003b7220 */ /* 0x040fe20000410000 */
[----:B---3--:R-:W-:Y:S01]  /*8aa0*/  @P0 IADD3 R8, P3, R7, 0x100, RZ ;  /* 0x0000010007080810 */ /* 0x008fe20007f7e0ff */
[----:B------:R-:W-:Y:S01]  /*8ab0*/  FMUL.FTZ R62, R0, R62 ;  /* 0x0000003e003e7220 */ /* 0x000fe20000410000 */
[----:B------:R-:W-:Y:S01]  /*8ac0*/  @P0 SHF.L.U32 R7, R12, 0x6, RZ ;  /* 0x000000060c070819 */ /* 0x000fe200000006ff */
[----:B------:R-:W-:Y:S01]  /*8ad0*/  FMUL.FTZ R63, R0, R63 ;  /* 0x0000003f003f7220 */ /* 0x000fe20000410000 */
[----:B------:R-:W-:Y:S01]  /*8ae0*/  @P0 IADD3 R8, P2, R8, c[0x0][0x1c8], RZ ;  /* 0x0000720008080a10 */ /* 0x000fe20007f5e0ff */
[----:B------:R-:W-:Y:S01]  /*8af0*/  FMUL.FTZ R65, R2, R65 ;  /* 0x0000004102417220 */ /* 0x000fe20000410000 */
[----:B------:R-:W-:Y:S01]  /*8b00*/  @P0 SHF.L.U64.HI R12, R12, 0x6, R13 ;  /* 0x000000060c0c0819 */ /* 0x000fe2000001020d */
[----:B------:R-:W-:Y:S01]  /*8b10*/  FMUL.FTZ R66, R0, R66 ;  /* 0x0000004200427220 */ /* 0x000fe20000410000 */
[----:B------:R-:W-:Y:S01]  /*8b20*/  @P0 IADD3 R4, P1, R4, R7, RZ ;  /* 0x0000000704040210 */ /* 0x000fe20007f3e0ff */
[----:B------:R-:W-:Y:S01]  /*8b30*/  FMUL.FTZ R67, R0, R67 ;  /* 0x0000004300437220 */ /* 0x000fe20000410000 */
[----:B--2---:R-:W-:Y:S01]  /*8b40*/  @P0 IADD3.X R9, RZ, c[0x0][0x1cc], R6, P2, P3 ;  /* 0x00007300ff090a10 */ /* 0x004fe200017e6406 */
[C---:B------:R-:W-:Y:S01]  /*8b50*/  FMUL.FTZ R68, R2.reuse, R68 ;  /* 0x0000004402447220 */ /* 0x040fe20000410000 */
[----:B------:R-:W-:Y:S01]  /*8b60*/  @P0 IADD3.X R5, R5, R12, RZ, P1, !PT ;  /* 0x0000000c05050210 */ /* 0x000fe20000ffe4ff */
[----:B------:R-:W-:Y:S01]  /*8b70*/  FMUL.FTZ R69, R2, R69 ;  /* 0x0000004502457220 */ /* 0x000fe20000410000 */
[----:B------:R-:W-:Y:S01]  /*8b80*/  @P0 IADD3 R6, P2, R7, R4, RZ ;  /* 0x0000000407060210 */ /* 0x000fe20007f5e0ff */
[----:B------:R1:W-:Y:S01]  /*8b90*/  @P0 LDGSTS.E.BYPASS.LTC128B.128 [R249+0x12100], [R8.64], !P4 ;  /* 0x1210000008f90fae */ /* 0x0003e2000e101d48 */
[----:B------:R-:W-:Y:S02]  /*8ba0*/  FMUL.FTZ R70, R0, R70 ;  /* 0x0000004600467220 */ /* 0x000fe40000410000 */
[----:B------:R-:W-:Y:S01]  /*8bb0*/  @P0 IADD3.X R7, R12, R5, RZ, P2, !PT ;  /* 0x000000050c070210 */ /* 0x000fe200017fe4ff */
[----:B------:R-:W-:Y:S02]  /*8bc0*/  FMUL.FTZ R71, R0, R71 ;  /* 0x0000004700477220 */ /* 0x000fe40000410000 */
[C---:B------:R-:W-:Y:S02]  /*8bd0*/  FMUL.FTZ R72, R2.reuse, R72 ;  /* 0x0000004802487220 */ /* 0x040fe40000410000 */
[----:B------:R2:W-:Y:S01]  /*8be0*/  @P0 LDGSTS.E.BYPASS.LTC128B.128 [R249+0xd100], [R4.64], !P6 ;  /* 0x0d10000004f90fae */ /* 0x0005e2000f101d48 */
[----:B------:R-:W-:Y:S02]  /*8bf0*/  FMUL.FTZ R73, R2, R73 ;  /* 0x0000004902497220 */ /* 0x000fe40000410000 */
[C---:B------:R-:W-:Y:S02]  /*8c00*/  FMUL.FTZ R74, R0.reuse, R74 ;  /* 0x0000004a004a7220 */ /* 0x040fe40000410000 */
[----:B------:R-:W-:Y:S02]  /*8c10*/  FMUL.FTZ R75, R0, R75 ;  /* 0x0000004b004b7220 */ /* 0x000fe40000410000 */
[C---:B------:R-:W-:Y:S01]  /*8c20*/  FMUL.FTZ R76, R2.reuse, R76 ;  /* 0x0000004c024c7220 */ /* 0x040fe20000410000 */
[----:B------:R2:W-:Y:S01]  /*8c30*/  @P0 LDGSTS.E.BYPASS.LTC128B.128 [R249+0x10100], [R4.64+0x80], !P5 ;  /* 0x1010008004f90fae */ /* 0x0005e2000e901d48 */
[----:B------:R-:W-:Y:S02]  /*8c40*/  FMUL.FTZ R77, R2, R77 ;  /* 0x0000004d024d7220 */ /* 0x000fe40000410000 */
[C---:B------:R-:W-:Y:S02]  /*8c50*/  FMUL.FTZ R78, R0.reuse, R78 ;  /* 0x0000004e004e7220 */ /* 0x040fe40000410000 */
[----:B------:R-:W-:Y:S02]  /*8c60*/  FMUL.FTZ R79, R0, R79 ;  /* 0x0000004f004f7220 */ /* 0x000fe40000410000 */
[C---:B------:R-:W-:Y:S01]  /*8c70*/  FMUL.FTZ R80, R2.reuse, R80 ;  /* 0x0000005002507220 */ /* 0x040fe20000410000 */
[----:B------:R2:W-:Y:S01]  /*8c80*/  @P0 LDGSTS.E.BYPASS.LTC128B.128 [R249+0x13100], [R4.64+0x100], !P4 ;  /* 0x1310010004f90fae */ /* 0x0005e2000e101d48 */
[C---:B------:R-:W-:Y:S02]  /*8c90*/  FMUL.FTZ R81, R2.reuse, R81 ;  /* 0x0000005102517220 */ /* 0x040fe40000410000 */
[C---:B-1----:R-:W-:Y:S02]  /*8ca0*/  FMUL.FTZ R8, R2.reuse, R108 ;  /* 0x0000006c02087220 */ /* 0x042fe40000410000 */
[----:B------:R-:W-:Y:S02]  /*8cb0*/  FMUL.FTZ R9, R2, R109 ;  /* 0x0000006d02097220 */ /* 0x000fe40000410000 */
[C---:B------:R-:W-:Y:S01]  /*8cc0*/  FMUL.FTZ R82, R0.reuse, R82 ;  /* 0x0000005200527220 */ /* 0x040fe20000410000 */
        /* <DEDUP_REMOVED lines=11> */
[----:B------:R-:W-:Y:S02]  /*8d80*/  FMUL.FTZ R91, R0, R91 ;  /* 0x0000005b005b7220 */ /* 0x000fe40000410000 */
[--C-:B--2---:R-:W-:Y:S01]  /*8d90*/  FFMA.FTZ R4, R168, c[0x0][0x2d0], -R101.reuse ;  /* 0x0000b400a8047a23 */ /* 0x104fe20000010865 */
[----:B------:R-:W-:Y:S01]  /*8da0*/  MOV R168, R40 ;  /* 0x0000002800a87202 */ /* 0x000fe20000000f00 */
[C---:B------:R-:W-:Y:S01]  /*8db0*/  FMUL.FTZ R5, R2.reuse, R105 ;  /* 0x0000006902057220 */ /* 0x040fe20000410000 */
[----:B----4-:R-:W-:Y:S01]  /*8dc0*/  F2FP.PACK_AB R105, R247, R154 ;  /* 0x0000009af769723e */ /* 0x010fe200000000ff */
[----:B------:R2:W-:Y:S01]  /*8dd0*/  MUFU.EX2 R155, R4 ;  /* 0x00000004009b7308 */ /* 0x0005e20000000800 */
[----:B------:R-:W3:Y:S01]  /*8de0*/  LDSM.16.MT88.4 R12, [R225+0x100] ;  /* 0x00010000e10c783b */ /* 0x000ee20000004200 */
[C---:B------:R-:W-:Y:S02]  /*8df0*/  FMUL.FTZ R40, R2.reuse, R140 ;  /* 0x0000008c02287220 */ /* 0x040fe40000410000 */
[C---:B------:R-:W-:Y:S02]  /*8e00*/  FMUL.FTZ R92, R2.reuse, R92 ;  /* 0x0000005c025c7220 */ /* 0x040fe40000410000 */
[----:B------:R-:W-:Y:S02]  /*8e10*/  FMUL.FTZ R93, R2, R93 ;  /* 0x0000005d025d7220 */ /* 0x000fe40000410000 */
[C---:B------:R-:W-:Y:S01]  /*8e20*/  FMUL.FTZ R94, R0.reuse, R94 ;  /* 0x0000005e005e7220 */ /* 0x040fe20000410000 */
[----:B------:R-:W4:Y:S01]  /*8e30*/  LDSM.16.MT88.4 R20, [R226+0x100] ;  /* 0x00010000e214783b */ /* 0x000f220000004200 */
[----:B------:R-:W-:Y:S02]  /*8e40*/  FMUL.FTZ R95, R0, R95 ;  /* 0x0000005f005f7220 */ /* 0x000fe40000410000 */
[C---:B------:R-:W-:Y:S02]  /*8e50*/  FMUL.FTZ R96, R2.reuse, R96 ;  /* 0x0000006002607220 */ /* 0x040fe40000410000 */
[----:B------:R-:W-:Y:S02]  /*8e60*/  FMUL.FTZ R97, R2, R97 ;  /* 0x0000006102617220 */ /* 0x000fe40000410000 */
[C---:B------:R-:W-:Y:S01]  /*8e70*/  FMUL.FTZ R98, R0.reuse, R98 ;  /* 0x0000006200627220 */ /* 0x040fe20000410000 */
[----:B------:R-:W3:Y:S01]  /*8e80*/  LDSM.16.MT88.4 R28, [R229+0x100] ;  /* 0x00010000e51c783b */ /* 0x000ee20000004200 */
[C---:B------:R-:W-:Y:S02]  /*8e90*/  FMUL.FTZ R99, R0.reuse, R99 ;  /* 0x0000006300637220 */ /* 0x040fe40000410000 */
[C---:B-1----:R-:W-:Y:S01]  /*8ea0*/  FMUL.FTZ R6, R0.reuse, R106 ;  /* 0x0000006a00067220 */ /* 0x042fe20000410000 */
[----:B------:R-:W-:Y:S01]  /*8eb0*/  F2FP.PACK_AB R106, R231, R248 ;  /* 0x000000f8e76a723e */ /* 0x000fe200000000ff */
[----:B------:R-:W-:Y:S02]  /*8ec0*/  FMUL.FTZ R7, R0, R107 ;  /* 0x0000006b00077220 */ /* 0x000fe40000410000 */
[----:B--2---:R-:W-:Y:S01]  /*8ed0*/  FFMA.FTZ R4, R169, c[0x0][0x2d0], -R101 ;  /* 0x0000b400a9047a23 */ /* 0x004fe20000010865 */
[----:B------:R-:W1:Y:S01]  /*8ee0*/  LDSM.16.MT88.4 R36, [R228+0x100] ;  /* 0x00010000e424783b */ /* 0x000e620000004200 */
[----:B------:R-:W-:Y:S01]  /*8ef0*/  MOV R169, R44 ;  /* 0x0000002c00a97202 */ /* 0x000fe20000000f00 */
[--C-:B------:R-:W-:Y:S01]  /*8f00*/  FFMA.FTZ R171, R171, c[0x0][0x2d0], -R153.reuse ;  /* 0x0000b400abab7a23 */ /* 0x100fe20000010899 */
[----:B------:R2:W2:Y:S05]  /*8f10*/  MUFU.EX2 R165, R4 ;  /* 0x0000000400a57308 */ /* 0x0004aa0000000800 */
[----:B------:R-:W1:Y:S05]  /*8f20*/  LDSM.16.MT88.4 R44, [R225+0x3100] ;  /* 0x00310000e12c783b */ /* 0x000e6a0000004200 */
[----:B------:R-:W-:Y:S03]  /*8f30*/  MUFU.EX2 R171, R171 ;  /* 0x000000ab00ab7308 */ /* 0x000fe60000000800 */
[----:B------:R-:W1:Y:S08]  /*8f40*/  LDSM.16.MT88.4 R108, [R226+0x3100] ;  /* 0x00310000e26c783b */ /* 0x000e700000004200 */
[----:B------:R-:W0:Y:S01]  /*8f50*/  LDGDEPBAR ;  /* 0x00000000000079af */ /* 0x000e220000000000 */
[----:B--2---:R-:W-:Y:S01]  /*8f60*/  FMUL.FTZ R4, R2, R104 ;  /* 0x0000006802047220 */ /* 0x004fe20000410000 */
[----:B------:R-:W-:Y:S02]  /*8f70*/  F2FP.PACK_AB R104, R246, R164 ;  /* 0x000000a4f668723e */ /* 0x000fe400000000ff */
[----:B------:R-:W-:Y:S07]  /*8f80*/  F2FP.PACK_AB R107, R165, R155 ;  /* 0x0000009ba56b723e */ /* 0x000fee00000000ff */
[C---:B---3--:R-:W-:Y:S07]  /*8f90*/  HMMA.16816.F32 R4, R104.reuse, R12, R4 ;  /* 0x0000000c6804723c */ /* 0x048fee0000001804 */
[C---:B------:R-:W-:Y:S01]  /*8fa0*/  FMUL.FTZ R12, R2.reuse, R112 ;  /* 0x00000070020c7220 */ /* 0x040fe20000410000 */
[C---:B------:R-:W-:Y:S04]  /*8fb0*/  HMMA.16816.F32 R8, R104.reuse, R14, R8 ;  /* 0x0000000e6808723c */ /* 0x040fe80000001808 */
[----:B------:R-:W-:Y:S03]  /*8fc0*/  FMUL.FTZ R13, R2, R113 ;  /* 0x00000071020d7220 */ /* 0x000fe60000410000 */
[C---:B------:R-:W-:Y:S02]  /*8fd0*/  FMUL.FTZ R14, R0.reuse, R114 ;  /* 0x00000072000e7220 */ /* 0x040fe40000410000 */
[----:B------:R-:W-:Y:S02]  /*8fe0*/  FMUL.FTZ R15, R0, R115 ;  /* 0x00000073000f7220 */ /* 0x000fe40000410000 */
[----:B------:R-:W2:Y:S05]  /*8ff0*/  LDSM.16.MT88.4 R112, [R229+0x3100] ;  /* 0x00310000e570783b */ /* 0x000eaa0000004200 */
[C---:B----4-:R-:W-:Y:S07]  /*9000*/  HMMA.16816.F32 R12, R104.reuse, R20, R12 ;  /* 0x00000014680c723c */ /* 0x050fee000000180c */
[C---:B------:R-:W-:Y:S01]  /*9010*/  FMUL.FTZ R20, R2.reuse, R120 ;  /* 0x0000007802147220 */ /* 0x040fe20000410000 */
[C---:B------:R-:W-:Y:S04]  /*9020*/  HMMA.16816.F32 R16, R104.reuse, R22, R16 ;  /* 0x000000166810723c */ /* 0x040fe80000001810 */
[----:B------:R-:W-:Y:S01]  /*9030*/  FMUL.FTZ R21, R2, R121 ;  /* 0x0000007902157220 */ /* 0x000fe20000410000 */
[----:B------:R-:W-:Y:S01]  /*9040*/  MOV R120, R27 ;  /* 0x0000001b00787202 */ /* 0x000fe20000000f00 */
[C---:B------:R-:W-:Y:S01]  /*9050*/  FMUL.FTZ R27, R0.reuse, R127 ;  /* 0x0000007f001b7220 */ /* 0x040fe20000410000 */
[----:B------:R-:W-:Y:S01]  /*9060*/  MOV R121, R26 ;  /* 0x0000001a00797202 */ /* 0x000fe20000000f00 */
[C---:B------:R-:W-:Y:S01]  /*9070*/  FMUL.FTZ R22, R0.reuse, R122 ;  /* 0x0000007a00167220 */ /* 0x040fe20000410000 */
[----:B------:R-:W-:Y:S03]  /*9080*/  MOV R122, R25 ;  /* 0x00000019007a7202 */ /* 0x000fe60000000f00 */
[----:B------:R-:W-:Y:S01]  /*9090*/  FMUL.FTZ R23, R0, R123 ;  /* 0x0000007b00177220 */ /* 0x000fe20000410000 */
[----:B------:R-:W-:Y:S01]  /*90a0*/  MOV R127, R122 ;  /* 0x0000007a007f7202 */ /* 0x000fe20000000f00 */
[----:B------:R-:W-:Y:S01]  /*90b0*/  FMUL.FTZ R25, R2, R125 ;  /* 0x0000007d02197220 */ /* 0x000fe20000410000 */
[----:B------:R-:W-:Y:S01]  /*90c0*/  MOV R125, R102 ;  /* 0x00000066007d7202 */ /* 0x000fe20000000f00 */
[----:B------:R-:W-:Y:S01]  /*90d0*/  FMUL.FTZ R26, R0, R126 ;  /* 0x0000007e001a7220 */ /* 0x000fe20000410000 */
[----:B------:R-:W-:Y:S01]  /*90e0*/  MOV R122, R117 ;  /* 0x00000075007a7202 */ /* 0x000fe20000000f00 */
[--C-:B------:R-:W-:Y:S01]  /*90f0*/  FFMA.FTZ R102, R172, c[0x0][0x2d0], -R153.reuse ;  /* 0x0000b400ac667a23 */ /* 0x100fe20000010899 */
[C---:B------:R-:W-:Y:S03]  /*9100*/  HMMA.16816.F32 R20, R104.reuse, R28, R20 ;  /* 0x0000001c6814723c */ /* 0x040fe60000001814 */
[----:B------:R-:W-:Y:S01]  /*9110*/  MOV R123, R24 ;  /* 0x00000018007b7202 */ /* 0x000fe20000000f00 */
[----:B------:R-:W-:Y:S01]  /*9120*/  FMUL.FTZ R24, R2, R124 ;  /* 0x0000007c02187220 */ /* 0x000fe20000410000 */
[----:B------:R-:W-:Y:S01]  /*9130*/  MOV R124, R51 ;  /* 0x00000033007c7202 */ /* 0x000fe20000000f00 */
[----:B------:R-:W-:Y:S01]  /*9140*/  FMUL.FTZ R51, R0, R151 ;  /* 0x0000009700337220 */ /* 0x000fe20000410000 */
[----:B------:R-:W-:Y:S01]  /*9150*/  MOV R140, R123 ;  /* 0x0000007b008c7202 */ /* 0x000fe20000000f00 */
[C---:B------:R-:W-:Y:S01]  /*9160*/  FMUL.FTZ R28, R2.reuse, R128 ;  /* 0x00000080021c7220 */ /* 0x040fe20000410000 */
[----:B------:R-:W-:Y:S02]  /*9170*/  MOV R123, R116 ;  /* 0x00000074007b7202 */ /* 0x000fe40000000f00 */
[C---:B------:R-:W-:Y:S03]  /*9180*/  HMMA.16816.F32 R24, R104.reuse, R30, R24 ;  /* 0x0000001e6818723c */ /* 0x040fe60000001818 */
[----:B------:R-:W-:Y:S01]  /*9190*/  FMUL.FTZ R29, R2, R129 ;  /* 0x00000081021d7220 */ /* 0x000fe20000410000 */
[----:B------:R-:W-:Y:S01]  /*91a0*/  MOV R129, R42 ;  /* 0x0000002a00817202 */ /* 0x000fe20000000f00 */
[C---:B------:R-:W-:Y:S01]  /*91b0*/  FMUL.FTZ R42, R0.reuse, R142 ;  /* 0x0000008e002a7220 */ /* 0x040fe20000410000 */
[----:B------:R-:W-:Y:S01]  /*91c0*/  MOV R142, R43 ;  /* 0x0000002b008e7202 */ /* 0x000fe20000000f00 */
[C---:B------:R-:W-:Y:S01]  /*91d0*/  FMUL.FTZ R30, R0.reuse, R130 ;  /* 0x00000082001e7220 */ /* 0x040fe20000410000 */
[----:B------:R-:W-:Y:S01]  /*91e0*/  MOV R128, R41 ;  /* 0x0000002900807202 */ /* 0x000fe20000000f00 */
[----:B------:R3:W-:Y:S03]  /*91f0*/  MUFU.EX2 R130, R102 ;  /* 0x0000006600827308 */ /* 0x0007e60000000800 */
[----:B------:R-:W-:Y:S01]  /*9200*/  FMUL.FTZ R31, R0, R131 ;  /* 0x00000083001f7220 */ /* 0x000fe20000410000 */
[----:B------:R-:W-:Y:S01]  /*9210*/  MOV R133, R121 ;  /* 0x0000007900857202 */ /* 0x000fe20000000f00 */
[----:B------:R-:W-:Y:S01]  /*9220*/  FMUL.FTZ R41, R2, R141 ;  /* 0x0000008d02297220 */ /* 0x000fe20000410000 */
[----:B------:R-:W-:Y:S01]  /*9230*/  MOV R121, R118 ;  /* 0x0000007600797202 */ /* 0x000fe20000000f00 */
[----:B------:R-:W-:Y:S01]  /*9240*/  FMUL.FTZ R43, R0, R143 ;  /* 0x0000008f002b7220 */ /* 0x000fe20000410000 */
[----:B------:R-:W-:Y:S01]  /*9250*/  MOV R143, R48 ;  /* 0x00000030008f7202 */ /* 0x000fe20000000f00 */
[C---:B------:R-:W-:Y:S01]  /*9260*/  FMUL.FTZ R48, R2.reuse, R148 ;  /* 0x0000009402307220 */ /* 0x040fe20000410000 */
[C---:B-1----:R-:W-:Y:S01]  /*9270*/  HMMA.16816.F32 R28, R104.reuse, R36, R28 ;  /* 0x00000024681c723c */ /* 0x042fe2000000181c */
[----:B------:R-:W-:Y:S02]  /*9280*/  LDSM.16.MT88.4 R148, [R226+0x5900] ;  /* 0x00590000e294783b */ /* 0x000fe40000004200 */
[----:B------:R-:W-:Y:S02]  /*9290*/  MOV R126, R120 ;  /* 0x00000078007e7202 */ /* 0x000fe40000000f00 */
[----:B------:R-:W-:Y:S02]  /*92a0*/  MOV R120, R119 ;  /* 0x0000007700787202 */ /* 0x000fe40000000f00 */
[C---:B------:R-:W-:Y:S01]  /*92b0*/  FMUL.FTZ R37, R2.reuse, R137 ;  /* 0x0000008902257220 */ /* 0x040fe20000410000 */
[C---:B------:R-:W-:Y:S01]  /*92c0*/  HMMA.16816.F32 R32, R104.reuse, R38, R32 ;  /* 0x000000266820723c */ /* 0x040fe20000001820 */
[----:B------:R-:W1:Y:S03]  /*92d0*/  LDSM.16.MT88.4 R116, [R228+0x3100] ;  /* 0x00310000e474783b */ /* 0x000e660000004200 */
[----:B------:R-:W-:Y:S02]  /*92e0*/  FMUL.FTZ R36, R2, R136 ;  /* 0x0000008802247220 */ /* 0x000fe40000410000 */
[--C-:B---3--:R-:W-:Y:S02]  /*92f0*/  FFMA.FTZ R102, R173, c[0x0][0x2d0], -R153.reuse ;  /* 0x0000b400ad667a23 */ /* 0x108fe40000010899 */
[C---:B------:R-:W-:Y:S02]  /*9300*/  FMUL.FTZ R38, R0.reuse, R138 ;  /* 0x0000008a00267220 */ /* 0x040fe40000410000 */
[----:B------:R3:W-:Y:S02]  /*9310*/  MUFU.EX2 R137, R102 ;  /* 0x0000006600897308 */ /* 0x0007e40000000800 */
[----:B------:R-:W-:Y:S07]  /*9320*/  FMUL.FTZ R39, R0, R139 ;  /* 0x0000008b00277220 */ /* 0x000fee0000410000 */
[C---:B------:R-:W-:Y:S07]  /*9330*/  HMMA.16816.F32 R36, R104.reuse, R44, R36 ;  /* 0x0000002c6824723c */ /* 0x040fee0000001824 */
[C---:B------:R-:W-:Y:S01]  /*9340*/  FMUL.FTZ R45, R2.reuse, R145 ;  /* 0x00000091022d7220 */ /* 0x040fe20000410000 */
[C---:B------:R-:W-:Y:S04]  /*9350*/  HMMA.16816.F32 R40, R104.reuse, R46, R40 ;  /* 0x0000002e6828723c */ /* 0x040fe80000001828 */
[----:B------:R-:W-:Y:S02]  /*9360*/  FMUL.FTZ R44, R2, R144 ;  /* 0x00000090022c7220 */ /* 0x000fe40000410000 */
[--C-:B---3--:R-:W-:Y:S02]  /*9370*/  FFMA.FTZ R102, R174, c[0x0][0x2d0], -R153.reuse ;  /* 0x0000b400ae667a23 */ /* 0x108fe40000010899 */
[C---:B------:R-:W-:Y:S02]  /*9380*/  FMUL.FTZ R46, R0.reuse, R146 ;  /* 0x00000092002e7220 */ /* 0x040fe40000410000 */
[----:B------:R3:W-:Y:S02]  /*9390*/  MUFU.EX2 R145, R102 ;  /* 0x0000006600917308 */ /* 0x0007e40000000800 */
[----:B------:R-:W-:Y:S07]  /*93a0*/  FMUL.FTZ R47, R0, R147 ;  /* 0x00000093002f7220 */ /* 0x000fee0000410000 */
[C---:B------:R-:W-:Y:S08]  /*93b0*/  HMMA.16816.F32 R44, R104.reuse, R108, R44 ;  /* 0x0000006c682c723c */ /* 0x040ff0000000182c */
[C---:B------:R-:W-:Y:S01]  /*93c0*/  HMMA.16816.F32 R48, R104.reuse, R110, R48 ;  /* 0x0000006e6830723c */ /* 0x040fe20000001830 */
[----:B------:R-:W4:Y:S07]  /*93d0*/  LDSM.16.MT88.4 R108, [R225+0x6100] ;  /* 0x00610000e16c783b */ /* 0x000f2e0000004200 */
[C---:B--2---:R-:W-:Y:S04]  /*93e0*/  HMMA.16816.F32 R52, R104.reuse, R112, R52 ;  /* 0x000000706834723c */ /* 0x044fe80000001834 */
[----:B---3--:R-:W-:Y:S04]  /*93f0*/  FFMA.FTZ R102, R175, c[0x0][0x2d0], -R153 ;  /* 0x0000b400af667a23 */ /* 0x008fe80000010899 */
[C---:B------:R-:W-:Y:S01]  /*9400*/  HMMA.16816.F32 R56, R104.reuse, R114, R56 ;  /* 0x000000726838723c */ /* 0x040fe20000001838 */
[----:B------:R2:W-:Y:S01]  /*9410*/  MUFU.EX2 R139, R102 ;  /* 0x00000066008b7308 */ /* 0x0005e20000000800 */
[----:B------:R-:W3:Y:S06]  /*9420*/  LDSM.16.MT88.4 R112, [R226+0x6100] ;  /* 0x00610000e270783b */ /* 0x000eec0000004200 */
[C---:B-1----:R-:W-:Y:S08]  /*9430*/  HMMA.16816.F32 R60, R104.reuse, R116, R60 ;  /* 0x00000074683c723c */ /* 0x042ff0000000183c */
[C---:B------:R-:W-:Y:S01]  /*9440*/  HMMA.16816.F32 R64, R104.reuse, R118, R64 ;  /* 0x000000766840723c */ /* 0x040fe20000001840 */
[----:B------:R-:W1:Y:S07]  /*9450*/  LDSM.16.MT88.4 R116, [R229+0x6100] ;  /* 0x00610000e574783b */ /* 0x000e6e0000004200 */
[C---:B----4-:R-:W-:Y:S04]  /*9460*/  HMMA.16816.F32 R68, R104.reuse, R108, R68 ;  /* 0x0000006c6844723c */ /* 0x050fe80000001844 */
[--C-:B--2---:R-:W-:Y:S04]  /*9470*/  FFMA.FTZ R102, R176, c[0x0][0x2d0], -R101.reuse ;  /* 0x0000b400b0667a23 */ /* 0x104fe80000010865 */
[----:B------:R2:W-:Y:S01]  /*9480*/  MUFU.EX2 R132, R102 ;  /* 0x0000006600847308 */ /* 0x0005e20000000800 */
[C---:B------:R-:W-:Y:S01]  /*9490*/  HMMA.16816.F32 R72, R104.reuse, R110, R72 ;  /* 0x0000006e6848723c */ /* 0x040fe20000001848 */
[----:B------:R-:W4:Y:S07]  /*94a0*/  LDSM.16.MT88.4 R108, [R228+0x6100] ;  /* 0x00610000e46c783b */ /* 0x000f2e0000004200 */
[C---:B---3--:R-:W-:Y:S08]  /*94b0*/  HMMA.16816.F32 R76, R104.reuse, R112, R76 ;  /* 0x00000070684c723c */ /* 0x048ff0000000184c */
[C---:B------:R-:W-:Y:S01]  /*94c0*/  HMMA.16816.F32 R80, R104.reuse, R114, R80 ;  /* 0x000000726850723c */ /* 0x040fe20000001850 */
[----:B------:R-:W3:Y:S03]  /*94d0*/  LDSM.16.MT88.4 R112, [R225+0x900] ;  /* 0x00090000e170783b */ /* 0x000ee60000004200 */
[--C-:B--2---:R-:W-:Y:S04]  /*94e0*/  FFMA.FTZ R102, R178, c[0x0][0x2d0], -R101.reuse ;  /* 0x0000b400b2667a23 */ /* 0x104fe80000010865 */
[C---:B-1----:R-:W-:Y:S01]  /*94f0*/  HMMA.16816.F32 R84, R104.reuse, R116, R84 ;  /* 0x000000746854723c */ /* 0x042fe20000001854 */
[----:B------:R1:W2:Y:S07]  /*9500*/  MUFU.EX2 R136, R102 ;  /* 0x0000006600887308 */ /* 0x0002ae0000000800 */
[C---:B------:R-:W-:Y:S01]  /*9510*/  HMMA.16816.F32 R88, R104.reuse, R118, R88 ;  /* 0x000000766858723c */ /* 0x040fe20000001858 */
[----:B------:R-:W3:Y:S07]  /*9520*/  LDSM.16.MT88.4 R116, [R226+0x900] ;  /* 0x00090000e274783b */ /* 0x000eee0000004200 */
[C---:B----4-:R-:W-:Y:S08]  /*9530*/  HMMA.16816.F32 R92, R104.reuse, R108, R92 ;  /* 0x0000006c685c723c */ /* 0x050ff0000000185c */
[----:B------:R-:W-:Y:S01]  /*9540*/  HMMA.16816.F32 R96, R104, R110, R96 ;  /* 0x0000006e6860723c */ /* 0x000fe20000001860 */
[----:B------:R-:W4:Y:S03]  /*9550*/  LDSM.16.MT88.4 R108, [R229+0x900] ;  /* 0x00090000e56c783b */ /* 0x000f260000004200 */
[--C-:B-1----:R-:W-:Y:S03]  /*9560*/  FFMA.FTZ R102, R177, c[0x0][0x2d0], -R101.reuse ;  /* 0x0000b400b1667a23 */ /* 0x102fe60000010865 */
[----:B--2---:R-:W-:Y:S01]  /*9570*/  F2FP.PACK_AB R105, R136, R132 ;  /* 0x000000848869723e */ /* 0x004fe200000000ff */
[----:B------:R1:W-:Y:S01]  /*9580*/  MUFU.EX2 R144, R102 ;  /* 0x0000006600907308 */ /* 0x0003e20000000800 */
[----:B------:R-:W-:Y:S03]  /*9590*/  F2FP.PACK_AB R104, R137, R130 ;  /* 0x000000828968723e */ /* 0x000fe600000000ff */
[----:B------:R-:W-:Y:S01]  /*95a0*/  F2FP.PACK_AB R106, R139, R145 ;  /* 0x000000918b6a723e */ /* 0x000fe200000000ff */
[----:B-1----:R-:W-:Y:S05]  /*95b0*/  FFMA.FTZ R102, R179, c[0x0][0x2d0], -R101 ;  /* 0x0000b400b3667a23 */ /* 0x002fea0000010865 */
[----:B------:R1:W2:Y:S02]  /*95c0*/  MUFU.EX2 R138, R102 ;  /* 0x00000066008a7308 */ /* 0x0002a40000000800 */
[--C-:B-1----:R-:W-:Y:S01]  /*95d0*/  FFMA.FTZ R102, R183, c[0x0][0x2d0], -R153.reuse ;  /* 0x0000b400b7667a23 */ /* 0x102fe20000010899 */
[----:B--2---:R-:W-:Y:S07]  /*95e0*/  F2FP.PACK_AB R107, R138, R144 ;  /* 0x000000908a6b723e */ /* 0x004fee00000000ff */
[----:B------:R1:W-:Y:S01]  /*95f0*/  MUFU.EX2 R141, R102 ;  /* 0x00000066008d7308 */ /* 0x0003e20000000800 */
[C---:B---3--:R-:W-:Y:S08]  /*9600*/  HMMA.16816.F32 R4, R104.reuse, R112, R4 ;  /* 0x000000706804723c */ /* 0x048ff00000001804 */
[C---:B------:R-:W-:Y:S01]  /*9610*/  HMMA.16816.F32 R8, R104.reuse, R114, R8 ;  /* 0x000000726808723c */ /* 0x040fe20000001808 */
[----:B------:R-:W2:Y:S07]  /*9620*/  LDSM.16.MT88.4 R112, [R228+0x900] ;  /* 0x00090000e470783b */ /* 0x000eae0000004200 */
[C---:B------:R-:W-:Y:S04]  /*9630*/  HMMA.16816.F32 R12, R104.reuse, R116, R12 ;  /* 0x00000074680c723c */ /* 0x040fe8000000180c */
[--C-:B-1----:R-:W-:Y:S04]  /*9640*/  FFMA.FTZ R102, R182, c[0x0][0x2d0], -R153.reuse ;  /* 0x0000b400b6667a23 */ /* 0x102fe80000010899 */
[C---:B------:R-:W-:Y:S01]  /*9650*/  HMMA.16816.F32 R16, R104.reuse, R118, R16 ;  /* 0x000000766810723c */ /* 0x040fe20000001810 */
[----:B------:R1:W3:Y:S01]  /*9660*/  MUFU.EX2 R147, R102 ;  /* 0x0000006600937308 */ /* 0x0002e20000000800 */
[----:B------:R-:W3:Y:S06]  /*9670*/  LDSM.16.MT88.4 R116, [R225+0x3900] ;  /* 0x00390000e174783b */ /* 0x000eec0000004200 */
[C---:B----4-:R-:W-:Y:S08]  /*9680*/  HMMA.16816.F32 R20, R104.reuse, R108, R20 ;  /* 0x0000006c6814723c */ /* 0x050ff00000001814 */
[C---:B------:R-:W-:Y:S01]  /*9690*/  HMMA.16816.F32 R24, R104.reuse, R110, R24 ;  /* 0x0000006e6818723c */ /* 0x040fe20000001818 */
[----:B------:R-:W4:Y:S07]  /*96a0*/  LDSM.16.MT88.4 R108, [R226+0x3900] ;  /* 0x00390000e26c783b */ /* 0x000f2e0000004200 */
[C---:B--2---:R-:W-:Y:S04]  /*96b0*/  HMMA.16816.F32 R28, R104.reuse, R112, R28 ;  /* 0x00000070681c723c */ /* 0x044fe8000000181c */
[--C-:B-1----:R-:W-:Y:S04]  /*96c0*/  FFMA.FTZ R102, R181, c[0x0][0x2d0], -R153.reuse ;  /* 0x0000b400b5667a23 */ /* 0x102fe80000010899 */
[----:B------:R1:W-:Y:S01]  /*96d0*/  MUFU.EX2 R146, R102 ;  /* 0x0000006600927308 */ /* 0x0003e20000000800 */
[C---:B------:R-:W-:Y:S01]  /*96e0*/  HMMA.16816.F32 R32, R104.reuse, R114, R32 ;  /* 0x000000726820723c */ /* 0x040fe20000001820 */
[----:B------:R-:W2:Y:S07]  /*96f0*/  LDSM.16.MT88.4 R112, [R229+0x3900] ;  /* 0x00390000e570783b */ /* 0x000eae0000004200 */
[C---:B---3--:R-:W-:Y:S08]  /*9700*/  HMMA.16816.F32 R36, R104.reuse, R116, R36 ;  /* 0x000000746824723c */ /* 0x048ff00000001824 */
[C---:B------:R-:W-:Y:S01]  /*9710*/  HMMA.16816.F32 R40, R104.reuse, R118, R40 ;  /* 0x000000766828723c */ /* 0x040fe20000001828 */
[----:B------:R-:W3:Y:S03]  /*9720*/  LDSM.16.MT88.4 R116, [R228+0x3900] ;  /* 0x00390000e474783b */ /* 0x000ee60000004200 */
[----:B-1----:R-:W-:Y:S04]  /*9730*/  FFMA.FTZ R102, R180, c[0x0][0x2d0], -R153 ;  /* 0x0000b400b4667a23 */ /* 0x002fe80000010899 */
[C---:B----4-:R-:W-:Y:S01]  /*9740*/  HMMA.16816.F32 R44, R104.reuse, R108, R44 ;  /* 0x0000006c682c723c */ /* 0x050fe2000000182c */
[----:B------:R1:W4:Y:S07]  /*9750*/  MUFU.EX2 R131, R102 ;  /* 0x0000006600837308 */ /* 0x00032e0000000800 */
[C---:B------:R-:W-:Y:S01]  /*9760*/  HMMA.16816.F32 R48, R104.reuse, R110, R48 ;  /* 0x0000006e6830723c */ /* 0x040fe20000001830 */
[----:B------:R-:W4:Y:S07]  /*9770*/  LDSM.16.MT88.4 R108, [R225+0x6900] ;  /* 0x00690000e16c783b */ /* 0x000f2e0000004200 */
[C---:B--2---:R-:W-:Y:S08]  /*9780*/  HMMA.16816.F32 R52, R104.reuse, R112, R52 ;  /* 0x000000706834723c */ /* 0x044ff00000001834 */
[C---:B------:R-:W-:Y:S01]  /*9790*/  HMMA.16816.F32 R56, R104.reuse, R114, R56 ;  /* 0x000000726838723c */ /* 0x040fe20000001838 */
[----:B------:R-:W2:Y:S03]  /*97a0*/  LDSM.16.MT88.4 R112, [R226+0x6900] ;  /* 0x00690000e270783b */ /* 0x000ea60000004200 */
[--C-:B-1----:R-:W-:Y:S04]  /*97b0*/  FFMA.FTZ R102, R251, c[0x0][0x2d0], -R101.reuse ;  /* 0x0000b400fb667a23 */ /* 0x102fe80000010865 */
[----:B------:R1:W-:Y:S01]  /*97c0*/  MUFU.EX2 R181, R102 ;  /* 0x0000006600b57308 */ /* 0x0003e20000000800 */
[C---:B---3--:R-:W-:Y:S08]  /*97d0*/  HMMA.16816.F32 R60, R104.reuse, R116, R60 ;  /* 0x00000074683c723c */ /* 0x048ff0000000183c */
[C---:B------:R-:W-:Y:S01]  /*97e0*/  HMMA.16816.F32 R64, R104.reuse, R118, R64 ;  /* 0x000000766840723c */ /* 0x040fe20000001840 */
[----:B------:R-:W3:Y:S07]  /*97f0*/  LDSM.16.MT88.4 R116, [R229+0x6900] ;  /* 0x00690000e574783b */ /* 0x000eee0000004200 */
[C---:B----4-:R-:W-:Y:S04]  /*9800*/  HMMA.16816.F32 R68, R104.reuse, R108, R68 ;  /* 0x0000006c6844723c */ /* 0x050fe80000001844 */
[--C-:B-1----:R-:W-:Y:S04]  /*9810*/  FFMA.FTZ R102, R143, c[0x0][0x2d0], -R101.reuse ;  /* 0x0000b4008f667a23 */ /* 0x102fe80000010865 */
[C---:B------:R-:W-:Y:S01]  /*9820*/  HMMA.16816.F32 R72, R104.reuse, R110, R72 ;  /* 0x0000006e6848723c */ /* 0x040fe20000001848 */
[----:B------:R-:W1:Y:S01]  /*9830*/  LDSM.16.MT88.4 R108, [R228+0x6900] ;  /* 0x00690000e46c783b */ /* 0x000e620000004200 */
[----:B------:R4:W1:Y:S06]  /*9840*/  MUFU.EX2 R180, R102 ;  /* 0x0000006600b47308 */ /* 0x00086c0000000800 */
[C---:B--2---:R-:W-:Y:S08]  /*9850*/  HMMA.16816.F32 R76, R104.reuse, R112, R76 ;  /* 0x00000070684c723c */ /* 0x044ff0000000184c */
[C---:B------:R-:W-:Y:S01]  /*9860*/  HMMA.16816.F32 R80, R104.reuse, R114, R80 ;  /* 0x000000726850723c */ /* 0x040fe20000001850 */
[----:B------:R-:W2:Y:S07]  /*9870*/  LDSM.16.MT88.4 R112, [R225+0x1100] ;  /* 0x00110000e170783b */ /* 0x000eae0000004200 */
[C---:B---3--:R-:W-:Y:S04]  /*9880*/  HMMA.16816.F32 R84, R104.reuse, R116, R84 ;  /* 0x000000746854723c */ /* 0x048fe80000001854 */
[--C-:B----4-:R-:W-:Y:S04]  /*9890*/  FFMA.FTZ R102, R252, c[0x0][0x2d0], -R101.reuse ;  /* 0x0000b400fc667a23 */ /* 0x110fe80000010865 */
[----:B------:R3:W-:Y:S01]  /*98a0*/  MUFU.EX2 R179, R102 ;  /* 0x0000006600b37308 */ /* 0x0007e20000000800 */
[C---:B------:R-:W-:Y:S01]  /*98b0*/  HMMA.16816.F32 R88, R104.reuse, R118, R88 ;  /* 0x000000766858723c */ /* 0x040fe20000001858 */
[----:B------:R-:W4:Y:S07]  /*98c0*/  LDSM.16.MT88.4 R116, [R226+0x1100] ;  /* 0x00110000e274783b */ /* 0x000f2e0000004200 */
[C---:B-1----:R-:W-:Y:S08]  /*98d0*/  HMMA.16816.F32 R92, R104.reuse, R108, R92 ;  /* 0x0000006c685c723c */ /* 0x042ff0000000185c */
[----:B------:R-:W-:Y:S01]  /*98e0*/  HMMA.16816.F32 R96, R104, R110, R96 ;  /* 0x0000006e6860723c */ /* 0x000fe20000001860 */
[----:B------:R-:W1:Y:S03]  /*98f0*/  LDSM.16.MT88.4 R108, [R229+0x1100] ;  /* 0x00110000e56c783b */ /* 0x000e660000004200 */
[----:B---3--:R-:W-:Y:S03]  /*9900*/  FFMA.FTZ R102, R142, c[0x0][0x2d0], -R101 ;  /* 0x0000b4008e667a23 */ /* 0x008fe60000010865 */
[----:B------:R-:W-:Y:S01]  /*9910*/  F2FP.PACK_AB R104, R147, R141 ;  /* 0x0000008d9368723e */ /* 0x000fe200000000ff */
[----:B------:R3:W2:Y:S01]  /*9920*/  MUFU.EX2 R178, R102 ;  /* 0x0000006600b27308 */ /* 0x0006a20000000800 */
[----:B------:R-:W-:Y:S03]  /*9930*/  F2FP.PACK_AB R106, R131, R146 ;  /* 0x00000092836a723e */ /* 0x000fe600000000ff */
[----:B------:R-:W-:Y:S01]  /*9940*/  F2FP.PACK_AB R105, R180, R181 ;  /* 0x000000b5b469723e */ /* 0x000fe200000000ff */
[--C-:B---3--:R-:W-:Y:S01]  /*9950*/  FFMA.FTZ R102, R140, c[0x0][0x2d0], -R153.reuse ;  /* 0x0000b4008c667a23 */ /* 0x108fe20000010899 */
[----:B--2---:R-:W-:Y:S04]  /*9960*/  F2FP.PACK_AB R107, R178, R179 ;  /* 0x000000b3b26b723e */ /* 0x004fe800000000ff */
[----:B------:R2:W-:Y:S03]  /*9970*/  MUFU.EX2 R140, R102 ;  /* 0x00000066008c7308 */ /* 0x0005e60000000800 */
[C---:B------:R-:W-:Y:S08]  /*9980*/  HMMA.16816.F32 R4, R104.reuse, R112, R4 ;  /* 0x000000706804723c */ /* 0x040ff00000001804 */
[C---:B------:R-:W-:Y:S01]  /*9990*/  HMMA.16816.F32 R8, R104.reuse, R114, R8 ;  /* 0x000000726808723c */ /* 0x040fe20000001808 */
[----:B------:R-:W3:Y:S07]  /*99a0*/  LDSM.16.MT88.4 R112, [R228+0x1100] ;  /* 0x00110000e470783b */ /* 0x000eee0000004200 */
[C---:B----4-:R-:W-:Y:S04]  /*99b0*/  HMMA.16816.F32 R12, R104.reuse, R116, R12 ;  /* 0x00000074680c723c */ /* 0x050fe8000000180c */
[--C-:B--2---:R-:W-:Y:S04]  /*99c0*/  FFMA.FTZ R102, R133, c[0x0][0x2d0], -R153.reuse ;  /* 0x0000b40085667a23 */ /* 0x104fe80000010899 */
[C---:B------:R-:W-:Y:S01]  /*99d0*/  HMMA.16816.F32 R16, R104.reuse, R118, R16 ;  /* 0x000000766810723c */ /* 0x040fe20000001810 */
[----:B------:R2:W4:Y:S01]  /*99e0*/  MUFU.EX2 R133, R102 ;  /* 0x0000006600857308 */ /* 0x0005220000000800 */
[----:B------:R-:W4:Y:S06]  /*99f0*/  LDSM.16.MT88.4 R116, [R225+0x4100] ;  /* 0x00410000e174783b */ /* 0x000f2c0000004200 */
[C---:B-1----:R-:W-:Y:S08]  /*9a00*/  HMMA.16816.F32 R20, R104.reuse, R108, R20 ;  /* 0x0000006c6814723c */ /* 0x042ff00000001814 */
[C---:B------:R-:W-:Y:S01]  /*9a10*/  HMMA.16816.F32 R24, R104.reuse, R110, R24 ;  /* 0x0000006e6818723c */ /* 0x040fe20000001818 */
[----:B------:R-:W1:Y:S07]  /*9a20*/  LDSM.16.MT88.4 R108, [R226+0x4100] ;  /* 0x00410000e26c783b */ /* 0x000e6e0000004200 */
[C---:B---3--:R-:W-:Y:S04]  /*9a30*/  HMMA.16816.F32 R28, R104.reuse, R112, R28 ;  /* 0x00000070681c723c */ /* 0x048fe8000000181c */
[--C-:B--2---:R-:W-:Y:S04]  /*9a40*/  FFMA.FTZ R102, R134, c[0x0][0x2d0], -R153.reuse ;  /* 0x0000b40086667a23 */ /* 0x104fe80000010899 */
[----:B------:R2:W-:Y:S01]  /*9a50*/  MUFU.EX2 R134, R102 ;  /* 0x0000006600867308 */ /* 0x0005e20000000800 */
[C---:B------:R-:W-:Y:S01]  /*9a60*/  HMMA.16816.F32 R32, R104.reuse, R114, R32 ;  /* 0x000000726820723c */ /* 0x040fe20000001820 */
[----:B------:R-:W3:Y:S07]  /*9a70*/  LDSM.16.MT88.4 R112, [R229+0x4100] ;  /* 0x00410000e570783b */ /* 0x000eee0000004200 */
[C---:B----4-:R-:W-:Y:S08]  /*9a80*/  HMMA.16816.F32 R36, R104.reuse, R116, R36 ;  /* 0x000000746824723c */ /* 0x050ff00000001824 */
[C---:B------:R-:W-:Y:S01]  /*9a90*/  HMMA.16816.F32 R40, R104.reuse, R118, R40 ;  /* 0x000000766828723c */ /* 0x040fe20000001828 */
[----:B------:R-:W4:Y:S03]  /*9aa0*/  LDSM.16.MT88.4 R116, [R228+0x4100] ;  /* 0x00410000e474783b */ /* 0x000f260000004200 */
[----:B--2---:R-:W-:Y:S04]  /*9ab0*/  FFMA.FTZ R102, R135, c[0x0][0x2d0], -R153 ;  /* 0x0000b40087667a23 */ /* 0x004fe80000010899 */
[C---:B-1----:R-:W-:Y:S01]  /*9ac0*/  HMMA.16816.F32 R44, R104.reuse, R108, R44 ;  /* 0x0000006c682c723c */ /* 0x042fe2000000182c */
[----:B------:R1:W2:Y:S07]  /*9ad0*/  MUFU.EX2 R135, R102 ;  /* 0x0000006600877308 */ /* 0x0002ae0000000800 */
[C---:B------:R-:W-:Y:S01]  /*9ae0*/  HMMA.16816.F32 R48, R104.reuse, R110, R48 ;  /* 0x0000006e6830723c */ /* 0x040fe20000001830 */
[----:B------:R-:W2:Y:S07]  /*9af0*/  LDSM.16.MT88.4 R108, [R225+0x7100] ;  /* 0x00710000e16c783b */ /* 0x000eae0000004200 */
[C---:B---3--:R-:W-:Y:S08]  /*9b00*/  HMMA.16816.F32 R52, R104.reuse, R112, R52 ;  /* 0x000000706834723c */ /* 0x048ff00000001834 */
[C---:B------:R-:W-:Y:S01]  /*9b10*/  HMMA.16816.F32 R56, R104.reuse, R114, R56 ;  /* 0x000000726838723c */ /* 0x040fe20000001838 */
[----:B------:R-:W3:Y:S03]  /*9b20*/  LDSM.16.MT88.4 R112, [R226+0x7100] ;  /* 0x00710000e270783b */ /* 0x000ee60000004200 */
[----:B-1----:R-:W-:Y:S02]  /*9b30*/  FFMA.FTZ R102, R129, c[0x0][0x2d0], -R101 ;  /* 0x0000b40081667a23 */ /* 0x002fe40000010865 */
[----:B------:R-:W-:Y:S02]  /*9b40*/  FFMA.FTZ R129, R120, c[0x0][0x2d0], -R153 ;  /* 0x0000b40078817a23 */ /* 0x000fe40000010899 */
[----:B------:R1:W-:Y:S01]  /*9b50*/  MUFU.EX2 R175, R102 ;  /* 0x0000006600af7308 */ /* 0x0003e20000000800 */
[C---:B----4-:R-:W-:Y:S08]  /*9b60*/  HMMA.16816.F32 R60, R104.reuse, R116, R60 ;  /* 0x00000074683c723c */ /* 0x050ff0000000183c */
[C---:B------:R-:W-:Y:S01]  /*9b70*/  HMMA.16816.F32 R64, R104.reuse, R118, R64 ;  /* 0x000000766840723c */ /* 0x040fe20000001840 */
[----:B------:R-:W4:Y:S01]  /*9b80*/  LDSM.16.MT88.4 R116, [R229+0x7100] ;  /* 0x00710000e574783b */ /* 0x000f220000004200 */
[----:B------:R3:W-:Y:S06]  /*9b90*/  MUFU.EX2 R176, R129 ;  /* 0x0000008100b07308 */ /* 0x0007ec0000000800 */
[C---:B--2---:R-:W-:Y:S04]  /*9ba0*/  HMMA.16816.F32 R68, R104.reuse, R108, R68 ;  /* 0x0000006c6844723c */ /* 0x044fe80000001844 */
[--C-:B-1----:R-:W-:Y:S04]  /*9bb0*/  FFMA.FTZ R102, R128, c[0x0][0x2d0], -R101.reuse ;  /* 0x0000b40080667a23 */ /* 0x102fe80000010865 */
[C---:B------:R-:W-:Y:S01]  /*9bc0*/  HMMA.16816.F32 R72, R104.reuse, R110, R72 ;  /* 0x0000006e6848723c */ /* 0x040fe20000001848 */
[----:B------:R-:W1:Y:S01]  /*9bd0*/  LDSM.16.MT88.4 R108, [R228+0x7100] ;  /* 0x00710000e46c783b */ /* 0x000e620000004200 */
[----:B------:R2:W1:Y:S06]  /*9be0*/  MUFU.EX2 R174, R102 ;  /* 0x0000006600ae7308 */ /* 0x00046c0000000800 */
[C---:B---3--:R-:W-:Y:S04]  /*9bf0*/  HMMA.16816.F32 R76, R104.reuse, R112, R76 ;  /* 0x00000070684c723c */ /* 0x048fe8000000184c */
[----:B------:R-:W-:Y:S04]  /*9c00*/  MOV R129, R141 ;  /* 0x0000008d00817202 */ /* 0x000fe80000000f00 */
[C---:B------:R-:W-:Y:S01]  /*9c10*/  HMMA.16816.F32 R80, R104.reuse, R114, R80 ;  /* 0x000000726850723c */ /* 0x040fe20000001850 */
[----:B------:R-:W3:Y:S07]  /*9c20*/  LDSM.16.MT88.4 R112, [R225+0x1900] ;  /* 0x00190000e170783b */ /* 0x000eee0000004200 */
[C---:B----4-:R-:W-:Y:S04]  /*9c30*/  HMMA.16816.F32 R84, R104.reuse, R116, R84 ;  /* 0x000000746854723c */ /* 0x050fe80000001854 */
[--C-:B--2---:R-:W-:Y:S04]  /*9c40*/  FFMA.FTZ R102, R127, c[0x0][0x2d0], -R101.reuse ;  /* 0x0000b4007f667a23 */ /* 0x104fe80000010865 */
[----:B------:R2:W-:Y:S01]  /*9c50*/  MUFU.EX2 R173, R102 ;  /* 0x0000006600ad7308 */ /* 0x0005e20000000800 */
[C---:B------:R-:W-:Y:S01]  /*9c60*/  HMMA.16816.F32 R88, R104.reuse, R118, R88 ;  /* 0x000000766858723c */ /* 0x040fe20000001858 */
[----:B------:R-:W4:Y:S07]  /*9c70*/  LDSM.16.MT88.4 R116, [R226+0x1900] ;  /* 0x00190000e274783b */ /* 0x000f2e0000004200 */
[C---:B-1----:R-:W-:Y:S08]  /*9c80*/  HMMA.16816.F32 R92, R104.reuse, R108, R92 ;  /* 0x0000006c685c723c */ /* 0x042ff0000000185c */
[----:B------:R-:W-:Y:S01]  /*9c90*/  HMMA.16816.F32 R96, R104, R110, R96 ;  /* 0x0000006e6860723c */ /* 0x000fe20000001860 */
[----:B------:R-:W1:Y:S03]  /*9ca0*/  LDSM.16.MT88.4 R108, [R229+0x1900] ;  /* 0x00190000e56c783b */ /* 0x000e660000004200 */
[----:B--2---:R-:W-:Y:S01]  /*9cb0*/  FFMA.FTZ R102, R126, c[0x0][0x2d0], -R101 ;  /* 0x0000b4007e667a23 */ /* 0x004fe20000010865 */
[----:B------:R-:W-:Y:S04]  /*9cc0*/  MOV R126, R125 ;  /* 0x0000007d007e7202 */ /* 0x000fe80000000f00 */
[----:B------:R-:W2:Y:S01]  /*9cd0*/  LDL.LU R125, [R1] ;  /* 0x00000000017d7983 */ /* 0x000ea20000300800 */
[----:B------:R3:W3:Y:S02]  /*9ce0*/  MUFU.EX2 R172, R102 ;  /* 0x0000006600ac7308 */ /* 0x0006e40000000800 */
[----:B------:R-:W-:Y:S02]  /*9cf0*/  F2FP.PACK_AB R104, R133, R140 ;  /* 0x0000008c8568723e */ /* 0x000fe400000000ff */
[----:B------:R-:W-:Y:S02]  /*9d00*/  F2FP.PACK_AB R106, R135, R134 ;  /* 0x00000086876a723e */ /* 0x000fe400000000ff */
[----:B------:R-:W-:Y:S01]  /*9d10*/  F2FP.PACK_AB R105, R174, R175 ;  /* 0x000000afae69723e */ /* 0x000fe200000000ff */
[--C-:B---3--:R-:W-:Y:S01]  /*9d20*/  FFMA.FTZ R102, R124, c[0x0][0x2d0], -R153.reuse ;  /* 0x0000b4007c667a23 */ /* 0x108fe20000010899 */
[----:B------:R-:W-:Y:S01]  /*9d30*/  F2FP.PACK_AB R107, R172, R173 ;  /* 0x000000adac6b723e */ /* 0x000fe200000000ff */
[----:B------:R-:W3:Y:S02]  /*9d40*/  LDL.LU R124, [R1+0x4] ;  /* 0x00000400017c7983 */ /* 0x000ee40000300800 */
[----:B------:R1:W-:Y:S04]  /*9d50*/  MUFU.EX2 R251, R102 ;  /* 0x0000006600fb7308 */ /* 0x0003e80000000800 */
[C---:B------:R-:W-:Y:S08]  /*9d60*/  HMMA.16816.F32 R4, R104.reuse, R112, R4 ;  /* 0x000000706804723c */ /* 0x040ff00000001804 */
[C---:B------:R-:W-:Y:S01]  /*9d70*/  HMMA.16816.F32 R8, R104.reuse, R114, R8 ;  /* 0x000000726808723c */ /* 0x040fe20000001808 */
[----:B------:R-:W1:Y:S07]  /*9d80*/  LDSM.16.MT88.4 R112, [R228+0x1900] ;  /* 0x00190000e470783b */ /* 0x000e6e0000004200 */
[C---:B----4-:R-:W-:Y:S04]  /*9d90*/  HMMA.16816.F32 R12, R104.reuse, R116, R12 ;  /* 0x00000074680c723c */ /* 0x050fe8000000180c */
[--C-:B-1----:R-:W-:Y:S04]  /*9da0*/  FFMA.FTZ R102, R126, c[0x0][0x2d0], -R153.reuse ;  /* 0x0000b4007e667a23 */ /* 0x102fe80000010899 */
[C---:B------:R-:W-:Y:S01]  /*9db0*/  HMMA.16816.F32 R16, R104.reuse, R118, R16 ;  /* 0x000000766810723c */ /* 0x040fe20000001810 */
[----:B------:R1:W4:Y:S01]  /*9dc0*/  MUFU.EX2 R252, R102 ;  /* 0x0000006600fc7308 */ /* 0x0003220000000800 */
[----:B------:R-:W4:Y:S06]  /*9dd0*/  LDSM.16.MT88.4 R116, [R225+0x4900] ;  /* 0x00490000e174783b */ /* 0x000f2c0000004200 */
[C---:B------:R-:W-:Y:S08]  /*9de0*/  HMMA.16816.F32 R20, R104.reuse, R108, R20 ;  /* 0x0000006c6814723c */ /* 0x040ff00000001814 */
[C---:B------:R-:W-:Y:S01]  /*9df0*/  HMMA.16816.F32 R24, R104.reuse, R110, R24 ;  /* 0x0000006e6818723c */ /* 0x040fe20000001818 */
[----:B------:R-:W4:Y:S07]  /*9e00*/  LDSM.16.MT88.4 R108, [R226+0x4900] ;  /* 0x00490000e26c783b */ /* 0x000f2e0000004200 */
[C---:B------:R-:W-:Y:S04]  /*9e10*/  HMMA.16816.F32 R28, R104.reuse, R112, R28 ;  /* 0x00000070681c723c */ /* 0x040fe8000000181c */
[--C-:B-1----:R-:W-:Y:S04]  /*9e20*/  FFMA.FTZ R102, R123, c[0x0][0x2d0], -R153.reuse ;  /* 0x0000b4007b667a23 */ /* 0x102fe80000010899 */
[----:B------:R1:W-:Y:S01]  /*9e30*/  MUFU.EX2 R183, R102 ;  /* 0x0000006600b77308 */ /* 0x0003e20000000800 */
[C---:B------:R-:W-:Y:S01]  /*9e40*/  HMMA.16816.F32 R32, R104.reuse, R114, R32 ;  /* 0x000000726820723c */ /* 0x040fe20000001820 */
[----:B------:R-:W4:Y:S07]  /*9e50*/  LDSM.16.MT88.4 R112, [R229+0x4900] ;  /* 0x00490000e570783b */ /* 0x000f2e0000004200 */
[C---:B----4-:R-:W-:Y:S08]  /*9e60*/  HMMA.16816.F32 R36, R104.reuse, R116, R36 ;  /* 0x000000746824723c */ /* 0x050ff00000001824 */
[C---:B------:R-:W-:Y:S01]  /*9e70*/  HMMA.16816.F32 R40, R104.reuse, R118, R40 ;  /* 0x000000766828723c */ /* 0x040fe20000001828 */
[----:B------:R-:W4:Y:S03]  /*9e80*/  LDSM.16.MT88.4 R116, [R228+0x4900] ;  /* 0x00490000e474783b */ /* 0x000f260000004200 */
[----:B-1----:R-:W-:Y:S04]  /*9e90*/  FFMA.FTZ R102, R122, c[0x0][0x2d0], -R153 ;  /* 0x0000b4007a667a23 */ /* 0x002fe80000010899 */
[C---:B------:R-:W-:Y:S01]  /*9ea0*/  HMMA.16816.F32 R44, R104.reuse, R108, R44 ;  /* 0x0000006c682c723c */ /* 0x040fe2000000182c */
[----:B------:R1:W1:Y:S07]  /*9eb0*/  MUFU.EX2 R182, R102 ;  /* 0x0000006600b67308 */ /* 0x00026e0000000800 */
[C---:B------:R-:W-:Y:S01]  /*9ec0*/  HMMA.16816.F32 R48, R104.reuse, R110, R48 ;  /* 0x0000006e6830723c */ /* 0x040fe20000001830 */
[----:B------:R-:W4:Y:S07]  /*9ed0*/  LDSM.16.MT88.4 R108, [R225+0x7900] ;  /* 0x00790000e16c783b */ /* 0x000f2e0000004200 */
[C---:B------:R-:W-:Y:S08]  /*9ee0*/  HMMA.16816.F32 R52, R104.reuse, R112, R52 ;  /* 0x000000706834723c */ /* 0x040ff00000001834 */
[C---:B------:R-:W-:Y:S01]  /*9ef0*/  HMMA.16816.F32 R56, R104.reuse, R114, R56 ;  /* 0x000000726838723c */ /* 0x040fe20000001838 */
[----:B------:R-:W4:Y:S03]  /*9f00*/  LDSM.16.MT88.4 R112, [R226+0x7900] ;  /* 0x00790000e270783b */ /* 0x000f260000004200 */
[--C-:B-1----:R-:W-:Y:S04]  /*9f10*/  FFMA.FTZ R102, R169, c[0x0][0x2d0], -R101.reuse ;  /* 0x0000b400a9667a23 */ /* 0x102fe80000010865 */
[----:B------:R1:W-:Y:S01]  /*9f20*/  MUFU.EX2 R169, R102 ;  /* 0x0000006600a97308 */ /* 0x0003e20000000800 */
[C---:B----4-:R-:W-:Y:S08]  /*9f30*/  HMMA.16816.F32 R60, R104.reuse, R116, R60 ;  /* 0x00000074683c723c */ /* 0x050ff0000000183c */
[C---:B------:R-:W-:Y:S01]  /*9f40*/  HMMA.16816.F32 R64, R104.reuse, R118, R64 ;  /* 0x000000766840723c */ /* 0x040fe20000001840 */
[----:B------:R-:W4:Y:S07]  /*9f50*/  LDSM.16.MT88.4 R116, [R229+0x7900] ;  /* 0x00790000e574783b */ /* 0x000f2e0000004200 */
[C---:B------:R-:W-:Y:S04]  /*9f60*/  HMMA.16816.F32 R68, R104.reuse, R108, R68 ;  /* 0x0000006c6844723c */ /* 0x040fe80000001844 */
[--C-:B-1----:R-:W-:Y:S04]  /*9f70*/  FFMA.FTZ R102, R168, c[0x0][0x2d0], -R101.reuse ;  /* 0x0000b400a8667a23 */ /* 0x102fe80000010865 */
[C---:B------:R-:W-:Y:S01]  /*9f80*/  HMMA.16816.F32 R72, R104.reuse, R110, R72 ;  /* 0x0000006e6848723c */ /* 0x040fe20000001848 */
[----:B------:R-:W1:Y:S01]  /*9f90*/  LDSM.16.MT88.4 R108, [R228+0x7900] ;  /* 0x00790000e46c783b */ /* 0x000e620000004200 */
[----:B------:R4:W1:Y:S06]  /*9fa0*/  MUFU.EX2 R168, R102 ;  /* 0x0000006600a87308 */ /* 0x00086c0000000800 */
[C---:B------:R-:W-:Y:S08]  /*9fb0*/  HMMA.16816.F32 R76, R104.reuse, R112, R76 ;  /* 0x00000070684c723c */ /* 0x040ff0000000184c */
[C---:B------:R-:W-:Y:S01]  /*9fc0*/  HMMA.16816.F32 R80, R104.reuse, R114, R80 ;  /* 0x000000726850723c */ /* 0x040fe20000001850 */
[----:B------:R-:W1:Y:S07]  /*9fd0*/  LDSM.16.MT88.4 R112, [R225+0x2100] ;  /* 0x00210000e170783b */ /* 0x000e6e0000004200 */
[C---:B----4-:R-:W-:Y:S04]  /*9fe0*/  HMMA.16816.F32 R84, R104.reuse, R116, R84 ;  /* 0x000000746854723c */ /* 0x050fe80000001854 */
[--C-:B------:R-:W-:Y:S04]  /*9ff0*/  FFMA.FTZ R102, R167, c[0x0][0x2d0], -R101.reuse ;  /* 0x0000b400a7667a23 */ /* 0x100fe80000010865 */
[----:B------:R4:W-:Y:S01]  /*a000*/  MUFU.EX2 R167, R102 ;  /* 0x0000006600a77308 */ /* 0x0009e20000000800 */
[C---:B------:R-:W-:Y:S01]  /*a010*/  HMMA.16816.F32 R88, R104.reuse, R118, R88 ;  /* 0x000000766858723c */ /* 0x040fe20000001858 */
[----:B------:R-:W1:Y:S07]  /*a020*/  LDSM.16.MT88.4 R116, [R226+0x2100] ;  /* 0x00210000e274783b */ /* 0x000e6e0000004200 */
[C---:B-1----:R-:W-:Y:S08]  /*a030*/  HMMA.16816.F32 R92, R104.reuse, R108, R92 ;  /* 0x0000006c685c723c */ /* 0x042ff0000000185c */
[----:B------:R-:W-:Y:S01]  /*a040*/  HMMA.16816.F32 R96, R104, R110, R96 ;  /* 0x0000006e6860723c */ /* 0x000fe20000001860 */
[----:B------:R-:W-:Y:S03]  /*a050*/  LDSM.16.MT88.4 R108, [R228+0x2100] ;  /* 0x00210000e46c783b */ /* 0x000fe60000004200 */
[----:B----4-:R-:W-:Y:S03]  /*a060*/  FFMA.FTZ R102, R166, c[0x0][0x2d0], -R101 ;  /* 0x0000b400a6667a23 */ /* 0x010fe60000010865 */
[----:B------:R-:W-:Y:S01]  /*a070*/  F2FP.PACK_AB R104, R252, R251 ;  /* 0x000000fbfc68723e */ /* 0x000fe200000000ff */
[----:B------:R1:W4:Y:S01]  /*a080*/  MUFU.EX2 R166, R102 ;  /* 0x0000006600a67308 */ /* 0x0003220000000800 */
[----:B------:R-:W-:Y:S03]  /*a090*/  F2FP.PACK_AB R106, R182, R183 ;  /* 0x000000b7b66a723e */ /* 0x000fe600000000ff */
[----:B------:R-:W-:Y:S01]  /*a0a0*/  F2FP.PACK_AB R105, R168, R169 ;  /* 0x000000a9a869723e */ /* 0x000fe200000000ff */
[--C-:B-1----:R-:W-:Y:S01]  /*a0b0*/  FFMA.FTZ R102, R121, c[0x0][0x2d0], -R153.reuse ;  /* 0x0000b40079667a23 */ /* 0x102fe20000010899 */
[----:B----4-:R-:W-:Y:S01]  /*a0c0*/  F2FP.PACK_AB R107, R166, R167 ;  /* 0x000000a7a66b723e */ /* 0x010fe200000000ff */
[----:B------:R-:W1:Y:S01]  /*a0d0*/  LDSM.16.MT88.4 R120, [R229+0x2100] ;  /* 0x00210000e578783b */ /* 0x000e620000004200 */
[----:B------:R-:W-:Y:S02]  /*a0e0*/  FFMA.FTZ R153, R170, c[0x0][0x2d0], -R153 ;  /* 0x0000b400aa997a23 */ /* 0x000fe40000010899 */
[----:B------:R-:W-:Y:S03]  /*a0f0*/  MUFU.EX2 R177, R102 ;  /* 0x0000006600b17308 */ /* 0x000fe60000000800 */
[C---:B------:R-:W-:Y:S07]  /*a100*/  HMMA.16816.F32 R4, R104.reuse, R112, R4 ;  /* 0x000000706804723c */ /* 0x040fee0000001804 */
[----:B------:R-:W4:Y:S01]  /*a110*/  MUFU.EX2 R170, R153 ;  /* 0x0000009900aa7308 */ /* 0x000f220000000800 */
[C---:B------:R-:W-:Y:S01]  /*a120*/  HMMA.16816.F32 R8, R104.reuse, R114, R8 ;  /* 0x000000726808723c */ /* 0x040fe20000001808 */
[----:B------:R-:W3:Y:S07]  /*a130*/  LDSM.16.MT88.4 R112, [R225+0x5100] ;  /* 0x00510000e170783b */ /* 0x000eee0000004200 */
[C---:B------:R-:W-:Y:S08]  /*a140*/  HMMA.16816.F32 R12, R104.reuse, R116, R12 ;  /* 0x00000074680c723c */ /* 0x040ff0000000180c */
[C---:B------:R-:W-:Y:S01]  /*a150*/  HMMA.16816.F32 R16, R104.reuse, R118, R16 ;  /* 0x000000766810723c */ /* 0x040fe20000001810 */
[----:B------:R-:W-:Y:S07]  /*a160*/  LDSM.16.MT88.4 R116, [R229+0x5100] ;  /* 0x00510000e574783b */ /* 0x000fee0000004200 */
[C---:B-1----:R-:W-:Y:S04]  /*a170*/  HMMA.16816.F32 R20, R104.reuse, R120, R20 ;  /* 0x000000786814723c */ /* 0x042fe80000001814 */
[----:B--2---:R-:W-:Y:S04]  /*a180*/  FFMA.FTZ R2, R2, R125, R164 ;  /* 0x0000007d02027223 */ /* 0x004fe800000100a4 */
[C---:B------:R-:W-:Y:S01]  /*a190*/  HMMA.16816.F32 R24, R104.reuse, R122, R24 ;  /* 0x0000007a6818723c */ /* 0x040fe20000001818 */
[----:B------:R-:W-:Y:S07]  /*a1a0*/  LDSM.16.MT88.4 R120, [R228+0x5100] ;  /* 0x00510000e478783b */ /* 0x000fee0000004200 */
[C---:B------:R-:W-:Y:S08]  /*a1b0*/  HMMA.16816.F32 R28, R104.reuse, R108, R28 ;  /* 0x0000006c681c723c */ /* 0x040ff0000000181c */
[C---:B------:R-:W-:Y:S01]  /*a1c0*/  HMMA.16816.F32 R32, R104.reuse, R110, R32 ;  /* 0x0000006e6820723c */ /* 0x040fe20000001820 */
[----:B------:R-:W-:Y:S03]  /*a1d0*/  LDSM.16.MT88.4 R108, [R225+0x8100] ;  /* 0x00810000e16c783b */ /* 0x000fe60000004200 */
[----:B---3--:R-:W-:Y:S01]  /*a1e0*/  FFMA.FTZ R128, R0, R124, R154 ;  /* 0x0000007c00807223 */ /* 0x008fe2000001009a */
[----:B----4-:R-:W-:Y:S01]  /*a1f0*/  F2FP.PACK_AB R154, R170, R171 ;  /* 0x000000abaa9a723e */ /* 0x010fe200000000ff */
[--C-:B------:R-:W-:Y:S02]  /*a200*/  FFMA.FTZ R0, R244, c[0x0][0x2d0], -R101.reuse ;  /* 0x0000b400f4007a23 */ /* 0x100fe40000010865 */
[C---:B------:R-:W-:Y:S01]  /*a210*/  HMMA.16816.F32 R36, R104.reuse, R112, R36 ;  /* 0x000000706824723c */ /* 0x040fe20000001824 */
[----:B------:R-:W1:Y:S01]  /*a220*/  LDSM.16.MT88.4 R124, [R226+0x5100] ;  /* 0x00510000e27c783b */ /* 0x000e620000004200 */
[----:B------:R2:W-:Y:S06]  /*a230*/  MUFU.EX2 R164, R0 ;  /* 0x0000000000a47308 */ /* 0x0005ec0000000800 */
[C---:B------:R-:W-:Y:S01]  /*a240*/  HMMA.16816.F32 R40, R104.reuse, R114, R40 ;  /* 0x000000726828723c */ /* 0x040fe20000001828 */
[----:B------:R-:W3:Y:S08]  /*a250*/  LDSM.16.MT88.4 R112, [R226+0x8100] ;  /* 0x00810000e270783b */ /* 0x000ef00000004200 */
[----:B------:R4:W5:Y:S03]  /*a260*/  LDL.LU R244, [R1+0x64] ;  /* 0x0000640001f47983 */ /* 0x0009660000300800 */
[--C-:B--2---:R-:W-:Y:S02]  /*a270*/  FFMA.FTZ R0, R245, c[0x0][0x2d0], -R101.reuse ;  /* 0x0000b400f5007a23 */ /* 0x104fe40000010865 */
[----:B------:R4:W5:Y:S01]  /*a280*/  LDL.LU R245, [R1+0x60] ;  /* 0x0000600001f57983 */ /* 0x0009620000300800 */
[----:B------:R-:W-:Y:S01]  /*a290*/  FFMA.FTZ R101, R152, c[0x0][0x2d0], -R101 ;  /* 0x0000b40098657a23 */ /* 0x000fe20000010865 */
[----:B------:R2:W2:Y:S01]  /*a2a0*/  MUFU.EX2 R102, R0 ;  /* 0x0000000000667308 */ /* 0x0004a20000000800 */
[----:B------:R-:W-:Y:S01]  /*a2b0*/  F2FP.PACK_AB R152, R176, R177 ;  /* 0x000000b1b098723e */ /* 0x000fe200000000ff */
[C---:B-1----:R-:W-:Y:S08]  /*a2c0*/  HMMA.16816.F32 R44, R104.reuse, R124, R44 ;  /* 0x0000007c682c723c */ /* 0x042ff0000000182c */
[----:B------:R-:W1:Y:S01]  /*a2d0*/  MUFU.EX2 R101, R101 ;  /* 0x0000006500657308 */ /* 0x000e620000000800 */
[C---:B------:R-:W-:Y:S01]  /*a2e0*/  HMMA.16816.F32 R48, R104.reuse, R126, R48 ;  /* 0x0000007e6830723c */ /* 0x040fe20000001830 */
[----:B------:R-:W3:Y:S02]  /*a2f0*/  LDSM.16.MT88.4 R124, [R229+0x8100] ;  /* 0x00810000e57c783b */ /* 0x000ee40000004200 */
[----:B--2---:R-:W-:Y:S01]  /*a300*/  FADD.FTZ R0, R246, R2 ;  /* 0x00000002f6007221 */ /* 0x004fe20000010000 */
[----:B------:R-:W-:Y:S04]  /*a310*/  F2FP.PACK_AB R153, R102, R164 ;  /* 0x000000a46699723e */ /* 0x000fe800000000ff */
[C---:B------:R-:W-:Y:S01]  /*a320*/  HMMA.16816.F32 R52, R104.reuse, R116, R52 ;  /* 0x000000746834723c */ /* 0x040fe20000001834 */
[----:B------:R4:W5:Y:S03]  /*a330*/  LDL.LU R246, [R1+0x5c] ;  /* 0x00005c0001f67983 */ /* 0x0009660000300800 */
[----:B------:R-:W-:Y:S01]  /*a340*/  FADD.FTZ R2, R247, R128 ;  /* 0x00000080f7027221 */ /* 0x000fe20000010000 */
[----:B------:R-:W-:Y:S01]  /*a350*/  MOV R128, R140 ;  /* 0x0000008c00807202 */ /* 0x000fe20000000f00 */
[----:B------:R4:W5:Y:S01]  /*a360*/  LDL.LU R247, [R1+0x58] ;  /* 0x0000580001f77983 */ /* 0x0009620000300800 */
[----:B------:R-:W-:Y:S01]  /*a370*/  FADD.FTZ R0, R248, R0 ;  /* 0x00000000f8007221 */ /* 0x000fe20000010000 */
[C---:B------:R-:W-:Y:S02]  /*a380*/  HMMA.16816.F32 R56, R104.reuse, R118, R56 ;  /* 0x000000766838723c */ /* 0x040fe40000001838 */
[----:B------:R4:W5:Y:S02]  /*a390*/  LDL.LU R248, [R1+0x54] ;  /* 0x0000540001f87983 */ /* 0x0009640000300800 */
[----:B------:R-:W-:Y:S02]  /*a3a0*/  FADD.FTZ R0, R231, R0 ;  /* 0x00000000e7007221 */ /* 0x000fe40000010000 */
[----:B------:R4:W5:Y:S01]  /*a3b0*/  LDL.LU R231, [R1+0x50] ;  /* 0x0000500001e77983 */ /* 0x0009620000300800 */
[----:B------:R-:W-:Y:S01]  /*a3c0*/  FADD.FTZ R2, R155, R2 ;  /* 0x000000029b027221 */ /* 0x000fe20000010000 */
[C---:B------:R-:W-:Y:S02]  /*a3d0*/  HMMA.16816.F32 R60, R104.reuse, R120, R60 ;  /* 0x00000078683c723c */ /* 0x040fe4000000183c */
[----:B------:R-:W2:Y:S02]  /*a3e0*/  LDSM.16.MT88.4 R116, [R228+0x8100] ;  /* 0x00810000e474783b */ /* 0x000ea40000004200 */
[----:B-1----:R-:W-:Y:S01]  /*a3f0*/  F2FP.PACK_AB R155, R101, R103 ;  /* 0x00000067659b723e */ /* 0x002fe200000000ff */
[----:B------:R-:W-:Y:S02]  /*a400*/  FADD.FTZ R165, R165, R2 ;  /* 0x00000002a5a57221 */ /* 0x000fe40000010000 */
[----:B------:R-:W-:Y:S01]  /*a410*/  FADD.FTZ R2, R130, R0 ;  /* 0x0000000082027221 */ /* 0x000fe20000010000 */
[C---:B------:R-:W-:Y:S02]  /*a420*/  HMMA.16816.F32 R64, R104.reuse, R122, R64 ;  /* 0x0000007a6840723c */ /* 0x040fe40000001840 */
[----:B------:R-:W-:Y:S02]  /*a430*/  LDSM.16.MT88.4 R120, [R226+0x2900] ;  /* 0x00290000e278783b */ /* 0x000fe40000004200 */
[----:B------:R-:W-:Y:S02]  /*a440*/  MOV R130, R133 ;  /* 0x0000008500827202 */ /* 0x000fe40000000f00 */
[----:B------:R-:W-:Y:S02]  /*a450*/  MOV R0, R132 ;  /* 0x0000008400007202 */ /* 0x000fe40000000f00 */
[C---:B------:R-:W-:Y:S02]  /*a460*/  HMMA.16816.F32 R68, R104.reuse, R108, R68 ;  /* 0x0000006c6844723c */ /* 0x040fe40000001844 */
[----:B------:R-:W-:Y:S02]  /*a470*/  LDSM.16.MT88.4 R140, [R225+0x5900] ;  /* 0x00590000e18c783b */ /* 0x000fe40000004200 */
[----:B------:R-:W-:Y:S04]  /*a480*/  FADD.FTZ R0, R0, R165 ;  /* 0x000000a500007221 */ /* 0x000fe80000010000 */
[C---:B------:R-:W-:Y:S02]  /*a490*/  HMMA.16816.F32 R72, R104.reuse, R110, R72 ;  /* 0x0000006e6848723c */ /* 0x040fe40000001848 */
[----:B------:R-:W1:Y:S06]  /*a4a0*/  LDSM.16.MT88.4 R108, [R225+0x2900] ;  /* 0x00290000e16c783b */ /* 0x000e6c0000004200 */
[C---:B---3--:R-:W-:Y:S08]  /*a4b0*/  HMMA.16816.F32 R76, R104.reuse, R112, R76 ;  /* 0x00000070684c723c */ /* 0x048ff0000000184c */
[C---:B------:R-:W-:Y:S08]  /*a4c0*/  HMMA.16816.F32 R80, R104.reuse, R114, R80 ;  /* 0x000000726850723c */ /* 0x040ff00000001850 */
[C---:B------:R-:W-:Y:S08]  /*a4d0*/  HMMA.16816.F32 R84, R104.reuse, R124, R84 ;  /* 0x0000007c6854723c */ /* 0x040ff00000001854 */
[C---:B------:R-:W-:Y:S01]  /*a4e0*/  HMMA.16816.F32 R88, R104.reuse, R126, R88 ;  /* 0x0000007e6858723c */ /* 0x040fe20000001858 */
[----:B------:R-:W3:Y:S07]  /*a4f0*/  LDSM.16.MT88.4 R124, [R229+0x2900] ;  /* 0x00290000e57c783b */ /* 0x000eee0000004200 */
[C---:B--2---:R-:W-:Y:S07]  /*a500*/  HMMA.16816.F32 R92, R104.reuse, R116, R92 ;  /* 0x00000074685c723c */ /* 0x044fee000000185c */
[----:B------:R-:W-:Y:S01]  /*a510*/  MOV R116, R135 ;  /* 0x0000008700747202 */ /* 0x000fe20000000f00 */
[----:B------:R-:W-:Y:S04]  /*a520*/  HMMA.16816.F32 R96, R104, R118, R96 ;  /* 0x000000766860723c */ /* 0x000fe80000001860 */
[----:B------:R-:W-:Y:S02]  /*a530*/  MOV R117, R134 ;  /* 0x0000008600757202 */ /* 0x000fe40000000f00 */
[----:B------:R-:W2:Y:S02]  /*a540*/  LDSM.16.MT88.4 R132, [R228+0x2900] ;  /* 0x00290000e484783b */ /* 0x000ea40000004200 */
[C---:B-1----:R-:W-:Y:S06]  /*a550*/  HMMA.16816.F32 R104, R152.reuse, R108, R4 ;  /* 0x0000006c9868723c */ /* 0x042fec0000001804 */
[----:B------:R-:W1:Y:S02]  /*a560*/  LDSM.16.MT88.4 R4, [R229+0x5900] ;  /* 0x00590000e504783b */ /* 0x000e640000004200 */
[C---:B------:R-:W-:Y:S06]  /*a570*/  HMMA.16816.F32 R108, R152.reuse, R110, R8 ;  /* 0x0000006e986c723c */ /* 0x040fec0000001808 */
[----:B------:R-:W1:Y:S02]  /*a580*/  LDSM.16.MT88.4 R8, [R228+0x5900] ;  /* 0x00590000e408783b */ /* 0x000e640000004200 */
[C---:B------:R-:W-:Y:S07]  /*a590*/  HMMA.16816.F32 R112, R152.reuse, R120, R12 ;  /* 0x000000789870723c */ /* 0x040fee000000180c */
[----:B------:R-:W-:Y:S02]  /*a5a0*/  MOV R14, R116 ;  /* 0x00000074000e7202 */ /* 0x000fe40000000f00 */
[----:B------:R-:W-:Y:S02]  /*a5b0*/  MOV R15, R117 ;  /* 0x00000075000f7202 */ /* 0x000fe40000000f00 */
[C---:B------:R-:W-:Y:S01]  /*a5c0*/  HMMA.16816.F32 R116, R152.reuse, R122, R16 ;  /* 0x0000007a9874723c */ /* 0x040fe20000001810 */
[----:B------:R-:W-:Y:S07]  /*a5d0*/  LDSM.16.MT88.4 R16, [R226+0x8900] ;  /* 0x00890000e210783b */ /* 0x000fee0000004200 */
[C---:B---3--:R-:W-:Y:S07]  /*a5e0*/  HMMA.16816.F32 R120, R152.reuse, R124, R20 ;  /* 0x0000007c9878723c */ /* 0x048fee0000001814 */
[----:B------:R-:W-:Y:S01]  /*a5f0*/  MOV R23, R14 ;  /* 0x0000000e00177202 */ /* 0x000fe20000000f00 */
[C---:B------:R-:W-:Y:S04]  /*a600*/  HMMA.16816.F32 R124, R152.reuse, R126, R24 ;  /* 0x0000007e987c723c */ /* 0x040fe80000001818 */
[----:B------:R-:W-:Y:S02]  /*a610*/  MOV R21, R130 ;  /* 0x0000008200157202 */ /* 0x000fe40000000f00 */
[----:B------:R-:W-:Y:S02]  /*a620*/  MOV R20, R128 ;  /* 0x0000008000147202 */ /* 0x000fe40000000f00 */
[----:B------:R-:W-:Y:S04]  /*a630*/  MOV R24, R129 ;  /* 0x0000008100187202 */ /* 0x000fe80000000f00 */
[----:B------:R-:W-:Y:S02]  /*a640*/  MOV R27, R131 ;  /* 0x00000083001b7202 */ /* 0x000fe40000000f00 */
[C---:B--2---:R-:W-:Y:S03]  /*a650*/  HMMA.16816.F32 R128, R152.reuse, R132, R28 ;  /* 0x000000849880723c */ /* 0x044fe6000000181c */
[----:B------:R-:W-:Y:S02]  /*a660*/  MOV R22, R15 ;  /* 0x0000000f00167202 */ /* 0x000fe40000000f00 */
[----:B------:R-:W2:Y:S01]  /*a670*/  LDSM.16.MT88.4 R12, [R225+0x8900] ;  /* 0x00890000e10c783b */ /* 0x000ea20000004200 */
[----:B------:R-:W-:Y:S02]  /*a680*/  MOV R25, R147 ;  /* 0x0000009300197202 */ /* 0x000fe40000000f00 */
[C---:B------:R-:W-:Y:S04]  /*a690*/  HMMA.16816.F32 R132, R152.reuse, R134, R32 ;  /* 0x000000869884723c */ /* 0x040fe80000001820 */
[----:B------:R-:W-:Y:S02]  /*a6a0*/  MOV R30, R139 ;  /* 0x0000008b001e7202 */ /* 0x000fe40000000f00 */
[----:B------:R-:W-:Y:S02]  /*a6b0*/  MOV R31, R138 ;  /* 0x0000008a001f7202 */ /* 0x000fe40000000f00 */
[----:B------:R-:W-:Y:S04]  /*a6c0*/  MOV R34, R137 ;  /* 0x0000008900227202 */ /* 0x000fe80000000f00 */
[----:B------:R-:W-:Y:S01]  /*a6d0*/  MOV R35, R136 ;  /* 0x0000008800237202 */ /* 0x000fe20000000f00 */
[----:B------:R-:W-:Y:S01]  /*a6e0*/  FADD.FTZ R2, R34, R2 ;  /* 0x0000000222027221 */ /* 0x000fe20000010000 */
[C---:B------:R-:W-:Y:S03]  /*a6f0*/  HMMA.16816.F32 R136, R152.reuse, R140, R36 ;  /* 0x0000008c9888723c */ /* 0x040fe60000001824 */
[----:B------:R-:W-:Y:S01]  /*a700*/  MOV R26, R146 ;  /* 0x00000092001a7202 */ /* 0x000fe20000000f00 */
[----:B------:R-:W-:Y:S01]  /*a710*/  FADD.FTZ R0, R35, R0 ;  /* 0x0000000023007221 */ /* 0x000fe20000010000 */
[----:B------:R-:W-:Y:S02]  /*a720*/  MOV R28, R145 ;  /* 0x00000091001c7202 */ /* 0x000fe40000000f00 */
[----:B------:R-:W-:Y:S01]  /*a730*/  MOV R29, R144 ;  /* 0x00000090001d7202 */ /* 0x000fe20000000f00 */
[C---:B------:R-:W-:Y:S04]  /*a740*/  HMMA.16816.F32 R140, R152.reuse, R142, R40 ;  /* 0x0000008e988c723c */ /* 0x040fe80000001828 */
[----:B------:R-:W-:Y:S02]  /*a750*/  FADD.FTZ R2, R28, R2 ;  /* 0x000000021c027221 */ /* 0x000fe40000010000 */
[----:B------:R-:W-:Y:S02]  /*a760*/  FADD.FTZ R0, R29, R0 ;  /* 0x000000001d007221 */ /* 0x000fe40000010000 */
[C---:B------:R-:W-:Y:S04]  /*a770*/  HMMA.16816.F32 R144, R152.reuse, R148, R44 ;  /* 0x000000949890723c */ /* 0x040fe8000000182c */
[----:B------:R-:W-:Y:S02]  /*a780*/  FADD.FTZ R2, R30, R2 ;  /* 0x000000021e027221 */ /* 0x000fe40000010000 */
[----:B------:R-:W-:Y:S02]  /*a790*/  FADD.FTZ R0, R31, R0 ;  /* 0x000000001f007221 */ /* 0x000fe40000010000 */
[C---:B------:R-:W-:Y:S04]  /*a7a0*/  HMMA.16816.F32 R148, R152.reuse, R150, R48 ;  /* 0x000000969894723c */ /* 0x040fe80000001830 */
[----:B------:R-:W-:Y:S02]  /*a7b0*/  FADD.FTZ R2, R24, R2 ;  /* 0x0000000218027221 */ /* 0x000fe40000010000 */
[----:B------:R-:W-:Y:S02]  /*a7c0*/  FADD.FTZ R0, R181, R0 ;  /* 0x00000000b5007221 */ /* 0x000fe40000010000 */
[C---:B-1----:R-:W-:Y:S04]  /*a7d0*/  HMMA.16816.F32 R52, R152.reuse, R4, R52 ;  /* 0x000000049834723c */ /* 0x042fe80000001834 */
[----:B------:R-:W-:Y:S02]  /*a7e0*/  FADD.FTZ R2, R25, R2 ;  /* 0x0000000219027221 */ /* 0x000fe40000010000 */
[----:B------:R-:W-:Y:S02]  /*a7f0*/  FADD.FTZ R0, R180, R0 ;  /* 0x00000000b4007221 */ /* 0x000fe40000010000 */
[C---:B------:R-:W-:Y:S01]  /*a800*/  HMMA.16816.F32 R56, R152.reuse, R6, R56 ;  /* 0x000000069838723c */ /* 0x040fe20000001838 */
[----:B------:R-:W1:Y:S03]  /*a810*/  LDSM.16.MT88.4 R4, [R229+0x8900] ;  /* 0x00890000e504783b */ /* 0x000e660000004200 */
[----:B------:R-:W-:Y:S02]  /*a820*/  FADD.FTZ R2, R26, R2 ;  /* 0x000000021a027221 */ /* 0x000fe40000010000 */
[----:B------:R-:W-:Y:S02]  /*a830*/  FADD.FTZ R0, R179, R0 ;  /* 0x00000000b3007221 */ /* 0x000fe40000010000 */
[C---:B------:R-:W-:Y:S04]  /*a840*/  HMMA.16816.F32 R60, R152.reuse, R8, R60 ;  /* 0x00000008983c723c */ /* 0x040fe8000000183c */
[----:B------:R-:W-:Y:S02]  /*a850*/  FADD.FTZ R2, R27, R2 ;  /* 0x000000021b027221 */ /* 0x000fe40000010000 */
[----:B------:R-:W-:Y:S02]  /*a860*/  FADD.FTZ R0, R178, R0 ;  /* 0x00000000b2007221 */ /* 0x000fe40000010000 */
[C---:B------:R-:W-:Y:S01]  /*a870*/  HMMA.16816.F32 R64, R152.reuse, R10, R64 ;  /* 0x0000000a9840723c */ /* 0x040fe20000001840 */
[----:B------:R-:W3:Y:S03]  /*a880*/  LDSM.16.MT88.4 R8, [R228+0x8900] ;  /* 0x00890000e408783b */ /* 0x000ee60000004200 */
[----:B------:R-:W-:Y:S02]  /*a890*/  FADD.FTZ R2, R20, R2 ;  /* 0x0000000214027221 */ /* 0x000fe40000010000 */
[----:B------:R-:W-:Y:S02]  /*a8a0*/  FADD.FTZ R0, R175, R0 ;  /* 0x00000000af007221 */ /* 0x000fe40000010000 */
[C---:B--2---:R-:W-:Y:S04]  /*a8b0*/  HMMA.16816.F32 R68, R152.reuse, R12, R68 ;  /* 0x0000000c9844723c */ /* 0x044fe80000001844 */
        /* <DEDUP_REMOVED lines=14> */
[C---:B------:R-:W-:Y:S04]  /*a9a0*/  HMMA.16816.F32 R88, R152.reuse, R6, R88 ;  /* 0x000000069858723c */ /* 0x040fe80000001858 */
[----:B------:R-:W-:Y:S02]  /*a9b0*/  FADD.FTZ R2, R183, R2 ;  /* 0x00000002b7027221 */ /* 0x000fe40000010000 */
[----:B------:R-:W-:Y:S02]  /*a9c0*/  FADD.FTZ R0, R167, R0 ;  /* 0x00000000a7007221 */ /* 0x000fe40000010000 */
[----:B------:R-:W-:Y:S01]  /*a9d0*/  FADD.FTZ R2, R182, R2 ;  /* 0x00000002b6027221 */ /* 0x000fe20000010000 */
[C---:B---3--:R-:W-:Y:S03]  /*a9e0*/  HMMA.16816.F32 R92, R152.reuse, R8, R92 ;  /* 0x00000008985c723c */ /* 0x048fe6000000185c */
[----:B------:R-:W-:Y:S02]  /*a9f0*/  FADD.FTZ R4, R166, R0 ;  /* 0x00000000a6047221 */ /* 0x000fe40000010000 */
[----:B------:R-:W-:Y:S02]  /*aa00*/  FADD.FTZ R0, R177, R2 ;  /* 0x00000002b1007221 */ /* 0x000fe40000010000 */
[----:B------:R-:W-:Y:S01]  /*aa10*/  FADD.FTZ R4, R164, R4 ;  /* 0x00000004a4047221 */ /* 0x000fe20000010000 */
[----:B------:R-:W-:Y:S04]  /*aa20*/  HMMA.16816.F32 R96, R152, R10, R96 ;  /* 0x0000000a9860723c */ /* 0x000fe80000001860 */
[----:B------:R-:W-:Y:S02]  /*aa30*/  FADD.FTZ R0, R176, R0 ;  /* 0x00000000b0007221 */ /* 0x000fe40000010000 */
[----:B------:R-:W-:Y:S01]  /*aa40*/  FADD.FTZ R4, R102, R4 ;  /* 0x0000000466047221 */ /* 0x000fe20000010000 */
[----:B------:R-:W-:Y:S01]  /*aa50*/  MOV R102, R3 ;  /* 0x0000000300667202 */ /* 0x000fe20000000f00 */
[----:B------:R-:W-:Y:S04]  /*aa60*/  FADD.FTZ R2, R171, R0 ;  /* 0x00000000ab027221 */ /* 0x000fe80000010000 */
[----:B------:R-:W-:Y:S02]  /*aa70*/  FADD.FTZ R2, R170, R2 ;  /* 0x00000002aa027221 */ /* 0x000fe40000010000 */
[----:B------:R-:W-:Y:S03]  /*aa80*/  FADD.FTZ R0, R103, R4 ;  /* 0x0000000467007221 */ /* 0x000fe60000010000 */
[----:B------:R4:W-:Y:S01]  /*aa90*/  STL [R1], R2 ;  /* 0x0000000201007387 */ /* 0x0009e20000100800 */
[----:B------:R-:W-:Y:S01]  /*aaa0*/  FADD.FTZ R0, R101, R0 ;  /* 0x0000000065007221 */ /* 0x000fe20000010000 */
[----:B------:R-:W-:Y:S04]  /*aab0*/  MOV R101, R100 ;  /* 0x0000006400657202 */ /* 0x000fe80000000f00 */
[----:B------:R4:W-:Y:S01]  /*aac0*/  STL [R1+0x4], R0 ;  /* 0x0000040001007387 */ /* 0x0009e20000100800 */
[----:B------:R-:W-:-:S05]  /*aad0*/  @P0 BRA `(.L_x_3) ;  /* 0xffffc02000000947 */ /* 0x000fca000383ffff */
.L_x_2:
[----:B---34-:R-:W2:Y:S04]  /*aae0*/  LDL.LU R0, [R1] ;  /* 0x0000000001007983 */ /* 0x018ea80000300800 */
[----:B------:R-:W1:Y:S01]  /*aaf0*/  S2R R8, SR_TID.X ;  /* 0x0000000000087919 */ /* 0x000e620000002100 */
[----:B------:R-:W-:Y:S01]  /*ab00*/  MOV R103, c[0x0][0x4e8] ;  /* 0x00013a0000677a02 */ /* 0x000fe20000000f00 */
[----:B------:R-:W3:Y:S01]  /*ab10*/  S2UR UR7, SR_CTAID.Y ;  /* 0x00000000000779c3 */ /* 0x000ee20000002600 */
[----:B------:R-:W-:Y:S01]  /*ab20*/  ULDC.64 UR4, c[0x0][0x490] ;  /* 0x0001240000047ab9 */ /* 0x000fe20000000a00 */
[----:B------:R-:W4:Y:S04]  /*ab30*/  LDL.LU R2, [R1+0x4] ;  /* 0x0000040001027983 */ /* 0x000f280000300800 */
[----:B------:R-:W4:Y:S01]  /*ab40*/  LDL.LU R9, [R1+0x34] ;  /* 0x0000340001097983 */ /* 0x000f220000300800 */
[----:B------:R-:W-:-:S03]  /*ab50*/  ISETP.NE.AND P0, PT, R103, 0x1, PT ;  /* 0x000000016700780c */ /* 0x000fc60003f05270 */
[----:B------:R-:W4:Y:S01]  /*ab60*/  LDL.LU R152, [R1+0x4c] ;  /* 0x00004c0001987983 */ /* 0x000f220000300800 */
[----:B-1----:R-:W-:-:S04]  /*ab70*/  SHF.R.S32.HI R5, RZ, 0x1f, R8 ;  /* 0x0000001fff057819 */ /* 0x002fc80000011408 */
[CC--:B------:R-:W-:Y:S02]  /*ab80*/  LEA.HI R102, R5.reuse, R8.reuse, RZ, 0x5 ;  /* 0x0000000805667211 */ /* 0x0c0fe400078f28ff */
[----:B------:R-:W-:Y:S02]  /*ab90*/  LEA.HI R5, R5, R8, RZ, 0x2 ;  /* 0x0000000805057211 */ /* 0x000fe400078f10ff */
[----:B------:R-:W-:Y:S01]  /*aba0*/  LOP3.LUT R4, R102, 0xffffffe0, RZ, 0xc0, !PT ;  /* 0xffffffe066047812 */ /* 0x000fe200078ec0ff */
[----:B---3--:R-:W-:Y:S01]  /*abb0*/  USHF.R.S32.HI UR6, URZ, 0x1f, UR7 ;  /* 0x0000001f3f067899 */ /* 0x008fe20008011407 */
[----:B------:R-:W-:-:S03]  /*abc0*/  LOP3.LUT R14, R5, 0xfffffffc, RZ, 0xc0, !PT ;  /* 0xfffffffc050e7812 */ /* 0x000fc600078ec0ff */
[----:B------:R-:W-:Y:S01]  /*abd0*/  UIMAD UR10, UR6, UR4, URZ ;  /* 0x00000004060a72a4 */ /* 0x000fe2000f8e023f */
[----:B------:R-:W-:Y:S01]  /*abe0*/  IADD3 R14, -R14, R8, RZ ;  /* 0x000000080e0e7210 */ /* 0x000fe20007ffe1ff */
[----:B------:R-:W-:Y:S01]  /*abf0*/  UIMAD.WIDE.U32 UR12, UR7, UR4, URZ ;  /* 0x00000004070c72a5 */ /* 0x000fe2000f8e003f */
[----:B------:R-:W-:Y:S06]  /*ac00*/  BAR.SYNC.DEFER_BLOCKING 0x1, 0x100 ;  /* 0x0044000000007b1d */ /* 0x000fec0000010000 */
[----:B--2---:R-:W1:Y:S04]  /*ac10*/  SHFL.BFLY PT, R11, R0, 0x2, 0x1f ;  /* 0x0c401f00000b7f89 */ /* 0x004e6800000e0000 */
[----:B----4-:R-:W2:Y:S01]  /*ac20*/  SHFL.BFLY PT, R6, R2, 0x2, 0x1f ;  /* 0x0c401f0002067f89 */ /* 0x010ea200000e0000 */
[----:B------:R-:W-:Y:S01]  /*ac30*/  MOV R26, R9 ;  /* 0x00000009001a7202 */ /* 0x000fe20000000f00 */
[----:B-1----:R-:W-:-:S05]  /*ac40*/  FADD.FTZ R11, R11, R0 ;  /* 0x000000000b0b7221 */ /* 0x002fca0000010000 */
[----:B------:R-:W1:Y:S01]  /*ac50*/  SHFL.BFLY PT, R0, R11, 0x1, 0x1f ;  /* 0x0c201f000b007f89 */ /* 0x000e6200000e0000 */
[----:B--2---:R-:W-:-:S05]  /*ac60*/  FADD.FTZ R6, R6, R2 ;  /* 0x0000000206067221 */ /* 0x004fca0000010000 */
[----:B------:R-:W2:Y:S01]  /*ac70*/  SHFL.BFLY PT, R2, R6, 0x1, 0x1f ;  /* 0x0c201f0006027f89 */ /* 0x000ea200000e0000 */
[----:B-1----:R-:W-:Y:S01]  /*ac80*/  FADD.FTZ R11, R11, R0 ;  /* 0x000000000b0b7221 */ /* 0x002fe20000010000 */
[----:B------:R-:W-:-:S04]  /*ac90*/  MOV R0, RZ ;  /* 0x000000ff00007202 */ /* 0x000fc80000000f00 */
[----:B------:R-:W-:Y:S01]  /*aca0*/  FSETP.NE.FTZ.AND P2, PT, R11, RZ, PT ;  /* 0x000000ff0b00720b */ /* 0x000fe20003f55000 */
[----:B--2---:R-:W-:Y:S02]  /*acb0*/  FADD.FTZ R6, R6, R2 ;  /* 0x0000000206067221 */ /* 0x004fe40000010000 */
[----:B------:R-:W-:-:S03]  /*acc0*/  @P0 IMAD.HI.U32 R2, R9, c[0x0][0x4ec], RZ ;  /* 0x00013b0009020a27 */ /* 0x000fc600078e00ff */
[----:B------:R-:W-:Y:S02]  /*acd0*/  FSETP.NE.FTZ.AND P1, PT, R6, RZ, PT ;  /* 0x000000ff0600720b */ /* 0x000fe40003f35000 */
[----:B------:R-:W-:Y:S02]  /*ace0*/  @P0 SHF.R.U32.HI R26, RZ, c[0x0][0x4f0], R2 ;  /* 0x00013c00ff1a0a19 */ /* 0x000fe40000011602 */
[----:B------:R-:W-:Y:S01]  /*acf0*/  IADD3 R2, -R4, R8, RZ ;  /* 0x0000000804027210 */ /* 0x000fe20007ffe1ff */
[----:B------:R-:W-:Y:S02]  /*ad00*/  IMAD.MOV.U32 R4, RZ, RZ, RZ ;  /* 0x000000ffff047224 */ /* 0x000fe400078e00ff */
[----:B------:R-:W1:Y:S01]  /*ad10*/  @P2 MUFU.RCP R0, R11 ;  /* 0x0000000b00002308 */ /* 0x000e620000001000 */
[----:B------:R-:W-:Y:S01]  /*ad20*/  UIMAD UR10, UR7, UR5, UR10 ;  /* 0x00000005070a72a4 */ /* 0x000fe2000f8e020a */
[----:B------:R-:W-:Y:S02]  /*ad30*/  LOP3.LUT P4, RZ, R2, 0x3, RZ, 0xc0, !PT ;  /* 0x0000000302ff7812 */ /* 0x000fe4000788c0ff */
[----:B------:R-:W-:Y:S01]  /*ad40*/  IADD3 R7, -R26, RZ, RZ ;  /* 0x000000ff1a077210 */ /* 0x000fe20007ffe1ff */
[----:B------:R-:W-:-:S03]  /*ad50*/  ULDC.64 UR4, c[0x0][0x3e8] ;  /* 0x0000fa0000047ab9 */ /* 0x000fc60000000a00 */
[----:B------:R-:W2:Y:S01]  /*ad60*/  @P1 MUFU.RCP R4, R6 ;  /* 0x0000000600041308 */ /* 0x000ea20000001000 */
[C---:B-1----:R-:W-:Y:S02]  /*ad70*/  FMUL.FTZ R29, R0.reuse, R56 ;  /* 0x00000038001d7220 */ /* 0x042fe40000410000 */
[C---:B------:R-:W-:Y:S02]  /*ad80*/  FMUL.FTZ R65, R0.reuse, R65 ;  /* 0x0000004100417220 */ /* 0x040fe40000410000 */
[C---:B------:R-:W-:Y:S02]  /*ad90*/  FMUL.FTZ R69, R0.reuse, R69 ;  /* 0x0000004500457220 */ /* 0x040fe40000410000 */
[----:B------:R-:W-:Y:S02]  /*ada0*/  FMUL.FTZ R68, R0, R68 ;  /* 0x0000004400447220 */ /* 0x000fe40000410000 */
[C---:B--2---:R-:W-:Y:S02]  /*adb0*/  FMUL.FTZ R71, R4.reuse, R71 ;  /* 0x0000004704477220 */ /* 0x044fe40000410000 */
[----:B------:R-:W-:-:S02]  /*adc0*/  FMUL.FTZ R70, R4, R70 ;  /* 0x0000004604467220 */ /* 0x000fc40000410000 */
[C---:B------:R-:W-:Y:S02]  /*add0*/  FMUL.FTZ R16, R0.reuse, R53 ;  /* 0x0000003500107220 */ /* 0x040fe40000410000 */
[C---:B------:R-:W-:Y:S01]  /*ade0*/  FMUL.FTZ R31, R0.reuse, R52 ;  /* 0x00000034001f7220 */ /* 0x040fe20000410000 */
[----:B------:R-:W-:Y:S01]  /*adf0*/  F2FP.PACK_AB R70, R71, R70 ;  /* 0x000000464746723e */ /* 0x000fe200000000ff */
[----:B------:R-:W-:Y:S01]  /*ae00*/  FMUL.FTZ R105, R0, R105 ;  /* 0x0000006900697220 */ /* 0x000fe20000410000 */
[----:B------:R-:W2:Y:S01]  /*ae10*/  LDL.LU R71, [R1+0x30] ;  /* 0x0000300001477983 */ /* 0x000ea20000300800 */
[C---:B------:R-:W-:Y:S02]  /*ae20*/  FMUL.FTZ R67, R4.reuse, R67 ;  /* 0x0000004304437220 */ /* 0x040fe40000410000 */
[----:B------:R-:W-:Y:S01]  /*ae30*/  FMUL.FTZ R66, R4, R66 ;  /* 0x0000004204427220 */ /* 0x000fe20000410000 */
[----:B------:R-:W-:Y:S01]  /*ae40*/  SHF.R.S32.HI R2, RZ, 0x2, R5 ;  /* 0x00000002ff027819 */ /* 0x000fe20000011405 */
[----:B------:R-:W-:-:S02]  /*ae50*/  FMUL.FTZ R13, R0, R104 ;  /* 0x00000068000d7220 */ /* 0x000fc40000410000 */
[C---:B------:R-:W-:Y:S01]  /*ae60*/  FMUL.FTZ R109, R0.reuse, R109 ;  /* 0x0000006d006d7220 */ /* 0x040fe20000410000 */
[----:B------:R-:W-:Y:S01]  /*ae70*/  F2FP.PACK_AB R66, R67, R66 ;  /* 0x000000424342723e */ /* 0x000fe200000000ff */
[C---:B------:R-:W-:Y:S01]  /*ae80*/  FMUL.FTZ R17, R0.reuse, R108 ;  /* 0x0000006c00117220 */ /* 0x040fe20000410000 */
[----:B------:R-:W3:Y:S01]  /*ae90*/  LDL R67, [R1+0x48] ;  /* 0x0000480001437983 */ /* 0x000ee20000100800 */
[----:B------:R-:W-:Y:S02]  /*aea0*/  FMUL.FTZ R56, R0, R64 ;  /* 0x0000004000387220 */ /* 0x000fe40000410000 */
[C---:B------:R-:W-:Y:S02]  /*aeb0*/  FMUL.FTZ R63, R4.reuse, R63 ;  /* 0x0000003f043f7220 */ /* 0x040fe40000410000 */
[C---:B------:R-:W-:Y:S01]  /*aec0*/  FMUL.FTZ R62, R4.reuse, R62 ;  /* 0x0000003e043e7220 */ /* 0x040fe20000410000 */
[----:B------:R-:W-:Y:S01]  /*aed0*/  F2FP.PACK_AB R56, R65, R56 ;  /* 0x000000384138723e */ /* 0x000fe200000000ff */
[----:B------:R-:W-:Y:S01]  /*aee0*/  FMUL.FTZ R30, R4, R54 ;  /* 0x00000036041e7220 */ /* 0x000fe20000410000 */
[----:B------:R-:W-:Y:S01]  /*aef0*/  F2FP.PACK_AB R54, R69, R68 ;  /* 0x000000444536723e */ /* 0x000fe200000000ff */
[----:B------:R1:W5:Y:S01]  /*af00*/  LDL R65, [R1+0x24] ;  /* 0x0000240001417983 */ /* 0x0003620000100800 */
[----:B------:R-:W-:Y:S01]  /*af10*/  F2FP.PACK_AB R62, R63, R62 ;  /* 0x0000003e3f3e723e */ /* 0x000fe200000000ff */
[----:B------:R-:W-:-:S02]  /*af20*/  FMUL.FTZ R113, R0, R113 ;  /* 0x0000007100717220 */ /* 0x000fc40000410000 */
[----:B------:R1:W5:Y:S01]  /*af30*/  LDL.64 R68, [R1+0x10] ;  /* 0x0000100001447983 */ /* 0x0003620000100a00 */
[C---:B------:R-:W-:Y:S02]  /*af40*/  FMUL.FTZ R19, R0.reuse, R112 ;  /* 0x0000007000137220 */ /* 0x040fe40000410000 */
[C---:B------:R-:W-:Y:S01]  /*af50*/  FMUL.FTZ R117, R0.reuse, R117 ;  /* 0x0000007500757220 */ /* 0x040fe20000410000 */
[----:B------:R1:W5:Y:S01]  /*af60*/  LDL R63, [R1+0x20] ;  /* 0x00002000013f7983 */ /* 0x0003620000100800 */
[C---:B------:R-:W-:Y:S02]  /*af70*/  FMUL.FTZ R21, R0.reuse, R116 ;  /* 0x0000007400157220 */ /* 0x040fe40000410000 */
[C---:B------:R-:W-:Y:S02]  /*af80*/  FMUL.FTZ R121, R0.reuse, R121 ;  /* 0x0000007900797220 */ /* 0x040fe40000410000 */
[C---:B------:R-:W-:Y:S02]  /*af90*/  FMUL.FTZ R23, R0.reuse, R120 ;  /* 0x0000007800177220 */ /* 0x040fe40000410000 */
[----:B------:R-:W-:-:S02]  /*afa0*/  FMUL.FTZ R125, R0, R125 ;  /* 0x0000007d007d7220 */ /* 0x000fc40000410000 */
[C---:B------:R-:W-:Y:S02]  /*afb0*/  FMUL.FTZ R25, R0.reuse, R124 ;  /* 0x0000007c00197220 */ /* 0x040fe40000410000 */
[C---:B------:R-:W-:Y:S02]  /*afc0*/  FMUL.FTZ R129, R0.reuse, R129 ;  /* 0x0000008100817220 */ /* 0x040fe40000410000 */
        /* <DEDUP_REMOVED lines=27> */
[----:B------:R-:W-:Y:S01]  /*b180*/  FMUL.FTZ R44, R0, R96 ;  /* 0x00000060002c7220 */ /* 0x000fe20000410000 */
[----:B------:R-:W-:Y:S01]  /*b190*/  SHF.R.S32.HI R0, RZ, 0x1f, R5 ;  /* 0x0000001fff007819 */ /* 0x000fe20000011405 */
[----:B------:R-:W4:Y:S01]  /*b1a0*/  @P1 MUFU.LG2 R6, R6 ;  /* 0x0000000600061308 */ /* 0x000f220000000c00 */
[----:B------:R-:W-:-:S02]  /*b1b0*/  IMAD R101, R7, c[0x0][0x4e8], R9 ;  /* 0x00013a0007657a24 */ /* 0x000fc400078e0209 */
[----:B------:R-:W-:Y:S01]  /*b1c0*/  LEA.HI R0, R0, R2, RZ, 0x3 ;  /* 0x0000000200007211 */ /* 0x000fe200078f18ff */
[----:B------:R-:W1:Y:S03]  /*b1d0*/  S2R R64, SR_CTAID.Z ;  /* 0x0000000000407919 */ /* 0x000e660000002700 */
[----:B------:R-:W-:Y:S01]  /*b1e0*/  LOP3.LUT R0, R0, 0xfffffff8, RZ, 0xc0, !PT ;  /* 0xfffffff800007812 */ /* 0x000fe200078ec0ff */
[----:B------:R-:W-:-:S03]  /*b1f0*/  UIMAD.WIDE.U32 UR14, UR7, UR4, URZ ;  /* 0x00000004070e72a5 */ /* 0x000fc6000f8e003f */
[----:B------:R-:W-:Y:S02]  /*b200*/  IADD3 R10, R2, -R0, RZ ;  /* 0x80000000020a7210 */ /* 0x000fe40007ffe0ff */
[----:B------:R-:W-:Y:S01]  /*b210*/  @P2 MOV R2, 0x3f317218 ;  /* 0x3f31721800022802 */ /* 0x000fe20000000f00 */
[----:B------:R-:W-:Y:S01]  /*b220*/  @P1 IMAD.MOV.U32 R0, RZ, RZ, 0x3f317218 ;  /* 0x3f317218ff001424 */ /* 0x000fe200078e00ff */
[----:B------:R-:W-:Y:S01]  /*b230*/  MOV R9, UR15 ;  /* 0x0000000f00097c02 */ /* 0x000fe20008000f00 */
[----:B------:R-:W1:Y:S02]  /*b240*/  @P2 MUFU.LG2 R11, R11 ;  /* 0x0000000b000b2308 */ /* 0x000e640000000c00 */
[----:B------:R-:W-:Y:S02]  /*b250*/  @P2 FMUL.FTZ R9, R2, c[0x0][0x2d0] ;  /* 0x0000b40002092a20 */ /* 0x000fe40000410000 */
[----:B----4-:R-:W-:Y:S02]  /*b260*/  @P1 FMUL.FTZ R2, R6, 0.69314718246459960938 ;  /* 0x3f31721806021820 */ /* 0x010fe40000410000 */
[----:B------:R-:W-:Y:S01]  /*b270*/  @P1 FMUL.FTZ R0, R0, c[0x0][0x2d0] ;  /* 0x0000b40000001a20 */ /* 0x000fe20000410000 */
[----:B------:R-:W-:Y:S01]  /*b280*/  UIMAD UR6, UR6, UR4, URZ ;  /* 0x00000004060672a4 */ /* 0x000fe2000f8e023f */
[----:B------:R-:W-:Y:S01]  /*b290*/  FMUL.FTZ R28, R4, R58 ;  /* 0x0000003a041c7220 */ /* 0x000fe20000410000 */
[----:B------:R-:W-:Y:S01]  /*b2a0*/  MOV R58, 0xff800000 ;  /* 0xff800000003a7802 */ /* 0x000fe20000000f00 */
[----:B------:R-:W-:Y:S01]  /*b2b0*/  @P1 FFMA.FTZ R58, R0, R3, R2 ;  /* 0x00000003003a1223 */ /* 0x000fe20000010002 */
[----:B------:R-:W-:Y:S01]  /*b2c0*/  SHF.R.S32.HI R0, RZ, 0x5, R102 ;  /* 0x00000005ff007819 */ /* 0x000fe20000011466 */
        /* <DEDUP_REMOVED lines=39> */
[----:B------:R-:W-:Y:S01]  /*b540*/  FMUL.FTZ R98, R4, R98 ;  /* 0x0000006204627220 */ /* 0x000fe20000410000 */
[----:B------:R-:W-:Y:S01]  /*b550*/  UIMAD UR5, UR7, UR5, UR6 ;  /* 0x00000005070572a4 */ /* 0x000fe2000f8e0206 */
[----:B------:R-:W-:Y:S01]  /*b560*/  IMAD.U32 R4, RZ, RZ, UR12 ;  /* 0x0000000cff047e24 */ /* 0x000fe2000f8e00ff */
[----:B------:R-:W-:Y:S02]  /*b570*/  MOV R8, UR14 ;  /* 0x0000000e00087c02 */ /* 0x000fe40008000f00 */
[----:B------:R-:W-:Y:S01]  /*b580*/  SHF.R.S32.HI R3, RZ, 0x1f, R0 ;  /* 0x0000001fff037819 */ /* 0x000fe20000011400 */
[----:B------:R-:W-:Y:S01]  /*b590*/  UIADD3 UR5, UR15, UR5, URZ ;  /* 0x000000050f057290 */ /* 0x000fe2000fffe03f */
[----:B------:R-:W-:-:S02]  /*b5a0*/  MOV R6, R4 ;  /* 0x0000000400067202 */ /* 0x000fc40000000f00 */
[----:B------:R-:W-:Y:S02]  /*b5b0*/  F2FP.PACK_AB R28, R59, R28 ;  /* 0x0000001c3b1c723e */ /* 0x000fe400000000ff */
[----:B------:R-:W-:Y:S01]  /*b5c0*/  MOV R4, R8 ;  /* 0x0000000800047202 */ /* 0x000fe20000000f00 */
[----:B------:R-:W4:Y:S01]  /*b5d0*/  S2R R59, SR_CTAID.X ;  /* 0x00000000003b7919 */ /* 0x000f220000002500 */
[----:B------:R-:W-:Y:S02]  /*b5e0*/  LEA.HI R3, R3, R0, RZ, 0x3 ;  /* 0x0000000003037211 */ /* 0x000fe400078f18ff */
[----:B-1----:R-:W-:Y:S02]  /*b5f0*/  SHF.R.S32.HI R8, RZ, 0x1f, R64 ;  /* 0x0000001fff087819 */ /* 0x002fe40000011440 */
[----:B------:R-:W-:Y:S01]  /*b600*/  LEA.HI R2, R14, R14, RZ, 0x1 ;  /* 0x0000000e0e027211 */ /* 0x000fe200078f08ff */
[----:B------:R-:W-:Y:S01]  /*b610*/  @P2 FMUL.FTZ R11, R11, 0.69314718246459960938 ;  /* 0x3f3172180b0b2820 */ /* 0x000fe20000410000 */
[----:B------:R-:W-:-:S02]  /*b620*/  MOV R5, UR13 ;  /* 0x0000000d00057c02 */ /* 0x000fc40008000f00 */
[----:B------:R-:W-:Y:S02]  /*b630*/  F2FP.PACK_AB R30, R55, R30 ;  /* 0x0000001e371e723e */ /* 0x000fe400000000ff */
[----:B------:R-:W-:Y:S02]  /*b640*/  MOV R5, UR5 ;  /* 0x0000000500057c02 */ /* 0x000fe40008000f00 */
[----:B------:R-:W-:Y:S01]  /*b650*/  F2FP.PACK_AB R55, R61, R15 ;  /* 0x0000000f3d37723e */ /* 0x000fe200000000ff */
[----:B------:R-:W-:Y:S01]  /*b660*/  IMAD R15, R8, c[0x0][0x3f0], RZ ;  /* 0x0000fc00080f7a24 */ /* 0x000fe200078e02ff */
[----:B------:R-:W-:Y:S02]  /*b670*/  LOP3.LUT R3, R3, 0xffffff8, RZ, 0xc0, !PT ;  /* 0x0ffffff803037812 */ /* 0x000fe400078ec0ff */
[----:B------:R-:W-:Y:S01]  /*b680*/  LOP3.LUT R2, R2, 0x1ffffffe, RZ, 0xc0, !PT ;  /* 0x1ffffffe02027812 */ /* 0x000fe200078ec0ff */
[----:B------:R-:W-:Y:S01]  /*b690*/  UIADD3 UR10, UR13, UR10, URZ ;  /* 0x0000000a0d0a7290 */ /* 0x000fe2000fffe03f */
[----:B------:R-:W-:Y:S01]  /*b6a0*/  MOV R60, 0xff800000 ;  /* 0xff800000003c7802 */ /* 0x000fe20000000f00 */
[----:B------:R-:W-:Y:S01]  /*b6b0*/  @P2 FFMA.FTZ R60, R9, R100, R11 ;  /* 0x00000064093c2223 */ /* 0x000fe2000001000b */
[----:B------:R-:W-:Y:S01]  /*b6c0*/  F2FP.PACK_AB R31, R16, R31 ;  /* 0x0000001f101f723e */ /* 0x000fe200000000ff */
[C---:B------:R-:W-:Y:S01]  /*b6d0*/  IMAD R16, R0.reuse, 0x200, R14 ;  /* 0x0000020000107824 */ /* 0x040fe200078e020e */
[----:B------:R-:W-:Y:S01]  /*b6e0*/  IADD3 R9, R0, -R3, RZ ;  /* 0x8000000300097210 */ /* 0x000fe20007ffe0ff */
[----:B------:R-:W-:Y:S01]  /*b6f0*/  IMAD R0, R64, c[0x0][0x3f4], R15 ;  /* 0x0000fd0040007a24 */ /* 0x000fe200078e020f */
[----:B------:R-:W-:Y:S01]  /*b700*/  IADD3 R11, R14, -R2, RZ ;  /* 0x800000020e0b7210 */ /* 0x000fe20007ffe0ff */
[----:B------:R-:W-:Y:S01]  /*b710*/  IMAD.WIDE.U32 R2, R64, c[0x0][0x3f0], R4 ;  /* 0x0000fc0040027a25 */ /* 0x000fe200078e0004 */
[----:B------:R-:W-:-:S03]  /*b720*/  F2FP.PACK_AB R29, R57, R29 ;  /* 0x0000001d391d723e */ /* 0x000fc600000000ff */
[----:B------:R-:W-:Y:S01]  /*b730*/  IMAD R57, R8, c[0x0][0x498], RZ ;  /* 0x0001260008397a24 */ /* 0x000fe200078e02ff */
[----:B------:R-:W-:Y:S02]  /*b740*/  SHF.R.S32.HI R8, RZ, 0x2, R152 ;  /* 0x00000002ff087819 */ /* 0x000fe40000011498 */
[----:B------:R-:W-:Y:S02]  /*b750*/  MOV R7, UR10 ;  /* 0x0000000a00077c02 */ /* 0x000fe40008000f00 */
[C---:B------:R-:W-:Y:S02]  /*b760*/  LOP3.LUT R4, R10.reuse, 0x1, RZ, 0xc0, !PT ;  /* 0x000000010a047812 */ /* 0x040fe400078ec0ff */
[----:B------:R-:W-:Y:S02]  /*b770*/  IADD3 R3, R3, R0, RZ ;  /* 0x0000000003037210 */ /* 0x000fe40007ffe0ff */
[----:B------:R-:W-:Y:S02]  /*b780*/  LEA R0, R9, R8, 0x4 ;  /* 0x0000000809007211 */ /* 0x000fe400078e20ff */
[----:B------:R-:W-:Y:S01]  /*b790*/  SHF.L.U32 R5, R10, 0x6, RZ ;  /* 0x000000060a057819 */ /* 0x000fe200000006ff */
[----:B------:R-:W-:Y:S01]  /*b7a0*/  IMAD.WIDE.U32 R14, R64, c[0x0][0x498], R6 ;  /* 0x00012600400e7a25 */ /* 0x000fe200078e0006 */
[----:B------:R-:W-:-:S02]  /*b7b0*/  R2P PR, R10, 0x6 ;  /* 0x000000060a007804 */ /* 0x000fc40000000000 */
[----:B------:R-:W-:Y:S02]  /*b7c0*/  ISETP.NE.U32.AND P3, PT, R4, 0x1, PT ;  /* 0x000000010400780c */ /* 0x000fe40003f65070 */
[----:B------:R-:W-:Y:S02]  /*b7d0*/  SHF.R.S32.HI R6, RZ, 0x1f, R26 ;  /* 0x0000001fff067819 */ /* 0x000fe4000001141a */
[----:B------:R-:W-:Y:S02]  /*b7e0*/  LEA R4, R11, R0, 0x3 ;  /* 0x000000000b047211 */ /* 0x000fe400078e18ff */
[----:B------:R-:W-:Y:S01]  /*b7f0*/  LOP3.LUT R5, R5, 0x1c0, RZ, 0xc0, !PT ;  /* 0x000001c005057812 */ /* 0x000fe200078ec0ff */
[----:B------:R-:W-:Y:S01]  /*b800*/  IMAD R61, R103, c[0x0][0x388], RZ ;  /* 0x0000e200673d7a24 */ /* 0x000fe200078e02ff */
[C---:B----4-:R-:W-:Y:S01]  /*b810*/  LEA R10, R59.reuse, R4, 0x7 ;  /* 0x000000043b0a7211 */ /* 0x050fe200078e38ff */
[----:B------:R-:W-:Y:S01]  /*b820*/  IMAD R0, R59, 0x80, R0 ;  /* 0x000000803b007824 */ /* 0x000fe200078e0200 */
[----:B------:R-:W-:Y:S01]  /*b830*/  LEA.HI R5, R5, R5, RZ, 0x1d ;  /* 0x0000000505057211 */ /* 0x000fe200078fe8ff */
[----:B------:R-:W-:-:S02]  /*b840*/  IMAD R4, R6, c[0x0][0x3e0], RZ ;  /* 0x0000f80006047a24 */ /* 0x000fc400078e02ff */
[----:B------:R-:W-:Y:S01]  /*b850*/  IMAD.WIDE.U32 R2, R26, c[0x0][0x3e0], R2 ;  /* 0x0000f8001a027a25 */ /* 0x000fe200078e0002 */
[----:B------:R-:W-:Y:S02]  /*b860*/  LEA R5, R16, R5, 0x1 ;  /* 0x0000000510057211 */ /* 0x000fe400078e08ff */
[----:B------:R-:W-:Y:S01]  /*b870*/  ISETP.GE.OR P5, PT, R0, R61, P4 ;  /* 0x0000003d0000720c */ /* 0x000fe200027a6670 */
[----:B------:R-:W-:Y:S01]  /*b880*/  IMAD R4, R26, c[0x0][0x3e4], R4 ;  /* 0x0000f9001a047a24 */ /* 0x000fe200078e0204 */
[----:B------:R-:W-:Y:S01]  /*b890*/  IADD3 R0, R0, 0x8, RZ ;  /* 0x0000000800007810 */ /* 0x000fe20007ffe0ff */
[----:B------:R-:W-:Y:S01]  /*b8a0*/  @P0 IMAD.HI.U32 R7, R10, c[0x0][0x4ec], RZ ;  /* 0x00013b000a070a27 */ /* 0x000fe200078e00ff */
[----:B------:R-:W-:Y:S02]  /*b8b0*/  F2FP.PACK_AB R13, R105, R13 ;  /* 0x0000000d690d723e */ /* 0x000fe400000000ff */
[----:B------:R-:W-:Y:S02]  /*b8c0*/  F2FP.PACK_AB R12, R107, R12 ;  /* 0x0000000c6b0c723e */ /* 0x000fe400000000ff */
[----:B------:R-:W-:-:S02]  /*b8d0*/  SHF.L.U32 R5, R5, 0x1, RZ ;  /* 0x0000000105057819 */ /* 0x000fc400000006ff */
[----:B------:R-:W-:Y:S02]  /*b8e0*/  ISETP.GE.OR P4, PT, R0, R61, P4 ;  /* 0x0000003d0000720c */ /* 0x000fe40002786670 */
[----:B------:R-:W-:Y:S02]  /*b8f0*/  IADD3 R3, R3, R4, RZ ;  /* 0x0000000403037210 */ /* 0x000fe40007ffe0ff */
[----:B------:R-:W-:Y:S02]  /*b900*/  MOV R0, R10 ;  /* 0x0000000a00007202 */ /* 0x000fe40000000f00 */
[----:B------:R-:W-:Y:S02]  /*b910*/  SHF.R.S32.HI R6, RZ, 0x1f, R101 ;  /* 0x0000001fff067819 */ /* 0x000fe40000011465 */
[----:B------:R-:W-:Y:S01]  /*b920*/  @P0 SHF.R.U32.HI R0, RZ, c[0x0][0x4f0], R7 ;  /* 0x00013c00ff000a19 */ /* 0x000fe20000011607 */
[----:B------:R-:W-:Y:S01]  /*b930*/  STS [R5+0x80], R13 ;  /* 0x0000800d05007388 */ /* 0x000fe20000000800 */
[----:B------:R-:W-:-:S03]  /*b940*/  IADD3 R8, R5, 0x80, RZ ;  /* 0x0000008005087810 */ /* 0x000fc60007ffe0ff */
[----:B------:R1:W-:Y:S01]  /*b950*/  STS [R5+0x480], R12 ;  /* 0x0004800c05007388 */ /* 0x0003e20000000800 */
[----:B------:R-:W-:Y:S01]  /*b960*/  IMAD R6, R6, c[0x0][0x3d8], RZ ;  /* 0x0000f60006067a24 */ /* 0x000fe200078e02ff */
[----:B------:R-:W-:Y:S01]  /*b970*/  IADD3 R4, R5, 0x70, RZ ;  /* 0x0000007005047810 */ /* 0x000fe20007ffe0ff */
[----:B------:R-:W-:Y:S01]  /*b980*/  IMAD.MOV.U32 R7, RZ, RZ, 0x20 ;  /* 0x00000020ff077424 */ /* 0x000fe200078e00ff */
[----:B------:R-:W-:Y:S01]  /*b990*/  @P3 IADD3 R4, R8, 0x10, RZ ;  /* 0x0000001008043810 */ /* 0x000fe20007ffe0ff */
[----:B------:R-:W-:Y:S01]  /*b9a0*/  IMAD R57, R64, c[0x0][0x49c], R57 ;  /* 0x0001270040397a24 */ /* 0x000fe200078e0239 */
[----:B------:R-:W-:Y:S01]  /*b9b0*/  IADD3 R8, P0, R0, R14, RZ ;  /* 0x0000000e00087210 */ /* 0x000fe20007f1e0ff */
[----:B------:R-:W-:Y:S01]  /*b9c0*/  IMAD R16, R101, c[0x0][0x3dc], R6 ;  /* 0x0000f70065107a24 */ /* 0x000fe200078e0206 */
[----:B------:R-:W-:-:S04]  /*b9d0*/  SHF.R.S32.HI R6, RZ, 0x1f, R0 ;  /* 0x0000001fff067819 */ /* 0x000fc80000011400 */
[----:B------:R-:W-:Y:S01]  /*b9e0*/  IADD3.X R9, R6, R15, R57, P0, !PT ;  /* 0x0000000f06097210 */ /* 0x000fe200007fe439 */
[----:B-1----:R-:W-:Y:S01]  /*b9f0*/  IMAD.WIDE.U32 R12, R101, c[0x0][0x3d8], R2 ;  /* 0x0000f600650c7a25 */ /* 0x002fe200078e0002 */
[----:B------:R-:W-:-:S05]  /*ba00*/  IADD3 R2, -R0, RZ, RZ ;  /* 0x000000ff00027210 */ /* 0x000fca0007ffe1ff */
[----:B------:R-:W-:Y:S01]  /*ba10*/  IMAD R2, R2, c[0x0][0x4e8], R10 ;  /* 0x00013a0002027a24 */ /* 0x000fe200078e020a */
[----:B------:R-:W-:Y:S02]  /*ba20*/  SEL R3, R7, 0xffffffe0, !P1 ;  /* 0xffffffe007037807 */ /* 0x000fe40004800000 */
[----:B------:R-:W-:Y:S02]  /*ba30*/  MOV R6, 0x40 ;  /* 0x0000004000067802 */ /* 0x000fe40000000f00 */
[----:B------:R-:W-:Y:S02]  /*ba40*/  SHF.R.S32.HI R7, RZ, 0x1f, R2 ;  /* 0x0000001fff077819 */ /* 0x000fe40000011402 */
[----:B------:R-:W-:Y:S02]  /*ba50*/  SEL R6, R6, 0xffffffc0, !P2 ;  /* 0xffffffc006067807 */ /* 0x000fe40005000000 */
[----:B------:R-:W-:Y:S01]  /*ba60*/  F2FP.PACK_AB R17, R109, R17 ;  /* 0x000000116d11723e */ /* 0x000fe200000000ff */
[----:B------:R-:W-:Y:S01]  /*ba70*/  IMAD R7, R7, c[0x0][0x488], RZ ;  /* 0x0001220007077a24 */ /* 0x000fe200078e02ff */
[----:B------:R-:W-:-:S02]  /*ba80*/  F2FP.PACK_AB R18, R111, R18 ;  /* 0x000000126f12723e */ /* 0x000fc400000000ff */
[----:B------:R-:W-:Y:S02]  /*ba90*/  F2FP.PACK_AB R19, R113, R19 ;  /* 0x000000137113723e */ /* 0x000fe400000000ff */
[----:B------:R-:W-:Y:S02]  /*baa0*/  F2FP.PACK_AB R22, R115, R22 ;  /* 0x000000167316723e */ /* 0x000fe400000000ff */
[----:B------:R-:W-:Y:S01]  /*bab0*/  IADD3 R0, R5, R3, RZ ;  /* 0x0000000305007210 */ /* 0x000fe20007ffe0ff */
[C---:B------:R-:W-:Y:S01]  /*bac0*/  IMAD R10, R2.reuse, c[0x0][0x48c], R7 ;  /* 0x00012300020a7a24 */ /* 0x040fe200078e0207 */
[----:B------:R-:W-:Y:S02]  /*bad0*/  F2FP.PACK_AB R21, R117, R21 ;  /* 0x000000157515723e */ /* 0x000fe400000000ff */
[----:B------:R-:W-:Y:S02]  /*bae0*/  F2FP.PACK_AB R20, R119, R20 ;  /* 0x000000147714723e */ /* 0x000fe400000000ff */
[----:B------:R-:W-:Y:S01]  /*baf0*/  IADD3 R15, R3, R4, RZ ;  /* 0x00000004030f7210 */ /* 0x000fe20007ffe0ff */
[----:B------:R-:W-:Y:S01]  /*bb00*/  IMAD.WIDE.U32 R8, R2, c[0x0][0x488], R8 ;  /* 0x0001220002087a25 */ /* 0x000fe200078e0008 */
[----:B------:R-:W-:-:S02]  /*bb10*/  F2FP.PACK_AB R23, R121, R23 ;  /* 0x000000177917723e */ /* 0x000fc400000000ff */
[----:B------:R-:W-:Y:S01]  /*bb20*/  F2FP.PACK_AB R24, R123, R24 ;  /* 0x000000187b18723e */ /* 0x000fe200000000ff */
[C---:B------:R-:W-:Y:S01]  /*bb30*/  IMAD.IADD R7, R6.reuse, 0x1, R4 ;  /* 0x0000000106077824 */ /* 0x040fe200078e0204 */
[----:B------:R-:W-:Y:S01]  /*bb40*/  IADD3 R3, R5, R6, RZ ;  /* 0x0000000605037210 */ /* 0x000fe20007ffe0ff */
[----:B------:R-:W-:Y:S01]  /*bb50*/  STS [R4], R17 ;  /* 0x0000001104007388 */ /* 0x000fe20000000800 */
[----:B------:R-:W-:Y:S02]  /*bb60*/  F2FP.PACK_AB R25, R125, R25 ;  /* 0x000000197d19723e */ /* 0x000fe400000000ff */
[----:B------:R-:W-:Y:S01]  /*bb70*/  F2FP.PACK_AB R27, R127, R27 ;  /* 0x0000001b7f1b723e */ /* 0x000fe200000000ff */
[----:B------:R-:W-:Y:S01]  /*bb80*/  STS [R4+0x400], R18 ;  /* 0x0004001204007388 */ /* 0x000fe20000000800 */
[----:B------:R-:W-:Y:S02]  /*bb90*/  F2FP.PACK_AB R43, R129, R43 ;  /* 0x0000002b812b723e */ /* 0x000fe400000000ff */
[----:B------:R-:W-:Y:S01]  /*bba0*/  F2FP.PACK_AB R42, R131, R42 ;  /* 0x0000002a832a723e */ /* 0x000fe200000000ff */
[----:B------:R-:W-:Y:S01]  /*bbb0*/  STS [R0+0x80], R19 ;  /* 0x0000801300007388 */ /* 0x000fe20000000800 */
[----:B------:R-:W-:-:S02]  /*bbc0*/  IADD3 R2, R6, R0, RZ ;  /* 0x0000000006027210 */ /* 0x000fc40007ffe0ff */
[----:B------:R-:W-:Y:S01]  /*bbd0*/  F2FP.PACK_AB R41, R133, R41 ;  /* 0x000000298529723e */ /* 0x000fe200000000ff */
[----:B------:R-:W-:Y:S01]  /*bbe0*/  STS [R0+0x480], R22 ;  /* 0x0004801600007388 */ /* 0x000fe20000000800 */
[----:B------:R-:W-:Y:S02]  /*bbf0*/  F2FP.PACK_AB R40, R135, R40 ;  /* 0x000000288728723e */ /* 0x000fe400000000ff */
[----:B------:R-:W-:Y:S01]  /*bc00*/  IADD3 R6, R15, R6, RZ ;  /* 0x000000060f067210 */ /* 0x000fe20007ffe0ff */
[----:B------:R-:W-:Y:S01]  /*bc10*/  STS [R15], R21 ;  /* 0x000000150f007388 */ /* 0x000fe20000000800 */
[----:B------:R-:W-:Y:S02]  /*bc20*/  F2FP.PACK_AB R39, R137, R39 ;  /* 0x000000278927723e */ /* 0x000fe400000000ff */
[----:B------:R-:W-:Y:S01]  /*bc30*/  F2FP.PACK_AB R38, R139, R38 ;  /* 0x000000268b26723e */ /* 0x000fe200000000ff */
[----:B------:R-:W-:Y:S01]  /*bc40*/  STS [R15+0x400], R20 ;  /* 0x000400140f007388 */ /* 0x000fe20000000800 */
[----:B------:R-:W-:-:S02]  /*bc50*/  F2FP.PACK_AB R37, R141, R37 ;  /* 0x000000258d25723e */ /* 0x000fc400000000ff */
[----:B------:R-:W-:Y:S01]  /*bc60*/  F2FP.PACK_AB R36, R143, R36 ;  /* 0x000000248f24723e */ /* 0x000fe200000000ff */
[----:B------:R-:W-:Y:S01]  /*bc70*/  STS [R3+0x80], R23 ;  /* 0x0000801703007388 */ /* 0x000fe20000000800 */
[----:B------:R-:W-:Y:S02]  /*bc80*/  F2FP.PACK_AB R35, R145, R35 ;  /* 0x000000239123723e */ /* 0x000fe400000000ff */
[----:B------:R-:W-:Y:S01]  /*bc90*/  F2FP.PACK_AB R34, R147, R34 ;  /* 0x000000229322723e */ /* 0x000fe200000000ff */
[----:B------:R-:W-:Y:S01]  /*bca0*/  STS [R3+0x480], R24 ;  /* 0x0004801803007388 */ /* 0x000fe20000000800 */
[----:B------:R-:W-:Y:S02]  /*bcb0*/  F2FP.PACK_AB R33, R149, R33 ;  /* 0x000000219521723e */ /* 0x000fe400000000ff */
[----:B------:R-:W-:Y:S01]  /*bcc0*/  F2FP.PACK_AB R32, R151, R32 ;  /* 0x000000209720723e */ /* 0x000fe200000000ff */
[----:B------:R-:W-:Y:S04]  /*bcd0*/  STS [R7], R25 ;  /* 0x0000001907007388 */ /* 0x000fe80000000800 */
[----:B------:R-:W-:Y:S04]  /*bce0*/  STS [R7+0x400], R27 ;  /* 0x0004001b07007388 */ /* 0x000fe80000000800 */
[----:B------:R-:W-:Y:S04]  /*bcf0*/  STS [R2+0x80], R43 ;  /* 0x0000802b02007388 */ /* 0x000fe80000000800 */
[----:B------:R-:W-:Y:S04]  /*bd00*/  STS [R2+0x480], R42 ;  /* 0x0004802a02007388 */ /* 0x000fe80000000800 */
[----:B------:R-:W-:Y:S04]  /*bd10*/  STS [R6], R41 ;  /* 0x0000002906007388 */ /* 0x000fe80000000800 */
[----:B------:R-:W-:Y:S04]  /*bd20*/  STS [R6+0x400], R40 ;  /* 0x0004002806007388 */ /* 0x000fe80000000800 */
[----:B------:R-:W-:Y:S04]  /*bd30*/  STS [R5+0x4080], R39 ;  /* 0x0040802705007388 */ /* 0x000fe80000000800 */
[----:B------:R-:W-:Y:S01]  /*bd40*/  STS [R5+0x4480], R38 ;  /* 0x0044802605007388 */ /* 0x000fe20000000800 */
[----:B------:R-:W-:-:S03]  /*bd50*/  F2FP.PACK_AB R53, R73, R53 ;  /* 0x000000354935723e */ /* 0x000fc600000000ff */
        /* <DEDUP_REMOVED lines=15> */
[----:B------:R-:W-:-:S03]  /*be50*/  LEA R14, P0, R8, c[0x0][0x450], 0x2 ;  /* 0x00011400080e7a11 */ /* 0x000fc600078010ff */
[----:B------:R-:W-:Y:S01]  /*be60*/  STS [R7+0x4000], R29 ;  /* 0x0040001d07007388 */ /* 0x000fe20000000800 */
[----:B------:R-:W-:-:S03]  /*be70*/  IADD3 R9, R9, R10, RZ ;  /* 0x0000000a09097210 */ /* 0x000fc60007ffe0ff */
        /* <DEDUP_REMOVED lines=13> */
[----:B------:R-:W-:-:S03]  /*bf50*/  LEA.HI.X R9, R8, c[0x0][0x454], R9, 0x2, P0 ;  /* 0x0001150008097a11 */ /* 0x000fc600000f1409 */
[----:B------:R-:W-:Y:S04]  /*bf60*/  STS [R4+0x8000], R53 ;  /* 0x0080003504007388 */ /* 0x000fe80000000800 */
[----:B------:R2:W-:Y:S04]  /*bf70*/  STS [R4+0x8400], R74 ;  /* 0x0084004a04007388 */ /* 0x0005e80000000800 */
[----:B------:R-:W-:Y:S04]  /*bf80*/  STS [R0+0x8080], R52 ;  /* 0x0080803400007388 */ /* 0x000fe80000000800 */
        /* <DEDUP_REMOVED lines=11> */
[----:B------:R-:W-:Y:S04]  /*c040*/  SHFL.IDX PT, R10, R14, RZ, 0x1c1f ;  /* 0x001c1fff0e0a7589 */ /* 0x000fe800000e0000 */
[----:B------:R-:W1:Y:S04]  /*c050*/  SHFL.IDX PT, R11, R9, RZ, 0x1c1f ;  /* 0x001c1fff090b7589 */ /* 0x000e6800000e0000 */
[----:B------:R-:W-:Y:S06]  /*c060*/  BAR.SYNC.DEFER_BLOCKING 0x1, 0x100 ;  /* 0x0044000000007b1d */ /* 0x000fec0000010000 */
[----:B------:R-:W-:Y:S04]  /*c070*/  SHFL.IDX PT, R8, R14, 0x1, 0x1c1f ;  /* 0x003c1f000e087f89 */ /* 0x000fe800000e0000 */
[----:B------:R-:W4:Y:S01]  /*c080*/  SHFL.IDX PT, R9, R9, 0x1, 0x1c1f ;  /* 0x003c1f0009097f89 */ /* 0x000f2200000e0000 */
[----:B--2---:R-:W-:-:S03]  /*c090*/  SHF.L.U32 R4, R71, 0x1, RZ ;  /* 0x0000000147047819 */ /* 0x004fc600000006ff */
[----:B-1----:R1:W-:Y:S04]  /*c0a0*/  @!P5 ST.E [R10.64], R60 ;  /* 0x0000003c0a00d985 */ /* 0x0023e8000c101908 */
[----:B----4-:R1:W-:Y:S04]  /*c0b0*/  @!P4 ST.E [R8.64], R58 ;  /* 0x0000003a0800c985 */ /* 0x0103e8000c101908 */
[----:B------:R1:W2:Y:S04]  /*c0c0*/  LDS.128 R32, [R4+0x1080] ;  /* 0x0010800004207984 */ /* 0x0002a80000000c00 */
[----:B------:R1:W4:Y:S04]  /*c0d0*/  LDS.128 R44, [R4+0x2080] ;  /* 0x00208000042c7984 */ /* 0x0003280000000c00 */
[----:B------:R1:W1:Y:S04]  /*c0e0*/  LDS.128 R52, [R4+0x3080] ;  /* 0x0030800004347984 */ /* 0x0002680000000c00 */
[----:B------:R1:W1:Y:S04]  /*c0f0*/  LDS.128 R28, [R4+0x5080] ;  /* 0x00508000041c7984 */ /* 0x0002680000000c00 */
[----:B------:R1:W1:Y:S04]  /*c100*/  LDS.128 R40, [R4+0x6080] ;  /* 0x0060800004287984 */ /* 0x0002680000000c00 */
[----:B------:R1:W1:Y:S04]  /*c110*/  LDS.128 R48, [R4+0x7080] ;  /* 0x0070800004307984 */ /* 0x0002680000000c00 */
[----:B------:R1:W1:Y:S04]  /*c120*/  LDS.128 R24, [R4+0x9080] ;  /* 0x0090800004187984 */ /* 0x0002680000000c00 */
[----:B------:R1:W1:Y:S04]  /*c130*/  LDS.128 R36, [R4+0xa080] ;  /* 0x00a0800004247984 */ /* 0x0002680000000c00 */
[----:B------:R1:W1:Y:S01]  /*c140*/  LDS.128 R56, [R4+0xb080] ;  /* 0x00b0800004387984 */ /* 0x0002620000000c00 */
[----:B------:R-:W-:-:S02]  /*c150*/  IADD3 R0, R13, R16, RZ ;  /* 0x000000100d007210 */ /* 0x000fc40007ffe0ff */
[----:B------:R-:W-:-:S04]  /*c160*/  LEA R21, P0, R12, c[0x0][0x380], 0x1 ;  /* 0x0000e0000c157a11 */ /* 0x000fc800078008ff */
[----:B------:R-:W-:Y:S02]  /*c170*/  LEA.HI.X R20, R12, c[0x0][0x384], R0, 0x1, P0 ;  /* 0x0000e1000c147a11 */ /* 0x000fe400000f0c00 */
[----:B---3--:R-:W-:Y:S01]  /*c180*/  ISETP.GE.AND P0, PT, R67, R61, PT ;  /* 0x0000003d4300720c */ /* 0x008fe20003f06270 */
[----:B------:R3:W1:Y:S01]  /*c190*/  SHFL.IDX PT, R2, R21, RZ, 0x181f ;  /* 0x00181fff15027589 */ /* 0x00066200000e0000 */
[----:B------:R-:W-:Y:S03]  /*c1a0*/  BSSY B0, `(.L_x_4) ;  /* 0x0000015000007945 */ /* 0x000fe60003800000 */
[----:B------:R3:W1:Y:S08]  /*c1b0*/  SHFL.IDX PT, R3, R20, RZ, 0x181f ;  /* 0x00181fff14037589 */ /* 0x00067000000e0000 */
[----:B------:R-:W-:Y:S05]  /*c1c0*/  @P0 BRA `(.L_x_5) ;  /* 0x0000012000000947 */ /* 0x000fea0003800000 */
[----:B--2-4-:R-:W2:Y:S01]  /*c1d0*/  LDS.128 R16, [R4+0x80] ;  /* 0x0000800004107984 */ /* 0x014ea20000000c00 */
[----:B-----5:R-:W-:-:S02]  /*c1e0*/  ISETP.GE.AND P1, PT, R65, c[0x0][0x3c8], PT ;  /* 0x0000f20041007a0c */ /* 0x020fc40003f26270 */
[----:B------:R-:W-:Y:S01]  /*c1f0*/  ISETP.GE.AND P0, PT, R63, c[0x0][0x3c8], PT ;  /* 0x0000f2003f007a0c */ /* 0x000fe20003f06270 */
[----:B------:R-:W4:Y:S01]  /*c200*/  LDS.128 R12, [R4+0x4080] ;  /* 0x00408000040c7984 */ /* 0x000f220000000c00 */
[----:B------:R-:W-:-:S03]  /*c210*/  ISETP.GE.AND P2, PT, R68, c[0x0][0x3c8], PT ;  /* 0x0000f20044007a0c */ /* 0x000fc60003f46270 */
[----:B-1----:R1:W3:Y:S08]  /*c220*/  LDS.128 R8, [R4+0x8080] ;  /* 0x0080800004087984 */ /* 0x0022f00000000c00 */
[----:B------:R-:W-:Y:S02]  /*c230*/  @!P0 SHF.R.S32.HI R0, RZ, 0x1f, R63 ;  /* 0x0000001fff008819 */ /* 0x000fe4000001143f */
[----:B------:R-:W-:-:S02]  /*c240*/  @!P2 IMAD.WIDE R6, R68, 0x2, R2 ;  /* 0x000000024406a825 */ /* 0x000fc400078e0202 */
[----:B------:R-:W-:-:S04]  /*c250*/  @!P0 LEA.HI R0, R0, R63, RZ, 0x3 ;  /* 0x0000003f00008211 */ /* 0x000fc800078f18ff */
[----:B------:R-:W-:Y:S02]  /*c260*/  @!P0 LOP3.LUT R0, R0, 0xfffffff8, RZ, 0xc0, !PT ;  /* 0xfffffff800008812 */ /* 0x000fe400078ec0ff */
[----:B-1----:R-:W-:-:S04]  /*c270*/  @!P1 SHF.R.S32.HI R4, RZ, 0x1f, R65 ;  /* 0x0000001fff049819 */ /* 0x002fc80000011441 */
[----:B------:R-:W-:-:S04]  /*c280*/  @!P1 LEA.HI R4, R4, R65, RZ, 0x3 ;  /* 0x0000004104049211 */ /* 0x000fc800078f18ff */
[----:B------:R-:W-:Y:S01]  /*c290*/  @!P1 LOP3.LUT R4, R4, 0xfffffff8, RZ, 0xc0, !PT ;  /* 0xfffffff804049812 */ /* 0x000fe200078ec0ff */
[----:B--2---:R1:W-:Y:S04]  /*c2a0*/  @!P2 ST.E.128 [R6.64], R16 ;  /* 0x000000100600a985 */ /* 0x0043e8000c101d08 */
[----:B------:R-:W-:-:S04]  /*c2b0*/  @!P1 IMAD.WIDE R4, R4, 0x2, R2 ;  /* 0x0000000204049825 */ /* 0x000fc800078e0202 */
[----:B------:R-:W-:Y:S01]  /*c2c0*/  @!P0 IMAD.WIDE R2, R0, 0x2, R2 ;  /* 0x0000000200028825 */ /* 0x000fe200078e0202 */
[----:B----4-:R1:W-:Y:S04]  /*c2d0*/  @!P1 ST.E.128 [R4.64], R12 ;  /* 0x0000000c04009985 */ /* 0x0103e8000c101d08 */
[----:B---3--:R1:W-:Y:S02]  /*c2e0*/  @!P0 ST.E.128 [R2.64], R8 ;  /* 0x0000000802008985 */ /* 0x0083e4000c101d08 */
.L_x_5:
[----:B--2-4-:R-:W-:Y:S05]  /*c2f0*/  BSYNC B0 ;  /* 0x0000000000007941 */ /* 0x014fea0003800000 */
.L_x_4:
[----:B------:R-:W-:Y:S01]  /*c300*/  IADD3 R0, R67, 0x20, RZ ;  /* 0x0000002043007810 */ /* 0x000fe20007ffe0ff */
[----:B-1----:R1:W2:Y:S01]  /*c310*/  SHFL.IDX PT, R3, R20, 0x1, 0x181f ;  /* 0x00381f0014037f89 */ /* 0x0022a200000e0000 */
[----:B------:R-:W-:Y:S02]  /*c320*/  BSSY B0, `(.L_x_6) ;  /* 0x0000013000007945 */ /* 0x000fe40003800000 */
[----:B------:R-:W-:Y:S01]  /*c330*/  ISETP.GE.AND P0, PT, R0, R61, PT ;  /* 0x0000003d0000720c */ /* 0x000fe20003f06270 */
[----:B------:R1:W4:-:S12]  /*c340*/  SHFL.IDX PT, R2, R21, 0x1, 0x181f ;  /* 0x00381f0015027f89 */ /* 0x00031800000e0000 */
[----:B------:R-:W-:Y:S05]  /*c350*/  @P0 BRA `(.L_x_7) ;  /* 0x000000f000000947 */ /* 0x000fea0003800000 */
[----:B-----5:R-:W-:Y:S02]  /*c360*/  ISETP.GE.AND P1, PT, R65, c[0x0][0x3c8], PT ;  /* 0x0000f20041007a0c */ /* 0x020fe40003f26270 */
[----:B------:R-:W-:Y:S02]  /*c370*/  ISETP.GE.AND P0, PT, R63, c[0x0][0x3c8], PT ;  /* 0x0000f2003f007a0c */ /* 0x000fe40003f06270 */
[----:B------:R-:W-:-:S09]  /*c380*/  ISETP.GE.AND P2, PT, R68, c[0x0][0x3c8], PT ;  /* 0x0000f20044007a0c */ /* 0x000fd20003f46270 */
[----:B------:R-:W-:Y:S02]  /*c390*/  @!P1 SHF.R.S32.HI R4, RZ, 0x1f, R65 ;  /* 0x0000001fff049819 */ /* 0x000fe40000011441 */
[----:B------:R-:W-:Y:S02]  /*c3a0*/  @!P0 SHF.R.S32.HI R0, RZ, 0x1f, R63 ;  /* 0x0000001fff008819 */ /* 0x000fe4000001143f */
[----:B------:R-:W-:Y:S01]  /*c3b0*/  @!P1 LEA.HI R4, R4, R65, RZ, 0x3 ;  /* 0x0000004104049211 */ /* 0x000fe200078f18ff */
[--C-:B--2-4-:R-:W-:Y:S01]  /*c3c0*/  @!P2 IMAD.WIDE R6, R68, 0x2, R2.reuse ;  /* 0x000000024406a825 */ /* 0x114fe200078e0202 */
[----:B------:R-:W-:Y:S02]  /*c3d0*/  @!P0 LEA.HI R0, R0, R63, RZ, 0x3 ;  /* 0x0000003f00008211 */ /* 0x000fe400078f18ff */
[----:B------:R-:W-:Y:S02]  /*c3e0*/  @!P1 LOP3.LUT R4, R4, 0xfffffff8, RZ, 0xc0, !PT ;  /* 0xfffffff804049812 */ /* 0x000fe400078ec0ff */
[----:B------:R-:W-:Y:S01]  /*c3f0*/  @!P0 LOP3.LUT R0, R0, 0xfffffff8, RZ, 0xc0, !PT ;  /* 0xfffffff800008812 */ /* 0x000fe200078ec0ff */
[----:B------:R2:W-:Y:S02]  /*c400*/  @!P2 ST.E.128 [R6.64], R32 ;  /* 0x000000200600a985 */ /* 0x0005e4000c101d08 */
[----:B------:R-:W-:-:S04]  /*c410*/  @!P1 IMAD.WIDE R4, R4, 0x2, R2 ;  /* 0x0000000204049825 */ /* 0x000fc800078e0202 */
[----:B------:R-:W-:Y:S01]  /*c420*/  @!P0 IMAD.WIDE R2, R0, 0x2, R2 ;  /* 0x0000000200028825 */ /* 0x000fe200078e0202 */
[----:B------:R2:W-:Y:S04]  /*c430*/  @!P1 ST.E.128 [R4.64], R28 ;  /* 0x0000001c04009985 */ /* 0x0005e8000c101d08 */
[----:B------:R2:W-:Y:S02]  /*c440*/  @!P0 ST.E.128 [R2.64], R24 ;  /* 0x0000001802008985 */ /* 0x0005e4000c101d08 */
.L_x_7:
[----:B------:R-:W-:Y:S05]  /*c450*/  BSYNC B0 ;  /* 0x0000000000007941 */ /* 0x000fea0003800000 */
.L_x_6:
[----:B------:R-:W-:Y:S01]  /*c460*/  IADD3 R0, R67, 0x40, RZ ;  /* 0x0000004043007810 */ /* 0x000fe20007ffe0ff */
[----:B--2---:R2:W1:Y:S01]  /*c470*/  SHFL.IDX PT, R3, R20, 0x2, 0x181f ;  /* 0x00581f0014037f89 */ /* 0x00446200000e0000 */
[----:B------:R-:W-:Y:S02]  /*c480*/  BSSY B0, `(.L_x_8) ;  /* 0x0000013000007945 */ /* 0x000fe40003800000 */
[----:B------:R-:W-:Y:S01]  /*c490*/  ISETP.GE.AND P0, PT, R0, R61, PT ;  /* 0x0000003d0000720c */ /* 0x000fe20003f06270 */
[----:B----4-:R2:W4:-:S12]  /*c4a0*/  SHFL.IDX PT, R2, R21, 0x2, 0x181f ;  /* 0x00581f0015027f89 */ /* 0x01051800000e0000 */
[----:B------:R-:W-:Y:S05]  /*c4b0*/  @P0 BRA `(.L_x_9) ;  /* 0x000000f000000947 */ /* 0x000fea0003800000 */
[----:B-----5:R-:W-:Y:S02]  /*c4c0*/  ISETP.GE.AND P1, PT, R65, c[0x0][0x3c8], PT ;  /* 0x0000f20041007a0c */ /* 0x020fe40003f26270 */
[----:B------:R-:W-:Y:S02]  /*c4d0*/  ISETP.GE.AND P0, PT, R63, c[0x0][0x3c8], PT ;  /* 0x0000f2003f007a0c */ /* 0x000fe40003f06270 */
[----:B------:R-:W-:-:S09]  /*c4e0*/  ISETP.GE.AND P2, PT, R68, c[0x0][0x3c8], PT ;  /* 0x0000f20044007a0c */ /* 0x000fd20003f46270 */
[----:B------:R-:W-:Y:S02]  /*c4f0*/  @!P1 SHF.R.S32.HI R4, RZ, 0x1f, R65 ;  /* 0x0000001fff049819 */ /* 0x000fe40000011441 */
[----:B------:R-:W-:Y:S02]  /*c500*/  @!P0 SHF.R.S32.HI R0, RZ, 0x1f, R63 ;  /* 0x0000001fff008819 */ /* 0x000fe4000001143f */
[----:B------:R-:W-:Y:S01]  /*c510*/  @!P1 LEA.HI R4, R4, R65, RZ, 0x3 ;  /* 0x0000004104049211 */ /* 0x000fe200078f18ff */
[--C-:B-1--4-:R-:W-:Y:S01]  /*c520*/  @!P2 IMAD.WIDE R6, R68, 0x2, R2.reuse ;  /* 0x000000024406a825 */ /* 0x112fe200078e0202 */
        /* <DEDUP_REMOVED lines=8> */
.L_x_9:
[----:B------:R-:W-:Y:S05]  /*c5b0*/  BSYNC B0 ;  /* 0x0000000000007941 */ /* 0x000fea0003800000 */
.L_x_8:
[----:B------:R-:W-:Y:S01]  /*c5c0*/  IADD3 R0, R67, 0x60, RZ ;  /* 0x0000006043007810 */ /* 0x000fe20007ffe0ff */
[----:B-1----:R1:W2:Y:S03]  /*c5d0*/  SHFL.IDX PT, R7, R20, 0x3, 0x181f ;  /* 0x00781f0014077f89 */ /* 0x0022a600000e0000 */
[----:B------:R-:W-:Y:S01]  /*c5e0*/  ISETP.GE.AND P0, PT, R0, R61, PT ;  /* 0x0000003d0000720c */ /* 0x000fe20003f06270 */
[----:B------:R1:W3:-:S12]  /*c5f0*/  SHFL.IDX PT, R6, R21, 0x3, 0x181f ;  /* 0x00781f0015067f89 */ /* 0x0002d800000e0000 */
[----:B------:R-:W-:Y:S05]  /*c600*/  @P0 EXIT ;  /* 0x000000000000094d */ /* 0x000fea0003800000 */
[----:B-----5:R-:W-:Y:S02]  /*c610*/  ISETP.GE.AND P0, PT, R65, c[0x0][0x3c8], PT ;  /* 0x0000f20041007a0c */ /* 0x020fe40003f06270 */
[----:B------:R-:W-:-:S11]  /*c620*/  ISETP.GE.AND P1, PT, R68, c[0x0][0x3c8], PT ;  /* 0x0000f20044007a0c */ /* 0x000fd60003f26270 */
[----:B------:R-:W-:Y:S02]  /*c630*/  @!P0 SHF.R.S32.HI R0, RZ, 0x1f, R65 ;  /* 0x0000001fff008819 */ /* 0x000fe40000011441 */
[----:B--23--:R-:W-:Y:S02]  /*c640*/  @!P1 IMAD.WIDE R4, R68, 0x2, R6 ;  /* 0x0000000244049825 */ /* 0x00cfe400078e0206 */
[----:B------:R-:W-:-:S03]  /*c650*/  @!P0 LEA.HI R0, R0, R65, RZ, 0x3 ;  /* 0x0000004100008211 */ /* 0x000fc600078f18ff */
[----:B------:R2:W-:Y:S01]  /*c660*/  @!P1 ST.E.128 [R4.64], R52 ;  /* 0x0000003404009985 */ /* 0x0005e2000c101d08 */
[----:B------:R-:W-:-:S05]  /*c670*/  @!P0 LOP3.LUT R0, R0, 0xfffffff8, RZ, 0xc0, !PT ;  /* 0xfffffff800008812 */ /* 0x000fca00078ec0ff */
[----:B----4-:R-:W-:-:S05]  /*c680*/  @!P0 IMAD.WIDE R2, R0, 0x2, R6 ;  /* 0x0000000200028825 */ /* 0x010fca00078e0206 */
[----:B------:R2:W-:Y:S01]  /*c690*/  @!P0 ST.E.128 [R2.64], R48 ;  /* 0x0000003002008985 */ /* 0x0005e2000c101d08 */
[----:B------:R-:W-:-:S13]  /*c6a0*/  ISETP.GE.AND P0, PT, R63, c[0x0][0x3c8], PT ;  /* 0x0000f2003f007a0c */ /* 0x000fda0003f06270 */
[----:B------:R-:W-:Y:S05]  /*c6b0*/  @P0 EXIT ;  /* 0x000000000000094d */ /* 0x000fea0003800000 */
[----:B------:R-:W-:-:S04]  /*c6c0*/  SHF.R.S32.HI R0, RZ, 0x1f, R63 ;  /* 0x0000001fff007819 */ /* 0x000fc8000001143f */
[----:B------:R-:W-:-:S04]  /*c6d0*/  LEA.HI R0, R0, R63, RZ, 0x3 ;  /* 0x0000003f00007211 */ /* 0x000fc800078f18ff */
[----:B------:R-:W-:-:S05]  /*c6e0*/  LOP3.LUT R0, R0, 0xfffffff8, RZ, 0xc0, !PT ;  /* 0xfffffff800007812 */ /* 0x000fca00078ec0ff */
[----:B--2---:R-:W-:-:S05]  /*c6f0*/  IMAD.WIDE R2, R0, 0x2, R6 ;  /* 0x0000000200027825 */ /* 0x004fca00078e0206 */
[----:B------:R-:W-:Y:S01]  /*c700*/  ST.E.128 [R2.64], R56 ;  /* 0x0000003802007985 */ /* 0x000fe2000c101d08 */
[----:B------:R-:W-:Y:S05]  /*c710*/  EXIT ;  /* 0x000000000000794d */ /* 0x000fea0003800000 */
.L_x_10:
[----:B------:R-:W-:-:S00]  /*c720*/  BRA `(.L_x_10) ;  /* 0xfffffff000007947 */ /* 0x000fc0000383ffff */
[----:B------:R-:W-:-:S00]  /*c730*/  NOP ;  /* 0x0000000000007918 */ /* 0x000fc00000000000 */
        /* <DEDUP_REMOVED lines=12> */
.L_x_2566:


//--------------------- .text._ZN7cutlass13device_kernelIN5flash19enable_sm80_to_sm89INS1_16FlashAttnFwdSm80INS1_25CollectiveMainloopFwdSm80ILi8ELi1ELb1EN4cute5tupleIJNS5_1CILi128EEENS7_ILi96EEENS7_ILi192EEEEEELi192ENS_6half_tEfNS_4arch4Sm80ELb0ELb0ELb1ELb1ELb0ELb0ELb1ELb0EEENS1_21CollectiveEpilogueFwdINS6_IJS8_SA_S9_EEENS6_IJNS7_ILi1EEESI_SI_EEESC_SE_Li256ELb1ELb1ELb0ELb0EEENS1_19SingleTileSchedulerILb1ELb0ELb1ELi128EEEEEEEEEvNT_6ParamsE --------------------------
	.section	.text._ZN7cutlass13device_kernelIN5flash19enable_sm80_to_sm89INS1_16FlashAttnFwdSm80INS1_25CollectiveMainloopFwdSm80ILi8ELi1ELb1EN4cute5tupleIJNS5_1CILi128EEENS7_ILi96EEENS7_ILi192EEEEEELi192ENS_6half_tEfNS_4arch4Sm80ELb0ELb0ELb1ELb1ELb0ELb0ELb1ELb0EEENS1_21CollectiveEpilogueFwdINS6_IJS8_SA_S9_EEENS6_IJNS7_ILi1EEESI_SI_EEESC_SE_Li256ELb1ELb1ELb0ELb0EEENS1_19SingleTileSchedulerILb1ELb0ELb1ELi128EEEEEEEEEvNT_6ParamsE,"ax",@progbits
	.sectioninfo	@"SHI_REGISTERS=255"
	.align	128
.text._ZN7cutlass13device_kernelIN5flash19enable_sm80_to_sm89INS1_16FlashAttnFwdSm80INS1_25CollectiveMainloopFwdSm80ILi8ELi1ELb1EN4cute5tupleIJNS5_1CILi128EEENS7_ILi96EEENS7_ILi192EEEEEELi192ENS_6half_tEfNS_4arch4Sm80ELb0ELb0ELb1ELb1ELb0ELb0ELb1ELb0EEENS1_21CollectiveEpilogueFwdINS6_IJS8_SA_S9_EEENS6_IJNS7_ILi1EEESI_SI_EEESC_SE_Li256ELb1ELb1ELb0ELb0EEENS1_19SingleTileSchedulerILb1ELb0ELb1ELi128EEEEEEEEEvNT_6ParamsE:
        .type           _ZN7cutlass13device_kernelIN5flash19enable_sm80_to_sm89INS1_16FlashAttnFwdSm80INS1_25CollectiveMainloopFwdSm80ILi8ELi1ELb1EN4cute5tupleIJNS5_1CILi128EEENS7_ILi96EEENS7_ILi192EEEEEELi192ENS_6half_tEfNS_4arch4Sm80ELb0ELb0ELb1ELb1ELb0ELb0ELb1ELb0EEENS1_21CollectiveEpilogueFwdINS6_IJS8_SA_S9_EEENS6_IJNS7_ILi1EEESI_SI_EEESC_SE_Li256ELb1ELb1ELb0ELb0EEENS1_19SingleTileSchedulerILb1ELb0ELb1ELi128EEEEEEEEEvNT_6ParamsE,@function
        .size           _ZN7cutlass13device_kernelIN5flash19enable_sm80_to_sm89INS1_16FlashAttnFwdSm80INS1_25CollectiveMainloopFwdSm80ILi8ELi1ELb1EN4cute5tupleIJNS5_1CILi128EEENS7_ILi96EEENS7_ILi192EEEEEELi192ENS_6half_tEfNS_4arch4Sm80ELb0ELb0ELb1ELb1ELb0ELb0ELb1ELb0EEENS1_21CollectiveEpilogueFwdINS6_IJS8_SA_S9_EEENS6_IJNS7_ILi1EEESI_SI_EEESC_SE_Li256ELb1ELb1ELb0ELb0EEENS1_19SingleTileSchedulerILb1ELb0ELb1ELi128EEEEEEEEEvNT_6ParamsE,(.L_x_2567 - _ZN7cutlass13device_kernelIN5flash19enable_sm80_to_sm89INS1_16FlashAttnFwdSm80INS1_25CollectiveMainloopFwdSm80ILi8ELi1ELb1EN4cute5tupleIJNS5_1CILi128EEENS7_ILi96EEENS7_ILi192EEEEEELi192ENS_6half_tEfNS_4arch4Sm80ELb0ELb0ELb1ELb1ELb0ELb0ELb1ELb0EEENS1_21CollectiveEpilogueFwdINS6_IJS8_SA_S9_EEENS6_IJNS7_ILi1EEESI_SI_EEESC_SE_Li256ELb1ELb1ELb0ELb0EEENS1_19SingleTileSchedulerILb1ELb0ELb1ELi128EEEEEEEEEvNT_6ParamsE)
        .other          _ZN7cutlass13device_kernelIN5flash19enable_sm80_to_sm89INS1_16FlashAttnFwdSm80INS1_25CollectiveMainloopFwdSm80ILi8ELi1ELb1EN4cute5tupleIJNS5_1CILi128EEENS7_ILi96EEENS7_ILi192EEEEEELi192ENS_6half_tEfNS_4arch4Sm80ELb0ELb0ELb1ELb1ELb0ELb0ELb1ELb0EEENS1_21CollectiveEpilogueFwdINS6_IJS8_SA_S9_EEENS6_IJNS7_ILi1EEESI_SI_EEESC_SE_Li256ELb1ELb1ELb0ELb0EEENS1_19SingleTileSchedulerILb1ELb0ELb1ELi128EEEEEEEEEvNT_6ParamsE,@"STO_CUDA_ENTRY STV_DEFAULT"
_ZN7cutlass13device_kernelIN5flash19enable_sm80_to_sm89INS1_16FlashAttnFwdSm80INS1_25CollectiveMainloopFwdSm80ILi8ELi1ELb1EN4cute5tupleIJNS5_1CILi128EEENS7_ILi96EEENS7_ILi192EEEEEELi192ENS_6half_tEfNS_4arch4Sm80ELb0ELb0ELb1ELb1ELb0ELb0ELb1ELb0EEENS1_21CollectiveEpilogueFwdINS6_IJS8_SA_S9_EEENS6_IJNS7_ILi1EEESI_SI_EEESC_SE_Li256ELb1ELb1ELb0ELb0EEENS1_19SingleTileSchedulerILb1ELb0ELb1ELi128EEEEEEEEEvNT_6ParamsE:
[----:B------:R-:W-:Y:S02]  /*0000*/  MOV R1, c[0x0][0x28] ;  /* 0x00000a0000017a02 */ /* 0x000fe40000000f00 */
[----:B------:R-:W1:Y:S01]  /*0010*/  S2R R125, SR_TID.X ;  /* 0x00000000007d7919 */ /* 0x000e620000002100 */
[----:B------:R-:W-:Y:S01]  /*0020*/  IMAD.MOV.U32 R26, RZ, RZ, 0x4 ;  /* 0x00000004ff1a7424 */ /* 0x000fe200078e00ff */
[----:B------:R-:W-:Y:S01]  /*0030*/  ULDC.64 UR4, c[0x0][0x118] ;  /* 0x0000460000047ab9 */ /* 0x000fe20000000a00 */
[----:B------:R-:W-:Y:S01]  /*0040*/  IADD3 R1, R1, -0x68, RZ ;  /* 0xffffff9801017810 */ /* 0x000fe20007ffe0ff */
[----:B------:R-:W2:Y:S04]  /*0050*/  S2R R5, SR_CTAID.Z ;  /* 0x0000000000057919 */ /* 0x000ea80000002700 */
[----:B------:R-:W3:Y:S01]  /*0060*/  S2R R39, SR_CTAID.X ;  /* 0x0000000000277919 */ /* 0x000ee20000002500 */
[----:B-1----:R-:W-:Y:S01]  /*0070*/  SHF.R.U32.HI R0, RZ, 0x5, R125 ;  /* 0x00000005ff007819 */ /* 0x002fe2000001167d */
[----:B--2---:R-:W-:-:S05]  /*0080*/  IMAD.WIDE R2, R5, R26, c[0x0][0x568] ;  /* 0x00015a0005027625 */ /* 0x004fca00078e021a */
[----:B------:R-:W1:Y:S02]  /*0090*/  SHFL.IDX PT, R0, R0, RZ, 0x1f ;  /* 0x00001fff00007589 */ /* 0x000e6400000e0000 */
[----:B-1----:R-:W-:-:S13]  /*00a0*/  ISETP.NE.AND P0, PT, R0, RZ, PT ;  /* 0x000000ff0000720c */ /* 0x002fda0003f05270 */
[----:B------:R-:W-:Y:S05]  /*00b0*/  @!P0 BRA `(.L_x_11) ;  /* 0x0000014000008947 */ /* 0x000fea0003800000 */
[----:B---3--:R-:W-:-:S04]  /*00c0*/  ISETP.NE.U32.AND P0, PT, RZ, c[0x0][0x568], PT ;  /* 0x00015a00ff007a0c */ /* 0x008fc80003f05070 */
[----:B------:R-:W-:-:S13]  /*00d0*/  ISETP.NE.AND.EX P0, PT, RZ, c[0x0][0x56c], PT, P0 ;  /* 0x00015b00ff007a0c */ /* 0x000fda0003f05300 */
[----:B------:R-:W-:Y:S05]  /*00e0*/  @!P0 BRA `(.L_x_12) ;  /* 0x0000002000008947 */ /* 0x000fea0003800000 */
[----:B------:R1:W5:Y:S01]  /*00f0*/  LDG.E R0, [R2.64] ;  /* 0x0000000402007981 */ /* 0x000362000c1e1900 */
[----:B------:R-:W-:Y:S05]  /*0100*/  BRA `(.L_x_13) ;  /* 0x0000009000007947 */ /* 0x000fea0003800000 */
.L_x_12:
[----:B------:R-:W-:-:S04]  /*0110*/  ISETP.NE.U32.AND P0, PT, RZ, c[0x0][0x560], PT ;  /* 0x00015800ff007a0c */ /* 0x000fc80003f05070 */
[----:B------:R-:W-:-:S13]  /*0120*/  ISETP.NE.AND.EX P0, PT, RZ, c[0x0][0x564], PT, P0 ;  /* 0x00015900ff007a0c */ /* 0x000fda0003f05300 */
[----:B------:R-:W-:Y:S05]  /*0130*/  @!P0 BRA `(.L_x_14) ;  /* 0x0000005000008947 */ /* 0x000fea0003800000 */
[----:B------:R-:W-:-:S05]  /*0140*/  IMAD.WIDE R2, R5, R26, c[0x0][0x560] ;  /* 0x0001580005027625 */ /* 0x000fca00078e021a */
[----:B------:R-:W2:Y:S04]  /*0150*/  LDG.E R4, [R2.64] ;  /* 0x0000000402047981 */ /* 0x000ea8000c1e1900 */
[----:B------:R-:W2:Y:S02]  /*0160*/  LDG.E R0, [R2.64+0x4] ;  /* 0x0000040402007981 */ /* 0x000ea4000c1e1900 */
[----:B--2---:R-:W-:Y:S01]  /*0170*/  IADD3 R0, -R4, R0, RZ ;  /* 0x0000000004007210 */ /* 0x004fe20007ffe1ff */
[----:B------:R-:W-:Y:S05]  /*0180*/  BRA `(.L_x_13) ;  /* 0x0000001000007947 */ /* 0x000fea0003800000 */
.L_x_14:
[----:B------:R-:W-:-:S05]  /*0190*/  MOV R0, c[0x0][0x54c] ;  /* 0x0001530000007a02 */ /* 0x000fca0000000f00 */
.L_x_13:
[----:B-----5:R-:W-:Y:S01]  /*01a0*/  IMAD R0, R0, c[0x0][0x548], RZ ;  /* 0x0001520000007a24 */ /* 0x020fe200078e02ff */
[----:B-1----:R-:W-:-:S04]  /*01b0*/  SHF.L.U32 R2, R39, 0x7, RZ ;  /* 0x0000000727027819 */ /* 0x002fc800000006ff */
[----:B------:R-:W-:-:S04]  /*01c0*/  ISETP.GE.AND P0, PT, R2, R0, PT ;  /* 0x000000000200720c */ /* 0x000fc80003f06270 */
[----:B------:R-:W-:-:S05]  /*01d0*/  SEL R0, R5, 0xffffffff, !P0 ;  /* 0xffffffff05007807 */ /* 0x000fca0004000000 */
[----:B------:R1:W-:Y:S01]  /*01e0*/  STL [R1+0x20], R0 ;  /* 0x0000200001007387 */ /* 0x0003e20000100800 */
[----:B------:R-:W-:Y:S05]  /*01f0*/  BRA `(.L_x_15) ;  /* 0x0000013000007947 */ /* 0x000fea0003800000 */
.L_x_11:
[----:B---3--:R-:W-:-:S04]  /*0200*/  ISETP.NE.U32.AND P0, PT, RZ, c[0x0][0x568], PT ;  /* 0x00015a00ff007a0c */ /* 0x008fc80003f05070 */
[----:B------:R-:W-:-:S13]  /*0210*/  ISETP.NE.AND.EX P0, PT, RZ, c[0x0][0x56c], PT, P0 ;  /* 0x00015b00ff007a0c */ /* 0x000fda0003f05300 */
[----:B------:R-:W-:Y:S05]  /*0220*/  @!P0 BRA `(.L_x_16) ;  /* 0x0000002000008947 */ /* 0x000fea0003800000 */
[----:B------:R1:W5:Y:S01]  /*0230*/  LDG.E R0, [R2.64] ;  /* 0x0000000402007981 */ /* 0x000362000c1e1900 */
[----:B------:R-:W-:Y:S05]  /*0240*/  BRA `(.L_x_17) ;  /* 0x0000009000007947 */ /* 0x000fea0003800000 */
.L_x_16:
        /* <DEDUP_REMOVED lines=8> */
.L_x_18:
[----:B------:R-:W-:-:S05]  /*02d0*/  MOV R0, c[0x0][0x54c] ;  /* 0x0001530000007a02 */ /* 0x000fca0000000f00 */
.L_x_17:
[----:B-----5:R-:W-:Y:S01]  /*02e0*/  IMAD R0, R0, c[0x0][0x548], RZ ;  /* 0x0001520000007a24 */ /* 0x020fe200078e02ff */
[----:B-1----:R-:W-:-:S04]  /*02f0*/  SHF.L.U32 R2, R39, 0x7, RZ ;  /* 0x0000000727027819 */ /* 0x002fc800000006ff */
[----:B------:R-:W-:-:S04]  /*0300*/  ISETP.GE.AND P0, PT, R2, R0, PT ;  /* 0x000000000200720c */ /* 0x000fc80003f06270 */
[----:B------:R-:W-:-:S05]  /*0310*/  SEL R0, R5, 0xffffffff, !P0 ;  /* 0xffffffff05007807 */ /* 0x000fca0004000000 */
[----:B------:R1:W-:Y:S04]  /*0320*/  STL [R1+0x20], R0 ;  /* 0x0000200001007387 */ /* 0x0003e80000100800 */
.L_x_15:
[----:B------:R-:W2:Y:S02]  /*0330*/  LDL R40, [R1+0x20] ;  /* 0x0000200001287983 */ /* 0x000ea40000100800 */
[----:B--2---:R-:W-:-:S13]  /*0340*/  ISETP.GE.AND P0, PT, R40, RZ, PT ;  /* 0x000000ff2800720c */ /* 0x004fda0003f06270 */
[----:B------:R-:W-:Y:S05]  /*0350*/  @!P0 EXIT ;  /* 0x000000000000894d */ /* 0x000fea0003800000 */
[----:B------:R-:W-:Y:S01]  /*0360*/  ISETP.NE.U32.AND P2, PT, RZ, c[0x0][0x370], PT ;  /* 0x0000dc00ff007a0c */ /* 0x000fe20003f45070 */
[----:B------:R-:W-:Y:S01]  /*0370*/  CS2R R10, SRZ ;  /* 0x00000000000a7805 */ /* 0x000fe2000001ff00 */
[----:B------:R-:W-:Y:S01]  /*0380*/  ISETP.NE.U32.AND P1, PT, RZ, c[0x0][0x360], PT ;  /* 0x0000d800ff007a0c */ /* 0x000fe20003f25070 */
[----:B------:R-:W-:Y:S01]  /*0390*/  IMAD.MOV.U32 R13, RZ, RZ, c[0x0][0x168] ;  /* 0x00005a00ff0d7624 */ /* 0x000fe200078e00ff */
[----:B------:R-:W-:Y:S01]  /*03a0*/  ISETP.NE.AND.EX P2, PT, RZ, c[0x0][0x374], PT, P2 ;  /* 0x0000dd00ff007a0c */ /* 0x000fe20003f45320 */
[----:B------:R-:W-:Y:S01]  /*03b0*/  IMAD.MOV.U32 R12, RZ, RZ, RZ ;  /* 0x000000ffff0c7224 */ /* 0x000fe200078e00ff */
[----:B------:R-:W-:Y:S01]  /*03c0*/  ISETP.NE.AND.EX P1, PT, RZ, c[0x0][0x364], PT, P1 ;  /* 0x0000d900ff007a0c */ /* 0x000fe20003f25310 */
[CC--:B------:R-:W-:Y:S01]  /*03d0*/  IMAD.WIDE R4, R40.reuse, R26.reuse, c[0x0][0x348] ;  /* 0x0000d20028047625 */ /* 0x0c0fe200078e021a */
[----:B------:R-:W-:Y:S02]  /*03e0*/  ISETP.NE.U32.AND P0, PT, RZ, c[0x0][0x348], PT ;  /* 0x0000d200ff007a0c */ /* 0x000fe40003f05070 */
[----:B------:R-:W-:Y:S01]  /*03f0*/  ISETP.NE.U32.AND P3, PT, RZ, c[0x0][0x350], PT ;  /* 0x0000d400ff007a0c */ /* 0x000fe20003f65070 */
[----:B------:R-:W-:Y:S01]  /*0400*/  IMAD.WIDE R2, R40, R26, c[0x0][0x350] ;  /* 0x0000d40028027625 */ /* 0x000fe200078e021a */
[----:B------:R-:W-:-:S02]  /*0410*/  ISETP.NE.AND.EX P0, PT, RZ, c[0x0][0x34c], PT, P0 ;  /* 0x0000d300ff007a0c */ /* 0x000fc40003f05300 */
[----:B------:R-:W-:-:S03]  /*0420*/  ISETP.NE.AND.EX P3, PT, RZ, c[0x0][0x354], PT, P3 ;  /* 0x0000d500ff007a0c */ /* 0x000fc60003f65330 */
[----:B------:R-:W-:-:S04]  /*0430*/  @P2 IMAD.WIDE R8, R40, R26, c[0x0][0x370] ;  /* 0x0000dc0028082625 */ /* 0x000fc800078e021a */
[----:B------:R-:W-:Y:S01]  /*0440*/  @P1 IMAD.WIDE R6, R40, R26, c[0x0][0x360] ;  /* 0x0000d80028061625 */ /* 0x000fe200078e021a */
[----:B------:R2:W5:Y:S04]  /*0450*/  @P2 LDG.E R11, [R8.64] ;  /* 0x00000004080b2981 */ /* 0x000568000c1e1900 */
[----:B------:R2:W5:Y:S04]  /*0460*/  @P1 LDG.E R13, [R6.64] ;  /* 0x00000004060d1981 */ /* 0x000568000c1e1900 */
[----:B------:R2:W5:Y:S04]  /*0470*/  @P0 LDG.E R10, [R4.64] ;  /* 0x00000004040a0981 */ /* 0x000568000c1e1900 */
[----:B------:R2:W5:Y:S01]  /*0480*/  @P3 LDG.E R12, [R2.64] ;  /* 0x00000004020c3981 */ /* 0x000562000c1e1900 */
[----:B-1----:R-:W-:Y:S01]  /*0490*/  IMAD.MOV.U32 R0, RZ, RZ, c[0x0][0x1d0] ;  /* 0x00007400ff007624 */ /* 0x002fe200078e00ff */
[----:B------:R-:W-:Y:S05]  /*04a0*/  @P1 BRA `(.L_x_19) ;  /* 0x0000004000001947 */ /* 0x000fea0003800000 */
[----:B------:R-:W-:Y:S05]  /*04b0*/  @!P0 BRA `(.L_x_19) ;  /* 0x0000003000008947 */ /* 0x000fea0003800000 */
[----:B--2---:R1:W2:Y:S04]  /*04c0*/  LDG.E R6, [R4.64] ;  /* 0x0000000404067981 */ /* 0x0042a8000c1e1900 */
[----:B-1----:R-:W2:Y:S02]  /*04d0*/  LDG.E R4, [R4.64+0x4] ;  /* 0x0000040404047981 */ /* 0x002ea4000c1e1900 */
[----:B--2--5:R-:W-:-:S02]  /*04e0*/  IADD3 R13, -R6, R4, RZ ;  /* 0x00000004060d7210 */ /* 0x024fc40007ffe1ff */
.L_x_19:
[----:B------:R-:W-:-:S04]  /*04f0*/  ISETP.NE.U32.AND P1, PT, RZ, c[0x0][0x368], PT ;  /* 0x0000da00ff007a0c */ /* 0x000fc80003f25070 */
[----:B------:R-:W-:-:S13]  /*0500*/  ISETP.NE.AND.EX P1, PT, RZ, c[0x0][0x36c], PT, P1 ;  /* 0x0000db00ff007a0c */ /* 0x000fda0003f25310 */
[----:B------:R-:W-:Y:S05]  /*0510*/  @!P1 BRA `(.L_x_20) ;  /* 0x0000003000009947 */ /* 0x000fea0003800000 */
[----:B--2---:R-:W-:-:S05]  /*0520*/  IMAD.WIDE R2, R40, R26, c[0x0][0x368] ;  /* 0x0000da0028027625 */ /* 0x004fca00078e021a */
[----:B------:R1:W5:Y:S01]  /*0530*/  LDG.E R0, [R2.64] ;  /* 0x0000000402007981 */ /* 0x000362000c1e1900 */
[----:B------:R-:W-:Y:S05]  /*0540*/  BRA `(.L_x_21) ;  /* 0x0000004000007947 */ /* 0x000fea0003800000 */
.L_x_20:
[----:B------:R-:W-:Y:S05]  /*0550*/  @!P3 BRA `(.L_x_21) ;  /* 0x000000300000b947 */ /* 0x000fea0003800000 */
[----:B------:R1:W3:Y:S04]  /*0560*/  LDG.E R0, [R2.64] ;  /* 0x0000000402007981 */ /* 0x0002e8000c1e1900 */
[----:B-12---:R-:W3:Y:S02]  /*0570*/  LDG.E R2, [R2.64+0x4] ;  /* 0x0000040402027981 */ /* 0x006ee4000c1e1900 */
[----:B---3--:R-:W-:-:S05]  /*0580*/  IADD3 R0, -R0, R2, RZ ;  /* 0x0000000200007210 */ /* 0x008fca0007ffe1ff */
.L_x_21:
[--C-:B-----5:R-:W-:Y:S01]  /*0590*/  IMAD.IADD R121, R0, 0x1, -R11.reuse ;  /* 0x0000000100797824 */ /* 0x120fe200078e0a0b */
[----:B------:R-:W-:Y:S01]  /*05a0*/  PLOP3.LUT P2, PT, PT, PT, PT, 0x80, 0x0 ;  /* 0x000000000000781c */ /* 0x000fe20003f4f070 */
[----:B------:R-:W-:Y:S01]  /*05b0*/  IMAD.IADD R16, R12, 0x1, R11 ;  /* 0x000000010c107824 */ /* 0x000fe200078e020b */
[----:B------:R-:W-:Y:S01]  /*05c0*/  CS2R R98, SRZ ;  /* 0x0000000000627805 */ /* 0x000fe2000001ff00 */
[----:B------:R-:W-:Y:S01]  /*05d0*/  CS2R R14, SRZ ;  /* 0x00000000000e7805 */ /* 0x000fe2000001ff00 */
[C---:B------:R-:W-:Y:S01]  /*05e0*/  IADD3 R0, R121.reuse, 0x5f, RZ ;  /* 0x0000005f79007810 */ /* 0x040fe20007ffe0ff */
[----:B------:R-:W-:Y:S01]  /*05f0*/  IMAD.MOV.U32 R94, RZ, RZ, RZ ;  /* 0x000000ffff5e7224 */ /* 0x000fe200078e00ff */
[----:B------:R-:W-:Y:S01]  /*0600*/  ISETP.GE.AND P1, PT, R121, 0x1, PT ;  /* 0x000000017900780c */ /* 0x000fe20003f26270 */
[----:B--2---:R-:W-:Y:S01]  /*0610*/  CS2R R8, SRZ ;  /* 0x0000000000087805 */ /* 0x004fe2000001ff00 */
[----:B------:R-:W-:Y:S01]  /*0620*/  MOV R96, RZ ;  /* 0x000000ff00607202 */ /* 0x000fe20000000f00 */
[----:B------:R-:W-:Y:S01]  /*0630*/  IMAD.HI R0, R0, 0x2aaaaaab, RZ ;  /* 0x2aaaaaab00007827 */ /* 0x000fe200078e02ff */
[----:B------:R-:W-:Y:S01]  /*0640*/  MOV R11, RZ ;  /* 0x000000ff000b7202 */ /* 0x000fe20000000f00 */
[----:B------:R-:W-:Y:S01]  /*0650*/  CS2R R86, SRZ ;  /* 0x0000000000567805 */ /* 0x000fe2000001ff00 */
[----:B------:R-:W-:Y:S01]  /*0660*/  MOV R12, RZ ;  /* 0x000000ff000c7202 */ /* 0x000fe20000000f00 */
[----:B------:R-:W-:Y:S01]  /*0670*/  IMAD.MOV.U32 R92, RZ, RZ, RZ ;  /* 0x000000ffff5c7224 */ /* 0x000fe200078e00ff */
[----:B-1----:R-:W-:Y:S01]  /*0680*/  SHF.R.U32.HI R2, RZ, 0x1f, R0 ;  /* 0x0000001fff027819 */ /* 0x002fe20000011600 */
[----:B------:R-:W-:Y:S01]  /*0690*/  IMAD.MOV.U32 R90, RZ, RZ, RZ ;  /* 0x000000ffff5a7224 */ /* 0x000fe200078e00ff */
[----:B------:R-:W-:Y:S01]  /*06a0*/  CS2R R84, SRZ ;  /* 0x0000000000547805 */ /* 0x000fe2000001ff00 */
[----:B------:R-:W-:Y:S01]  /*06b0*/  IMAD.MOV.U32 R88, RZ, RZ, RZ ;  /* 0x000000ffff587224 */ /* 0x000fe200078e00ff */
[----:B------:R-:W-:Y:S01]  /*06c0*/  LEA.HI.SX32 R129, R0, R2, 0x1c ;  /* 0x0000000200817211 */ /* 0x000fe200078fe2ff */
[----:B------:R-:W-:Y:S01]  /*06d0*/  IMAD.MOV.U32 R82, RZ, RZ, RZ ;  /* 0x000000ffff527224 */ /* 0x000fe200078e00ff */
[----:B------:R-:W-:Y:S01]  /*06e0*/  MOV R17, RZ ;  /* 0x000000ff00117202 */ /* 0x000fe20000000f00 */
[----:B------:R-:W-:Y:S01]  /*06f0*/  CS2R R18, SRZ ;  /* 0x0000000000127805 */ /* 0x000fe2000001ff00 */
[----:B------:R-:W-:Y:S01]  /*0700*/  MOV R80, RZ ;  /* 0x000000ff00507202 */ /* 0x000fe20000000f00 */
[----:B------:R1:W-:Y:S01]  /*0710*/  STL [R1+0x30], R129 ;  /* 0x0000308101007387 */ /* 0x0003e20000100800 */
[----:B------:R-:W-:Y:S01]  /*0720*/  IMAD.MOV.U32 R78, RZ, RZ, RZ ;  /* 0x000000ffff4e7224 */ /* 0x000fe200078e00ff */
[----:B------:R-:W-:Y:S01]  /*0730*/  CS2R R20, SRZ ;  /* 0x0000000000147805 */ /* 0x000fe2000001ff00 */
[----:B------:R-:W-:Y:S01]  /*0740*/  MOV R76, RZ ;  /* 0x000000ff004c7202 */ /* 0x000fe20000000f00 */
[----:B------:R-:W-:Y:S01]  /*0750*/  IMAD.MOV.U32 R74, RZ, RZ, RZ ;  /* 0x000000ffff4a7224 */ /* 0x000fe200078e00ff */
[----:B------:R-:W-:Y:S01]  /*0760*/  CS2R R22, SRZ ;  /* 0x0000000000167805 */ /* 0x000fe2000001ff00 */
[----:B------:R-:W-:Y:S01]  /*0770*/  MOV R72, RZ ;  /* 0x000000ff00487202 */ /* 0x000fe20000000f00 */
[----:B------:R-:W-:Y:S01]  /*0780*/  IMAD.MOV.U32 R70, RZ, RZ, RZ ;  /* 0x000000ffff467224 */ /* 0x000fe200078e00ff */
[----:B------:R-:W-:Y:S01]  /*0790*/  CS2R R24, SRZ ;  /* 0x0000000000187805 */ /* 0x000fe2000001ff00 */
[----:B------:R-:W-:Y:S01]  /*07a0*/  MOV R68, RZ ;  /* 0x000000ff00447202 */ /* 0x000fe20000000f00 */
[----:B------:R-:W-:Y:S01]  /*07b0*/  CS2R R66, SRZ ;  /* 0x0000000000427805 */ /* 0x000fe2000001ff00 */
[----:B------:R-:W-:Y:S01]  /*07c0*/  IMAD.MOV.U32 R64, RZ, RZ, RZ ;  /* 0x000000ffff407224 */ /* 0x000fe200078e00ff */
[----:B------:R-:W-:Y:S01]  /*07d0*/  CS2R R62, SRZ ;  /* 0x00000000003e7805 */ /* 0x000fe2000001ff00 */
[----:B------:R-:W-:Y:S01]  /*07e0*/  MOV R27, RZ ;  /* 0x000000ff001b7202 */ /* 0x000fe20000000f00 */
[----:B------:R-:W-:Y:S01]  /*07f0*/  IMAD.MOV.U32 R60, RZ, RZ, RZ ;  /* 0x000000ffff3c7224 */ /* 0x000fe200078e00ff */
[----:B------:R-:W-:Y:S01]  /*0800*/  CS2R R58, SRZ ;  /* 0x00000000003a7805 */ /* 0x000fe2000001ff00 */
[----:B------:R-:W-:Y:S01]  /*0810*/  CS2R R28, SRZ ;  /* 0x00000000001c7805 */ /* 0x000fe2000001ff00 */
[----:B------:R-:W-:Y:S01]  /*0820*/  MOV R56, RZ ;  /* 0x000000ff00387202 */ /* 0x000fe20000000f00 */
[----:B------:R-:W-:Y:S01]  /*0830*/  CS2R R54, SRZ ;  /* 0x0000000000367805 */ /* 0x000fe2000001ff00 */
        /* <DEDUP_REMOVED lines=23> */
[----:B------:R-:W-:Y:S01]  /*09b0*/  CS2R R114, SRZ ;  /* 0x0000000000727805 */ /* 0x000fe2000001ff00 */
[----:B------:R-:W-:Y:S01]  /*09c0*/  MOV R38, RZ ;  /* 0x000000ff00267202 */ /* 0x000fe20000000f00 */
[----:B------:R-:W-:Y:S01]  /*09d0*/  IMAD.MOV.U32 R112, RZ, RZ, RZ ;  /* 0x000000ffff707224 */ /* 0x000fe200078e00ff */
[----:B------:R-:W-:Y:S01]  /*09e0*/  CS2R R110, SRZ ;  /* 0x00000000006e7805 */ /* 0x000fe2000001ff00 */
[----:B------:R-:W-:Y:S01]  /*09f0*/  CS2R R108, SRZ ;  /* 0x00000000006c7805 */ /* 0x000fe2000001ff00 */
[----:B------:R-:W-:Y:S01]  /*0a00*/  CS2R R106, SRZ ;  /* 0x00000000006a7805 */ /* 0x000fe2000001ff00 */
[----:B------:R-:W-:Y:S01]  /*0a10*/  MOV R104, RZ ;  /* 0x000000ff00687202 */ /* 0x000fe20000000f00 */
[----:B------:R-:W-:Y:S01]  /*0a20*/  IMAD.MOV.U32 R42, RZ, RZ, RZ ;  /* 0x000000ffff2a7224 */ /* 0x000fe200078e00ff */
[----:B------:R-:W-:Y:S01]  /*0a30*/  MOV R41, RZ ;  /* 0x000000ff00297202 */ /* 0x000fe20000000f00 */
[----:B------:R-:W-:Y:S05]  /*0a40*/  @!P1 BRA `(.L_x_22) ;  /* 0x0000ac0000009947 */ /* 0x000fea0003800000 */
[----:B-1----:R-:W-:-:S04]  /*0a50*/  ISETP.NE.U32.AND P2, PT, RZ, c[0x0][0x340], PT ;  /* 0x0000d000ff007a0c */ /* 0x002fc80003f45070 */
[----:B------:R-:W-:-:S13]  /*0a60*/  ISETP.NE.AND.EX P2, PT, RZ, c[0x0][0x344], PT, P2 ;  /* 0x0000d100ff007a0c */ /* 0x000fda0003f45320 */
[----:B------:R-:W-:-:S05]  /*0a70*/  @P2 IMAD.WIDE R2, R40, R26, c[0x0][0x340] ;  /* 0x0000d00028022625 */ /* 0x000fca00078e021a */
[----:B------:R1:W2:Y:S01]  /*0a80*/  @P2 LDG.E R14, [R2.64] ;  /* 0x00000004020e2981 */ /* 0x0002a2000c1e1900 */
[----:B------:R-:W-:Y:S01]  /*0a90*/  SHF.R.S32.HI R33, RZ, 0x1f, R125 ;  /* 0x0000001fff217819 */ /* 0x000fe2000001147d */
[----:B------:R-:W-:Y:S01]  /*0aa0*/  IMAD.MOV.U32 R4, RZ, RZ, c[0x0][0x2c4] ;  /* 0x0000b100ff047624 */ /* 0x000fe200078e00ff */
[----:B------:R-:W-:Y:S01]  /*0ab0*/  SHF.R.S32.HI R0, RZ, 0x1f, R10 ;  /* 0x0000001fff007819 */ /* 0x000fe2000001140a */
[----:B------:R-:W3:Y:S01]  /*0ac0*/  S2R R37, SR_CTAID.Y ;  /* 0x0000000000257919 */ /* 0x000ee20000002600 */
[----:B------:R-:W-:Y:S01]  /*0ad0*/  LEA.HI R30, R33, R125, RZ, 0x3 ;  /* 0x0000007d211e7211 */ /* 0x000fe200078f18ff */
[----:B------:R-:W-:Y:S01]  /*0ae0*/  IMAD.MOV.U32 R120, RZ, RZ, 0x60 ;  /* 0x00000060ff787424 */ /* 0x000fe200078e00ff */
[----:B------:R-:W-:Y:S01]  /*0af0*/  ISETP.NE.AND P1, PT, R4, 0x1, PT ;  /* 0x000000010400780c */ /* 0x000fe20003f25270 */
[----:B------:R-:W-:Y:S01]  /*0b00*/  IMAD R0, R0, c[0x0][0x178], RZ ;  /* 0x00005e0000007a24 */ /* 0x000fe200078e02ff */
[----:B------:R-:W-:Y:S01]  /*0b10*/  LOP3.LUT R4, R30, 0xfffffff8, RZ, 0xc0, !PT ;  /* 0xfffffff81e047812 */ /* 0x000fe200078ec0ff */
[----:B------:R-:W-:Y:S01]  /*0b20*/  IMAD.WIDE.U32 R34, R120, c[0x0][0x208], RZ ;  /* 0x0000820078227a25 */ /* 0x000fe200078e00ff */
[----:B------:R-:W-:-:S02]  /*0b30*/  SHF.R.S32.HI R26, RZ, 0x3, R30 ;  /* 0x00000003ff1a7819 */ /* 0x000fc4000001141e */
[----:B------:R-:W-:Y:S01]  /*0b40*/  SHF.R.S32.HI R12, RZ, 0x1f, R40 ;  /* 0x0000001fff0c7819 */ /* 0x000fe20000011428 */
[----:B------:R-:W-:Y:S01]  /*0b50*/  IMAD.IADD R36, R125, 0x1, -R4 ;  /* 0x000000017d247824 */ /* 0x000fe200078e0a04 */
[----:B------:R-:W-:Y:S01]  /*0b60*/  IADD3 R31, R129, -0x1, RZ ;  /* 0xffffffff811f7810 */ /* 0x000fe20007ffe0ff */
[----:B------:R-:W-:Y:S01]  /*0b70*/  IMAD R0, R10, c[0x0][0x17c], R0 ;  /* 0x00005f000a007a24 */ /* 0x000fe200078e0200 */
[----:B------:R-:W-:Y:S01]  /*0b80*/  SEL R5, R12, RZ, !P0 ;  /* 0x000000ff0c057207 */ /* 0x000fe20004000000 */
[--C-:B------:R-:W-:Y:S01]  /*0b90*/  IMAD R4, R36, 0x20, R26.reuse ;  /* 0x0000002024047824 */ /* 0x100fe200078e021a */
[----:B------:R-:W-:Y:S01]  /*0ba0*/  SHF.R.S32.HI R8, RZ, 0x1f, R31 ;  /* 0x0000001fff087819 */ /* 0x000fe2000001141f */
[----:B------:R-:W-:Y:S01]  /*0bb0*/  IMAD R11, R39, 0x80, R26 ;  /* 0x00000080270b7824 */ /* 0x000fe200078e021a */
[-C--:B------:R-:W-:Y:S01]  /*0bc0*/  LEA.HI R29, R33, R125.reuse, RZ, 0x4 ;  /* 0x0000007d211d7211 */ /* 0x080fe200078f20ff */
[----:B------:R-:W-:Y:S01]  /*0bd0*/  IMAD R7, R39, 0x80, R4 ;  /* 0x0000008027077824 */ /* 0x000fe200078e0204 */
[----:B------:R-:W-:Y:S01]  /*0be0*/  SEL R4, R40, RZ, !P0 ;  /* 0x000000ff28047207 */ /* 0x000fe20004000000 */
[----:B------:R-:W-:Y:S01]  /*0bf0*/  IMAD R5, R5, c[0x0][0x1c0], RZ ;  /* 0x0000700005057a24 */ /* 0x000fe200078e02ff */
[----:B------:R-:W-:Y:S01]  /*0c00*/  IADD3 R9, R11, 0x20, RZ ;  /* 0x000000200b097810 */ /* 0x000fe20007ffe0ff */
[----:B-1----:R-:W-:Y:S01]  /*0c10*/  IMAD.WIDE.U32 R2, R10, c[0x0][0x178], RZ ;  /* 0x00005e000a027a25 */ /* 0x002fe200078e00ff */
[----:B------:R-:W-:-:S02]  /*0c20*/  LEA.HI R10, R33, R125, RZ, 0x6 ;  /* 0x0000007d210a7211 */ /* 0x000fc400078f30ff */
[----:B---3--:R-:W-:Y:S01]  /*0c30*/  SHF.R.S32.HI R38, RZ, 0x1f, R37 ;  /* 0x0000001fff267819 */ /* 0x008fe20000011425 */
[----:B------:R-:W-:Y:S01]  /*0c40*/  IMAD.IADD R3, R3, 0x1, R0 ;  /* 0x0000000103037824 */ /* 0x000fe200078e0200 */
[----:B------:R-:W-:Y:S01]  /*0c50*/  LEA.HI R122, R33, R125, RZ, 0x5 ;  /* 0x0000007d217a7211 */ /* 0x000fe200078f28ff */
[----:B------:R-:W-:-:S04]  /*0c60*/  @P1 IMAD.HI.U32 R6, R7, c[0x0][0x2c8], RZ ;  /* 0x0000b20007061a27 */ /* 0x000fc800078e00ff */
[----:B------:R-:W-:Y:S02]  /*0c70*/  IMAD R0, R38, c[0x0][0x1b8], RZ ;  /* 0x00006e0026007a24 */ /* 0x000fe400078e02ff */
[----:B------:R-:W-:-:S04]  /*0c80*/  IMAD.WIDE.U32 R2, R37, c[0x0][0x1b8], R2 ;  /* 0x00006e0025027a25 */ /* 0x000fc800078e0002 */
[----:B------:R-:W-:Y:S02]  /*0c90*/  IMAD R0, R37, c[0x0][0x1bc], R0 ;  /* 0x00006f0025007a24 */ /* 0x000fe400078e0200 */
[C---:B------:R-:W-:Y:S02]  /*0ca0*/  IMAD R5, R4.reuse, c[0x0][0x1c4], R5 ;  /* 0x0000710004057a24 */ /* 0x040fe400078e0205 */
[----:B------:R-:W-:Y:S02]  /*0cb0*/  IMAD.IADD R3, R3, 0x1, R0 ;  /* 0x0000000103037824 */ /* 0x000fe400078e0200 */
[----:B------:R-:W-:Y:S01]  /*0cc0*/  IMAD.MOV.U32 R0, RZ, RZ, R7 ;  /* 0x000000ffff007224 */ /* 0x000fe200078e0007 */
[----:B------:R-:W-:Y:S01]  /*0cd0*/  @P1 SHF.R.U32.HI R0, RZ, c[0x0][0x2cc], R6 ;  /* 0x0000b300ff001a19 */ /* 0x000fe20000011606 */
[----:B------:R-:W-:-:S03]  /*0ce0*/  IMAD.WIDE.U32 R2, R4, c[0x0][0x1c0], R2 ;  /* 0x0000700004027a25 */ /* 0x000fc600078e0002 */
[----:B------:R-:W-:Y:S01]  /*0cf0*/  SHF.R.S32.HI R4, RZ, 0x1f, R0 ;  /* 0x0000001fff047819 */ /* 0x000fe20000011400 */
[----:B------:R-:W-:Y:S02]  /*0d00*/  IMAD.IADD R3, R3, 0x1, R5 ;  /* 0x0000000103037824 */ /* 0x000fe400078e0205 */
[----:B------:R-:W-:Y:S02]  /*0d10*/  IMAD R6, R120, c[0x0][0x20c], RZ ;  /* 0x0000830078067a24 */ /* 0x000fe400078e02ff */
[----:B------:R-:W-:Y:S02]  /*0d20*/  IMAD R4, R4, c[0x0][0x1b0], RZ ;  /* 0x00006c0004047a24 */ /* 0x000fe400078e02ff */
[----:B------:R-:W-:-:S04]  /*0d30*/  IMAD.WIDE.U32 R2, R0, c[0x0][0x1b0], R2 ;  /* 0x00006c0000027a25 */ /* 0x000fc800078e0002 */
[----:B------:R-:W-:Y:S02]  /*0d40*/  IMAD R4, R0, c[0x0][0x1b4], R4 ;  /* 0x00006d0000047a24 */ /* 0x000fe400078e0204 */
[----:B------:R-:W-:Y:S02]  /*0d50*/  IMAD.MOV R0, RZ, RZ, -R0 ;  /* 0x000000ffff007224 */ /* 0x000fe400078e0a00 */
[----:B------:R-:W-:Y:S02]  /*0d60*/  IMAD.IADD R3, R3, 0x1, R4 ;  /* 0x0000000103037824 */ /* 0x000fe400078e0204 */
[----:B------:R-:W-:Y:S02]  /*0d70*/  IMAD R0, R0, c[0x0][0x2c4], R7 ;  /* 0x0000b10000007a24 */ /* 0x000fe400078e0207 */
[----:B------:R-:W-:Y:S02]  /*0d80*/  IMAD.IADD R6, R35, 0x1, R6 ;  /* 0x0000000123067824 */ /* 0x000fe400078e0206 */
[----:B------:R-:W-:Y:S01]  /*0d90*/  IMAD R7, R120, c[0x0][0x1e4], RZ ;  /* 0x0000790078077a24 */ /* 0x000fe200078e02ff */
[----:B------:R-:W-:Y:S01]  /*0da0*/  SHF.R.S32.HI R4, RZ, 0x1f, R0 ;  /* 0x0000001fff047819 */ /* 0x000fe20000011400 */
[----:B------:R-:W-:-:S02]  /*0db0*/  IMAD R6, R6, R31, RZ ;  /* 0x0000001f06067224 */ /* 0x000fc400078e02ff */
[----:B------:R-:W-:-:S04]  /*0dc0*/  IMAD.WIDE.U32 R126, R120, c[0x0][0x1e0], RZ ;  /* 0x00007800787e7a25 */ /* 0x000fc800078e00ff */
[----:B------:R-:W-:Y:S02]  /*0dd0*/  IMAD R4, R4, c[0x0][0x1a8], RZ ;  /* 0x00006a0004047a24 */ /* 0x000fe400078e02ff */
[----:B------:R-:W-:-:S04]  /*0de0*/  IMAD.WIDE.U32 R2, R0, c[0x0][0x1a8], R2 ;  /* 0x00006a0000027a25 */ /* 0x000fc800078e0002 */
[----:B------:R-:W-:Y:S01]  /*0df0*/  IMAD R4, R0, c[0x0][0x1ac], R4 ;  /* 0x00006b0000047a24 */ /* 0x000fe200078e0204 */
[----:B------:R-:W-:Y:S01]  /*0e00*/  LEA R17, P0, R2, c[0x0][0x160], 0x1 ;  /* 0x0000580002117a11 */ /* 0x000fe200078008ff */
[----:B------:R-:W-:Y:S01]  /*0e10*/  IMAD R32, R8, R34, R6 ;  /* 0x0000002208207224 */ /* 0x000fe200078e0206 */
[----:B------:R-:W-:Y:S01]  /*0e20*/  IADD3 R6, R11, 0x40, RZ ;  /* 0x000000400b067810 */ /* 0x000fe20007ffe0ff */
[----:B------:R-:W-:Y:S02]  /*0e30*/  IMAD R5, R13, c[0x0][0x2c4], RZ ;  /* 0x0000b1000d057a24 */ /* 0x000fe400078e02ff */
[----:B------:R-:W-:Y:S02]  /*0e40*/  IMAD.IADD R123, R127, 0x1, R7 ;  /* 0x000000017f7b7824 */ /* 0x000fe400078e0207 */
[----:B------:R-:W-:Y:S01]  /*0e50*/  IMAD.IADD R0, R3, 0x1, R4 ;  /* 0x0000000103007824 */ /* 0x000fe200078e0204 */
[----:B------:R-:W-:Y:S01]  /*0e60*/  ISETP.GE.AND P6, PT, R6, R5, PT ;  /* 0x000000050600720c */ /* 0x000fe20003fc6270 */
[----:B------:R-:W-:Y:S01]  /*0e70*/  IMAD.SHL.U32 R3, R26, 0x40, RZ ;  /* 0x000000401a037824 */ /* 0x000fe200078e00ff */
[----:B------:R-:W1:Y:S01]  /*0e80*/  SHFL.IDX PT, R6, R17, RZ, 0x181f ;  /* 0x00181fff11067589 */ /* 0x000e6200000e0000 */
[----:B------:R-:W-:Y:S01]  /*0e90*/  IMAD R7, R123, R31, RZ ;  /* 0x0000001f7b077224 */ /* 0x000fe200078e02ff */
[----:B------:R-:W-:Y:S01]  /*0ea0*/  LEA.HI.X R18, R2, c[0x0][0x164], R0, 0x1, P0 ;  /* 0x0000590002127a11 */ /* 0x000fe200000f0c00 */
[----:B------:R-:W-:Y:S01]  /*0eb0*/  IMAD.SHL.U32 R2, R36, 0x8, RZ ;  /* 0x0000000824027824 */ /* 0x000fe200078e00ff */
[----:B------:R-:W-:Y:S01]  /*0ec0*/  ISETP.GE.AND P5, PT, R9, R5, PT ;  /* 0x000000050900720c */ /* 0x000fe20003fa6270 */
[----:B------:R-:W-:Y:S01]  /*0ed0*/  IMAD R28, R8, R126, R7 ;  /* 0x0000007e081c7224 */ /* 0x000fe200078e0207 */
[----:B------:R-:W-:Y:S01]  /*0ee0*/  LOP3.LUT R0, R3, 0x1c0, RZ, 0xc0, !PT ;  /* 0x000001c003007812 */ /* 0x000fe200078ec0ff */
[----:B------:R-:W3:Y:S01]  /*0ef0*/  SHFL.IDX PT, R7, R18, RZ, 0x181f ;  /* 0x00181fff12077589 */ /* 0x000ee200000e0000 */
[----:B------:R-:W-:Y:S01]  /*0f00*/  SHF.R.S32.HI R9, RZ, 0x4, R29 ;  /* 0x00000004ff097819 */ /* 0x000fe2000001141d */
[----:B------:R-:W-:Y:S01]  /*0f10*/  IMAD R120, R129, -0x60, R120 ;  /* 0xffffffa081787824 */ /* 0x000fe200078e0278 */
[----:B------:R-:W-:Y:S01]  /*0f20*/  LOP3.LUT R4, R0, 0x38, R2, 0xf8, !PT ;  /* 0x0000003800047812 */ /* 0x000fe200078ef802 */
[----:B------:R-:W-:Y:S01]  /*0f30*/  IMAD.MOV.U32 R124, RZ, RZ, c[0x0][0x1e0] ;  /* 0x00007800ff7c7624 */ /* 0x000fe200078e00ff */
[----:B------:R-:W-:Y:S01]  /*0f40*/  SHF.R.U32.HI R3, RZ, 0x3, R0 ;  /* 0x00000003ff037819 */ /* 0x000fe20000011600 */
[----:B------:R-:W-:Y:S01]  /*0f50*/  IMAD.MOV.U32 R128, RZ, RZ, c[0x0][0x1e4] ;  /* 0x00007900ff807624 */ /* 0x000fe200078e00ff */
[----:B------:R-:W-:Y:S01]  /*0f60*/  LEA.HI R8, R29, R9, RZ, 0x1 ;  /* 0x000000091d087211 */ /* 0x000fe200078f08ff */
[----:B------:R-:W-:Y:S01]  /*0f70*/  IMAD.SHL.U32 R208, R122, 0x20, RZ ;  /* 0x000000207ad07824 */ /* 0x000fe200078e00ff */
[----:B------:R-:W-:Y:S01]  /*0f80*/  LOP3.LUT R4, R4, R3, RZ, 0x3c, !PT ;  /* 0x0000000304047212 */ /* 0x000fe200078e3cff */
[----:B------:R-:W-:Y:S01]  /*0f90*/  BAR.SYNC.DEFER_BLOCKING 0x0 ;  /* 0x0000000000007b1d */ /* 0x000fe20000010000 */
[----:B------:R-:W-:-:S02]  /*0fa0*/  ISETP.GE.AND P4, PT, R11, R5, PT ;  /* 0x000000050b00720c */ /* 0x000fc40003f86270 */
[----:B------:R-:W-:Y:S01]  /*0fb0*/  LOP3.LUT R3, R8, 0xfffffffe, RZ, 0xc0, !PT ;  /* 0xfffffffe08037812 */ /* 0x000fe200078ec0ff */
[----:B------:R-:W-:Y:S01]  /*0fc0*/  IMAD.SHL.U32 R8, R10, 0x8, RZ ;  /* 0x000000080a087824 */ /* 0x000fe200078e00ff */
[----:B------:R-:W-:Y:S02]  /*0fd0*/  IADD3 R0, R11, 0x60, RZ ;  /* 0x000000600b007810 */ /* 0x000fe40007ffe0ff */
[----:B------:R-:W-:Y:S01]  /*0fe0*/  IADD3 R22, R2, 0x40, RZ ;  /* 0x0000004002167810 */ /* 0x000fe20007ffe0ff */
[----:B------:R-:W-:Y:S01]  /*0ff0*/  IMAD.IADD R27, R9, 0x1, -R3 ;  /* 0x00000001091b7824 */ /* 0x000fe200078e0a03 */
[----:B------:R-:W-:Y:S02]  /*1000*/  ISETP.GE.AND P0, PT, R0, R5, PT ;  /* 0x000000050000720c */ /* 0x000fe40003f06270 */
[----:B------:R-:W-:Y:S02]  /*1010*/  LOP3.LUT R249, R4, 0xfffffe00, R8, 0xf8, !PT ;  /* 0xfffffe0004f97812 */ /* 0x000fe400078ef808 */
[----:B------:R-:W-:-:S02]  /*1020*/  IADD3 R23, R2, 0x80, RZ ;  /* 0x0000008002177810 */ /* 0x000fc40007ffe0ff */
[----:B------:R-:W-:Y:S01]  /*1030*/  SHF.R.S32.HI R0, RZ, 0x1f, R16 ;  /* 0x0000001fff007819 */ /* 0x000fe20000011410 */
[----:B------:R-:W-:Y:S01]  /*1040*/  IMAD.SHL.U32 R249, R249, 0x2, RZ ;  /* 0x00000002f9f97824 */ /* 0x000fe200078e00ff */
[----:B------:R-:W-:Y:S02]  /*1050*/  IADD3 R16, P1, R16, R26, RZ ;  /* 0x0000001a10107210 */ /* 0x000fe40007f3e0ff */
[----:B------:R-:W-:Y:S02]  /*1060*/  @!P4 SHF.R.S32.HI R11, RZ, 0x1f, R22 ;  /* 0x0000001fff0bc819 */ /* 0x000fe40000011416 */
[--C-:B------:R-:W-:Y:S02]  /*1070*/  SHF.R.S32.HI R3, RZ, 0x1f, R2.reuse ;  /* 0x0000001fff037819 */ /* 0x100fe40000011402 */
[----:B------:R-:W-:Y:S02]  /*1080*/  @!P4 SHF.R.S32.HI R10, RZ, 0x1f, R23 ;  /* 0x0000001fff0ac819 */ /* 0x000fe40000011417 */
[----:B------:R-:W-:Y:S01]  /*1090*/  LEA.HI.X.SX32 R19, R26, R0, 0x1, P1 ;  /* 0x000000001a137211 */ /* 0x000fe200008f0eff */
[----:B------:R-:W-:Y:S01]  /*10a0*/  IMAD.WIDE.U32 R20, R16, c[0x0][0x208], R2 ;  /* 0x0000820010147a25 */ /* 0x000fe200078e0002 */
[----:B------:R-:W-:-:S02]  /*10b0*/  @!P5 SHF.R.S32.HI R0, RZ, 0x1f, R22 ;  /* 0x0000001fff00d819 */ /* 0x000fc40000011416 */
[----:B------:R-:W-:Y:S02]  /*10c0*/  @!P4 LEA.HI R11, R11, R22, RZ, 0x3 ;  /* 0x000000160b0bc211 */ /* 0x000fe400078f18ff */
[----:B------:R-:W-:Y:S02]  /*10d0*/  ISETP.GE.AND P1, PT, R22, c[0x0][0x198], PT ;  /* 0x0000660016007a0c */ /* 0x000fe40003f26270 */
[----:B------:R-:W-:Y:S02]  /*10e0*/  @!P4 LOP3.LUT R11, R11, 0xfffffff8, RZ, 0xc0, !PT ;  /* 0xfffffff80b0bc812 */ /* 0x000fe400078ec0ff */
[----:B------:R-:W-:Y:S02]  /*10f0*/  @!P5 SHF.R.S32.HI R13, RZ, 0x1f, R23 ;  /* 0x0000001fff0dd819 */ /* 0x000fe40000011417 */
[----:B------:R-:W-:Y:S02]  /*1100*/  LOP3.LUT R208, R208, 0x7ffffc00, RZ, 0xc0, !PT ;  /* 0x7ffffc00d0d07812 */ /* 0x000fe400078ec0ff */
[--C-:B--2---:R-:W-:Y:S01]  /*1110*/  @P2 SHF.R.S32.HI R5, RZ, 0x1f, R14.reuse ;  /* 0x0000001fff052819 */ /* 0x104fe2000001140e */
[----:B------:R-:W-:-:S02]  /*1120*/  @P2 IMAD.MOV.U32 R4, RZ, RZ, R14 ;  /* 0x000000ffff042224 */ /* 0x000fc400078e000e */
[----:B------:R-:W-:Y:S02]  /*1130*/  @!P2 IMAD.MOV.U32 R4, RZ, RZ, R40 ;  /* 0x000000ffff04a224 */ /* 0x000fe400078e0028 */
[----:B------:R-:W-:Y:S01]  /*1140*/  @!P2 IMAD.MOV.U32 R5, RZ, RZ, R12 ;  /* 0x000000ffff05a224 */ /* 0x000fe200078e000c */
[----:B-1----:R-:W-:Y:S02]  /*1150*/  @!P4 LEA R8, P2, R2, R6, 0x1 ;  /* 0x000000060208c211 */ /* 0x002fe400078408ff */
[----:B------:R-:W-:Y:S02]  /*1160*/  SEL R25, R4, RZ, !P3 ;  /* 0x000000ff04197207 */ /* 0x000fe40005800000 */
[----:B------:R-:W-:Y:S01]  /*1170*/  SEL R24, R5, RZ, !P3 ;  /* 0x000000ff05187207 */ /* 0x000fe20005800000 */
[----:B------:R-:W-:Y:S01]  /*1180*/  SHFL.IDX PT, R4, R17, 0x1, 0x181f ;  /* 0x00381f0011047f89 */ /* 0x000fe200000e0000 */
[C---:B------:R-:W-:Y:S02]  /*1190*/  ISETP.GE.AND P3, PT, R2.reuse, c[0x0][0x198], PT ;  /* 0x0000660002007a0c */ /* 0x040fe40003f66270 */
[----:B---3--:R-:W-:Y:S01]  /*11a0*/  @!P4 LEA.HI.X R9, R2, R7, R3, 0x1, P2 ;  /* 0x000000070209c211 */ /* 0x008fe200010f0c03 */
[----:B------:R-:W1:Y:S01]  /*11b0*/  SHFL.IDX PT, R5, R18, 0x1, 0x181f ;  /* 0x00381f0012057f89 */ /* 0x000e6200000e0000 */
[----:B------:R-:W-:-:S02]  /*11c0*/  @!P4 LEA.HI R12, R10, R23, RZ, 0x3 ;  /* 0x000000170a0cc211 */ /* 0x000fc400078f18ff */
[----:B------:R-:W-:Y:S02]  /*11d0*/  ISETP.GE.AND P2, PT, R23, c[0x0][0x198], PT ;  /* 0x0000660017007a0c */ /* 0x000fe40003f46270 */
[----:B------:R-:W-:Y:S02]  /*11e0*/  @!P5 LEA.HI R10, R0, R22, RZ, 0x3 ;  /* 0x00000016000ad211 */ /* 0x000fe400078f18ff */
[----:B------:R-:W-:Y:S02]  /*11f0*/  @!P4 LOP3.LUT R12, R12, 0xfffffff8, RZ, 0xc0, !PT ;  /* 0xfffffff80c0cc812 */ /* 0x000fe400078ec0ff */
[----:B------:R-:W-:Y:S01]  /*1200*/  @!P5 LOP3.LUT R14, R10, 0xfffffff8, RZ, 0xc0, !PT ;  /* 0xfffffff80a0ed812 */ /* 0x000fe200078ec0ff */
[--C-:B------:R-:W-:Y:S01]  /*1210*/  @!P4 IMAD.WIDE R10, R11, 0x2, R6.reuse ;  /* 0x000000020b0ac825 */ /* 0x100fe200078e0206 */
[----:B------:R-:W-:Y:S01]  /*1220*/  @!P5 LEA.HI R0, R13, R23, RZ, 0x3 ;  /* 0x000000170d00d211 */ /* 0x000fe200078f18ff */
[----:B------:R-:W-:Y:S01]  /*1230*/  @!PT LDS RZ, [RZ] ;  /* 0x00000000fffff984 */ /* 0x000fe20000000800 */
[----:B------:R2:W-:Y:S02]  /*1240*/  @!P4 LDGSTS.E.BYPASS.LTC128B.128 [R249+0x100], [R8.64], !P3 ;  /* 0x0010000008f9cfae */ /* 0x0005e4000d901d44 */
[----:B------:R-:W-:Y:S01]  /*1250*/  @!P4 IMAD.WIDE R6, R12, 0x2, R6 ;  /* 0x000000020c06c825 */ /* 0x000fe200078e0206 */
[----:B------:R-:W-:Y:S01]  /*1260*/  @!P5 LOP3.LUT R0, R0, 0xfffffff8, RZ, 0xc0, !PT ;  /* 0xfffffff80000d812 */ /* 0x000fe200078ec0ff */
[----:B------:R3:W-:Y:S04]  /*1270*/  @!P4 LDGSTS.E.BYPASS.LTC128B.128 [R249+0x4100], [R10.64], !P1 ;  /* 0x041000000af9cfae */ /* 0x0007e8000c901d44 */
[----:B------:R4:W-:Y:S01]  /*1280*/  @!P4 LDGSTS.E.BYPASS.LTC128B.128 [R249+0x8100], [R6.64], !P2 ;  /* 0x0810000006f9cfae */ /* 0x0009e2000d101d44 */
[----:B-1----:R-:W-:-:S04]  /*1290*/  @!P5 IMAD.WIDE R14, R14, 0x2, R4 ;  /* 0x000000020e0ed825 */ /* 0x002fc800078e0204 */
[----:B------:R-:W-:Y:S01]  /*12a0*/  @!P5 IMAD.WIDE R12, R0, 0x2, R4 ;  /* 0x00000002000cd825 */ /* 0x000fe200078e0204 */
[----:B------:R-:W-:-:S03]  /*12b0*/  @!P5 LEA R4, P4, R2, R4, 0x1 ;  /* 0x000000040204d211 */ /* 0x000fc600078808ff */
[----:B------:R-:W-:Y:S01]  /*12c0*/  IMAD R0, R19, c[0x0][0x208], RZ ;  /* 0x0000820013007a24 */ /* 0x000fe200078e02ff */
[----:B------:R-:W-:-:S05]  /*12d0*/  @!P5 LEA.HI.X R5, R2, R5, R3, 0x1, P4 ;  /* 0x000000050205d211 */ /* 0x000fca00020f0c03 */
[----:B------:R1:W-:Y:S01]  /*12e0*/  @!P5 LDGSTS.E.BYPASS.LTC128B.128 [R249+0x1100], [R4.64], !P3 ;  /* 0x0110000004f9dfae */ /* 0x0003e2000d901d44 */
[----:B--2---:R-:W-:Y:S02]  /*12f0*/  IMAD R8, R19, c[0x0][0x1e0], RZ ;  /* 0x0000780013087a24 */ /* 0x004fe400078e02ff */
[C---:B------:R-:W-:Y:S01]  /*1300*/  IMAD R19, R16.reuse, c[0x0][0x20c], R0 ;  /* 0x0000830010137a24 */ /* 0x040fe200078e0200 */
[----:B------:R-:W-:Y:S01]  /*1310*/  @!P6 SHF.R.S32.HI R0, RZ, 0x1f, R22 ;  /* 0x0000001fff00e819 */ /* 0x000fe20000011416 */
[----:B------:R2:W-:Y:S01]  /*1320*/  @!P5 LDGSTS.E.BYPASS.LTC128B.128 [R249+0x5100], [R14.64], !P1 ;  /* 0x051000000ef9dfae */ /* 0x0005e2000c901d44 */
[C---:B---3--:R-:W-:Y:S01]  /*1330*/  IMAD R10, R16.reuse, c[0x0][0x1e4], R8 ;  /* 0x00007900100a7a24 */ /* 0x048fe200078e0208 */
[----:B------:R-:W-:Y:S01]  /*1340*/  @!P0 SHF.R.S32.HI R11, RZ, 0x1f, R22 ;  /* 0x0000001fff0b8819 */ /* 0x000fe20000011416 */
[----:B------:R-:W-:Y:S01]  /*1350*/  IMAD.WIDE.U32 R8, R16, c[0x0][0x1e0], R2 ;  /* 0x0000780010087a25 */ /* 0x000fe200078e0002 */
[----:B----4-:R-:W3:Y:S01]  /*1360*/  SHFL.IDX PT, R6, R17, 0x2, 0x181f ;  /* 0x00581f0011067f89 */ /* 0x010ee200000e0000 */
[----:B------:R-:W-:-:S02]  /*1370*/  IADD3 R16, R120, R121, -R26 ;  /* 0x0000007978107210 */ /* 0x000fc40007ffe81a */
[----:B------:R-:W-:Y:S01]  /*1380*/  IMAD.IADD R9, R9, 0x1, R10 ;  /* 0x0000000109097824 */ /* 0x000fe200078e020a */
[----:B------:R-:W4:Y:S04]  /*1390*/  SHFL.IDX PT, R7, R18, 0x2, 0x181f ;  /* 0x00581f0012077f89 */ /* 0x000f2800000e0000 */
[----:B------:R5:W-:Y:S01]  /*13a0*/  @!P5 LDGSTS.E.BYPASS.LTC128B.128 [R249+0x9100], [R12.64], !P2 ;  /* 0x091000000cf9dfae */ /* 0x000be2000d101d44 */
[----:B------:R-:W-:Y:S02]  /*13b0*/  ISETP.GE.AND P5, PT, R22, c[0x0][0x1d4], PT ;  /* 0x0000750016007a0c */ /* 0x000fe40003fa6270 */
[----:B-1----:R-:W-:Y:S01]  /*13c0*/  @!P6 SHF.R.S32.HI R5, RZ, 0x1f, R23 ;  /* 0x0000001fff05e819 */ /* 0x002fe20000011417 */
[----:B------:R-:W1:Y:S01]  /*13d0*/  SHFL.IDX PT, R4, R17, 0x3, 0x181f ;  /* 0x00781f0011047f89 */ /* 0x000e6200000e0000 */
[----:B--2---:R-:W-:-:S02]  /*13e0*/  @!P0 LEA.HI R14, R11, R22, RZ, 0x3 ;  /* 0x000000160b0e8211 */ /* 0x004fc400078f18ff */
[----:B---3--:R-:W-:-:S04]  /*13f0*/  @!P6 LEA R10, P4, R2, R6, 0x1 ;  /* 0x00000006020ae211 */ /* 0x008fc800078808ff */
[----:B----4-:R-:W-:-:S05]  /*1400*/  @!P6 LEA.HI.X R11, R2, R7, R3, 0x1, P4 ;  /* 0x00000007020be211 */ /* 0x010fca00020f0c03 */
[----:B------:R2:W-:Y:S01]  /*1410*/  @!P6 LDGSTS.E.BYPASS.LTC128B.128 [R249+0x2100], [R10.64], !P3 ;  /* 0x021000000af9efae */ /* 0x0005e2000d901d44 */
[----:B-----5:R-:W-:Y:S02]  /*1420*/  @!P6 LEA.HI R12, R0, R22, RZ, 0x3 ;  /* 0x00000016000ce211 */ /* 0x020fe400078f18ff */
[----:B------:R-:W-:Y:S02]  /*1430*/  @!P6 LEA.HI R0, R5, R23, RZ, 0x3 ;  /* 0x000000170500e211 */ /* 0x000fe400078f18ff */
[----:B------:R-:W3:Y:S01]  /*1440*/  SHFL.IDX PT, R5, R18, 0x3, 0x181f ;  /* 0x00781f0012057f89 */ /* 0x000ee200000e0000 */
[----:B------:R-:W-:Y:S02]  /*1450*/  @!P6 LOP3.LUT R12, R12, 0xfffffff8, RZ, 0xc0, !PT ;  /* 0xfffffff80c0ce812 */ /* 0x000fe400078ec0ff */
[----:B------:R-:W-:-:S03]  /*1460*/  @!P6 LOP3.LUT R0, R0, 0xfffffff8, RZ, 0xc0, !PT ;  /* 0xfffffff80000e812 */ /* 0x000fc600078ec0ff */
[----:B------:R-:W-:-:S04]  /*1470*/  @!P6 IMAD.WIDE R12, R12, 0x2, R6 ;  /* 0x000000020c0ce825 */ /* 0x000fc800078e0206 */
[----:B------:R-:W-:Y:S01]  /*1480*/  @!P6 IMAD.WIDE R6, R0, 0x2, R6 ;  /* 0x000000020006e825 */ /* 0x000fe200078e0206 */
[----:B------:R4:W-:Y:S03]  /*1490*/  @!P6 LDGSTS.E.BYPASS.LTC128B.128 [R249+0x6100], [R12.64], !P1 ;  /* 0x061000000cf9efae */ /* 0x0009e6000c901d44 */
[----:B------:R-:W-:Y:S01]  /*14a0*/  IMAD.SHL.U32 R0, R36, 0x40, RZ ;  /* 0x0000004024007824 */ /* 0x000fe200078e00ff */
[----:B------:R5:W-:Y:S01]  /*14b0*/  @!P6 LDGSTS.E.BYPASS.LTC128B.128 [R249+0xa100], [R6.64], !P2 ;  /* 0x0a10000006f9efae */ /* 0x000be2000d101d44 */
[----:B------:R-:W-:-:S03]  /*14c0*/  ISETP.GE.AND P6, PT, R2, c[0x0][0x1d4], PT ;  /* 0x0000750002007a0c */ /* 0x000fc60003fc6270 */
[----:B------:R-:W-:Y:S01]  /*14d0*/  LOP3.LUT R0, R0, 0x1c0, RZ, 0xc0, !PT ;  /* 0x000001c000007812 */ /* 0x000fe200078ec0ff */
[----:B--2---:R-:W-:-:S03]  /*14e0*/  IMAD R10, R38, c[0x0][0x1e8], RZ ;  /* 0x00007a00260a7a24 */ /* 0x004fc600078e02ff */
[----:B------:R-:W-:Y:S01]  /*14f0*/  SHF.R.U32.HI R11, RZ, 0x3, R0 ;  /* 0x00000003ff0b7819 */ /* 0x000fe20000011600 */
[C---:B------:R-:W-:Y:S01]  /*1500*/  IMAD R10, R37.reuse, c[0x0][0x1ec], R10 ;  /* 0x00007b00250a7a24 */ /* 0x040fe200078e020a */
[----:B----4-:R-:W-:Y:S01]  /*1510*/  LOP3.LUT R12, R0, 0x8, R30, 0xf8, !PT ;  /* 0x00000008000c7812 */ /* 0x010fe200078ef81e */
[----:B------:R-:W-:Y:S01]  /*1520*/  IMAD.SHL.U32 R13, R128, 0x40, RZ ;  /* 0x00000040800d7824 */ /* 0x000fe200078e00ff */
[----:B------:R-:W-:Y:S01]  /*1530*/  @!P0 SHF.R.S32.HI R0, RZ, 0x1f, R23 ;  /* 0x0000001fff008819 */ /* 0x000fe20000011417 */
[----:B-----5:R-:W-:Y:S01]  /*1540*/  IMAD.WIDE.U32 R6, R37, c[0x0][0x1e8], R8 ;  /* 0x00007a0025067a25 */ /* 0x020fe200078e0008 */
[----:B-1----:R-:W-:Y:S02]  /*1550*/  @!P0 LEA R8, P4, R2, R4, 0x1 ;  /* 0x0000000402088211 */ /* 0x002fe400078808ff */
[----:B------:R-:W-:Y:S01]  /*1560*/  @!P0 LEA.HI R0, R0, R23, RZ, 0x3 ;  /* 0x0000001700008211 */ /* 0x000fe200078f18ff */
[----:B------:R-:W-:Y:S01]  /*1570*/  IMAD.IADD R7, R7, 0x1, R10 ;  /* 0x0000000107077824 */ /* 0x000fe200078e020a */
[----:B---3--:R-:W-:Y:S01]  /*1580*/  @!P0 LEA.HI.X R9, R2, R5, R3, 0x1, P4 ;  /* 0x0000000502098211 */ /* 0x008fe200020f0c03 */
[----:B------:R-:W-:Y:S01]  /*1590*/  IMAD R10, R24, c[0x0][0x1f0], RZ ;  /* 0x00007c00180a7a24 */ /* 0x000fe200078e02ff */
[----:B------:R-:W-:Y:S01]  /*15a0*/  @!P0 LOP3.LUT R2, R14, 0xfffffff8, RZ, 0xc0, !PT ;  /* 0xfffffff80e028812 */ /* 0x000fe200078ec0ff */
[----:B------:R-:W-:Y:S01]  /*15b0*/  IMAD.WIDE.U32 R40, R25, c[0x0][0x1f0], R6 ;  /* 0x00007c0019287a25 */ /* 0x000fe200078e0006 */
[----:B------:R-:W-:Y:S01]  /*15c0*/  @!P0 LOP3.LUT R0, R0, 0xfffffff8, RZ, 0xc0, !PT ;  /* 0xfffffff800008812 */ /* 0x000fe200078ec0ff */
[----:B------:R1:W-:Y:S01]  /*15d0*/  @!P0 LDGSTS.E.BYPASS.LTC128B.128 [R249+0x3100], [R8.64], !P3 ;  /* 0x0310000008f98fae */ /* 0x0003e2000d901d44 */
[----:B------:R-:W-:Y:S01]  /*15e0*/  ISETP.GE.AND P3, PT, R16, 0x1, PT ;  /* 0x000000011000780c */ /* 0x000fe20003f66270 */
[--C-:B------:R-:W-:Y:S01]  /*15f0*/  @!P0 IMAD.WIDE R2, R2, 0x2, R4.reuse ;  /* 0x0000000202028825 */ /* 0x100fe200078e0204 */
[----:B------:R-:W-:Y:S01]  /*1600*/  ISETP.GE.AND P4, PT, R23, c[0x0][0x1d4], PT ;  /* 0x0000750017007a0c */ /* 0x000fe20003f86270 */
[----:B------:R2:W-:Y:S01]  /*1610*/  STL.64 [R1+0x18], R40 ;  /* 0x0000182801007387 */ /* 0x0005e20000100a00 */
[----:B------:R-:W-:Y:S01]  /*1620*/  LOP3.LUT R17, R12, R11, RZ, 0x3c, !PT ;  /* 0x0000000b0c117212 */ /* 0x000fe200078e3cff */
[----:B------:R-:W-:Y:S01]  /*1630*/  @!P0 IMAD.WIDE R4, R0, 0x2, R4 ;  /* 0x0000000200048825 */ /* 0x000fe200078e0204 */
[----:B------:R-:W-:Y:S01]  /*1640*/  LOP3.LUT R0, R29, 0xfffffff0, RZ, 0xc0, !PT ;  /* 0xfffffff01d007812 */ /* 0x000fe200078ec0ff */
[----:B------:R3:W-:Y:S01]  /*1650*/  @!P0 LDGSTS.E.BYPASS.LTC128B.128 [R249+0x7100], [R2.64], !P1 ;  /* 0x0710000002f98fae */ /* 0x0007e2000c901d44 */
[C---:B------:R-:W-:Y:S01]  /*1660*/  ISETP.GE.AND P1, PT, R16.reuse, 0x41, PT ;  /* 0x000000411000780c */ /* 0x040fe20003f26270 */
[----:B------:R-:W-:Y:S01]  /*1670*/  IMAD R10, R25, c[0x0][0x1f4], R10 ;  /* 0x00007d00190a7a24 */ /* 0x000fe200078e020a */
[----:B------:R-:W-:Y:S01]  /*1680*/  SEL R11, RZ, 0x1, P6 ;  /* 0x00000001ff0b7807 */ /* 0x000fe20003000000 */
[----:B------:R4:W-:Y:S01]  /*1690*/  @!P0 LDGSTS.E.BYPASS.LTC128B.128 [R249+0xb100], [R4.64], !P2 ;  /* 0x0b10000004f98fae */ /* 0x0009e2000d101d44 */
[----:B------:R-:W-:Y:S01]  /*16a0*/  IMAD.MOV.U32 R130, RZ, RZ, R40 ;  /* 0x000000ffff827224 */ /* 0x000fe200078e0028 */
[----:B------:R-:W-:Y:S01]  /*16b0*/  ISETP.GE.AND P2, PT, R16, 0x21, PT ;  /* 0x000000211000780c */ /* 0x000fe20003f46270 */
[----:B------:R-:W-:Y:S01]  /*16c0*/  IMAD.IADD R131, R41, 0x1, R10 ;  /* 0x0000000129837824 */ /* 0x000fe200078e020a */
[----:B------:R-:W0:Y:S01]  /*16d0*/  LDGDEPBAR ;  /* 0x00000000000079af */ /* 0x000e220000000000 */
[----:B------:R-:W-:-:S02]  /*16e0*/  IMAD.IADD R0, R125, 0x1, -R0 ;  /* 0x000000017d007824 */ /* 0x000fc400078e0a00 */
[----:B------:R-:W-:Y:S01]  /*16f0*/  IMAD R10, R38, c[0x0][0x210], RZ ;  /* 0x00008400260a7a24 */ /* 0x000fe200078e02ff */
[----:B------:R-:W-:Y:S03]  /*1700*/  STL.64 [R1+0x10], R130 ;  /* 0x0000108201007387 */ /* 0x000fe60000100a00 */
[----:B------:R-:W-:Y:S02]  /*1710*/  IMAD R10, R37, c[0x0][0x214], R10 ;  /* 0x00008500250a7a24 */ /* 0x000fe400078e020a */
[----:B---3--:R-:W-:-:S04]  /*1720*/  IMAD.WIDE.U32 R2, R31, R126, R130 ;  /* 0x0000007e1f027225 */ /* 0x008fc800078e0082 */
[----:B------:R-:W-:Y:S01]  /*1730*/  IMAD.IADD R3, R3, 0x1, R28 ;  /* 0x0000000103037824 */ /* 0x000fe200078e021c */
[----:B------:R-:W-:Y:S01]  /*1740*/  @P3 LEA R6, P0, R2, c[0x0][0x1c8], 0x1 ;  /* 0x0000720002063a11 */ /* 0x000fe200078008ff */
[----:B----4-:R-:W-:Y:S01]  /*1750*/  IMAD.IADD R5, R21, 0x1, R19 ;  /* 0x0000000115057824 */ /* 0x010fe200078e0213 */
[----:B------:R-:W-:Y:S01]  /*1760*/  SHF.R.S32.HI R4, RZ, 0x1f, R0 ;  /* 0x0000001fff047819 */ /* 0x000fe20000011400 */
[----:B------:R-:W-:Y:S01]  /*1770*/  IMAD.WIDE.U32 R18, R124, 0x40, RZ ;  /* 0x000000407c127825 */ /* 0x000fe200078e00ff */
[----:B------:R-:W-:Y:S02]  /*1780*/  @P3 LEA.HI.X R7, R2, c[0x0][0x1cc], R3, 0x1, P0 ;  /* 0x0000730002073a11 */ /* 0x000fe400000f0c03 */
[----:B-1----:R-:W-:Y:S02]  /*1790*/  @P2 LEA R8, P0, R124, R2, 0x5 ;  /* 0x000000027c082211 */ /* 0x002fe400078028ff */
[----:B------:R-:W-:Y:S01]  /*17a0*/  LEA.HI R15, R4, R0, RZ, 0x3 ;  /* 0x00000000040f7211 */ /* 0x000fe200078f18ff */
[----:B------:R1:W-:Y:S01]  /*17b0*/  @P3 LDGSTS.E.BYPASS.LTC128B.128 [R249+0xc100], [R6.64], !P6 ;  /* 0x0c10000006f93fae */ /* 0x0003e2000f101d44 */
[----:B------:R-:W-:-:S02]  /*17c0*/  @P2 LEA.HI.X R14, R124, R3, R128, 0x5, P0 ;  /* 0x000000037c0e2211 */ /* 0x000fc400000f2c80 */
[----:B------:R-:W-:Y:S01]  /*17d0*/  @P1 IADD3 R9, P0, R2, R18, RZ ;  /* 0x0000001202091210 */ /* 0x000fe20007f1e0ff */
[----:B------:R1:W-:Y:S01]  /*17e0*/  @P3 LDGSTS.E.BYPASS.LTC128B.128 [R249+0xf100], [R6.64+0x80], !P5 ;  /* 0x0f10008006f93fae */ /* 0x0003e2000e901d44 */
[----:B------:R-:W-:Y:S02]  /*17f0*/  LOP3.LUT R4, R15, 0xfffffff8, RZ, 0xc0, !PT ;  /* 0xfffffff80f047812 */ /* 0x000fe400078ec0ff */
[----:B------:R-:W-:Y:S01]  /*1800*/  @P1 IADD3.X R13, R3, R19, R13, P0, !PT ;  /* 0x00000013030d1210 */ /* 0x000fe200007fe40d */
[----:B------:R1:W-:Y:S01]  /*1810*/  @P3 LDGSTS.E.BYPASS.LTC128B.128 [R249+0x12100], [R6.64+0x100], !P4 ;  /* 0x1210010006f93fae */ /* 0x0003e2000e101d44 */
[----:B------:R-:W-:Y:S01]  /*1820*/  @P2 LEA R2, P0, R8, c[0x0][0x1c8], 0x1 ;  /* 0x0000720008022a11 */ /* 0x000fe200078008ff */
[----:B------:R-:W-:Y:S01]  /*1830*/  IMAD.IADD R12, R0, 0x1, -R4 ;  /* 0x00000001000c7824 */ /* 0x000fe200078e0a04 */
[----:B------:R-:W-:Y:S01]  /*1840*/  SEL R0, RZ, 0xffffffff, P5 ;  /* 0xffffffffff007807 */ /* 0x000fe20002800000 */
[----:B------:R-:W-:Y:S01]  /*1850*/  IMAD.MOV.U32 R4, RZ, RZ, R20 ;  /* 0x000000ffff047224 */ /* 0x000fe200078e0014 */
[----:B------:R-:W-:-:S02]  /*1860*/  @P2 LEA.HI.X R3, R8, c[0x0][0x1cc], R14, 0x1, P0 ;  /* 0x0000730008032a11 */ /* 0x000fc400000f0c0e */
[C---:B------:R-:W-:Y:S01]  /*1870*/  @P1 LEA R8, P0, R9.reuse, c[0x0][0x1c8], 0x1 ;  /* 0x0000720009081a11 */ /* 0x040fe200078008ff */
[----:B------:R-:W-:Y:S01]  /*1880*/  IMAD.SHL.U32 R0, R0, 0x2, RZ ;  /* 0x0000000200007824 */ /* 0x000fe200078e00ff */
[----:B------:R-:W-:Y:S01]  /*1890*/  LOP3.LUT P3, RZ, R12, 0x4, RZ, 0xc0, !PT ;  /* 0x000000040cff7812 */ /* 0x000fe2000786c0ff */
[----:B------:R3:W-:Y:S01]  /*18a0*/  @P2 LDGSTS.E.BYPASS.LTC128B.128 [R249+0xd100], [R2.64], !P6 ;  /* 0x0d10000002f92fae */ /* 0x0007e2000f101d44 */
[----:B------:R-:W-:Y:S01]  /*18b0*/  @P1 LEA.HI.X R9, R9, c[0x0][0x1cc], R13, 0x1, P0 ;  /* 0x0000730009091a11 */ /* 0x000fe200000f0c0d */
[----:B------:R-:W-:Y:S01]  /*18c0*/  IMAD.WIDE.U32 R4, R37, c[0x0][0x210], R4 ;  /* 0x0000840025047a25 */ /* 0x000fe200078e0004 */
[----:B------:R-:W-:Y:S01]  /*18d0*/  LOP3.LUT R11, R0, 0x2, R11, 0xe2, !PT ;  /* 0x00000002000b7812 */ /* 0x000fe200078ee20b */
[----:B------:R3:W-:Y:S01]  /*18e0*/  @P2 LDGSTS.E.BYPASS.LTC128B.128 [R249+0x10100], [R2.64+0x80], !P5 ;  /* 0x1010008002f92fae */ /* 0x0007e2000e901d44 */
[----:B------:R-:W-:Y:S01]  /*18f0*/  LOP3.LUT P0, RZ, R36, 0x2, RZ, 0xc0, !PT ;  /* 0x0000000224ff7812 */ /* 0x000fe2000780c0ff */
[----:B------:R-:W-:Y:S02]  /*1900*/  IMAD R0, R24, c[0x0][0x218], RZ ;  /* 0x0000860018007a24 */ /* 0x000fe400078e02ff */
[----:B------:R3:W-:Y:S01]  /*1910*/  @P2 LDGSTS.E.BYPASS.LTC128B.128 [R249+0x13100], [R2.64+0x100], !P4 ;  /* 0x1310010002f92fae */ /* 0x0007e2000e101d44 */
[----:B------:R-:W-:Y:S01]  /*1920*/  IMAD.IADD R5, R5, 0x1, R10 ;  /* 0x0000000105057824 */ /* 0x000fe200078e020a */
[----:B------:R-:W-:Y:S01]  /*1930*/  LOP3.LUT P2, RZ, R12, 0x2, RZ, 0xc0, !PT ;  /* 0x000000020cff7812 */ /* 0x000fe2000784c0ff */
[----:B------:R-:W-:Y:S01]  /*1940*/  IMAD R10, R25, c[0x0][0x21c], R0 ;  /* 0x00008700190a7a24 */ /* 0x000fe200078e0200 */
[----:B------:R4:W-:Y:S01]  /*1950*/  @P1 LDGSTS.E.BYPASS.LTC128B.128 [R249+0xe100], [R8.64], !P6 ;  /* 0x0e10000008f91fae */ /* 0x0009e2000f101d44 */
[----:B------:R-:W-:-:S02]  /*1960*/  IMAD R0, R27, 0x200, R17 ;  /* 0x000002001b007824 */ /* 0x000fc400078e0211 */
[----:B--2---:R-:W-:Y:S01]  /*1970*/  IMAD.WIDE.U32 R40, R25, c[0x0][0x218], R4 ;  /* 0x0000860019287a25 */ /* 0x004fe200078e0004 */
[----:B------:R4:W-:Y:S01]  /*1980*/  @P1 LDGSTS.E.BYPASS.LTC128B.128 [R249+0x11100], [R8.64+0x80], !P5 ;  /* 0x1110008008f91fae */ /* 0x0009e2000e901d44 */
[----:B------:R-:W-:Y:S02]  /*1990*/  SEL R4, RZ, 0x4, P4 ;  /* 0x00000004ff047807 */ /* 0x000fe40002000000 */
[----:B------:R-:W-:Y:S01]  /*19a0*/  IMAD.SHL.U32 R224, R0, 0x2, RZ ;  /* 0x0000000200e07824 */ /* 0x000fe200078e00ff */
[----:B------:R4:W-:Y:S01]  /*19b0*/  @P1 LDGSTS.E.BYPASS.LTC128B.128 [R249+0x14100], [R8.64+0x100], !P4 ;  /* 0x1410010008f91fae */ /* 0x0009e2000e101d44 */
[----:B------:R-:W-:Y:S02]  /*19c0*/  IMAD.IADD R23, R41, 0x1, R10 ;  /* 0x0000000129177824 */ /* 0x000fe400078e020a */
[----:B------:R-:W-:Y:S01]  /*19d0*/  IMAD.MOV.U32 R22, RZ, RZ, R40 ;  /* 0x000000ffff167224 */ /* 0x000fe200078e0028 */
[----:B------:R-:W0:Y:S01]  /*19e0*/  LDGDEPBAR ;  /* 0x00000000000079af */ /* 0x000e220000000000 */
[----:B------:R-:W-:-:S02]  /*19f0*/  IADD3 R0, R224, 0xc100, RZ ;  /* 0x0000c100e0007810 */ /* 0x000fc40007ffe0ff */
[----:B------:R-:W-:Y:S01]  /*1a00*/  IADD3 R231, R224, 0xc120, RZ ;  /* 0x0000c120e0e77810 */ /* 0x000fe20007ffe0ff */
[----:B------:R-:W-:Y:S01]  /*1a10*/  STL.64 [R1+0x38], R40 ;  /* 0x0000382801007387 */ /* 0x000fe20000100a00 */
[----:B------:R-:W-:-:S03]  /*1a20*/  @P0 IADD3 R231, R0, -0x20, RZ ;  /* 0xffffffe000e70810 */ /* 0x000fc60007ffe0ff */
[----:B------:R-:W-:Y:S01]  /*1a30*/  STL.64 [R1+0x28], R22 ;  /* 0x0000281601007387 */ /* 0x000fe20000100a00 */
[----:B------:R-:W-:Y:S01]  /*1a40*/  IADD3 R248, R231, 0x800, RZ ;  /* 0x00000800e7f87810 */ /* 0x000fe20007ffe0ff */
[----:B---3--:R-:W-:Y:S01]  /*1a50*/  IMAD.SHL.U32 R2, R12, 0x40, RZ ;  /* 0x000000400c027824 */ /* 0x008fe200078e00ff */
[----:B------:R-:W-:Y:S01]  /*1a60*/  LOP3.LUT R12, R11, R4, RZ, 0xfc, !PT ;  /* 0x000000040b0c7212 */ /* 0x000fe200078efcff */
[----:B------:R-:W-:Y:S01]  /*1a70*/  IMAD.SHL.U32 R3, R27, 0x8, RZ ;  /* 0x000000081b037824 */ /* 0x000fe200078e00ff */
[----:B------:R-:W-:Y:S01]  /*1a80*/  IADD3 R247, R231, 0x1000, RZ ;  /* 0x00001000e7f77810 */ /* 0x000fe20007ffe0ff */
[----:B------:R-:W-:Y:S01]  /*1a90*/  IMAD.SHL.U32 R4, R15, 0x40, RZ ;  /* 0x000000400f047824 */ /* 0x000fe200078e00ff */
[----:B------:R-:W-:Y:S02]  /*1aa0*/  LOP3.LUT R2, R2, 0x1c0, RZ, 0xc0, !PT ;  /* 0x000001c002027812 */ /* 0x000fe400078ec0ff */
[----:B------:R-:W-:Y:S02]  /*1ab0*/  IADD3 R246, R231, 0x1800, RZ ;  /* 0x00001800e7f67810 */ /* 0x000fe40007ffe0ff */
[----:B------:R-:W-:-:S02]  /*1ac0*/  LOP3.LUT R3, R2, 0x8, R3, 0xf8, !PT ;  /* 0x0000000802037812 */ /* 0x000fc400078ef803 */
[----:B------:R-:W-:Y:S01]  /*1ad0*/  SHF.R.U32.HI R2, RZ, 0x3, R2 ;  /* 0x00000003ff027819 */ /* 0x000fe20000011602 */
[----:B------:R-:W-:-:S04]  /*1ae0*/  DEPBAR.LE SB0, 0x1 ;  /* 0x000080400000791a */ /* 0x000fc80000000000 */
[----:B------:R-:W-:Y:S01]  /*1af0*/  LOP3.LUT R5, R3, R2, RZ, 0x3c, !PT ;  /* 0x0000000203057212 */ /* 0x000fe200078e3cff */
[----:B------:R-:W-:Y:S01]  /*1b00*/  IMAD.WIDE.U32 R2, R31, R34, R22 ;  /* 0x000000221f027225 */ /* 0x000fe200078e0016 */
[----:B------:R-:W-:Y:S01]  /*1b10*/  BAR.SYNC.DEFER_BLOCKING 0x0 ;  /* 0x0000000000007b1d */ /* 0x000fe20000010000 */
[----:B------:R-:W-:Y:S02]  /*1b20*/  IADD3 R245, R231, 0x2000, RZ ;  /* 0x00002000e7f57810 */ /* 0x000fe40007ffe0ff */
[----:B------:R-:W-:Y:S01]  /*1b30*/  LOP3.LUT R4, R5, 0xfffffe00, R4, 0xf8, !PT ;  /* 0xfffffe0005047812 */ /* 0x000fe200078ef804 */
[----:B------:R-:W-:Y:S01]  /*1b40*/  IMAD.IADD R0, R3, 0x1, R32 ;  /* 0x0000000103007824 */ /* 0x000fe200078e0220 */
[----:B-1----:R-:W-:Y:S01]  /*1b50*/  LEA R6, P0, R2, c[0x0][0x1f8], 0x1 ;  /* 0x00007e0002067a11 */ /* 0x002fe200078008ff */
[----:B------:R-:W-:Y:S01]  /*1b60*/  IMAD.MOV.U32 R5, RZ, RZ, 0x10 ;  /* 0x00000010ff057424 */ /* 0x000fe200078e00ff */
[----:B------:R-:W-:Y:S01]  /*1b70*/  IADD3 R244, R231, 0x2800, RZ ;  /* 0x00002800e7f47810 */ /* 0x000fe20007ffe0ff */
[----:B------:R-:W-:Y:S01]  /*1b80*/  IMAD.IADD R208, R4, 0x1, R208 ;  /* 0x0000000104d07824 */ /* 0x000fe200078e02d0 */
[----:B------:R-:W-:Y:S01]  /*1b90*/  LEA.HI.X R7, R2, c[0x0][0x1fc], R0, 0x1, P0 ;  /* 0x00007f0002077a11 */ /* 0x000fe200000f0c00 */
[----:B------:R-:W-:Y:S01]  /*1ba0*/  IMAD.MOV.U32 R0, RZ, RZ, c[0x0][0x208] ;  /* 0x00008200ff007624 */ /* 0x000fe200078e00ff */
[----:B------:R-:W-:Y:S01]  /*1bb0*/  SEL R5, R5, 0xfffffff0, !P2 ;  /* 0xfffffff005057807 */ /* 0x000fe20005000000 */
[----:B------:R-:W-:Y:S01]  /*1bc0*/  IMAD.MOV.U32 R2, RZ, RZ, 0x6 ;  /* 0x00000006ff027424 */ /* 0x000fe200078e00ff */
[----:B------:R-:W-:Y:S01]  /*1bd0*/  LEA R216, R208, 0x100, 0x1 ;  /* 0x00000100d0d87811 */ /* 0x000fe200078e08ff */
[----:B------:R-:W-:Y:S01]  /*1be0*/  IMAD.MOV.U32 R3, RZ, RZ, 0x20 ;  /* 0x00000020ff037424 */ /* 0x000fe200078e00ff */
[----:B------:R-:W-:Y:S01]  /*1bf0*/  IADD3 R243, R231, 0x3000, RZ ;  /* 0x00003000e7f37810 */ /* 0x000fe20007ffe0ff */
[C---:B------:R-:W-:Y:S01]  /*1c00*/  IMAD.SHL.U32 R17, R0.reuse, 0x40, RZ ;  /* 0x0000004000117824 */ /* 0x040fe200078e00ff */
[----:B------:R-:W-:Y:S01]  /*1c10*/  SHF.L.U64.HI R13, R0, R2, c[0x0][0x20c] ;  /* 0x00008300000d7619 */ /* 0x000fe20000010202 */
[----:B------:R-:W-:Y:S01]  /*1c20*/  IMAD R212, R5, 0x2, R216 ;  /* 0x0000000205d47824 */ /* 0x000fe200078e02d8 */
[----:B------:R-:W-:Y:S01]  /*1c30*/  SEL R0, R3, 0xffffffe0, !P3 ;  /* 0xffffffe003007807 */ /* 0x000fe20005800000 */
[----:B------:R-:W-:Y:S01]  /*1c40*/  IMAD.SHL.U32 R208, R208, 0x2, RZ ;  /* 0x00000002d0d07824 */ /* 0x000fe200078e00ff */
[----:B------:R-:W-:-:S02]  /*1c50*/  IADD3 R14, P1, P0, R17, 0x80, R6 ;  /* 0x00000080110e7810 */ /* 0x000fc4000783e006 */
[----:B------:R-:W-:Y:S01]  /*1c60*/  LOP3.LUT R3, R12, 0x1, RZ, 0xc0, !PT ;  /* 0x000000010c037812 */ /* 0x000fe200078ec0ff */
[C---:B------:R-:W-:Y:S01]  /*1c70*/  IMAD R216, R0.reuse, 0x2, R216 ;  /* 0x0000000200d87824 */ /* 0x040fe200078e02d8 */
[----:B------:R-:W-:Y:S01]  /*1c80*/  LDSM.16.M88.4 R156, [R208+0x100] ;  /* 0x00010000d09c783b */ /* 0x000fe20000000200 */
[----:B------:R-:W-:Y:S01]  /*1c90*/  IMAD R220, R0, 0x2, R212 ;  /* 0x0000000200dc7824 */ /* 0x000fe200078e02d4 */
[----:B------:R-:W-:Y:S02]  /*1ca0*/  IADD3.X R15, R13, RZ, R7, P1, P0 ;  /* 0x000000ff0d0f7210 */ /* 0x000fe40000fe0407 */
[----:B------:R-:W-:Y:S01]  /*1cb0*/  LDSM.16.M88.4 R192, [R208+0x4100] ;  /* 0x00410000d0c0783b */ /* 0x000fe20000000200 */
[C---:B------:R-:W-:Y:S02]  /*1cc0*/  IADD3 R10, P1, P0, R17.reuse, 0x100, R6 ;  /* 0x00000100110a7810 */ /* 0x040fe4000783e006 */
[----:B------:R-:W-:Y:S01]  /*1cd0*/  IADD3 R2, P2, R17, R6, RZ ;  /* 0x0000000611027210 */ /* 0x000fe20007f5e0ff */
[----:B------:R-:W-:Y:S01]  /*1ce0*/  LDSM.16.M88.4 R160, [R212] ;  /* 0x00000000d4a0783b */ /* 0x000fe20000000200 */
[----:B------:R-:W-:-:S02]  /*1cf0*/  ISETP.NE.U32.AND P3, PT, R3, 0x1, PT ;  /* 0x000000010300780c */ /* 0x000fc40003f65070 */
[C-C-:B------:R-:W-:Y:S01]  /*1d00*/  IADD3.X R11, R13.reuse, RZ, R7.reuse, P1, P0 ;  /* 0x000000ff0d0b7210 */ /* 0x140fe20000fe0407 */
[----:B------:R-:W-:Y:S01]  /*1d10*/  LDSM.16.M88.4 R196, [R212+0x4000] ;  /* 0x00400000d4c4783b */ /* 0x000fe20000000200 */
[----:B----4-:R-:W-:Y:S01]  /*1d20*/  IADD3 R8, P0, R2, R17, RZ ;  /* 0x0000001102087210 */ /* 0x010fe20007f1e0ff */
[----:B------:R-:W-:Y:S01]  /*1d30*/  IMAD.X R3, R13, 0x1, R7, P2 ;  /* 0x000000010d037824 */ /* 0x000fe200010e0607 */
[----:B------:R-:W-:Y:S01]  /*1d40*/  LOP3.LUT P1, RZ, R12, 0x2, RZ, 0xc0, !PT ;  /* 0x000000020cff7812 */ /* 0x000fe2000782c0ff */
[----:B------:R-:W-:Y:S01]  /*1d50*/  LDSM.16.M88.4 R184, [R216] ;  /* 0x00000000d8b8783b */ /* 0x000fe20000000200 */
[C---:B------:R-:W-:Y:S01]  /*1d60*/  ISETP.LT.OR P2, PT, R16.reuse, 0x1, P3 ;  /* 0x000000011000780c */ /* 0x040fe20001f41670 */
[----:B------:R-:W-:Y:S01]  /*1d70*/  IMAD.X R9, R3, 0x1, R13, P0 ;  /* 0x0000000103097824 */ /* 0x000fe200000e060d */
[----:B------:R-:W-:Y:S01]  /*1d80*/  ISETP.LT.OR P0, PT, R16, 0x1, !P1 ;  /* 0x000000011000780c */ /* 0x000fe20004f01670 */
[----:B------:R-:W-:Y:S01]  /*1d90*/  LDSM.16.M88.4 R200, [R216+0x4000] ;  /* 0x00400000d8c8783b */ /* 0x000fe20000000200 */
[----:B------:R-:W-:-:S02]  /*1da0*/  IADD3 R242, R231, 0x3800, RZ ;  /* 0x00003800e7f27810 */ /* 0x000fc40007ffe0ff */
[C---:B------:R-:W-:Y:S01]  /*1db0*/  IADD3 R241, R231.reuse, 0x4000, RZ ;  /* 0x00004000e7f17810 */ /* 0x040fe20007ffe0ff */
[----:B------:R-:W-:Y:S01]  /*1dc0*/  LDSM.16.M88.4 R188, [R220] ;  /* 0x00000000dcbc783b */ /* 0x000fe20000000200 */
[C---:B------:R-:W-:Y:S02]  /*1dd0*/  IADD3 R240, R231.reuse, 0x4800, RZ ;  /* 0x00004800e7f07810 */ /* 0x040fe40007ffe0ff */
[C---:B------:R-:W-:Y:S01]  /*1de0*/  IADD3 R239, R231.reuse, 0x5000, RZ ;  /* 0x00005000e7ef7810 */ /* 0x040fe20007ffe0ff */
[----:B------:R-:W-:Y:S01]  /*1df0*/  LDSM.16.M88.4 R204, [R220+0x4000] ;  /* 0x00400000dccc783b */ /* 0x000fe20000000200 */
[C---:B------:R-:W-:Y:S02]  /*1e00*/  IADD3 R238, R231.reuse, 0x5800, RZ ;  /* 0x00005800e7ee7810 */ /* 0x040fe40007ffe0ff */
[C---:B------:R-:W-:Y:S01]  /*1e10*/  IADD3 R237, R231.reuse, 0x6000, RZ ;  /* 0x00006000e7ed7810 */ /* 0x040fe20007ffe0ff */
[----:B------:R-:W-:Y:S01]  /*1e20*/  LDSM.16.M88.4 R208, [R208+0x8100] ;  /* 0x00810000d0d0783b */ /* 0x000fe20000000200 */
[----:B------:R-:W-:-:S02]  /*1e30*/  IADD3 R236, R231, 0x6800, RZ ;  /* 0x00006800e7ec7810 */ /* 0x000fc40007ffe0ff */
[C---:B------:R-:W-:Y:S01]  /*1e40*/  IADD3 R235, R231.reuse, 0x7000, RZ ;  /* 0x00007000e7eb7810 */ /* 0x040fe20007ffe0ff */
[----:B------:R-:W-:Y:S01]  /*1e50*/  LDSM.16.M88.4 R212, [R212+0x8000] ;  /* 0x00800000d4d4783b */ /* 0x000fe20000000200 */
[C---:B------:R-:W-:Y:S02]  /*1e60*/  IADD3 R234, R231.reuse, 0x7800, RZ ;  /* 0x00007800e7ea7810 */ /* 0x040fe40007ffe0ff */
[C---:B------:R-:W-:Y:S01]  /*1e70*/  IADD3 R233, R231.reuse, 0x8000, RZ ;  /* 0x00008000e7e97810 */ /* 0x040fe20007ffe0ff */
[----:B------:R-:W-:Y:S01]  /*1e80*/  LDSM.16.M88.4 R216, [R216+0x8000] ;  /* 0x00800000d8d8783b */ /* 0x000fe20000000200 */
[----:B------:R-:W-:-:S03]  /*1e90*/  IADD3 R232, R231, 0x8800, RZ ;  /* 0x00008800e7e87810 */ /* 0x000fc60007ffe0ff */
[----:B------:R-:W-:Y:S04]  /*1ea0*/  LDSM.16.M88.4 R220, [R220+0x8000] ;  /* 0x00800000dcdc783b */ /* 0x000fe80000000200 */
[----:B------:R-:W-:Y:S06]  /*1eb0*/  BAR.SYNC.DEFER_BLOCKING 0x0 ;  /* 0x0000000000007b1d */ /* 0x000fec0000010000 */
[----:B------:R-:W-:-:S04]  /*1ec0*/  DEPBAR.LE SB0, 0x0 ;  /* 0x000080000000791a */ /* 0x000fc80000000000 */
[----:B------:R-:W-:Y:S06]  /*1ed0*/  BAR.SYNC.DEFER_BLOCKING 0x0 ;  /* 0x0000000000007b1d */ /* 0x000fec0000010000 */
[----:B------:R-:W1:Y:S04]  /*1ee0*/  LDSM.16.M88.4 R20, [R224+0xc100] ;  /* 0x00c10000e014783b */ /* 0x000e680000000200 */
[----:B------:R-:W2:Y:S04]  /*1ef0*/  LDSM.16.M88.4 R28, [R224+0xc900] ;  /* 0x00c90000e01c783b */ /* 0x000ea80000000200 */
[----:B------:R-:W-:Y:S04]  /*1f00*/  LDSM.16.M88.4 R52, [R224+0xd100] ;  /* 0x00d10000e034783b */ /* 0x000fe80000000200 */
[----:B------:R-:W-:Y:S04]  /*1f10*/  LDSM.16.M88.4 R56, [R224+0xd900] ;  /* 0x00d90000e038783b */ /* 0x000fe80000000200 */
[----:B------:R-:W-:Y:S04]  /*1f20*/  LDSM.16.M88.4 R60, [R224+0xe100] ;  /* 0x00e10000e03c783b */ /* 0x000fe80000000200 */
[----:B------:R-:W-:Y:S04]  /*1f30*/  LDSM.16.M88.4 R64, [R224+0xe900] ;  /* 0x00e90000e040783b */ /* 0x000fe80000000200 */
[----:B------:R-:W3:Y:S04]  /*1f40*/  LDSM.16.M88.4 R48, [R231] ;  /* 0x00000000e730783b */ /* 0x000ee80000000200 */
[----:B------:R-:W4:Y:S04]  /*1f50*/  LDSM.16.M88.4 R44, [R231+0x800] ;  /* 0x00080000e72c783b */ /* 0x000f280000000200 */
[----:B------:R-:W-:Y:S04]  /*1f60*/  LDSM.16.M88.4 R76, [R231+0x1000] ;  /* 0x00100000e74c783b */ /* 0x000fe80000000200 */
[----:B------:R-:W5:Y:S04]  /*1f70*/  LDSM.16.M88.4 R88, [R231+0x1800] ;  /* 0x00180000e758783b */ /* 0x000f680000000200 */
[----:B------:R-:W4:Y:S01]  /*1f80*/  LDSM.16.M88.4 R112, [R231+0x2000] ;  /* 0x00200000e770783b */ /* 0x000f220000000200 */
[C---:B-1----:R-:W-:Y:S03]  /*1f90*/  HMMA.16816.F32 R32, R156.reuse, R22, RZ ;  /* 0x000000169c20723c */ /* 0x042fe600000018ff */
[----:B------:R-:W1:Y:S04]  /*1fa0*/  LDSM.16.M88.4 R116, [R231+0x2800] ;  /* 0x00280000e774783b */ /* 0x000e680000000200 */
[----:B------:R-:W-:Y:S01]  /*1fb0*/  @!PT LDS RZ, [RZ] ;  /* 0x00000000fffff984 */ /* 0x000fe20000000800 */
[----:B------:R-:W-:Y:S01]  /*1fc0*/  @!PT LDS RZ, [RZ] ;  /* 0x00000000fffff984 */ /* 0x000fe20000000800 */
[----:B------:R-:W-:Y:S01]  /*1fd0*/  @!PT LDS RZ, [RZ] ;  /* 0x00000000fffff984 */ /* 0x000fe20000000800 */
[----:B------:R1:W-:Y:S01]  /*1fe0*/  LDGSTS.E.BYPASS.LTC128B.128 [R249+0x100], [R6.64], !P2 ;  /* 0x0010000006f97fae */ /* 0x0003e2000d101d44 */
[----:B------:R-:W-:Y:S01]  /*1ff0*/  LOP3.LUT P2, RZ, R12, 0x4, RZ, 0xc0, !PT ;  /* 0x000000040cff7812 */ /* 0x000fe2000784c0ff */
[----:B--2---:R-:W-:Y:S02]  /*2000*/  HMMA.16816.F32 R24, R156, R28, RZ ;  /* 0x0000001c9c18723c */ /* 0x004fe400000018ff */
[----:B------:R2:W-:Y:S01]  /*2010*/  LDGSTS.E.BYPASS.LTC128B.128 [R249+0x3100], [R6.64+0x80], !P0 ;  /* 0x0310008006f97fae */ /* 0x0005e2000c101d44 */
[----:B------:R-:W-:-:S05]  /*2020*/  ISETP.LT.OR P0, PT, R16, 0x1, !P2 ;  /* 0x000000011000780c */ /* 0x000fca0005701670 */
[C---:B------:R-:W-:Y:S08]  /*2030*/  HMMA.16816.F32 R40, R156.reuse, R20, RZ ;  /* 0x000000149c28723c */ /* 0x040ff000000018ff */
[----:B------:R2:W-:Y:S01]  /*2040*/  LDGSTS.E.BYPASS.LTC128B.128 [R249+0x6100], [R6.64+0x100], !P0 ;  /* 0x0610010006f97fae */ /* 0x0005e2000c101d44 */
[C---:B------:R-:W-:Y:S01]  /*2050*/  ISETP.LT.OR P0, PT, R16.reuse, 0x21, P3 ;  /* 0x000000211000780c */ /* 0x040fe20001f01670 */
[----:B------:R-:W-:Y:S01]  /*2060*/  HMMA.16816.F32 R20, R156, R30, RZ ;  /* 0x0000001e9c14723c */ /* 0x000fe200000018ff */
[----:B------:R-:W-:-:S07]  /*2070*/  ISETP.LT.OR P3, PT, R16, 0x41, P3 ;  /* 0x000000411000780c */ /* 0x000fce0001f61670 */
[C---:B---3--:R-:W-:Y:S04]  /*2080*/  HMMA.16816.F32 R92, R160.reuse, R50, R32 ;  /* 0x00000032a05c723c */ /* 0x048fe80000001820 */
[----:B------:R3:W-:Y:S01]  /*2090*/  LDGSTS.E.BYPASS.LTC128B.128 [R249+0x1100], [R2.64], !P0 ;  /* 0x0110000002f97fae */ /* 0x0007e2000c101d44 */
[C---:B------:R-:W-:Y:S02]  /*20a0*/  ISETP.LT.OR P0, PT, R16.reuse, 0x21, !P1 ;  /* 0x000000211000780c */ /* 0x040fe40004f01670 */
[C---:B------:R-:W-:Y:S01]  /*20b0*/  ISETP.LT.OR P1, PT, R16.reuse, 0x41, !P1 ;  /* 0x000000411000780c */ /* 0x040fe20004f21670 */
[----:B----4-:R-:W-:Y:S08]  /*20c0*/  HMMA.16816.F32 R96, R160, R44, R24 ;  /* 0x0000002ca060723c */ /* 0x010ff00000001818 */
[----:B------:R-:W-:Y:S02]  /*20d0*/  HMMA.16816.F32 R28, R156, R56, RZ ;  /* 0x000000389c1c723c */ /* 0x000fe400000018ff */
[----:B------:R4:W-:Y:S01]  /*20e0*/  LDGSTS.E.BYPASS.LTC128B.128 [R249+0x4100], [R14.64], !P0 ;  /* 0x041000000ef97fae */ /* 0x0009e2000c101d44 */
[----:B------:R-:W-:-:S02]  /*20f0*/  ISETP.LT.OR P0, PT, R16, 0x21, !P2 ;  /* 0x000000211000780c */ /* 0x000fc40005701670 */
[----:B------:R-:W-:-:S03]  /*2100*/  ISETP.LT.OR P2, PT, R16, 0x41, !P2 ;  /* 0x000000411000780c */ /* 0x000fc60005741670 */
[----:B------:R-:W-:Y:S01]  /*2110*/  HMMA.16816.F32 R24, R156, R52, RZ ;  /* 0x000000349c18723c */ /* 0x000fe200000018ff */
[----:B---3--:R-:W-:-:S07]  /*2120*/  IMAD.MOV.U32 R2, RZ, RZ, 0x40 ;  /* 0x00000040ff027424 */ /* 0x008fce00078e00ff */
[----:B------:R3:W-:Y:S01]  /*2130*/  LDGSTS.E.BYPASS.LTC128B.128 [R249+0x7100], [R10.64], !P0 ;  /* 0x071000000af97fae */ /* 0x0007e2000c101d44 */
[----:B------:R-:W-:Y:S01]  /*2140*/  LOP3.LUT P0, RZ, R36, 0x4, RZ, 0xc0, !PT ;  /* 0x0000000424ff7812 */ /* 0x000fe2000780c0ff */
[C---:B------:R-:W-:Y:S02]  /*2150*/  HMMA.16816.F32 R32, R156.reuse, R54, RZ ;  /* 0x000000369c20723c */ /* 0x040fe400000018ff */
[----:B------:R3:W-:Y:S01]  /*2160*/  LDGSTS.E.BYPASS.LTC128B.128 [R249+0x2100], [R8.64], !P3 ;  /* 0x0210000008f97fae */ /* 0x0007e2000d901d44 */
[----:B------:R-:W-:Y:S02]  /*2170*/  SEL R2, R2, 0xffffffc0, !P0 ;  /* 0xffffffc002027807 */ /* 0x000fe40004000000 */
[----:B------:R-:W-:Y:S01]  /*2180*/  ISETP.GE.AND P0, PT, R121, 0x61, PT ;  /* 0x000000617900780c */ /* 0x000fe20003f06270 */
[----:B------:R3:W-:Y:S02]  /*2190*/  LDGSTS.E.BYPASS.LTC128B.128 [R249+0x5100], [R8.64+0x80], !P1 ;  /* 0x0510008008f97fae */ /* 0x0007e4000c901d44 */
[----:B------:R-:W-:Y:S01]  /*21a0*/  IMAD.IADD R230, R224, 0x1, R2 ;  /* 0x00000001e0e67824 */ /* 0x000fe200078e0202 */
[----:B------:R-:W-:Y:S01]  /*21b0*/  HMMA.16816.F32 R16, R156, R60, RZ ;  /* 0x0000003c9c10723c */ /* 0x000fe200000018ff */
[----:B------:R3:W-:Y:S01]  /*21c0*/  LDGSTS.E.BYPASS.LTC128B.128 [R249+0x8100], [R8.64+0x100], !P2 ;  /* 0x0810010008f97fae */ /* 0x0007e2000d101d44 */
[----:B------:R-:W-:-:S03]  /*21d0*/  IMAD.IADD R227, R2, 0x1, R231 ;  /* 0x0000000102e37824 */ /* 0x000fc600078e02e7 */
[----:B------:R-:W-:Y:S03]  /*21e0*/  LDSM.16.M88.4 R68, [R230+0xd900] ;  /* 0x00d90000e644783b */ /* 0x000fe60000000200 */
[----:B----4-:R-:W-:Y:S01]  /*21f0*/  HMMA.16816.F32 R12, R156, R62, RZ ;  /* 0x0000003e9c0c723c */ /* 0x010fe200000018ff */
[----:B------:R-:W4:Y:S04]  /*2200*/  LDSM.16.M88.4 R60, [R230+0xc900] ;  /* 0x00c90000e63c783b */ /* 0x000f280000000200 */
[----:B------:R-:W-:Y:S03]  /*2210*/  LDSM.16.M88.4 R72, [R230+0xd100] ;  /* 0x00d10000e648783b */ /* 0x000fe60000000200 */
[----:B------:R-:W-:Y:S01]  /*2220*/  HMMA.16816.F32 R100, R160, R48, R40 ;  /* 0x00000030a064723c */ /* 0x000fe20000001828 */
[----:B------:R-:W1:Y:S04]  /*2230*/  LDSM.16.M88.4 R48, [R230+0xc100] ;  /* 0x00c10000e630783b */ /* 0x000e680000000200 */
[----:B------:R-:W1:Y:S03]  /*2240*/  LDSM.16.M88.4 R80, [R230+0xe100] ;  /* 0x00e10000e650783b */ /* 0x000e660000000200 */
[----:B------:R-:W-:Y:S01]  /*2250*/  HMMA.16816.F32 R40, R156, R66, RZ ;  /* 0x000000429c28723c */ /* 0x000fe200000018ff */
[----:B------:R-:W1:Y:S04]  /*2260*/  LDSM.16.M88.4 R104, [R230+0xe900] ;  /* 0x00e90000e668783b */ /* 0x000e680000000200 */
[----:B------:R-:W1:Y:S03]  /*2270*/  LDSM.16.M88.4 R108, [R227] ;  /* 0x00000000e36c783b */ /* 0x000e660000000200 */
[----:B------:R-:W-:Y:S01]  /*2280*/  HMMA.16816.F32 R84, R160, R46, R20 ;  /* 0x0000002ea054723c */ /* 0x000fe20000001814 */
[----:B------:R-:W0:Y:S07]  /*2290*/  LDGDEPBAR ;  /* 0x00000000000079af */ /* 0x000e2e0000000000 */
[C---:B------:R-:W-:Y:S08]  /*22a0*/  HMMA.16816.F32 R20, R156.reuse, R58, RZ ;  /* 0x0000003a9c14723c */ /* 0x040ff000000018ff */
[----:B---3--:R-:W-:Y:S08]  /*22b0*/  HMMA.16816.F32 R8, R156, R64, RZ ;  /* 0x000000409c08723c */ /* 0x008ff000000018ff */
[C---:B-----5:R-:W-:Y:S08]  /*22c0*/  HMMA.16816.F32 R52, R160.reuse, R88, R28 ;  /* 0x00000058a034723c */ /* 0x060ff0000000181c */
[C---:B------:R-:W-:Y:S08]  /*22d0*/  HMMA.16816.F32 R64, R160.reuse, R76, R24 ;  /* 0x0000004ca040723c */ /* 0x040ff00000001818 */
[C---:B------:R-:W-:Y:S01]  /*22e0*/  HMMA.16816.F32 R56, R160.reuse, R78, R32 ;  /* 0x0000004ea038723c */ /* 0x040fe20000001820 */
[----:B------:R-:W3:Y:S07]  /*22f0*/  LDSM.16.M88.4 R76, [R227+0x800] ;  /* 0x00080000e34c783b */ /* 0x000eee0000000200 */
[C---:B------:R-:W-:Y:S08]  /*2300*/  HMMA.16816.F32 R32, R160.reuse, R114, R12 ;  /* 0x00000072a020723c */ /* 0x040ff0000000180c */
[C---:B-1----:R-:W-:Y:S08]  /*2310*/  HMMA.16816.F32 R24, R160.reuse, R118, R40 ;  /* 0x00000076a018723c */ /* 0x042ff00000001828 */
[C---:B------:R-:W-:Y:S08]  /*2320*/  HMMA.16816.F32 R44, R160.reuse, R90, R20 ;  /* 0x0000005aa02c723c */ /* 0x040ff00000001814 */
[----:B------:R-:W-:Y:S01]  /*2330*/  HMMA.16816.F32 R28, R160, R116, R8 ;  /* 0x00000074a01c723c */ /* 0x000fe20000001808 */
[----:B------:R-:W-:Y:S07]  /*2340*/  LDSM.16.M88.4 R116, [R231+0x3800] ;  /* 0x00380000e774783b */ /* 0x000fee0000000200 */
[----:B----4-:R-:W-:Y:S01]  /*2350*/  HMMA.16816.F32 R12, R184, R60, R96 ;  /* 0x0000003cb80c723c */ /* 0x010fe20000001860 */
[----:B------:R-:W1:Y:S07]  /*2360*/  LDSM.16.M88.4 R96, [R227+0x1000] ;  /* 0x00100000e360783b */ /* 0x000e6e0000000200 */
[----:B------:R-:W-:Y:S01]  /*2370*/  HMMA.16816.F32 R36, R160, R112, R16 ;  /* 0x00000070a024723c */ /* 0x000fe20000001810 */
[----:B------:R-:W-:Y:S07]  /*2380*/  LDSM.16.M88.4 R112, [R230+0xf100] ;  /* 0x00f10000e670783b */ /* 0x000fee0000000200 */
[C---:B------:R-:W-:Y:S01]  /*2390*/  HMMA.16816.F32 R20, R184.reuse, R48, R100 ;  /* 0x00000030b814723c */ /* 0x040fe20000001864 */
[----:B------:R-:W-:Y:S07]  /*23a0*/  LDSM.16.M88.4 R100, [R231+0x5800] ;  /* 0x00580000e764783b */ /* 0x000fee0000000200 */
[C---:B------:R-:W-:Y:S08]  /*23b0*/  HMMA.16816.F32 R8, R184.reuse, R62, R84 ;  /* 0x0000003eb808723c */ /* 0x040ff00000001854 */
[C---:B------:R-:W-:Y:S01]  /*23c0*/  HMMA.16816.F32 R84, R184.reuse, R68, R52 ;  /* 0x00000044b854723c */ /* 0x040fe20000001834 */
[----:B------:R-:W4:Y:S07]  /*23d0*/  LDSM.16.M88.4 R52, [R227+0x1800] ;  /* 0x00180000e334783b */ /* 0x000f2e0000000200 */
[C---:B------:R-:W-:Y:S08]  /*23e0*/  HMMA.16816.F32 R16, R184.reuse, R50, R92 ;  /* 0x00000032b810723c */ /* 0x040ff0000000185c */
[C---:B------:R-:W-:Y:S08]  /*23f0*/  HMMA.16816.F32 R88, R184.reuse, R72, R64 ;  /* 0x00000048b858723c */ /* 0x040ff00000001840 */
[C---:B------:R-:W-:Y:S08]  /*2400*/  HMMA.16816.F32 R92, R184.reuse, R74, R56 ;  /* 0x0000004ab85c723c */ /* 0x040ff00000001838 */
[C---:B------:R-:W-:Y:S01]  /*2410*/  HMMA.16816.F32 R64, R184.reuse, R82, R32 ;  /* 0x00000052b840723c */ /* 0x040fe20000001820 */
[----:B------:R-:W5:Y:S07]  /*2420*/  LDSM.16.M88.4 R32, [R227+0x2800] ;  /* 0x00280000e320783b */ /* 0x000f6e0000000200 */
[C---:B------:R-:W-:Y:S01]  /*2430*/  HMMA.16816.F32 R56, R184.reuse, R106, R24 ;  /* 0x0000006ab838723c */ /* 0x040fe20000001818 */
[----:B------:R-:W1:Y:S07]  /*2440*/  LDSM.16.M88.4 R24, [R224+0xf900] ;  /* 0x00f90000e018783b */ /* 0x000e6e0000000200 */
[C---:B------:R-:W-:Y:S01]  /*2450*/  HMMA.16816.F32 R72, R184.reuse, R70, R44 ;  /* 0x00000046b848723c */ /* 0x040fe2000000182c */
[----:B------:R-:W1:Y:S07]  /*2460*/  LDSM.16.M88.4 R44, [R227+0x2000] ;  /* 0x00200000e32c783b */ /* 0x000e6e0000000200 */
[C---:B------:R-:W-:Y:S01]  /*2470*/  HMMA.16816.F32 R60, R184.reuse, R104, R28 ;  /* 0x00000068b83c723c */ /* 0x040fe2000000181c */
[----:B------:R-:W1:Y:S04]  /*2480*/  LDSM.16.M88.4 R28, [R224+0xf100] ;  /* 0x00f10000e01c783b */ /* 0x000e680000000200 */
[----:B------:R-:W-:Y:S03]  /*2490*/  LDSM.16.M88.4 R104, [R224+0x11900] ;  /* 0x01190000e068783b */ /* 0x000fe60000000200 */
[----:B------:R-:W-:Y:S08]  /*24a0*/  HMMA.16816.F32 R68, R184, R80, R36 ;  /* 0x00000050b844723c */ /* 0x000ff00000001824 */
[C---:B------:R-:W-:Y:S01]  /*24b0*/  HMMA.16816.F32 R48, R188.reuse, R108, R20 ;  /* 0x0000006cbc30723c */ /* 0x040fe20000001814 */
[----:B------:R-:W2:Y:S07]  /*24c0*/  LDSM.16.M88.4 R20, [R224+0x10100] ;  /* 0x01010000e014783b */ /* 0x000eae0000000200 */
[C---:B---3--:R-:W-:Y:S08]  /*24d0*/  HMMA.16816.F32 R36, R188.reuse, R76, R12 ;  /* 0x0000004cbc24723c */ /* 0x048ff0000000180c */
[C---:B------:R-:W-:Y:S01]  /*24e0*/  HMMA.16816.F32 R40, R188.reuse, R110, R16 ;  /* 0x0000006ebc28723c */ /* 0x040fe20000001810 */
[----:B------:R-:W-:Y:S07]  /*24f0*/  LDSM.16.M88.4 R108, [R231+0x3000] ;  /* 0x00300000e76c783b */ /* 0x000fee0000000200 */
[C---:B------:R-:W-:Y:S08]  /*2500*/  HMMA.16816.F32 R16, R188.reuse, R78, R8 ;  /* 0x0000004ebc10723c */ /* 0x040ff00000001808 */
[C---:B-1----:R-:W-:Y:S08]  /*2510*/  HMMA.16816.F32 R12, R188.reuse, R96, R88 ;  /* 0x00000060bc0c723c */ /* 0x042ff00000001858 */
[C---:B------:R-:W-:Y:S01]  /*2520*/  HMMA.16816.F32 R8, R188.reuse, R98, R92 ;  /* 0x00000062bc08723c */ /* 0x040fe2000000185c */
[----:B------:R-:W1:Y:S04]  /*2530*/  LDSM.16.M88.4 R96, [R224+0x10900] ;  /* 0x01090000e060783b */ /* 0x000e680000000200 */
[----:B------:R-:W3:Y:S03]  /*2540*/  LDSM.16.M88.4 R92, [R224+0x11100] ;  /* 0x01110000e05c783b */ /* 0x000ee60000000200 */
[C---:B----4-:R-:W-:Y:S08]  /*2550*/  HMMA.16816.F32 R88, R188.reuse, R52, R84 ;  /* 0x00000034bc58723c */ /* 0x050ff00000001854 */
[C---:B------:R-:W-:Y:S08]  /*2560*/  HMMA.16816.F32 R84, R188.reuse, R54, R72 ;  /* 0x00000036bc54723c */ /* 0x040ff00000001848 */
[----:B-----5:R-:W-:Y:S08]  /*2570*/  HMMA.16816.F32 R72, R188, R32, R60 ;  /* 0x00000020bc48723c */ /* 0x020ff0000000183c */
[----:B------:R-:W-:Y:S01]  /*2580*/  HMMA.16816.F32 R60, R192, R24, R36 ;  /* 0x00000018c03c723c */ /* 0x000fe20000001824 */
[----:B------:R-:W4:Y:S07]  /*2590*/  LDSM.16.M88.4 R36, [R231+0x4000] ;  /* 0x00400000e724783b */ /* 0x000f2e0000000200 */
[C---:B------:R-:W-:Y:S08]  /*25a0*/  HMMA.16816.F32 R80, R188.reuse, R44, R68 ;  /* 0x0000002cbc50723c */ /* 0x040ff00000001844 */
[C---:B------:R-:W-:Y:S08]  /*25b0*/  HMMA.16816.F32 R76, R188.reuse, R46, R64 ;  /* 0x0000002ebc4c723c */ /* 0x040ff00000001840 */
[----:B------:R-:W-:Y:S01]  /*25c0*/  HMMA.16816.F32 R68, R188, R34, R56 ;  /* 0x00000022bc44723c */ /* 0x000fe20000001838 */
[----:B------:R-:W5:Y:S07]  /*25d0*/  LDSM.16.M88.4 R32, [R231+0x4800] ;  /* 0x00480000e720783b */ /* 0x000f6e0000000200 */
[C---:B------:R-:W-:Y:S08]  /*25e0*/  HMMA.16816.F32 R56, R192.reuse, R28, R48 ;  /* 0x0000001cc038723c */ /* 0x040ff00000001830 */
[C---:B------:R-:W-:Y:S01]  /*25f0*/  HMMA.16816.F32 R64, R192.reuse, R30, R40 ;  /* 0x0000001ec040723c */ /* 0x040fe20000001828 */
[----:B------:R-:W4:Y:S07]  /*2600*/  LDSM.16.M88.4 R28, [R231+0x5000] ;  /* 0x00500000e71c783b */ /* 0x000f2e0000000200 */
[C---:B------:R-:W-:Y:S08]  /*2610*/  HMMA.16816.F32 R52, R192.reuse, R26, R16 ;  /* 0x0000001ac034723c */ /* 0x040ff00000001810 */
[C---:B--2---:R-:W-:Y:S08]  /*2620*/  HMMA.16816.F32 R24, R192.reuse, R22, R8 ;  /* 0x00000016c018723c */ /* 0x044ff00000001808 */
[C---:B------:R-:W-:Y:S08]  /*2630*/  HMMA.16816.F32 R44, R192.reuse, R20, R12 ;  /* 0x00000014c02c723c */ /* 0x040ff0000000180c */
[C---:B-1----:R-:W-:Y:S01]  /*2640*/  HMMA.16816.F32 R20, R192.reuse, R96, R88 ;  /* 0x00000060c014723c */ /* 0x042fe20000001858 */
[----:B------:R-:W-:Y:S07]  /*2650*/  LDSM.16.M88.4 R88, [R230+0xf900] ;  /* 0x00f90000e658783b */ /* 0x000fee0000000200 */
[----:B---3--:R-:W-:Y:S08]  /*2660*/  HMMA.16816.F32 R8, R192, R94, R76 ;  /* 0x0000005ec008723c */ /* 0x008ff0000000184c */
[----:B------:R-:W-:Y:S08]  /*2670*/  HMMA.16816.F32 R56, R196, R108, R56 ;  /* 0x0000006cc438723c */ /* 0x000ff00000001838 */
[C---:B------:R-:W-:Y:S01]  /*2680*/  HMMA.16816.F32 R16, R192.reuse, R98, R84 ;  /* 0x00000062c010723c */ /* 0x040fe20000001854 */
[----:B------:R-:W-:Y:S07]  /*2690*/  LDSM.16.M88.4 R96, [R230+0x10900] ;  /* 0x01090000e660783b */ /* 0x000fee0000000200 */
[----:B------:R-:W-:Y:S01]  /*26a0*/  HMMA.16816.F32 R12, R192, R92, R80 ;  /* 0x0000005cc00c723c */ /* 0x000fe20000001850 */
[----:B------:R-:W-:Y:S07]  /*26b0*/  LDSM.16.M88.4 R92, [R230+0x10100] ;  /* 0x01010000e65c783b */ /* 0x000fee0000000200 */
[----:B------:R-:W-:Y:S08]  /*26c0*/  HMMA.16816.F32 R84, R196, R116, R60 ;  /* 0x00000074c454723c */ /* 0x000ff0000000183c */
[----:B------:R-:W-:Y:S08]  /*26d0*/  HMMA.16816.F32 R48, R192, R106, R68 ;  /* 0x0000006ac030723c */ /* 0x000ff00000001844 */
[----:B----4-:R-:W-:Y:S01]  /*26e0*/  HMMA.16816.F32 R60, R196, R38, R24 ;  /* 0x00000026c43c723c */ /* 0x010fe20000001818 */
[----:B------:R-:W1:Y:S07]  /*26f0*/  LDSM.16.M88.4 R24, [R227+0x3000] ;  /* 0x00300000e318783b */ /* 0x000e6e0000000200 */
[----:B------:R-:W-:Y:S01]  /*2700*/  HMMA.16816.F32 R40, R192, R104, R72 ;  /* 0x00000068c028723c */ /* 0x000fe20000001848 */
[----:B------:R-:W-:Y:S07]  /*2710*/  LDSM.16.M88.4 R104, [R230+0x11100] ;  /* 0x01110000e668783b */ /* 0x000fee0000000200 */
[C---:B------:R-:W-:Y:S01]  /*2720*/  HMMA.16816.F32 R72, R196.reuse, R110, R64 ;  /* 0x0000006ec448723c */ /* 0x040fe20000001840 */
[----:B------:R-:W2:Y:S07]  /*2730*/  LDSM.16.M88.4 R108, [R230+0x11900] ;  /* 0x01190000e66c783b */ /* 0x000eae0000000200 */
[C---:B-----5:R-:W-:Y:S08]  /*2740*/  HMMA.16816.F32 R68, R196.reuse, R32, R20 ;  /* 0x00000020c444723c */ /* 0x060ff00000001814 */
[----:B------:R-:W-:Y:S08]  /*2750*/  HMMA.16816.F32 R20, R196, R30, R8 ;  /* 0x0000001ec414723c */ /* 0x000ff00000001808 */
[----:B------:R-:W-:Y:S01]  /*2760*/  HMMA.16816.F32 R8, R200, R112, R56 ;  /* 0x00000070c808723c */ /* 0x000fe20000001838 */
[----:B------:R-:W3:Y:S07]  /*2770*/  LDSM.16.M88.4 R56, [R224+0x12100] ;  /* 0x01210000e038783b */ /* 0x000eee0000000200 */
[C---:B------:R-:W-:Y:S08]  /*2780*/  HMMA.16816.F32 R80, R196.reuse, R118, R52 ;  /* 0x00000076c450723c */ /* 0x040ff00000001834 */
[C---:B------:R-:W-:Y:S08]  /*2790*/  HMMA.16816.F32 R52, R196.reuse, R28, R12 ;  /* 0x0000001cc434723c */ /* 0x040ff0000000180c */
[C---:B------:R-:W-:Y:S01]  /*27a0*/  HMMA.16816.F32 R12, R196.reuse, R102, R48 ;  /* 0x00000066c40c723c */ /* 0x040fe20000001830 */
[----:B------:R-:W-:Y:S07]  /*27b0*/  LDSM.16.M88.4 R48, [R227+0x4000] ;  /* 0x00400000e330783b */ /* 0x000fee0000000200 */
[C---:B------:R-:W-:Y:S01]  /*27c0*/  HMMA.16816.F32 R76, R196.reuse, R36, R44 ;  /* 0x00000024c44c723c */ /* 0x040fe2000000182c */
[----:B------:R-:W4:Y:S07]  /*27d0*/  LDSM.16.M88.4 R44, [R227+0x3800] ;  /* 0x00380000e32c783b */ /* 0x000f2e0000000200 */
[C---:B------:R-:W-:Y:S08]  /*27e0*/  HMMA.16816.F32 R64, R196.reuse, R34, R16 ;  /* 0x00000022c440723c */ /* 0x040ff00000001810 */
[----:B------:R-:W-:Y:S08]  /*27f0*/  HMMA.16816.F32 R16, R196, R100, R40 ;  /* 0x00000064c410723c */ /* 0x000ff00000001828 */
[----:B------:R-:W-:Y:S08]  /*2800*/  HMMA.16816.F32 R28, R200, R114, R72 ;  /* 0x00000072c81c723c */ /* 0x000ff00000001848 */
[----:B-1----:R-:W-:Y:S08]  /*2810*/  HMMA.16816.F32 R8, R204, R24, R8 ;  /* 0x00000018cc08723c */ /* 0x002ff00000001808 */
[C---:B------:R-:W-:Y:S08]  /*2820*/  HMMA.16816.F32 R40, R200.reuse, R88, R84 ;  /* 0x00000058c828723c */ /* 0x040ff00000001854 */
[C---:B------:R-:W-:Y:S08]  /*2830*/  HMMA.16816.F32 R36, R200.reuse, R90, R80 ;  /* 0x0000005ac824723c */ /* 0x040ff00000001850 */
[C---:B--2---:R-:W-:Y:S01]  /*2840*/  HMMA.16816.F32 R88, R200.reuse, R110, R12 ;  /* 0x0000006ec858723c */ /* 0x044fe2000000180c */
[----:B------:R-:W1:Y:S07]  /*2850*/  LDSM.16.M88.4 R12, [R231+0x6000] ;  /* 0x00600000e70c783b */ /* 0x000e6e0000000200 */
[C---:B------:R-:W-:Y:S01]  /*2860*/  HMMA.16816.F32 R84, R200.reuse, R104, R52 ;  /* 0x00000068c854723c */ /* 0x040fe20000001834 */
[----:B------:R-:W2:Y:S07]  /*2870*/  LDSM.16.M88.4 R52, [R227+0x4800] ;  /* 0x00480000e334783b */ /* 0x000eae0000000200 */
[C---:B------:R-:W-:Y:S08]  /*2880*/  HMMA.16816.F32 R32, R200.reuse, R92, R76 ;  /* 0x0000005cc820723c */ /* 0x040ff0000000184c */
[C---:B------:R-:W-:Y:S08]  /*2890*/  HMMA.16816.F32 R60, R200.reuse, R94, R60 ;  /* 0x0000005ec83c723c */ /* 0x040ff0000000183c */
[----:B------:R-:W-:Y:S08]  /*28a0*/  HMMA.16816.F32 R92, R200, R108, R16 ;  /* 0x0000006cc85c723c */ /* 0x000ff00000001810 */
[----:B------:R-:W-:Y:S01]  /*28b0*/  HMMA.16816.F32 R16, R204, R26, R28 ;  /* 0x0000001acc10723c */ /* 0x000fe2000000181c */
[----:B------:R-:W5:Y:S07]  /*28c0*/  LDSM.16.M88.4 R28, [R224+0x12900] ;  /* 0x01290000e01c783b */ /* 0x000f6e0000000200 */
[----:B---3--:R-:W-:Y:S08]  /*28d0*/  HMMA.16816.F32 R8, R208, R56, R8 ;  /* 0x00000038d008723c */ /* 0x008ff00000001808 */
[----:B------:R-:W-:Y:S08]  /*28e0*/  HMMA.16816.F32 R64, R200, R98, R64 ;  /* 0x00000062c840723c */ /* 0x000ff00000001840 */
[C---:B----4-:R-:W-:Y:S01]  /*28f0*/  HMMA.16816.F32 R72, R204.reuse, R46, R36 ;  /* 0x0000002ecc48723c */ /* 0x050fe20000001824 */
[----:B------:R-:W3:Y:S07]  /*2900*/  LDSM.16.M88.4 R36, [R230+0x12100] ;  /* 0x01210000e624783b */ /* 0x000eee0000000200 */
[----:B------:R-:W-:Y:S01]  /*2910*/  HMMA.16816.F32 R24, R204, R44, R40 ;  /* 0x0000002ccc18723c */ /* 0x000fe20000001828 */
[----:B------:R-:W-:Y:S07]  /*2920*/  LDSM.16.M88.4 R40, [R224+0x13100] ;  /* 0x01310000e028783b */ /* 0x000fee0000000200 */
[----:B------:R-:W-:Y:S01]  /*2930*/  HMMA.16816.F32 R80, R200, R106, R20 ;  /* 0x0000006ac850723c */ /* 0x000fe20000001814 */
[----:B------:R-:W4:Y:S07]  /*2940*/  LDSM.16.M88.4 R20, [R227+0x5000] ;  /* 0x00500000e314783b */ /* 0x000f2e0000000200 */
[----:B------:R-:W-:Y:S01]  /*2950*/  HMMA.16816.F32 R16, R208, R58, R16 ;  /* 0x0000003ad010723c */ /* 0x000fe20000001810 */
[----:B------:R-:W-:Y:S07]  /*2960*/  LDSM.16.M88.4 R56, [R230+0x12900] ;  /* 0x01290000e638783b */ /* 0x000fee0000000200 */
[C---:B------:R-:W-:Y:S01]  /*2970*/  HMMA.16816.F32 R44, R204.reuse, R48, R32 ;  /* 0x00000030cc2c723c */ /* 0x040fe20000001820 */
[----:B------:R-:W3:Y:S07]  /*2980*/  LDSM.16.M88.4 R32, [R227+0x5800] ;  /* 0x00580000e320783b */ /* 0x000eee0000000200 */
[----:B------:R-:W-:Y:S01]  /*2990*/  HMMA.16816.F32 R76, R204, R50, R60 ;  /* 0x00000032cc4c723c */ /* 0x000fe2000000183c */
[----:B------:R-:W3:Y:S04]  /*29a0*/  LDSM.16.M88.4 R48, [R231+0x6800] ;  /* 0x00680000e730783b */ /* 0x000ee80000000200 */
[----:B------:R-:W-:Y:S03]  /*29b0*/  LDSM.16.M88.4 R60, [R224+0x13900] ;  /* 0x01390000e03c783b */ /* 0x000fe60000000200 */
[----:B-1----:R-:W-:Y:S08]  /*29c0*/  HMMA.16816.F32 R8, R212, R12, R8 ;  /* 0x0000000cd408723c */ /* 0x002ff00000001808 */
[----:B------:R-:W-:Y:S08]  /*29d0*/  HMMA.16816.F32 R68, R200, R96, R68 ;  /* 0x00000060c844723c */ /* 0x000ff00000001844 */
[----:B--2---:R-:W-:Y:S01]  /*29e0*/  HMMA.16816.F32 R96, R204, R54, R64 ;  /* 0x00000036cc60723c */ /* 0x004fe20000001840 */
[----:B------:R-:W1:Y:S07]  /*29f0*/  LDSM.16.M88.4 R64, [R227+0x6000] ;  /* 0x00600000e340783b */ /* 0x000e6e0000000200 */
[----:B-----5:R-:W-:Y:S08]  /*2a00*/  HMMA.16816.F32 R24, R208, R28, R24 ;  /* 0x0000001cd018723c */ /* 0x020ff00000001818 */
[----:B------:R-:W-:Y:S08]  /*2a10*/  HMMA.16816.F32 R16, R212, R14, R16 ;  /* 0x0000000ed410723c */ /* 0x000ff00000001810 */
[----:B---3--:R-:W-:Y:S08]  /*2a20*/  HMMA.16816.F32 R12, R216, R36, R8 ;  /* 0x00000024d80c723c */ /* 0x008ff00000001808 */
[C---:B------:R-:W-:Y:S08]  /*2a30*/  HMMA.16816.F32 R68, R204.reuse, R52, R68 ;  /* 0x00000034cc44723c */ /* 0x040ff00000001844 */
[C---:B----4-:R-:W-:Y:S08]  /*2a40*/  HMMA.16816.F32 R84, R204.reuse, R20, R84 ;  /* 0x00000014cc54723c */ /* 0x050ff00000001854 */
[----:B------:R-:W-:Y:S08]  /*2a50*/  HMMA.16816.F32 R80, R204, R22, R80 ;  /* 0x00000016cc50723c */ /* 0x000ff00000001850 */
[----:B------:R-:W-:Y:S08]  /*2a60*/  HMMA.16816.F32 R20, R208, R30, R72 ;  /* 0x0000001ed014723c */ /* 0x000ff00000001848 */
[C---:B------:R-:W-:Y:S08]  /*2a70*/  HMMA.16816.F32 R92, R204.reuse, R32, R92 ;  /* 0x00000020cc5c723c */ /* 0x040ff0000000185c */
[----:B------:R-:W-:Y:S01]  /*2a80*/  HMMA.16816.F32 R88, R204, R34, R88 ;  /* 0x00000022cc58723c */ /* 0x000fe20000001858 */
[----:B------:R-:W2:Y:S07]  /*2a90*/  LDSM.16.M88.4 R32, [R231+0x7000] ;  /* 0x00700000e720783b */ /* 0x000eae0000000200 */
[----:B------:R-:W-:Y:S08]  /*2aa0*/  HMMA.16816.F32 R24, R212, R48, R24 ;  /* 0x00000030d418723c */ /* 0x000ff00000001818 */
[----:B------:R-:W-:Y:S01]  /*2ab0*/  HMMA.16816.F32 R8, R216, R38, R16 ;  /* 0x00000026d808723c */ /* 0x000fe20000001810 */
[----:B------:R-:W-:Y:S07]  /*2ac0*/  LDSM.16.M88.4 R36, [R230+0x13100] ;  /* 0x01310000e624783b */ /* 0x000fee0000000200 */
[----:B------:R-:W-:Y:S01]  /*2ad0*/  HMMA.16816.F32 R52, R208, R40, R44 ;  /* 0x00000028d034723c */ /* 0x000fe2000000182c */
[----:B------:R-:W-:Y:S07]  /*2ae0*/  LDSM.16.M88.4 R44, [R227+0x6800] ;  /* 0x00680000e32c783b */ /* 0x000fee0000000200 */
[----:B-1----:R-:W-:Y:S08]  /*2af0*/  HMMA.16816.F32 R28, R220, R64, R12 ;  /* 0x00000040dc1c723c */ /* 0x002ff0000000180c */
[----:B------:R-:W-:Y:S01]  /*2b00*/  HMMA.16816.F32 R72, R208, R60, R68 ;  /* 0x0000003cd048723c */ /* 0x000fe20000001844 */
[----:B------:R-:W1:Y:S07]  /*2b10*/  LDSM.16.M88.4 R68, [R224+0x14100] ;  /* 0x01410000e044783b */ /* 0x000e6e0000000200 */
[----:B------:R-:W-:Y:S01]  /*2b20*/  HMMA.16816.F32 R12, R212, R50, R20 ;  /* 0x00000032d40c723c */ /* 0x000fe20000001814 */
[----:B------:R-:W-:Y:S07]  /*2b30*/  LDSM.16.M88.4 R48, [R227+0x7000] ;  /* 0x00700000e330783b */ /* 0x000fee0000000200 */
[----:B------:R-:W-:Y:S01]  /*2b40*/  HMMA.16816.F32 R20, R216, R56, R24 ;  /* 0x00000038d814723c */ /* 0x000fe20000001818 */
[----:B------:R-:W-:-:S04]  /*2b50*/  FMUL.FTZ R2, R28, c[0x0][0x320] ;  /* 0x0000c8001c027a20 */ /* 0x000fc80000410000 */
[----:B------:R3:W4:Y:S03]  /*2b60*/  MUFU.TANH R100, R2 ;  /* 0x0000000200647308 */ /* 0x0007260000002400 */
[----:B------:R-:W-:Y:S08]  /*2b70*/  HMMA.16816.F32 R8, R220, R66, R8 ;  /* 0x00000042dc08723c */ /* 0x000ff00000001808 */
[----:B------:R-:W-:Y:S01]  /*2b80*/  HMMA.16816.F32 R40, R208, R42, R76 ;  /* 0x0000002ad028723c */ /* 0x000fe2000000184c */
[----:B---3--:R-:W-:-:S07]  /*2b90*/  FMUL.FTZ R2, R29, c[0x0][0x320] ;  /* 0x0000c8001d027a20 */ /* 0x008fce0000410000 */
[----:B------:R-:W-:Y:S01]  /*2ba0*/  HMMA.16816.F32 R76, R208, R62, R96 ;  /* 0x0000003ed04c723c */ /* 0x000fe20000001860 */
[----:B------:R-:W3:Y:S01]  /*2bb0*/  LDSM.16.M88.4 R60, [R231+0x7800] ;  /* 0x00780000e73c783b */ /* 0x000ee20000000200 */
[----:B------:R5:W1:Y:S06]  /*2bc0*/  MUFU.TANH R99, R2 ;  /* 0x0000000200637308 */ /* 0x000a6c0000002400 */
[----:B--2---:R-:W-:Y:S08]  /*2bd0*/  HMMA.16816.F32 R16, R212, R32, R52 ;  /* 0x00000020d410723c */ /* 0x004ff00000001834 */
[----:B------:R-:W-:Y:S01]  /*2be0*/  HMMA.16816.F32 R12, R216, R58, R12 ;  /* 0x0000003ad80c723c */ /* 0x000fe2000000180c */
[----:B------:R-:W-:Y:S01]  /*2bf0*/  LDSM.16.M88.4 R56, [R224+0x14900] ;  /* 0x01490000e038783b */ /* 0x000fe20000000200 */
[----:B-----5:R-:W-:-:S04]  /*2c00*/  FMUL.FTZ R2, R30, c[0x0][0x320] ;  /* 0x0000c8001e027a20 */ /* 0x020fc80000410000 */
[----:B------:R2:W2:Y:S02]  /*2c10*/  MUFU.TANH R98, R2 ;  /* 0x0000000200627308 */ /* 0x0004a40000002400 */
[----:B------:R-:W-:Y:S01]  /*2c20*/  HMMA.16816.F32 R24, R212, R34, R40 ;  /* 0x00000022d418723c */ /* 0x000fe20000001828 */
[----:B------:R-:W5:Y:S04]  /*2c30*/  LDSM.16.M88.4 R32, [R230+0x13900] ;  /* 0x01390000e620783b */ /* 0x000f680000000200 */
[----:B------:R-:W-:Y:S03]  /*2c40*/  LDSM.16.M88.4 R40, [R227+0x7800] ;  /* 0x00780000e328783b */ /* 0x000fe60000000200 */
[----:B-1----:R-:W-:Y:S01]  /*2c50*/  HMMA.16816.F32 R64, R208, R68, R84 ;  /* 0x00000044d040723c */ /* 0x002fe20000001854 */
[----:B--2---:R-:W-:-:S07]  /*2c60*/  FMUL.FTZ R2, R31, c[0x0][0x320] ;  /* 0x0000c8001f027a20 */ /* 0x004fce0000410000 */
[----:B------:R-:W-:Y:S01]  /*2c70*/  HMMA.16816.F32 R28, R220, R44, R20 ;  /* 0x0000002cdc1c723c */ /* 0x000fe20000001814 */
[----:B------:R1:W2:Y:S07]  /*2c80*/  MUFU.TANH R97, R2 ;  /* 0x0000000200617308 */ /* 0x0002ae0000002400 */
[----:B------:R-:W-:Y:S08]  /*2c90*/  HMMA.16816.F32 R20, R216, R36, R16 ;  /* 0x00000024d814723c */ /* 0x000ff00000001810 */
[----:B---3--:R-:W-:Y:S01]  /*2ca0*/  HMMA.16816.F32 R16, R212, R60, R72 ;  /* 0x0000003cd410723c */ /* 0x008fe20000001848 */
[----:B-1----:R-:W-:-:S04]  /*2cb0*/  FMUL.FTZ R2, R8, c[0x0][0x320] ;  /* 0x0000c80008027a20 */ /* 0x002fc80000410000 */
[----:B------:R1:W3:Y:S03]  /*2cc0*/  MUFU.TANH R96, R2 ;  /* 0x0000000200607308 */ /* 0x0002e60000002400 */
[----:B------:R-:W-:Y:S01]  /*2cd0*/  HMMA.16816.F32 R52, R208, R70, R80 ;  /* 0x00000046d034723c */ /* 0x000fe20000001850 */
[----:B-1----:R-:W-:-:S04]  /*2ce0*/  FMUL.FTZ R2, R9, c[0x0][0x320] ;  /* 0x0000c80009027a20 */ /* 0x002fc80000410000 */
[----:B------:R1:W1:Y:S02]  /*2cf0*/  MUFU.TANH R87, R2 ;  /* 0x0000000200577308 */ /* 0x0002640000002400 */
[----:B-1----:R-:W-:-:S06]  /*2d00*/  FMUL.FTZ R2, R10, c[0x0][0x320] ;  /* 0x0000c8000a027a20 */ /* 0x002fcc0000410000 */
[----:B------:R1:W1:Y:S02]  /*2d10*/  MUFU.TANH R86, R2 ;  /* 0x0000000200567308 */ /* 0x0002640000002400 */
[----:B-1----:R-:W-:Y:S02]  /*2d20*/  FMUL.FTZ R2, R11, c[0x0][0x320] ;  /* 0x0000c8000b027a20 */ /* 0x002fe40000410000 */
[----:B------:R-:W-:Y:S01]  /*2d30*/  HMMA.16816.F32 R8, R220, R46, R12 ;  /* 0x0000002edc08723c */ /* 0x000fe2000000180c */
[----:B------:R-:W-:Y:S03]  /*2d40*/  LDSM.16.M88.4 R44, [R231+0x8800] ;  /* 0x00880000e72c783b */ /* 0x000fe60000000200 */
[----:B------:R1:W1:Y:S04]  /*2d50*/  MUFU.TANH R85, R2 ;  /* 0x0000000200557308 */ /* 0x0002680000002400 */
[----:B------:R-:W-:Y:S01]  /*2d60*/  HMMA.16816.F32 R12, R216, R38, R24 ;  /* 0x00000026d80c723c */ /* 0x000fe20000001818 */
[----:B------:R-:W2:Y:S07]  /*2d70*/  LDSM.16.M88.4 R36, [R231+0x8000] ;  /* 0x00800000e724783b */ /* 0x000eae0000000200 */
        /* <DEDUP_REMOVED lines=8> */
[----:B------:R-:W-:Y:S04]  /*2e00*/  HMMA.16816.F32 R28, R220, R48, R20 ;  /* 0x00000030dc1c723c */ /* 0x000fe80000001814 */
[----:B------:R1:W1:Y:S04]  /*2e10*/  MUFU.TANH R73, R2 ;  /* 0x0000000200497308 */ /* 0x0002680000002400 */
[----:B-----5:R-:W-:Y:S08]  /*2e20*/  HMMA.16816.F32 R20, R216, R32, R16 ;  /* 0x00000020d814723c */ /* 0x020ff00000001810 */
[----:B--2---:R-:W-:Y:S01]  /*2e30*/  HMMA.16816.F32 R16, R212, R36, R64 ;  /* 0x00000024d410723c */ /* 0x004fe20000001840 */
[----:B-1----:R-:W-:-:S04]  /*2e40*/  FMUL.FTZ R2, R8, c[0x0][0x320] ;  /* 0x0000c80008027a20 */ /* 0x002fc80000410000 */
[----:B------:R1:W2:Y:S02]  /*2e50*/  MUFU.TANH R72, R2 ;  /* 0x0000000200487308 */ /* 0x0002a40000002400 */
        /* <DEDUP_REMOVED lines=8> */
[----:B------:R-:W-:Y:S08]  /*2ee0*/  HMMA.16816.F32 R12, R216, R34, R24 ;  /* 0x00000022d80c723c */ /* 0x000ff00000001818 */
[----:B------:R-:W-:Y:S01]  /*2ef0*/  HMMA.16816.F32 R32, R212, R38, R52 ;  /* 0x00000026d420723c */ /* 0x000fe20000001834 */
[----:B------:R-:W-:Y:S01]  /*2f00*/  LDSM.16.M88.4 R36, [R230+0x14900] ;  /* 0x01490000e624783b */ /* 0x000fe20000000200 */
[----:B-----5:R-:W-:-:S03]  /*2f10*/  FMUL.FTZ R2, R28, c[0x0][0x320] ;  /* 0x0000c8001c027a20 */ /* 0x020fc60000410000 */
[----:B------:R-:W5:Y:S01]  /*2f20*/  LDSM.16.M88.4 R52, [R227+0x8000] ;  /* 0x00800000e334783b */ /* 0x000f620000000200 */
[----:B------:R2:W1:Y:S10]  /*2f30*/  MUFU.TANH R68, R2 ;  /* 0x0000000200447308 */ /* 0x0004740000002400 */
[----:B------:R-:W-:Y:S01]  /*2f40*/  HMMA.16816.F32 R12, R220, R42, R12 ;  /* 0x0000002adc0c723c */ /* 0x000fe2000000180c */
[----:B--2---:R-:W-:-:S07]  /*2f50*/  FMUL.FTZ R2, R29, c[0x0][0x320] ;  /* 0x0000c8001d027a20 */ /* 0x004fce0000410000 */
[----:B-1----:R-:W-:Y:S01]  /*2f60*/  HMMA.16816.F32 R24, R216, R48, R16 ;  /* 0x00000030d818723c */ /* 0x002fe20000001810 */
[----:B------:R1:W2:Y:S11]  /*2f70*/  MUFU.TANH R66, R2 ;  /* 0x0000000200427308 */ /* 0x0002b60000002400 */
[----:B------:R-:W-:Y:S04]  /*2f80*/  @!UPT UIADD3 URZ, URZ, URZ, URZ ;  /* 0x0000003f3f3ff290 */ /* 0x000fe8000fffe03f */
[----:B------:R-:W-:Y:S02]  /*2f90*/  FMUL.FTZ R12, R12, c[0x0][0x320] ;  /* 0x0000c8000c0c7a20 */ /* 0x000fe40000410000 */
[----:B-1----:R-:W-:Y:S02]  /*2fa0*/  FMUL.FTZ R2, R30, c[0x0][0x320] ;  /* 0x0000c8001e027a20 */ /* 0x002fe40000410000 */
[----:B------:R-:W-:Y:S02]  /*2fb0*/  FMUL.FTZ R13, R13, c[0x0][0x320] ;  /* 0x0000c8000d0d7a20 */ /* 0x000fe40000410000 */
[----:B------:R1:W1:Y:S01]  /*2fc0*/  MUFU.TANH R65, R2 ;  /* 0x0000000200417308 */ /* 0x0002620000002400 */
[----:B------:R-:W-:Y:S02]  /*2fd0*/  FMUL.FTZ R14, R14, c[0x0][0x320] ;  /* 0x0000c8000e0e7a20 */ /* 0x000fe40000410000 */
[----:B------:R-:W-:Y:S01]  /*2fe0*/  FMUL.FTZ R15, R15, c[0x0][0x320] ;  /* 0x0000c8000f0f7a20 */ /* 0x000fe20000410000 */
[----:B-----5:R-:W-:Y:S04]  /*2ff0*/  HMMA.16816.F32 R24, R220, R52, R24 ;  /* 0x00000034dc18723c */ /* 0x020fe80000001818 */
[----:B------:R-:W2:Y:S01]  /*3000*/  MUFU.TANH R43, R14 ;  /* 0x0000000e002b7308 */ /* 0x000ea20000002400 */
[----:B-1----:R-:W-:-:S07]  /*3010*/  FMUL.FTZ R2, R31, c[0x0][0x320] ;  /* 0x0000c8001f027a20 */ /* 0x002fce0000410000 */
[----:B------:R-:W1:Y:S01]  /*3020*/  MUFU.TANH R42, R15 ;  /* 0x0000000f002a7308 */ /* 0x000e620000002400 */
[----:B------:R-:W-:Y:S07]  /*3030*/  HMMA.16816.F32 R28, R220, R40, R20 ;  /* 0x00000028dc1c723c */ /* 0x000fee0000001814 */
[----:B------:R5:W1:Y:S01]  /*3040*/  MUFU.TANH R64, R2 ;  /* 0x0000000200407308 */ /* 0x000a620000002400 */
[----:B------:R-:W-:Y:S03]  /*3050*/  HMMA.16816.F32 R20, R208, R56, R92 ;  /* 0x00000038d014723c */ /* 0x000fe6000000185c */
[----:B------:R-:W-:-:S02]  /*3060*/  FMUL.FTZ R24, R24, c[0x0][0x320] ;  /* 0x0000c80018187a20 */ /* 0x000fc40000410000 */
[----:B------:R-:W-:Y:S02]  /*3070*/  FMUL.FTZ R25, R25, c[0x0][0x320] ;  /* 0x0000c80019197a20 */ /* 0x000fe40000410000 */
[----:B------:R-:W-:Y:S01]  /*3080*/  FMUL.FTZ R26, R26, c[0x0][0x320] ;  /* 0x0000c8001a1a7a20 */ /* 0x000fe20000410000 */
[----:B------:R-:W1:Y:S01]  /*3090*/  MUFU.TANH R41, R24 ;  /* 0x0000001800297308 */ /* 0x000e620000002400 */
[----:B------:R-:W-:Y:S02]  /*30a0*/  FMUL.FTZ R27, R27, c[0x0][0x320] ;  /* 0x0000c8001b1b7a20 */ /* 0x000fe40000410000 */
[----:B-----5:R-:W-:-:S05]  /*30b0*/  FMUL.FTZ R2, R8, c[0x0][0x320] ;  /* 0x0000c80008027a20 */ /* 0x020fca0000410000 */
[----:B------:R-:W1:Y:S01]  /*30c0*/  MUFU.TANH R40, R25 ;  /* 0x0000001900287308 */ /* 0x000e620000002400 */
[----:B------:R-:W-:Y:S02]  /*30d0*/  FMUL.FTZ R29, R29, c[0x0][0x320] ;  /* 0x0000c8001d1d7a20 */ /* 0x000fe40000410000 */
[----:B------:R-:W-:Y:S02]  /*30e0*/  FMUL.FTZ R30, R30, c[0x0][0x320] ;  /* 0x0000c8001e1e7a20 */ /* 0x000fe40000410000 */
[----:B------:R-:W-:-:S03]  /*30f0*/  FMUL.FTZ R31, R31, c[0x0][0x320] ;  /* 0x0000c8001f1f7a20 */ /* 0x000fc60000410000 */
[----:B------:R5:W1:Y:S01]  /*3100*/  MUFU.TANH R63, R2 ;  /* 0x00000002003f7308 */ /* 0x000a620000002400 */
[----:B------:R-:W-:Y:S07]  /*3110*/  HMMA.16816.F32 R16, R212, R44, R20 ;  /* 0x0000002cd410723c */ /* 0x000fee0000001814 */
[----:B------:R-:W1:Y:S01]  /*3120*/  MUFU.TANH R56, R29 ;  /* 0x0000001d00387308 */ /* 0x000e620000002400 */
[----:B------:R-:W-:Y:S01]  /*3130*/  HMMA.16816.F32 R20, R216, R50, R32 ;  /* 0x00000032d814723c */ /* 0x000fe20000001820 */
[----:B-----5:R-:W-:-:S06]  /*3140*/  FMUL.FTZ R2, R9, c[0x0][0x320] ;  /* 0x0000c80009027a20 */ /* 0x020fcc0000410000 */
[----:B------:R-:W1:Y:S08]  /*3150*/  MUFU.TANH R49, R30 ;  /* 0x0000001e00317308 */ /* 0x000e700000002400 */
[----:B------:R5:W1:Y:S01]  /*3160*/  MUFU.TANH R62, R2 ;  /* 0x00000002003e7308 */ /* 0x000a620000002400 */
[----:B------:R-:W-:Y:S07]  /*3170*/  HMMA.16816.F32 R16, R216, R36, R16 ;  /* 0x00000024d810723c */ /* 0x000fee0000001810 */
[----:B------:R-:W1:Y:S01]  /*3180*/  MUFU.TANH R48, R31 ;  /* 0x0000001f00307308 */ /* 0x000e620000002400 */
[----:B------:R-:W-:Y:S01]  /*3190*/  HMMA.16816.F32 R20, R220, R54, R20 ;  /* 0x00000036dc14723c */ /* 0x000fe20000001814 */
[----:B-----5:R-:W-:-:S06]  /*31a0*/  FMUL.FTZ R2, R10, c[0x0][0x320] ;  /* 0x0000c8000a027a20 */ /* 0x020fcc0000410000 */
[----:B------:R-:W1:Y:S08]  /*31b0*/  MUFU.TANH R45, R12 ;  /* 0x0000000c002d7308 */ /* 0x000e700000002400 */
[----:B------:R5:W1:Y:S08]  /*31c0*/  MUFU.TANH R61, R2 ;  /* 0x00000002003d7308 */ /* 0x000a700000002400 */
[----:B------:R-:W1:Y:S01]  /*31d0*/  MUFU.TANH R44, R13 ;  /* 0x0000000d002c7308 */ /* 0x000e620000002400 */
[----:B------:R-:W-:-:S02]  /*31e0*/  FMUL.FTZ R20, R20, c[0x0][0x320] ;  /* 0x0000c80014147a20 */ /* 0x000fc40000410000 */
[----:B------:R-:W-:Y:S02]  /*31f0*/  FMUL.FTZ R21, R21, c[0x0][0x320] ;  /* 0x0000c80015157a20 */ /* 0x000fe40000410000 */
[----:B------:R-:W-:Y:S02]  /*3200*/  FMUL.FTZ R22, R22, c[0x0][0x320] ;  /* 0x0000c80016167a20 */ /* 0x000fe40000410000 */
[----:B------:R-:W-:Y:S01]  /*3210*/  FMUL.FTZ R23, R23, c[0x0][0x320] ;  /* 0x0000c80017177a20 */ /* 0x000fe20000410000 */
[----:B------:R-:W1:Y:S01]  /*3220*/  MUFU.TANH R35, R20 ;  /* 0x0000001400237308 */ /* 0x000e620000002400 */
[----:B-----5:R-:W-:Y:S02]  /*3230*/  FMUL.FTZ R2, R11, c[0x0][0x320] ;  /* 0x0000c8000b027a20 */ /* 0x020fe40000410000 */
[----:B------:R-:W-:Y:S05]  /*3240*/  HMMA.16816.F32 R8, R208, R58, R88 ;  /* 0x0000003ad008723c */ /* 0x000fea0000001858 */
[----:B------:R5:W1:Y:S08]  /*3250*/  MUFU.TANH R60, R2 ;  /* 0x00000002003c7308 */ /* 0x000a700000002400 */
[----:B------:R1:W1:Y:S01]  /*3260*/  MUFU.TANH R34, R21 ;  /* 0x0000001500227308 */ /* 0x0002620000002400 */
[----:B-----5:R-:W-:-:S07]  /*3270*/  FMUL.FTZ R2, R28, c[0x0][0x320] ;  /* 0x0000c8001c027a20 */ /* 0x020fce0000410000 */
[----:B------:R1:W1:Y:S01]  /*3280*/  MUFU.TANH R32, R22 ;  /* 0x0000001600207308 */ /* 0x0002620000002400 */
[----:B------:R-:W5:Y:S02]  /*3290*/  LDSM.16.M88.4 R28, [R227+0x8800] ;  /* 0x00880000e31c783b */ /* 0x000f640000000200 */
[----:B------:R-:W-:Y:S01]  /*32a0*/  HMMA.16816.F32 R8, R212, R46, R8 ;  /* 0x0000002ed408723c */ /* 0x000fe20000001808 */
[----:B------:R-:W-:-:S04]  /*32b0*/  DEPBAR.LE SB0, 0x0 ;  /* 0x000080000000791a */ /* 0x000fc80000000000 */
[----:B------:R1:W1:Y:S08]  /*32c0*/  MUFU.TANH R57, R2 ;  /* 0x0000000200397308 */ /* 0x0002700000002400 */
[----:B------:R1:W1:Y:S08]  /*32d0*/  MUFU.TANH R37, R26 ;  /* 0x0000001a00257308 */ /* 0x0002700000002400 */
[----:B------:R1:W1:Y:S03]  /*32e0*/  MUFU.TANH R33, R27 ;  /* 0x0000001b00217308 */ /* 0x0002660000002400 */
[----:B------:R-:W-:Y:S08]  /*32f0*/  HMMA.16816.F32 R8, R216, R38, R8 ;  /* 0x00000026d808723c */ /* 0x000ff00000001808 */
[C---:B-----5:R-:W-:Y:S01]  /*3300*/  HMMA.16816.F32 R12, R220.reuse, R28, R16 ;  /* 0x0000001cdc0c723c */ /* 0x060fe20000001810 */
[----:B------:R1:W1:Y:S11]  /*3310*/  MUFU.TANH R29, R23 ;  /* 0x00000017001d7308 */ /* 0x0002760000002400 */
[----:B------:R-:W-:Y:S04]  /*3320*/  @!UPT UIADD3 URZ, URZ, URZ, URZ ;  /* 0x0000003f3f3ff290 */ /* 0x000fe8000fffe03f */
[----:B------:R-:W-:Y:S08]  /*3330*/  HMMA.16816.F32 R8, R220, R30, R8 ;  /* 0x0000001edc08723c */ /* 0x000ff00000001808 */
[----:B------:R-:W-:Y:S02]  /*3340*/  FMUL.FTZ R12, R12, c[0x0][0x320] ;  /* 0x0000c8000c0c7a20 */ /* 0x000fe40000410000 */
[----:B------:R-:W-:-:S02]  /*3350*/  FMUL.FTZ R13, R13, c[0x0][0x320] ;  /* 0x0000c8000d0d7a20 */ /* 0x000fc40000410000 */
[----:B------:R-:W-:Y:S01]  /*3360*/  FMUL.FTZ R14, R14, c[0x0][0x320] ;  /* 0x0000c8000e0e7a20 */ /* 0x000fe20000410000 */
[----:B------:R1:W1:Y:S01]  /*3370*/  MUFU.TANH R28, R12 ;  /* 0x0000000c001c7308 */ /* 0x0002620000002400 */
[----:B------:R-:W-:-:S10]  /*3380*/  FMUL.FTZ R15, R15, c[0x0][0x320] ;  /* 0x0000c8000f0f7a20 */ /* 0x000fd40000410000 */
[----:B------:R-:W-:Y:S02]  /*3390*/  FMUL.FTZ R8, R8, c[0x0][0x320] ;  /* 0x0000c80008087a20 */ /* 0x000fe40000410000 */
        /* <DEDUP_REMOVED lines=14> */
[----:B------:R-:W-:-:S02]  /*3480*/  SHF.L.U64.HI R9, R124, 0x6, R128 ;  /* 0x000000067c097819 */ /* 0x000fc40000010280 */
[----:B------:R-:W-:Y:S01]  /*3490*/  SHF.R.S32.HI R2, RZ, 0x1f, R6 ;  /* 0x0000001fff027819 */ /* 0x000fe20000011406 */
[----:B------:R-:W-:Y:S02]  /*34a0*/  IMAD R3, R123, R6, RZ ;  /* 0x000000067b037224 */ /* 0x000fe400078e02ff */
        /* <DEDUP_REMOVED lines=25> */
.L_x_23:
[----:B-1234-:R-:W-:Y:S01]  /*3640*/  LOP3.LUT R2, R122, 0xffffffe0, RZ, 0xc0, !PT ;  /* 0xffffffe07a027812 */ /* 0x01efe200078ec0ff */
[----:B------:R-:W-:Y:S01]  /*3650*/  IMAD.IADD R6, R121, 0x1, R120 ;  /* 0x0000000179067824 */ /* 0x000fe200078e0278 */
[----:B------:R-:W-:Y:S01]  /*3660*/  STL [R1+0x64], R185 ;  /* 0x000064b901007387 */ /* 0x000fe20000100800 */
[----:B------:R-:W-:-:S02]  /*3670*/  IMAD.SHL.U32 R225, R4, 0x2, RZ ;  /* 0x0000000204e17824 */ /* 0x000fc400078e00ff */
[----:B------:R-:W-:Y:S01]  /*3680*/  IMAD.IADD R2, R125, 0x1, -R2 ;  /* 0x000000017d027824 */ /* 0x000fe200078e0a02 */
[----:B------:R-:W-:Y:S01]  /*3690*/  STL [R1+0x60], R184 ;  /* 0x000060b801007387 */ /* 0x000fe20000100800 */
[----:B------:R-:W-:Y:S01]  /*36a0*/  IMAD R226, R5, 0x2, R225 ;  /* 0x0000000205e27824 */ /* 0x000fe200078e02e1 */
[C---:B------:R-:W-:Y:S02]  /*36b0*/  LEA R229, R0.reuse, R225, 0x1 ;  /* 0x000000e100e57211 */ /* 0x040fe400078e08ff */
[----:B------:R-:W-:Y:S01]  /*36c0*/  SHF.R.S32.HI R3, RZ, 0x1f, R2 ;  /* 0x0000001fff037819 */ /* 0x000fe20000011402 */
[----:B------:R1:W-:Y:S01]  /*36d0*/  STL [R1+0x5c], R163 ;  /* 0x00005ca301007387 */ /* 0x0003e20000100800 */
[----:B------:R-:W-:Y:S02]  /*36e0*/  IMAD R228, R0, 0x2, R226 ;  /* 0x0000000200e47824 */ /* 0x000fe400078e02e2 */
[----:B------:R-:W-:Y:S01]  /*36f0*/  LEA.HI R3, R3, R2, RZ, 0x2 ;  /* 0x0000000203037211 */ /* 0x000fe200078f10ff */
[----:B------:R-:W-:Y:S03]  /*3700*/  STL [R1+0x58], R162 ;  /* 0x000058a201007387 */ /* 0x000fe60000100800 */
[----:B------:R-:W-:Y:S01]  /*3710*/  LOP3.LUT R3, R3, 0x7ffffffc, RZ, 0xc0, !PT ;  /* 0x7ffffffc03037812 */ /* 0x000fe200078ec0ff */
[----:B------:R-:W-:Y:S03]  /*3720*/  STL [R1+0x54], R161 ;  /* 0x000054a101007387 */ /* 0x000fe60000100800 */
[----:B------:R-:W-:Y:S01]  /*3730*/  IADD3 R2, R2, -R3, RZ ;  /* 0x8000000302027210 */ /* 0x000fe20007ffe0ff */
[----:B------:R-:W-:Y:S04]  /*3740*/  STL [R1+0x50], R160 ;  /* 0x000050a001007387 */ /* 0x000fe80000100800 */
[----:B------:R-:W-:Y:S01]  /*3750*/  IMAD R2, R2, -0x2, R6 ;  /* 0xfffffffe02027824 */ /* 0x000fe200078e0206 */
[----:B------:R-:W-:Y:S04]  /*3760*/  STL [R1+0x4c], R159 ;  /* 0x00004c9f01007387 */ /* 0x000fe80000100800 */
[C---:B------:R-:W-:Y:S01]  /*3770*/  ISETP.GT.AND P3, PT, R2.reuse, RZ, PT ;  /* 0x000000ff0200720c */ /* 0x040fe20003f64270 */
[----:B------:R-:W-:Y:S01]  /*3780*/  STL [R1+0x48], R158 ;  /* 0x0000489e01007387 */ /* 0x000fe20000100800 */
[----:B------:R-:W-:-:S02]  /*3790*/  ISETP.GT.AND P2, PT, R2, 0x1, PT ;  /* 0x000000010200780c */ /* 0x000fc40003f44270 */
[----:B------:R-:W-:Y:S01]  /*37a0*/  ISETP.GT.AND P1, PT, R2, 0x8, PT ;  /* 0x000000080200780c */ /* 0x000fe20003f24270 */
[----:B------:R-:W-:Y:S01]  /*37b0*/  STL [R1+0x44], R157 ;  /* 0x0000449d01007387 */ /* 0x000fe20000100800 */
[----:B------:R-:W-:Y:S02]  /*37c0*/  FSEL R7, R100, -INF , P3 ;  /* 0xff80000064077808 */ /* 0x000fe40001800000 */
[----:B------:R-:W-:Y:S01]  /*37d0*/  FSEL R8, R99, -INF , P2 ;  /* 0xff80000063087808 */ /* 0x000fe20001000000 */
[----:B------:R2:W-:Y:S01]  /*37e0*/  STL [R1+0x40], R156 ;  /* 0x0000409c01007387 */ /* 0x0005e20000100800 */
[----:B------:R-:W-:Y:S02]  /*37f0*/  FSEL R16, R98, -INF , P3 ;  /* 0xff80000062107808 */ /* 0x000fe40001800000 */
[----:B------:R-:W-:Y:S01]  /*3800*/  ISETP.GT.AND P3, PT, R2, 0x9, PT ;  /* 0x000000090200780c */ /* 0x000fe20003f64270 */
[----:B------:R-:W-:Y:S01]  /*3810*/  LDSM.16.MT88.4 R52, [R225+0x900] ;  /* 0x00090000e134783b */ /* 0x000fe20000004200 */
[----:B------:R-:W-:-:S02]  /*3820*/  FSEL R9, R96, -INF , P1 ;  /* 0xff80000060097808 */ /* 0x000fc40000800000 */
[----:B------:R-:W-:Y:S01]  /*3830*/  FMNMX.FTZ R100, R7, R8, !PT ;  /* 0x0000000807647209 */ /* 0x000fe20007810000 */
[----:B------:R-:W-:Y:S01]  /*3840*/  LDSM.16.MT88.4 R80, [R229+0x3900] ;  /* 0x00390000e550783b */ /* 0x000fe20000004200 */
[----:B------:R-:W-:Y:S02]  /*3850*/  FSEL R17, R97, -INF , P2 ;  /* 0xff80000061117808 */ /* 0x000fe40001000000 */
[----:B------:R-:W-:Y:S01]  /*3860*/  ISETP.GT.AND P2, PT, R2, 0x10, PT ;  /* 0x000000100200780c */ /* 0x000fe20003f44270 */
[----:B------:R-:W0:Y:S01]  /*3870*/  LDGDEPBAR ;  /* 0x00000000000079af */ /* 0x000e220000000000 */
        /* <DEDUP_REMOVED lines=23> */
[----:B------:R-:W-:Y:S02]  /*39f0*/  FSEL R27, R69, -INF , P2 ;  /* 0xff800000451b7808 */ /* 0x000fe40001000000 */
[----:B------:R-:W-:Y:S01]  /*3a00*/  ISETP.GT.AND P2, PT, R2, 0x28, PT ;  /* 0x000000280200780c */ /* 0x000fe20003f44270 */
[----:B------:R-:W-:Y:S01]  /*3a10*/  LDSM.16.MT88.4 R68, [R228+0x900] ;  /* 0x00090000e444783b */ /* 0x000fe20000004200 */
[----:B------:R-:W-:Y:S02]  /*3a20*/  FSEL R103, R66, -INF , P3 ;  /* 0xff80000042677808 */ /* 0x000fe40001800000 */
[----:B------:R-:W-:Y:S02]  /*3a30*/  FMNMX.FTZ R100, R124, R100, !PT ;  /* 0x000000647c647209 */ /* 0x000fe40007810000 */
[----:B------:R-:W-:-:S02]  /*3a40*/  FSEL R127, R65, -INF , P1 ;  /* 0xff800000417f7808 */ /* 0x000fc40000800000 */
[----:B------:R-:W-:Y:S02]  /*3a50*/  ISETP.GT.AND P1, PT, R2, 0x29, PT ;  /* 0x000000290200780c */ /* 0x000fe40003f24270 */
[----:B------:R-:W-:Y:S02]  /*3a60*/  FSEL R102, R63, -INF , P2 ;  /* 0xff8000003f667808 */ /* 0x000fe40001000000 */
[----:B------:R-:W-:Y:S02]  /*3a70*/  FMNMX.FTZ R100, R103, R100, !PT ;  /* 0x0000006467647209 */ /* 0x000fe40007810000 */
[----:B------:R-:W-:Y:S02]  /*3a80*/  FSEL R126, R64, -INF , P3 ;  /* 0xff800000407e7808 */ /* 0x000fe40001800000 */
[----:B------:R-:W-:Y:S01]  /*3a90*/  ISETP.GT.AND P3, PT, R2, 0x30, PT ;  /* 0x000000300200780c */ /* 0x000fe20003f64270 */
[----:B------:R-:W-:Y:S01]  /*3aa0*/  LDSM.16.MT88.4 R64, [R226+0x3100] ;  /* 0x00310000e240783b */ /* 0x000fe20000004200 */
[----:B------:R-:W-:-:S02]  /*3ab0*/  FSEL R101, R62, -INF , P1 ;  /* 0xff8000003e657808 */ /* 0x000fc40000800000 */
[----:B------:R-:W-:Y:S02]  /*3ac0*/  FMNMX.FTZ R100, R102, R100, !PT ;  /* 0x0000006466647209 */ /* 0x000fe40007810000 */
[----:B------:R-:W-:Y:S02]  /*3ad0*/  FSEL R125, R61, -INF , P2 ;  /* 0xff8000003d7d7808 */ /* 0x000fe40001000000 */
[----:B------:R-:W-:Y:S02]  /*3ae0*/  ISETP.GT.AND P2, PT, R2, 0x31, PT ;  /* 0x000000310200780c */ /* 0x000fe40003f44270 */
[----:B------:R-:W-:Y:S02]  /*3af0*/  FSEL R94, R57, -INF , P3 ;  /* 0xff800000395e7808 */ /* 0x000fe40001800000 */
[----:B------:R-:W-:Y:S02]  /*3b00*/  FMNMX.FTZ R3, R16, R17, !PT ;  /* 0x0000001110037209 */ /* 0x000fe40007810000 */
[----:B------:R-:W-:-:S02]  /*3b10*/  FMNMX.FTZ R100, R101, R100, !PT ;  /* 0x0000006465647209 */ /* 0x000fc40007810000 */
[----:B------:R-:W-:Y:S02]  /*3b20*/  FSEL R128, R60, -INF , P1 ;  /* 0xff8000003c807808 */ /* 0x000fe40000800000 */
[----:B------:R-:W-:Y:S01]  /*3b30*/  ISETP.GT.AND P1, PT, R2, 0x38, PT ;  /* 0x000000380200780c */ /* 0x000fe20003f24270 */
[----:B------:R-:W-:Y:S01]  /*3b40*/  LDSM.16.MT88.4 R60, [R225+0x3100] ;  /* 0x00310000e13c783b */ /* 0x000fe20000004200 */
[----:B------:R-:W-:Y:S02]  /*3b50*/  FSEL R252, R56, -INF , P2 ;  /* 0xff80000038fc7808 */ /* 0x000fe40001000000 */
[----:B------:R-:W-:Y:S01]  /*3b60*/  FMNMX.FTZ R3, R18, R3, !PT ;  /* 0x0000000312037209 */ /* 0x000fe20007810000 */
[----:B------:R-:W-:Y:S01]  /*3b70*/  LDSM.16.MT88.4 R56, [R228+0x100] ;  /* 0x00010000e438783b */ /* 0x000fe20000004200 */
[----:B------:R-:W-:Y:S02]  /*3b80*/  FMNMX.FTZ R100, R94, R100, !PT ;  /* 0x000000645e647209 */ /* 0x000fe40007810000 */
[----:B------:R-:W-:-:S02]  /*3b90*/  FSEL R89, R49, -INF , P3 ;  /* 0xff80000031597808 */ /* 0x000fc40001800000 */
[----:B------:R-:W-:Y:S02]  /*3ba0*/  ISETP.GT.AND P3, PT, R2, 0x39, PT ;  /* 0x000000390200780c */ /* 0x000fe40003f64270 */
[----:B------:R-:W-:Y:S02]  /*3bb0*/  FSEL R251, R45, -INF , P1 ;  /* 0xff8000002dfb7808 */ /* 0x000fe40000800000 */
[----:B------:R-:W-:Y:S02]  /*3bc0*/  FMNMX.FTZ R3, R19, R3, !PT ;  /* 0x0000000313037209 */ /* 0x000fe40007810000 */
[----:B------:R-:W-:Y:S02]  /*3bd0*/  FMNMX.FTZ R100, R252, R100, !PT ;  /* 0x00000064fc647209 */ /* 0x000fe40007810000 */
[----:B------:R-:W-:Y:S02]  /*3be0*/  FSEL R108, R48, -INF , P2 ;  /* 0xff800000306c7808 */ /* 0x000fe40001000000 */
[----:B------:R-:W-:Y:S01]  /*3bf0*/  ISETP.GT.AND P2, PT, R2, 0x40, PT ;  /* 0x000000400200780c */ /* 0x000fe20003f44270 */
[----:B------:R-:W-:Y:S01]  /*3c00*/  LDSM.16.MT88.4 R48, [R226+0x900] ;  /* 0x00090000e230783b */ /* 0x000fe20000004200 */
[----:B------:R-:W-:-:S02]  /*3c10*/  FSEL R250, R44, -INF , P3 ;  /* 0xff8000002cfa7808 */ /* 0x000fc40001800000 */
[----:B------:R-:W-:Y:S01]  /*3c20*/  FMNMX.FTZ R3, R24, R3, !PT ;  /* 0x0000000318037209 */ /* 0x000fe20007810000 */
[----:B------:R-:W-:Y:S01]  /*3c30*/  LDSM.16.MT88.4 R44, [R229+0x900] ;  /* 0x00090000e52c783b */ /* 0x000fe20000004200 */
[----:B------:R-:W-:Y:S02]  /*3c40*/  FMNMX.FTZ R100, R251, R100, !PT ;  /* 0x00000064fb647209 */ /* 0x000fe40007810000 */
[----:B------:R-:W-:Y:S02]  /*3c50*/  FSEL R95, R43, -INF , P1 ;  /* 0xff8000002b5f7808 */ /* 0x000fe40000800000 */
[----:B------:R-:W-:Y:S02]  /*3c60*/  ISETP.GT.AND P1, PT, R2, 0x41, PT ;  /* 0x000000410200780c */ /* 0x000fe40003f24270 */
[----:B-1----:R-:W-:Y:S02]  /*3c70*/  FSEL R163, R41, -INF , P2 ;  /* 0xff80000029a37808 */ /* 0x002fe40001000000 */
[----:B------:R-:W-:-:S02]  /*3c80*/  FMNMX.FTZ R3, R25, R3, !PT ;  /* 0x0000000319037209 */ /* 0x000fc40007810000 */
[----:B------:R-:W-:Y:S02]  /*3c90*/  FMNMX.FTZ R100, R250, R100, !PT ;  /* 0x00000064fa647209 */ /* 0x000fe40007810000 */
[----:B------:R-:W-:Y:S02]  /*3ca0*/  FSEL R130, R42, -INF , P3 ;  /* 0xff8000002a827808 */ /* 0x000fe40001800000 */
[----:B------:R-:W-:Y:S02]  /*3cb0*/  ISETP.GT.AND P3, PT, R2, 0x48, PT ;  /* 0x000000480200780c */ /* 0x000fe40003f64270 */
[----:B------:R-:W-:Y:S02]  /*3cc0*/  FSEL R107, R40, -INF , P1 ;  /* 0xff800000286b7808 */ /* 0x000fe40000800000 */
[----:B------:R-:W-:Y:S02]  /*3cd0*/  FMNMX.FTZ R3, R26, R3, !PT ;  /* 0x000000031a037209 */ /* 0x000fe40007810000 */
[----:B------:R-:W-:-:S02]  /*3ce0*/  FMNMX.FTZ R100, R163, R100, !PT ;  /* 0x00000064a3647209 */ /* 0x000fc40007810000 */
[----:B------:R-:W-:Y:S02]  /*3cf0*/  FSEL R98, R37, -INF , P2 ;  /* 0xff80000025627808 */ /* 0x000fe40001000000 */
[----:B------:R-:W-:Y:S02]  /*3d00*/  ISETP.GT.AND P2, PT, R2, 0x49, PT ;  /* 0x000000490200780c */ /* 0x000fe40003f44270 */
        /* <DEDUP_REMOVED lines=25> */
[----:B------:R-:W-:Y:S01]  /*3ea0*/  FMNMX.FTZ R2, R89, R2, !PT ;  /* 0x0000000259027209 */ /* 0x000fe20007810000 */
[----:B------:R-:W-:Y:S01]  /*3eb0*/  LDSM.16.MT88.4 R20, [R225+0x100] ;  /* 0x00010000e114783b */ /* 0x000fe20000004200 */
[----:B------:R-:W-:Y:S02]  /*3ec0*/  FMNMX.FTZ R100, R110, R100, !PT ;  /* 0x000000646e647209 */ /* 0x000fe40007810000 */
[----:B------:R-:W-:Y:S02]  /*3ed0*/  FMNMX.FTZ R2, R108, R2, !PT ;  /* 0x000000026c027209 */ /* 0x000fe40007810000 */
[----:B------:R-:W-:Y:S02]  /*3ee0*/  FMNMX.FTZ R100, R93, R100, !PT ;  /* 0x000000645d647209 */ /* 0x000fe40007810000 */
[----:B------:R-:W-:-:S02]  /*3ef0*/  FMNMX.FTZ R2, R95, R2, !PT ;  /* 0x000000025f027209 */ /* 0x000fc40007810000 */
[----:B--2---:R-:W-:Y:S01]  /*3f00*/  FSEL R156, R36, -INF , P3 ;  /* 0xff800000249c7808 */ /* 0x004fe20001800000 */
[----:B------:R-:W1:Y:S01]  /*3f10*/  SHFL.BFLY PT, R3, R100, 0x2, 0x1f ;  /* 0x0c401f0064037f89 */ /* 0x000e6200000e0000 */
[----:B------:R-:W-:Y:S02]  /*3f20*/  FMNMX.FTZ R2, R130, R2, !PT ;  /* 0x0000000282027209 */ /* 0x000fe40007810000 */
[----:B------:R-:W-:Y:S02]  /*3f30*/  FSEL R162, R30, -INF , P2 ;  /* 0xff8000001ea27808 */ /* 0x000fe40001000000 */
[----:B------:R-:W-:Y:S02]  /*3f40*/  FMNMX.FTZ R2, R98, R2, !PT ;  /* 0x0000000262027209 */ /* 0x000fe40007810000 */
[----:B------:R-:W-:Y:S02]  /*3f50*/  FSEL R111, R31, -INF , P1 ;  /* 0xff8000001f6f7808 */ /* 0x000fe40000800000 */
        /* <DEDUP_REMOVED lines=16> */
[----:B------:R-:W1:Y:S02]  /*4060*/  SHFL.BFLY PT, R6, R3, 0x1, 0x1f ;  /* 0x0c201f0003067f89 */ /* 0x000e6400000e0000 */
[----:B------:R2:W-:Y:S02]  /*4070*/  MUFU.EX2 R96, R2 ;  /* 0x0000000200607308 */ /* 0x0005e40000000800 */
[----:B--2---:R-:W-:-:S06]  /*4080*/  FFMA.FTZ R2, R8, c[0x0][0x2d0], -R12 ;  /* 0x0000b40008027a23 */ /* 0x004fcc000001080c */
[----:B------:R2:W3:Y:S01]  /*4090*/  MUFU.EX2 R157, R2 ;  /* 0x00000002009d7308 */ /* 0x0004e20000000800 */
[----:B-1----:R-:W-:Y:S01]  /*40a0*/  FMNMX.FTZ R3, R3, R6, !PT ;  /* 0x0000000603037209 */ /* 0x002fe20007810000 */
[----:B------:R-:W-:-:S03]  /*40b0*/  FFMA.FTZ R6, R14, c[0x0][0x2d0], -R12 ;  /* 0x0000b4000e067a23 */ /* 0x000fc6000001080c */
[----:B------:R-:W-:-:S03]  /*40c0*/  FSETP.NEU.FTZ.AND P1, PT, R3, -INF , PT ;  /* 0xff8000000300780b */ /* 0x000fc60003f3d000 */
[----:B------:R1:W-:Y:S01]  /*40d0*/  MUFU.EX2 R161, R6 ;  /* 0x0000000600a17308 */ /* 0x0003e20000000800 */
[----:B--2---:R-:W-:Y:S01]  /*40e0*/  FFMA.FTZ R2, R9, c[0x0][0x2d0], -R12 ;  /* 0x0000b40009027a23 */ /* 0x004fe2000001080c */
[----:B---3--:R-:W-:-:S06]  /*40f0*/  F2FP.PACK_AB R8, R157, R96 ;  /* 0x000000609d08723e */ /* 0x008fcc00000000ff */
[----:B------:R2:W-:Y:S01]  /*4100*/  MUFU.EX2 R131, R2 ;  /* 0x0000000200837308 */ /* 0x0005e20000000800 */
[----:B-1----:R-:W-:-:S07]  /*4110*/  FFMA.FTZ R6, R15, c[0x0][0x2d0], -R12 ;  /* 0x0000b4000f067a23 */ /* 0x002fce000001080c */
[----:B------:R-:W-:Y:S01]  /*4120*/  MUFU.EX2 R87, R6 ;  /* 0x0000000600577308 */ /* 0x000fe20000000800 */
[----:B--2---:R-:W-:-:S07]  /*4130*/  FFMA.FTZ R2, R10, c[0x0][0x2d0], -R12 ;  /* 0x0000b4000a027a23 */ /* 0x004fce000001080c */
[----:B------:R1:W2:Y:S02]  /*4140*/  MUFU.EX2 R97, R2 ;  /* 0x0000000200617308 */ /* 0x0002a40000000800 */
[----:B-1----:R-:W-:Y:S01]  /*4150*/  FFMA.FTZ R2, R11, c[0x0][0x2d0], -R12 ;  /* 0x0000b4000b027a23 */ /* 0x002fe2000001080c */
[----:B--2---:R-:W-:-:S05]  /*4160*/  F2FP.PACK_AB R10, R97, R131 ;  /* 0x00000083610a723e */ /* 0x004fca00000000ff */
[----:B------:R1:W-:Y:S02]  /*4170*/  MUFU.EX2 R158, R2 ;  /* 0x00000002009e7308 */ /* 0x0003e40000000800 */
[----:B-1----:R-:W-:-:S06]  /*4180*/  FFMA.FTZ R2, R13, c[0x0][0x2d0], -R12 ;  /* 0x0000b4000d027a23 */ /* 0x002fcc000001080c */
[----:B------:R1:W-:Y:S02]  /*4190*/  MUFU.EX2 R160, R2 ;  /* 0x0000000200a07308 */ /* 0x0003e40000000800 */
[----:B-1----:R-:W-:-:S05]  /*41a0*/  FMUL.FTZ R2, R3, c[0x0][0x2d0] ;  /* 0x0000b40003027a20 */ /* 0x002fca0000410000 */
[----:B------:R-:W-:-:S05]  /*41b0*/  FSEL R2, R2, RZ, P1 ;  /* 0x000000ff02027208 */ /* 0x000fca0000800000 */
[--C-:B------:R-:W-:Y:S02]  /*41c0*/  FFMA.FTZ R6, R16, c[0x0][0x2d0], -R2.reuse ;  /* 0x0000b40010067a23 */ /* 0x100fe40000010802 */
[--C-:B------:R-:W-:Y:S02]  /*41d0*/  FFMA.FTZ R4, R18, c[0x0][0x2d0], -R2.reuse ;  /* 0x0000b40012047a23 */ /* 0x100fe40000010802 */
[----:B------:R1:W-:Y:S01]  /*41e0*/  MUFU.EX2 R15, R6 ;  /* 0x00000006000f7308 */ /* 0x0003e20000000800 */
[----:B------:R-:W-:-:S07]  /*41f0*/  FFMA.FTZ R0, R27, c[0x0][0x2d0], -R2 ;  /* 0x0000b4001b007a23 */ /* 0x000fce0000010802 */
[----:B------:R2:W-:Y:S01]  /*4200*/  MUFU.EX2 R13, R4 ;  /* 0x00000004000d7308 */ /* 0x0005e20000000800 */
[----:B-1----:R-:W-:-:S07]  /*4210*/  FFMA.FTZ R6, R17, c[0x0][0x2d0], -R2 ;  /* 0x0000b40011067a23 */ /* 0x002fce0000010802 */
[----:B------:R-:W-:Y:S01]  /*4220*/  MUFU.EX2 R185, R0 ;  /* 0x0000000000b97308 */ /* 0x000fe20000000800 */
[----:B--2---:R-:W-:-:S07]  /*4230*/  FFMA.FTZ R4, R19, c[0x0][0x2d0], -R2 ;  /* 0x0000b40013047a23 */ /* 0x004fce0000010802 */
[----:B------:R-:W1:Y:S01]  /*4240*/  MUFU.EX2 R14, R6 ;  /* 0x00000006000e7308 */ /* 0x000e620000000800 */
[----:B------:R-:W2:Y:S07]  /*4250*/  LDSM.16.MT88.4 R16, [R226+0x100] ;  /* 0x00010000e210783b */ /* 0x000eae0000004200 */
[----:B------:R3:W4:Y:S01]  /*4260*/  MUFU.EX2 R129, R4 ;  /* 0x0000000400817308 */ /* 0x0007220000000800 */
[----:B-1----:R-:W-:Y:S02]  /*4270*/  F2FP.PACK_AB R9, R14, R15 ;  /* 0x0000000f0e09723e */ /* 0x002fe400000000ff */
[----:B------:R-:W-:Y:S01]  /*4280*/  F2FP.PACK_AB R6, R87, R161 ;  /* 0x000000a15706723e */ /* 0x000fe200000000ff */
[----:B---3--:R-:W-:Y:S01]  /*4290*/  FFMA.FTZ R4, R24, c[0x0][0x2d0], -R2 ;  /* 0x0000b40018047a23 */ /* 0x008fe20000010802 */
[----:B----4-:R-:W-:-:S03]  /*42a0*/  F2FP.PACK_AB R11, R129, R13 ;  /* 0x0000000d810b723e */ /* 0x010fc600000000ff */
[----:B------:R1:W-:Y:S04]  /*42b0*/  MUFU.EX2 R159, R4 ;  /* 0x00000004009f7308 */ /* 0x0003e80000000800 */
[C---:B------:R-:W-:Y:S08]  /*42c0*/  HMMA.16816.F32 R40, R8.reuse, R20, RZ ;  /* 0x000000140828723c */ /* 0x040ff000000018ff */
[----:B------:R-:W-:Y:S01]  /*42d0*/  HMMA.16816.F32 R36, R8, R22, RZ ;  /* 0x000000160824723c */ /* 0x000fe200000018ff */
[----:B-1----:R-:W-:-:S04]  /*42e0*/  FFMA.FTZ R4, R25, c[0x0][0x2d0], -R2 ;  /* 0x0000b40019047a23 */ /* 0x002fc80000010802 */
[----:B------:R1:W3:Y:S03]  /*42f0*/  MUFU.EX2 R88, R4 ;  /* 0x0000000400587308 */ /* 0x0002e60000000800 */
[C---:B--2---:R-:W-:Y:S08]  /*4300*/  HMMA.16816.F32 R28, R8.reuse, R16, RZ ;  /* 0x00000010081c723c */ /* 0x044ff000000018ff */
[----:B------:R-:W-:Y:S01]  /*4310*/  HMMA.16816.F32 R20, R8, R32, RZ ;  /* 0x000000200814723c */ /* 0x000fe200000018ff */
[----:B-1----:R-:W-:Y:S01]  /*4320*/  FFMA.FTZ R4, R26, c[0x0][0x2d0], -R2 ;  /* 0x0000b4001a047a23 */ /* 0x002fe20000010802 */
[----:B---3--:R-:W-:-:S06]  /*4330*/  F2FP.PACK_AB R5, R88, R159 ;  /* 0x0000009f5805723e */ /* 0x008fcc00000000ff */
[C---:B------:R-:W-:Y:S01]  /*4340*/  HMMA.16816.F32 R24, R8.reuse, R18, RZ ;  /* 0x000000120818723c */ /* 0x040fe200000018ff */
[----:B------:R1:W2:Y:S07]  /*4350*/  MUFU.EX2 R105, R4 ;  /* 0x0000000400697308 */ /* 0x0002ae0000000800 */
[C---:B------:R-:W-:Y:S08]  /*4360*/  HMMA.16816.F32 R16, R8.reuse, R34, RZ ;  /* 0x000000220810723c */ /* 0x040ff000000018ff */
[----:B------:R-:W-:Y:S01]  /*4370*/  HMMA.16816.F32 R32, R8, R58, RZ ;  /* 0x0000003a0820723c */ /* 0x000fe200000018ff */
[----:B-1----:R-:W-:-:S02]  /*4380*/  F2FP.PACK_AB R4, R160, R158 ;  /* 0x0000009ea004723e */ /* 0x002fc400000000ff */
[----:B--2---:R-:W-:-:S07]  /*4390*/  F2FP.PACK_AB R7, R185, R105 ;  /* 0x00000069b907723e */ /* 0x004fce00000000ff */
[C---:B------:R-:W-:Y:S01]  /*43a0*/  HMMA.16816.F32 R76, R4.reuse, R52, R40 ;  /* 0x00000034044c723c */ /* 0x040fe20000001828 */
[----:B------:R-:W1:Y:S07]  /*43b0*/  LDSM.16.MT88.4 R40, [R225+0x3900] ;  /* 0x00390000e128783b */ /* 0x000e6e0000004200 */
[----:B------:R-:W-:Y:S08]  /*43c0*/  HMMA.16816.F32 R152, R4, R46, R16 ;  /* 0x0000002e0498723c */ /* 0x000ff00000001810 */
[----:B------:R-:W-:Y:S01]  /*43d0*/  HMMA.16816.F32 R16, R8, R56, RZ ;  /* 0x000000380810723c */ /* 0x000fe200000018ff */
[----:B------:R-:W-:Y:S07]  /*43e0*/  LDSM.16.MT88.4 R56, [R226+0x6100] ;  /* 0x00610000e238783b */ /* 0x000fee0000004200 */
[----:B------:R-:W-:Y:S01]  /*43f0*/  HMMA.16816.F32 R180, R4, R54, R36 ;  /* 0x0000003604b4723c */ /* 0x000fe20000001824 */
[----:B------:R-:W2:Y:S01]  /*4400*/  LDSM.16.MT88.4 R36, [R226+0x3900] ;  /* 0x00390000e224783b */ /* 0x000ea20000004200 */
[----:B------:R-:W-:Y:S01]  /*4410*/  IMAD.MOV.U32 R86, RZ, RZ, R76 ;  /* 0x000000ffff567224 */ /* 0x000fe200078e004c */
[----:B------:R-:W-:Y:S01]  /*4420*/  MOV R85, R77 ;  /* 0x0000004d00557202 */ /* 0x000fe20000000f00 */
[----:B------:R-:W-:Y:S01]  /*4430*/  IMAD.MOV.U32 R84, RZ, RZ, R78 ;  /* 0x000000ffff547224 */ /* 0x000fe200078e004e */
[----:B------:R-:W-:Y:S01]  /*4440*/  LDSM.16.MT88.4 R52, [R225+0x6100] ;  /* 0x00610000e134783b */ /* 0x000fe20000004200 */
[----:B------:R-:W-:-:S02]  /*4450*/  IMAD.MOV.U32 R0, RZ, RZ, R79 ;  /* 0x000000ffff007224 */ /* 0x000fc400078e004f */
[C---:B------:R-:W-:Y:S01]  /*4460*/  HMMA.16816.F32 R164, R4.reuse, R44, R20 ;  /* 0x0000002c04a4723c */ /* 0x040fe20000001814 */
[----:B------:R-:W3:Y:S04]  /*4470*/  LDSM.16.MT88.4 R44, [R229+0x3100] ;  /* 0x00310000e52c783b */ /* 0x000ee80000004200 */
[----:B------:R-:W-:Y:S03]  /*4480*/  LDSM.16.MT88.4 R76, [R228+0x3900] ;  /* 0x00390000e44c783b */ /* 0x000fe60000004200 */
[C---:B------:R-:W-:Y:S08]  /*4490*/  HMMA.16816.F32 R176, R4.reuse, R48, R28 ;  /* 0x0000003004b0723c */ /* 0x040ff0000000181c */
[C---:B------:R-:W-:Y:S01]  /*44a0*/  HMMA.16816.F32 R172, R4.reuse, R50, R24 ;  /* 0x0000003204ac723c */ /* 0x040fe20000001818 */
[----:B------:R-:W4:Y:S07]  /*44b0*/  LDSM.16.MT88.4 R48, [R228+0x3100] ;  /* 0x00310000e430783b */ /* 0x000f2e0000004200 */
[----:B------:R-:W-:Y:S08]  /*44c0*/  HMMA.16816.F32 R168, R4, R68, R16 ;  /* 0x0000004404a8723c */ /* 0x000ff00000001810 */
[C---:B------:R-:W-:Y:S08]  /*44d0*/  HMMA.16816.F32 R28, R8.reuse, R60, RZ ;  /* 0x0000003c081c723c */ /* 0x040ff000000018ff */
[C---:B------:R-:W-:Y:S08]  /*44e0*/  HMMA.16816.F32 R20, R8.reuse, R64, RZ ;  /* 0x000000400814723c */ /* 0x040ff000000018ff */
[----:B------:R-:W-:Y:S01]  /*44f0*/  HMMA.16816.F32 R16, R8, R66, RZ ;  /* 0x000000420810723c */ /* 0x000fe200000018ff */
[----:B------:R-:W3:Y:S07]  /*4500*/  LDSM.16.MT88.4 R64, [R229+0x6100] ;  /* 0x00610000e540783b */ /* 0x000eee0000004200 */
[----:B------:R-:W-:Y:S01]  /*4510*/  HMMA.16816.F32 R148, R4, R70, R32 ;  /* 0x000000460494723c */ /* 0x000fe20000001820 */
[----:B------:R-:W4:Y:S07]  /*4520*/  LDSM.16.MT88.4 R68, [R225+0x6900] ;  /* 0x00690000e144783b */ /* 0x000f2e0000004200 */
[----:B------:R-:W-:Y:S08]  /*4530*/  HMMA.16816.F32 R24, R8, R62, RZ ;  /* 0x0000003e0818723c */ /* 0x000ff000000018ff */
[C---:B-1----:R-:W-:Y:S08]  /*4540*/  HMMA.16816.F32 R144, R4.reuse, R40, R28 ;  /* 0x000000280490723c */ /* 0x042ff0000000181c */
[C---:B--2---:R-:W-:Y:S08]  /*4550*/  HMMA.16816.F32 R136, R4.reuse, R36, R20 ;  /* 0x000000240488723c */ /* 0x044ff00000001814 */
[----:B------:R-:W-:Y:S08]  /*4560*/  HMMA.16816.F32 R132, R4, R38, R16 ;  /* 0x000000260484723c */ /* 0x000ff00000001810 */
[C---:B---3--:R-:W-:Y:S08]  /*4570*/  HMMA.16816.F32 R32, R8.reuse, R46, RZ ;  /* 0x0000002e0820723c */ /* 0x048ff000000018ff */
[C---:B------:R-:W-:Y:S08]  /*4580*/  HMMA.16816.F32 R36, R8.reuse, R44, RZ ;  /* 0x0000002c0824723c */ /* 0x040ff000000018ff */
[C---:B----4-:R-:W-:Y:S08]  /*4590*/  HMMA.16816.F32 R28, R8.reuse, R48, RZ ;  /* 0x00000030081c723c */ /* 0x050ff000000018ff */
[C---:B------:R-:W-:Y:S08]  /*45a0*/  HMMA.16816.F32 R16, R8.reuse, R54, RZ ;  /* 0x000000360810723c */ /* 0x040ff000000018ff */
[----:B------:R-:W-:Y:S08]  /*45b0*/  HMMA.16816.F32 R20, R8, R52, RZ ;  /* 0x000000340814723c */ /* 0x000ff000000018ff */
[----:B------:R-:W-:Y:S08]  /*45c0*/  HMMA.16816.F32 R140, R4, R42, R24 ;  /* 0x0000002a048c723c */ /* 0x000ff00000001818 */
[C---:B------:R-:W-:Y:S08]  /*45d0*/  HMMA.16816.F32 R24, R8.reuse, R50, RZ ;  /* 0x000000320818723c */ /* 0x040ff000000018ff */
[----:B------:R-:W-:Y:S07]  /*45e0*/  HMMA.16816.F32 R48, R8, R66, RZ ;  /* 0x000000420830723c */ /* 0x000fee00000018ff */
[----:B------:R-:W-:Y:S01]  /*45f0*/  MOV R66, R95 ;  /* 0x0000005f00427202 */ /* 0x000fe20000000f00 */
[----:B------:R-:W-:Y:S01]  /*4600*/  HMMA.16816.F32 R116, R4, R82, R32 ;  /* 0x000000520474723c */ /* 0x000fe20000001820 */
[----:B------:R-:W-:-:S06]  /*4610*/  IMAD.MOV.U32 R67, RZ, RZ, R108 ;  /* 0x000000ffff437224 */ /* 0x000fcc00078e006c */
[----:B------:R-:W-:Y:S01]  /*4620*/  IMAD.MOV.U32 R35, RZ, RZ, R94 ;  /* 0x000000ffff237224 */ /* 0x000fe200078e005e */
[----:B------:R-:W-:Y:S01]  /*4630*/  HMMA.16816.F32 R120, R4, R80, R36 ;  /* 0x000000500478723c */ /* 0x000fe20000001824 */
[----:B------:R-:W-:Y:S01]  /*4640*/  IMAD.MOV.U32 R34, RZ, RZ, R93 ;  /* 0x000000ffff227224 */ /* 0x000fe200078e005d */
[----:B------:R-:W-:Y:S01]  /*4650*/  MOV R33, R92 ;  /* 0x0000005c00217202 */ /* 0x000fe20000000f00 */
[----:B------:R-:W-:-:S04]  /*4660*/  IMAD.MOV.U32 R32, RZ, RZ, R91 ;  /* 0x000000ffff207224 */ /* 0x000fc800078e005b */
[----:B------:R-:W-:Y:S01]  /*4670*/  IMAD.MOV.U32 R39, RZ, RZ, R97 ;  /* 0x000000ffff277224 */ /* 0x000fe200078e0061 */
[----:B------:R-:W-:Y:S01]  /*4680*/  HMMA.16816.F32 R112, R4, R76, R28 ;  /* 0x0000004c0470723c */ /* 0x000fe2000000181c */
[----:B------:R-:W-:Y:S01]  /*4690*/  IMAD.MOV.U32 R38, RZ, RZ, R98 ;  /* 0x000000ffff267224 */ /* 0x000fe200078e0062 */
[----:B------:R-:W-:Y:S01]  /*46a0*/  MOV R37, R162 ;  /* 0x000000a200257202 */ /* 0x000fe20000000f00 */
[----:B------:R-:W-:-:S04]  /*46b0*/  IMAD.MOV.U32 R36, RZ, RZ, R163 ;  /* 0x000000ffff247224 */ /* 0x000fc800078e00a3 */
[----:B------:R-:W-:Y:S01]  /*46c0*/  IMAD.MOV.U32 R31, RZ, RZ, R96 ;  /* 0x000000ffff1f7224 */ /* 0x000fe200078e0060 */
[----:B------:R-:W-:Y:S01]  /*46d0*/  MOV R30, R99 ;  /* 0x00000063001e7202 */ /* 0x000fe20000000f00 */
[----:B------:R-:W-:Y:S01]  /*46e0*/  HMMA.16816.F32 R92, R4, R70, R16 ;  /* 0x00000046045c723c */ /* 0x000fe20000001810 */
[----:B------:R-:W1:Y:S01]  /*46f0*/  LDSM.16.MT88.4 R16, [R229+0x6900] ;  /* 0x00690000e510783b */ /* 0x000e620000004200 */
[----:B------:R-:W-:Y:S01]  /*4700*/  IMAD.MOV.U32 R76, RZ, RZ, R86 ;  /* 0x000000ffff4c7224 */ /* 0x000fe200078e0056 */
[----:B------:R-:W-:Y:S01]  /*4710*/  MOV R77, R85 ;  /* 0x00000055004d7202 */ /* 0x000fe20000000f00 */
[----:B------:R-:W-:Y:S01]  /*4720*/  IMAD.MOV.U32 R29, RZ, RZ, R111 ;  /* 0x000000ffff1d7224 */ /* 0x000fe200078e006f */
[----:B------:R-:W-:-:S03]  /*4730*/  MOV R28, R110 ;  /* 0x0000006e001c7202 */ /* 0x000fc60000000f00 */
[----:B------:R-:W-:Y:S08]  /*4740*/  HMMA.16816.F32 R60, R8, R56, RZ ;  /* 0x00000038083c723c */ /* 0x000ff000000018ff */
[----:B------:R-:W-:Y:S01]  /*4750*/  HMMA.16816.F32 R96, R4, R68, R20 ;  /* 0x000000440460723c */ /* 0x000fe20000001814 */
[----:B------:R-:W2:Y:S06]  /*4760*/  LDSM.16.MT88.4 R20, [R226+0x6900] ;  /* 0x00690000e214783b */ /* 0x000eac0000004200 */
[----:B------:R-:W-:Y:S01]  /*4770*/  IMAD.MOV.U32 R69, RZ, RZ, R88 ;  /* 0x000000ffff457224 */ /* 0x000fe200078e0058 */
[C---:B------:R-:W-:Y:S08]  /*4780*/  HMMA.16816.F32 R56, R8.reuse, R58, RZ ;  /* 0x0000003a0838723c */ /* 0x040ff000000018ff */
[C---:B------:R-:W-:Y:S07]  /*4790*/  HMMA.16816.F32 R52, R8.reuse, R64, RZ ;  /* 0x000000400834723c */ /* 0x040fee00000018ff */
[----:B------:R-:W-:Y:S01]  /*47a0*/  IMAD.MOV.U32 R64, RZ, RZ, R90 ;  /* 0x000000ffff407224 */ /* 0x000fe200078e005a */
[----:B------:R-:W-:Y:S01]  /*47b0*/  HMMA.16816.F32 R44, R8, R72, RZ ;  /* 0x00000048082c723c */ /* 0x000fe200000018ff */
[----:B------:R-:W-:-:S06]  /*47c0*/  MOV R65, R89 ;  /* 0x0000005900417202 */ /* 0x000fcc0000000f00 */
[----:B------:R-:W-:Y:S01]  /*47d0*/  MOV R73, R107 ;  /* 0x0000006b00497202 */ /* 0x000fe20000000f00 */
[----:B------:R-:W-:Y:S01]  /*47e0*/  HMMA.16816.F32 R40, R8, R74, RZ ;  /* 0x0000004a0828723c */ /* 0x000fe200000018ff */
[----:B------:R-:W3:Y:S01]  /*47f0*/  LDSM.16.MT88.4 R8, [R228+0x6900] ;  /* 0x00690000e408783b */ /* 0x000ee20000004200 */
[----:B------:R-:W-:-:S05]  /*4800*/  IMAD.MOV.U32 R72, RZ, RZ, R106 ;  /* 0x000000ffff487224 */ /* 0x000fca00078e006a */
[----:B------:R-:W-:Y:S01]  /*4810*/  IMAD.MOV.U32 R75, RZ, RZ, R105 ;  /* 0x000000ffff4b7224 */ /* 0x000fe200078e0069 */
[----:B------:R-:W-:Y:S01]  /*4820*/  MOV R74, R104 ;  /* 0x00000068004a7202 */ /* 0x000fe20000000f00 */
[C---:B-1----:R-:W-:Y:S08]  /*4830*/  HMMA.16816.F32 R80, R4.reuse, R18, R48 ;  /* 0x000000120450723c */ /* 0x042ff00000001830 */
[C---:B------:R-:W-:Y:S07]  /*4840*/  HMMA.16816.F32 R104, R4.reuse, R78, R24 ;  /* 0x0000004e0468723c */ /* 0x040fee0000001818 */
[----:B------:R-:W-:Y:S01]  /*4850*/  IMAD.MOV.U32 R79, RZ, RZ, R0 ;  /* 0x000000ffff4f7224 */ /* 0x000fe200078e0000 */
[----:B--2---:R-:W-:Y:S01]  /*4860*/  HMMA.16816.F32 R88, R4, R22, R56 ;  /* 0x000000160458723c */ /* 0x004fe20000001838 */
[----:B------:R-:W-:-:S02]  /*4870*/  FFMA.FTZ R0, R124, c[0x0][0x2d0], -R12 ;  /* 0x0000b4007c007a23 */ /* 0x000fc4000001080c */
[----:B------:R-:W-:Y:S02]  /*4880*/  IMAD.MOV.U32 R27, RZ, RZ, R87 ;  /* 0x000000ffff1b7224 */ /* 0x000fe400078e0057 */
[----:B------:R1:W-:Y:S01]  /*4890*/  MUFU.EX2 R24, R0 ;  /* 0x0000000000187308 */ /* 0x0003e20000000800 */
[----:B------:R-:W-:Y:S02]  /*48a0*/  IMAD.MOV.U32 R78, RZ, RZ, R84 ;  /* 0x000000ffff4e7224 */ /* 0x000fe400078e0054 */
[----:B------:R-:W-:Y:S01]  /*48b0*/  IMAD.MOV.U32 R26, RZ, RZ, R109 ;  /* 0x000000ffff1a7224 */ /* 0x000fe200078e006d */
[C---:B------:R-:W-:Y:S01]  /*48c0*/  HMMA.16816.F32 R84, R4.reuse, R16, R52 ;  /* 0x000000100454723c */ /* 0x040fe20000001834 */
[----:B------:R-:W2:Y:S07]  /*48d0*/  LDSM.16.MT88.4 R16, [R226+0x1100] ;  /* 0x00110000e210783b */ /* 0x000eae0000004200 */
[----:B------:R-:W-:Y:S01]  /*48e0*/  HMMA.16816.F32 R108, R4, R20, R60 ;  /* 0x00000014046c723c */ /* 0x000fe2000000183c */
[----:B------:R-:W4:Y:S01]  /*48f0*/  LDSM.16.MT88.4 R20, [R225+0x1100] ;  /* 0x00110000e114783b */ /* 0x000f220000004200 */
[----:B-1----:R-:W-:Y:S01]  /*4900*/  FFMA.FTZ R0, R103, c[0x0][0x2d0], -R12 ;  /* 0x0000b40067007a23 */ /* 0x002fe2000001080c */
[----:B------:R-:W-:-:S03]  /*4910*/  MOV R103, R69 ;  /* 0x0000004500677202 */ /* 0x000fc60000000f00 */
[----:B------:R1:W1:Y:S02]  /*4920*/  MUFU.EX2 R163, R0 ;  /* 0x0000000000a37308 */ /* 0x0002640000000800 */
[C---:B---3--:R-:W-:Y:S08]  /*4930*/  HMMA.16816.F32 R60, R4.reuse, R8, R44 ;  /* 0x00000008043c723c */ /* 0x048ff0000000182c */
[----:B------:R-:W-:Y:S01]  /*4940*/  HMMA.16816.F32 R40, R4, R10, R40 ;  /* 0x0000000a0428723c */ /* 0x000fe20000001828 */
[----:B------:R-:W3:Y:S01]  /*4950*/  LDSM.16.MT88.4 R8, [R229+0x1100] ;  /* 0x00110000e508783b */ /* 0x000ee20000004200 */
[----:B-1----:R-:W-:-:S05]  /*4960*/  FFMA.FTZ R0, R102, c[0x0][0x2d0], -R12 ;  /* 0x0000b40066007a23 */ /* 0x002fca000001080c */
[----:B------:R-:W-:Y:S01]  /*4970*/  F2FP.PACK_AB R4, R163, R24 ;  /* 0x00000018a304723e */ /* 0x000fe200000000ff */
[----:B------:R1:W-:Y:S02]  /*4980*/  MUFU.EX2 R162, R0 ;  /* 0x0000000000a27308 */ /* 0x0003e40000000800 */
[----:B-1----:R-:W-:-:S06]  /*4990*/  FFMA.FTZ R0, R101, c[0x0][0x2d0], -R12 ;  /* 0x0000b40065007a23 */ /* 0x002fcc000001080c */
[----:B------:R1:W1:Y:S02]  /*49a0*/  MUFU.EX2 R101, R0 ;  /* 0x0000000000657308 */ /* 0x0002640000000800 */
[----:B-1----:R-:W-:Y:S01]  /*49b0*/  FFMA.FTZ R0, R127, c[0x0][0x2d0], -R2 ;  /* 0x0000b4007f007a23 */ /* 0x002fe20000010802 */
[----:B------:R-:W-:-:S05]  /*49c0*/  F2FP.PACK_AB R6, R101, R162 ;  /* 0x000000a26506723e */ /* 0x000fca00000000ff */
[----:B------:R1:W-:Y:S02]  /*49d0*/  MUFU.EX2 R102, R0 ;  /* 0x0000000000667308 */ /* 0x0003e40000000800 */
[----:B-1----:R-:W-:Y:S02]  /*49e0*/  FFMA.FTZ R0, R126, c[0x0][0x2d0], -R2 ;  /* 0x0000b4007e007a23 */ /* 0x002fe40000010802 */
[----:B------:R-:W-:-:S04]  /*49f0*/  IMAD.MOV.U32 R126, RZ, RZ, R74 ;  /* 0x000000ffff7e7224 */ /* 0x000fc800078e004a */
[----:B------:R1:W1:Y:S02]  /*4a00*/  MUFU.EX2 R25, R0 ;  /* 0x0000000000197308 */ /* 0x0002640000000800 */
[----:B-1----:R-:W-:Y:S01]  /*4a10*/  FFMA.FTZ R0, R125, c[0x0][0x2d0], -R2 ;  /* 0x0000b4007d007a23 */ /* 0x002fe20000010802 */
[----:B------:R-:W-:Y:S01]  /*4a20*/  F2FP.PACK_AB R5, R25, R102 ;  /* 0x000000661905723e */ /* 0x000fe200000000ff */
[----:B------:R-:W-:-:S04]  /*4a30*/  IMAD.MOV.U32 R125, RZ, RZ, R38 ;  /* 0x000000ffff7d7224 */ /* 0x000fc800078e0026 */
[----:B------:R1:W-:Y:S02]  /*4a40*/  MUFU.EX2 R127, R0 ;  /* 0x00000000007f7308 */ /* 0x0003e40000000800 */
[----:B-1----:R-:W-:-:S06]  /*4a50*/  FFMA.FTZ R0, R128, c[0x0][0x2d0], -R2 ;  /* 0x0000b40080007a23 */ /* 0x002fcc0000010802 */
[----:B------:R-:W1:Y:S02]  /*4a60*/  MUFU.EX2 R124, R0 ;  /* 0x00000000007c7308 */ /* 0x000e640000000800 */
[----:B-1----:R-:W-:Y:S01]  /*4a70*/  F2FP.PACK_AB R7, R124, R127 ;  /* 0x0000007f7c07723e */ /* 0x002fe200000000ff */
[----:B------:R-:W-:-:S04]  /*4a80*/  IMAD.MOV.U32 R0, RZ, RZ, R35 ;  /* 0x000000ffff007224 */ /* 0x000fc800078e0023 */
[----:B------:R-:W-:Y:S02]  /*4a90*/  FFMA.FTZ R0, R0, c[0x0][0x2d0], -R12 ;  /* 0x0000b40000007a23 */ /* 0x000fe4000001080c */
[C---:B--2---:R-:W-:Y:S07]  /*4aa0*/  HMMA.16816.F32 R48, R4.reuse, R18, R172 ;  /* 0x000000120430723c */ /* 0x044fee00000018ac */
[----:B------:R-:W-:Y:S01]  /*4ab0*/  IMAD.MOV.U32 R175, RZ, RZ, R36 ;  /* 0x000000ffffaf7224 */ /* 0x000fe200078e0024 */
[----:B----4-:R-:W-:Y:S01]  /*4ac0*/  HMMA.16816.F32 R76, R4, R20, R76 ;  /* 0x00000014044c723c */ /* 0x010fe2000000184c */
[----:B------:R-:W-:Y:S01]  /*4ad0*/  IMAD.MOV.U32 R173, RZ, RZ, R37 ;  /* 0x000000ffffad7224 */ /* 0x000fe200078e0025 */
[----:B------:R-:W-:-:S02]  /*4ae0*/  MOV R172, R39 ;  /* 0x0000002700ac7202 */ /* 0x000fc40000000f00 */
[----:B------:R-:W-:-:S04]  /*4af0*/  MOV R174, R24 ;  /* 0x0000001800ae7202 */ /* 0x000fc80000000f00 */
[C---:B------:R-:W-:Y:S01]  /*4b00*/  HMMA.16816.F32 R68, R4.reuse, R22, R180 ;  /* 0x000000160444723c */ /* 0x040fe200000018b4 */
[----:B------:R-:W1:Y:S06]  /*4b10*/  LDSM.16.MT88.4 R20, [R228+0x1100] ;  /* 0x00110000e414783b */ /* 0x000e6c0000004200 */
[----:B------:R-:W-:Y:S01]  /*4b20*/  IMAD.MOV.U32 R180, RZ, RZ, R64 ;  /* 0x000000ffffb47224 */ /* 0x000fe200078e0040 */
[----:B------:R-:W-:Y:S01]  /*4b30*/  HMMA.16816.F32 R56, R4, R16, R176 ;  /* 0x000000100438723c */ /* 0x000fe200000018b0 */
[----:B------:R-:W2:Y:S01]  /*4b40*/  LDSM.16.MT88.4 R16, [R225+0x4100] ;  /* 0x00410000e110783b */ /* 0x000ea20000004200 */
[----:B------:R-:W-:Y:S01]  /*4b50*/  MOV R182, R33 ;  /* 0x0000002100b67202 */ /* 0x000fe20000000f00 */
[----:B------:R-:W-:-:S02]  /*4b60*/  IMAD.MOV.U32 R183, RZ, RZ, R34 ;  /* 0x000000ffffb77224 */ /* 0x000fc400078e0022 */
[----:B------:R-:W-:Y:S02]  /*4b70*/  IMAD.MOV.U32 R181, RZ, RZ, R131 ;  /* 0x000000ffffb57224 */ /* 0x000fe400078e0083 */
[----:B------:R-:W-:Y:S01]  /*4b80*/  MOV R177, R28 ;  /* 0x0000001c00b17202 */ /* 0x000fe20000000f00 */
[----:B---3--:R-:W-:Y:S01]  /*4b90*/  HMMA.16816.F32 R36, R4, R8, R164 ;  /* 0x000000080424723c */ /* 0x008fe200000018a4 */
[----:B------:R-:W-:Y:S02]  /*4ba0*/  IMAD.MOV.U32 R176, RZ, RZ, R29 ;  /* 0x000000ffffb07224 */ /* 0x000fe400078e001d */
[----:B------:R-:W-:Y:S02]  /*4bb0*/  IMAD.MOV.U32 R179, RZ, RZ, R26 ;  /* 0x000000ffffb37224 */ /* 0x000fe400078e001a */
[----:B------:R-:W-:Y:S02]  /*4bc0*/  IMAD.MOV.U32 R178, RZ, RZ, R25 ;  /* 0x000000ffffb27224 */ /* 0x000fe400078e0019 */
[----:B------:R-:W-:Y:S01]  /*4bd0*/  IMAD.MOV.U32 R165, RZ, RZ, R30 ;  /* 0x000000ffffa57224 */ /* 0x000fe200078e001e */
[----:B------:R-:W-:Y:S01]  /*4be0*/  MOV R166, R66 ;  /* 0x0000004200a67202 */ /* 0x000fe20000000f00 */
[----:B------:R-:W-:-:S02]  /*4bf0*/  IMAD.MOV.U32 R164, RZ, RZ, R31 ;  /* 0x000000ffffa47224 */ /* 0x000fc400078e001f */
[----:B------:R-:W-:Y:S01]  /*4c00*/  HMMA.16816.F32 R28, R4, R10, R152 ;  /* 0x0000000a041c723c */ /* 0x000fe20000001898 */
[----:B------:R-:W3:Y:S01]  /*4c10*/  LDSM.16.MT88.4 R8, [R226+0x4100] ;  /* 0x00410000e208783b */ /* 0x000ee20000004200 */
[----:B------:R-:W-:-:S05]  /*4c20*/  IMAD.MOV.U32 R167, RZ, RZ, R67 ;  /* 0x000000ffffa77224 */ /* 0x000fca00078e0043 */
[----:B------:R-:W-:Y:S01]  /*4c30*/  IMAD.MOV.U32 R154, RZ, RZ, R75 ;  /* 0x000000ffff9a7224 */ /* 0x000fe200078e004b */
[----:B------:R-:W-:Y:S01]  /*4c40*/  MOV R153, R72 ;  /* 0x0000004800997202 */ /* 0x000fe20000000f00 */
[----:B------:R-:W-:Y:S01]  /*4c50*/  IMAD.MOV.U32 R152, RZ, RZ, R73 ;  /* 0x000000ffff987224 */ /* 0x000fe200078e0049 */
[----:B------:R-:W-:Y:S01]  /*4c60*/  MOV R155, R27 ;  /* 0x0000001b009b7202 */ /* 0x000fe20000000f00 */
[C---:B-1----:R-:W-:Y:S07]  /*4c70*/  HMMA.16816.F32 R72, R4.reuse, R20, R168 ;  /* 0x000000140448723c */ /* 0x042fee00000018a8 */
[----:B------:R-:W-:Y:S01]  /*4c80*/  MOV R168, R65 ;  /* 0x0000004100a87202 */ /* 0x000fe20000000f00 */
[----:B------:R-:W-:Y:S01]  /*4c90*/  IMAD.MOV.U32 R171, RZ, RZ, R32 ;  /* 0x000000ffffab7224 */ /* 0x000fe200078e0020 */
[----:B------:R-:W-:Y:S01]  /*4ca0*/  HMMA.16816.F32 R64, R4, R22, R148 ;  /* 0x000000160440723c */ /* 0x000fe20000001894 */
[----:B------:R-:W1:Y:S01]  /*4cb0*/  LDSM.16.MT88.4 R20, [R229+0x4100] ;  /* 0x00410000e514783b */ /* 0x000e620000004200 */
[----:B------:R-:W-:Y:S01]  /*4cc0*/  IMAD.MOV.U32 R169, RZ, RZ, R130 ;  /* 0x000000ffffa97224 */ /* 0x000fe200078e0082 */
[----:B------:R-:W-:-:S04]  /*4cd0*/  MOV R170, R129 ;  /* 0x0000008100aa7202 */ /* 0x000fc80000000f00 */
[----:B------:R-:W-:Y:S01]  /*4ce0*/  IMAD.MOV.U32 R151, RZ, RZ, R168 ;  /* 0x000000ffff977224 */ /* 0x000fe200078e00a8 */
[C---:B--2---:R-:W-:Y:S01]  /*4cf0*/  HMMA.16816.F32 R52, R4.reuse, R16, R144 ;  /* 0x000000100434723c */ /* 0x044fe20000001890 */
[----:B------:R-:W-:Y:S01]  /*4d00*/  IMAD.MOV.U32 R168, RZ, RZ, R169 ;  /* 0x000000ffffa87224 */ /* 0x000fe200078e00a9 */
[----:B------:R-:W-:Y:S01]  /*4d10*/  MOV R169, R170 ;  /* 0x000000aa00a97202 */ /* 0x000fe20000000f00 */
[----:B------:R-:W-:Y:S02]  /*4d20*/  IMAD.MOV.U32 R170, RZ, RZ, R171 ;  /* 0x000000ffffaa7224 */ /* 0x000fe400078e00ab */
[----:B------:R-:W-:Y:S01]  /*4d30*/  IMAD.MOV.U32 R171, RZ, RZ, R152 ;  /* 0x000000ffffab7224 */ /* 0x000fe200078e0098 */
[----:B------:R-:W-:Y:S01]  /*4d40*/  MOV R152, R153 ;  /* 0x0000009900987202 */ /* 0x000fe20000000f00 */
[----:B------:R-:W-:Y:S01]  /*4d50*/  IMAD.MOV.U32 R153, RZ, RZ, R154 ;  /* 0x000000ffff997224 */ /* 0x000fe200078e009a */
[----:B------:R-:W-:Y:S01]  /*4d60*/  HMMA.16816.F32 R44, R4, R18, R140 ;  /* 0x00000012042c723c */ /* 0x000fe2000000188c */
[----:B------:R-:W2:Y:S01]  /*4d70*/  LDSM.16.MT88.4 R16, [R228+0x4100] ;  /* 0x00410000e410783b */ /* 0x000ea20000004200 */
[----:B------:R-:W-:Y:S01]  /*4d80*/  IMAD.MOV.U32 R154, RZ, RZ, R155 ;  /* 0x000000ffff9a7224 */ /* 0x000fe200078e009b */
[----:B------:R-:W-:Y:S01]  /*4d90*/  MOV R155, R164 ;  /* 0x000000a4009b7202 */ /* 0x000fe20000000f00 */
[----:B------:R-:W-:-:S02]  /*4da0*/  IMAD.MOV.U32 R164, RZ, RZ, R165 ;  /* 0x000000ffffa47224 */ /* 0x000fc400078e00a5 */
[----:B------:R-:W-:Y:S01]  /*4db0*/  IMAD.MOV.U32 R165, RZ, RZ, R172 ;  /* 0x000000ffffa57224 */ /* 0x000fe200078e00ac */
[----:B------:R-:W-:Y:S01]  /*4dc0*/  MOV R172, R173 ;  /* 0x000000ad00ac7202 */ /* 0x000fe20000000f00 */
[C---:B---3--:R-:W-:Y:S01]  /*4dd0*/  HMMA.16816.F32 R32, R4.reuse, R8, R136 ;  /* 0x000000080420723c */ /* 0x048fe20000001888 */
[----:B------:R-:W-:Y:S02]  /*4de0*/  IMAD.MOV.U32 R173, RZ, RZ, R174 ;  /* 0x000000ffffad7224 */ /* 0x000fe400078e00ae */
[----:B------:R-:W-:Y:S01]  /*4df0*/  IMAD.MOV.U32 R174, RZ, RZ, R175 ;  /* 0x000000ffffae7224 */ /* 0x000fe200078e00af */
[----:B------:R-:W-:Y:S01]  /*4e00*/  MOV R175, R176 ;  /* 0x000000b000af7202 */ /* 0x000fe20000000f00 */
[----:B------:R-:W-:Y:S02]  /*4e10*/  IMAD.MOV.U32 R176, RZ, RZ, R177 ;  /* 0x000000ffffb07224 */ /* 0x000fe400078e00b1 */
[----:B------:R-:W-:Y:S01]  /*4e20*/  IMAD.MOV.U32 R177, RZ, RZ, R178 ;  /* 0x000000ffffb17224 */ /* 0x000fe200078e00b2 */
[----:B------:R-:W-:Y:S01]  /*4e30*/  HMMA.16816.F32 R24, R4, R10, R132 ;  /* 0x0000000a0418723c */ /* 0x000fe20000001884 */
[----:B------:R-:W3:Y:S01]  /*4e40*/  LDSM.16.MT88.4 R8, [R225+0x7100] ;  /* 0x00710000e108783b */ /* 0x000ee20000004200 */
[----:B------:R-:W-:Y:S01]  /*4e50*/  MOV R178, R179 ;  /* 0x000000b300b27202 */ /* 0x000fe20000000f00 */
[----:B------:R-:W-:-:S02]  /*4e60*/  IMAD.MOV.U32 R179, RZ, RZ, R103 ;  /* 0x000000ffffb37224 */ /* 0x000fc400078e0067 */
[----:B------:R4:W-:Y:S03]  /*4e70*/  MUFU.EX2 R103, R0 ;  /* 0x0000000000677308 */ /* 0x0009e60000000800 */
[C---:B-1----:R-:W-:Y:S08]  /*4e80*/  HMMA.16816.F32 R144, R4.reuse, R20, R120 ;  /* 0x000000140490723c */ /* 0x042ff00000001878 */
[----:B------:R-:W-:Y:S01]  /*4e90*/  HMMA.16816.F32 R128, R4, R22, R116 ;  /* 0x000000160480723c */ /* 0x000fe20000001874 */
[----:B------:R-:W1:Y:S01]  /*4ea0*/  LDSM.16.MT88.4 R20, [R226+0x7100] ;  /* 0x00710000e214783b */ /* 0x000e620000004200 */
[----:B----4-:R-:W-:-:S04]  /*4eb0*/  FFMA.FTZ R0, R252, c[0x0][0x2d0], -R12 ;  /* 0x0000b400fc007a23 */ /* 0x010fc8000001080c */
[----:B------:R4:W1:Y:S02]  /*4ec0*/  MUFU.EX2 R252, R0 ;  /* 0x0000000000fc7308 */ /* 0x0008640000000800 */
[C---:B--2---:R-:W-:Y:S08]  /*4ed0*/  HMMA.16816.F32 R116, R4.reuse, R16, R112 ;  /* 0x000000100474723c */ /* 0x044ff00000001870 */
[----:B------:R-:W-:Y:S01]  /*4ee0*/  HMMA.16816.F32 R112, R4, R18, R104 ;  /* 0x000000120470723c */ /* 0x000fe20000001868 */
[----:B------:R-:W2:Y:S01]  /*4ef0*/  LDSM.16.MT88.4 R16, [R229+0x7100] ;  /* 0x00710000e510783b */ /* 0x000ea20000004200 */
[----:B----4-:R-:W-:-:S06]  /*4f00*/  FFMA.FTZ R0, R251, c[0x0][0x2d0], -R12 ;  /* 0x0000b400fb007a23 */ /* 0x010fcc000001080c */
[C---:B---3--:R-:W-:Y:S01]  /*4f10*/  HMMA.16816.F32 R96, R4.reuse, R8, R96 ;  /* 0x000000080460723c */ /* 0x048fe20000001860 */
[----:B------:R3:W-:Y:S07]  /*4f20*/  MUFU.EX2 R251, R0 ;  /* 0x0000000000fb7308 */ /* 0x0007ee0000000800 */
[C---:B------:R-:W-:Y:S01]  /*4f30*/  HMMA.16816.F32 R92, R4.reuse, R10, R92 ;  /* 0x0000000a045c723c */ /* 0x040fe2000000185c */
[----:B------:R-:W4:Y:S07]  /*4f40*/  LDSM.16.MT88.4 R8, [R228+0x7100] ;  /* 0x00710000e408783b */ /* 0x000f2e0000004200 */
[----:B-1----:R-:W-:Y:S01]  /*4f50*/  HMMA.16816.F32 R120, R4, R22, R88 ;  /* 0x000000160478723c */ /* 0x002fe20000001858 */
[----:B---3--:R-:W-:-:S07]  /*4f60*/  FFMA.FTZ R0, R250, c[0x0][0x2d0], -R12 ;  /* 0x0000b400fa007a23 */ /* 0x008fce000001080c */
[C---:B------:R-:W-:Y:S01]  /*4f70*/  HMMA.16816.F32 R140, R4.reuse, R20, R108 ;  /* 0x00000014048c723c */ /* 0x040fe2000000186c */
[----:B------:R-:W1:Y:S07]  /*4f80*/  LDSM.16.MT88.4 R20, [R225+0x1900] ;  /* 0x00190000e114783b */ /* 0x000e6e0000004200 */
[C---:B--2---:R-:W-:Y:S08]  /*4f90*/  HMMA.16816.F32 R108, R4.reuse, R16, R84 ;  /* 0x00000010046c723c */ /* 0x044ff00000001854 */
[C---:B------:R-:W-:Y:S01]  /*4fa0*/  HMMA.16816.F32 R104, R4.reuse, R18, R80 ;  /* 0x000000120468723c */ /* 0x040fe20000001850 */
[----:B------:R-:W-:Y:S07]  /*4fb0*/  LDSM.16.MT88.4 R16, [R226+0x1900] ;  /* 0x00190000e210783b */ /* 0x000fee0000004200 */
[C---:B----4-:R-:W-:Y:S01]  /*4fc0*/  HMMA.16816.F32 R88, R4.reuse, R8, R60 ;  /* 0x000000080458723c */ /* 0x050fe2000000183c */
[----:B------:R2:W3:Y:S07]  /*4fd0*/  MUFU.EX2 R60, R0 ;  /* 0x00000000003c7308 */ /* 0x0004ee0000000800 */
[----:B------:R-:W-:Y:S01]  /*4fe0*/  HMMA.16816.F32 R84, R4, R10, R40 ;  /* 0x0000000a0454723c */ /* 0x000fe20000001828 */
[----:B------:R-:W4:Y:S06]  /*4ff0*/  LDSM.16.MT88.4 R8, [R229+0x1900] ;  /* 0x00190000e508783b */ /* 0x000f2c0000004200 */
[----:B------:R-:W-:Y:S01]  /*5000*/  F2FP.PACK_AB R4, R252, R103 ;  /* 0x00000067fc04723e */ /* 0x000fe200000000ff */
[----:B--2---:R-:W-:Y:S01]  /*5010*/  FFMA.FTZ R0, R151, c[0x0][0x2d0], -R2 ;  /* 0x0000b40097007a23 */ /* 0x004fe20000010802 */
[----:B---3--:R-:W-:Y:S01]  /*5020*/  F2FP.PACK_AB R6, R60, R251 ;  /* 0x000000fb3c06723e */ /* 0x008fe200000000ff */
[----:B------:R-:W-:Y:S01]  /*5030*/  IMAD.MOV.U32 R151, RZ, RZ, R168 ;  /* 0x000000ffff977224 */ /* 0x000fe200078e00a8 */
[----:B------:R-:W-:Y:S01]  /*5040*/  MOV R168, R169 ;  /* 0x000000a900a87202 */ /* 0x000fe20000000f00 */
[----:B------:R-:W-:-:S02]  /*5050*/  IMAD.MOV.U32 R169, RZ, RZ, R170 ;  /* 0x000000ffffa97224 */ /* 0x000fc400078e00aa */
[----:B------:R-:W-:Y:S01]  /*5060*/  IMAD.MOV.U32 R170, RZ, RZ, R171 ;  /* 0x000000ffffaa7224 */ /* 0x000fe200078e00ab */
[----:B------:R-:W-:Y:S01]  /*5070*/  MOV R171, R152 ;  /* 0x0000009800ab7202 */ /* 0x000fe20000000f00 */
[----:B------:R-:W-:Y:S01]  /*5080*/  IMAD.MOV.U32 R152, RZ, RZ, R153 ;  /* 0x000000ffff987224 */ /* 0x000fe200078e0099 */
[----:B------:R-:W-:Y:S01]  /*5090*/  MOV R43, R168 ;  /* 0x000000a8002b7202 */ /* 0x000fe20000000f00 */
[----:B------:R-:W-:Y:S01]  /*50a0*/  IMAD.MOV.U32 R153, RZ, RZ, R154 ;  /* 0x000000ffff997224 */ /* 0x000fe200078e009a */
[----:B------:R-:W-:Y:S01]  /*50b0*/  MOV R154, R155 ;  /* 0x0000009b009a7202 */ /* 0x000fe20000000f00 */
[----:B------:R-:W-:Y:S02]  /*50c0*/  IMAD.MOV.U32 R155, RZ, RZ, R164 ;  /* 0x000000ffff9b7224 */ /* 0x000fe400078e00a4 */
[----:B------:R-:W-:Y:S01]  /*50d0*/  IMAD.MOV.U32 R164, RZ, RZ, R165 ;  /* 0x000000ffffa47224 */ /* 0x000fe200078e00a5 */
[----:B------:R-:W-:Y:S01]  /*50e0*/  MOV R150, R154 ;  /* 0x0000009a00967202 */ /* 0x000fe20000000f00 */
[----:B------:R2:W-:Y:S01]  /*50f0*/  MUFU.EX2 R165, R0 ;  /* 0x0000000000a57308 */ /* 0x0005e20000000800 */
[----:B------:R-:W-:-:S02]  /*5100*/  IMAD.MOV.U32 R168, RZ, RZ, R169 ;  /* 0x000000ffffa87224 */ /* 0x000fc400078e00a9 */
[----:B------:R-:W-:Y:S01]  /*5110*/  IMAD.MOV.U32 R169, RZ, RZ, R170 ;  /* 0x000000ffffa97224 */ /* 0x000fe200078e00aa */
[----:B------:R-:W-:Y:S01]  /*5120*/  MOV R170, R171 ;  /* 0x000000ab00aa7202 */ /* 0x000fe20000000f00 */
[----:B------:R-:W-:Y:S02]  /*5130*/  IMAD.MOV.U32 R171, RZ, RZ, R152 ;  /* 0x000000ffffab7224 */ /* 0x000fe400078e0098 */
[----:B------:R-:W-:Y:S01]  /*5140*/  IMAD.MOV.U32 R149, RZ, RZ, R153 ;  /* 0x000000ffff957224 */ /* 0x000fe200078e0099 */
[----:B------:R-:W-:Y:S01]  /*5150*/  MOV R153, R172 ;  /* 0x000000ac00997202 */ /* 0x000fe20000000f00 */
[----:B------:R-:W-:Y:S01]  /*5160*/  IMAD.MOV.U32 R152, RZ, RZ, R164 ;  /* 0x000000ffff987224 */ /* 0x000fe200078e00a4 */
[----:B------:R-:W-:Y:S01]  /*5170*/  MOV R164, R175 ;  /* 0x000000af00a47202 */ /* 0x000fe20000000f00 */
[----:B------:R-:W-:Y:S02]  /*5180*/  IMAD.MOV.U32 R154, RZ, RZ, R173 ;  /* 0x000000ffff9a7224 */ /* 0x000fe400078e00ad */
[----:B------:R-:W-:-:S02]  /*5190*/  IMAD.MOV.U32 R172, RZ, RZ, R176 ;  /* 0x000000ffffac7224 */ /* 0x000fc400078e00b0 */
[----:B------:R-:W-:Y:S02]  /*51a0*/  IMAD.MOV.U32 R173, RZ, RZ, R177 ;  /* 0x000000ffffad7224 */ /* 0x000fe400078e00b1 */
[--C-:B--2---:R-:W-:Y:S02]  /*51b0*/  FFMA.FTZ R0, R167, c[0x0][0x2d0], -R2.reuse ;  /* 0x0000b400a7007a23 */ /* 0x104fe40000010802 */
[----:B------:R-:W-:Y:S02]  /*51c0*/  IMAD.MOV.U32 R175, RZ, RZ, R179 ;  /* 0x000000ffffaf7224 */ /* 0x000fe400078e00b3 */
[----:B------:R2:W3:Y:S02]  /*51d0*/  MUFU.EX2 R167, R0 ;  /* 0x0000000000a77308 */ /* 0x0004e40000000800 */
[----:B--2---:R-:W-:Y:S01]  /*51e0*/  FFMA.FTZ R0, R166, c[0x0][0x2d0], -R2 ;  /* 0x0000b400a6007a23 */ /* 0x004fe20000010802 */
[----:B---3--:R-:W-:-:S05]  /*51f0*/  F2FP.PACK_AB R5, R167, R165 ;  /* 0x000000a5a705723e */ /* 0x008fca00000000ff */
[----:B------:R2:W-:Y:S02]  /*5200*/  MUFU.EX2 R166, R0 ;  /* 0x0000000000a67308 */ /* 0x0005e40000000800 */
[----:B--2---:R-:W-:Y:S02]  /*5210*/  FFMA.FTZ R0, R151, c[0x0][0x2d0], -R2 ;  /* 0x0000b40097007a23 */ /* 0x004fe40000010802 */
[----:B------:R-:W-:-:S04]  /*5220*/  IMAD.MOV.U32 R151, RZ, RZ, R155 ;  /* 0x000000ffff977224 */ /* 0x000fc800078e009b */
[----:B------:R-:W2:Y:S01]  /*5230*/  MUFU.EX2 R250, R0 ;  /* 0x0000000000fa7308 */ /* 0x000ea20000000800 */
[----:B------:R-:W-:Y:S01]  /*5240*/  IMAD.MOV.U32 R155, RZ, RZ, R174 ;  /* 0x000000ffff9b7224 */ /* 0x000fe200078e00ae */
[----:B------:R-:W-:Y:S02]  /*5250*/  MOV R174, R178 ;  /* 0x000000b200ae7202 */ /* 0x000fe40000000f00 */
[----:B--2---:R-:W-:Y:S01]  /*5260*/  F2FP.PACK_AB R7, R250, R166 ;  /* 0x000000a6fa07723e */ /* 0x004fe200000000ff */
[----:B------:R-:W-:Y:S02]  /*5270*/  IMAD.MOV.U32 R0, RZ, RZ, R155 ;  /* 0x000000ffff007224 */ /* 0x000fe400078e009b */
[----:B------:R-:W-:Y:S02]  /*5280*/  IMAD.MOV.U32 R155, RZ, RZ, R181 ;  /* 0x000000ffff9b7224 */ /* 0x000fe400078e00b5 */
[----:B------:R-:W-:Y:S02]  /*5290*/  FFMA.FTZ R0, R0, c[0x0][0x2d0], -R12 ;  /* 0x0000b40000007a23 */ /* 0x000fe4000001080c */
[C---:B-1----:R-:W-:Y:S08]  /*52a0*/  HMMA.16816.F32 R76, R4.reuse, R20, R76 ;  /* 0x00000014044c723c */ /* 0x042ff0000000184c */
[C---:B----4-:R-:W-:Y:S07]  /*52b0*/  HMMA.16816.F32 R136, R4.reuse, R8, R36 ;  /* 0x000000080488723c */ /* 0x050fee0000001824 */
[----:B------:R-:W-:Y:S01]  /*52c0*/  MOV R39, R125 ;  /* 0x0000007d00277202 */ /* 0x000fe20000000f00 */
[----:B------:R-:W-:Y:S01]  /*52d0*/  IMAD.MOV.U32 R36, RZ, RZ, R126 ;  /* 0x000000ffff247224 */ /* 0x000fe200078e007e */
[----:B------:R-:W-:Y:S01]  /*52e0*/  MOV R38, R124 ;  /* 0x0000007c00267202 */ /* 0x000fe20000000f00 */
[----:B------:R-:W-:Y:S01]  /*52f0*/  IMAD.MOV.U32 R37, RZ, RZ, R127 ;  /* 0x000000ffff257224 */ /* 0x000fe200078e007f */
[C---:B------:R-:W-:Y:S05]  /*5300*/  HMMA.16816.F32 R176, R4.reuse, R22, R68 ;  /* 0x0000001604b0723c */ /* 0x040fea0000001844 */
[----:B------:R-:W-:Y:S01]  /*5310*/  IMAD.MOV.U32 R20, RZ, RZ, R76 ;  /* 0x000000ffff147224 */ /* 0x000fe200078e004c */
[----:B------:R-:W-:Y:S01]  /*5320*/  MOV R42, R79 ;  /* 0x0000004f002a7202 */ /* 0x000fe20000000f00 */
[----:B------:R-:W-:Y:S01]  /*5330*/  IMAD.MOV.U32 R70, RZ, RZ, R169 ;  /* 0x000000ffff467224 */ /* 0x000fe200078e00a9 */
[----:B------:R-:W-:Y:S01]  /*5340*/  HMMA.16816.F32 R124, R4, R10, R28 ;  /* 0x0000000a047c723c */ /* 0x000fe2000000181c */
[----:B------:R-:W-:Y:S01]  /*5350*/  MOV R71, R168 ;  /* 0x000000a800477202 */ /* 0x000fe20000000f00 */
[----:B------:R-:W-:Y:S01]  /*5360*/  IMAD.MOV.U32 R69, RZ, RZ, R170 ;  /* 0x000000ffff457224 */ /* 0x000fe200078e00aa */
[----:B------:R-:W-:Y:S01]  /*5370*/  MOV R68, R171 ;  /* 0x000000ab00447202 */ /* 0x000fe20000000f00 */
[----:B------:R-:W1:Y:S01]  /*5380*/  LDSM.16.MT88.4 R8, [R226+0x4900] ;  /* 0x00490000e208783b */ /* 0x000e620000004200 */
[----:B------:R-:W-:-:S02]  /*5390*/  IMAD.MOV.U32 R41, RZ, RZ, R77 ;  /* 0x000000ffff297224 */ /* 0x000fc400078e004d */
[----:B------:R-:W-:Y:S01]  /*53a0*/  MOV R30, R20 ;  /* 0x00000014001e7202 */ /* 0x000fe20000000f00 */
[----:B------:R-:W-:Y:S01]  /*53b0*/  HMMA.16816.F32 R168, R4, R16, R56 ;  /* 0x0000001004a8723c */ /* 0x000fe20000001838 */
[----:B------:R-:W2:Y:S01]  /*53c0*/  LDSM.16.MT88.4 R20, [R228+0x1900] ;  /* 0x00190000e414783b */ /* 0x000ea20000004200 */
[----:B------:R-:W-:Y:S02]  /*53d0*/  IMAD.MOV.U32 R28, RZ, RZ, R182 ;  /* 0x000000ffff1c7224 */ /* 0x000fe400078e00b6 */
[----:B------:R-:W-:Y:S02]  /*53e0*/  IMAD.MOV.U32 R29, RZ, RZ, R183 ;  /* 0x000000ffff1d7224 */ /* 0x000fe400078e00b7 */
[----:B------:R-:W-:Y:S01]  /*53f0*/  IMAD.MOV.U32 R31, RZ, RZ, R60 ;  /* 0x000000ffff1f7224 */ /* 0x000fe200078e003c */
[----:B------:R-:W-:Y:S01]  /*5400*/  MOV R57, R151 ;  /* 0x0000009700397202 */ /* 0x000fe20000000f00 */
[----:B------:R-:W-:Y:S02]  /*5410*/  IMAD.MOV.U32 R59, RZ, RZ, R149 ;  /* 0x000000ffff3b7224 */ /* 0x000fe400078e0095 */
[----:B------:R-:W-:-:S02]  /*5420*/  IMAD.MOV.U32 R58, RZ, RZ, R150 ;  /* 0x000000ffff3a7224 */ /* 0x000fc400078e0096 */
[----:B------:R-:W-:Y:S01]  /*5430*/  HMMA.16816.F32 R148, R4, R18, R48 ;  /* 0x000000120494723c */ /* 0x000fe20000001830 */
[----:B------:R-:W3:Y:S01]  /*5440*/  LDSM.16.MT88.4 R16, [R225+0x4900] ;  /* 0x00490000e110783b */ /* 0x000ee20000004200 */
[----:B------:R-:W-:Y:S01]  /*5450*/  IMAD.MOV.U32 R56, RZ, RZ, R152 ;  /* 0x000000ffff387224 */ /* 0x000fe200078e0098 */
[----:B------:R-:W-:Y:S01]  /*5460*/  MOV R152, R175 ;  /* 0x000000af00987202 */ /* 0x000fe20000000f00 */
[----:B------:R-:W-:-:S03]  /*5470*/  IMAD.MOV.U32 R40, RZ, RZ, R78 ;  /* 0x000000ffff287224 */ /* 0x000fc600078e004e */
[----:B------:R-:W-:Y:S01]  /*5480*/  IMAD.MOV.U32 R51, RZ, RZ, R153 ;  /* 0x000000ffff337224 */ /* 0x000fe200078e0099 */
[----:B------:R-:W-:Y:S01]  /*5490*/  MOV R50, R154 ;  /* 0x0000009a00327202 */ /* 0x000fe20000000f00 */
[----:B------:R-:W-:Y:S01]  /*54a0*/  IMAD.MOV.U32 R153, RZ, RZ, R164 ;  /* 0x000000ffff997224 */ /* 0x000fe200078e00a4 */
[----:B------:R-:W-:Y:S01]  /*54b0*/  MOV R154, R172 ;  /* 0x000000ac009a7202 */ /* 0x000fe20000000f00 */
[----:B------:R-:W-:Y:S02]  /*54c0*/  IMAD.MOV.U32 R164, RZ, RZ, R173 ;  /* 0x000000ffffa47224 */ /* 0x000fe400078e00ad */
[----:B------:R-:W-:Y:S02]  /*54d0*/  IMAD.MOV.U32 R48, RZ, RZ, R174 ;  /* 0x000000ffff307224 */ /* 0x000fe400078e00ae */
[----:B------:R-:W-:Y:S01]  /*54e0*/  IMAD.MOV.U32 R49, RZ, RZ, R180 ;  /* 0x000000ffff317224 */ /* 0x000fe200078e00b4 */
[C---:B-1----:R-:W-:Y:S08]  /*54f0*/  HMMA.16816.F32 R60, R4.reuse, R8, R32 ;  /* 0x00000008043c723c */ /* 0x042ff00000001820 */
[C---:B--2---:R-:W-:Y:S07]  /*5500*/  HMMA.16816.F32 R180, R4.reuse, R20, R72 ;  /* 0x0000001404b4723c */ /* 0x044fee0000001848 */
[----:B------:R-:W-:Y:S01]  /*5510*/  IMAD.MOV.U32 R72, RZ, RZ, R49 ;  /* 0x000000ffff487224 */ /* 0x000fe200078e0031 */
[----:B------:R-:W-:Y:S01]  /*5520*/  HMMA.16816.F32 R172, R4, R22, R64 ;  /* 0x0000001604ac723c */ /* 0x000fe20000001840 */
[----:B------:R-:W1:Y:S01]  /*5530*/  LDSM.16.MT88.4 R20, [R229+0x4900] ;  /* 0x00490000e514783b */ /* 0x000e620000004200 */
[----:B------:R-:W-:Y:S01]  /*5540*/  IMAD.MOV.U32 R73, RZ, RZ, R50 ;  /* 0x000000ffff497224 */ /* 0x000fe200078e0032 */
[----:B------:R-:W-:Y:S01]  /*5550*/  MOV R74, R51 ;  /* 0x00000033004a7202 */ /* 0x000fe20000000f00 */
[----:B------:R-:W-:-:S03]  /*5560*/  IMAD.MOV.U32 R75, RZ, RZ, R56 ;  /* 0x000000ffff4b7224 */ /* 0x000fc600078e0038 */
[----:B------:R-:W-:Y:S01]  /*5570*/  MOV R64, R36 ;  /* 0x0000002400407202 */ /* 0x000fe20000000f00 */
[C---:B---3--:R-:W-:Y:S01]  /*5580*/  HMMA.16816.F32 R132, R4.reuse, R16, R52 ;  /* 0x000000100484723c */ /* 0x048fe20000001834 */
[----:B------:R-:W-:Y:S01]  /*5590*/  IMAD.MOV.U32 R65, RZ, RZ, R37 ;  /* 0x000000ffff417224 */ /* 0x000fe200078e0025 */
[----:B------:R-:W-:Y:S01]  /*55a0*/  MOV R67, R48 ;  /* 0x0000003000437202 */ /* 0x000fe20000000f00 */
[----:B------:R-:W-:Y:S01]  /*55b0*/  IMAD.MOV.U32 R66, RZ, RZ, R38 ;  /* 0x000000ffff427224 */ /* 0x000fe200078e0026 */
[----:B------:R-:W-:Y:S01]  /*55c0*/  MOV R38, R69 ;  /* 0x0000004500267202 */ /* 0x000fe20000000f00 */
[----:B------:R-:W-:Y:S02]  /*55d0*/  IMAD.MOV.U32 R36, RZ, RZ, R70 ;  /* 0x000000ffff247224 */ /* 0x000fe400078e0046 */
[----:B------:R-:W-:Y:S01]  /*55e0*/  IMAD.MOV.U32 R55, RZ, RZ, R31 ;  /* 0x000000ffff377224 */ /* 0x000fe200078e001f */
[----:B------:R-:W-:Y:S01]  /*55f0*/  HMMA.16816.F32 R80, R4, R18, R44 ;  /* 0x000000120450723c */ /* 0x000fe2000000182c */
[----:B------:R-:W2:Y:S01]  /*5600*/  LDSM.16.MT88.4 R16, [R228+0x4900] ;  /* 0x00490000e410783b */ /* 0x000ea20000004200 */
[----:B------:R-:W-:-:S02]  /*5610*/  IMAD.MOV.U32 R31, RZ, RZ, R68 ;  /* 0x000000ffff1f7224 */ /* 0x000fc400078e0044 */
[----:B------:R-:W-:Y:S02]  /*5620*/  IMAD.MOV.U32 R37, RZ, RZ, R71 ;  /* 0x000000ffff257224 */ /* 0x000fe400078e0047 */
[----:B------:R-:W-:Y:S02]  /*5630*/  IMAD.MOV.U32 R54, RZ, RZ, R30 ;  /* 0x000000ffff367224 */ /* 0x000fe400078e001e */
[----:B------:R-:W-:Y:S01]  /*5640*/  HMMA.16816.F32 R32, R4, R10, R24 ;  /* 0x0000000a0420723c */ /* 0x000fe20000001818 */
[----:B------:R-:W3:Y:S01]  /*5650*/  LDSM.16.MT88.4 R8, [R225+0x7900] ;  /* 0x00790000e108783b */ /* 0x000ee20000004200 */
[----:B------:R-:W-:-:S06]  /*5660*/  IMAD.MOV.U32 R30, RZ, RZ, R59 ;  /* 0x000000ffff1e7224 */ /* 0x000fcc00078e003b */
[C---:B-1----:R-:W-:Y:S07]  /*5670*/  HMMA.16816.F32 R76, R4.reuse, R20, R144 ;  /* 0x00000014044c723c */ /* 0x042fee0000001890 */
[----:B------:R-:W-:Y:S01]  /*5680*/  IMAD.MOV.U32 R147, RZ, RZ, R28 ;  /* 0x000000ffff937224 */ /* 0x000fe200078e001c */
[----:B------:R-:W-:Y:S01]  /*5690*/  HMMA.16816.F32 R68, R4, R22, R128 ;  /* 0x000000160444723c */ /* 0x000fe20000001880 */
[----:B------:R-:W1:Y:S01]  /*56a0*/  LDSM.16.MT88.4 R20, [R226+0x7900] ;  /* 0x00790000e214783b */ /* 0x000e620000004200 */
[----:B------:R-:W-:Y:S01]  /*56b0*/  MOV R146, R29 ;  /* 0x0000001d00927202 */ /* 0x000fe20000000f00 */
[----:B------:R-:W-:Y:S01]  /*56c0*/  IMAD.MOV.U32 R28, RZ, RZ, R57 ;  /* 0x000000ffff1c7224 */ /* 0x000fe200078e0039 */
[----:B------:R-:W-:Y:S01]  /*56d0*/  MOV R29, R58 ;  /* 0x0000003a001d7202 */ /* 0x000fe20000000f00 */
[----:B------:R-:W-:-:S02]  /*56e0*/  IMAD.MOV.U32 R144, RZ, RZ, R30 ;  /* 0x000000ffff907224 */ /* 0x000fc400078e001e */
[----:B------:R-:W-:Y:S01]  /*56f0*/  MOV R129, R73 ;  /* 0x0000004900817202 */ /* 0x000fe20000000f00 */
[----:B--2---:R-:W-:Y:S01]  /*5700*/  HMMA.16816.F32 R56, R4, R16, R116 ;  /* 0x000000100438723c */ /* 0x004fe20000001874 */
[----:B------:R-:W-:Y:S01]  /*5710*/  MOV R145, R29 ;  /* 0x0000001d00917202 */ /* 0x000fe20000000f00 */
[----:B------:R-:W-:Y:S01]  /*5720*/  IMAD.MOV.U32 R128, RZ, RZ, R74 ;  /* 0x000000ffff807224 */ /* 0x000fe200078e004a */
[----:B------:R-:W-:Y:S01]  /*5730*/  MOV R130, R55 ;  /* 0x0000003700827202 */ /* 0x000fe20000000f00 */
[----:B------:R-:W-:-:S03]  /*5740*/  IMAD.MOV.U32 R131, RZ, RZ, R64 ;  /* 0x000000ffff837224 */ /* 0x000fc600078e0040 */
[----:B------:R-:W-:Y:S01]  /*5750*/  MOV R117, R43 ;  /* 0x0000002b00757202 */ /* 0x000fe20000000f00 */
[----:B------:R-:W-:Y:S01]  /*5760*/  HMMA.16816.F32 R48, R4, R18, R112 ;  /* 0x000000120430723c */ /* 0x000fe20000001870 */
[----:B------:R-:W-:Y:S01]  /*5770*/  IMAD.MOV.U32 R116, RZ, RZ, R42 ;  /* 0x000000ffff747224 */ /* 0x000fe200078e002a */
[----:B------:R-:W-:Y:S01]  /*5780*/  MOV R119, R75 ;  /* 0x0000004b00777202 */ /* 0x000fe20000000f00 */
[----:B------:R-:W2:Y:S01]  /*5790*/  LDSM.16.MT88.4 R16, [R229+0x7900] ;  /* 0x00790000e510783b */ /* 0x000ea20000004200 */
[----:B------:R-:W-:-:S03]  /*57a0*/  IMAD.MOV.U32 R118, RZ, RZ, R66 ;  /* 0x000000ffff767224 */ /* 0x000fc600078e0042 */
[----:B------:R-:W-:Y:S01]  /*57b0*/  IMAD.MOV.U32 R114, RZ, RZ, R41 ;  /* 0x000000ffff727224 */ /* 0x000fe200078e0029 */
[----:B------:R-:W-:Y:S02]  /*57c0*/  MOV R115, R40 ;  /* 0x0000002800737202 */ /* 0x000fe40000000f00 */
[----:B---3--:R-:W-:Y:S01]  /*57d0*/  HMMA.16816.F32 R40, R4, R8, R96 ;  /* 0x000000080428723c */ /* 0x008fe20000001860 */
[----:B------:R-:W-:Y:S02]  /*57e0*/  MOV R113, R31 ;  /* 0x0000001f00717202 */ /* 0x000fe40000000f00 */
[----:B------:R-:W-:-:S04]  /*57f0*/  MOV R112, R65 ;  /* 0x0000004100707202 */ /* 0x000fc80000000f00 */
[----:B------:R-:W-:Y:S01]  /*5800*/  IMAD.MOV.U32 R98, RZ, RZ, R28 ;  /* 0x000000ffff627224 */ /* 0x000fe200078e001c */
[----:B------:R-:W-:Y:S01]  /*5810*/  MOV R96, R67 ;  /* 0x0000004300607202 */ /* 0x000fe20000000f00 */
[----:B------:R-:W-:Y:S01]  /*5820*/  HMMA.16816.F32 R28, R4, R10, R92 ;  /* 0x0000000a041c723c */ /* 0x000fe2000000185c */
[----:B------:R-:W-:Y:S01]  /*5830*/  IMAD.MOV.U32 R97, RZ, RZ, R72 ;  /* 0x000000ffff617224 */ /* 0x000fe200078e0048 */
[----:B------:R-:W3:Y:S01]  /*5840*/  LDSM.16.MT88.4 R8, [R228+0x7900] ;  /* 0x00790000e408783b */ /* 0x000ee20000004200 */
[----:B------:R-:W-:-:S04]  /*5850*/  IMAD.MOV.U32 R99, RZ, RZ, R54 ;  /* 0x000000ffff637224 */ /* 0x000fc800078e0036 */
[----:B------:R-:W-:Y:S01]  /*5860*/  MOV R93, R37 ;  /* 0x00000025005d7202 */ /* 0x000fe20000000f00 */
[----:B-1----:R-:W-:Y:S01]  /*5870*/  HMMA.16816.F32 R72, R4, R20, R140 ;  /* 0x000000140448723c */ /* 0x002fe2000000188c */
[----:B------:R-:W-:Y:S01]  /*5880*/  MOV R95, R39 ;  /* 0x00000027005f7202 */ /* 0x000fe20000000f00 */
[----:B------:R-:W-:Y:S02]  /*5890*/  IMAD.MOV.U32 R92, RZ, RZ, R36 ;  /* 0x000000ffff5c7224 */ /* 0x000fe400078e0024 */
        /* <DEDUP_REMOVED lines=17> */
[----:B------:R-:W-:Y:S01]  /*59b0*/  IMAD.MOV.U32 R147, RZ, RZ, R185 ;  /* 0x000000ffff937224 */ /* 0x000fe200078e00b9 */
[----:B------:R-:W-:Y:S01]  /*59c0*/  MOV R143, R93 ;  /* 0x0000005d008f7202 */ /* 0x000fe20000000f00 */
[----:B------:R-:W-:Y:S01]  /*59d0*/  HMMA.16816.F32 R64, R4, R22, R120 ;  /* 0x000000160440723c */ /* 0x000fe20000001878 */
[----:B------:R-:W-:Y:S01]  /*59e0*/  MOV R93, R95 ;  /* 0x0000005f005d7202 */ /* 0x000fe20000000f00 */
[----:B------:R4:W5:Y:S01]  /*59f0*/  LDL.LU R185, [R1+0x64] ;  /* 0x0000640001b97983 */ /* 0x0009620000300800 */
[----:B------:R-:W-:-:S05]  /*5a00*/  MOV R95, R97 ;  /* 0x00000061005f7202 */ /* 0x000fca0000000f00 */
[----:B--2---:R-:W-:Y:S01]  /*5a10*/  HMMA.16816.F32 R52, R4, R16, R108 ;  /* 0x000000100434723c */ /* 0x004fe2000000186c */
[----:B-1----:R-:W-:Y:S02]  /*5a20*/  FFMA.FTZ R0, R142, c[0x0][0x2d0], -R12 ;  /* 0x0000b4008e007a23 */ /* 0x002fe4000001080c */
[----:B------:R-:W-:Y:S02]  /*5a30*/  IMAD.MOV.U32 R142, RZ, RZ, R92 ;  /* 0x000000ffff8e7224 */ /* 0x000fe400078e005c */
[----:B------:R-:W-:-:S03]  /*5a40*/  IMAD.MOV.U32 R92, RZ, RZ, R94 ;  /* 0x000000ffff5c7224 */ /* 0x000fc600078e005e */
[C---:B------:R-:W-:Y:S01]  /*5a50*/  HMMA.16816.F32 R44, R4.reuse, R18, R104 ;  /* 0x00000012042c723c */ /* 0x040fe20000001868 */
        /* <DEDUP_REMOVED lines=12> */
[----:B------:R1:W2:Y:S01]  /*5b20*/  MUFU.EX2 R153, R0 ;  /* 0x0000000000997308 */ /* 0x0002a20000000800 */
[----:B------:R-:W-:Y:S01]  /*5b30*/  MOV R92, R94 ;  /* 0x0000005e005c7202 */ /* 0x000fe20000000f00 */
[----:B------:R-:W-:Y:S01]  /*5b40*/  LDSM.16.MT88.4 R16, [R226+0x2100] ;  /* 0x00210000e210783b */ /* 0x000fe20000004200 */
[----:B------:R-:W-:Y:S01]  /*5b50*/  MOV R94, R96 ;  /* 0x00000060005e7202 */ /* 0x000fe20000000f00 */
[----:B---3--:R-:W-:Y:S01]  /*5b60*/  HMMA.16816.F32 R36, R4, R8, R88 ;  /* 0x000000080424723c */ /* 0x008fe20000001858 */
[----:B------:R-:W-:Y:S01]  /*5b70*/  MOV R96, R98 ;  /* 0x0000006200607202 */ /* 0x000fe20000000f00 */
[----:B------:R4:W5:Y:S01]  /*5b80*/  LDL.LU R184, [R1+0x60] ;  /* 0x0000600001b87983 */ /* 0x0009620000300800 */
[----:B------:R-:W-:Y:S01]  /*5b90*/  MOV R98, R146 ;  /* 0x0000009200627202 */ /* 0x000fe20000000f00 */
[----:B------:R-:W-:Y:S01]  /*5ba0*/  IMAD.MOV.U32 R146, RZ, RZ, R147 ;  /* 0x000000ffff927224 */ /* 0x000fe200078e0093 */
[----:B------:R-:W-:-:S03]  /*5bb0*/  MOV R147, R154 ;  /* 0x0000009a00937202 */ /* 0x000fc60000000f00 */
[----:B------:R-:W-:Y:S01]  /*5bc0*/  HMMA.16816.F32 R24, R4, R10, R84 ;  /* 0x0000000a0418723c */ /* 0x000fe20000001854 */
[----:B------:R-:W-:Y:S01]  /*5bd0*/  LDSM.16.MT88.4 R8, [R229+0x2100] ;  /* 0x00210000e508783b */ /* 0x000fe20000004200 */
[--C-:B-1----:R-:W-:Y:S02]  /*5be0*/  FFMA.FTZ R0, R141, c[0x0][0x2d0], -R12.reuse ;  /* 0x0000b4008d007a23 */ /* 0x102fe4000001080c */
[----:B------:R-:W-:Y:S02]  /*5bf0*/  IMAD.MOV.U32 R141, RZ, RZ, R143 ;  /* 0x000000ffff8d7224 */ /* 0x000fe400078e008f */
[----:B------:R1:W-:Y:S01]  /*5c00*/  MUFU.EX2 R154, R0 ;  /* 0x00000000009a7308 */ /* 0x0003e20000000800 */
[----:B------:R-:W-:Y:S02]  /*5c10*/  IMAD.MOV.U32 R143, RZ, RZ, R93 ;  /* 0x000000ffff8f7224 */ /* 0x000fe400078e005d */
[----:B------:R-:W-:Y:S01]  /*5c20*/  IMAD.MOV.U32 R93, RZ, RZ, R95 ;  /* 0x000000ffff5d7224 */ /* 0x000fe200078e005f */
[----:B------:R-:W-:Y:S01]  /*5c30*/  MOV R21, R141 ;  /* 0x0000008d00157202 */ /* 0x000fe20000000f00 */
[----:B------:R-:W-:Y:S01]  /*5c40*/  IMAD.MOV.U32 R95, RZ, RZ, R97 ;  /* 0x000000ffff5f7224 */ /* 0x000fe200078e0061 */
[----:B------:R-:W-:Y:S01]  /*5c50*/  MOV R141, R143 ;  /* 0x0000008f008d7202 */ /* 0x000fe20000000f00 */
[----:B------:R-:W-:Y:S01]  /*5c60*/  IMAD.MOV.U32 R97, RZ, RZ, R99 ;  /* 0x000000ffff617224 */ /* 0x000fe200078e0063 */
[----:B------:R-:W-:Y:S01]  /*5c70*/  MOV R143, R93 ;  /* 0x0000005d008f7202 */ /* 0x000fe20000000f00 */
[----:B-1----:R-:W-:-:S02]  /*5c80*/  FFMA.FTZ R0, R140, c[0x0][0x2d0], -R12 ;  /* 0x0000b4008c007a23 */ /* 0x002fc4000001080c */
[----:B------:R-:W-:Y:S02]  /*5c90*/  IMAD.MOV.U32 R140, RZ, RZ, R142 ;  /* 0x000000ffff8c7224 */ /* 0x000fe400078e008e */
[----:B------:R-:W-:Y:S02]  /*5ca0*/  IMAD.MOV.U32 R142, RZ, RZ, R92 ;  /* 0x000000ffff8e7224 */ /* 0x000fe400078e005c */
[----:B------:R-:W-:Y:S02]  /*5cb0*/  IMAD.MOV.U32 R92, RZ, RZ, R94 ;  /* 0x000000ffff5c7224 */ /* 0x000fe400078e005e */
[----:B------:R-:W-:Y:S02]  /*5cc0*/  IMAD.MOV.U32 R94, RZ, RZ, R96 ;  /* 0x000000ffff5e7224 */ /* 0x000fe400078e0060 */
[----:B------:R-:W-:Y:S01]  /*5cd0*/  IMAD.MOV.U32 R96, RZ, RZ, R98 ;  /* 0x000000ffff607224 */ /* 0x000fe200078e0062 */
[----:B------:R-:W-:Y:S02]  /*5ce0*/  MOV R98, R164 ;  /* 0x000000a400627202 */ /* 0x000fe40000000f00 */
[----:B------:R1:W3:Y:S01]  /*5cf0*/  MUFU.EX2 R164, R0 ;  /* 0x0000000000a47308 */ /* 0x0002e20000000800 */
[----:B------:R-:W-:-:S02]  /*5d00*/  MOV R93, R95 ;  /* 0x0000005f005d7202 */ /* 0x000fc40000000f00 */
[----:B------:R-:W-:Y:S01]  /*5d10*/  MOV R95, R97 ;  /* 0x00000061005f7202 */ /* 0x000fe20000000f00 */
        /* <DEDUP_REMOVED lines=12> */
[----:B------:R1:W-:Y:S02]  /*5de0*/  MUFU.EX2 R101, R0 ;  /* 0x0000000000657308 */ /* 0x0003e40000000800 */
[----:B-1----:R-:W-:Y:S02]  /*5df0*/  FFMA.FTZ R0, R21, c[0x0][0x2d0], -R2 ;  /* 0x0000b40015007a23 */ /* 0x002fe40000010802 */
        /* <DEDUP_REMOVED lines=10> */
[----:B------:R-:W-:-:S02]  /*5ea0*/  IMAD.MOV.U32 R118, RZ, RZ, R103 ;  /* 0x000000ffff767224 */ /* 0x000fc400078e0067 */
[----:B------:R1:W1:Y:S01]  /*5eb0*/  MUFU.EX2 R103, R0 ;  /* 0x0000000000677308 */ /* 0x0002620000000800 */
[----:B------:R-:W-:Y:S01]  /*5ec0*/  MOV R122, R140 ;  /* 0x0000008c007a7202 */ /* 0x000fe20000000f00 */
[----:B------:R-:W-:Y:S01]  /*5ed0*/  IMAD.MOV.U32 R123, RZ, RZ, R141 ;  /* 0x000000ffff7b7224 */ /* 0x000fe200078e008d */
[----:B------:R-:W-:Y:S01]  /*5ee0*/  MOV R140, R142 ;  /* 0x0000008e008c7202 */ /* 0x000fe20000000f00 */
[----:B------:R-:W-:Y:S01]  /*5ef0*/  IMAD.MOV.U32 R141, RZ, RZ, R143 ;  /* 0x000000ffff8d7224 */ /* 0x000fe200078e008f */
[----:B------:R-:W-:Y:S01]  /*5f00*/  MOV R142, R92 ;  /* 0x0000005c008e7202 */ /* 0x000fe20000000f00 */
[----:B-1----:R-:W-:Y:S02]  /*5f10*/  FFMA.FTZ R0, R21, c[0x0][0x2d0], -R2 ;  /* 0x0000b40015007a23 */ /* 0x002fe40000010802 */
[----:B------:R-:W1:Y:S01]  /*5f20*/  LDSM.16.MT88.4 R20, [R225+0x2100] ;  /* 0x00210000e114783b */ /* 0x000e620000004200 */
[----:B------:R-:W-:Y:S01]  /*5f30*/  MOV R92, R94 ;  /* 0x0000005e005c7202 */ /* 0x000fe20000000f00 */
[----:B------:R-:W-:Y:S01]  /*5f40*/  IMAD.MOV.U32 R143, RZ, RZ, R93 ;  /* 0x000000ffff8f7224 */ /* 0x000fe200078e005d */
[----:B------:R-:W-:-:S02]  /*5f50*/  MOV R94, R112 ;  /* 0x00000070005e7202 */ /* 0x000fc40000000f00 */
[----:B------:R-:W-:Y:S02]  /*5f60*/  MOV R112, R152 ;  /* 0x0000009800707202 */ /* 0x000fe40000000f00 */
[----:B------:R2:W-:Y:S02]  /*5f70*/  MUFU.EX2 R152, R0 ;  /* 0x0000000000987308 */ /* 0x0005e40000000800 */
[----:B--2---:R-:W-:Y:S01]  /*5f80*/  FFMA.FTZ R0, R122, c[0x0][0x2d0], -R2 ;  /* 0x0000b4007a007a23 */ /* 0x004fe20000010802 */
[----:B------:R-:W-:Y:S02]  /*5f90*/  MOV R122, R143 ;  /* 0x0000008f007a7202 */ /* 0x000fe40000000f00 */
[----:B------:R-:W-:-:S03]  /*5fa0*/  MOV R143, R155 ;  /* 0x0000009b008f7202 */ /* 0x000fc60000000f00 */
[----:B------:R-:W2:Y:S01]  /*5fb0*/  MUFU.EX2 R155, R0 ;  /* 0x00000000009b7308 */ /* 0x000ea20000000800 */
[----:B------:R-:W-:Y:S01]  /*5fc0*/  MOV R110, R141 ;  /* 0x0000008d006e7202 */ /* 0x000fe20000000f00 */
[----:B------:R-:W-:Y:S01]  /*5fd0*/  IMAD.MOV.U32 R109, RZ, RZ, R140 ;  /* 0x000000ffff6d7224 */ /* 0x000fe200078e008c */
[----:B------:R-:W-:Y:S01]  /*5fe0*/  MOV R108, R123 ;  /* 0x0000007b006c7202 */ /* 0x000fe20000000f00 */
[----:B------:R-:W-:Y:S01]  /*5ff0*/  IMAD.MOV.U32 R111, RZ, RZ, R142 ;  /* 0x000000ffff6f7224 */ /* 0x000fe200078e008e */
[----:B------:R-:W-:Y:S01]  /*6000*/  F2FP.PACK_AB R4, R153, R102 ;  /* 0x000000669904723e */ /* 0x000fe200000000ff */
[----:B------:R-:W-:Y:S01]  /*6010*/  IMAD.MOV.U32 R141, RZ, RZ, R119 ;  /* 0x000000ffff8d7224 */ /* 0x000fe200078e0077 */
[----:B---3--:R-:W-:Y:S02]  /*6020*/  F2FP.PACK_AB R6, R164, R154 ;  /* 0x0000009aa406723e */ /* 0x008fe400000000ff */
[----:B------:R-:W-:Y:S02]  /*6030*/  F2FP.PACK_AB R5, R103, R101 ;  /* 0x000000656705723e */ /* 0x000fe400000000ff */
[----:B------:R-:W-:Y:S01]  /*6040*/  MOV R142, R128 ;  /* 0x00000080008e7202 */ /* 0x000fe20000000f00 */
[----:B------:R-:W-:Y:S01]  /*6050*/  IMAD.MOV.U32 R123, RZ, RZ, R112 ;  /* 0x000000ffff7b7224 */ /* 0x000fe200078e0070 */
[----:B--2---:R-:W-:Y:S01]  /*6060*/  F2FP.PACK_AB R7, R155, R152 ;  /* 0x000000989b07723e */ /* 0x004fe200000000ff */
[----:B------:R-:W-:Y:S01]  /*6070*/  IMAD.MOV.U32 R93, RZ, RZ, R95 ;  /* 0x000000ffff5d7224 */ /* 0x000fe200078e005f */
[----:B------:R-:W-:Y:S01]  /*6080*/  MOV R0, R141 ;  /* 0x0000008d00007202 */ /* 0x000fe20000000f00 */
[----:B------:R-:W-:-:S02]  /*6090*/  IMAD.MOV.U32 R112, RZ, RZ, R160 ;  /* 0x000000ffff707224 */ /* 0x000fc400078e00a0 */
[----:B------:R-:W-:Y:S02]  /*60a0*/  IMAD.MOV.U32 R95, RZ, RZ, R118 ;  /* 0x000000ffff5f7224 */ /* 0x000fe400078e0076 */
[----:B------:R-:W-:Y:S01]  /*60b0*/  IMAD.MOV.U32 R141, RZ, RZ, R142 ;  /* 0x000000ffff8d7224 */ /* 0x000fe200078e008e */
[----:B-1----:R-:W-:Y:S01]  /*60c0*/  HMMA.16816.F32 R104, R4, R20, R108 ;  /* 0x000000140468723c */ /* 0x002fe2000000186c */
[----:B------:R-:W-:Y:S01]  /*60d0*/  MOV R142, R143 ;  /* 0x0000008f008e7202 */ /* 0x000fe20000000f00 */
[----:B------:R-:W-:-:S05]  /*60e0*/  IMAD.MOV.U32 R143, RZ, RZ, R112 ;  /* 0x000000ffff8f7224 */ /* 0x000fca00078e0070 */
[----:B------:R-:W-:Y:S01]  /*60f0*/  MOV R108, R113 ;  /* 0x00000071006c7202 */ /* 0x000fe20000000f00 */
[C---:B------:R-:W-:Y:S01]  /*6100*/  HMMA.16816.F32 R84, R4.reuse, R22, R176 ;  /* 0x000000160454723c */ /* 0x040fe200000018b0 */
[----:B------:R-:W-:Y:S01]  /*6110*/  IMAD.MOV.U32 R111, RZ, RZ, R122 ;  /* 0x000000ffff6f7224 */ /* 0x000fe200078e007a */
[----:B------:R-:W-:Y:S01]  /*6120*/  MOV R110, R123 ;  /* 0x0000007b006e7202 */ /* 0x000fe20000000f00 */
[----:B------:R-:W1:Y:S04]  /*6130*/  LDSM.16.MT88.4 R20, [R228+0x2100] ;  /* 0x00210000e414783b */ /* 0x000e680000004200 */
[----:B------:R-:W-:Y:S01]  /*6140*/  IMAD.MOV.U32 R178, RZ, RZ, R114 ;  /* 0x000000ffffb27224 */ /* 0x000fe200078e0072 */
[----:B------:R-:W-:Y:S01]  /*6150*/  MOV R179, R115 ;  /* 0x0000007300b37202 */ /* 0x000fe20000000f00 */
[C---:B------:R-:W-:Y:S07]  /*6160*/  HMMA.16816.F32 R88, R4.reuse, R18, R148 ;  /* 0x000000120458723c */ /* 0x040fee0000001894 */
[----:B------:R-:W-:Y:S01]  /*6170*/  IMAD.MOV.U32 R151, RZ, RZ, R92 ;  /* 0x000000ffff977224 */ /* 0x000fe200078e005c */
[C---:B------:R-:W-:Y:S01]  /*6180*/  HMMA.16816.F32 R112, R4.reuse, R16, R168 ;  /* 0x000000100470723c */ /* 0x040fe200000018a8 */
[----:B------:R-:W-:Y:S01]  /*6190*/  MOV R150, R93 ;  /* 0x0000005d00967202 */ /* 0x000fe20000000f00 */
[----:B------:R-:W-:Y:S01]  /*61a0*/  IMAD.MOV.U32 R149, RZ, RZ, R94 ;  /* 0x000000ffff957224 */ /* 0x000fe200078e005e */
[----:B------:R-:W-:Y:S01]  /*61b0*/  MOV R148, R95 ;  /* 0x0000005f00947202 */ /* 0x000fe20000000f00 */
[----:B------:R-:W2:Y:S04]  /*61c0*/  LDSM.16.MT88.4 R16, [R225+0x5100] ;  /* 0x00510000e110783b */ /* 0x000ea80000004200 */
[C---:B------:R-:W-:Y:S08]  /*61d0*/  HMMA.16816.F32 R120, R4.reuse, R8, R136 ;  /* 0x000000080478723c */ /* 0x040ff00000001888 */
[----:B------:R-:W-:Y:S01]  /*61e0*/  HMMA.16816.F32 R92, R4, R10, R124 ;  /* 0x0000000a045c723c */ /* 0x000fe2000000187c */
[----:B------:R-:W3:Y:S01]  /*61f0*/  LDSM.16.MT88.4 R8, [R226+0x5100] ;  /* 0x00510000e208783b */ /* 0x000ee20000004200 */
[----:B------:R-:W-:-:S05]  /*6200*/  IMAD.MOV.U32 R118, RZ, RZ, R161 ;  /* 0x000000ffff767224 */ /* 0x000fca00078e00a1 */
        /* <DEDUP_REMOVED lines=16> */
[C---:B-1----:R-:W-:Y:S07]  /*6310*/  HMMA.16816.F32 R128, R4.reuse, R20, R180 ;  /* 0x000000140480723c */ /* 0x042fee00000018b4 */
[----:B------:R-:W-:Y:S01]  /*6320*/  IMAD.MOV.U32 R182, RZ, RZ, R144 ;  /* 0x000000ffffb67224 */ /* 0x000fe200078e0090 */
[----:B--2---:R-:W-:Y:S01]  /*6330*/  HMMA.16816.F32 R136, R4, R16, R132 ;  /* 0x000000100488723c */ /* 0x004fe20000001884 */
[----:B------:R-:W-:-:S06]  /*6340*/  MOV R183, R145 ;  /* 0x0000009100b77202 */ /* 0x000fcc0000000f00 */
[----:B------:R-:W-:Y:S01]  /*6350*/  IMAD.MOV.U32 R134, RZ, RZ, R146 ;  /* 0x000000ffff867224 */ /* 0x000fe200078e0092 */
[----:B------:R-:W-:Y:S01]  /*6360*/  MOV R135, R147 ;  /* 0x0000009300877202 */ /* 0x000fe20000000f00 */
[C---:B---3--:R-:W-:Y:S08]  /*6370*/  HMMA.16816.F32 R32, R4.reuse, R10, R32 ;  /* 0x0000000a0420723c */ /* 0x048ff00000001820 */
[C---:B------:R-:W-:Y:S01]  /*6380*/  HMMA.16816.F32 R144, R4.reuse, R8, R60 ;  /* 0x000000080490723c */ /* 0x040fe2000000183c */
[----:B------:R-:W1:Y:S07]  /*6390*/  LDSM.16.MT88.4 R8, [R225+0x8100] ;  /* 0x00810000e108783b */ /* 0x000e6e0000004200 */
[C---:B------:R-:W-:Y:S01]  /*63a0*/  HMMA.16816.F32 R172, R4.reuse, R22, R172 ;  /* 0x0000001604ac723c */ /* 0x040fe200000018ac */
[----:B------:R-:W2:Y:S07]  /*63b0*/  LDSM.16.MT88.4 R20, [R229+0x5100] ;  /* 0x00510000e514783b */ /* 0x000eae0000004200 */
[C---:B------:R-:W-:Y:S01]  /*63c0*/  HMMA.16816.F32 R80, R4.reuse, R18, R80 ;  /* 0x000000120450723c */ /* 0x040fe20000001850 */
[----:B------:R-:W3:Y:S07]  /*63d0*/  LDSM.16.MT88.4 R16, [R228+0x5100] ;  /* 0x00510000e410783b */ /* 0x000eee0000004200 */
[C---:B-1----:R-:W-:Y:S08]  /*63e0*/  HMMA.16816.F32 R40, R4.reuse, R8, R40 ;  /* 0x000000080428723c */ /* 0x042ff00000001828 */
[C---:B------:R-:W-:Y:S01]  /*63f0*/  HMMA.16816.F32 R28, R4.reuse, R10, R28 ;  /* 0x0000000a041c723c */ /* 0x040fe2000000181c */
[----:B------:R-:W1:Y:S07]  /*6400*/  LDSM.16.MT88.4 R8, [R228+0x8100] ;  /* 0x00810000e408783b */ /* 0x000e6e0000004200 */
[C---:B--2---:R-:W-:Y:S08]  /*6410*/  HMMA.16816.F32 R76, R4.reuse, R20, R76 ;  /* 0x00000014044c723c */ /* 0x044ff0000000184c */
[C---:B------:R-:W-:Y:S01]  /*6420*/  HMMA.16816.F32 R68, R4.reuse, R22, R68 ;  /* 0x000000160444723c */ /* 0x040fe20000001844 */
[----:B------:R-:W2:Y:S07]  /*6430*/  LDSM.16.MT88.4 R20, [R226+0x8100] ;  /* 0x00810000e214783b */ /* 0x000eae0000004200 */
[C---:B---3--:R-:W-:Y:S08]  /*6440*/  HMMA.16816.F32 R60, R4.reuse, R16, R56 ;  /* 0x00000010043c723c */ /* 0x048ff00000001838 */
[----:B------:R-:W-:Y:S01]  /*6450*/  HMMA.16816.F32 R48, R4, R18, R48 ;  /* 0x000000120430723c */ /* 0x000fe20000001830 */
[----:B------:R-:W3:Y:S01]  /*6460*/  LDSM.16.MT88.4 R16, [R229+0x8100] ;  /* 0x00810000e510783b */ /* 0x000ee20000004200 */
[----:B------:R-:W-:-:S06]  /*6470*/  FFMA.FTZ R0, R0, c[0x0][0x2d0], -R12 ;  /* 0x0000b40000007a23 */ /* 0x000fcc000001080c */
[----:B-1----:R-:W-:Y:S01]  /*6480*/  HMMA.16816.F32 R24, R4, R10, R24 ;  /* 0x0000000a0418723c */ /* 0x002fe20000001818 */
[----:B------:R1:W-:Y:S01]  /*6490*/  MUFU.EX2 R11, R0 ;  /* 0x00000000000b7308 */ /* 0x0003e20000000800 */
[----:B------:R-:W-:Y:S01]  /*64a0*/  IMAD.MOV.U32 R180, RZ, RZ, R178 ;  /* 0x000000ffffb47224 */ /* 0x000fe200078e00b2 */
[----:B------:R-:W-:-:S05]  /*64b0*/  MOV R181, R179 ;  /* 0x000000b300b57202 */ /* 0x000fca0000000f00 */
[----:B------:R-:W-:Y:S01]  /*64c0*/  HMMA.16816.F32 R36, R4, R8, R36 ;  /* 0x000000080424723c */ /* 0x000fe20000001824 */
[----:B-1----:R-:W-:-:S04]  /*64d0*/  FFMA.FTZ R0, R134, c[0x0][0x2d0], -R12 ;  /* 0x0000b40086007a23 */ /* 0x002fc8000001080c */
[----:B------:R1:W1:Y:S03]  /*64e0*/  MUFU.EX2 R10, R0 ;  /* 0x00000000000a7308 */ /* 0x0002660000000800 */
[----:B--2---:R-:W-:Y:S01]  /*64f0*/  HMMA.16816.F32 R168, R4, R20, R72 ;  /* 0x0000001404a8723c */ /* 0x004fe20000001848 */
[----:B-1----:R-:W-:-:S07]  /*6500*/  FFMA.FTZ R0, R135, c[0x0][0x2d0], -R12 ;  /* 0x0000b40087007a23 */ /* 0x002fce000001080c */
[----:B------:R-:W-:Y:S01]  /*6510*/  HMMA.16816.F32 R20, R4, R22, R64 ;  /* 0x000000160414723c */ /* 0x000fe20000001840 */
[----:B------:R-:W-:Y:S01]  /*6520*/  IMAD.MOV.U32 R74, RZ, RZ, R183 ;  /* 0x000000ffff4a7224 */ /* 0x000fe200078e00b7 */
[----:B------:R-:W-:Y:S01]  /*6530*/  MOV R57, R116 ;  /* 0x0000007400397202 */ /* 0x000fe20000000f00 */
[----:B------:R1:W-:Y:S01]  /*6540*/  MUFU.EX2 R9, R0 ;  /* 0x0000000000097308 */ /* 0x0003e20000000800 */
[----:B------:R-:W-:-:S04]  /*6550*/  IMAD.MOV.U32 R58, RZ, RZ, R117 ;  /* 0x000000ffff3a7224 */ /* 0x000fc800078e0075 */
[----:B---3--:R-:W-:Y:S01]  /*6560*/  HMMA.16816.F32 R176, R4, R16, R52 ;  /* 0x0000001004b0723c */ /* 0x008fe20000001834 */
[----:B------:R-:W-:-:S07]  /*6570*/  IMAD.MOV.U32 R59, RZ, RZ, R119 ;  /* 0x000000ffff3b7224 */ /* 0x000fce00078e0077 */
[----:B------:R-:W-:Y:S01]  /*6580*/  HMMA.16816.F32 R44, R4, R18, R44 ;  /* 0x00000012042c723c */ /* 0x000fe2000000182c */
[----:B------:R-:W-:Y:S01]  /*6590*/  MOV R73, R124 ;  /* 0x0000007c00497202 */ /* 0x000fe20000000f00 */
[----:B------:R-:W-:Y:S01]  /*65a0*/  IMAD.MOV.U32 R75, RZ, RZ, R125 ;  /* 0x000000ffff4b7224 */ /* 0x000fe200078e007d */
[----:B------:R-:W-:Y:S01]  /*65b0*/  MOV R56, R127 ;  /* 0x0000007f00387202 */ /* 0x000fe20000000f00 */
[----:B-1----:R-:W-:Y:S01]  /*65c0*/  FFMA.FTZ R0, R180, c[0x0][0x2d0], -R12 ;  /* 0x0000b400b4007a23 */ /* 0x002fe2000001080c */
[----:B------:R-:W-:Y:S03]  /*65d0*/  LDSM.16.MT88.4 R132, [R228+0x2900] ;  /* 0x00290000e484783b */ /* 0x000fe60000004200 */
[----:B------:R1:W2:Y:S01]  /*65e0*/  MUFU.EX2 R8, R0 ;  /* 0x0000000000087308 */ /* 0x0002a20000000800 */
[----:B------:R-:W-:Y:S01]  /*65f0*/  MOV R183, R118 ;  /* 0x0000007600b77202 */ /* 0x000fe20000000f00 */
[----:B------:R-:W-:Y:S01]  /*6600*/  IMAD.MOV.U32 R99, RZ, RZ, R163 ;  /* 0x000000ffff637224 */ /* 0x000fe200078e00a3 */
[----:B------:R-:W3:Y:S01]  /*6610*/  LDSM.16.MT88.4 R116, [R226+0x2900] ;  /* 0x00290000e274783b */ /* 0x000ee20000004200 */
[----:B------:R-:W-:-:S02]  /*6620*/  IMAD.MOV.U32 R180, RZ, RZ, R150 ;  /* 0x000000ffffb47224 */ /* 0x000fc400078e0096 */
[----:B------:R-:W-:Y:S01]  /*6630*/  IMAD.MOV.U32 R97, RZ, RZ, R162 ;  /* 0x000000ffff617224 */ /* 0x000fe200078e00a2 */
[----:B------:R-:W-:Y:S01]  /*6640*/  MOV R17, R96 ;  /* 0x0000006000117202 */ /* 0x000fe20000000f00 */
[----:B------:R-:W-:Y:S01]  /*6650*/  LDSM.16.MT88.4 R64, [R228+0x5900] ;  /* 0x00590000e440783b */ /* 0x000fe20000004200 */
[--C-:B-1----:R-:W-:Y:S01]  /*6660*/  FFMA.FTZ R0, R181, c[0x0][0x2d0], -R2.reuse ;  /* 0x0000b400b5007a23 */ /* 0x102fe20000010802 */
[----:B------:R-:W-:Y:S02]  /*6670*/  MOV R19, R98 ;  /* 0x0000006200137202 */ /* 0x000fe40000000f00 */
[----:B------:R4:W5:Y:S01]  /*6680*/  LDL.LU R163, [R1+0x5c] ;  /* 0x00005c0001a37983 */ /* 0x0009620000300800 */
[----:B------:R1:W-:Y:S01]  /*6690*/  MUFU.EX2 R7, R0 ;  /* 0x0000000000077308 */ /* 0x0003e20000000800 */
[----:B------:R-:W-:Y:S01]  /*66a0*/  MOV R181, R149 ;  /* 0x0000009500b57202 */ /* 0x000fe20000000f00 */
[----:B------:R-:W-:Y:S01]  /*66b0*/  IMAD.MOV.U32 R150, RZ, RZ, R109 ;  /* 0x000000ffff967224 */ /* 0x000fe200078e006d */
[----:B------:R-:W-:Y:S01]  /*66c0*/  MOV R149, R110 ;  /* 0x0000006e00957202 */ /* 0x000fe20000000f00 */
[----:B------:R-:W-:Y:S01]  /*66d0*/  IMAD.MOV.U32 R16, RZ, RZ, R97 ;  /* 0x000000ffff107224 */ /* 0x000fe200078e0061 */
[----:B------:R-:W-:Y:S01]  /*66e0*/  F2FP.PACK_AB R96, R10, R11 ;  /* 0x0000000b0a60723e */ /* 0x000fe200000000ff */
[----:B------:R-:W-:Y:S01]  /*66f0*/  IMAD.MOV.U32 R18, RZ, RZ, R99 ;  /* 0x000000ffff127224 */ /* 0x000fe200078e0063 */
[----:B--2---:R-:W-:Y:S01]  /*6700*/  F2FP.PACK_AB R98, R8, R9 ;  /* 0x000000090862723e */ /* 0x004fe200000000ff */
[----:B------:R4:W5:Y:S04]  /*6710*/  LDL.LU R162, [R1+0x58] ;  /* 0x0000580001a27983 */ /* 0x0009680000300800 */
[----:B------:R4:W5:Y:S01]  /*6720*/  LDL.LU R161, [R1+0x54] ;  /* 0x0000540001a17983 */ /* 0x0009620000300800 */
[----:B-1----:R-:W-:-:S03]  /*6730*/  FFMA.FTZ R0, R182, c[0x0][0x2d0], -R2 ;  /* 0x0000b400b6007a23 */ /* 0x002fc60000010802 */
[----:B------:R4:W5:Y:S01]  /*6740*/  LDL.LU R160, [R1+0x50] ;  /* 0x0000500001a07983 */ /* 0x0009620000300800 */
[----:B------:R-:W-:Y:S01]  /*6750*/  IMAD.MOV.U32 R182, RZ, RZ, R148 ;  /* 0x000000ffffb67224 */ /* 0x000fe200078e0094 */
[----:B------:R1:W2:Y:S01]  /*6760*/  MUFU.EX2 R6, R0 ;  /* 0x0000000000067308 */ /* 0x0002a20000000800 */
[----:B------:R-:W-:Y:S01]  /*6770*/  IMAD.MOV.U32 R148, RZ, RZ, R111 ;  /* 0x000000ffff947224 */ /* 0x000fe200078e006f */
[----:B------:R4:W5:Y:S04]  /*6780*/  LDL.LU R159, [R1+0x4c] ;  /* 0x00004c00019f7983 */ /* 0x0009680000300800 */
[----:B------:R4:W5:Y:S04]  /*6790*/  LDL.LU R158, [R1+0x48] ;  /* 0x00004800019e7983 */ /* 0x0009680000300800 */
[----:B------:R4:W5:Y:S04]  /*67a0*/  LDL.LU R157, [R1+0x44] ;  /* 0x00004400019d7983 */ /* 0x0009680000300800 */
[----:B------:R4:W5:Y:S01]  /*67b0*/  LDL.LU R156, [R1+0x40] ;  /* 0x00004000019c7983 */ /* 0x0009620000300800 */
[----:B-1----:R-:W-:-:S02]  /*67c0*/  FFMA.FTZ R0, R126, c[0x0][0x2d0], -R2 ;  /* 0x0000b4007e007a23 */ /* 0x002fc40000010802 */
[----:B------:R-:W-:Y:S01]  /*67d0*/  FFMA.FTZ R2, R151, c[0x0][0x2d0], -R2 ;  /* 0x0000b40097027a23 */ /* 0x000fe20000010802 */
[----:B------:R-:W-:Y:S01]  /*67e0*/  MOV R151, R108 ;  /* 0x0000006c00977202 */ /* 0x000fe20000000f00 */
[----:B------:R-:W1:Y:S04]  /*67f0*/  LDSM.16.MT88.4 R124, [R229+0x2900] ;  /* 0x00290000e57c783b */ /* 0x000e680000004200 */
[----:B------:R-:W1:Y:S01]  /*6800*/  LDSM.16.MT88.4 R108, [R225+0x2900] ;  /* 0x00290000e16c783b */ /* 0x000e620000004200 */
[----:B------:R3:W-:Y:S08]  /*6810*/  MUFU.EX2 R5, R0 ;  /* 0x0000000000057308 */ /* 0x0007f00000000800 */
[----:B------:R-:W4:Y:S01]  /*6820*/  MUFU.EX2 R4, R2 ;  /* 0x0000000200047308 */ /* 0x000f220000000800 */
[----:B--2---:R-:W-:Y:S01]  /*6830*/  F2FP.PACK_AB R97, R6, R7 ;  /* 0x000000070661723e */ /* 0x004fe200000000ff */
[----:B---3--:R-:W-:-:S04]  /*6840*/  FADD.FTZ R0, R74, R73 ;  /* 0x000000494a007221 */ /* 0x008fc80000010000 */
[----:B------:R-:W-:Y:S02]  /*6850*/  FADD.FTZ R0, R75, R0 ;  /* 0x000000004b007221 */ /* 0x000fe40000010000 */
[----:B------:R-:W-:Y:S01]  /*6860*/  LDSM.16.MT88.4 R72, [R225+0x8900] ;  /* 0x00890000e148783b */ /* 0x000fe20000004200 */
[----:B----4-:R-:W-:Y:S01]  /*6870*/  F2FP.PACK_AB R99, R4, R5 ;  /* 0x000000050463723e */ /* 0x010fe200000000ff */
[----:B------:R-:W-:Y:S02]  /*6880*/  FADD.FTZ R2, R15, R14 ;  /* 0x0000000e0f027221 */ /* 0x000fe40000010000 */
[----:B------:R-:W-:Y:S02]  /*6890*/  FADD.FTZ R12, R56, R0 ;  /* 0x00000000380c7221 */ /* 0x000fe40000010000 */
[----:B------:R-:W-:Y:S02]  /*68a0*/  FADD.FTZ R2, R13, R2 ;  /* 0x000000020d027221 */ /* 0x000fe40000010000 */
[----:B------:R-:W-:Y:S01]  /*68b0*/  IMAD.MOV.U32 R0, RZ, RZ, R58 ;  /* 0x000000ffff007224 */ /* 0x000fe200078e003a */
[----:B------:R-:W-:Y:S03]  /*68c0*/  HMMA.16816.F32 R112, R96, R116, R112 ;  /* 0x000000746070723c */ /* 0x000fe60000001870 */
[----:B------:R-:W-:-:S05]  /*68d0*/  FADD.FTZ R0, R0, R2 ;  /* 0x0000000200007221 */ /* 0x000fca0000010000 */
[C---:B------:R-:W-:Y:S07]  /*68e0*/  HMMA.16816.F32 R116, R96.reuse, R118, R88 ;  /* 0x000000766074723c */ /* 0x040fee0000001858 */
[----:B------:R-:W-:Y:S01]  /*68f0*/  MOV R90, R141 ;  /* 0x0000008d005a7202 */ /* 0x000fe20000000f00 */
[----:B------:R-:W-:Y:S01]  /*6900*/  IMAD.MOV.U32 R91, RZ, RZ, R142 ;  /* 0x000000ffff5b7224 */ /* 0x000fe200078e008e */
[----:B-1----:R-:W-:Y:S03]  /*6910*/  HMMA.16816.F32 R120, R96, R124, R120 ;  /* 0x0000007c6078723c */ /* 0x002fe60000001878 */
[----:B------:R-:W-:-:S02]  /*6920*/  FADD.FTZ R2, R90, R12 ;  /* 0x0000000c5a027221 */ /* 0x000fc40000010000 */
[----:B------:R-:W-:-:S03]  /*6930*/  FADD.FTZ R0, R91, R0 ;  /* 0x000000005b007221 */ /* 0x000fc60000010000 */
[C---:B------:R-:W-:Y:S01]  /*6940*/  HMMA.16816.F32 R104, R96.reuse, R108, R104 ;  /* 0x0000006c6068723c */ /* 0x040fe20000001868 */
[----:B------:R-:W-:Y:S01]  /*6950*/  IMAD.MOV.U32 R13, RZ, RZ, R150 ;  /* 0x000000ffff0d7224 */ /* 0x000fe200078e0096 */
[----:B------:R-:W-:Y:S01]  /*6960*/  MOV R15, R151 ;  /* 0x00000097000f7202 */ /* 0x000fe20000000f00 */
[----:B------:R-:W-:Y:S01]  /*6970*/  IMAD.MOV.U32 R14, RZ, RZ, R140 ;  /* 0x000000ffff0e7224 */ /* 0x000fe200078e008c */
[----:B------:R-:W-:Y:S04]  /*6980*/  LDSM.16.MT88.4 R88, [R229+0x8900] ;  /* 0x00890000e558783b */ /* 0x000fe80000004200 */
[C---:B------:R-:W-:Y:S07]  /*6990*/  HMMA.16816.F32 R124, R96.reuse, R126, R92 ;  /* 0x0000007e607c723c */ /* 0x040fee000000185c */
[----:B------:R-:W-:Y:S01]  /*69a0*/  MOV R95, R143 ;  /* 0x0000008f005f7202 */ /* 0x000fe20000000f00 */
[----:B------:R-:W-:Y:S01]  /*69b0*/  HMMA.16816.F32 R108, R96, R110, R84 ;  /* 0x0000006e606c723c */ /* 0x000fe20000001854 */
[----:B------:R-:W-:Y:S06]  /*69c0*/  LDSM.16.MT88.4 R140, [R225+0x5900] ;  /* 0x00590000e18c783b */ /* 0x000fec0000004200 */
[----:B------:R-:W-:Y:S01]  /*69d0*/  MOV R84, R149 ;  /* 0x0000009500547202 */ /* 0x000fe20000000f00 */
[----:B------:R-:W-:-:S04]  /*69e0*/  FADD.FTZ R2, R95, R2 ;  /* 0x000000025f027221 */ /* 0x000fc80000010000 */
[----:B------:R-:W-:Y:S02]  /*69f0*/  FADD.FTZ R0, R84, R0 ;  /* 0x0000000054007221 */ /* 0x000fe40000010000 */
[----:B------:R-:W-:Y:S02]  /*6a00*/  FADD.FTZ R2, R13, R2 ;  /* 0x000000020d027221 */ /* 0x000fe40000010000 */
[----:B------:R-:W-:Y:S02]  /*6a10*/  IMAD.MOV.U32 R85, RZ, RZ, R148 ;  /* 0x000000ffff557224 */ /* 0x000fe400078e0094 */
[----:B------:R-:W-:Y:S01]  /*6a20*/  FADD.FTZ R0, R15, R0 ;  /* 0x000000000f007221 */ /* 0x000fe20000010000 */
[----:B------:R-:W-:Y:S01]  /*6a30*/  MOV R86, R59 ;  /* 0x0000003b00567202 */ /* 0x000fe20000000f00 */
[----:B------:R-:W-:Y:S01]  /*6a40*/  FADD.FTZ R2, R14, R2 ;  /* 0x000000020e027221 */ /* 0x000fe20000010000 */
[----:B------:R-:W-:Y:S01]  /*6a50*/  MOV R87, R57 ;  /* 0x0000003900577202 */ /* 0x000fe20000000f00 */
[----:B------:R-:W-:Y:S01]  /*6a60*/  FADD.FTZ R0, R85, R0 ;  /* 0x0000000055007221 */ /* 0x000fe20000010000 */
[----:B------:R-:W1:Y:S01]  /*6a70*/  LDSM.16.MT88.4 R12, [R228+0x8900] ;  /* 0x00890000e40c783b */ /* 0x000e620000004200 */
[----:B------:R-:W-:-:S02]  /*6a80*/  FADD.FTZ R2, R86, R2 ;  /* 0x0000000256027221 */ /* 0x000fc40000010000 */
[----:B------:R-:W-:Y:S01]  /*6a90*/  FADD.FTZ R0, R87, R0 ;  /* 0x0000000057007221 */ /* 0x000fe20000010000 */
[----:B------:R-:W2:Y:S01]  /*6aa0*/  LDSM.16.MT88.4 R56, [R229+0x5900] ;  /* 0x00590000e538783b */ /* 0x000ea20000004200 */
[----:B------:R-:W-:Y:S02]  /*6ab0*/  FADD.FTZ R2, R18, R2 ;  /* 0x0000000212027221 */ /* 0x000fe40000010000 */
[----:B------:R-:W-:Y:S01]  /*6ac0*/  FADD.FTZ R0, R19, R0 ;  /* 0x0000000013007221 */ /* 0x000fe20000010000 */
[----:B------:R-:W3:Y:S01]  /*6ad0*/  LDSM.16.MT88.4 R148, [R226+0x5900] ;  /* 0x00590000e294783b */ /* 0x000ee20000004200 */
        /* <DEDUP_REMOVED lines=15> */
[----:B------:R-:W-:Y:S01]  /*6bd0*/  FADD.FTZ R0, R103, R0 ;  /* 0x0000000067007221 */ /* 0x000fe20000010000 */
[C---:B-1----:R-:W-:Y:S07]  /*6be0*/  HMMA.16816.F32 R92, R96.reuse, R12, R36 ;  /* 0x0000000c605c723c */ /* 0x042fee0000001824 */
[----:B------:R-:W-:Y:S01]  /*6bf0*/  FADD.FTZ R12, R154, R2 ;  /* 0x000000029a0c7221 */ /* 0x000fe20000010000 */
[----:B------:R-:W-:Y:S01]  /*6c00*/  HMMA.16816.F32 R136, R96, R140, R136 ;  /* 0x0000008c6088723c */ /* 0x000fe20000001888 */
[----:B------:R-:W-:-:S02]  /*6c10*/  FADD.FTZ R2, R152, R0 ;  /* 0x0000000098027221 */ /* 0x000fc40000010000 */
[----:B------:R-:W-:-:S05]  /*6c20*/  FADD.FTZ R0, R164, R12 ;  /* 0x0000000ca4007221 */ /* 0x000fca0000010000 */
[----:B------:R-:W-:Y:S01]  /*6c30*/  HMMA.16816.F32 R140, R96, R142, R80 ;  /* 0x0000008e608c723c */ /* 0x000fe20000001850 */
[----:B------:R-:W1:Y:S01]  /*6c40*/  LDSM.16.MT88.4 R80, [R226+0x8900] ;  /* 0x00890000e250783b */ /* 0x000e620000004200 */
        /* <DEDUP_REMOVED lines=8> */
[----:B------:R-:W-:-:S05]  /*6cd0*/  FADD.FTZ R0, R4, R5 ;  /* 0x0000000504007221 */ /* 0x000fca0000010000 */
[----:B------:R4:W-:Y:S04]  /*6ce0*/  STL [R1+0x4], R0 ;  /* 0x0000040001007387 */ /* 0x0009e80000100800 */
[----:B------:R4:W-:Y:S01]  /*6cf0*/  STL [R1], R2 ;  /* 0x0000000201007387 */ /* 0x0009e20000100800 */
[C---:B--2---:R-:W-:Y:S08]  /*6d00*/  HMMA.16816.F32 R52, R96.reuse, R56, R76 ;  /* 0x000000386034723c */ /* 0x044ff0000000184c */
[C---:B------:R-:W-:Y:S08]  /*6d10*/  HMMA.16816.F32 R56, R96.reuse, R58, R68 ;  /* 0x0000003a6038723c */ /* 0x040ff00000001844 */
[C---:B------:R-:W-:Y:S08]  /*6d20*/  HMMA.16816.F32 R128, R96.reuse, R132, R128 ;  /* 0x000000846080723c */ /* 0x040ff00000001880 */
[C---:B---3--:R-:W-:Y:S08]  /*6d30*/  HMMA.16816.F32 R144, R96.reuse, R148, R144 ;  /* 0x000000946090723c */ /* 0x048ff00000001890 */
[C---:B------:R-:W-:Y:S08]  /*6d40*/  HMMA.16816.F32 R60, R96.reuse, R64, R60 ;  /* 0x00000040603c723c */ /* 0x040ff0000000183c */
[C---:B------:R-:W-:Y:S08]  /*6d50*/  HMMA.16816.F32 R68, R96.reuse, R72, R40 ;  /* 0x000000486044723c */ /* 0x040ff00000001828 */
        /* <DEDUP_REMOVED lines=10> */
[----:B----4-:R-:W2:Y:S01]  /*6e00*/  LDL.LU R183, [R1+0x30] ;  /* 0x0000300001b77983 */ /* 0x010ea20000300800 */
[----:B------:R-:W-:-:S02]  /*6e10*/  IMAD.MOV.U32 R102, RZ, RZ, R3 ;  /* 0x000000ffff667224 */ /* 0x000fc400078e0003 */
[----:B------:R-:W-:Y:S01]  /*6e20*/  IMAD.MOV.U32 R101, RZ, RZ, R100 ;  /* 0x000000ffff657224 */ /* 0x000fe200078e0064 */
[----:B------:R-:W3:Y:S01]  /*6e30*/  LDL.LU.64 R180, [R1+0x28] ;  /* 0x0000280001b47983 */ /* 0x000ee20000300a00 */
[----:B--2---:R-:W-:-:S03]  /*6e40*/  IADD3 R250, R183, -0x2, RZ ;  /* 0xfffffffeb7fa7810 */ /* 0x004fc60007ffe0ff */
[----:B------:R-:W2:Y:S01]  /*6e50*/  LDL.LU.64 R182, [R1+0x38] ;  /* 0x0000380001b67983 */ /* 0x000ea20000300a00 */
[----:B---3--:R-:W-:Y:S02]  /*6e60*/  MOV R3, R181 ;  /* 0x000000b500037202 */ /* 0x008fe40000000f00 */
[----:B--2---:R-:W-:-:S05]  /*6e70*/  MOV R2, R182 ;  /* 0x000000b600027202 */ /* 0x004fca0000000f00 */
[----:B------:R1:W-:Y:S02]  /*6e80*/  STL.64 [R1+0x8], R2 ;  /* 0x0000080201007387 */ /* 0x0003e40000100a00 */
.L_x_25:
[----:B------:R-:W2:Y:S01]  /*6e90*/  LDL.64 R20, [R1+0x8] ;  /* 0x0000080001147983 */ /* 0x000ea20000100a00 */
[----:B------:R-:W-:Y:S04]  /*6ea0*/  DEPBAR.LE SB0, 0x0 ;  /* 0x000080000000791a */ /* 0x000fe80000000000 */
[----:B----4-:R-:W-:Y:S01]  /*6eb0*/  SHF.R.S32.HI R0, RZ, 0x1f, R250 ;  /* 0x0000001fff007819 */ /* 0x010fe200000114fa */
[----:B------:R-:W-:Y:S01]  /*6ec0*/  BAR.SYNC.DEFER_BLOCKING 0x0 ;  /* 0x0000000000007b1d */ /* 0x000fe20000010000 */
[----:B-1----:R-:W-:Y:S01]  /*6ed0*/  IMAD.WIDE.U32 R2, R250, c[0x0][0x208], RZ ;  /* 0x00008200fa027a25 */ /* 0x002fe200078e00ff */
[----:B------:R-:W-:Y:S02]  /*6ee0*/  MOV R44, c[0x0][0x208] ;  /* 0x00008200002c7a02 */ /* 0x000fe40000000f00 */
[----:B------:R-:W-:Y:S01]  /*6ef0*/  MOV R100, 0x6 ;  /* 0x0000000600647802 */ /* 0x000fe20000000f00 */
[----:B------:R-:W-:Y:S01]  /*6f00*/  IMAD R0, R0, c[0x0][0x208], RZ ;  /* 0x0000820000007a24 */ /* 0x000fe200078e02ff */
[----:B------:R-:W-:Y:S02]  /*6f10*/  SHF.L.U32 R44, R44, 0x6, RZ ;  /* 0x000000062c2c7819 */ /* 0x000fe400000006ff */
[----:B------:R-:W-:Y:S01]  /*6f20*/  MOV R37, c[0x0][0x208] ;  /* 0x0000820000257a02 */ /* 0x000fe20000000f00 */
[----:B------:R-:W-:Y:S01]  /*6f30*/  IMAD R0, R250, c[0x0][0x20c], R0 ;  /* 0x00008300fa007a24 */ /* 0x000fe200078e0200 */
[----:B-----5:R-:W-:Y:S02]  /*6f40*/  STL [R1+0x40], R231 ;  /* 0x000040e701007387 */ /* 0x020fe40000100800 */
[----:B------:R-:W-:Y:S02]  /*6f50*/  SHF.L.U64.HI R37, R37, R100, c[0x0][0x20c] ;  /* 0x0000830025257619 */ /* 0x000fe40000010264 */
[----:B------:R-:W-:Y:S01]  /*6f60*/  IADD3 R0, R3, R0, RZ ;  /* 0x0000000003007210 */ /* 0x000fe20007ffe0ff */
[----:B------:R-:W-:Y:S04]  /*6f70*/  STL [R1+0x44], R248 ;  /* 0x000044f801007387 */ /* 0x000fe80000100800 */
        /* <DEDUP_REMOVED lines=19> */
[----:B------:R-:W-:Y:S04]  /*70b0*/  STL [R1+0x50], R245 ;  /* 0x000050f501007387 */ /* 0x000fe80000100800 */
        /* <DEDUP_REMOVED lines=24> */
[----:B--2---:R-:W-:Y:S04]  /*7240*/  IADD3 R2, P2, R2, R44, RZ ;  /* 0x0000002c02027210 */ /* 0x004fe80007f5e0ff */
[----:B------:R-:W-:Y:S02]  /*7250*/  IADD3.X R3, R3, R37, RZ, P2, !PT ;  /* 0x0000002503037210 */ /* 0x000fe400017fe4ff */
[----:B------:R-:W-:Y:S03]  /*7260*/  IADD3 R44, P0, R44, R2, RZ ;  /* 0x000000022c2c7210 */ /* 0x000fe60007f1e0ff */
[----:B------:R2:W-:Y:S01]  /*7270*/  LDGSTS.E.BYPASS.LTC128B.128 [R249+0x1100], [R2.64], !P6 ;  /* 0x0110000002f97fae */ /* 0x0005e2000f101d44 */
[----:B------:R-:W-:Y:S02]  /*7280*/  IADD3.X R45, R37, R3, RZ, P0, !PT ;  /* 0x00000003252d7210 */ /* 0x000fe400007fe4ff */
[C---:B----4-:R-:W-:Y:S01]  /*7290*/  HMMA.16816.F32 R36, R156.reuse, R40, RZ ;  /* 0x000000289c24723c */ /* 0x050fe200000018ff */
[C---:B------:R-:W-:Y:S02]  /*72a0*/  ISETP.GT.AND P0, PT, R250.reuse, RZ, PT ;  /* 0x000000fffa00720c */ /* 0x040fe40003f04270 */
[----:B------:R-:W-:Y:S02]  /*72b0*/  IADD3 R250, R250, -0x1, RZ ;  /* 0xfffffffffafa7810 */ /* 0x000fe40007ffe0ff */
[----:B------:R2:W-:Y:S03]  /*72c0*/  LDGSTS.E.BYPASS.LTC128B.128 [R249+0x4100], [R2.64+0x80], !P5 ;  /* 0x0410008002f97fae */ /* 0x0005e6000e901d44 */
[C---:B------:R-:W-:Y:S05]  /*72d0*/  HMMA.16816.F32 R40, R156.reuse, R42, RZ ;  /* 0x0000002a9c28723c */ /* 0x040fea00000018ff */
        /* <DEDUP_REMOVED lines=231> */
[----:B------:R-:W-:Y:S05]  /*8150*/  FMUL.FTZ R20, R20, c[0x0][0x320] ;  /* 0x0000c80014147a20 */ /* 0x000fea0000410000 */
[----:B------:R-:W1:Y:S01]  /*8160*/  MUFU.TANH R174, R16 ;  /* 0x0000001000ae7308 */ /* 0x000e620000002400 */
[----:B------:R-:W-:Y:S02]  /*8170*/  FMUL.FTZ R21, R21, c[0x0][0x320] ;  /* 0x0000c80015157a20 */ /* 0x000fe40000410000 */
[----:B------:R-:W-:Y:S01]  /*8180*/  FMUL.FTZ R22, R22, c[0x0][0x320] ;  /* 0x0000c80016167a20 */ /* 0x000fe20000410000 */
[----:B--2---:R-:W-:Y:S01]  /*8190*/  FMNMX.FTZ R2, R176, R2, !PT ;  /* 0x00000002b0027209 */ /* 0x004fe20007810000 */
[----:B------:R-:W-:Y:S02]  /*81a0*/  FMUL.FTZ R23, R23, c[0x0][0x320] ;  /* 0x0000c80017177a20 */ /* 0x000fe40000410000 */
[----:B------:R-:W-:Y:S02]  /*81b0*/  FMUL.FTZ R26, R26, c[0x0][0x320] ;  /* 0x0000c8001a1a7a20 */ /* 0x000fe40000410000 */
[----:B------:R-:W-:Y:S01]  /*81c0*/  FMUL.FTZ R27, R27, c[0x0][0x320] ;  /* 0x0000c8001b1b7a20 */ /* 0x000fe20000410000 */
[----:B------:R-:W2:Y:S01]  /*81d0*/  MUFU.TANH R175, R17 ;  /* 0x0000001100af7308 */ /* 0x000ea20000002400 */
[----:B------:R-:W-:Y:S02]  /*81e0*/  FMUL.FTZ R24, R24, c[0x0][0x320] ;  /* 0x0000c80018187a20 */ /* 0x000fe40000410000 */
[----:B------:R-:W-:Y:S01]  /*81f0*/  FMUL.FTZ R25, R25, c[0x0][0x320] ;  /* 0x0000c80019197a20 */ /* 0x000fe20000410000 */
[----:B---3--:R-:W-:Y:S01]  /*8200*/  FMNMX.FTZ R2, R178, R2, !PT ;  /* 0x00000002b2027209 */ /* 0x008fe20007810000 */
[C---:B-1----:R-:W-:Y:S05]  /*8210*/  HMMA.16816.F32 R28, R220.reuse, R8, R28 ;  /* 0x00000008dc1c723c */ /* 0x042fea000000181c */
[----:B------:R-:W1:Y:S03]  /*8220*/  MUFU.TANH R177, R18 ;  /* 0x0000001200b17308 */ /* 0x000e660000002400 */
[C---:B------:R-:W-:Y:S01]  /*8230*/  HMMA.16816.F32 R32, R220.reuse, R10, R32 ;  /* 0x0000000adc20723c */ /* 0x040fe20000001820 */
[----:B------:R-:W3:Y:S01]  /*8240*/  LDSM.16.M88.4 R8, [R227+0x8800] ;  /* 0x00880000e308783b */ /* 0x000ee20000000200 */
[----:B------:R-:W-:Y:S04]  /*8250*/  DEPBAR.LE SB0, 0x0 ;  /* 0x000080000000791a */ /* 0x000fe80000000000 */
[----:B------:R-:W-:Y:S01]  /*8260*/  FMNMX.FTZ R0, R174, R0, !PT ;  /* 0x00000000ae007209 */ /* 0x000fe20007810000 */
[----:B------:R-:W1:Y:S01]  /*8270*/  MUFU.TANH R183, R20 ;  /* 0x0000001400b77308 */ /* 0x000e620000002400 */
[C---:B------:R-:W-:Y:S01]  /*8280*/  HMMA.16816.F32 R36, R220.reuse, R4, R36 ;  /* 0x00000004dc24723c */ /* 0x040fe20000001824 */
[----:B------:R-:W-:Y:S04]  /*8290*/  BAR.SYNC.DEFER_BLOCKING 0x0 ;  /* 0x0000000000007b1d */ /* 0x000fe80000010000 */
[----:B--2---:R-:W-:Y:S03]  /*82a0*/  FMNMX.FTZ R0, R175, R0, !PT ;  /* 0x00000000af007209 */ /* 0x004fe60007810000 */
[C---:B------:R-:W-:Y:S04]  /*82b0*/  HMMA.16816.F32 R40, R220.reuse, R6, R40 ;  /* 0x00000006dc28723c */ /* 0x040fe80000001828 */
[----:B------:R-:W-:Y:S01]  /*82c0*/  FMUL.FTZ R28, R28, c[0x0][0x320] ;  /* 0x0000c8001c1c7a20 */ /* 0x000fe20000410000 */
[----:B-1----:R-:W-:Y:S01]  /*82d0*/  FMNMX.FTZ R2, R177, R2, !PT ;  /* 0x00000002b1027209 */ /* 0x002fe20007810000 */
[----:B------:R-:W-:Y:S02]  /*82e0*/  FMUL.FTZ R29, R29, c[0x0][0x320] ;  /* 0x0000c8001d1d7a20 */ /* 0x000fe40000410000 */
[----:B------:R-:W-:Y:S04]  /*82f0*/  FMUL.FTZ R30, R30, c[0x0][0x320] ;  /* 0x0000c8001e1e7a20 */ /* 0x000fe80000410000 */
[----:B------:R-:W-:Y:S02]  /*8300*/  FMUL.FTZ R31, R31, c[0x0][0x320] ;  /* 0x0000c8001f1f7a20 */ /* 0x000fe40000410000 */
[----:B------:R-:W-:Y:S01]  /*8310*/  @P0 IMAD.WIDE.U32 R6, R250, c[0x0][0x1e0], RZ ;  /* 0x00007800fa060a25 */ /* 0x000fe200078e00ff */
[----:B------:R-:W-:Y:S03]  /*8320*/  FMNMX.FTZ R0, R183, R0, !PT ;  /* 0x00000000b7007209 */ /* 0x000fe60007810000 */
[----:B------:R-:W-:Y:S01]  /*8330*/  FMUL.FTZ R36, R36, c[0x0][0x320] ;  /* 0x0000c80024247a20 */ /* 0x000fe20000410000 */
[----:B------:R-:W-:Y:S01]  /*8340*/  MUFU.TANH R18, R28 ;  /* 0x0000001c00127308 */ /* 0x000fe20000002400 */
[----:B------:R-:W-:Y:S02]  /*8350*/  FMUL.FTZ R37, R37, c[0x0][0x320] ;  /* 0x0000c80025257a20 */ /* 0x000fe40000410000 */
[----:B------:R-:W-:Y:S02]  /*8360*/  FMUL.FTZ R38, R38, c[0x0][0x320] ;  /* 0x0000c80026267a20 */ /* 0x000fe40000410000 */
[----:B------:R-:W-:Y:S01]  /*8370*/  FMUL.FTZ R39, R39, c[0x0][0x320] ;  /* 0x0000c80027277a20 */ /* 0x000fe20000410000 */
[C---:B---3--:R-:W-:Y:S03]  /*8380*/  HMMA.16816.F32 R44, R220.reuse, R8, R44 ;  /* 0x00000008dc2c723c */ /* 0x048fe6000000182c */
        /* <DEDUP_REMOVED lines=18> */
[----:B------:R-:W-:Y:S01]  /*84b0*/  MUFU.TANH R20, R43 ;  /* 0x0000002b00147308 */ /* 0x000fe20000002400 */
[----:B------:R-:W-:Y:S02]  /*84c0*/  FMUL.FTZ R49, R49, c[0x0][0x320] ;  /* 0x0000c80031317a20 */ /* 0x000fe40000410000 */
[----:B------:R-:W-:Y:S01]  /*84d0*/  FMUL.FTZ R50, R50, c[0x0][0x320] ;  /* 0x0000c80032327a20 */ /* 0x000fe20000410000 */
[----:B-1----:R-:W-:Y:S06]  /*84e0*/  FMNMX.FTZ R0, R182, R0, !PT ;  /* 0x00000000b6007209 */ /* 0x002fec0007810000 */
[----:B------:R-:W1:Y:S01]  /*84f0*/  MUFU.TANH R251, R22 ;  /* 0x0000001600fb7308 */ /* 0x000e620000002400 */
[----:B---3--:R-:W-:Y:S09]  /*8500*/  FMNMX.FTZ R2, R179, R2, !PT ;  /* 0x00000002b3027209 */ /* 0x008ff20007810000 */
[----:B------:R-:W3:Y:S10]  /*8510*/  MUFU.TANH R246, R23 ;  /* 0x0000001700f67308 */ /* 0x000ef40000002400 */
[----:B------:R-:W3:Y:S01]  /*8520*/  MUFU.TANH R181, R24 ;  /* 0x0000001800b57308 */ /* 0x000ee20000002400 */
[----:B-1----:R-:W-:Y:S09]  /*8530*/  FMNMX.FTZ R2, R251, R2, !PT ;  /* 0x00000002fb027209 */ /* 0x002ff20007810000 */
[----:B------:R-:W1:Y:S01]  /*8540*/  MUFU.TANH R180, R25 ;  /* 0x0000001900b47308 */ /* 0x000e620000002400 */
[----:B---3--:R-:W-:Y:S04]  /*8550*/  MOV R43, R246 ;  /* 0x000000f6002b7202 */ /* 0x008fe80000000f00 */
[----:B------:R-:W-:Y:S05]  /*8560*/  FMNMX.FTZ R2, R43, R2, !PT ;  /* 0x000000022b027209 */ /* 0x000fea0007810000 */
[----:B------:R-:W3:Y:S01]  /*8570*/  MUFU.TANH R252, R26 ;  /* 0x0000001a00fc7308 */ /* 0x000ee20000002400 */
[----:B------:R-:W-:Y:S09]  /*8580*/  FMNMX.FTZ R0, R181, R0, !PT ;  /* 0x00000000b5007209 */ /* 0x000ff20007810000 */
[----:B------:R-:W3:Y:S01]  /*8590*/  MUFU.TANH R245, R27 ;  /* 0x0000001b00f57308 */ /* 0x000ee20000002400 */
[----:B-1----:R-:W-:Y:S04]  /*85a0*/  FMNMX.FTZ R0, R180, R0, !PT ;  /* 0x00000000b4007209 */ /* 0x002fe80007810000 */
[----:B------:R-:W-:Y:S05]  /*85b0*/  FMNMX.FTZ R0, R18, R0, !PT ;  /* 0x0000000012007209 */ /* 0x000fea0007810000 */
[----:B------:R1:W-:Y:S01]  /*85c0*/  MUFU.TANH R247, R41 ;  /* 0x0000002900f77308 */ /* 0x0003e20000002400 */
[----:B------:R-:W-:Y:S02]  /*85d0*/  FMNMX.FTZ R0, R155, R0, !PT ;  /* 0x000000009b007209 */ /* 0x000fe40007810000 */
[----:B---3--:R-:W-:Y:S07]  /*85e0*/  FMNMX.FTZ R2, R252, R2, !PT ;  /* 0x00000002fc027209 */ /* 0x008fee0007810000 */
        /* <DEDUP_REMOVED lines=8> */
[----:B------:R-:W-:Y:S10]  /*8670*/  MUFU.TANH R159, R49 ;  /* 0x00000031009f7308 */ /* 0x000ff40000002400 */
[----:B------:R-:W3:Y:S01]  /*8680*/  MUFU.TANH R154, R32 ;  /* 0x00000020009a7308 */ /* 0x000ee20000002400 */
[----:B-1----:R-:W-:Y:S04]  /*8690*/  MOV R42, R231 ;  /* 0x000000e7002a7202 */ /* 0x002fe80000000f00 */
[----:B------:R-:W-:Y:S05]  /*86a0*/  FMNMX.FTZ R2, R42, R2, !PT ;  /* 0x000000022a027209 */ /* 0x000fea0007810000 */
[----:B------:R-:W1:Y:S10]  /*86b0*/  MUFU.TANH R100, R33 ;  /* 0x0000002100647308 */ /* 0x000e740000002400 */
[----:B------:R-:W1:Y:S01]  /*86c0*/  MUFU.TANH R244, R34 ;  /* 0x0000002200f47308 */ /* 0x000e620000002400 */
[----:B---3--:R-:W-:Y:S09]  /*86d0*/  FMNMX.FTZ R0, R154, R0, !PT ;  /* 0x000000009a007209 */ /* 0x008ff20007810000 */
[----:B------:R3:W-:Y:S01]  /*86e0*/  MUFU.TANH R19, R40 ;  /* 0x0000002800137308 */ /* 0x0007e20000002400 */
[----:B-1----:R-:W-:Y:S04]  /*86f0*/  MOV R49, R100 ;  /* 0x0000006400317202 */ /* 0x002fe80000000f00 */
[----:B------:R-:W-:Y:S05]  /*8700*/  FMNMX.FTZ R0, R49, R0, !PT ;  /* 0x0000000031007209 */ /* 0x000fea0007810000 */
[----:B------:R-:W1:Y:S10]  /*8710*/  MUFU.TANH R17, R36 ;  /* 0x0000002400117308 */ /* 0x000e740000002400 */
[----:B------:R-:W-:Y:S01]  /*8720*/  MUFU.TANH R16, R37 ;  /* 0x0000002500107308 */ /* 0x000fe20000002400 */
[----:B---3--:R-:W-:Y:S04]  /*8730*/  MOV R40, R244 ;  /* 0x000000f400287202 */ /* 0x008fe80000000f00 */
[----:B------:R-:W-:Y:S05]  /*8740*/  FMNMX.FTZ R2, R40, R2, !PT ;  /* 0x0000000228027209 */ /* 0x000fea0007810000 */
[----:B------:R-:W3:Y:S01]  /*8750*/  MUFU.TANH R24, R35 ;  /* 0x0000002300187308 */ /* 0x000ee20000002400 */
[----:B-1----:R-:W-:Y:S02]  /*8760*/  FMNMX.FTZ R0, R17, R0, !PT ;  /* 0x0000000011007209 */ /* 0x002fe40007810000 */
[----:B----4-:R-:W-:Y:S02]  /*8770*/  @P0 MOV R5, R13 ;  /* 0x0000000d00050202 */ /* 0x010fe40000000f00 */
[----:B------:R-:W-:Y:S05]  /*8780*/  MOV R12, c[0x0][0x1e0] ;  /* 0x00007800000c7a02 */ /* 0x000fea0000000f00 */
[----:B------:R-:W-:Y:S01]  /*8790*/  MUFU.TANH R27, R44 ;  /* 0x0000002c001b7308 */ /* 0x000fe20000002400 */
[----:B------:R-:W-:Y:S09]  /*87a0*/  MOV R13, c[0x0][0x1e4] ;  /* 0x00007900000d7a02 */ /* 0x000ff20000000f00 */
[----:B------:R-:W-:Y:S01]  /*87b0*/  MUFU.TANH R26, R45 ;  /* 0x0000002d001a7308 */ /* 0x000fe20000002400 */
[----:B---3--:R-:W-:Y:S02]  /*87c0*/  FMNMX.FTZ R3, R24, R2, !PT ;  /* 0x0000000218037209 */ /* 0x008fe40007810000 */
[----:B------:R-:W-:Y:S01]  /*87d0*/  FMNMX.FTZ R2, R16, R0, !PT ;  /* 0x0000000010027209 */ /* 0x000fe20007810000 */
[----:B------:R-:W-:Y:S01]  /*87e0*/  FMUL.FTZ R0, R51, c[0x0][0x320] ;  /* 0x0000c80033007a20 */ /* 0x000fe20000410000 */
[----:B------:R-:W-:Y:S05]  /*87f0*/  MOV R51, R155 ;  /* 0x0000009b00337202 */ /* 0x000fea0000000f00 */
[----:B------:R-:W1:Y:S01]  /*8800*/  MUFU.TANH R23, R38 ;  /* 0x0000002600177308 */ /* 0x000e620000002400 */
[----:B------:R-:W-:Y:S09]  /*8810*/  FMNMX.FTZ R2, R19, R2, !PT ;  /* 0x0000000213027209 */ /* 0x000ff20007810000 */
[----:B------:R3:W-:Y:S10]  /*8820*/  MUFU.TANH R152, R0 ;  /* 0x0000000000987308 */ /* 0x0007f40000002400 */
[----:B------:R-:W4:Y:S01]  /*8830*/  MUFU.TANH R22, R39 ;  /* 0x0000002700167308 */ /* 0x000f220000002400 */
[----:B-1----:R-:W-:Y:S09]  /*8840*/  FMNMX.FTZ R3, R23, R3, !PT ;  /* 0x0000000317037209 */ /* 0x002ff20007810000 */
[----:B------:R-:W1:Y:S01]  /*8850*/  MUFU.TANH R244, R46 ;  /* 0x0000002e00f47308 */ /* 0x000e620000002400 */
[----:B---3--:R-:W-:Y:S04]  /*8860*/  FMNMX.FTZ R0, R247, R2, !PT ;  /* 0x00000002f7007209 */ /* 0x008fe80007810000 */
[----:B------:R-:W-:Y:S05]  /*8870*/  FMNMX.FTZ R0, R27, R0, !PT ;  /* 0x000000001b007209 */ /* 0x000fea0007810000 */
[----:B------:R-:W3:Y:S01]  /*8880*/  MUFU.TANH R245, R47 ;  /* 0x0000002f00f57308 */ /* 0x000ee20000002400 */
[----:B------:R-:W-:Y:S02]  /*8890*/  FMNMX.FTZ R0, R26, R0, !PT ;  /* 0x000000001a007209 */ /* 0x000fe40007810000 */
[----:B----4-:R-:W-:Y:S02]  /*88a0*/  FMNMX.FTZ R3, R22, R3, !PT ;  /* 0x0000000316037209 */ /* 0x010fe40007810000 */
[----:B------:R-:W-:Y:S02]  /*88b0*/  FMNMX.FTZ R100, R25, R0, !PT ;  /* 0x0000000019647209 */ /* 0x000fe40007810000 */
[----:B------:R-:W-:Y:S02]  /*88c0*/  FMNMX.FTZ R2, R21, R3, !PT ;  /* 0x0000000315027209 */ /* 0x000fe40007810000 */
[----:B------:R-:W-:Y:S01]  /*88d0*/  FMNMX.FTZ R100, R159, R100, !PT ;  /* 0x000000649f647209 */ /* 0x000fe20007810000 */
[----:B------:R-:W4:Y:S01]  /*88e0*/  MUFU.TANH R103, R50 ;  /* 0x0000003200677308 */ /* 0x000f220000002400 */
[----:B------:R-:W-:Y:S03]  /*88f0*/  FMNMX.FTZ R2, R20, R2, !PT ;  /* 0x0000000214027209 */ /* 0x000fe60007810000 */
[----:B------:R-:W2:Y:S01]  /*8900*/  SHFL.BFLY PT, R3, R100, 0x2, 0x1f ;  /* 0x0c401f0064037f89 */ /* 0x000ea200000e0000 */
[----:B-1----:R-:W-:Y:S04]  /*8910*/  FMNMX.FTZ R2, R244, R2, !PT ;  /* 0x00000002f4027209 */ /* 0x002fe80007810000 */
[----:B---3--:R-:W-:Y:S04]  /*8920*/  FMNMX.FTZ R0, R245, R2, !PT ;  /* 0x00000002f5007209 */ /* 0x008fe80007810000 */
        /* <DEDUP_REMOVED lines=44> */
[----:B----4-:R-:W-:Y:S02]  /*8bf0*/  FMUL.FTZ R32, R2, R132 ;  /* 0x0000008402207220 */ /* 0x010fe40000410000 */
        /* <DEDUP_REMOVED lines=26> */
[C---:B------:R-:W-:Y:S02]  /*8da0*/  FMUL.FTZ R35, R0.reuse, R135 ;  /* 0x0000008700237220 */ /* 0x040fe40000410000 */
[C---:B------:R-:W-:Y:S01]  /*8db0*/  FMUL.FTZ R50, R0.reuse, R150 ;  /* 0x0000009600327220 */ /* 0x040fe20000410000 */
[----:B------:R2:W4:Y:S01]  /*8dc0*/  MUFU.EX2 R154, R9 ;  /* 0x00000009009a7308 */ /* 0x0005220000000800 */
[----:B------:R-:W-:Y:S02]  /*8dd0*/  FMUL.FTZ R51, R0, R151 ;  /* 0x0000009700337220 */ /* 0x000fe40000410000 */
[----:B------:R-:W-:Y:S01]  /*8de0*/  FMUL.FTZ R40, R2, R140 ;  /* 0x0000008c02287220 */ /* 0x000fe20000410000 */
[----:B------:R-:W-:Y:S01]  /*8df0*/  MOV R140, R41 ;  /* 0x00000029008c7202 */ /* 0x000fe20000000f00 */
[----:B-1----:R-:W-:Y:S02]  /*8e00*/  FMUL.FTZ R10, R0, R110 ;  /* 0x0000006e000a7220 */ /* 0x002fe40000410000 */
[----:B------:R-:W-:Y:S02]  /*8e10*/  FMUL.FTZ R41, R2, R141 ;  /* 0x0000008d02297220 */ /* 0x000fe40000410000 */
        /* <DEDUP_REMOVED lines=57> */
[----:B------:R-:W-:Y:S02]  /*91b0*/  FMUL.FTZ R93, R2, R93 ;  /* 0x0000005d025d7220 */ /* 0x000fe40000410000 */
[C---:B------:R-:W-:Y:S02]  /*91c0*/  FMUL.FTZ R94, R0.reuse, R94 ;  /* 0x0000005e005e7220 */ /* 0x040fe40000410000 */
[----:B------:R-:W-:Y:S01]  /*91d0*/  FMUL.FTZ R95, R0, R95 ;  /* 0x0000005f005f7220 */ /* 0x000fe20000410000 */
[----:B------:R-:W-:Y:S01]  /*91e0*/  LDSM.16.MT88.4 R28, [R229+0x100] ;  /* 0x00010000e51c783b */ /* 0x000fe20000004200 */
[C---:B------:R-:W-:Y:S02]  /*91f0*/  FMUL.FTZ R96, R2.reuse, R96 ;  /* 0x0000006002607220 */ /* 0x040fe40000410000 */
[----:B------:R-:W-:Y:S02]  /*9200*/  FMUL.FTZ R97, R2, R97 ;  /* 0x0000006102617220 */ /* 0x000fe40000410000 */
[C---:B------:R-:W-:Y:S02]  /*9210*/  FMUL.FTZ R98, R0.reuse, R98 ;  /* 0x0000006200627220 */ /* 0x040fe40000410000 */
[C---:B------:R-:W-:Y:S01]  /*9220*/  FMUL.FTZ R99, R0.reuse, R99 ;  /* 0x0000006300637220 */ /* 0x040fe20000410000 */
[----:B------:R-:W-:Y:S01]  /*9230*/  LDSM.16.MT88.4 R36, [R228+0x100] ;  /* 0x00010000e424783b */ /* 0x000fe20000004200 */
[C---:B-1----:R-:W-:Y:S01]  /*9240*/  FMUL.FTZ R6, R0.reuse, R106 ;  /* 0x0000006a00067220 */ /* 0x042fe20000410000 */
[----:B------:R-:W-:Y:S01]  /*9250*/  F2FP.PACK_AB R106, R231, R248 ;  /* 0x000000f8e76a723e */ /* 0x000fe200000000ff */
[----:B------:R-:W-:Y:S02]  /*9260*/  FMUL.FTZ R7, R0, R107 ;  /* 0x0000006b00077220 */ /* 0x000fe40000410000 */
[----:B--2---:R-:W-:Y:S01]  /*9270*/  FFMA.FTZ R4, R169, c[0x0][0x2d0], -R101 ;  /* 0x0000b400a9047a23 */ /* 0x004fe20000010865 */
[----:B------:R-:W-:Y:S02]  /*9280*/  MOV R169, R23 ;  /* 0x0000001700a97202 */ /* 0x000fe40000000f00 */
[----:B------:R-:W-:Y:S01]  /*9290*/  LDSM.16.MT88.4 R44, [R225+0x3100] ;  /* 0x00310000e12c783b */ /* 0x000fe20000004200 */
[----:B------:R1:W2:Y:S07]  /*92a0*/  MUFU.EX2 R165, R4 ;  /* 0x0000000400a57308 */ /* 0x0002ae0000000800 */
[----:B------:R-:W4:Y:S08]  /*92b0*/  LDSM.16.MT88.4 R20, [R226+0x100] ;  /* 0x00010000e214783b */ /* 0x000f300000004200 */
[----:B------:R-:W4:Y:S08]  /*92c0*/  LDSM.16.MT88.4 R108, [R226+0x3100] ;  /* 0x00310000e26c783b */ /* 0x000f300000004200 */
[----:B------:R-:W0:Y:S01]  /*92d0*/  LDGDEPBAR ;  /* 0x00000000000079af */ /* 0x000e220000000000 */
[----:B-1----:R-:W-:Y:S01]  /*92e0*/  FMUL.FTZ R4, R2, R104 ;  /* 0x0000006802047220 */ /* 0x002fe20000410000 */
[----:B------:R-:W-:Y:S02]  /*92f0*/  F2FP.PACK_AB R104, R246, R164 ;  /* 0x000000a4f668723e */ /* 0x000fe400000000ff */
[----:B--2---:R-:W-:Y:S07]  /*9300*/  F2FP.PACK_AB R107, R165, R155 ;  /* 0x0000009ba56b723e */ /* 0x004fee00000000ff */
[C---:B---3--:R-:W-:Y:S07]  /*9310*/  HMMA.16816.F32 R4, R104.reuse, R12, R4 ;  /* 0x0000000c6804723c */ /* 0x048fee0000001804 */
        /* <DEDUP_REMOVED lines=8> */
[C---:B------:R-:W-:Y:S01]  /*93a0*/  FMUL.FTZ R15, R0.reuse, R115 ;  /* 0x00000073000f7220 */ /* 0x040fe20000410000 */
[----:B------:R-:W-:Y:S01]  /*93b0*/  MOV R115, R16 ;  /* 0x0000001000737202 */ /* 0x000fe20000000f00 */
[----:B------:R-:W-:Y:S01]  /*93c0*/  FMUL.FTZ R19, R0, R119 ;  /* 0x0000007700137220 */ /* 0x000fe20000410000 */
[----:B------:R-:W-:Y:S01]  /*93d0*/  MOV R125, R113 ;  /* 0x00000071007d7202 */ /* 0x000fe20000000f00 */
[C---:B------:R-:W-:Y:S01]  /*93e0*/  FMUL.FTZ R16, R2.reuse, R116 ;  /* 0x0000007402107220 */ /* 0x040fe20000410000 */
[----:B------:R-:W-:Y:S01]  /*93f0*/  MOV R116, R17 ;  /* 0x0000001100747202 */ /* 0x000fe20000000f00 */
[----:B------:R-:W-:Y:S01]  /*9400*/  FMUL.FTZ R17, R2, R117 ;  /* 0x0000007502117220 */ /* 0x000fe20000410000 */
[C---:B----4-:R-:W-:Y:S03]  /*9410*/  HMMA.16816.F32 R12, R104.reuse, R20, R12 ;  /* 0x00000014680c723c */ /* 0x050fe6000000180c */
[----:B------:R-:W-:Y:S01]  /*9420*/  MOV R117, R18 ;  /* 0x0000001200757202 */ /* 0x000fe20000000f00 */
[----:B------:R-:W-:Y:S01]  /*9430*/  FMUL.FTZ R18, R0, R118 ;  /* 0x0000007600127220 */ /* 0x000fe20000410000 */
[----:B------:R-:W-:Y:S01]  /*9440*/  MOV R127, R42 ;  /* 0x0000002a007f7202 */ /* 0x000fe20000000f00 */
[C---:B------:R-:W-:Y:S01]  /*9450*/  FMUL.FTZ R24, R2.reuse, R124 ;  /* 0x0000007c02187220 */ /* 0x040fe20000410000 */
[----:B------:R-:W-:Y:S01]  /*9460*/  MOV R135, R117 ;  /* 0x0000007500877202 */ /* 0x000fe20000000f00 */
[C---:B------:R-:W-:Y:S01]  /*9470*/  FMUL.FTZ R20, R2.reuse, R120 ;  /* 0x0000007802147220 */ /* 0x040fe20000410000 */
[----:B------:R-:W-:Y:S02]  /*9480*/  MOV R120, R112 ;  /* 0x0000007000787202 */ /* 0x000fe40000000f00 */
[C---:B------:R-:W-:Y:S03]  /*9490*/  HMMA.16816.F32 R16, R104.reuse, R22, R16 ;  /* 0x000000166810723c */ /* 0x040fe60000001810 */
[----:B------:R-:W-:Y:S01]  /*94a0*/  FMUL.FTZ R21, R2, R121 ;  /* 0x0000007902157220 */ /* 0x000fe20000410000 */
[----:B------:R-:W-:Y:S01]  /*94b0*/  MOV R121, R102 ;  /* 0x0000006600797202 */ /* 0x000fe20000000f00 */
[--C-:B------:R-:W-:Y:S01]  /*94c0*/  FFMA.FTZ R102, R172, c[0x0][0x2d0], -R153.reuse ;  /* 0x0000b400ac667a23 */ /* 0x100fe20000010899 */
[----:B------:R-:W-:Y:S01]  /*94d0*/  MOV R124, R116 ;  /* 0x00000074007c7202 */ /* 0x000fe20000000f00 */
[C---:B------:R-:W-:Y:S01]  /*94e0*/  FMUL.FTZ R22, R0.reuse, R122 ;  /* 0x0000007a00167220 */ /* 0x040fe20000410000 */
[----:B------:R-:W-:Y:S01]  /*94f0*/  MOV R122, R114 ;  /* 0x00000072007a7202 */ /* 0x000fe20000000f00 */
[C---:B------:R-:W-:Y:S01]  /*9500*/  FMUL.FTZ R23, R0.reuse, R123 ;  /* 0x0000007b00177220 */ /* 0x040fe20000410000 */
[----:B------:R-:W-:Y:S02]  /*9510*/  LDSM.16.MT88.4 R116, [R228+0x3100] ;  /* 0x00310000e474783b */ /* 0x000fe40000004200 */
[----:B------:R-:W-:Y:S01]  /*9520*/  MOV R123, R115 ;  /* 0x00000073007b7202 */ /* 0x000fe20000000f00 */
[C---:B------:R-:W-:Y:S01]  /*9530*/  FMUL.FTZ R42, R0.reuse, R142 ;  /* 0x0000008e002a7220 */ /* 0x040fe20000410000 */
[----:B------:R-:W-:Y:S01]  /*9540*/  MOV R142, R43 ;  /* 0x0000002b008e7202 */ /* 0x000fe20000000f00 */
[----:B------:R-:W-:Y:S01]  /*9550*/  FMUL.FTZ R43, R0, R143 ;  /* 0x0000008f002b7220 */ /* 0x000fe20000410000 */
[C---:B------:R-:W-:Y:S02]  /*9560*/  HMMA.16816.F32 R20, R104.reuse, R28, R20 ;  /* 0x0000001c6814723c */ /* 0x040fe40000001814 */
[----:B------:R-:W1:Y:S05]  /*9570*/  LDSM.16.MT88.4 R112, [R229+0x3100] ;  /* 0x00310000e570783b */ /* 0x000e6a0000004200 */
[C---:B------:R-:W-:Y:S01]  /*9580*/  FMUL.FTZ R28, R2.reuse, R128 ;  /* 0x00000080021c7220 */ /* 0x040fe20000410000 */
[C---:B------:R-:W-:Y:S04]  /*9590*/  HMMA.16816.F32 R24, R104.reuse, R30, R24 ;  /* 0x0000001e6818723c */ /* 0x040fe80000001818 */
[C---:B------:R-:W-:Y:S01]  /*95a0*/  FMUL.FTZ R29, R2.reuse, R129 ;  /* 0x00000081021d7220 */ /* 0x040fe20000410000 */
[----:B------:R-:W-:Y:S01]  /*95b0*/  MOV R129, R49 ;  /* 0x0000003100817202 */ /* 0x000fe20000000f00 */
[----:B------:R-:W-:Y:S01]  /*95c0*/  FMUL.FTZ R49, R2, R149 ;  /* 0x0000009502317220 */ /* 0x000fe20000410000 */
[----:B------:R-:W-:Y:S01]  /*95d0*/  MOV R128, R48 ;  /* 0x0000003000807202 */ /* 0x000fe20000000f00 */
[C---:B------:R-:W-:Y:S02]  /*95e0*/  FMUL.FTZ R30, R0.reuse, R130 ;  /* 0x00000082001e7220 */ /* 0x040fe40000410000 */
[----:B------:R2:W-:Y:S02]  /*95f0*/  MUFU.EX2 R130, R102 ;  /* 0x0000006600827308 */ /* 0x0005e40000000800 */
[----:B------:R-:W-:Y:S02]  /*9600*/  FMUL.FTZ R31, R0, R131 ;  /* 0x00000083001f7220 */ /* 0x000fe40000410000 */
[C---:B------:R-:W-:Y:S02]  /*9610*/  FMUL.FTZ R48, R2.reuse, R148 ;  /* 0x0000009402307220 */ /* 0x040fe40000410000 */
[----:B------:R-:W-:Y:S03]  /*9620*/  LDSM.16.MT88.4 R148, [R226+0x5900] ;  /* 0x00590000e294783b */ /* 0x000fe60000004200 */
[C---:B------:R-:W-:Y:S07]  /*9630*/  HMMA.16816.F32 R28, R104.reuse, R36, R28 ;  /* 0x00000024681c723c */ /* 0x040fee000000181c */
[C---:B------:R-:W-:Y:S01]  /*9640*/  FMUL.FTZ R37, R2.reuse, R137 ;  /* 0x0000008902257220 */ /* 0x040fe20000410000 */
[C---:B------:R-:W-:Y:S04]  /*9650*/  HMMA.16816.F32 R32, R104.reuse, R38, R32 ;  /* 0x000000266820723c */ /* 0x040fe80000001820 */
[----:B------:R-:W-:Y:S02]  /*9660*/  FMUL.FTZ R36, R2, R136 ;  /* 0x0000008802247220 */ /* 0x000fe40000410000 */
[--C-:B--2---:R-:W-:Y:S02]  /*9670*/  FFMA.FTZ R102, R173, c[0x0][0x2d0], -R153.reuse ;  /* 0x0000b400ad667a23 */ /* 0x104fe40000010899 */
[C---:B------:R-:W-:Y:S02]  /*9680*/  FMUL.FTZ R38, R0.reuse, R138 ;  /* 0x0000008a00267220 */ /* 0x040fe40000410000 */
[----:B------:R2:W-:Y:S02]  /*9690*/  MUFU.EX2 R137, R102 ;  /* 0x0000006600897308 */ /* 0x0005e40000000800 */
[----:B------:R-:W-:Y:S07]  /*96a0*/  FMUL.FTZ R39, R0, R139 ;  /* 0x0000008b00277220 */ /* 0x000fee0000410000 */
[C---:B------:R-:W-:Y:S07]  /*96b0*/  HMMA.16816.F32 R36, R104.reuse, R44, R36 ;  /* 0x0000002c6824723c */ /* 0x040fee0000001824 */
[C---:B------:R-:W-:Y:S01]  /*96c0*/  FMUL.FTZ R45, R2.reuse, R145 ;  /* 0x00000091022d7220 */ /* 0x040fe20000410000 */
[C---:B------:R-:W-:Y:S04]  /*96d0*/  HMMA.16816.F32 R40, R104.reuse, R46, R40 ;  /* 0x0000002e6828723c */ /* 0x040fe80000001828 */
[----:B------:R-:W-:Y:S03]  /*96e0*/  FMUL.FTZ R44, R2, R144 ;  /* 0x00000090022c7220 */ /* 0x000fe60000410000 */
[----:B------:R-:W-:Y:S02]  /*96f0*/  FMUL.FTZ R46, R0, R146 ;  /* 0x00000092002e7220 */ /* 0x000fe40000410000 */
[--C-:B--2---:R-:W-:Y:S03]  /*9700*/  FFMA.FTZ R102, R174, c[0x0][0x2d0], -R153.reuse ;  /* 0x0000b400ae667a23 */ /* 0x104fe60000010899 */
[----:B------:R-:W-:Y:S01]  /*9710*/  FMUL.FTZ R47, R0, R147 ;  /* 0x00000093002f7220 */ /* 0x000fe20000410000 */
[----:B------:R2:W-:Y:S06]  /*9720*/  MUFU.EX2 R145, R102 ;  /* 0x0000006600917308 */ /* 0x0005ec0000000800 */
[C---:B------:R-:W-:Y:S08]  /*9730*/  HMMA.16816.F32 R44, R104.reuse, R108, R44 ;  /* 0x0000006c682c723c */ /* 0x040ff0000000182c */
[C---:B------:R-:W-:Y:S01]  /*9740*/  HMMA.16816.F32 R48, R104.reuse, R110, R48 ;  /* 0x0000006e6830723c */ /* 0x040fe20000001830 */
[----:B------:R-:W3:Y:S07]  /*9750*/  LDSM.16.MT88.4 R108, [R225+0x6100] ;  /* 0x00610000e16c783b */ /* 0x000eee0000004200 */
[C---:B-1----:R-:W-:Y:S04]  /*9760*/  HMMA.16816.F32 R52, R104.reuse, R112, R52 ;  /* 0x000000706834723c */ /* 0x042fe80000001834 */
[----:B--2---:R-:W-:Y:S04]  /*9770*/  FFMA.FTZ R102, R175, c[0x0][0x2d0], -R153 ;  /* 0x0000b400af667a23 */ /* 0x004fe80000010899 */
[C---:B------:R-:W-:Y:S01]  /*9780*/  HMMA.16816.F32 R56, R104.reuse, R114, R56 ;  /* 0x000000726838723c */ /* 0x040fe20000001838 */
[----:B------:R1:W-:Y:S01]  /*9790*/  MUFU.EX2 R139, R102 ;  /* 0x00000066008b7308 */ /* 0x0003e20000000800 */
[----:B------:R-:W2:Y:S06]  /*97a0*/  LDSM.16.MT88.4 R112, [R226+0x6100] ;  /* 0x00610000e270783b */ /* 0x000eac0000004200 */
[C---:B------:R-:W-:Y:S08]  /*97b0*/  HMMA.16816.F32 R60, R104.reuse, R116, R60 ;  /* 0x00000074683c723c */ /* 0x040ff0000000183c */
[C---:B------:R-:W-:Y:S01]  /*97c0*/  HMMA.16816.F32 R64, R104.reuse, R118, R64 ;  /* 0x000000766840723c */ /* 0x040fe20000001840 */
[----:B------:R-:W4:Y:S07]  /*97d0*/  LDSM.16.MT88.4 R116, [R229+0x6100] ;  /* 0x00610000e574783b */ /* 0x000f2e0000004200 */
[C---:B---3--:R-:W-:Y:S04]  /*97e0*/  HMMA.16816.F32 R68, R104.reuse, R108, R68 ;  /* 0x0000006c6844723c */ /* 0x048fe80000001844 */
[--C-:B-1----:R-:W-:Y:S04]  /*97f0*/  FFMA.FTZ R102, R176, c[0x0][0x2d0], -R101.reuse ;  /* 0x0000b400b0667a23 */ /* 0x102fe80000010865 */
[----:B------:R1:W-:Y:S01]  /*9800*/  MUFU.EX2 R132, R102 ;  /* 0x0000006600847308 */ /* 0x0003e20000000800 */
[C---:B------:R-:W-:Y:S01]  /*9810*/  HMMA.16816.F32 R72, R104.reuse, R110, R72 ;  /* 0x0000006e6848723c */ /* 0x040fe20000001848 */
[----:B------:R-:W3:Y:S07]  /*9820*/  LDSM.16.MT88.4 R108, [R228+0x6100] ;  /* 0x00610000e46c783b */ /* 0x000eee0000004200 */
[C---:B--2---:R-:W-:Y:S08]  /*9830*/  HMMA.16816.F32 R76, R104.reuse, R112, R76 ;  /* 0x00000070684c723c */ /* 0x044ff0000000184c */
[C---:B------:R-:W-:Y:S01]  /*9840*/  HMMA.16816.F32 R80, R104.reuse, R114, R80 ;  /* 0x000000726850723c */ /* 0x040fe20000001850 */
[----:B------:R-:W2:Y:S03]  /*9850*/  LDSM.16.MT88.4 R112, [R225+0x900] ;  /* 0x00090000e170783b */ /* 0x000ea60000004200 */
[--C-:B-1----:R-:W-:Y:S04]  /*9860*/  FFMA.FTZ R102, R178, c[0x0][0x2d0], -R101.reuse ;  /* 0x0000b400b2667a23 */ /* 0x102fe80000010865 */
[C---:B----4-:R-:W-:Y:S01]  /*9870*/  HMMA.16816.F32 R84, R104.reuse, R116, R84 ;  /* 0x000000746854723c */ /* 0x050fe20000001854 */
[----:B------:R1:W4:Y:S07]  /*9880*/  MUFU.EX2 R136, R102 ;  /* 0x0000006600887308 */ /* 0x00032e0000000800 */
[C---:B------:R-:W-:Y:S01]  /*9890*/  HMMA.16816.F32 R88, R104.reuse, R118, R88 ;  /* 0x000000766858723c */ /* 0x040fe20000001858 */
[----:B------:R-:W2:Y:S07]  /*98a0*/  LDSM.16.MT88.4 R116, [R226+0x900] ;  /* 0x00090000e274783b */ /* 0x000eae0000004200 */
[C---:B---3--:R-:W-:Y:S08]  /*98b0*/  HMMA.16816.F32 R92, R104.reuse, R108, R92 ;  /* 0x0000006c685c723c */ /* 0x048ff0000000185c */
[----:B------:R-:W-:Y:S01]  /*98c0*/  HMMA.16816.F32 R96, R104, R110, R96 ;  /* 0x0000006e6860723c */ /* 0x000fe20000001860 */
[----:B------:R-:W3:Y:S03]  /*98d0*/  LDSM.16.MT88.4 R108, [R229+0x900] ;  /* 0x00090000e56c783b */ /* 0x000ee60000004200 */
[--C-:B-1----:R-:W-:Y:S03]  /*98e0*/  FFMA.FTZ R102, R177, c[0x0][0x2d0], -R101.reuse ;  /* 0x0000b400b1667a23 */ /* 0x102fe60000010865 */
[----:B----4-:R-:W-:Y:S01]  /*98f0*/  F2FP.PACK_AB R105, R136, R132 ;  /* 0x000000848869723e */ /* 0x010fe200000000ff */
[----:B------:R1:W-:Y:S01]  /*9900*/  MUFU.EX2 R144, R102 ;  /* 0x0000006600907308 */ /* 0x0003e20000000800 */
[----:B------:R-:W-:Y:S03]  /*9910*/  F2FP.PACK_AB R104, R137, R130 ;  /* 0x000000828968723e */ /* 0x000fe600000000ff */
[----:B------:R-:W-:Y:S01]  /*9920*/  F2FP.PACK_AB R106, R139, R145 ;  /* 0x000000918b6a723e */ /* 0x000fe200000000ff */
[----:B-1----:R-:W-:Y:S05]  /*9930*/  FFMA.FTZ R102, R179, c[0x0][0x2d0], -R101 ;  /* 0x0000b400b3667a23 */ /* 0x002fea0000010865 */
[----:B------:R1:W4:Y:S02]  /*9940*/  MUFU.EX2 R138, R102 ;  /* 0x00000066008a7308 */ /* 0x0003240000000800 */
[--C-:B-1----:R-:W-:Y:S01]  /*9950*/  FFMA.FTZ R102, R183, c[0x0][0x2d0], -R153.reuse ;  /* 0x0000b400b7667a23 */ /* 0x102fe20000010899 */
[----:B----4-:R-:W-:Y:S07]  /*9960*/  F2FP.PACK_AB R107, R138, R144 ;  /* 0x000000908a6b723e */ /* 0x010fee00000000ff */
[----:B------:R1:W-:Y:S01]  /*9970*/  MUFU.EX2 R141, R102 ;  /* 0x00000066008d7308 */ /* 0x0003e20000000800 */
[C---:B--2---:R-:W-:Y:S08]  /*9980*/  HMMA.16816.F32 R4, R104.reuse, R112, R4 ;  /* 0x000000706804723c */ /* 0x044ff00000001804 */
[C---:B------:R-:W-:Y:S01]  /*9990*/  HMMA.16816.F32 R8, R104.reuse, R114, R8 ;  /* 0x000000726808723c */ /* 0x040fe20000001808 */
[----:B------:R-:W2:Y:S07]  /*99a0*/  LDSM.16.MT88.4 R112, [R228+0x900] ;  /* 0x00090000e470783b */ /* 0x000eae0000004200 */
[C---:B------:R-:W-:Y:S04]  /*99b0*/  HMMA.16816.F32 R12, R104.reuse, R116, R12 ;  /* 0x00000074680c723c */ /* 0x040fe8000000180c */
[--C-:B-1----:R-:W-:Y:S04]  /*99c0*/  FFMA.FTZ R102, R182, c[0x0][0x2d0], -R153.reuse ;  /* 0x0000b400b6667a23 */ /* 0x102fe80000010899 */
[C---:B------:R-:W-:Y:S01]  /*99d0*/  HMMA.16816.F32 R16, R104.reuse, R118, R16 ;  /* 0x000000766810723c */ /* 0x040fe20000001810 */
[----:B------:R1:W4:Y:S01]  /*99e0*/  MUFU.EX2 R147, R102 ;  /* 0x0000006600937308 */ /* 0x0003220000000800 */
[----:B------:R-:W4:Y:S06]  /*99f0*/  LDSM.16.MT88.4 R116, [R225+0x3900] ;  /* 0x00390000e174783b */ /* 0x000f2c0000004200 */
[C---:B---3--:R-:W-:Y:S08]  /*9a00*/  HMMA.16816.F32 R20, R104.reuse, R108, R20 ;  /* 0x0000006c6814723c */ /* 0x048ff00000001814 */
[C---:B------:R-:W-:Y:S01]  /*9a10*/  HMMA.16816.F32 R24, R104.reuse, R110, R24 ;  /* 0x0000006e6818723c */ /* 0x040fe20000001818 */
[----:B------:R-:W3:Y:S07]  /*9a20*/  LDSM.16.MT88.4 R108, [R226+0x3900] ;  /* 0x00390000e26c783b */ /* 0x000eee0000004200 */
[C---:B--2---:R-:W-:Y:S04]  /*9a30*/  HMMA.16816.F32 R28, R104.reuse, R112, R28 ;  /* 0x00000070681c723c */ /* 0x044fe8000000181c */
[--C-:B-1----:R-:W-:Y:S04]  /*9a40*/  FFMA.FTZ R102, R181, c[0x0][0x2d0], -R153.reuse ;  /* 0x0000b400b5667a23 */ /* 0x102fe80000010899 */
[----:B------:R1:W-:Y:S01]  /*9a50*/  MUFU.EX2 R146, R102 ;  /* 0x0000006600927308 */ /* 0x0003e20000000800 */
[C---:B------:R-:W-:Y:S01]  /*9a60*/  HMMA.16816.F32 R32, R104.reuse, R114, R32 ;  /* 0x000000726820723c */ /* 0x040fe20000001820 */
[----:B------:R-:W2:Y:S07]  /*9a70*/  LDSM.16.MT88.4 R112, [R229+0x3900] ;  /* 0x00390000e570783b */ /* 0x000eae0000004200 */
[C---:B----4-:R-:W-:Y:S08]  /*9a80*/  HMMA.16816.F32 R36, R104.reuse, R116, R36 ;  /* 0x000000746824723c */ /* 0x050ff00000001824 */
[C---:B------:R-:W-:Y:S01]  /*9a90*/  HMMA.16816.F32 R40, R104.reuse, R118, R40 ;  /* 0x000000766828723c */ /* 0x040fe20000001828 */
[----:B------:R-:W4:Y:S03]  /*9aa0*/  LDSM.16.MT88.4 R116, [R228+0x3900] ;  /* 0x00390000e474783b */ /* 0x000f260000004200 */
[----:B-1----:R-:W-:Y:S04]  /*9ab0*/  FFMA.FTZ R102, R180, c[0x0][0x2d0], -R153 ;  /* 0x0000b400b4667a23 */ /* 0x002fe80000010899 */
[C---:B---3--:R-:W-:Y:S01]  /*9ac0*/  HMMA.16816.F32 R44, R104.reuse, R108, R44 ;  /* 0x0000006c682c723c */ /* 0x048fe2000000182c */
[----:B------:R1:W3:Y:S07]  /*9ad0*/  MUFU.EX2 R131, R102 ;  /* 0x0000006600837308 */ /* 0x0002ee0000000800 */
[C---:B------:R-:W-:Y:S01]  /*9ae0*/  HMMA.16816.F32 R48, R104.reuse, R110, R48 ;  /* 0x0000006e6830723c */ /* 0x040fe20000001830 */
[----:B------:R-:W3:Y:S07]  /*9af0*/  LDSM.16.MT88.4 R108, [R225+0x6900] ;  /* 0x00690000e16c783b */ /* 0x000eee0000004200 */
[C---:B--2---:R-:W-:Y:S08]  /*9b00*/  HMMA.16816.F32 R52, R104.reuse, R112, R52 ;  /* 0x000000706834723c */ /* 0x044ff00000001834 */
[C---:B------:R-:W-:Y:S01]  /*9b10*/  HMMA.16816.F32 R56, R104.reuse, R114, R56 ;  /* 0x000000726838723c */ /* 0x040fe20000001838 */
[----:B------:R-:W2:Y:S03]  /*9b20*/  LDSM.16.MT88.4 R112, [R226+0x6900] ;  /* 0x00690000e270783b */ /* 0x000ea60000004200 */
[--C-:B-1----:R-:W-:Y:S04]  /*9b30*/  FFMA.FTZ R102, R251, c[0x0][0x2d0], -R101.reuse ;  /* 0x0000b400fb667a23 */ /* 0x102fe80000010865 */
[----:B------:R1:W-:Y:S01]  /*9b40*/  MUFU.EX2 R181, R102 ;  /* 0x0000006600b57308 */ /* 0x0003e20000000800 */
[C---:B----4-:R-:W-:Y:S08]  /*9b50*/  HMMA.16816.F32 R60, R104.reuse, R116, R60 ;  /* 0x00000074683c723c */ /* 0x050ff0000000183c */
[C---:B------:R-:W-:Y:S01]  /*9b60*/  HMMA.16816.F32 R64, R104.reuse, R118, R64 ;  /* 0x000000766840723c */ /* 0x040fe20000001840 */
[----:B------:R-:W4:Y:S07]  /*9b70*/  LDSM.16.MT88.4 R116, [R229+0x6900] ;  /* 0x00690000e574783b */ /* 0x000f2e0000004200 */
[C---:B---3--:R-:W-:Y:S04]  /*9b80*/  HMMA.16816.F32 R68, R104.reuse, R108, R68 ;  /* 0x0000006c6844723c */ /* 0x048fe80000001844 */
[--C-:B-1----:R-:W-:Y:S04]  /*9b90*/  FFMA.FTZ R102, R142, c[0x0][0x2d0], -R101.reuse ;  /* 0x0000b4008e667a23 */ /* 0x102fe80000010865 */
[C---:B------:R-:W-:Y:S01]  /*9ba0*/  HMMA.16816.F32 R72, R104.reuse, R110, R72 ;  /* 0x0000006e6848723c */ /* 0x040fe20000001848 */
[----:B------:R-:W1:Y:S01]  /*9bb0*/  LDSM.16.MT88.4 R108, [R228+0x6900] ;  /* 0x00690000e46c783b */ /* 0x000e620000004200 */
[----:B------:R3:W1:Y:S06]  /*9bc0*/  MUFU.EX2 R180, R102 ;  /* 0x0000006600b47308 */ /* 0x00066c0000000800 */
[C---:B--2---:R-:W-:Y:S08]  /*9bd0*/  HMMA.16816.F32 R76, R104.reuse, R112, R76 ;  /* 0x00000070684c723c */ /* 0x044ff0000000184c */
[C---:B------:R-:W-:Y:S01]  /*9be0*/  HMMA.16816.F32 R80, R104.reuse, R114, R80 ;  /* 0x000000726850723c */ /* 0x040fe20000001850 */
[----:B------:R-:W2:Y:S07]  /*9bf0*/  LDSM.16.MT88.4 R112, [R225+0x1100] ;  /* 0x00110000e170783b */ /* 0x000eae0000004200 */
[C---:B----4-:R-:W-:Y:S04]  /*9c00*/  HMMA.16816.F32 R84, R104.reuse, R116, R84 ;  /* 0x000000746854723c */ /* 0x050fe80000001854 */
[--C-:B---3--:R-:W-:Y:S04]  /*9c10*/  FFMA.FTZ R102, R252, c[0x0][0x2d0], -R101.reuse ;  /* 0x0000b400fc667a23 */ /* 0x108fe80000010865 */
        /* <DEDUP_REMOVED lines=33> */
[--C-:B--2---:R-:W-:Y:S04]  /*9e30*/  FFMA.FTZ R102, R129, c[0x0][0x2d0], -R153.reuse ;  /* 0x0000b40081667a23 */ /* 0x104fe80000010899 */
[C---:B-1----:R-:W-:Y:S01]  /*9e40*/  HMMA.16816.F32 R44, R104.reuse, R108, R44 ;  /* 0x0000006c682c723c */ /* 0x042fe2000000182c */
[----:B------:R1:W2:Y:S03]  /*9e50*/  MUFU.EX2 R135, R102 ;  /* 0x0000006600877308 */ /* 0x0002a60000000800 */
[--C-:B------:R-:W-:Y:S02]  /*9e60*/  FFMA.FTZ R129, R171, c[0x0][0x2d0], -R153.reuse ;  /* 0x0000b400ab817a23 */ /* 0x100fe40000010899 */
[----:B------:R-:W-:Y:S02]  /*9e70*/  FFMA.FTZ R171, R170, c[0x0][0x2d0], -R153 ;  /* 0x0000b400aaab7a23 */ /* 0x000fe40000010899 */
[C---:B------:R-:W-:Y:S01]  /*9e80*/  HMMA.16816.F32 R48, R104.reuse, R110, R48 ;  /* 0x0000006e6830723c */ /* 0x040fe20000001830 */
[----:B------:R-:W2:Y:S02]  /*9e90*/  LDSM.16.MT88.4 R108, [R225+0x7100] ;  /* 0x00710000e16c783b */ /* 0x000ea40000004200 */
[----:B------:R4:W-:Y:S05]  /*9ea0*/  MUFU.EX2 R176, R129 ;  /* 0x0000008100b07308 */ /* 0x0009ea0000000800 */
[C---:B---3--:R-:W-:Y:S05]  /*9eb0*/  HMMA.16816.F32 R52, R104.reuse, R112, R52 ;  /* 0x000000706834723c */ /* 0x048fea0000001834 */
[----:B------:R-:W-:Y:S03]  /*9ec0*/  MUFU.EX2 R171, R171 ;  /* 0x000000ab00ab7308 */ /* 0x000fe60000000800 */
[C---:B------:R-:W-:Y:S01]  /*9ed0*/  HMMA.16816.F32 R56, R104.reuse, R114, R56 ;  /* 0x000000726838723c */ /* 0x040fe20000001838 */
[----:B------:R-:W3:Y:S03]  /*9ee0*/  LDSM.16.MT88.4 R112, [R226+0x7100] ;  /* 0x00710000e270783b */ /* 0x000ee60000004200 */
[--C-:B-1----:R-:W-:Y:S04]  /*9ef0*/  FFMA.FTZ R102, R128, c[0x0][0x2d0], -R101.reuse ;  /* 0x0000b40080667a23 */ /* 0x102fe80000010865 */
[----:B------:R1:W-:Y:S01]  /*9f00*/  MUFU.EX2 R175, R102 ;  /* 0x0000006600af7308 */ /* 0x0003e20000000800 */
[C---:B----4-:R-:W-:Y:S03]  /*9f10*/  HMMA.16816.F32 R60, R104.reuse, R116, R60 ;  /* 0x00000074683c723c */ /* 0x050fe6000000183c */
[----:B------:R-:W-:Y:S05]  /*9f20*/  MOV R129, R141 ;  /* 0x0000008d00817202 */ /* 0x000fea0000000f00 */
[C---:B------:R-:W-:Y:S01]  /*9f30*/  HMMA.16816.F32 R64, R104.reuse, R118, R64 ;  /* 0x000000766840723c */ /* 0x040fe20000001840 */
[----:B------:R-:W4:Y:S07]  /*9f40*/  LDSM.16.MT88.4 R116, [R229+0x7100] ;  /* 0x00710000e574783b */ /* 0x000f2e0000004200 */
[C---:B--2---:R-:W-:Y:S04]  /*9f50*/  HMMA.16816.F32 R68, R104.reuse, R108, R68 ;  /* 0x0000006c6844723c */ /* 0x044fe80000001844 */
[--C-:B-1----:R-:W-:Y:S04]  /*9f60*/  FFMA.FTZ R102, R127, c[0x0][0x2d0], -R101.reuse ;  /* 0x0000b4007f667a23 */ /* 0x102fe80000010865 */
[C---:B------:R-:W-:Y:S01]  /*9f70*/  HMMA.16816.F32 R72, R104.reuse, R110, R72 ;  /* 0x0000006e6848723c */ /* 0x040fe20000001848 */
[----:B------:R-:W1:Y:S01]  /*9f80*/  LDSM.16.MT88.4 R108, [R228+0x7100] ;  /* 0x00710000e46c783b */ /* 0x000e620000004200 */
[----:B------:R2:W1:Y:S06]  /*9f90*/  MUFU.EX2 R174, R102 ;  /* 0x0000006600ae7308 */ /* 0x00046c0000000800 */
[C---:B---3--:R-:W-:Y:S08]  /*9fa0*/  HMMA.16816.F32 R76, R104.reuse, R112, R76 ;  /* 0x00000070684c723c */ /* 0x048ff0000000184c */
        /* <DEDUP_REMOVED lines=10> */
[----:B--2---:R-:W-:Y:S03]  /*a050*/  FFMA.FTZ R102, R125, c[0x0][0x2d0], -R101 ;  /* 0x0000b4007d667a23 */ /* 0x004fe60000010865 */
[----:B------:R-:W-:Y:S02]  /*a060*/  F2FP.PACK_AB R104, R133, R140 ;  /* 0x0000008c8568723e */ /* 0x000fe400000000ff */
[----:B------:R-:W2:Y:S01]  /*a070*/  LDL.LU R125, [R1] ;  /* 0x00000000017d7983 */ /* 0x000ea20000300800 */
[----:B------:R3:W3:Y:S02]  /*a080*/  MUFU.EX2 R172, R102 ;  /* 0x0000006600ac7308 */ /* 0x0006e40000000800 */
[----:B------:R-:W-:Y:S02]  /*a090*/  F2FP.PACK_AB R106, R135, R134 ;  /* 0x00000086876a723e */ /* 0x000fe400000000ff */
[----:B------:R-:W-:Y:S01]  /*a0a0*/  F2FP.PACK_AB R105, R174, R175 ;  /* 0x000000afae69723e */ /* 0x000fe200000000ff */
[--C-:B---3--:R-:W-:Y:S01]  /*a0b0*/  FFMA.FTZ R102, R124, c[0x0][0x2d0], -R153.reuse ;  /* 0x0000b4007c667a23 */ /* 0x108fe20000010899 */
[----:B------:R-:W-:Y:S01]  /*a0c0*/  F2FP.PACK_AB R107, R172, R173 ;  /* 0x000000adac6b723e */ /* 0x000fe200000000ff */
[----:B------:R-:W3:Y:S03]  /*a0d0*/  LDL.LU R124, [R1+0x4] ;  /* 0x00000400017c7983 */ /* 0x000ee60000300800 */
[----:B------:R1:W-:Y:S03]  /*a0e0*/  MUFU.EX2 R251, R102 ;  /* 0x0000006600fb7308 */ /* 0x0003e60000000800 */
        /* <DEDUP_REMOVED lines=58> */
[C---:B------:R-:W-:Y:S02]  /*a490*/  HMMA.16816.F32 R4, R104.reuse, R112, R4 ;  /* 0x000000706804723c */ /* 0x040fe40000001804 */
[----:B------:R4:W5:Y:S05]  /*a4a0*/  LDL.LU R159, [R1+0x58] ;  /* 0x00005800019f7983 */ /* 0x00096a0000300800 */
[----:B------:R-:W1:Y:S01]  /*a4b0*/  MUFU.EX2 R170, R153 ;  /* 0x0000009900aa7308 */ /* 0x000e620000000800 */
        /* <DEDUP_REMOVED lines=13> */
[----:B------:R-:W-:Y:S01]  /*a590*/  F2FP.PACK_AB R154, R170, R171 ;  /* 0x000000abaa9a723e */ /* 0x000fe200000000ff */
        /* <DEDUP_REMOVED lines=142> */
.L_x_24:
[----:B----4-:R-:W2:Y:S04]  /*ae80*/  LDL.LU R2, [R1] ;  /* 0x0000000001027983 */ /* 0x010ea80000300800 */
[----:B------:R-:W3:Y:S01]  /*ae90*/  LDL.LU R4, [R1+0x4] ;  /* 0x0000040001047983 */ /* 0x000ee20000300800 */
[----:B------:R-:W-:-:S02]  /*aea0*/  MOV R41, 0xff800000 ;  /* 0xff80000000297802 */ /* 0x000fc40000000f00 */
[----:B------:R-:W-:Y:S02]  /*aeb0*/  MOV R42, 0xff800000 ;  /* 0xff800000002a7802 */ /* 0x000fe40000000f00 */
[----:B------:R-:W-:Y:S01]  /*aec0*/  PLOP3.LUT P2, PT, PT, PT, PT, 0x8, 0x0 ;  /* 0x000000000000781c */ /* 0x000fe20003f4e170 */
[----:B--2---:R-:W1:Y:S04]  /*aed0*/  SHFL.BFLY PT, R6, R2, 0x2, 0x1f ;  /* 0x0c401f0002067f89 */ /* 0x004e6800000e0000 */
[----:B---3--:R-:W2:Y:S01]  /*aee0*/  SHFL.BFLY PT, R0, R4, 0x2, 0x1f ;  /* 0x0c401f0004007f89 */ /* 0x008ea200000e0000 */
[----:B-1----:R-:W-:Y:S02]  /*aef0*/  FADD.FTZ R6, R6, R2 ;  /* 0x0000000206067221 */ /* 0x002fe40000010000 */
[----:B--2---:R-:W-:-:S03]  /*af00*/  FADD.FTZ R0, R0, R4 ;  /* 0x0000000400007221 */ /* 0x004fc60000010000 */
[----:B------:R-:W1:Y:S04]  /*af10*/  SHFL.BFLY PT, R2, R6, 0x1, 0x1f ;  /* 0x0c201f0006027f89 */ /* 0x000e6800000e0000 */
[----:B------:R-:W2:Y:S01]  /*af20*/  SHFL.BFLY PT, R7, R0, 0x1, 0x1f ;  /* 0x0c201f0000077f89 */ /* 0x000ea200000e0000 */
[----:B-1----:R-:W-:Y:S01]  /*af30*/  FADD.FTZ R6, R6, R2 ;  /* 0x0000000206067221 */ /* 0x002fe20000010000 */
[----:B------:R-:W-:Y:S01]  /*af40*/  MOV R2, RZ ;  /* 0x000000ff00027202 */ /* 0x000fe20000000f00 */
[----:B--2---:R-:W-:-:S03]  /*af50*/  FADD.FTZ R7, R7, R0 ;  /* 0x0000000007077221 */ /* 0x004fc60000010000 */
[----:B------:R-:W-:Y:S02]  /*af60*/  FSETP.NE.FTZ.AND P1, PT, R6, RZ, PT ;  /* 0x000000ff0600720b */ /* 0x000fe40003f35000 */
[----:B------:R-:W-:Y:S02]  /*af70*/  MOV R0, RZ ;  /* 0x000000ff00007202 */ /* 0x000fe40000000f00 */
[----:B------:R-:W-:-:S09]  /*af80*/  FSETP.NE.FTZ.AND P0, PT, R7, RZ, PT ;  /* 0x000000ff0700720b */ /* 0x000fd20003f15000 */
[----:B------:R-:W1:Y:S01]  /*af90*/  @P1 MUFU.RCP R2, R6 ;  /* 0x0000000600021308 */ /* 0x000e620000001000 */
[----:B------:R-:W-:-:S05]  /*afa0*/  @P1 MOV R4, 0x3f317218 ;  /* 0x3f31721800041802 */ /* 0x000fca0000000f00 */
[----:B------:R-:W-:Y:S02]  /*afb0*/  @P1 FMUL.FTZ R5, R4, c[0x0][0x2d0] ;  /* 0x0000b40004051a20 */ /* 0x000fe40000410000 */
[----:B------:R-:W-:Y:S08]  /*afc0*/  @P0 MUFU.RCP R0, R7 ;  /* 0x0000000700000308 */ /* 0x000ff00000001000 */
[----:B------:R-:W2:Y:S01]  /*afd0*/  @P1 MUFU.LG2 R6, R6 ;  /* 0x0000000600061308 */ /* 0x000ea20000000c00 */
[----:B-1----:R-:W-:-:S02]  /*afe0*/  FMUL.FTZ R104, R2, R104 ;  /* 0x0000006802687220 */ /* 0x002fc40000410000 */
[C---:B------:R-:W-:Y:S02]  /*aff0*/  FMUL.FTZ R8, R2.reuse, R105 ;  /* 0x0000006902087220 */ /* 0x040fe40000410000 */
[C---:B------:R-:W-:Y:S02]  /*b000*/  FMUL.FTZ R108, R2.reuse, R108 ;  /* 0x0000006c026c7220 */ /* 0x040fe40000410000 */
[C---:B------:R-:W-:Y:S01]  /*b010*/  FMUL.FTZ R109, R2.reuse, R109 ;  /* 0x0000006d026d7220 */ /* 0x040fe20000410000 */
[----:B------:R-:W1:Y:S01]  /*b020*/  @P0 MUFU.LG2 R7, R7 ;  /* 0x0000000700070308 */ /* 0x000e620000000c00 */
        /* <DEDUP_REMOVED lines=43> */
[----:B------:R-:W-:Y:S01]  /*b2e0*/  FMUL.FTZ R14, R2, R97 ;  /* 0x00000061020e7220 */ /* 0x000fe20000410000 */
[----:B------:R-:W-:Y:S01]  /*b2f0*/  @P0 MOV R2, 0x3f317218 ;  /* 0x3f31721800020802 */ /* 0x000fe20000000f00 */
[----:B--2---:R-:W-:-:S02]  /*b300*/  @P1 FMUL.FTZ R6, R6, 0.69314718246459960938 ;  /* 0x3f31721806061820 */ /* 0x004fc40000410000 */
[----:B-1----:R-:W-:Y:S02]  /*b310*/  @P0 FMUL.FTZ R4, R7, 0.69314718246459960938 ;  /* 0x3f31721807040820 */ /* 0x002fe40000410000 */
[----:B------:R-:W-:Y:S02]  /*b320*/  @P0 FMUL.FTZ R2, R2, c[0x0][0x2d0] ;  /* 0x0000b40002020a20 */ /* 0x000fe40000410000 */
        /* <DEDUP_REMOVED lines=47> */
[----:B------:R-:W-:Y:S02]  /*b620*/  FMUL.FTZ R99, R0, R99 ;  /* 0x0000006300637220 */ /* 0x000fe40000410000 */
[----:B------:R-:W-:Y:S02]  /*b630*/  @P1 FFMA.FTZ R41, R5, R100, R6 ;  /* 0x0000006405291223 */ /* 0x000fe40000010006 */
[----:B------:R-:W-:Y:S02]  /*b640*/  @P0 FFMA.FTZ R42, R2, R3, R4 ;  /* 0x00000003022a0223 */ /* 0x000fe40000010004 */
.L_x_22:
[----:B-1----:R-:W-:Y:S05]  /*b650*/  @P2 BRA `(.L_x_26) ;  /* 0x000016b000002947 */ /* 0x002fea0003800000 */
[----:B------:R-:W2:Y:S01]  /*b660*/  LDL R45, [R1+0x20] ;  /* 0x00002000012d7983 */ /* 0x000ea20000100800 */
[----:B------:R-:W-:Y:S02]  /*b670*/  F2FP.PACK_AB R8, R8, R104 ;  /* 0x000000680808723e */ /* 0x000fe400000000ff */
[----:B------:R-:W-:Y:S01]  /*b680*/  F2FP.PACK_AB R5, R107, R106 ;  /* 0x0000006a6b05723e */ /* 0x000fe200000000ff */
[----:B------:R-:W1:Y:S01]  /*b690*/  S2R R44, SR_TID.X ;  /* 0x00000000002c7919 */ /* 0x000e620000002100 */
[----:B------:R-:W-:-:S02]  /*b6a0*/  F2FP.PACK_AB R6, R109, R108 ;  /* 0x0000006c6d06723e */ /* 0x000fc400000000ff */
[----:B------:R-:W-:Y:S02]  /*b6b0*/  F2FP.PACK_AB R110, R111, R110 ;  /* 0x0000006e6f6e723e */ /* 0x000fe400000000ff */
[----:B------:R-:W-:Y:S02]  /*b6c0*/  F2FP.PACK_AB R38, R38, R112 ;  /* 0x000000702626723e */ /* 0x000fe400000000ff */
[----:B------:R-:W-:Y:S02]  /*b6d0*/  F2FP.PACK_AB R114, R115, R114 ;  /* 0x000000727372723e */ /* 0x000fe400000000ff */
[----:B------:R-:W-:Y:S02]  /*b6e0*/  F2FP.PACK_AB R7, R117, R116 ;  /* 0x000000747507723e */ /* 0x000fe400000000ff */
[----:B------:R-:W-:Y:S02]  /*b6f0*/  F2FP.PACK_AB R118, R119, R118 ;  /* 0x000000767776723e */ /* 0x000fe400000000ff */
[----:B------:R-:W-:-:S02]  /*b700*/  F2FP.PACK_AB R37, R37, R120 ;  /* 0x000000782525723e */ /* 0x000fc400000000ff */
[----:B------:R-:W-:Y:S02]  /*b710*/  F2FP.PACK_AB R122, R123, R122 ;  /* 0x0000007a7b7a723e */ /* 0x000fe400000000ff */
[----:B------:R-:W-:Y:S02]  /*b720*/  F2FP.PACK_AB R36, R36, R124 ;  /* 0x0000007c2424723e */ /* 0x000fe400000000ff */
[----:B------:R-:W-:Y:S02]  /*b730*/  F2FP.PACK_AB R126, R127, R126 ;  /* 0x0000007e7f7e723e */ /* 0x000fe400000000ff */
[----:B------:R-:W-:Y:S02]  /*b740*/  F2FP.PACK_AB R35, R35, R128 ;  /* 0x000000802323723e */ /* 0x000fe400000000ff */
[----:B------:R-:W-:Y:S02]  /*b750*/  F2FP.PACK_AB R130, R131, R130 ;  /* 0x000000828382723e */ /* 0x000fe400000000ff */
[----:B-1----:R-:W-:-:S02]  /*b760*/  SHF.R.S32.HI R43, RZ, 0x1f, R44 ;  /* 0x0000001fff2b7819 */ /* 0x002fc4000001142c */
[----:B------:R-:W-:Y:S02]  /*b770*/  F2FP.PACK_AB R34, R34, R132 ;  /* 0x000000842222723e */ /* 0x000fe400000000ff */
[CC--:B------:R-:W-:Y:S02]  /*b780*/  LEA.HI R2, R43.reuse, R44.reuse, RZ, 0x2 ;  /* 0x0000002c2b027211 */ /* 0x0c0fe400078f10ff */
[----:B------:R-:W-:Y:S02]  /*b790*/  LEA.HI R40, R43, R44, RZ, 0x5 ;  /* 0x0000002c2b287211 */ /* 0x000fe400078f28ff */
[--C-:B------:R-:W-:Y:S02]  /*b7a0*/  SHF.R.S32.HI R4, RZ, 0x2, R2.reuse ;  /* 0x00000002ff047819 */ /* 0x100fe40000011402 */
[----:B------:R-:W-:Y:S02]  /*b7b0*/  SHF.R.S32.HI R0, RZ, 0x1f, R2 ;  /* 0x0000001fff007819 */ /* 0x000fe40000011402 */
[----:B------:R-:W-:-:S02]  /*b7c0*/  SHF.R.S32.HI R39, RZ, 0x5, R40 ;  /* 0x00000005ff277819 */ /* 0x000fc40000011428 */
[----:B------:R-:W-:Y:S02]  /*b7d0*/  LEA.HI R0, R0, R4, RZ, 0x3 ;  /* 0x0000000400007211 */ /* 0x000fe400078f18ff */
[----:B------:R-:W-:Y:S02]  /*b7e0*/  F2FP.PACK_AB R134, R135, R134 ;  /* 0x000000868786723e */ /* 0x000fe400000000ff */
[----:B------:R-:W-:Y:S02]  /*b7f0*/  LOP3.LUT R0, R0, 0xfffffff8, RZ, 0xc0, !PT ;  /* 0xfffffff800007812 */ /* 0x000fe400078ec0ff */
[----:B------:R-:W-:Y:S02]  /*b800*/  F2FP.PACK_AB R33, R33, R136 ;  /* 0x000000882121723e */ /* 0x000fe400000000ff */
[----:B------:R-:W-:Y:S01]  /*b810*/  F2FP.PACK_AB R138, R139, R138 ;  /* 0x0000008a8b8a723e */ /* 0x000fe200000000ff */
[----:B------:R-:W-:Y:S01]  /*b820*/  IMAD.IADD R4, R4, 0x1, -R0 ;  /* 0x0000000104047824 */ /* 0x000fe200078e0a00 */
[----:B------:R-:W-:-:S02]  /*b830*/  LOP3.LUT R0, R2, 0xfffffffc, RZ, 0xc0, !PT ;  /* 0xfffffffc02007812 */ /* 0x000fc400078ec0ff */
[----:B------:R-:W-:Y:S01]  /*b840*/  F2FP.PACK_AB R32, R32, R140 ;  /* 0x0000008c2020723e */ /* 0x000fe200000000ff */
[C---:B------:R-:W-:Y:S01]  /*b850*/  IMAD.SHL.U32 R2, R4.reuse, 0x40, RZ ;  /* 0x0000004004027824 */ /* 0x040fe200078e00ff */
[----:B------:R-:W-:Y:S01]  /*b860*/  LOP3.LUT R3, R4, 0x1, RZ, 0xc0, !PT ;  /* 0x0000000104037812 */ /* 0x000fe200078ec0ff */
[----:B------:R-:W-:Y:S01]  /*b870*/  IMAD.IADD R26, R44, 0x1, -R0 ;  /* 0x000000012c1a7824 */ /* 0x000fe200078e0a00 */
[----:B------:R-:W-:Y:S02]  /*b880*/  F2FP.PACK_AB R142, R143, R142 ;  /* 0x0000008e8f8e723e */ /* 0x000fe400000000ff */
[----:B------:R-:W-:Y:S01]  /*b890*/  LOP3.LUT R0, R2, 0x1c0, RZ, 0xc0, !PT ;  /* 0x000001c002007812 */ /* 0x000fe200078ec0ff */
[----:B------:R-:W-:Y:S01]  /*b8a0*/  IMAD R2, R39, 0x200, R26 ;  /* 0x0000020027027824 */ /* 0x000fe200078e021a */
[----:B------:R-:W-:Y:S02]  /*b8b0*/  ISETP.NE.U32.AND P0, PT, R3, 0x1, PT ;  /* 0x000000010300780c */ /* 0x000fe40003f05070 */
[----:B------:R-:W-:-:S02]  /*b8c0*/  LEA.HI R0, R0, R0, RZ, 0x1d ;  /* 0x0000000000007211 */ /* 0x000fc400078fe8ff */
[----:B------:R-:W-:Y:S01]  /*b8d0*/  R2P PR, R4, 0x6 ;  /* 0x0000000604007804 */ /* 0x000fe20000000000 */
[----:B------:R-:W-:Y:S01]  /*b8e0*/  IMAD.MOV.U32 R4, RZ, RZ, 0x20 ;  /* 0x00000020ff047424 */ /* 0x000fe200078e00ff */
[----:B------:R-:W-:Y:S01]  /*b8f0*/  F2FP.PACK_AB R31, R31, R144 ;  /* 0x000000901f1f723e */ /* 0x000fe200000000ff */
[----:B------:R-:W-:Y:S01]  /*b900*/  IMAD.U32 R0, R2, 0x2, R0 ;  /* 0x0000000202007824 */ /* 0x000fe200078e0000 */
[----:B------:R-:W-:Y:S02]  /*b910*/  F2FP.PACK_AB R146, R147, R146 ;  /* 0x000000929392723e */ /* 0x000fe400000000ff */
[----:B------:R-:W-:Y:S01]  /*b920*/  SEL R4, R4, 0xffffffe0, !P1 ;  /* 0xffffffe004047807 */ /* 0x000fe20004800000 */
[----:B------:R-:W-:Y:S01]  /*b930*/  IMAD.SHL.U32 R0, R0, 0x2, RZ ;  /* 0x0000000200007824 */ /* 0x000fe200078e00ff */
[----:B------:R-:W-:Y:S01]  /*b940*/  BAR.SYNC.DEFER_BLOCKING 0x1, 0x100 ;  /* 0x0044000000007b1d */ /* 0x000fe20000010000 */
[----:B------:R-:W-:Y:S02]  /*b950*/  F2FP.PACK_AB R30, R30, R148 ;  /* 0x000000941e1e723e */ /* 0x000fe400000000ff */
[----:B------:R-:W-:-:S02]  /*b960*/  F2FP.PACK_AB R150, R151, R150 ;  /* 0x000000969796723e */ /* 0x000fc400000000ff */
[C---:B------:R-:W-:Y:S02]  /*b970*/  IADD3 R3, R0.reuse, 0x80, RZ ;  /* 0x0000008000037810 */ /* 0x040fe40007ffe0ff */
[C---:B------:R-:W-:Y:S02]  /*b980*/  IADD3 R2, R0.reuse, 0x70, RZ ;  /* 0x0000007000027810 */ /* 0x040fe40007ffe0ff */
[----:B------:R-:W-:Y:S01]  /*b990*/  @P0 IADD3 R2, R3, 0x10, RZ ;  /* 0x0000001003020810 */ /* 0x000fe20007ffe0ff */
[----:B------:R-:W-:Y:S01]  /*b9a0*/  IMAD.IADD R3, R0, 0x1, R4 ;  /* 0x0000000100037824 */ /* 0x000fe200078e0204 */
[----:B------:R-:W-:Y:S02]  /*b9b0*/  F2FP.PACK_AB R29, R29, R52 ;  /* 0x000000341d1d723e */ /* 0x000fe400000000ff */
[----:B------:R-:W-:Y:S02]  /*b9c0*/  F2FP.PACK_AB R54, R55, R54 ;  /* 0x000000363736723e */ /* 0x000fe400000000ff */
[----:B------:R-:W-:-:S02]  /*b9d0*/  F2FP.PACK_AB R28, R28, R56 ;  /* 0x000000381c1c723e */ /* 0x000fc400000000ff */
[----:B------:R-:W-:Y:S02]  /*b9e0*/  F2FP.PACK_AB R58, R59, R58 ;  /* 0x0000003a3b3a723e */ /* 0x000fe400000000ff */
[----:B------:R-:W-:Y:S02]  /*b9f0*/  F2FP.PACK_AB R27, R27, R60 ;  /* 0x0000003c1b1b723e */ /* 0x000fe400000000ff */
[----:B------:R-:W-:Y:S02]  /*ba00*/  F2FP.PACK_AB R62, R63, R62 ;  /* 0x0000003e3f3e723e */ /* 0x000fe400000000ff */
[----:B------:R-:W-:Y:S01]  /*ba10*/  F2FP.PACK_AB R25, R25, R64 ;  /* 0x000000401919723e */ /* 0x000fe200000000ff */
[----:B------:R1:W-:Y:S01]  /*ba20*/  STS [R0+0x80], R8 ;  /* 0x0000800800007388 */ /* 0x0003e20000000800 */
[----:B------:R-:W-:Y:S02]  /*ba30*/  F2FP.PACK_AB R67, R67, R66 ;  /* 0x000000424343723e */ /* 0x000fe400000000ff */
[----:B------:R-:W-:Y:S01]  /*ba40*/  F2FP.PACK_AB R24, R24, R68 ;  /* 0x000000441818723e */ /* 0x000fe200000000ff */
[----:B------:R-:W-:Y:S01]  /*ba50*/  STS [R0+0x480], R5 ;  /* 0x0004800500007388 */ /* 0x000fe20000000800 */
[----:B------:R-:W-:-:S02]  /*ba60*/  F2FP.PACK_AB R23, R23, R70 ;  /* 0x000000461717723e */ /* 0x000fc400000000ff */
[----:B------:R-:W-:Y:S01]  /*ba70*/  F2FP.PACK_AB R22, R22, R72 ;  /* 0x000000481616723e */ /* 0x000fe200000000ff */
[----:B------:R3:W-:Y:S01]  /*ba80*/  STS [R2], R6 ;  /* 0x0000000602007388 */ /* 0x0007e20000000800 */
[----:B------:R-:W-:Y:S02]  /*ba90*/  F2FP.PACK_AB R21, R21, R74 ;  /* 0x0000004a1515723e */ /* 0x000fe400000000ff */
[----:B------:R-:W-:Y:S01]  /*baa0*/  F2FP.PACK_AB R20, R20, R76 ;  /* 0x0000004c1414723e */ /* 0x000fe200000000ff */
[----:B------:R-:W-:Y:S01]  /*bab0*/  STS [R2+0x400], R110 ;  /* 0x0004006e02007388 */ /* 0x000fe20000000800 */
        /* <DEDUP_REMOVED lines=8> */
[----:B-1----:R-:W-:Y:S01]  /*bb40*/  IMAD.MOV.U32 R8, RZ, RZ, 0x40 ;  /* 0x00000040ff087424 */ /* 0x002fe200078e00ff */
[----:B------:R-:W-:Y:S02]  /*bb50*/  F2FP.PACK_AB R11, R11, R90 ;  /* 0x0000005a0b0b723e */ /* 0x000fe400000000ff */
[----:B------:R-:W-:Y:S02]  /*bb60*/  F2FP.PACK_AB R9, R9, R92 ;  /* 0x0000005c0909723e */ /* 0x000fe400000000ff */
[----:B------:R-:W-:-:S02]  /*bb70*/  F2FP.PACK_AB R15, R15, R94 ;  /* 0x0000005e0f0f723e */ /* 0x000fc400000000ff */
[----:B------:R-:W-:Y:S02]  /*bb80*/  F2FP.PACK_AB R14, R14, R96 ;  /* 0x000000600e0e723e */ /* 0x000fe400000000ff */
[----:B---3--:R-:W-:Y:S01]  /*bb90*/  SEL R6, R8, 0xffffffc0, !P2 ;  /* 0xffffffc008067807 */ /* 0x008fe20005000000 */
[----:B------:R-:W-:Y:S01]  /*bba0*/  IMAD.IADD R8, R4, 0x1, R2 ;  /* 0x0000000104087824 */ /* 0x000fe200078e0202 */
[----:B------:R-:W-:Y:S02]  /*bbb0*/  F2FP.PACK_AB R10, R99, R98 ;  /* 0x00000062630a723e */ /* 0x000fe400000000ff */
[----:B------:R-:W-:Y:S01]  /*bbc0*/  ISETP.NE.U32.AND P0, PT, RZ, c[0x0][0x500], PT ;  /* 0x00014000ff007a0c */ /* 0x000fe20003f05070 */
[----:B------:R-:W-:Y:S01]  /*bbd0*/  IMAD.IADD R5, R0, 0x1, R6 ;  /* 0x0000000100057824 */ /* 0x000fe200078e0206 */
[----:B------:R1:W-:Y:S01]  /*bbe0*/  STS [R8], R7 ;  /* 0x0000000708007388 */ /* 0x0003e20000000800 */
[----:B------:R-:W-:Y:S01]  /*bbf0*/  IMAD.IADD R4, R6, 0x1, R3 ;  /* 0x0000000106047824 */ /* 0x000fe200078e0203 */
[----:B------:R-:W-:-:S02]  /*bc00*/  ISETP.NE.AND.EX P0, PT, RZ, c[0x0][0x504], PT, P0 ;  /* 0x00014100ff007a0c */ /* 0x000fc40003f05300 */
[----:B------:R-:W-:Y:S01]  /*bc10*/  STS [R8+0x400], R118 ;  /* 0x0004007608007388 */ /* 0x000fe20000000800 */
[----:B------:R-:W-:-:S03]  /*bc20*/  ISETP.NE.U32.AND P1, PT, RZ, c[0x0][0x508], PT ;  /* 0x00014200ff007a0c */ /* 0x000fc60003f25070 */
[----:B------:R-:W-:Y:S01]  /*bc30*/  STS [R5+0x80], R37 ;  /* 0x0000802505007388 */ /* 0x000fe20000000800 */
[----:B------:R-:W-:-:S03]  /*bc40*/  ISETP.NE.AND.EX P1, PT, RZ, c[0x0][0x50c], PT, P1 ;  /* 0x00014300ff007a0c */ /* 0x000fc60003f25310 */
[----:B------:R-:W-:Y:S01]  /*bc50*/  STS [R5+0x480], R122 ;  /* 0x0004807a05007388 */ /* 0x000fe20000000800 */
[----:B-1----:R-:W-:Y:S02]  /*bc60*/  IMAD.IADD R7, R6, 0x1, R2 ;  /* 0x0000000106077824 */ /* 0x002fe400078e0202 */
[----:B------:R-:W-:-:S03]  /*bc70*/  IMAD.IADD R6, R8, 0x1, R6 ;  /* 0x0000000108067824 */ /* 0x000fc600078e0206 */
[----:B------:R-:W-:Y:S04]  /*bc80*/  STS [R7], R36 ;  /* 0x0000002407007388 */ /* 0x000fe80000000800 */
[----:B------:R-:W-:Y:S04]  /*bc90*/  STS [R7+0x400], R126 ;  /* 0x0004007e07007388 */ /* 0x000fe80000000800 */
[----:B------:R-:W-:Y:S04]  /*bca0*/  STS [R4+0x80], R35 ;  /* 0x0000802304007388 */ /* 0x000fe80000000800 */
[----:B------:R-:W-:Y:S04]  /*bcb0*/  STS [R4+0x480], R130 ;  /* 0x0004808204007388 */ /* 0x000fe80000000800 */
[----:B------:R-:W-:Y:S04]  /*bcc0*/  STS [R6], R34 ;  /* 0x0000002206007388 */ /* 0x000fe80000000800 */
        /* <DEDUP_REMOVED lines=20> */
[----:B------:R1:W-:Y:S04]  /*be10*/  STS [R2+0x8400], R21 ;  /* 0x0084001502007388 */ /* 0x0003e80000000800 */
[----:B------:R-:W-:Y:S04]  /*be20*/  STS [R3+0x8080], R20 ;  /* 0x0080801403007388 */ /* 0x000fe80000000800 */
[----:B------:R-:W-:Y:S04]  /*be30*/  STS [R3+0x8480], R19 ;  /* 0x0084801303007388 */ /* 0x000fe80000000800 */
[----:B------:R-:W-:Y:S04]  /*be40*/  STS [R8+0x8000], R18 ;  /* 0x0080001208007388 */ /* 0x000fe80000000800 */
[----:B------:R-:W-:Y:S04]  /*be50*/  STS [R8+0x8400], R17 ;  /* 0x0084001108007388 */ /* 0x000fe80000000800 */
[----:B------:R-:W-:Y:S04]  /*be60*/  STS [R5+0x8080], R16 ;  /* 0x0080801005007388 */ /* 0x000fe80000000800 */
[----:B------:R-:W-:Y:S01]  /*be70*/  STS [R5+0x8480], R13 ;  /* 0x0084800d05007388 */ /* 0x000fe20000000800 */
[----:B-1----:R-:W-:-:S03]  /*be80*/  IMAD.MOV.U32 R2, RZ, RZ, 0x4 ;  /* 0x00000004ff027424 */ /* 0x002fc600078e00ff */
[----:B------:R-:W-:Y:S04]  /*be90*/  STS [R7+0x8000], R12 ;  /* 0x0080000c07007388 */ /* 0x000fe80000000800 */
[----:B------:R-:W-:Y:S04]  /*bea0*/  STS [R7+0x8400], R11 ;  /* 0x0084000b07007388 */ /* 0x000fe80000000800 */
[----:B------:R2:W-:Y:S04]  /*beb0*/  STS [R4+0x8080], R9 ;  /* 0x0080800904007388 */ /* 0x0005e80000000800 */
[----:B------:R1:W-:Y:S04]  /*bec0*/  STS [R4+0x8480], R15 ;  /* 0x0084800f04007388 */ /* 0x0003e80000000800 */
[----:B------:R1:W-:Y:S04]  /*bed0*/  STS [R6+0x8000], R14 ;  /* 0x0080000e06007388 */ /* 0x0003e80000000800 */
[----:B------:R1:W-:Y:S01]  /*bee0*/  STS [R6+0x8400], R10 ;  /* 0x0084000a06007388 */ /* 0x0003e20000000800 */
[----:B--2---:R-:W-:-:S03]  /*bef0*/  IMAD.WIDE R8, R45, R2, c[0x0][0x500] ;  /* 0x000140002d087625 */ /* 0x004fc600078e0202 */
[----:B------:R-:W-:Y:S06]  /*bf00*/  BAR.SYNC.DEFER_BLOCKING 0x1, 0x100 ;  /* 0x0044000000007b1d */ /* 0x000fec0000010000 */
[----:B------:R-:W2:Y:S01]  /*bf10*/  @P0 LDG.E R0, [R8.64] ;  /* 0x0000000408000981 */ /* 0x000ea2000c1e1900 */
[----:B------:R-:W-:Y:S02]  /*bf20*/  IMAD.MOV.U32 R24, RZ, RZ, c[0x0][0x388] ;  /* 0x0000e200ff187624 */ /* 0x000fe400078e00ff */
[----:B------:R-:W-:-:S05]  /*bf30*/  @P1 IMAD.WIDE R2, R45, R2, c[0x0][0x508] ;  /* 0x000142002d021625 */ /* 0x000fca00078e0202 */
[----:B------:R3:W5:Y:S02]  /*bf40*/  @P1 LDG.E R24, [R2.64] ;  /* 0x0000000402181981 */ /* 0x000764000c1e1900 */
[----:B---3--:R-:W-:Y:S02]  /*bf50*/  CS2R R2, SRZ ;  /* 0x0000000000027805 */ /* 0x008fe4000001ff00 */
[--C-:B--2---:R-:W-:Y:S01]  /*bf60*/  @P0 SHF.R.S32.HI R3, RZ, 0x1f, R0.reuse ;  /* 0x0000001fff030819 */ /* 0x104fe20000011400 */
[----:B------:R-:W-:Y:S01]  /*bf70*/  @P0 IMAD.MOV.U32 R2, RZ, RZ, R0 ;  /* 0x000000ffff020224 */ /* 0x000fe200078e0000 */
[----:B------:R-:W-:Y:S05]  /*bf80*/  @P1 BRA `(.L_x_27) ;  /* 0x0000004000001947 */ /* 0x000fea0003800000 */
[----:B-1----:R-:W-:Y:S05]  /*bf90*/  @!P0 BRA `(.L_x_27) ;  /* 0x0000003000008947 */ /* 0x002fea0003800000 */
[----:B------:R-:W2:Y:S04]  /*bfa0*/  LDG.E R4, [R8.64] ;  /* 0x0000000408047981 */ /* 0x000ea8000c1e1900 */
[----:B------:R-:W2:Y:S02]  /*bfb0*/  LDG.E R0, [R8.64+0x4] ;  /* 0x0000040408007981 */ /* 0x000ea4000c1e1900 */
[----:B--2--5:R-:W-:-:S02]  /*bfc0*/  IADD3 R24, -R4, R0, RZ ;  /* 0x0000000004187210 */ /* 0x024fc40007ffe1ff */
.L_x_27:
[----:B-1----:R-:W-:Y:S01]  /*bfd0*/  LOP3.LUT R0, R40, 0xffffffe0, RZ, 0xc0, !PT ;  /* 0xffffffe028007812 */ /* 0x002fe200078ec0ff */
[----:B------:R-:W1:Y:S01]  /*bfe0*/  S2R R20, SR_CTAID.X ;  /* 0x0000000000147919 */ /* 0x000e620000002500 */
[----:B------:R-:W-:Y:S01]  /*bff0*/  SHF.R.S32.HI R4, RZ, 0x1f, R39 ;  /* 0x0000001fff047819 */ /* 0x000fe20000011427 */
[----:B------:R-:W-:Y:S01]  /*c000*/  IMAD.MOV.U32 R7, RZ, RZ, c[0x0][0x4e8] ;  /* 0x00013a00ff077624 */ /* 0x000fe200078e00ff */
[----:B------:R-:W-:Y:S01]  /*c010*/  LEA.HI R16, R43, R44, RZ, 0x3 ;  /* 0x0000002c2b107211 */ /* 0x000fe200078f18ff */
[----:B------:R-:W-:Y:S01]  /*c020*/  IMAD.IADD R0, R44, 0x1, -R0 ;  /* 0x000000012c007824 */ /* 0x000fe200078e0a00 */
[----:B------:R-:W2:Y:S01]  /*c030*/  S2R R11, SR_CTAID.Y ;  /* 0x00000000000b7919 */ /* 0x000ea20000002600 */
[----:B------:R-:W-:Y:S01]  /*c040*/  LEA.HI R4, R4, R39, RZ, 0x3 ;  /* 0x0000002704047211 */ /* 0x000fe200078f18ff */
[----:B-----5:R-:W-:Y:S01]  /*c050*/  IMAD R24, R24, c[0x0][0x4e8], RZ ;  /* 0x00013a0018187a24 */ /* 0x020fe200078e02ff */
[----:B------:R-:W-:Y:S01]  /*c060*/  ISETP.NE.AND P1, PT, R7, 0x1, PT ;  /* 0x000000010700780c */ /* 0x000fe20003f25270 */
[----:B------:R-:W-:Y:S01]  /*c070*/  BSSY B0, `(.L_x_28) ;  /* 0x0000081000007945 */ /* 0x000fe20003800000 */
[----:B------:R-:W-:-:S02]  /*c080*/  SHF.R.S32.HI R6, RZ, 0x1f, R0 ;  /* 0x0000001fff067819 */ /* 0x000fc40000011400 */
[----:B------:R-:W-:Y:S02]  /*c090*/  LOP3.LUT R5, R4, 0xffffff8, RZ, 0xc0, !PT ;  /* 0x0ffffff804057812 */ /* 0x000fe400078ec0ff */
[----:B------:R-:W-:Y:S02]  /*c0a0*/  LEA.HI R4, R26, R26, RZ, 0x1 ;  /* 0x0000001a1a047211 */ /* 0x000fe400078f08ff */
[----:B------:R-:W-:Y:S02]  /*c0b0*/  LEA.HI R6, R6, R0, RZ, 0x2 ;  /* 0x0000000006067211 */ /* 0x000fe400078f10ff */
[----:B------:R-:W-:Y:S02]  /*c0c0*/  IADD3 R7, R39, -R5, RZ ;  /* 0x8000000527077210 */ /* 0x000fe40007ffe0ff */
[----:B------:R-:W-:Y:S02]  /*c0d0*/  LOP3.LUT R4, R4, 0x1ffffffe, RZ, 0xc0, !PT ;  /* 0x1ffffffe04047812 */ /* 0x000fe400078ec0ff */
[----:B------:R-:W-:Y:S01]  /*c0e0*/  SHF.R.S32.HI R5, RZ, 0x2, R6 ;  /* 0x00000002ff057819 */ /* 0x000fe20000011406 */
[----:B------:R-:W-:Y:S01]  /*c0f0*/  IMAD R6, R3, c[0x0][0x3a0], RZ ;  /* 0x0000e80003067a24 */ /* 0x000fe200078e02ff */
[----:B------:R-:W-:Y:S01]  /*c100*/  LOP3.LUT P2, RZ, R0, 0x3, RZ, 0xc0, !PT ;  /* 0x0000000300ff7812 */ /* 0x000fe2000784c0ff */
[----:B------:R-:W-:Y:S01]  /*c110*/  IMAD.IADD R0, R26, 0x1, -R4 ;  /* 0x000000011a007824 */ /* 0x000fe200078e0a04 */
[----:B------:R-:W-:Y:S01]  /*c120*/  LOP3.LUT R4, R16, 0xfffffff8, RZ, 0xc0, !PT ;  /* 0xfffffff810047812 */ /* 0x000fe200078ec0ff */
[----:B------:R-:W-:Y:S01]  /*c130*/  IMAD R17, R7, 0x10, R5 ;  /* 0x0000001007117824 */ /* 0x000fe200078e0205 */
[----:B------:R-:W-:Y:S01]  /*c140*/  SEL R14, R45, RZ, !P0 ;  /* 0x000000ff2d0e7207 */ /* 0x000fe20004000000 */
[----:B------:R-:W-:Y:S01]  /*c150*/  IMAD R6, R2, c[0x0][0x3a4], R6 ;  /* 0x0000e90002067a24 */ /* 0x000fe200078e0206 */
[----:B------:R-:W-:Y:S01]  /*c160*/  IADD3 R15, -R4, R44, RZ ;  /* 0x0000002c040f7210 */ /* 0x000fe20007ffe1ff */
[----:B------:R-:W-:Y:S01]  /*c170*/  IMAD R0, R0, 0x8, R17 ;  /* 0x0000000800007824 */ /* 0x000fe200078e0211 */
[----:B--2---:R-:W-:Y:S01]  /*c180*/  SHF.R.S32.HI R10, RZ, 0x1f, R11 ;  /* 0x0000001fff0a7819 */ /* 0x004fe2000001140b */
[----:B------:R-:W-:Y:S01]  /*c190*/  IMAD.WIDE.U32 R4, R2, c[0x0][0x3a0], RZ ;  /* 0x0000e80002047a25 */ /* 0x000fe200078e00ff */
[----:B------:R-:W-:-:S02]  /*c1a0*/  SHF.R.S32.HI R16, RZ, 0x3, R16 ;  /* 0x00000003ff107819 */ /* 0x000fc40000011410 */
[----:B------:R-:W-:Y:S01]  /*c1b0*/  LEA.HI R19, R43, R44, RZ, 0x6 ;  /* 0x0000002c2b137211 */ /* 0x000fe200078f30ff */
[----:B-1----:R-:W-:Y:S01]  /*c1c0*/  IMAD R7, R20, 0x80, R0 ;  /* 0x0000008014077824 */ /* 0x002fe200078e0200 */
[----:B------:R-:W-:Y:S01]  /*c1d0*/  LEA R13, R15, R16, 0x5 ;  /* 0x000000100f0d7211 */ /* 0x000fe200078e28ff */
[----:B------:R-:W-:Y:S01]  /*c1e0*/  IMAD.WIDE.U32 R8, R11, c[0x0][0x490], R2 ;  /* 0x000124000b087a25 */ /* 0x000fe200078e0002 */
[----:B------:R-:W-:-:S03]  /*c1f0*/  IADD3 R3, R5, R6, RZ ;  /* 0x0000000605037210 */ /* 0x000fc60007ffe0ff */
[----:B------:R-:W-:-:S04]  /*c200*/  @P1 IMAD.HI.U32 R6, R7, c[0x0][0x4ec], RZ ;  /* 0x00013b0007061a27 */ /* 0x000fc800078e00ff */
[C---:B------:R-:W-:Y:S02]  /*c210*/  IMAD R5, R10.reuse, c[0x0][0x490], RZ ;  /* 0x000124000a057a24 */ /* 0x040fe400078e02ff */
[----:B------:R-:W-:Y:S01]  /*c220*/  IMAD.MOV.U32 R0, RZ, RZ, R7 ;  /* 0x000000ffff007224 */ /* 0x000fe200078e0007 */
[----:B------:R-:W-:Y:S01]  /*c230*/  @P1 SHF.R.U32.HI R0, RZ, c[0x0][0x4f0], R6 ;  /* 0x00013c00ff001a19 */ /* 0x000fe20000011606 */
[----:B------:R-:W-:Y:S02]  /*c240*/  IMAD R5, R11, c[0x0][0x494], R5 ;  /* 0x000125000b057a24 */ /* 0x000fe400078e0205 */
[----:B------:R-:W-:Y:S01]  /*c250*/  IMAD.MOV.U32 R2, RZ, RZ, R4 ;  /* 0x000000ffff027224 */ /* 0x000fe200078e0004 */
[----:B------:R-:W-:Y:S01]  /*c260*/  SHF.R.S32.HI R4, RZ, 0x1f, R45 ;  /* 0x0000001fff047819 */ /* 0x000fe2000001142d */
[----:B------:R-:W-:Y:S01]  /*c270*/  IMAD R10, R10, c[0x0][0x3e8], RZ ;  /* 0x0000fa000a0a7a24 */ /* 0x000fe200078e02ff */
[----:B------:R-:W-:Y:S01]  /*c280*/  IADD3 R5, R9, R5, RZ ;  /* 0x0000000509057210 */ /* 0x000fe20007ffe0ff */
[----:B------:R-:W-:Y:S01]  /*c290*/  IMAD.MOV R6, RZ, RZ, -R0 ;  /* 0x000000ffff067224 */ /* 0x000fe200078e0a00 */
[----:B------:R-:W-:Y:S01]  /*c2a0*/  SEL R12, R4, RZ, !P0 ;  /* 0x000000ff040c7207 */ /* 0x000fe20004000000 */
[----:B------:R-:W-:Y:S01]  /*c2b0*/  IMAD.MOV.U32 R4, RZ, RZ, R8 ;  /* 0x000000ffff047224 */ /* 0x000fe200078e0008 */
[----:B------:R-:W-:Y:S01]  /*c2c0*/  SHF.R.S32.HI R9, RZ, 0x1f, R0 ;  /* 0x0000001fff097819 */ /* 0x000fe20000011400 */
[----:B------:R-:W-:-:S02]  /*c2d0*/  IMAD R10, R11, c[0x0][0x3ec], R10 ;  /* 0x0000fb000b0a7a24 */ /* 0x000fc400078e020a */
[----:B------:R-:W-:-:S04]  /*c2e0*/  IMAD.WIDE.U32 R2, R11, c[0x0][0x3e8], R2 ;  /* 0x0000fa000b027a25 */ /* 0x000fc800078e0002 */
[----:B------:R-:W-:Y:S01]  /*c2f0*/  IMAD R8, R6, c[0x0][0x4e8], R7 ;  /* 0x00013a0006087a24 */ /* 0x000fe200078e0207 */
[----:B------:R-:W-:Y:S01]  /*c300*/  IADD3 R3, R3, R10, RZ ;  /* 0x0000000a03037210 */ /* 0x000fe20007ffe0ff */
[----:B------:R-:W-:Y:S02]  /*c310*/  IMAD R6, R12, c[0x0][0x498], RZ ;  /* 0x000126000c067a24 */ /* 0x000fe400078e02ff */
[----:B------:R-:W-:Y:S01]  /*c320*/  IMAD.WIDE.U32 R4, R14, c[0x0][0x498], R4 ;  /* 0x000126000e047a25 */ /* 0x000fe200078e0004 */
[----:B------:R-:W-:-:S03]  /*c330*/  SHF.R.S32.HI R10, RZ, 0x1f, R8 ;  /* 0x0000001fff0a7819 */ /* 0x000fc60000011408 */
[----:B------:R-:W-:Y:S01]  /*c340*/  IMAD R6, R14, c[0x0][0x49c], R6 ;  /* 0x000127000e067a24 */ /* 0x000fe200078e0206 */
[----:B------:R-:W-:Y:S01]  /*c350*/  IADD3 R4, P0, R0, R4, RZ ;  /* 0x0000000400047210 */ /* 0x000fe20007f1e0ff */
[----:B------:R-:W-:Y:S02]  /*c360*/  IMAD R10, R10, c[0x0][0x488], RZ ;  /* 0x000122000a0a7a24 */ /* 0x000fe400078e02ff */
[----:B------:R-:W-:Y:S01]  /*c370*/  IMAD R13, R20, 0x80, R13 ;  /* 0x00000080140d7824 */ /* 0x000fe200078e020d */
[----:B------:R-:W-:Y:S01]  /*c380*/  IADD3.X R5, R9, R5, R6, P0, !PT ;  /* 0x0000000509057210 */ /* 0x000fe200007fe406 */
[----:B------:R-:W-:Y:S02]  /*c390*/  IMAD.SHL.U32 R18, R16, 0x40, RZ ;  /* 0x0000004010127824 */ /* 0x000fe400078e00ff */
[C---:B------:R-:W-:Y:S02]  /*c3a0*/  IMAD R10, R8.reuse, c[0x0][0x48c], R10 ;  /* 0x00012300080a7a24 */ /* 0x040fe400078e020a */
[----:B------:R-:W-:Y:S01]  /*c3b0*/  IMAD.WIDE.U32 R4, R8, c[0x0][0x488], R4 ;  /* 0x0001220008047a25 */ /* 0x000fe200078e0004 */
[----:B------:R-:W-:-:S03]  /*c3c0*/  LOP3.LUT R0, R18, 0x1c0, RZ, 0xc0, !PT ;  /* 0x000001c012007812 */ /* 0x000fc600078ec0ff */
[----:B------:R-:W-:Y:S01]  /*c3d0*/  @P1 IMAD.HI.U32 R11, R13, c[0x0][0x4ec], RZ ;  /* 0x00013b000d0b1a27 */ /* 0x000fe200078e00ff */
[----:B------:R-:W-:Y:S02]  /*c3e0*/  LEA R9, P0, R4, c[0x0][0x450], 0x2 ;  /* 0x0001140004097a11 */ /* 0x000fe400078010ff */
[----:B------:R-:W-:Y:S01]  /*c3f0*/  IADD3 R10, R5, R10, RZ ;  /* 0x0000000a050a7210 */ /* 0x000fe20007ffe0ff */
[----:B------:R-:W-:Y:S02]  /*c400*/  IMAD.SHL.U32 R6, R15, 0x8, RZ ;  /* 0x000000080f067824 */ /* 0x000fe400078e00ff */
[----:B------:R-:W-:Y:S01]  /*c410*/  IMAD R8, R12, c[0x0][0x3f0], RZ ;  /* 0x0000fc000c087a24 */ /* 0x000fe200078e02ff */
[----:B------:R-:W-:Y:S01]  /*c420*/  LEA.HI.X R4, R4, c[0x0][0x454], R10, 0x2, P0 ;  /* 0x0001150004047a11 */ /* 0x000fe200000f140a */
[----:B------:R-:W-:Y:S01]  /*c430*/  IMAD.MOV.U32 R7, RZ, RZ, R13 ;  /* 0x000000ffff077224 */ /* 0x000fe200078e000d */
[----:B------:R-:W-:Y:S01]  /*c440*/  @P1 SHF.R.U32.HI R7, RZ, c[0x0][0x4f0], R11 ;  /* 0x00013c00ff071a19 */ /* 0x000fe2000001160b */
[C---:B------:R-:W-:Y:S01]  /*c450*/  IMAD R8, R14.reuse, c[0x0][0x3f4], R8 ;  /* 0x0000fd000e087a24 */ /* 0x040fe200078e0208 */
[----:B------:R-:W-:Y:S01]  /*c460*/  SHF.R.U32.HI R11, RZ, 0x3, R0 ;  /* 0x00000003ff0b7819 */ /* 0x000fe20000011600 */
[----:B------:R-:W-:Y:S01]  /*c470*/  IMAD.WIDE.U32 R2, R14, c[0x0][0x3f0], R2 ;  /* 0x0000fc000e027a25 */ /* 0x000fe200078e0002 */
[----:B------:R-:W-:Y:S01]  /*c480*/  LOP3.LUT R0, R0, 0x38, R6, 0xf8, !PT ;  /* 0x0000003800007812 */ /* 0x000fe200078ef806 */
[----:B------:R-:W-:Y:S01]  /*c490*/  SHFL.IDX PT, R10, R9, RZ, 0x1c1f ;  /* 0x001c1fff090a7589 */ /* 0x000fe200000e0000 */
[--C-:B------:R-:W-:Y:S01]  /*c4a0*/  SHF.R.S32.HI R5, RZ, 0x1f, R7.reuse ;  /* 0x0000001fff057819 */ /* 0x100fe20000011407 */
[----:B------:R-:W-:Y:S01]  /*c4b0*/  IMAD.IADD R3, R3, 0x1, R8 ;  /* 0x0000000103037824 */ /* 0x000fe200078e0208 */
[----:B------:R-:W-:Y:S01]  /*c4c0*/  LOP3.LUT R14, R0, R11, RZ, 0x3c, !PT ;  /* 0x0000000b000e7212 */ /* 0x000fe200078e3cff */
[----:B------:R-:W-:Y:S01]  /*c4d0*/  IMAD.MOV R0, RZ, RZ, -R7 ;  /* 0x000000ffff007224 */ /* 0x000fe200078e0a07 */
[----:B------:R-:W1:Y:S01]  /*c4e0*/  SHFL.IDX PT, R11, R4, RZ, 0x1c1f ;  /* 0x001c1fff040b7589 */ /* 0x000e6200000e0000 */
[----:B------:R-:W-:-:S02]  /*c4f0*/  IMAD R5, R5, c[0x0][0x3e0], RZ ;  /* 0x0000f80005057a24 */ /* 0x000fc400078e02ff */
[C---:B------:R-:W-:Y:S01]  /*c500*/  IMAD.WIDE.U32 R2, R7.reuse, c[0x0][0x3e0], R2 ;  /* 0x0000f80007027a25 */ /* 0x040fe200078e0002 */
[----:B------:R-:W-:Y:S03]  /*c510*/  SHFL.IDX PT, R8, R9, 0x1, 0x1c1f ;  /* 0x003c1f0009087f89 */ /* 0x000fe600000e0000 */
[----:B------:R-:W-:Y:S01]  /*c520*/  IMAD R12, R7, c[0x0][0x3e4], R5 ;  /* 0x0000f900070c7a24 */ /* 0x000fe200078e0205 */
[----:B------:R2:W3:Y:S01]  /*c530*/  SHFL.IDX PT, R9, R4, 0x1, 0x1c1f ;  /* 0x003c1f0004097f89 */ /* 0x0004e200000e0000 */
[----:B------:R-:W-:Y:S02]  /*c540*/  IMAD.SHL.U32 R5, R19, 0x8, RZ ;  /* 0x0000000813057824 */ /* 0x000fe400078e00ff */
[----:B------:R-:W-:-:S03]  /*c550*/  IMAD.IADD R3, R3, 0x1, R12 ;  /* 0x0000000103037824 */ /* 0x000fc600078e020c */
[----:B------:R-:W-:Y:S01]  /*c560*/  LOP3.LUT R7, R14, 0x7ffffe00, R5, 0xf8, !PT ;  /* 0x7ffffe000e077812 */ /* 0x000fe200078ef805 */
[----:B--2---:R-:W-:Y:S01]  /*c570*/  IMAD R4, R0, c[0x0][0x4e8], R13 ;  /* 0x00013a0000047a24 */ /* 0x004fe200078e020d */
[----:B------:R-:W-:-:S03]  /*c580*/  LEA R0, R20, R17, 0x7 ;  /* 0x0000001114007211 */ /* 0x000fc600078e38ff */
[----:B------:R-:W-:Y:S01]  /*c590*/  IMAD.WIDE.U32 R2, R4, c[0x0][0x3d8], R2 ;  /* 0x0000f60004027a25 */ /* 0x000fe200078e0002 */
[C---:B------:R-:W-:Y:S02]  /*c5a0*/  IADD3 R13, R0.reuse, 0x8, RZ ;  /* 0x00000008000d7810 */ /* 0x040fe40007ffe0ff */
[-C--:B------:R-:W-:Y:S02]  /*c5b0*/  ISETP.GE.OR P0, PT, R0, R24.reuse, P2 ;  /* 0x000000180000720c */ /* 0x080fe40001706670 */
[----:B------:R-:W-:Y:S02]  /*c5c0*/  SHF.R.S32.HI R0, RZ, 0x1f, R4 ;  /* 0x0000001fff007819 */ /* 0x000fe40000011404 */
[----:B------:R-:W-:-:S03]  /*c5d0*/  ISETP.GE.OR P2, PT, R13, R24, P2 ;  /* 0x000000180d00720c */ /* 0x000fc60001746670 */
[----:B------:R-:W-:-:S04]  /*c5e0*/  IMAD R0, R0, c[0x0][0x3d8], RZ ;  /* 0x0000f60000007a24 */ /* 0x000fc800078e02ff */
[----:B------:R-:W-:Y:S01]  /*c5f0*/  IMAD R5, R4, c[0x0][0x3dc], R0 ;  /* 0x0000f70004057a24 */ /* 0x000fe200078e0200 */
[----:B------:R-:W-:Y:S01]  /*c600*/  SHF.L.U32 R0, R7, 0x1, RZ ;  /* 0x0000000107007819 */ /* 0x000fe200000006ff */
[----:B-1----:R1:W-:Y:S01]  /*c610*/  @!P0 ST.E [R10.64], R41 ;  /* 0x000000290a008985 */ /* 0x0023e2000c101904 */
[----:B------:R-:W-:Y:S01]  /*c620*/  LEA R25, P0, R2, c[0x0][0x380], 0x1 ;  /* 0x0000e00002197a11 */ /* 0x000fe200078008ff */
[----:B------:R-:W-:Y:S02]  /*c630*/  IMAD.IADD R3, R3, 0x1, R5 ;  /* 0x0000000103037824 */ /* 0x000fe400078e0205 */
[----:B---3--:R2:W-:Y:S04]  /*c640*/  @!P2 ST.E [R8.64], R42 ;  /* 0x0000002a0800a985 */ /* 0x0085e8000c101904 */
[----:B------:R2:W3:Y:S04]  /*c650*/  LDS.128 R36, [R0+0x1080] ;  /* 0x0010800000247984 */ /* 0x0004e80000000c00 */
[----:B------:R2:W4:Y:S04]  /*c660*/  LDS.128 R48, [R0+0x2080] ;  /* 0x0020800000307984 */ /* 0x0005280000000c00 */
[----:B------:R2:W2:Y:S04]  /*c670*/  LDS.128 R56, [R0+0x3080] ;  /* 0x0030800000387984 */ /* 0x0004a80000000c00 */
[----:B------:R2:W2:Y:S04]  /*c680*/  LDS.128 R32, [R0+0x5080] ;  /* 0x0050800000207984 */ /* 0x0004a80000000c00 */
[----:B------:R2:W2:Y:S01]  /*c690*/  LDS.128 R44, [R0+0x6080] ;  /* 0x00608000002c7984 */ /* 0x0004a20000000c00 */
[----:B-1----:R-:W-:-:S03]  /*c6a0*/  LEA R10, R20, R16, 0x7 ;  /* 0x00000010140a7211 */ /* 0x002fc600078e38ff */
[----:B------:R1:W1:Y:S01]  /*c6b0*/  LDS.128 R52, [R0+0x7080] ;  /* 0x0070800000347984 */ /* 0x0002620000000c00 */
[----:B------:R-:W-:Y:S02]  /*c6c0*/  LEA.HI.X R11, R2, c[0x0][0x384], R3, 0x1, P0 ;  /* 0x0000e100020b7a11 */ /* 0x000fe400000f0c03 */
[----:B------:R-:W-:Y:S01]  /*c6d0*/  ISETP.GE.AND P0, PT, R10, R24, PT ;  /* 0x000000180a00720c */ /* 0x000fe20003f06270 */
[----:B------:R1:W1:Y:S04]  /*c6e0*/  LDS.128 R28, [R0+0x9080] ;  /* 0x00908000001c7984 */ /* 0x0002680000000c00 */
[----:B------:R1:W1:Y:S04]  /*c6f0*/  LDS.128 R40, [R0+0xa080] ;  /* 0x00a0800000287984 */ /* 0x0002680000000c00 */
[----:B------:R1:W1:Y:S04]  /*c700*/  LDS.128 R60, [R0+0xb080] ;  /* 0x00b08000003c7984 */ /* 0x0002680000000c00 */
[----:B------:R1:W1:Y:S04]  /*c710*/  SHFL.IDX PT, R2, R25, RZ, 0x181f ;  /* 0x00181fff19027589 */ /* 0x00026800000e0000 */
[----:B------:R1:W1:Y:S01]  /*c720*/  SHFL.IDX PT, R3, R11, RZ, 0x181f ;  /* 0x00181fff0b037589 */ /* 0x00026200000e0000 */
[----:B------:R-:W-:Y:S05]  /*c730*/  @P0 BRA `(.L_x_29) ;  /* 0x0000014000000947 */ /* 0x000fea0003800000 */
[----:B---3--:R-:W3:Y:S01]  /*c740*/  LDS.128 R20, [R0+0x80] ;  /* 0x0000800000147984 */ /* 0x008ee20000000c00 */
[----:B------:R-:W-:-:S02]  /*c750*/  IADD3 R5, R6, 0x40, RZ ;  /* 0x0000004006057810 */ /* 0x000fc40007ffe0ff */
[C---:B------:R-:W-:Y:S01]  /*c760*/  IADD3 R7, R6.reuse, 0x80, RZ ;  /* 0x0000008006077810 */ /* 0x040fe20007ffe0ff */
[----:B------:R-:W5:Y:S01]  /*c770*/  LDS.128 R16, [R0+0x4080] ;  /* 0x0040800000107984 */ /* 0x000f620000000c00 */
[----:B------:R-:W-:Y:S02]  /*c780*/  ISETP.GE.AND P1, PT, R5, c[0x0][0x3c8], PT ;  /* 0x0000f20005007a0c */ /* 0x000fe40003f26270 */
[----:B------:R-:W-:Y:S01]  /*c790*/  ISETP.GE.AND P0, PT, R7, c[0x0][0x3c8], PT ;  /* 0x0000f20007007a0c */ /* 0x000fe20003f06270 */
[----:B------:R4:W2:Y:S01]  /*c7a0*/  LDS.128 R12, [R0+0x8080] ;  /* 0x00808000000c7984 */ /* 0x0008a20000000c00 */
[----:B------:R-:W-:-:S09]  /*c7b0*/  ISETP.GE.AND P2, PT, R6, c[0x0][0x3c8], PT ;  /* 0x0000f20006007a0c */ /* 0x000fd20003f46270 */
[----:B------:R-:W-:-:S04]  /*c7c0*/  @!P1 SHF.R.S32.HI R4, RZ, 0x1f, R5 ;  /* 0x0000001fff049819 */ /* 0x000fc80000011405 */
[----:B------:R-:W-:Y:S01]  /*c7d0*/  @!P1 LEA.HI R4, R4, R5, RZ, 0x3 ;  /* 0x0000000504049211 */ /* 0x000fe200078f18ff */
[----:B-12---:R-:W-:-:S03]  /*c7e0*/  @!P2 IMAD.WIDE R8, R6, 0x2, R2 ;  /* 0x000000020608a825 */ /* 0x006fc600078e0202 */
[----:B------:R-:W-:Y:S02]  /*c7f0*/  @!P1 LOP3.LUT R4, R4, 0xfffffff8, RZ, 0xc0, !PT ;  /* 0xfffffff804049812 */ /* 0x000fe400078ec0ff */
[----:B----4-:R-:W-:-:S03]  /*c800*/  @!P0 SHF.R.S32.HI R0, RZ, 0x1f, R7 ;  /* 0x0000001fff008819 */ /* 0x010fc60000011407 */
[----:B------:R-:W-:Y:S01]  /*c810*/  @!P1 IMAD.WIDE R4, R4, 0x2, R2 ;  /* 0x0000000204049825 */ /* 0x000fe200078e0202 */
[----:B------:R-:W-:-:S04]  /*c820*/  @!P0 LEA.HI R0, R0, R7, RZ, 0x3 ;  /* 0x0000000700008211 */ /* 0x000fc800078f18ff */
[----:B------:R-:W-:Y:S01]  /*c830*/  @!P0 LOP3.LUT R0, R0, 0xfffffff8, RZ, 0xc0, !PT ;  /* 0xfffffff800008812 */ /* 0x000fe200078ec0ff */
[----:B---3--:R1:W-:Y:S04]  /*c840*/  @!P2 ST.E.128 [R8.64], R20 ;  /* 0x000000140800a985 */ /* 0x0083e8000c101d04 */
[----:B------:R-:W-:Y:S01]  /*c850*/  @!P0 IMAD.WIDE R2, R0, 0x2, R2 ;  /* 0x0000000200028825 */ /* 0x000fe200078e0202 */
[----:B-----5:R1:W-:Y:S04]  /*c860*/  @!P1 ST.E.128 [R4.64], R16 ;  /* 0x0000001004009985 */ /* 0x0203e8000c101d04 */
[----:B------:R1:W-:Y:S02]  /*c870*/  @!P0 ST.E.128 [R2.64], R12 ;  /* 0x0000000c02008985 */ /* 0x0003e4000c101d04 */
.L_x_29:
[----:B---3--:R-:W-:Y:S05]  /*c880*/  BSYNC B0 ;  /* 0x0000000000007941 */ /* 0x008fea0003800000 */
.L_x_28:
[----:B-12---:R-:W-:Y:S01]  /*c890*/  IADD3 R0, R10, 0x20, RZ ;  /* 0x000000200a007810 */ /* 0x006fe20007ffe0ff */
[----:B------:R1:W2:Y:S01]  /*c8a0*/  SHFL.IDX PT, R3, R11, 0x1, 0x181f ;  /* 0x00381f000b037f89 */ /* 0x0002a200000e0000 */
[----:B------:R-:W-:Y:S02]  /*c8b0*/  BSSY B0, `(.L_x_30) ;  /* 0x0000015000007945 */ /* 0x000fe40003800000 */
[----:B------:R-:W-:Y:S01]  /*c8c0*/  ISETP.GE.AND P0, PT, R0, R24, PT ;  /* 0x000000180000720c */ /* 0x000fe20003f06270 */
[----:B------:R1:W3:-:S12]  /*c8d0*/  SHFL.IDX PT, R2, R25, 0x1, 0x181f ;  /* 0x00381f0019027f89 */ /* 0x0002d800000e0000 */
[----:B------:R-:W-:Y:S05]  /*c8e0*/  @P0 BRA `(.L_x_31) ;  /* 0x0000011000000947 */ /* 0x000fea0003800000 */
[C---:B------:R-:W-:Y:S02]  /*c8f0*/  IADD3 R5, R6.reuse, 0x40, RZ ;  /* 0x0000004006057810 */ /* 0x040fe40007ffe0ff */
[C---:B------:R-:W-:Y:S02]  /*c900*/  IADD3 R7, R6.reuse, 0x80, RZ ;  /* 0x0000008006077810 */ /* 0x040fe40007ffe0ff */
[----:B------:R-:W-:Y:S02]  /*c910*/  ISETP.GE.AND P1, PT, R5, c[0x0][0x3c8], PT ;  /* 0x0000f20005007a0c */ /* 0x000fe40003f26270 */
[----:B------:R-:W-:Y:S02]  /*c920*/  ISETP.GE.AND P0, PT, R7, c[0x0][0x3c8], PT ;  /* 0x0000f20007007a0c */ /* 0x000fe40003f06270 */
[----:B------:R-:W-:-:S09]  /*c930*/  ISETP.GE.AND P2, PT, R6, c[0x0][0x3c8], PT ;  /* 0x0000f20006007a0c */ /* 0x000fd20003f46270 */
[----:B------:R-:W-:Y:S02]  /*c940*/  @!P1 SHF.R.S32.HI R4, RZ, 0x1f, R5 ;  /* 0x0000001fff049819 */ /* 0x000fe40000011405 */
[----:B------:R-:W-:Y:S02]  /*c950*/  @!P0 SHF.R.S32.HI R0, RZ, 0x1f, R7 ;  /* 0x0000001fff008819 */ /* 0x000fe40000011407 */
[----:B------:R-:W-:Y:S01]  /*c960*/  @!P1 LEA.HI R4, R4, R5, RZ, 0x3 ;  /* 0x0000000504049211 */ /* 0x000fe200078f18ff */
[--C-:B--23--:R-:W-:Y:S01]  /*c970*/  @!P2 IMAD.WIDE R8, R6, 0x2, R2.reuse ;  /* 0x000000020608a825 */ /* 0x10cfe200078e0202 */
        /* <DEDUP_REMOVED lines=8> */
.L_x_31:
[----:B------:R-:W-:Y:S05]  /*ca00*/  BSYNC B0 ;  /* 0x0000000000007941 */ /* 0x000fea0003800000 */
.L_x_30:
[----:B------:R-:W-:Y:S01]  /*ca10*/  IADD3 R0, R10, 0x40, RZ ;  /* 0x000000400a007810 */ /* 0x000fe20007ffe0ff */
[----:B--2---:R2:W1:Y:S01]  /*ca20*/  SHFL.IDX PT, R3, R11, 0x2, 0x181f ;  /* 0x00581f000b037f89 */ /* 0x00446200000e0000 */
[----:B------:R-:W-:Y:S02]  /*ca30*/  BSSY B0, `(.L_x_32) ;  /* 0x0000015000007945 */ /* 0x000fe40003800000 */
[----:B------:R-:W-:Y:S01]  /*ca40*/  ISETP.GE.AND P0, PT, R0, R24, PT ;  /* 0x000000180000720c */ /* 0x000fe20003f06270 */
[----:B---3--:R2:W3:-:S12]  /*ca50*/  SHFL.IDX PT, R2, R25, 0x2, 0x181f ;  /* 0x00581f0019027f89 */ /* 0x0084d800000e0000 */
        /* <DEDUP_REMOVED lines=9> */
[--C-:B-1-3--:R-:W-:Y:S01]  /*caf0*/  @!P2 IMAD.WIDE R8, R6, 0x2, R2.reuse ;  /* 0x000000020608a825 */ /* 0x10afe200078e0202 */
[----:B------:R-:W-:Y:S02]  /*cb00*/  @!P0 LEA.HI R0, R0, R7, RZ, 0x3 ;  /* 0x0000000700008211 */ /* 0x000fe400078f18ff */
[----:B------:R-:W-:Y:S02]  /*cb10*/  @!P1 LOP3.LUT R4, R4, 0xfffffff8, RZ, 0xc0, !PT ;  /* 0xfffffff804049812 */ /* 0x000fe400078ec0ff */
[----:B------:R-:W-:Y:S01]  /*cb20*/  @!P0 LOP3.LUT R0, R0, 0xfffffff8, RZ, 0xc0, !PT ;  /* 0xfffffff800008812 */ /* 0x000fe200078ec0ff */
[----:B----4-:R1:W-:Y:S02]  /*cb30*/  @!P2 ST.E.128 [R8.64], R48 ;  /* 0x000000300800a985 */ /* 0x0103e4000c101d04 */
[----:B------:R-:W-:-:S04]  /*cb40*/  @!P1 IMAD.WIDE R4, R4, 0x2, R2 ;  /* 0x0000000204049825 */ /* 0x000fc800078e0202 */
[----:B------:R-:W-:Y:S01]  /*cb50*/  @!P0 IMAD.WIDE R2, R0, 0x2, R2 ;  /* 0x0000000200028825 */ /* 0x000fe200078e0202 */
[----:B------:R1:W-:Y:S04]  /*cb60*/  @!P1 ST.E.128 [R4.64], R44 ;  /* 0x0000002c04009985 */ /* 0x0003e8000c101d04 */
[----:B------:R1:W-:Y:S02]  /*cb70*/  @!P0 ST.E.128 [R2.64], R40 ;  /* 0x0000002802008985 */ /* 0x0003e4000c101d04 */
.L_x_33:
[----:B------:R-:W-:Y:S05]  /*cb80*/  BSYNC B0 ;  /* 0x0000000000007941 */ /* 0x000fea0003800000 */
.L_x_32:
[----:B------:R-:W-:Y:S01]  /*cb90*/  IADD3 R0, R10, 0x60, RZ ;  /* 0x000000600a007810 */ /* 0x000fe20007ffe0ff */
[----:B-1----:R1:W2:Y:S03]  /*cba0*/  SHFL.IDX PT, R3, R11, 0x3, 0x181f ;  /* 0x00781f000b037f89 */ /* 0x0022a600000e0000 */
[----:B------:R-:W-:Y:S01]  /*cbb0*/  ISETP.GE.AND P0, PT, R0, R24, PT ;  /* 0x000000180000720c */ /* 0x000fe20003f06270 */
[----:B---3--:R1:W3:-:S12]  /*cbc0*/  SHFL.IDX PT, R2, R25, 0x3, 0x181f ;  /* 0x00781f0019027f89 */ /* 0x0082d800000e0000 */
[----:B------:R-:W-:Y:S05]  /*cbd0*/  @P0 EXIT ;  /* 0x000000000000094d */ /* 0x000fea0003800000 */
[C---:B------:R-:W-:Y:S02]  /*cbe0*/  IADD3 R4, R6.reuse, 0x40, RZ ;  /* 0x0000004006047810 */ /* 0x040fe40007ffe0ff */
[----:B------:R-:W-:Y:S02]  /*cbf0*/  ISETP.GE.AND P1, PT, R6, c[0x0][0x3c8], PT ;  /* 0x0000f20006007a0c */ /* 0x000fe40003f26270 */
[----:B------:R-:W-:-:S11]  /*cc00*/  ISETP.GE.AND P0, PT, R4, c[0x0][0x3c8], PT ;  /* 0x0000f20004007a0c */ /* 0x000fd60003f06270 */
[----:B--23--:R-:W-:Y:S02]  /*cc10*/  @!P1 IMAD.WIDE R8, R6, 0x2, R2 ;  /* 0x0000000206089825 */ /* 0x00cfe400078e0202 */
[----:B------:R-:W-:-:S03]  /*cc20*/  @!P0 SHF.R.S32.HI R0, RZ, 0x1f, R4 ;  /* 0x0000001fff008819 */ /* 0x000fc60000011404 */
[----:B------:R2:W-:Y:S01]  /*cc30*/  @!P1 ST.E.128 [R8.64], R56 ;  /* 0x0000003808009985 */ /* 0x0005e2000c101d04 */
[----:B------:R-:W-:-:S04]  /*cc40*/  @!P0 LEA.HI R0, R0, R4, RZ, 0x3 ;  /* 0x0000000400008211 */ /* 0x000fc800078f18ff */
[----:B------:R-:W-:-:S05]  /*cc50*/  @!P0 LOP3.LUT R0, R0, 0xfffffff8, RZ, 0xc0, !PT ;  /* 0xfffffff800008812 */ /* 0x000fca00078ec0ff */
[----:B------:R-:W-:Y:S01]  /*cc60*/  @!P0 IMAD.WIDE R4, R0, 0x2, R2 ;  /* 0x0000000200048825 */ /* 0x000fe200078e0202 */
[----:B------:R-:W-:-:S04]  /*cc70*/  IADD3 R0, R6, 0x80, RZ ;  /* 0x0000008006007810 */ /* 0x000fc80007ffe0ff */
[----:B------:R2:W-:Y:S01]  /*cc80*/  @!P0 ST.E.128 [R4.64], R52 ;  /* 0x0000003404008985 */ /* 0x0005e2000c101d04 */
[----:B------:R-:W-:-:S13]  /*cc90*/  ISETP.GE.AND P0, PT, R0, c[0x0][0x3c8], PT ;  /* 0x0000f20000007a0c */ /* 0x000fda0003f06270 */
[----:B------:R-:W-:Y:S05]  /*cca0*/  @P0 EXIT ;  /* 0x000000000000094d */ /* 0x000fea0003800000 */
[----:B--2---:R-:W-:-:S04]  /*ccb0*/  SHF.R.S32.HI R4, RZ, 0x1f, R0 ;  /* 0x0000001fff047819 */ /* 0x004fc80000011400 */
[----:B------:R-:W-:-:S04]  /*ccc0*/  LEA.HI R0, R4, R0, RZ, 0x3 ;  /* 0x0000000004007211 */ /* 0x000fc800078f18ff */
[----:B------:R-:W-:-:S05]  /*ccd0*/  LOP3.LUT R0, R0, 0xfffffff8, RZ, 0xc0, !PT ;  /* 0xfffffff800007812 */ /* 0x000fca00078ec0ff */
[----:B------:R-:W-:-:S05]  /*cce0*/  IMAD.WIDE R2, R0, 0x2, R2 ;  /* 0x0000000200027825 */ /* 0x000fca00078e0202 */
[----:B------:R-:W-:Y:S01]  /*ccf0*/  ST.E.128 [R2.64], R60 ;  /* 0x0000003c02007985 */ /* 0x000fe2000c101d04 */
[----:B------:R-:W-:Y:S05]  /*cd00*/  EXIT ;  /* 0x000000000000794d */ /* 0x000fea0003800000 */
.L_x_26:
[----:B------:R-:W2:Y:S01]  /*cd10*/  LDL R8, [R1+0x20] ;  /* 0x0000200001087983 */ /* 0x000ea20000100800 */
[----:B------:R-:W-:Y:S01]  /*cd20*/  ISETP.NE.U32.AND P0, PT, RZ, c[0x0][0x508], PT ;  /* 0x00014200ff007a0c */ /* 0x000fe20003f05070 */
[----:B------:R-:W-:Y:S01]  /*cd30*/  IMAD.MOV.U32 R2, RZ, RZ, 0x4 ;  /* 0x00000004ff027424 */ /* 0x000fe200078e00ff */
[----:B------:R-:W-:Y:S02]  /*cd40*/  ISETP.NE.U32.AND P1, PT, RZ, c[0x0][0x500], PT ;  /* 0x00014000ff007a0c */ /* 0x000fe40003f25070 */
[----:B------:R-:W-:Y:S02]  /*cd50*/  ISETP.NE.AND.EX P0, PT, RZ, c[0x0][0x50c], PT, P0 ;  /* 0x00014300ff007a0c */ /* 0x000fe40003f05300 */
[----:B------:R-:W-:Y:S01]  /*cd60*/  ISETP.NE.AND.EX P1, PT, RZ, c[0x0][0x504], PT, P1 ;  /* 0x00014100ff007a0c */ /* 0x000fe20003f25310 */
[----:B------:R-:W-:Y:S02]  /*cd70*/  IMAD.MOV.U32 R13, RZ, RZ, c[0x0][0x388] ;  /* 0x0000e200ff0d7624 */ /* 0x000fe400078e00ff */
[----:B--2---:R-:W-:-:S08]  /*cd80*/  IMAD.WIDE R6, R8, R2, c[0x0][0x500] ;  /* 0x0001400008067625 */ /* 0x004fd000078e0202 */
[----:B------:R-:W-:Y:S02]  /*cd90*/  @P0 IMAD.WIDE R2, R8, R2, c[0x0][0x508] ;  /* 0x0001420008020625 */ /* 0x000fe400078e0202 */
[----:B------:R-:W2:Y:S04]  /*cda0*/  @P1 LDG.E R0, [R6.64] ;  /* 0x0000000406001981 */ /* 0x000ea8000c1e1900 */
[----:B------:R1:W5:Y:S01]  /*cdb0*/  @P0 LDG.E R13, [R2.64] ;  /* 0x00000004020d0981 */ /* 0x000362000c1e1900 */
[----:B------:R-:W-:Y:S02]  /*cdc0*/  CS2R R4, SRZ ;  /* 0x0000000000047805 */ /* 0x000fe4000001ff00 */
[--C-:B--2---:R-:W-:Y:S01]  /*cdd0*/  @P1 SHF.R.S32.HI R5, RZ, 0x1f, R0.reuse ;  /* 0x0000001fff051819 */ /* 0x104fe20000011400 */
[----:B------:R-:W-:Y:S01]  /*cde0*/  @P1 IMAD.MOV.U32 R4, RZ, RZ, R0 ;  /* 0x000000ffff041224 */ /* 0x000fe200078e0000 */
[----:B------:R-:W-:Y:S05]  /*cdf0*/  @P0 BRA `(.L_x_34) ;  /* 0x0000004000000947 */ /* 0x000fea0003800000 */
[----:B-1----:R-:W-:Y:S05]  /*ce00*/  @!P1 BRA `(.L_x_34) ;  /* 0x0000003000009947 */ /* 0x002fea0003800000 */
[----:B------:R1:W2:Y:S04]  /*ce10*/  LDG.E R0, [R6.64] ;  /* 0x0000000406007981 */ /* 0x0002a8000c1e1900 */
[----:B-1----:R-:W2:Y:S02]  /*ce20*/  LDG.E R6, [R6.64+0x4] ;  /* 0x0000040406067981 */ /* 0x002ea4000c1e1900 */
[----:B--2--5:R-:W-:-:S02]  /*ce30*/  IADD3 R13, -R0, R6, RZ ;  /* 0x00000006000d7210 */ /* 0x024fc40007ffe1ff */
.L_x_34:
[----:B-1----:R-:W1:Y:S01]  /*ce40*/  S2R R11, SR_TID.X ;  /* 0x00000000000b7919 */ /* 0x002e620000002100 */
[----:B------:R-:W-:Y:S01]  /*ce50*/  SHF.R.S32.HI R0, RZ, 0x1f, R8 ;  /* 0x0000001fff007819 */ /* 0x000fe20000011408 */
[----:B------:R-:W-:Y:S01]  /*ce60*/  BSSY B0, `(.L_x_35) ;  /* 0x0000028000007945 */ /* 0x000fe20003800000 */
[----:B------:R-:W-:-:S02]  /*ce70*/  SEL R10, R8, RZ, !P1 ;  /* 0x000000ff080a7207 */ /* 0x000fc40004800000 */
[----:B------:R-:W-:Y:S02]  /*ce80*/  SEL R12, R0, RZ, !P1 ;  /* 0x000000ff000c7207 */ /* 0x000fe40004800000 */
[----:B-1----:R-:W-:-:S13]  /*ce90*/  ISETP.GE.AND P0, PT, R11, 0x80, PT ;  /* 0x000000800b00780c */ /* 0x002fda0003f06270 */
[----:B------:R-:W-:Y:S05]  /*cea0*/  @P0 BRA `(.L_x_36) ;  /* 0x0000023000000947 */ /* 0x000fea0003800000 */
[----:B------:R-:W1:Y:S01]  /*ceb0*/  S2R R9, SR_CTAID.X ;  /* 0x0000000000097919 */ /* 0x000e620000002500 */
[----:B-----5:R-:W-:Y:S01]  /*cec0*/  IMAD R0, R13, c[0x0][0x4e8], RZ ;  /* 0x00013a000d007a24 */ /* 0x020fe200078e02ff */
[----:B-1----:R-:W-:-:S04]  /*ced0*/  LEA R9, R9, R11, 0x7 ;  /* 0x0000000b09097211 */ /* 0x002fc800078e38ff */
[----:B------:R-:W-:-:S13]  /*cee0*/  ISETP.GE.AND P0, PT, R9, R0, PT ;  /* 0x000000000900720c */ /* 0x000fda0003f06270 */
[----:B------:R-:W-:Y:S05]  /*cef0*/  @P0 BRA `(.L_x_36) ;  /* 0x000001e000000947 */ /* 0x000fea0003800000 */
[----:B------:R-:W1:Y:S01]  /*cf00*/  S2R R8, SR_CTAID.Y ;  /* 0x0000000000087919 */ /* 0x000e620000002600 */
[----:B------:R-:W-:Y:S01]  /*cf10*/  MOV R0, c[0x0][0x4e8] ;  /* 0x00013a0000007a02 */ /* 0x000fe20000000f00 */
[----:B------:R-:W-:Y:S01]  /*cf20*/  IMAD.MOV.U32 R3, RZ, RZ, R5 ;  /* 0x000000ffff037224 */ /* 0x000fe200078e0005 */
[----:B------:R-:W-:Y:S02]  /*cf30*/  MOV R2, R4 ;  /* 0x0000000400027202 */ /* 0x000fe40000000f00 */
[----:B------:R-:W-:-:S13]  /*cf40*/  ISETP.NE.AND P0, PT, R0, 0x1, PT ;  /* 0x000000010000780c */ /* 0x000fda0003f05270 */
[----:B------:R-:W-:Y:S01]  /*cf50*/  @P0 IMAD.HI.U32 R7, R9, c[0x0][0x4ec], RZ ;  /* 0x00013b0009070a27 */ /* 0x000fe200078e00ff */
[----:B-1----:R-:W-:-:S03]  /*cf60*/  SHF.R.S32.HI R0, RZ, 0x1f, R8 ;  /* 0x0000001fff007819 */ /* 0x002fc60000011408 */
[----:B------:R-:W-:-:S04]  /*cf70*/  IMAD.WIDE.U32 R2, R8, c[0x0][0x490], R2 ;  /* 0x0001240008027a25 */ /* 0x000fc800078e0002 */
[----:B------:R-:W-:Y:S02]  /*cf80*/  IMAD R6, R0, c[0x0][0x490], RZ ;  /* 0x0001240000067a24 */ /* 0x000fe400078e02ff */
[----:B------:R-:W-:Y:S01]  /*cf90*/  IMAD.MOV.U32 R0, RZ, RZ, R9 ;  /* 0x000000ffff007224 */ /* 0x000fe200078e0009 */
[----:B------:R-:W-:Y:S01]  /*cfa0*/  @P0 SHF.R.U32.HI R0, RZ, c[0x0][0x4f0], R7 ;  /* 0x00013c00ff000a19 */ /* 0x000fe20000011607 */
[----:B------:R-:W-:Y:S02]  /*cfb0*/  IMAD R6, R8, c[0x0][0x494], R6 ;  /* 0x0001250008067a24 */ /* 0x000fe400078e0206 */
[----:B------:R-:W-:Y:S01]  /*cfc0*/  IMAD R8, R12, c[0x0][0x498], RZ ;  /* 0x000126000c087a24 */ /* 0x000fe200078e02ff */
[----:B------:R-:W-:Y:S01]  /*cfd0*/  IADD3 R7, -R0, RZ, RZ ;  /* 0x000000ff00077210 */ /* 0x000fe20007ffe1ff */
[----:B------:R-:W-:Y:S02]  /*cfe0*/  IMAD.IADD R3, R6, 0x1, R3 ;  /* 0x0000000106037824 */ /* 0x000fe400078e0203 */
[----:B------:R-:W-:-:S02]  /*cff0*/  IMAD R8, R10, c[0x0][0x49c], R8 ;  /* 0x000127000a087a24 */ /* 0x000fc400078e0208 */
[----:B------:R-:W-:Y:S01]  /*d000*/  IMAD R6, R7, c[0x0][0x4e8], R9 ;  /* 0x00013a0007067a24 */ /* 0x000fe200078e0209 */
[----:B------:R-:W-:Y:S01]  /*d010*/  SHF.R.S32.HI R9, RZ, 0x1f, R0 ;  /* 0x0000001fff097819 */ /* 0x000fe20000011400 */
[----:B------:R-:W-:-:S03]  /*d020*/  IMAD.WIDE.U32 R2, R10, c[0x0][0x498], R2 ;  /* 0x000126000a027a25 */ /* 0x000fc600078e0002 */
[----:B------:R-:W-:Y:S02]  /*d030*/  SHF.R.S32.HI R7, RZ, 0x1f, R6 ;  /* 0x0000001fff077819 */ /* 0x000fe40000011406 */
[----:B------:R-:W-:-:S03]  /*d040*/  IADD3 R2, P0, R0, R2, RZ ;  /* 0x0000000200027210 */ /* 0x000fc60007f1e0ff */
[----:B------:R-:W-:Y:S01]  /*d050*/  IMAD R0, R7, c[0x0][0x488], RZ ;  /* 0x0001220007007a24 */ /* 0x000fe200078e02ff */
[----:B------:R-:W-:-:S03]  /*d060*/  IADD3.X R3, R9, R3, R8, P0, !PT ;  /* 0x0000000309037210 */ /* 0x000fc600007fe408 */
[C---:B------:R-:W-:Y:S02]  /*d070*/  IMAD R0, R6.reuse, c[0x0][0x48c], R0 ;  /* 0x0001230006007a24 */ /* 0x040fe400078e0200 */
[----:B------:R-:W-:-:S05]  /*d080*/  IMAD.WIDE.U32 R2, R6, c[0x0][0x488], R2 ;  /* 0x0001220006027a25 */ /* 0x000fca00078e0002 */
[----:B------:R-:W-:Y:S02]  /*d090*/  IADD3 R0, R3, R0, RZ ;  /* 0x0000000003007210 */ /* 0x000fe40007ffe0ff */
[----:B------:R-:W-:-:S04]  /*d0a0*/  LEA R6, P0, R2, c[0x0][0x450], 0x2 ;  /* 0x0001140002067a11 */ /* 0x000fc800078010ff */
[----:B------:R-:W-:Y:S02]  /*d0b0*/  LEA.HI.X R7, R2, c[0x0][0x454], R0, 0x2, P0 ;  /* 0x0001150002077a11 */ /* 0x000fe400000f1400 */
[----:B------:R-:W-:-:S05]  /*d0c0*/  MOV R0, 0xff800000 ;  /* 0xff80000000007802 */ /* 0x000fca0000000f00 */
[----:B------:R1:W-:Y:S02]  /*d0d0*/  STG.E [R6.64], R0 ;  /* 0x0000000006007986 */ /* 0x0003e4000c101904 */
.L_x_36:
[----:B------:R-:W-:Y:S05]  /*d0e0*/  BSYNC B0 ;  /* 0x0000000000007941 */ /* 0x000fea0003800000 */
.L_x_35:
[----:B-1----:R-:W1:Y:S01]  /*d0f0*/  S2R R6, SR_CTAID.Y ;  /* 0x0000000000067919 */ /* 0x002e620000002600 */
[----:B------:R-:W-:Y:S01]  /*d100*/  IMAD R0, R5, c[0x0][0x3a0], RZ ;  /* 0x0000e80005007a24 */ /* 0x000fe200078e02ff */
[----:B------:R-:W-:Y:S01]  /*d110*/  SHF.R.S32.HI R5, RZ, 0x1f, R11 ;  /* 0x0000001fff057819 */ /* 0x000fe2000001140b */
[C---:B------:R-:W-:Y:S01]  /*d120*/  IMAD.WIDE.U32 R2, R4.reuse, c[0x0][0x3a0], RZ ;  /* 0x0000e80004027a25 */ /* 0x040fe200078e00ff */
[----:B------:R-:W2:Y:S01]  /*d130*/  S2R R9, SR_CTAID.X ;  /* 0x0000000000097919 */ /* 0x000ea20000002500 */
[----:B------:R-:W-:Y:S01]  /*d140*/  MOV R8, c[0x0][0x4e8] ;  /* 0x00013a0000087a02 */ /* 0x000fe20000000f00 */
[----:B------:R-:W-:Y:S01]  /*d150*/  BSSY B0, `(.L_x_37) ;  /* 0x000003c000007945 */ /* 0x000fe20003800000 */
[----:B------:R-:W-:Y:S01]  /*d160*/  LEA.HI R5, R5, R11, RZ, 0x3 ;  /* 0x0000000b05057211 */ /* 0x000fe200078f18ff */
[----:B------:R-:W-:Y:S01]  /*d170*/  IMAD R0, R4, c[0x0][0x3a4], R0 ;  /* 0x0000e90004007a24 */ /* 0x000fe200078e0200 */
[----:B------:R-:W-:Y:S01]  /*d180*/  ISETP.NE.AND P0, PT, R8, 0x1, PT ;  /* 0x000000010800780c */ /* 0x000fe20003f05270 */
[----:B-----5:R-:W-:Y:S01]  /*d190*/  IMAD R13, R13, c[0x0][0x4e8], RZ ;  /* 0x00013a000d0d7a24 */ /* 0x020fe200078e02ff */
[----:B------:R-:W-:-:S02]  /*d1a0*/  LOP3.LUT R4, R5, 0xfffffff8, RZ, 0xc0, !PT ;  /* 0xfffffff805047812 */ /* 0x000fc400078ec0ff */
[----:B------:R-:W-:-:S03]  /*d1b0*/  IADD3 R3, R3, R0, RZ ;  /* 0x0000000003037210 */ /* 0x000fc60007ffe0ff */
[----:B------:R-:W-:Y:S01]  /*d1c0*/  IMAD.IADD R8, R11, 0x1, -R4 ;  /* 0x000000010b087824 */ /* 0x000fe200078e0a04 */
[----:B------:R-:W-:-:S04]  /*d1d0*/  SHF.R.S32.HI R11, RZ, 0x3, R5 ;  /* 0x00000003ff0b7819 */ /* 0x000fc80000011405 */
[-C--:B------:R-:W-:Y:S02]  /*d1e0*/  LEA R4, R8, R11.reuse, 0x5 ;  /* 0x0000000b08047211 */ /* 0x080fe400078e28ff */
[----:B-1----:R-:W-:Y:S01]  /*d1f0*/  SHF.R.S32.HI R7, RZ, 0x1f, R6 ;  /* 0x0000001fff077819 */ /* 0x002fe20000011406 */
[----:B------:R-:W-:Y:S01]  /*d200*/  IMAD.WIDE.U32 R2, R6, c[0x0][0x3e8], R2 ;  /* 0x0000fa0006027a25 */ /* 0x000fe200078e0002 */
[----:B--2---:R-:W-:-:S03]  /*d210*/  LEA R11, R9, R11, 0x7 ;  /* 0x0000000b090b7211 */ /* 0x004fc600078e38ff */
[----:B------:R-:W-:Y:S02]  /*d220*/  IMAD R0, R7, c[0x0][0x3e8], RZ ;  /* 0x0000fa0007007a24 */ /* 0x000fe400078e02ff */
[----:B------:R-:W-:Y:S02]  /*d230*/  IMAD R4, R9, 0x80, R4 ;  /* 0x0000008009047824 */ /* 0x000fe400078e0204 */
[----:B------:R-:W-:Y:S02]  /*d240*/  IMAD R0, R6, c[0x0][0x3ec], R0 ;  /* 0x0000fb0006007a24 */ /* 0x000fe400078e0200 */
[----:B------:R-:W-:-:S03]  /*d250*/  @P0 IMAD.HI.U32 R5, R4, c[0x0][0x4ec], RZ ;  /* 0x00013b0004050a27 */ /* 0x000fc600078e00ff */
[----:B------:R-:W-:Y:S01]  /*d260*/  IADD3 R3, R0, R3, RZ ;  /* 0x0000000300037210 */ /* 0x000fe20007ffe0ff */
[----:B------:R-:W-:Y:S01]  /*d270*/  IMAD R6, R12, c[0x0][0x3f0], RZ ;  /* 0x0000fc000c067a24 */ /* 0x000fe200078e02ff */
[----:B------:R-:W-:Y:S02]  /*d280*/  MOV R0, R4 ;  /* 0x0000000400007202 */ /* 0x000fe40000000f00 */
[----:B------:R-:W-:Y:S01]  /*d290*/  @P0 SHF.R.U32.HI R0, RZ, c[0x0][0x4f0], R5 ;  /* 0x00013c00ff000a19 */ /* 0x000fe20000011605 */
[C---:B------:R-:W-:Y:S02]  /*d2a0*/  IMAD R7, R10.reuse, c[0x0][0x3f4], R6 ;  /* 0x0000fd000a077a24 */ /* 0x040fe400078e0206 */
[----:B------:R-:W-:Y:S01]  /*d2b0*/  IMAD.WIDE.U32 R2, R10, c[0x0][0x3f0], R2 ;  /* 0x0000fc000a027a25 */ /* 0x000fe200078e0002 */
[----:B------:R-:W-:-:S03]  /*d2c0*/  SHF.R.S32.HI R6, RZ, 0x1f, R0 ;  /* 0x0000001fff067819 */ /* 0x000fc60000011400 */
[----:B------:R-:W-:Y:S01]  /*d2d0*/  IMAD.MOV R5, RZ, RZ, -R0 ;  /* 0x000000ffff057224 */ /* 0x000fe200078e0a00 */
[----:B------:R-:W-:Y:S01]  /*d2e0*/  IADD3 R3, R3, R7, RZ ;  /* 0x0000000703037210 */ /* 0x000fe20007ffe0ff */
[----:B------:R-:W-:Y:S02]  /*d2f0*/  IMAD R6, R6, c[0x0][0x3e0], RZ ;  /* 0x0000f80006067a24 */ /* 0x000fe400078e02ff */
[----:B------:R-:W-:Y:S02]  /*d300*/  IMAD R5, R5, c[0x0][0x4e8], R4 ;  /* 0x00013a0005057a24 */ /* 0x000fe400078e0204 */
[----:B------:R-:W-:-:S03]  /*d310*/  IMAD.WIDE.U32 R2, R0, c[0x0][0x3e0], R2 ;  /* 0x0000f80000027a25 */ /* 0x000fc600078e0002 */
[----:B------:R-:W-:Y:S01]  /*d320*/  SHF.R.S32.HI R4, RZ, 0x1f, R5 ;  /* 0x0000001fff047819 */ /* 0x000fe20000011405 */
[----:B------:R-:W-:-:S05]  /*d330*/  IMAD R0, R0, c[0x0][0x3e4], R6 ;  /* 0x0000f90000007a24 */ /* 0x000fca00078e0206 */
[----:B------:R-:W-:Y:S01]  /*d340*/  IADD3 R3, R3, R0, RZ ;  /* 0x0000000003037210 */ /* 0x000fe20007ffe0ff */
[----:B------:R-:W-:-:S04]  /*d350*/  IMAD R0, R4, c[0x0][0x3d8], RZ ;  /* 0x0000f60004007a24 */ /* 0x000fc800078e02ff */
[C---:B------:R-:W-:Y:S02]  /*d360*/  IMAD R0, R5.reuse, c[0x0][0x3dc], R0 ;  /* 0x0000f70005007a24 */ /* 0x040fe400078e0200 */
[----:B------:R-:W-:-:S04]  /*d370*/  IMAD.WIDE.U32 R2, R5, c[0x0][0x3d8], R2 ;  /* 0x0000f60005027a25 */ /* 0x000fc800078e0002 */
[----:B------:R-:W-:Y:S01]  /*d380*/  IMAD.IADD R0, R3, 0x1, R0 ;  /* 0x0000000103007824 */ /* 0x000fe200078e0200 */
[----:B------:R-:W-:-:S04]  /*d390*/  LEA R14, P0, R2, c[0x0][0x380], 0x1 ;  /* 0x0000e000020e7a11 */ /* 0x000fc800078008ff */
[----:B------:R-:W-:Y:S02]  /*d3a0*/  LEA.HI.X R12, R2, c[0x0][0x384], R0, 0x1, P0 ;  /* 0x0000e100020c7a11 */ /* 0x000fe400000f0c00 */
[----:B------:R-:W-:Y:S01]  /*d3b0*/  ISETP.GE.AND P0, PT, R11, R13, PT ;  /* 0x0000000d0b00720c */ /* 0x000fe20003f06270 */
[----:B------:R1:W2:Y:S01]  /*d3c0*/  SHFL.IDX PT, R2, R14, RZ, 0x181f ;  /* 0x00181fff0e027589 */ /* 0x0002a200000e0000 */
[----:B------:R-:W-:-:S03]  /*d3d0*/  SHF.L.U32 R0, R8, 0x3, RZ ;  /* 0x0000000308007819 */ /* 0x000fc600000006ff */
[----:B------:R1:W3:Y:S01]  /*d3e0*/  SHFL.IDX PT, R3, R12, RZ, 0x181f ;  /* 0x00181fff0c037589 */ /* 0x0002e200000e0000 */
[C---:B------:R-:W-:Y:S02]  /*d3f0*/  IADD3 R9, R0.reuse, 0x40, RZ ;  /* 0x0000004000097810 */ /* 0x040fe40007ffe0ff */
[----:B------:R-:W-:-:S05]  /*d400*/  IADD3 R10, R0, 0x80, RZ ;  /* 0x00000080000a7810 */ /* 0x000fca0007ffe0ff */
[----:B------:R-:W-:Y:S05]  /*d410*/  @P0 BRA `(.L_x_38) ;  /* 0x000000f000000947 */ /* 0x000fea0003800000 */
        /* <DEDUP_REMOVED lines=10> */
[----:B------:R2:W-:Y:S02]  /*d4c0*/  @!P2 ST.E.128 [R6.64], RZ ;  /* 0x000000ff0600a985 */ /* 0x0005e4000c101d04 */
[----:B------:R-:W-:-:S04]  /*d4d0*/  @!P1 IMAD.WIDE R4, R5, 0x2, R2 ;  /* 0x0000000205049825 */ /* 0x000fc800078e0202 */
[----:B------:R-:W-:Y:S01]  /*d4e0*/  @!P0 IMAD.WIDE R2, R8, 0x2, R2 ;  /* 0x0000000208028825 */ /* 0x000fe200078e0202 */
[----:B------:R2:W-:Y:S04]  /*d4f0*/  @!P1 ST.E.128 [R4.64], RZ ;  /* 0x000000ff04009985 */ /* 0x0005e8000c101d04 */
[----:B------:R2:W-:Y:S02]  /*d500*/  @!P0 ST.E.128 [R2.64], RZ ;  /* 0x000000ff02008985 */ /* 0x0005e4000c101d04 */
.L_x_38:
[----:B------:R-:W-:Y:S05]  /*d510*/  BSYNC B0 ;  /* 0x0000000000007941 */ /* 0x000fea0003800000 */
.L_x_37:
[----:B--2---:R-:W-:Y:S01]  /*d520*/  IADD3 R4, R11, 0x20, RZ ;  /* 0x000000200b047810 */ /* 0x004fe20007ffe0ff */
[----:B---3--:R2:W3:Y:S01]  /*d530*/  SHFL.IDX PT, R3, R12, 0x1, 0x181f ;  /* 0x00381f000c037f89 */ /* 0x0084e200000e0000 */
[----:B------:R-:W-:Y:S02]  /*d540*/  BSSY B0, `(.L_x_39) ;  /* 0x0000013000007945 */ /* 0x000fe40003800000 */
[----:B------:R-:W-:Y:S01]  /*d550*/  ISETP.GE.AND P0, PT, R4, R13, PT ;  /* 0x0000000d0400720c */ /* 0x000fe20003f06270 */
[----:B------:R2:W4:-:S12]  /*d560*/  SHFL.IDX PT, R2, R14, 0x1, 0x181f ;  /* 0x00381f000e027f89 */ /* 0x00051800000e0000 */
[----:B------:R-:W-:Y:S05]  /*d570*/  @P0 BRA `(.L_x_40) ;  /* 0x000000f000000947 */ /* 0x000fea0003800000 */
[----:B------:R-:W-:Y:S02]  /*d580*/  ISETP.GE.AND P1, PT, R9, c[0x0][0x3c8], PT ;  /* 0x0000f20009007a0c */ /* 0x000fe40003f26270 */
[----:B------:R-:W-:Y:S02]  /*d590*/  ISETP.GE.AND P0, PT, R10, c[0x0][0x3c8], PT ;  /* 0x0000f2000a007a0c */ /* 0x000fe40003f06270 */
[----:B------:R-:W-:-:S09]  /*d5a0*/  ISETP.GE.AND P2, PT, R0, c[0x0][0x3c8], PT ;  /* 0x0000f20000007a0c */ /* 0x000fd20003f46270 */
[----:B------:R-:W-:Y:S02]  /*d5b0*/  @!P1 SHF.R.S32.HI R5, RZ, 0x1f, R9 ;  /* 0x0000001fff059819 */ /* 0x000fe40000011409 */
[----:B------:R-:W-:Y:S02]  /*d5c0*/  @!P0 SHF.R.S32.HI R4, RZ, 0x1f, R10 ;  /* 0x0000001fff048819 */ /* 0x000fe4000001140a */
[----:B------:R-:W-:Y:S01]  /*d5d0*/  @!P1 LEA.HI R5, R5, R9, RZ, 0x3 ;  /* 0x0000000905059211 */ /* 0x000fe200078f18ff */
[--C-:B---34-:R-:W-:Y:S01]  /*d5e0*/  @!P2 IMAD.WIDE R6, R0, 0x2, R2.reuse ;  /* 0x000000020006a825 */ /* 0x118fe200078e0202 */
        /* <DEDUP_REMOVED lines=8> */
.L_x_40:
[----:B------:R-:W-:Y:S05]  /*d670*/  BSYNC B0 ;  /* 0x0000000000007941 */ /* 0x000fea0003800000 */
.L_x_39:
[----:B---3--:R-:W-:Y:S01]  /*d680*/  IADD3 R4, R11, 0x40, RZ ;  /* 0x000000400b047810 */ /* 0x008fe20007ffe0ff */
[----:B------:R3:W1:Y:S01]  /*d690*/  SHFL.IDX PT, R3, R12, 0x2, 0x181f ;  /* 0x00581f000c037f89 */ /* 0x00066200000e0000 */
[----:B------:R-:W-:Y:S02]  /*d6a0*/  BSSY B0, `(.L_x_41) ;  /* 0x0000013000007945 */ /* 0x000fe40003800000 */
[----:B------:R-:W-:Y:S01]  /*d6b0*/  ISETP.GE.AND P0, PT, R4, R13, PT ;  /* 0x0000000d0400720c */ /* 0x000fe20003f06270 */
[----:B----4-:R3:W4:-:S12]  /*d6c0*/  SHFL.IDX PT, R2, R14, 0x2, 0x181f ;  /* 0x00581f000e027f89 */ /* 0x01071800000e0000 */
[----:B------:R-:W-:Y:S05]  /*d6d0*/  @P0 BRA `(.L_x_42) ;  /* 0x000000f000000947 */ /* 0x000fea0003800000 */
[----:B------:R-:W-:Y:S02]  /*d6e0*/  ISETP.GE.AND P1, PT, R9, c[0x0][0x3c8], PT ;  /* 0x0000f20009007a0c */ /* 0x000fe40003f26270 */
        /* <DEDUP_REMOVED lines=14> */
.L_x_42:
[----:B------:R-:W-:Y:S05]  /*d7d0*/  BSYNC B0 ;  /* 0x0000000000007941 */ /* 0x000fea0003800000 */
.L_x_41:
[----:B-1----:R-:W-:Y:S01]  /*d7e0*/  IADD3 R4, R11, 0x60, RZ ;  /* 0x000000600b047810 */ /* 0x002fe20007ffe0ff */
[----:B------:R1:W2:Y:S03]  /*d7f0*/  SHFL.IDX PT, R3, R12, 0x3, 0x181f ;  /* 0x00781f000c037f89 */ /* 0x0002a600000e0000 */
[----:B------:R-:W-:Y:S01]  /*d800*/  ISETP.GE.AND P0, PT, R4, R13, PT ;  /* 0x0000000d0400720c */ /* 0x000fe20003f06270 */
[----:B----4-:R1:W4:-:S12]  /*d810*/  SHFL.IDX PT, R2, R14, 0x3, 0x181f ;  /* 0x00781f000e027f89 */ /* 0x01031800000e0000 */
[----:B------:R-:W-:Y:S05]  /*d820*/  @P0 EXIT ;  /* 0x000000000000094d */ /* 0x000fea0003800000 */
[----:B------:R-:W-:Y:S02]  /*d830*/  ISETP.GE.AND P0, PT, R9, c[0x0][0x3c8], PT ;  /* 0x0000f20009007a0c */ /* 0x000fe40003f06270 */
[----:B------:R-:W-:-:S11]  /*d840*/  ISETP.GE.AND P1, PT, R0, c[0x0][0x3c8], PT ;  /* 0x0000f20000007a0c */ /* 0x000fd60003f26270 */
[----:B------:R-:W-:Y:S02]  /*d850*/  @!P0 SHF.R.S32.HI R4, RZ, 0x1f, R9 ;  /* 0x0000001fff048819 */ /* 0x000fe40000011409 */
[----:B--2-4-:R-:W-:Y:S02]  /*d860*/  @!P1 IMAD.WIDE R6, R0, 0x2, R2 ;  /* 0x0000000200069825 */ /* 0x014fe400078e0202 */
[----:B------:R-:W-:-:S03]  /*d870*/  @!P0 LEA.HI R4, R4, R9, RZ, 0x3 ;  /* 0x0000000904048211 */ /* 0x000fc600078f18ff */
[----:B------:R2:W-:Y:S01]  /*d880*/  @!P1 ST.E.128 [R6.64], RZ ;  /* 0x000000ff06009985 */ /* 0x0005e2000c101d04 */
[----:B------:R-:W-:-:S05]  /*d890*/  @!P0 LOP3.LUT R4, R4, 0xfffffff8, RZ, 0xc0, !PT ;  /* 0xfffffff804048812 */ /* 0x000fca00078ec0ff */
[----:B------:R-:W-:-:S05]  /*d8a0*/  @!P0 IMAD.WIDE R4, R4, 0x2, R2 ;  /* 0x0000000204048825 */ /* 0x000fca00078e0202 */
[----:B------:R2:W-:Y:S01]  /*d8b0*/  @!P0 ST.E.128 [R4.64], RZ ;  /* 0x000000ff04008985 */ /* 0x0005e2000c101d04 */
[----:B------:R-:W-:-:S13]  /*d8c0*/  ISETP.GE.AND P0, PT, R10, c[0x0][0x3c8], PT ;  /* 0x0000f2000a007a0c */ /* 0x000fda0003f06270 */
[----:B------:R-:W-:Y:S05]  /*d8d0*/  @P0 EXIT ;  /* 0x000000000000094d */ /* 0x000fea0003800000 */
[----:B------:R-:W-:-:S04]  /*d8e0*/  SHF.R.S32.HI R0, RZ, 0x1f, R10 ;  /* 0x0000001fff007819 */ /* 0x000fc8000001140a */
[----:B------:R-:W-:-:S04]  /*d8f0*/  LEA.HI R0, R0, R10, RZ, 0x3 ;  /* 0x0000000a00007211 */ /* 0x000fc800078f18ff */
[----:B------:R-:W-:-:S05]  /*d900*/  LOP3.LUT R0, R0, 0xfffffff8, RZ, 0xc0, !PT ;  /* 0xfffffff800007812 */ /* 0x000fca00078ec0ff */
[----:B------:R-:W-:-:S05]  /*d910*/  IMAD.WIDE R2, R0, 0x2, R2 ;  /* 0x0000000200027825 */ /* 0x000fca00078e0202 */
[----:B------:R-:W-:Y:S01]  /*d920*/  ST.E.128 [R2.64], RZ ;  /* 0x000000ff02007985 */ /* 0x000fe2000c101d04 */
[----:B------:R-:W-:Y:S05]  /*d930*/  EXIT ;  /* 0x000000000000794d */ /* 0x000fea0003800000 */
.L_x_43:
        /* <DEDUP_REMOVED lines=12> */
.L_x_2567:


//--------------------- .text._ZN7cutlass13device_kernelIN5flash19enable_sm80_to_sm89INS1_16FlashAttnFwdSm80INS1_25CollectiveMainloopFwdSm80ILi8ELi1ELb0EN4cute5tupleIJNS5_1CILi128EEENS7_ILi64EEENS7_ILi192EEEEEELi192ENS_6half_tEfNS_4arch4Sm80ELb0ELb0ELb1ELb1ELb0ELb1ELb1ELb0EEENS1_21CollectiveEpilogueFwdINS6_IJS8_SA_S9_EEENS6_IJNS7_ILi1EEESI_SI_EEESC_SE_Li256ELb1ELb1ELb0ELb0EEENS1_19SingleTileSchedulerILb1ELb0ELb1ELi128EEEEEEEEEvNT_6ParamsE --------------------------
	.section	.text._ZN7cutlass13device_kernelIN5flash19enable_sm80_to_sm89INS1_16FlashAttnFwdSm80INS1_25CollectiveMainloopFwdSm80ILi8ELi1ELb0EN4cute5tupleIJNS5_1CILi128EEENS7_ILi64EEENS7_ILi192EEEEEELi192ENS_6half_tEfNS_4arch4Sm80ELb0ELb0ELb1ELb1ELb0ELb1ELb1ELb0EEENS1_21CollectiveEpilogueFwdINS6_IJS8_SA_S9_EEENS6_IJNS7_ILi1EEESI_SI_EEESC_SE_Li256ELb1ELb1ELb0ELb0EEENS1_19SingleTileSchedulerILb1ELb0ELb1ELi128EEEEEEEEEvNT_6ParamsE,"ax",@progbits
	.sectioninfo	@"SHI_REGISTERS=250"
	.align	128
.text._ZN7cutlass13device_kernelIN5flash19enable_sm80_to_sm89INS1_16FlashAttnFwdSm80INS1_25CollectiveMainloopFwdSm80ILi8ELi1ELb0EN4cute5tupleIJNS5_1CILi128EEENS7_ILi64EEENS7_ILi192EEEEEELi192ENS_6half_tEfNS_4arch4Sm80ELb0ELb0ELb1ELb1ELb0ELb1ELb1ELb0EEENS1_21CollectiveEpilogueFwdINS6_IJS8_SA_S9_EEENS6_IJNS7_ILi1EEESI_SI_EEESC_SE_Li256ELb1ELb1ELb0ELb0EEENS1_19SingleTileSchedulerILb1ELb0ELb1ELi128EEEEEEEEEvNT_6ParamsE:
        .type           _ZN7cutlass13device_kernelIN5flash19enable_sm80_to_sm89INS1_16FlashAttnFwdSm80INS1_25CollectiveMainloopFwdSm80ILi8ELi1ELb0EN4cute5tupleIJNS5_1CILi128EEENS7_ILi64EEENS7_ILi192EEEEEELi192ENS_6half_tEfNS_4arch4Sm80ELb0ELb0ELb1ELb1ELb0ELb1ELb1ELb0EEENS1_21CollectiveEpilogueFwdINS6_IJS8_SA_S9_EEENS6_IJNS7_ILi1EEESI_SI_EEESC_SE_Li256ELb1ELb1ELb0ELb0EEENS1_19SingleTileSchedulerILb1ELb0ELb1ELi128EEEEEEEEEvNT_6ParamsE,@function
        .size           _ZN7cutlass13device_kernelIN5flash19enable_sm80_to_sm89INS1_16FlashAttnFwdSm80INS1_25CollectiveMainloopFwdSm80ILi8ELi1ELb0EN4cute5tupleIJNS5_1CILi128EEENS7_ILi64EEENS7_ILi192EEEEEELi192ENS_6half_tEfNS_4arch4Sm80ELb0ELb0ELb1ELb1ELb0ELb1ELb1ELb0EEENS1_21CollectiveEpilogueFwdINS6_IJS8_SA_S9_EEENS6_IJNS7_ILi1EEESI_SI_EEESC_SE_Li256ELb1ELb1ELb0ELb0EEENS1_19SingleTileSchedulerILb1ELb0ELb1ELi128EEEEEEEEEvNT_6ParamsE,(.L_x_2568 - _ZN7cutlass13device_kernelIN5flash19enable_sm80_to_sm89INS1_16FlashAttnFwdSm80INS1_25CollectiveMainloopFwdSm80ILi8ELi1ELb0EN4cute5tupleIJNS5_1CILi128EEENS7_ILi64EEENS7_ILi192EEEEEELi192ENS_6half_tEfNS_4arch4Sm80ELb0ELb0ELb1ELb1ELb0ELb1ELb1ELb0EEENS1_21CollectiveEpilogueFwdINS6_IJS8_SA_S9_EEENS6_IJNS7_ILi1EEESI_SI_EEESC_SE_Li256ELb1ELb1ELb0ELb0EEENS1_19SingleTileSchedulerILb1ELb0ELb1ELi128EEEEEEEEEvNT_6ParamsE)
        .other          _ZN7cutlass13device_kernelIN5flash19enable_sm80_to_sm89INS1_16FlashAttnFwdSm80INS1_25CollectiveMainloopFwdSm80ILi8ELi1ELb0EN4cute5tupleIJNS5_1CILi128EEENS7_ILi64EEENS7_ILi192EEEEEELi192ENS_6half_tEfNS_4arch4Sm80ELb0ELb0ELb1ELb1ELb0ELb1ELb1ELb0EEENS1_21CollectiveEpilogueFwdINS6_IJS8_SA_S9_EEENS6_IJNS7_ILi1EEESI_SI_EEESC_SE_Li256ELb1ELb1ELb0ELb0EEENS1_19SingleTileSchedulerILb1ELb0ELb1ELi128EEEEEEEEEvNT_6ParamsE,@"STO_CUDA_ENTRY STV_DEFAULT"
_ZN7cutlass13device_kernelIN5flash19enable_sm80_to_sm89INS1_16FlashAttnFwdSm80INS1_25CollectiveMainloopFwdSm80ILi8ELi1ELb0EN4cute5tupleIJNS5_1CILi128EEENS7_ILi64EEENS7_ILi192EEEEEELi192ENS_6half_tEfNS_4arch4Sm80ELb0ELb0ELb1ELb1ELb0ELb1ELb1ELb0EEENS1_21CollectiveEpilogueFwdINS6_IJS8_SA_S9_EEENS6_IJNS7_ILi1EEESI_SI_EEESC_SE_Li256ELb1ELb1ELb0ELb0EEENS1_19SingleTileSchedulerILb1ELb0ELb1ELi128EEEEEEEEEvNT_6ParamsE:
[----:B------:R-:W-:Y:S02]  /*0000*/  MOV R1, c[0x0][0x28] ;  /* 0x00000a0000017a02 */ /* 0x000fe40000000f00 */
[----:B------:R-:W1:Y:S01]  /*0010*/  S2R R79, SR_TID.X ;  /* 0x00000000004f7919 */ /* 0x000e620000002100 */
[----:B------:R-:W-:Y:S01]  /*0020*/  MOV R5, 0x4 ;  /* 0x0000000400057802 */ /* 0x000fe20000000f00 */
[----:B------:R-:W-:Y:S02]  /*0030*/  ULDC.64 UR6, c[0x0][0x118] ;  /* 0x0000460000067ab9 */ /* 0x000fe40000000a00 */
        /* <DEDUP_REMOVED lines=12> */
.L_x_45:
        /* <DEDUP_REMOVED lines=8> */
.L_x_47:
[----:B------:R-:W-:-:S05]  /*0180*/  MOV R3, c[0x0][0x54c] ;  /* 0x0001530000037a02 */ /* 0x000fca0000000f00 */
.L_x_46:
[----:B-----5:R-:W-:Y:S01]  /*0190*/  IMAD R3, R3, c[0x0][0x548], RZ ;  /* 0x0001520003037a24 */ /* 0x020fe200078e02ff */
[----:B------:R-:W-:-:S04]  /*01a0*/  SHF.L.U32 R0, R80, 0x7, RZ ;  /* 0x0000000750007819 */ /* 0x000fc800000006ff */
[----:B------:R-:W-:-:S04]  /*01b0*/  ISETP.GE.AND P0, PT, R0, R3, PT ;  /* 0x000000030000720c */ /* 0x000fc80003f06270 */
[----:B------:R-:W-:Y:S01]  /*01c0*/  SEL R208, R208, 0xffffffff, !P0 ;  /* 0xffffffffd0d07807 */ /* 0x000fe20004000000 */
[----:B------:R-:W-:Y:S05]  /*01d0*/  BRA `(.L_x_48) ;  /* 0x0000012000007947 */ /* 0x000fea0003800000 */
.L_x_44:
[----:B---3--:R-:W-:-:S04]  /*01e0*/  ISETP.NE.U32.AND P0, PT, RZ, c[0x0][0x568], PT ;  /* 0x00015a00ff007a0c */ /* 0x008fc80003f05070 */
[----:B------:R-:W-:-:S13]  /*01f0*/  ISETP.NE.AND.EX P0, PT, RZ, c[0x0][0x56c], PT, P0 ;  /* 0x00015b00ff007a0c */ /* 0x000fda0003f05300 */
[----:B------:R-:W-:Y:S05]  /*0200*/  @!P0 BRA `(.L_x_49) ;  /* 0x0000002000008947 */ /* 0x000fea0003800000 */
[----:B------:R1:W5:Y:S01]  /*0210*/  LDG.E R3, [R2.64] ;  /* 0x0000000602037981 */ /* 0x000362000c1e1900 */
[----:B------:R-:W-:Y:S05]  /*0220*/  BRA `(.L_x_50) ;  /* 0x0000009000007947 */ /* 0x000fea0003800000 */
.L_x_49:
        /* <DEDUP_REMOVED lines=8> */
.L_x_51:
[----:B------:R-:W-:-:S05]  /*02b0*/  MOV R3, c[0x0][0x54c] ;  /* 0x0001530000037a02 */ /* 0x000fca0000000f00 */
.L_x_50:
[----:B-----5:R-:W-:Y:S01]  /*02c0*/  IMAD R3, R3, c[0x0][0x548], RZ ;  /* 0x0001520003037a24 */ /* 0x020fe200078e02ff */
[----:B------:R-:W-:-:S04]  /*02d0*/  SHF.L.U32 R0, R80, 0x7, RZ ;  /* 0x0000000750007819 */ /* 0x000fc800000006ff */
[----:B------:R-:W-:-:S04]  /*02e0*/  ISETP.GE.AND P0, PT, R0, R3, PT ;  /* 0x000000030000720c */ /* 0x000fc80003f06270 */
[----:B------:R-:W-:-:S04]  /*02f0*/  SEL R208, R208, 0xffffffff, !P0 ;  /* 0xffffffffd0d07807 */ /* 0x000fc80004000000 */
.L_x_48:
[----:B------:R-:W-:-:S13]  /*0300*/  ISETP.GE.AND P0, PT, R208, RZ, PT ;  /* 0x000000ffd000720c */ /* 0x000fda0003f06270 */
        /* <DEDUP_REMOVED lines=8> */
[----:B------:R-:W-:Y:S01]  /*0390*/  IMAD.MOV.U32 R98, RZ, RZ, RZ ;  /* 0x000000ffff627224 */ /* 0x000fe200078e00ff */
[----:B------:R-:W-:Y:S01]  /*03a0*/  ISETP.NE.U32.AND P1, PT, RZ, c[0x0][0x348], PT ;  /* 0x0000d200ff007a0c */ /* 0x000fe20003f25070 */
[----:B------:R-:W-:Y:S01]  /*03b0*/  IMAD.WIDE R10, R208, R5, c[0x0][0x348] ;  /* 0x0000d200d00a7625 */ /* 0x000fe200078e0205 */
[----:B------:R-:W-:-:S02]  /*03c0*/  ISETP.NE.U32.AND P6, PT, RZ, c[0x0][0x350], PT ;  /* 0x0000d400ff007a0c */ /* 0x000fc40003fc5070 */
[----:B------:R-:W-:Y:S01]  /*03d0*/  ISETP.NE.U32.AND P3, PT, RZ, c[0x0][0x358], PT ;  /* 0x0000d600ff007a0c */ /* 0x000fe20003f65070 */
[CC--:B------:R-:W-:Y:S01]  /*03e0*/  IMAD.WIDE R8, R208.reuse, R5.reuse, c[0x0][0x350] ;  /* 0x0000d400d0087625 */ /* 0x0c0fe200078e0205 */
[----:B------:R-:W-:Y:S02]  /*03f0*/  ISETP.NE.AND.EX P1, PT, RZ, c[0x0][0x34c], PT, P1 ;  /* 0x0000d300ff007a0c */ /* 0x000fe40003f25310 */
[----:B------:R-:W-:Y:S01]  /*0400*/  ISETP.NE.AND.EX P6, PT, RZ, c[0x0][0x354], PT, P6 ;  /* 0x0000d500ff007a0c */ /* 0x000fe20003fc5360 */
[----:B------:R-:W-:Y:S01]  /*0410*/  @P2 IMAD.WIDE R12, R208, R5, c[0x0][0x370] ;  /* 0x0000dc00d00c2625 */ /* 0x000fe200078e0205 */
[----:B------:R-:W-:-:S03]  /*0420*/  ISETP.NE.AND.EX P3, PT, RZ, c[0x0][0x35c], PT, P3 ;  /* 0x0000d700ff007a0c */ /* 0x000fc60003f65330 */
[CC--:B-1----:R-:W-:Y:S01]  /*0430*/  @P0 IMAD.WIDE R2, R208.reuse, R5.reuse, c[0x0][0x360] ;  /* 0x0000d800d0020625 */ /* 0x0c2fe200078e0205 */
[----:B------:R1:W5:Y:S03]  /*0440*/  @P2 LDG.E R141, [R12.64] ;  /* 0x000000060c8d2981 */ /* 0x000366000c1e1900 */
[----:B------:R-:W-:Y:S01]  /*0450*/  IMAD.WIDE R6, R208, R5, c[0x0][0x358] ;  /* 0x0000d600d0067625 */ /* 0x000fe200078e0205 */
[----:B------:R1:W5:Y:S04]  /*0460*/  @P0 LDG.E R83, [R2.64] ;  /* 0x0000000602530981 */ /* 0x000368000c1e1900 */
[----:B------:R1:W5:Y:S04]  /*0470*/  @P1 LDG.E R142, [R10.64] ;  /* 0x000000060a8e1981 */ /* 0x000368000c1e1900 */
[----:B------:R1:W5:Y:S04]  /*0480*/  @P6 LDG.E R140, [R8.64] ;  /* 0x00000006088c6981 */ /* 0x000368000c1e1900 */
[----:B------:R1:W5:Y:S04]  /*0490*/  @P3 LDG.E R98, [R6.64] ;  /* 0x0000000606623981 */ /* 0x000368000c1e1900 */
[----:B------:R-:W2:Y:S01]  /*04a0*/  S2R R207, SR_CTAID.Y ;  /* 0x0000000000cf7919 */ /* 0x000ea20000002600 */
[----:B------:R-:W-:-:S02]  /*04b0*/  IMAD.MOV.U32 R0, RZ, RZ, c[0x0][0x1d0] ;  /* 0x00007400ff007624 */ /* 0x000fc400078e00ff */
[----:B------:R-:W-:Y:S01]  /*04c0*/  IMAD.MOV.U32 R144, RZ, RZ, c[0x0][0x228] ;  /* 0x00008a00ff907624 */ /* 0x000fe200078e00ff */
[----:B--2---:R-:W-:Y:S01]  /*04d0*/  SHF.R.S32.HI R82, RZ, 0x1f, R207 ;  /* 0x0000001fff527819 */ /* 0x004fe200000114cf */
[----:B------:R-:W-:Y:S05]  /*04e0*/  @P0 BRA `(.L_x_52) ;  /* 0x0000004000000947 */ /* 0x000fea0003800000 */
[----:B-1----:R-:W-:Y:S05]  /*04f0*/  @!P1 BRA `(.L_x_52) ;  /* 0x0000003000009947 */ /* 0x002fea0003800000 */
[----:B-----5:R-:W2:Y:S04]  /*0500*/  LDG.E R83, [R10.64] ;  /* 0x000000060a537981 */ /* 0x020ea8000c1e1900 */
[----:B------:R-:W2:Y:S02]  /*0510*/  LDG.E R2, [R10.64+0x4] ;  /* 0x000004060a027981 */ /* 0x000ea4000c1e1900 */
[----:B--2---:R-:W-:Y:S02]  /*0520*/  IADD3 R83, -R83, R2, RZ ;  /* 0x0000000253537210 */ /* 0x004fe40007ffe1ff */
.L_x_52:
[----:B-1----:R-:W-:-:S04]  /*0530*/  ISETP.NE.U32.AND P0, PT, RZ, c[0x0][0x368], PT ;  /* 0x0000da00ff007a0c */ /* 0x002fc80003f05070 */
[----:B------:R-:W-:-:S13]  /*0540*/  ISETP.NE.AND.EX P0, PT, RZ, c[0x0][0x36c], PT, P0 ;  /* 0x0000db00ff007a0c */ /* 0x000fda0003f05300 */
[----:B------:R-:W-:Y:S05]  /*0550*/  @!P0 BRA `(.L_x_53) ;  /* 0x0000003000008947 */ /* 0x000fea0003800000 */
[----:B------:R-:W-:-:S05]  /*0560*/  IMAD.WIDE R2, R208, R5, c[0x0][0x368] ;  /* 0x0000da00d0027625 */ /* 0x000fca00078e0205 */
[----:B------:R1:W5:Y:S01]  /*0570*/  LDG.E R0, [R2.64] ;  /* 0x0000000602007981 */ /* 0x000362000c1e1900 */
[----:B------:R-:W-:Y:S05]  /*0580*/  BRA `(.L_x_54) ;  /* 0x0000004000007947 */ /* 0x000fea0003800000 */
.L_x_53:
[----:B------:R-:W-:Y:S05]  /*0590*/  @!P6 BRA `(.L_x_54) ;  /* 0x000000300000e947 */ /* 0x000fea0003800000 */
[----:B------:R-:W2:Y:S04]  /*05a0*/  LDG.E R0, [R8.64] ;  /* 0x0000000608007981 */ /* 0x000ea8000c1e1900 */
[----:B------:R-:W2:Y:S02]  /*05b0*/  LDG.E R3, [R8.64+0x4] ;  /* 0x0000040608037981 */ /* 0x000ea4000c1e1900 */
[----:B--2---:R-:W-:Y:S02]  /*05c0*/  IADD3 R0, -R0, R3, RZ ;  /* 0x0000000300007210 */ /* 0x004fe40007ffe1ff */
.L_x_54:
[----:B-1----:R-:W2:Y:S04]  /*05d0*/  @P3 LDG.E R2, [R6.64] ;  /* 0x0000000606023981 */ /* 0x002ea8000c1e1900 */
[----:B------:R-:W2:Y:S01]  /*05e0*/  @P3 LDG.E R9, [R6.64+0x4] ;  /* 0x0000040606093981 */ /* 0x000ea2000c1e1900 */
[----:B-----5:R-:W-:Y:S01]  /*05f0*/  IMAD.IADD R3, R0, 0x1, -R141 ;  /* 0x0000000100037824 */ /* 0x020fe200078e0a8d */
[----:B------:R-:W-:Y:S01]  /*0600*/  ISETP.NE.U32.AND P0, PT, RZ, c[0x0][0x378], PT ;  /* 0x0000de00ff007a0c */ /* 0x000fe20003f05070 */
[----:B------:R-:W-:-:S03]  /*0610*/  IMAD.MOV.U32 R81, RZ, RZ, R0 ;  /* 0x000000ffff517224 */ /* 0x000fc600078e0000 */
[----:B------:R-:W-:-:S13]  /*0620*/  ISETP.NE.AND.EX P0, PT, RZ, c[0x0][0x37c], PT, P0 ;  /* 0x0000df00ff007a0c */ /* 0x000fda0003f05300 */
[----:B------:R-:W-:-:S05]  /*0630*/  @P0 IMAD.WIDE R10, R208, R5, c[0x0][0x378] ;  /* 0x0000de00d00a0625 */ /* 0x000fca00078e0205 */
[----:B------:R1:W5:Y:S01]  /*0640*/  @P0 LDG.E R81, [R10.64] ;  /* 0x000000060a510981 */ /* 0x000362000c1e1900 */
[----:B--2---:R-:W-:-:S04]  /*0650*/  @P3 IMAD.IADD R144, R9, 0x1, -R2 ;  /* 0x0000000109903824 */ /* 0x004fc800078e0a02 */
[----:B------:R-:W-:-:S05]  /*0660*/  IMAD.IADD R78, R3, 0x1, R144 ;  /* 0x00000001034e7824 */ /* 0x000fca00078e0290 */
[----:B------:R-:W-:-:S04]  /*0670*/  IADD3 R2, R78, 0x3f, RZ ;  /* 0x0000003f4e027810 */ /* 0x000fc80007ffe0ff */
[----:B------:R-:W-:-:S04]  /*0680*/  SHF.R.S32.HI R133, RZ, 0x1f, R2 ;  /* 0x0000001fff857819 */ /* 0x000fc80000011402 */
[----:B------:R-:W-:Y:S01]  /*0690*/  LEA.HI R133, R133, R2, RZ, 0x6 ;  /* 0x0000000285857211 */ /* 0x000fe200078f30ff */
[----:B------:R-:W-:-:S03]  /*06a0*/  IMAD.MOV R2, RZ, RZ, -R3 ;  /* 0x000000ffff027224 */ /* 0x000fc600078e0a03 */
[----:B------:R-:W-:Y:S02]  /*06b0*/  LOP3.LUT R4, R133, 0xffffffc0, RZ, 0xc0, !PT ;  /* 0xffffffc085047812 */ /* 0x000fe400078ec0ff */
[----:B------:R-:W-:-:S03]  /*06c0*/  IMNMX R2, RZ, R2, !PT ;  /* 0x00000002ff027217 */ /* 0x000fc60007800200 */
[----:B------:R-:W-:Y:S01]  /*06d0*/  IMAD.IADD R3, R4, 0x1, -R3 ;  /* 0x0000000104037824 */ /* 0x000fe200078e0a03 */
[----:B------:R-:W-:-:S04]  /*06e0*/  SHF.R.U32.HI R100, RZ, 0x6, R2 ;  /* 0x00000006ff647819 */ /* 0x000fc80000011602 */
[----:B------:R-:W-:-:S04]  /*06f0*/  IMNMX R3, R3, R144, PT ;  /* 0x0000009003037217 */ /* 0x000fc80003800200 */
[----:B------:R-:W-:-:S13]  /*0700*/  ISETP.GT.AND P0, PT, R3, R2, PT ;  /* 0x000000020300720c */ /* 0x000fda0003f04270 */
[----:B------:R-:W-:Y:S01]  /*0710*/  @P0 IADD3 R7, R3, 0x3f, RZ ;  /* 0x0000003f03070810 */ /* 0x000fe20007ffe0ff */
[----:B------:R-:W-:-:S03]  /*0720*/  IMAD.MOV.U32 R3, RZ, RZ, R100 ;  /* 0x000000ffff037224 */ /* 0x000fc600078e0064 */
[----:B------:R-:W-:-:S04]  /*0730*/  @P0 SHF.R.S32.HI R2, RZ, 0x1f, R7 ;  /* 0x0000001fff020819 */ /* 0x000fc80000011407 */
[----:B------:R-:W-:-:S04]  /*0740*/  @P0 LEA.HI R2, R2, R7, RZ, 0x6 ;  /* 0x0000000702020211 */ /* 0x000fc800078f30ff */
[----:B------:R-:W-:-:S04]  /*0750*/  @P0 SHF.R.S32.HI R3, RZ, 0x6, R2 ;  /* 0x00000006ff030819 */ /* 0x000fc80000011402 */
[----:B------:R-:W-:-:S13]  /*0760*/  ISETP.GT.AND P0, PT, R3, R100, PT ;  /* 0x000000640300720c */ /* 0x000fda0003f04270 */
[----:B------:R-:W-:Y:S05]  /*0770*/  @!P0 BRA `(.L_x_55) ;  /* 0x0000518000008947 */ /* 0x000fea0003800000 */
[----:B-1----:R-:W-:-:S04]  /*0780*/  ISETP.NE.U32.AND P2, PT, RZ, c[0x0][0x340], PT ;  /* 0x0000d000ff007a0c */ /* 0x002fc80003f45070 */
[----:B------:R-:W-:-:S13]  /*0790*/  ISETP.NE.AND.EX P2, PT, RZ, c[0x0][0x344], PT, P2 ;  /* 0x0000d100ff007a0c */ /* 0x000fda0003f45320 */
[----:B------:R-:W-:-:S06]  /*07a0*/  @P2 IMAD.WIDE R10, R208, R5, c[0x0][0x340] ;  /* 0x0000d000d00a2625 */ /* 0x000fcc00078e0205 */
[----:B------:R-:W2:Y:S01]  /*07b0*/  @P2 LDG.E R10, [R10.64] ;  /* 0x000000060a0a2981 */ /* 0x000ea2000c1e1900 */
[----:B------:R-:W-:Y:S01]  /*07c0*/  SHF.R.S32.HI R8, RZ, 0x1f, R79 ;  /* 0x0000001fff087819 */ /* 0x000fe2000001144f */
[----:B------:R-:W-:Y:S01]  /*07d0*/  IMAD.IADD R0, R140, 0x1, R0 ;  /* 0x000000018c007824 */ /* 0x000fe200078e0200 */
[----:B------:R-:W-:Y:S01]  /*07e0*/  SHF.R.S32.HI R2, RZ, 0x1f, R98 ;  /* 0x0000001fff027819 */ /* 0x000fe20000011462 */
[----:B------:R-:W-:Y:S01]  /*07f0*/  IMAD R158, R82, c[0x0][0x240], RZ ;  /* 0x00009000529e7a24 */ /* 0x000fe200078e02ff */
[-C--:B------:R-:W-:Y:S01]  /*0800*/  LEA.HI R17, R8, R79.reuse, RZ, 0x3 ;  /* 0x0000004f08117211 */ /* 0x080fe200078f18ff */
[----:B------:R-:W-:Y:S01]  /*0810*/  IMAD.MOV.U32 R9, RZ, RZ, c[0x0][0x238] ;  /* 0x00008e00ff097624 */ /* 0x000fe200078e00ff */
[----:B------:R-:W-:Y:S01]  /*0820*/  IADD3 R135, R3, -0x1, RZ ;  /* 0xffffffff03877810 */ /* 0x000fe20007ffe0ff */
[----:B------:R-:W-:Y:S01]  /*0830*/  IMAD R158, R207, c[0x0][0x244], R158 ;  /* 0x00009100cf9e7a24 */ /* 0x000fe200078e029e */
[----:B------:R-:W-:Y:S01]  /*0840*/  LOP3.LUT R32, R17, 0x1ffffff8, RZ, 0xc0, !PT ;  /* 0x1ffffff811207812 */ /* 0x000fe200078ec0ff */
[----:B------:R-:W-:Y:S01]  /*0850*/  IMAD.MOV.U32 R108, RZ, RZ, 0x6 ;  /* 0x00000006ff6c7424 */ /* 0x000fe200078e00ff */
[----:B------:R-:W-:Y:S01]  /*0860*/  SHF.R.S32.HI R17, RZ, 0x3, R17 ;  /* 0x00000003ff117819 */ /* 0x000fe20000011411 */
[----:B------:R-:W-:Y:S01]  /*0870*/  IMAD.SHL.U32 R103, R9, 0x40, RZ ;  /* 0x0000004009677824 */ /* 0x000fe200078e00ff */
[----:B------:R-:W-:Y:S01]  /*0880*/  SEL R156, R208, RZ, !P3 ;  /* 0x000000ffd09c7207 */ /* 0x000fe20005800000 */
[----:B------:R-:W-:Y:S01]  /*0890*/  IMAD.IADD R32, R79, 0x1, -R32 ;  /* 0x000000014f207824 */ /* 0x000fe200078e0a20 */
[C---:B------:R-:W-:Y:S01]  /*08a0*/  IADD3 R98, P0, R17.reuse, R98, RZ ;  /* 0x0000006211627210 */ /* 0x040fe20007f1e0ff */
[----:B------:R-:W-:Y:S01]  /*08b0*/  IMAD.IADD R96, R144, 0x1, -R17 ;  /* 0x0000000190607824 */ /* 0x000fe200078e0a11 */
[----:B------:R-:W-:Y:S01]  /*08c0*/  LEA.HI R20, R8, R79, RZ, 0x2 ;  /* 0x0000004f08147211 */ /* 0x000fe200078f10ff */
[----:B------:R-:W-:Y:S01]  /*08d0*/  IMAD.SHL.U32 R32, R32, 0x8, RZ ;  /* 0x0000000820207824 */ /* 0x000fe200078e00ff */
[C---:B------:R-:W-:Y:S01]  /*08e0*/  LEA.HI.X.SX32 R97, R17.reuse, R2, 0x1, P0 ;  /* 0x0000000211617211 */ /* 0x040fe200000f0eff */
[----:B------:R-:W-:Y:S01]  /*08f0*/  IMAD.SHL.U32 R17, R17, 0x40, RZ ;  /* 0x0000004011117824 */ /* 0x000fe200078e00ff */
[----:B------:R-:W-:Y:S01]  /*0900*/  SHF.L.U64.HI R102, R9, R108, c[0x0][0x23c] ;  /* 0x00008f0009667619 */ /* 0x000fe2000001026c */
[----:B------:R-:W-:Y:S01]  /*0910*/  IMAD R2, R135, -0x40, R96 ;  /* 0xffffffc087027824 */ /* 0x000fe200078e0260 */
[----:B------:R-:W-:Y:S01]  /*0920*/  SHF.R.S32.HI R33, RZ, 0x1f, R32 ;  /* 0x0000001fff217819 */ /* 0x000fe20000011420 */
[----:B------:R-:W-:Y:S01]  /*0930*/  IMAD R3, R97, c[0x0][0x238], RZ ;  /* 0x00008e0061037a24 */ /* 0x000fe200078e02ff */
[----:B------:R-:W-:Y:S01]  /*0940*/  LOP3.LUT R17, R17, 0x1c0, RZ, 0xc0, !PT ;  /* 0x000001c011117812 */ /* 0x000fe200078ec0ff */
[----:B------:R-:W-:Y:S01]  /*0950*/  IMAD R4, R102, R135, RZ ;  /* 0x0000008766047224 */ /* 0x000fe200078e02ff */
[----:B------:R-:W-:Y:S01]  /*0960*/  LOP3.LUT R18, R20, 0xfffffffc, RZ, 0xc0, !PT ;  /* 0xfffffffc14127812 */ /* 0x000fe200078ec0ff */
[C---:B------:R-:W-:Y:S01]  /*0970*/  IMAD R12, R98.reuse, c[0x0][0x23c], R3 ;  /* 0x00008f00620c7a24 */ /* 0x040fe200078e0203 */
[----:B------:R-:W-:Y:S01]  /*0980*/  SHF.R.S32.HI R3, RZ, 0x1f, R0 ;  /* 0x0000001fff037819 */ /* 0x000fe20000011400 */
[----:B------:R-:W-:Y:S01]  /*0990*/  IMAD.WIDE.U32 R6, R98, c[0x0][0x238], R32 ;  /* 0x00008e0062067a25 */ /* 0x000fe200078e0020 */
[C---:B------:R-:W-:Y:S01]  /*09a0*/  ISETP.GE.AND P1, PT, R2.reuse, 0x1, PT ;  /* 0x000000010200780c */ /* 0x040fe20003f26270 */
[----:B------:R-:W-:Y:S01]  /*09b0*/  ULDC.U8 UR4, c[0x0][0x298] ;  /* 0x0000a60000047ab9 */ /* 0x000fe20000000000 */
[----:B------:R-:W-:Y:S01]  /*09c0*/  ISETP.GT.AND P0, PT, R2, 0x20, PT ;  /* 0x000000200200780c */ /* 0x000fe20003f04270 */
[----:B------:R-:W-:Y:S01]  /*09d0*/  IMAD.IADD R13, R7, 0x1, R12 ;  /* 0x00000001070d7824 */ /* 0x000fe200078e020c */
[----:B------:R-:W-:Y:S01]  /*09e0*/  SHF.R.S32.HI R5, RZ, 0x1f, R135 ;  /* 0x0000001fff057819 */ /* 0x000fe20000011487 */
[----:B------:R-:W-:Y:S01]  /*09f0*/  IMAD R7, R3, c[0x0][0x1e0], RZ ;  /* 0x0000780003077a24 */ /* 0x000fe200078e02ff */
[----:B------:R-:W-:Y:S01]  /*0a00*/  LOP3.LUT R2, R17, 0x38, R32, 0xf8, !PT ;  /* 0x0000003811027812 */ /* 0x000fe200078ef820 */
[----:B------:R-:W-:Y:S01]  /*0a10*/  IMAD.MOV.U32 R12, RZ, RZ, R6 ;  /* 0x000000ffff0c7224 */ /* 0x000fe200078e0006 */
[----:B------:R-:W-:Y:S01]  /*0a20*/  SHF.R.U32.HI R17, RZ, 0x3, R17 ;  /* 0x00000003ff117819 */ /* 0x000fe20000011611 */
[----:B------:R-:W-:Y:S01]  /*0a30*/  IMAD R34, R0, c[0x0][0x1e4], R7 ;  /* 0x0000790000227a24 */ /* 0x000fe200078e0207 */
[----:B------:R-:W-:Y:S01]  /*0a40*/  SHF.R.S32.HI R7, RZ, 0x1f, R208 ;  /* 0x0000001fff077819 */ /* 0x000fe200000114d0 */
[----:B------:R-:W-:Y:S01]  /*0a50*/  IMAD.WIDE.U32 R12, R207, c[0x0][0x240], R12 ;  /* 0x00009000cf0c7a25 */ /* 0x000fe200078e000c */
[----:B------:R-:W-:-:S02]  /*0a60*/  LOP3.LUT R17, R2, R17, RZ, 0x3c, !PT ;  /* 0x0000001102117212 */ /* 0x000fc400078e3cff */
[----:B------:R-:W-:Y:S01]  /*0a70*/  SEL R95, R7, RZ, !P3 ;  /* 0x000000ff075f7207 */ /* 0x000fe20005800000 */
[----:B------:R-:W-:Y:S01]  /*0a80*/  IMAD.IADD R159, R13, 0x1, R158 ;  /* 0x000000010d9f7824 */ /* 0x000fe200078e029e */
[----:B------:R-:W-:Y:S01]  /*0a90*/  IADD3 R2, R32, 0x80, RZ ;  /* 0x0000008020027810 */ /* 0x000fe20007ffe0ff */
[----:B------:R-:W-:Y:S01]  /*0aa0*/  IMAD.MOV.U32 R158, RZ, RZ, R12 ;  /* 0x000000ffff9e7224 */ /* 0x000fe200078e000c */
[----:B------:R-:W-:Y:S01]  /*0ab0*/  SHF.R.S32.HI R139, RZ, 0x2, R20 ;  /* 0x00000002ff8b7819 */ /* 0x000fe20000011414 */
[----:B------:R-:W-:Y:S01]  /*0ac0*/  IMAD R165, R95, c[0x0][0x248], RZ ;  /* 0x000092005fa57a24 */ /* 0x000fe200078e02ff */
[----:B------:R-:W-:Y:S01]  /*0ad0*/  ISETP.GE.AND P3, PT, R2, c[0x0][0x1d4], PT ;  /* 0x0000750002007a0c */ /* 0x000fe20003f66270 */
[----:B------:R-:W-:Y:S01]  /*0ae0*/  IMAD.WIDE.U32 R158, R156, c[0x0][0x248], R158 ;  /* 0x000092009c9e7a25 */ /* 0x000fe200078e009e */
[----:B------:R-:W-:Y:S02]  /*0af0*/  SHF.R.S32.HI R20, RZ, 0x1f, R20 ;  /* 0x0000001fff147819 */ /* 0x000fe40000011414 */
[----:B------:R-:W-:Y:S01]  /*0b00*/  ISETP.GE.AND P5, PT, R32, c[0x0][0x1d4], PT ;  /* 0x0000750020007a0c */ /* 0x000fe20003fa6270 */
[----:B------:R-:W-:Y:S01]  /*0b10*/  IMAD R165, R156, c[0x0][0x24c], R165 ;  /* 0x000093009ca57a24 */ /* 0x000fe200078e02a5 */
[----:B------:R-:W-:Y:S01]  /*0b20*/  LEA.HI R20, R20, R139, RZ, 0x3 ;  /* 0x0000008b14147211 */ /* 0x000fe200078f18ff */
[----:B------:R-:W-:Y:S01]  /*0b30*/  IMAD.MOV.U32 R101, RZ, RZ, c[0x0][0x27c] ;  /* 0x00009f00ff657624 */ /* 0x000fe200078e00ff */
[----:B------:R-:W-:Y:S01]  /*0b40*/  LEA.HI R134, R8, R79, RZ, 0x6 ;  /* 0x0000004f08867211 */ /* 0x000fe200078f30ff */
[----:B------:R-:W-:Y:S01]  /*0b50*/  IMAD.IADD R165, R159, 0x1, R165 ;  /* 0x000000019fa57824 */ /* 0x000fe200078e02a5 */
[----:B------:R-:W-:Y:S01]  /*0b60*/  LOP3.LUT R20, R20, 0xfffffff8, RZ, 0xc0, !PT ;  /* 0xfffffff814147812 */ /* 0x000fe200078ec0ff */
[----:B------:R-:W-:-:S02]  /*0b70*/  IMAD.IADD R18, R79, 0x1, -R18 ;  /* 0x000000014f127824 */ /* 0x000fc400078e0a12 */
[----:B------:R-:W-:Y:S02]  /*0b80*/  IMAD.MOV.U32 R164, RZ, RZ, R158 ;  /* 0x000000ffffa47224 */ /* 0x000fe400078e009e */
[----:B------:R-:W-:Y:S01]  /*0b90*/  IMAD R5, R5, R103, R4 ;  /* 0x0000006705057224 */ /* 0x000fe200078e0204 */
[----:B------:R-:W-:Y:S01]  /*0ba0*/  IADD3 R4, R32, 0x40, RZ ;  /* 0x0000004020047810 */ /* 0x000fe20007ffe0ff */
[----:B------:R-:W-:-:S03]  /*0bb0*/  IMAD.WIDE.U32 R14, R0, c[0x0][0x1e0], RZ ;  /* 0x00007800000e7a25 */ /* 0x000fc600078e00ff */
[----:B------:R-:W-:Y:S01]  /*0bc0*/  ISETP.GE.AND P4, PT, R4, c[0x0][0x1d4], PT ;  /* 0x0000750004007a0c */ /* 0x000fe20003f86270 */
[----:B------:R-:W-:-:S04]  /*0bd0*/  IMAD.WIDE.U32 R28, R135, R103, R164 ;  /* 0x00000067871c7225 */ /* 0x000fc800078e00a4 */
[----:B------:R-:W-:Y:S02]  /*0be0*/  IMAD.SHL.U32 R16, R18, 0x4, RZ ;  /* 0x0000000412107824 */ /* 0x000fe400078e00ff */
[----:B------:R-:W-:Y:S02]  /*0bf0*/  IMAD.IADD R35, R15, 0x1, R34 ;  /* 0x000000010f237824 */ /* 0x000fe400078e0222 */
[----:B------:R-:W-:Y:S01]  /*0c00*/  IMAD.IADD R22, R29, 0x1, R5 ;  /* 0x000000011d167824 */ /* 0x000fe200078e0205 */
[----:B------:R-:W-:Y:S01]  /*0c10*/  IADD3 R15, R16, 0x20, RZ ;  /* 0x00000020100f7810 */ /* 0x000fe20007ffe0ff */
[----:B------:R-:W-:Y:S02]  /*0c20*/  IMAD.SHL.U32 R18, R18, 0x8, RZ ;  /* 0x0000000812127824 */ /* 0x000fe400078e00ff */
[----:B------:R-:W-:Y:S01]  /*0c30*/  IMAD.MOV.U32 R34, RZ, RZ, R14 ;  /* 0x000000ffff227224 */ /* 0x000fe200078e000e */
[C---:B------:R-:W-:Y:S01]  /*0c40*/  IADD3 R14, R16.reuse, 0x40, RZ ;  /* 0x00000040100e7810 */ /* 0x040fe20007ffe0ff */
[----:B------:R-:W-:Y:S01]  /*0c50*/  IMAD.IADD R13, R16, 0x1, R15 ;  /* 0x00000001100d7824 */ /* 0x000fe200078e020f */
[----:B------:R-:W-:Y:S01]  /*0c60*/  SHF.R.S32.HI R19, RZ, 0x1f, R18 ;  /* 0x0000001fff137819 */ /* 0x000fe20000011412 */
[----:B------:R-:W-:Y:S01]  /*0c70*/  IMAD R24, R82, c[0x0][0x260], RZ ;  /* 0x0000980052187a24 */ /* 0x000fe200078e02ff */
[----:B------:R-:W-:Y:S01]  /*0c80*/  IADD3 R138, R18, 0x60, RZ ;  /* 0x00000060128a7810 */ /* 0x000fe20007ffe0ff */
[----:B------:R-:W-:Y:S01]  /*0c90*/  IMAD.IADD R12, R16, 0x1, R14 ;  /* 0x00000001100c7824 */ /* 0x000fe200078e020e */
[C---:B------:R-:W-:Y:S01]  /*0ca0*/  IADD3 R137, R18.reuse, 0x80, RZ ;  /* 0x0000008012897810 */ /* 0x040fe20007ffe0ff */
[----:B------:R-:W-:Y:S01]  /*0cb0*/  IMAD.IADD R113, R139, 0x1, -R20 ;  /* 0x000000018b717824 */ /* 0x000fe200078e0a14 */
[----:B------:R-:W-:Y:S01]  /*0cc0*/  IADD3 R136, R18, 0xa0, RZ ;  /* 0x000000a012887810 */ /* 0x000fe20007ffe0ff */
[----:B------:R-:W-:-:S02]  /*0cd0*/  IMAD R27, R207, c[0x0][0x264], R24 ;  /* 0x00009900cf1b7a24 */ /* 0x000fc400078e0218 */
[----:B------:R-:W-:-:S04]  /*0ce0*/  IMAD.WIDE.U32 R32, R207, c[0x0][0x260], R32 ;  /* 0x00009800cf207a25 */ /* 0x000fc800078e0020 */
[----:B------:R-:W-:Y:S02]  /*0cf0*/  IMAD R95, R95, c[0x0][0x268], RZ ;  /* 0x00009a005f5f7a24 */ /* 0x000fe400078e02ff */
[----:B------:R-:W-:Y:S02]  /*0d00*/  IMAD.IADD R27, R33, 0x1, R27 ;  /* 0x00000001211b7824 */ /* 0x000fe400078e021b */
[----:B------:R-:W-:Y:S02]  /*0d10*/  IMAD R95, R156, c[0x0][0x26c], R95 ;  /* 0x00009b009c5f7a24 */ /* 0x000fe400078e025f */
[----:B------:R-:W-:Y:S02]  /*0d20*/  IMAD.SHL.U32 R134, R134, 0x8, RZ ;  /* 0x0000000886867824 */ /* 0x000fe400078e00ff */
[----:B------:R-:W-:Y:S02]  /*0d30*/  IMAD.SHL.U32 R112, R9, 0x20, RZ ;  /* 0x0000002009707824 */ /* 0x000fe400078e00ff */
[----:B------:R-:W-:Y:S01]  /*0d40*/  IMAD R160, R82, c[0x0][0x1e8], RZ ;  /* 0x00007a0052a07a24 */ /* 0x000fe200078e02ff */
[----:B------:R-:W-:Y:S01]  /*0d50*/  LOP3.LUT R134, R17, 0xfffffe00, R134, 0xf8, !PT ;  /* 0xfffffe0011867812 */ /* 0x000fe200078ef886 */
[----:B------:R-:W-:Y:S01]  /*0d60*/  IMAD.WIDE.U32 R34, R207, c[0x0][0x1e8], R34 ;  /* 0x00007a00cf227a25 */ /* 0x000fe200078e0022 */
[----:B------:R-:W-:-:S03]  /*0d70*/  SHF.R.S32.HI R17, RZ, 0x1f, R16 ;  /* 0x0000001fff117819 */ /* 0x000fc60000011410 */
[----:B------:R-:W-:Y:S02]  /*0d80*/  IMAD.SHL.U32 R134, R134, 0x2, RZ ;  /* 0x0000000286867824 */ /* 0x000fe400078e00ff */
[----:B------:R-:W-:Y:S02]  /*0d90*/  IMAD R160, R207, c[0x0][0x1ec], R160 ;  /* 0x00007b00cfa07a24 */ /* 0x000fe400078e02a0 */
[----:B------:R-:W-:-:S04]  /*0da0*/  IMAD.WIDE.U32 R152, R139, c[0x0][0x280], R16 ;  /* 0x0000a0008b987a25 */ /* 0x000fc800078e0010 */
[----:B------:R-:W-:Y:S02]  /*0db0*/  IMAD.IADD R161, R35, 0x1, R160 ;  /* 0x0000000123a17824 */ /* 0x000fe400078e02a0 */
[----:B------:R-:W-:Y:S02]  /*0dc0*/  IMAD.MOV.U32 R160, RZ, RZ, R34 ;  /* 0x000000ffffa07224 */ /* 0x000fe400078e0022 */
[----:B------:R-:W-:-:S04]  /*0dd0*/  IMAD.WIDE.U32 R150, R139, c[0x0][0x290], R16 ;  /* 0x0000a4008b967a25 */ /* 0x000fc800078e0010 */
[----:B------:R-:W-:-:S04]  /*0de0*/  IMAD.WIDE.U32 R36, R139, c[0x0][0x280], R18 ;  /* 0x0000a0008b247a25 */ /* 0x000fc800078e0012 */
[----:B------:R-:W-:-:S04]  /*0df0*/  IMAD.WIDE.U32 R34, R139, c[0x0][0x290], R18 ;  /* 0x0000a4008b227a25 */ /* 0x000fc800078e0012 */
[----:B------:R-:W-:-:S04]  /*0e00*/  IMAD.WIDE.U32 R162, R139, c[0x0][0x1e0], RZ ;  /* 0x000078008ba27a25 */ /* 0x000fc800078e00ff */
[----:B------:R-:W-:Y:S02]  /*0e10*/  IMAD.MOV.U32 R105, RZ, RZ, c[0x0][0x1e0] ;  /* 0x00007800ff697624 */ /* 0x000fe400078e00ff */
[----:B------:R-:W-:Y:S02]  /*0e20*/  IMAD.MOV.U32 R107, RZ, RZ, c[0x0][0x280] ;  /* 0x0000a000ff6b7624 */ /* 0x000fe400078e00ff */
[----:B------:R-:W-:Y:S01]  /*0e30*/  IMAD.MOV.U32 R109, RZ, RZ, c[0x0][0x290] ;  /* 0x0000a400ff6d7624 */ /* 0x000fe200078e00ff */
[CC--:B------:R-:W-:Y:S01]  /*0e40*/  SHF.L.U64.HI R104, R105.reuse, R108.reuse, c[0x0][0x1e4] ;  /* 0x0000790069687619 */ /* 0x0c0fe2000001026c */
[----:B------:R-:W-:Y:S01]  /*0e50*/  IMAD.SHL.U32 R105, R105, 0x40, RZ ;  /* 0x0000004069697824 */ /* 0x000fe200078e00ff */
[CC--:B------:R-:W-:Y:S01]  /*0e60*/  SHF.L.U64.HI R106, R107.reuse, R108.reuse, c[0x0][0x284] ;  /* 0x0000a1006b6a7619 */ /* 0x0c0fe2000001026c */
[----:B------:R-:W-:Y:S01]  /*0e70*/  IMAD.SHL.U32 R107, R107, 0x40, RZ ;  /* 0x000000406b6b7824 */ /* 0x000fe200078e00ff */
[C---:B------:R-:W-:Y:S01]  /*0e80*/  SHF.L.U64.HI R108, R109.reuse, R108, c[0x0][0x294] ;  /* 0x0000a5006d6c7619 */ /* 0x040fe2000001026c */
[----:B------:R-:W-:Y:S01]  /*0e90*/  IMAD.SHL.U32 R109, R109, 0x40, RZ ;  /* 0x000000406d6d7824 */ /* 0x000fe200078e00ff */
[----:B--2---:R-:W-:Y:S01]  /*0ea0*/  @P2 SHF.R.S32.HI R11, RZ, 0x1f, R10 ;  /* 0x0000001fff0b2819 */ /* 0x004fe2000001140a */
[----:B------:R-:W-:-:S02]  /*0eb0*/  @!P2 IMAD.MOV.U32 R10, RZ, RZ, R208 ;  /* 0x000000ffff0aa224 */ /* 0x000fc400078e00d0 */
[----:B------:R-:W-:Y:S01]  /*0ec0*/  @!P2 IMAD.MOV.U32 R11, RZ, RZ, R7 ;  /* 0x000000ffff0ba224 */ /* 0x000fe200078e0007 */
[----:B------:R-:W-:Y:S02]  /*0ed0*/  ISETP.GE.AND P2, PT, R101, 0x1, PT ;  /* 0x000000016500780c */ /* 0x000fe40003f46270 */
[----:B------:R-:W-:Y:S02]  /*0ee0*/  SEL R154, R10, RZ, !P6 ;  /* 0x000000ff0a9a7207 */ /* 0x000fe40007000000 */
[----:B------:R-:W-:Y:S01]  /*0ef0*/  SEL R4, R11, RZ, !P6 ;  /* 0x000000ff0b047207 */ /* 0x000fe20007000000 */
[----:B------:R-:W-:Y:S01]  /*0f00*/  IMAD.SHL.U32 R11, R101, 0x2, RZ ;  /* 0x00000002650b7824 */ /* 0x000fe200078e00ff */
[----:B------:R-:W-:Y:S01]  /*0f10*/  P2R R2, PR, RZ, 0x4 ;  /* 0x00000004ff027803 */ /* 0x000fe20000000000 */
[----:B------:R-:W-:Y:S01]  /*0f20*/  IMAD.WIDE.U32 R160, R154, c[0x0][0x1f0], R160 ;  /* 0x00007c009aa07a25 */ /* 0x000fe200078e00a0 */
[----:B------:R-:W-:Y:S02]  /*0f30*/  @P1 LEA R30, P2, R28, c[0x0][0x220], 0x1 ;  /* 0x000088001c1e1a11 */ /* 0x000fe400078408ff */
[C---:B------:R-:W-:Y:S01]  /*0f40*/  IADD3 R10, -R11.reuse, c[0x0][0x1d4], RZ ;  /* 0x000075000b0a7a10 */ /* 0x040fe20007ffe1ff */
[----:B------:R-:W-:Y:S01]  /*0f50*/  IMAD R99, R4, c[0x0][0x1f0], RZ ;  /* 0x00007c0004637a24 */ /* 0x000fe200078e02ff */
[----:B------:R-:W-:Y:S01]  /*0f60*/  @P1 LEA.HI.X R31, R28, c[0x0][0x224], R22, 0x1, P2 ;  /* 0x000089001c1f1a11 */ /* 0x000fe200010f0c16 */
[----:B------:R-:W-:Y:S01]  /*0f70*/  IMAD R91, R4, c[0x0][0x218], RZ ;  /* 0x00008600045b7a24 */ /* 0x000fe200078e02ff */
[----:B------:R-:W-:Y:S01]  /*0f80*/  ISETP.GE.AND P2, PT, R18, c[0x0][0x27c], PT ;  /* 0x00009f0012007a0c */ /* 0x000fe20003f46270 */
[C---:B------:R-:W-:Y:S01]  /*0f90*/  IMAD R99, R154.reuse, c[0x0][0x1f4], R99 ;  /* 0x00007d009a637a24 */ /* 0x040fe200078e0263 */
[----:B------:R-:W-:Y:S01]  /*0fa0*/  SHF.R.S32.HI R2, RZ, 0x1f, R139 ;  /* 0x0000001fff027819 */ /* 0x000fe2000001148b */
[----:B------:R-:W-:Y:S01]  /*0fb0*/  @!PT LDS RZ, [RZ] ;  /* 0x00000000fffff984 */ /* 0x000fe20000000800 */
[----:B------:R-:W-:Y:S01]  /*0fc0*/  @!PT LDS RZ, [RZ] ;  /* 0x00000000fffff984 */ /* 0x000fe20000000800 */
[----:B------:R-:W-:Y:S01]  /*0fd0*/  @!PT LDS RZ, [RZ] ;  /* 0x00000000fffff984 */ /* 0x000fe20000000800 */
[----:B------:R1:W-:Y:S01]  /*0fe0*/  @P1 LDGSTS.E.BYPASS.LTC128B.128 [R134+0x6100], [R30.64], !P5 ;  /* 0x061000001e861fae */ /* 0x0003e2000e901d46 */
[----:B------:R-:W-:Y:S01]  /*0ff0*/  SEL R7, RZ, c[0x0][0x27c], !P2 ;  /* 0x00009f00ff077a07 */ /* 0x000fe20005000000 */
[----:B------:R-:W-:Y:S01]  /*1000*/  IMAD R91, R154, c[0x0][0x21c], R91 ;  /* 0x000087009a5b7a24 */ /* 0x000fe200078e025b */
[-C--:B------:R-:W-:Y:S01]  /*1010*/  SEL R26, R11, R10.reuse, !P2 ;  /* 0x0000000a0b1a7207 */ /* 0x080fe20005000000 */
[----:B------:R1:W-:Y:S01]  /*1020*/  @P1 LDGSTS.E.BYPASS.LTC128B.128 [R134+0x8100], [R30.64+0x80], !P4 ;  /* 0x081000801e861fae */ /* 0x0003e2000e101d46 */
[----:B------:R-:W-:Y:S01]  /*1030*/  ISETP.GE.AND P2, PT, R13, c[0x0][0x27c], PT ;  /* 0x00009f000d007a0c */ /* 0x000fe20003f46270 */
[----:B------:R-:W-:Y:S01]  /*1040*/  IMAD.IADD R24, R18, 0x1, R7 ;  /* 0x0000000112187824 */ /* 0x000fe200078e0207 */
[----:B------:R-:W-:Y:S01]  /*1050*/  SHF.R.S32.HI R129, RZ, 0x1f, R26 ;  /* 0x0000001fff817819 */ /* 0x000fe2000001141a */
[----:B------:R1:W-:Y:S01]  /*1060*/  @P1 LDGSTS.E.BYPASS.LTC128B.128 [R134+0xa100], [R30.64+0x100], !P3 ;  /* 0x0a1001001e861fae */ /* 0x0003e2000d901d46 */
[----:B------:R-:W-:Y:S01]  /*1070*/  SEL R6, RZ, c[0x0][0x27c], !P2 ;  /* 0x00009f00ff067a07 */ /* 0x000fe20005000000 */
[C---:B------:R-:W-:Y:S01]  /*1080*/  IMAD R148, R2.reuse, c[0x0][0x280], RZ ;  /* 0x0000a00002947a24 */ /* 0x040fe200078e02ff */
[-C--:B------:R-:W-:Y:S01]  /*1090*/  SEL R5, R11, R10.reuse, !P2 ;  /* 0x0000000a0b057207 */ /* 0x080fe20005000000 */
[----:B------:R-:W-:Y:S01]  /*10a0*/  IMAD R146, R2, c[0x0][0x290], RZ ;  /* 0x0000a40002927a24 */ /* 0x000fe200078e02ff */
[----:B------:R-:W-:Y:S01]  /*10b0*/  ISETP.GE.AND P2, PT, R12, c[0x0][0x27c], PT ;  /* 0x00009f000c007a0c */ /* 0x000fe20003f46270 */
[----:B------:R-:W-:Y:S01]  /*10c0*/  IMAD.IADD R6, R6, 0x1, R13 ;  /* 0x0000000106067824 */ /* 0x000fe200078e020d */
[----:B------:R-:W-:Y:S01]  /*10d0*/  SHF.R.S32.HI R123, RZ, 0x1f, R24 ;  /* 0x0000001fff7b7819 */ /* 0x000fe20000011418 */
[----:B------:R-:W-:Y:S01]  /*10e0*/  IMAD R148, R139, c[0x0][0x284], R148 ;  /* 0x0000a1008b947a24 */ /* 0x000fe200078e0294 */
[----:B------:R-:W-:Y:S01]  /*10f0*/  SEL R10, R11, R10, !P2 ;  /* 0x0000000a0b0a7207 */ /* 0x000fe20005000000 */
[----:B------:R-:W-:Y:S01]  /*1100*/  IMAD R146, R139, c[0x0][0x294], R146 ;  /* 0x0000a5008b927a24 */ /* 0x000fe200078e0292 */
[----:B------:R-:W-:Y:S01]  /*1110*/  SHF.R.S32.HI R119, RZ, 0x1f, R6 ;  /* 0x0000001fff777819 */ /* 0x000fe20000011406 */
[----:B------:R-:W-:Y:S01]  /*1120*/  IMAD.IADD R153, R153, 0x1, R148 ;  /* 0x0000000199997824 */ /* 0x000fe200078e0294 */
[----:B------:R-:W-:Y:S01]  /*1130*/  SEL R7, RZ, c[0x0][0x27c], !P2 ;  /* 0x00009f00ff077a07 */ /* 0x000fe20005000000 */
[----:B------:R-:W-:Y:S01]  /*1140*/  IMAD.IADD R151, R151, 0x1, R146 ;  /* 0x0000000197977824 */ /* 0x000fe200078e0292 */
[C---:B------:R-:W-:Y:S01]  /*1150*/  LOP3.LUT P2, RZ, R113.reuse, 0x4, RZ, 0xc0, !PT ;  /* 0x0000000471ff7812 */ /* 0x040fe2000784c0ff */
[----:B------:R-:W-:Y:S01]  /*1160*/  IMAD.SHL.U32 R113, R113, 0x40, RZ ;  /* 0x0000004071717824 */ /* 0x000fe200078e00ff */
[CC--:B------:R-:W-:Y:S01]  /*1170*/  LEA.HI R131, R119.reuse, R6.reuse, RZ, 0x3 ;  /* 0x0000000677837211 */ /* 0x0c0fe200078f18ff */
[----:B------:R-:W-:Y:S01]  /*1180*/  IMAD.IADD R149, R148, 0x1, R37 ;  /* 0x0000000194957824 */ /* 0x000fe200078e0225 */
[----:B------:R-:W-:Y:S01]  /*1190*/  LEA.HI R119, R119, R6, RZ, 0x6 ;  /* 0x0000000677777211 */ /* 0x000fe200078f30ff */
[----:B------:R-:W-:Y:S01]  /*11a0*/  IMAD.IADD R6, R7, 0x1, R12 ;  /* 0x0000000107067824 */ /* 0x000fe200078e020c */
[----:B------:R-:W-:Y:S01]  /*11b0*/  LEA.HI R129, R129, R26, RZ, 0x4 ;  /* 0x0000001a81817211 */ /* 0x000fe200078f20ff */
[----:B------:R-:W-:Y:S01]  /*11c0*/  IMAD.MOV.U32 R26, RZ, RZ, R32 ;  /* 0x000000ffff1a7224 */ /* 0x000fe200078e0020 */
[----:B------:R-:W-:Y:S01]  /*11d0*/  SHF.R.S32.HI R126, RZ, 0x1f, R5 ;  /* 0x0000001fff7e7819 */ /* 0x000fe20000011405 */
[----:B------:R-:W-:Y:S01]  /*11e0*/  IMAD.SHL.U32 R119, R119, 0x40, RZ ;  /* 0x0000004077777824 */ /* 0x000fe200078e00ff */
[----:B------:R-:W-:Y:S01]  /*11f0*/  LEA.HI R132, R123, R24, RZ, 0x3 ;  /* 0x000000187b847211 */ /* 0x000fe200078f18ff */
[----:B------:R-:W-:Y:S01]  /*1200*/  IMAD.WIDE.U32 R156, R156, c[0x0][0x268], R26 ;  /* 0x00009a009c9c7a25 */ /* 0x000fe200078e001a */
[----:B------:R-:W-:-:S02]  /*1210*/  LOP3.LUT R113, R113, 0x1c0, RZ, 0xc0, !PT ;  /* 0x000001c071717812 */ /* 0x000fc400078ec0ff */
[----:B------:R-:W-:Y:S01]  /*1220*/  LEA.HI R126, R126, R5, RZ, 0x4 ;  /* 0x000000057e7e7211 */ /* 0x000fe200078f20ff */
[----:B------:R-:W-:Y:S01]  /*1230*/  IMAD.WIDE.U32 R32, R207, c[0x0][0x210], R18 ;  /* 0x00008400cf207a25 */ /* 0x000fe200078e0012 */
[----:B------:R-:W-:Y:S02]  /*1240*/  LEA.HI R5, R8, R79, RZ, 0x5 ;  /* 0x0000004f08057211 */ /* 0x000fe400078f28ff */
[----:B------:R-:W-:Y:S01]  /*1250*/  SHF.R.S32.HI R115, RZ, 0x1f, R6 ;  /* 0x0000001fff737819 */ /* 0x000fe20000011406 */
[----:B------:R-:W-:Y:S01]  /*1260*/  IMAD.IADD R147, R146, 0x1, R35 ;  /* 0x0000000192937824 */ /* 0x000fe200078e0223 */
[----:B------:R-:W-:Y:S01]  /*1270*/  SHF.R.U32.HI R26, RZ, 0x3, R113 ;  /* 0x00000003ff1a7819 */ /* 0x000fe20000011671 */
[----:B------:R-:W-:Y:S01]  /*1280*/  IMAD.SHL.U32 R5, R5, 0x10, RZ ;  /* 0x0000001005057824 */ /* 0x000fe200078e00ff */
[----:B------:R-:W-:Y:S01]  /*1290*/  LOP3.LUT R7, R113, 0x38, R132, 0xf8, !PT ;  /* 0x0000003871077812 */ /* 0x000fe200078ef884 */
[----:B------:R-:W-:Y:S01]  /*12a0*/  IMAD.MOV.U32 R148, RZ, RZ, R36 ;  /* 0x000000ffff947224 */ /* 0x000fe200078e0024 */
[----:B------:R-:W-:Y:S01]  /*12b0*/  LEA.HI R130, R115, R6, RZ, 0x3 ;  /* 0x0000000673827211 */ /* 0x000fe200078f18ff */
[----:B------:R-:W-:Y:S01]  /*12c0*/  IMAD.MOV.U32 R146, RZ, RZ, R34 ;  /* 0x000000ffff927224 */ /* 0x000fe200078e0022 */
[----:B------:R-:W-:Y:S01]  /*12d0*/  LOP3.LUT R8, R7, R26, RZ, 0x3c, !PT ;  /* 0x0000001a07087212 */ /* 0x000fe200078e3cff */
[----:B------:R-:W-:Y:S01]  /*12e0*/  IMAD.IADD R99, R161, 0x1, R99 ;  /* 0x00000001a1637824 */ /* 0x000fe200078e0263 */
[----:B------:R-:W-:Y:S01]  /*12f0*/  LEA.HI R115, R115, R6, RZ, 0x6 ;  /* 0x0000000673737211 */ /* 0x000fe200078f30ff */
[----:B-----5:R-:W-:Y:S01]  /*1300*/  IMAD.WIDE.U32 R150, R81, c[0x0][0x290], R150 ;  /* 0x0000a40051967a25 */ /* 0x020fe200078e0096 */
[----:B------:R-:W-:-:S02]  /*1310*/  LOP3.LUT R7, R113, 0x38, R131, 0xf8, !PT ;  /* 0x0000003871077812 */ /* 0x000fc400078ef883 */
[----:B------:R-:W-:Y:S01]  /*1320*/  LEA.HI R123, R123, R24, RZ, 0x6 ;  /* 0x000000187b7b7211 */ /* 0x000fe200078f30ff */
[----:B------:R-:W-:Y:S01]  /*1330*/  IMAD.SHL.U32 R115, R115, 0x40, RZ ;  /* 0x0000004073737824 */ /* 0x000fe200078e00ff */
[----:B------:R-:W-:Y:S01]  /*1340*/  LOP3.LUT R5, R5, 0xfffffe00, RZ, 0xc0, !PT ;  /* 0xfffffe0005057812 */ /* 0x000fe200078ec0ff */
[----:B------:R-:W-:Y:S01]  /*1350*/  IMAD R24, R82, c[0x0][0x210], RZ ;  /* 0x0000840052187a24 */ /* 0x000fe200078e02ff */
[----:B------:R-:W-:Y:S01]  /*1360*/  LOP3.LUT R119, R119, 0x7ffff000, RZ, 0xc0, !PT ;  /* 0x7ffff00077777812 */ /* 0x000fe200078ec0ff */
[----:B------:R-:W-:Y:S01]  /*1370*/  IMAD.SHL.U32 R123, R123, 0x40, RZ ;  /* 0x000000407b7b7824 */ /* 0x000fe200078e00ff */
[----:B------:R-:W-:Y:S01]  /*1380*/  LOP3.LUT R6, R7, R26, RZ, 0x3c, !PT ;  /* 0x0000001a07067212 */ /* 0x000fe200078e3cff */
[----:B------:R-:W-:Y:S01]  /*1390*/  IMAD R24, R207, c[0x0][0x214], R24 ;  /* 0x00008500cf187a24 */ /* 0x000fe200078e0218 */
[----:B------:R-:W-:Y:S01]  /*13a0*/  LOP3.LUT R7, R113, 0x38, R130, 0xf8, !PT ;  /* 0x0000003871077812 */ /* 0x000fe200078ef882 */
[----:B------:R-:W-:Y:S01]  /*13b0*/  IMAD.WIDE.U32 R152, R81, c[0x0][0x280], R152 ;  /* 0x0000a00051987a25 */ /* 0x000fe200078e0098 */
[----:B------:R-:W-:-:S02]  /*13c0*/  SHF.R.S32.HI R129, RZ, 0x4, R129 ;  /* 0x00000004ff817819 */ /* 0x000fc40000011481 */
[----:B------:R-:W-:Y:S01]  /*13d0*/  IADD3 R119, R6, R119, R5 ;  /* 0x0000007706777210 */ /* 0x000fe20007ffe005 */
[----:B------:R-:W-:Y:S01]  /*13e0*/  IMAD.IADD R25, R33, 0x1, R24 ;  /* 0x0000000121197824 */ /* 0x000fe200078e0218 */
[----:B------:R-:W-:Y:S01]  /*13f0*/  LOP3.LUT R115, R115, 0x7ffff000, RZ, 0xc0, !PT ;  /* 0x7ffff00073737812 */ /* 0x000fe200078ec0ff */
[----:B------:R-:W-:Y:S01]  /*1400*/  IMAD.MOV.U32 R24, RZ, RZ, R32 ;  /* 0x000000ffff187224 */ /* 0x000fe200078e0020 */
[----:B------:R-:W-:Y:S01]  /*1410*/  LOP3.LUT R6, R7, R26, RZ, 0x3c, !PT ;  /* 0x0000001a07067212 */ /* 0x000fe200078e3cff */
[----:B------:R-:W-:Y:S01]  /*1420*/  IMAD.WIDE.U32 R148, R81, c[0x0][0x280], R148 ;  /* 0x0000a00051947a25 */ /* 0x000fe200078e0094 */
[----:B------:R-:W-:Y:S02]  /*1430*/  LEA.HI.SX32 R129, R132, R129, 0x1d ;  /* 0x0000008184817211 */ /* 0x000fe400078feaff */
[----:B------:R-:W-:Y:S01]  /*1440*/  LOP3.LUT R123, R123, 0x7ffff000, RZ, 0xc0, !PT ;  /* 0x7ffff0007b7b7812 */ /* 0x000fe200078ec0ff */
[----:B------:R-:W-:Y:S01]  /*1450*/  IMAD.WIDE.U32 R154, R154, c[0x0][0x218], R24 ;  /* 0x000086009a9a7a25 */ /* 0x000fe200078e0018 */
[----:B------:R-:W-:-:S02]  /*1460*/  IADD3 R115, R6, R115, R5 ;  /* 0x0000007306737210 */ /* 0x000fc40007ffe005 */
[----:B------:R-:W-:Y:S01]  /*1470*/  SHF.R.S32.HI R6, RZ, 0x1f, R129 ;  /* 0x0000001fff067819 */ /* 0x000fe20000011481 */
[----:B------:R-:W-:Y:S01]  /*1480*/  IMAD.WIDE.U32 R146, R81, c[0x0][0x290], R146 ;  /* 0x0000a40051927a25 */ /* 0x000fe200078e0092 */
[----:B------:R-:W-:Y:S02]  /*1490*/  IADD3 R123, R8, R123, R5 ;  /* 0x0000007b087b7210 */ /* 0x000fe40007ffe005 */
[----:B------:R-:W-:Y:S01]  /*14a0*/  LEA.HI R7, R6, R129, RZ, 0x3 ;  /* 0x0000008106077211 */ /* 0x000fe200078f18ff */
[----:B------:R-:W-:Y:S01]  /*14b0*/  IMAD.MOV.U32 R8, RZ, RZ, 0x5 ;  /* 0x00000005ff087424 */ /* 0x000fe200078e00ff */
[----:B------:R-:W-:Y:S01]  /*14c0*/  SHF.R.S32.HI R125, RZ, 0x1f, R10 ;  /* 0x0000001fff7d7819 */ /* 0x000fe2000001140a */
[----:B------:R-:W-:Y:S01]  /*14d0*/  IMAD.SHL.U32 R129, R129, 0x8, RZ ;  /* 0x0000000881817824 */ /* 0x000fe200078e00ff */
[----:B------:R-:W-:Y:S01]  /*14e0*/  SHF.R.S32.HI R126, RZ, 0x4, R126 ;  /* 0x00000004ff7e7819 */ /* 0x000fe2000001147e */
[----:B------:R-:W-:Y:S01]  /*14f0*/  IMAD.SHL.U32 R7, R7, 0x200, RZ ;  /* 0x0000020007077824 */ /* 0x000fe200078e00ff */
[----:B------:R-:W-:Y:S01]  /*1500*/  SHF.L.U64.HI R111, R9, R8, c[0x0][0x23c] ;  /* 0x00008f00096f7619 */ /* 0x000fe20000010208 */
[----:B------:R-:W-:Y:S01]  /*1510*/  IMAD.IADD R95, R157, 0x1, R95 ;  /* 0x000000019d5f7824 */ /* 0x000fe200078e025f */
[----:B------:R-:W-:Y:S01]  /*1520*/  @P0 IADD3 R8, P1, R112, R28, RZ ;  /* 0x0000001c70080210 */ /* 0x000fe20007f3e0ff */
[----:B------:R-:W-:Y:S01]  /*1530*/  IMAD.IADD R91, R155, 0x1, R91 ;  /* 0x000000019b5b7824 */ /* 0x000fe200078e025b */
[----:B------:R-:W-:Y:S01]  /*1540*/  LEA.HI R125, R125, R10, RZ, 0x4 ;  /* 0x0000000a7d7d7211 */ /* 0x000fe200078f20ff */
[----:B------:R-:W-:Y:S01]  /*1550*/  IMAD.SHL.U32 R123, R123, 0x2, RZ ;  /* 0x000000027b7b7824 */ /* 0x000fe200078e00ff */
[----:B------:R-:W-:Y:S01]  /*1560*/  LOP3.LUT R121, R7, 0x7ffff000, RZ, 0xc0, !PT ;  /* 0x7ffff00007797812 */ /* 0x000fe200078ec0ff */
[----:B------:R-:W-:Y:S01]  /*1570*/  @P0 IMAD.X R7, R111, 0x1, R22, P1 ;  /* 0x000000016f070824 */ /* 0x000fe200008e0616 */
[C---:B------:R-:W-:Y:S01]  /*1580*/  @P0 LEA R22, P1, R8.reuse, c[0x0][0x220], 0x1 ;  /* 0x0000880008160a11 */ /* 0x040fe200078208ff */
[----:B------:R-:W-:Y:S01]  /*1590*/  IMAD.SHL.U32 R119, R119, 0x2, RZ ;  /* 0x0000000277777824 */ /* 0x000fe200078e00ff */
[----:B------:R-:W-:Y:S01]  /*15a0*/  SHF.R.S32.HI R125, RZ, 0x4, R125 ;  /* 0x00000004ff7d7819 */ /* 0x000fe2000001147d */
[----:B------:R-:W-:Y:S01]  /*15b0*/  IMAD.SHL.U32 R115, R115, 0x2, RZ ;  /* 0x0000000273737824 */ /* 0x000fe200078e00ff */
[----:B------:R-:W-:-:S02]  /*15c0*/  @P0 LEA.HI.X R23, R8, c[0x0][0x224], R7, 0x1, P1 ;  /* 0x0000890008170a11 */ /* 0x000fc400008f0c07 */
[----:B------:R-:W-:Y:S02]  /*15d0*/  LEA.HI.SX32 R126, R131, R126, 0x1d ;  /* 0x0000007e837e7211 */ /* 0x000fe400078feaff */
[----:B------:R-:W-:Y:S01]  /*15e0*/  LEA.HI.SX32 R125, R130, R125, 0x1d ;  /* 0x0000007d827d7211 */ /* 0x000fe200078feaff */
[----:B------:R1:W-:Y:S01]  /*15f0*/  @P0 LDGSTS.E.BYPASS.LTC128B.128 [R134+0x7100], [R22.64], !P5 ;  /* 0x0710000016860fae */ /* 0x0003e2000e901d46 */
[----:B------:R-:W-:Y:S02]  /*1600*/  SHF.R.S32.HI R117, RZ, 0x1f, R126 ;  /* 0x0000001fff757819 */ /* 0x000fe4000001147e */
[----:B------:R-:W-:Y:S01]  /*1610*/  SHF.R.S32.HI R6, RZ, 0x1f, R125 ;  /* 0x0000001fff067819 */ /* 0x000fe2000001147d */
[----:B------:R1:W-:Y:S01]  /*1620*/  @P0 LDGSTS.E.BYPASS.LTC128B.128 [R134+0x9100], [R22.64+0x80], !P4 ;  /* 0x0910008016860fae */ /* 0x0003e2000e101d46 */
[----:B------:R-:W-:Y:S01]  /*1630*/  LEA.HI R117, R117, R126, RZ, 0x3 ;  /* 0x0000007e75757211 */ /* 0x000fe200078f18ff */
[----:B------:R-:W-:Y:S01]  /*1640*/  IMAD.SHL.U32 R126, R126, 0x8, RZ ;  /* 0x000000087e7e7824 */ /* 0x000fe200078e00ff */
[----:B------:R-:W-:Y:S01]  /*1650*/  LEA.HI R6, R6, R125, RZ, 0x3 ;  /* 0x0000007d06067211 */ /* 0x000fe200078f18ff */
[----:B------:R1:W-:Y:S01]  /*1660*/  @P0 LDGSTS.E.BYPASS.LTC128B.128 [R134+0xb100], [R22.64+0x100], !P3 ;  /* 0x0b10010016860fae */ /* 0x0003e2000d901d46 */
[----:B------:R-:W-:Y:S01]  /*1670*/  IADD3 R93, P0, R0, R139, RZ ;  /* 0x0000008b005d7210 */ /* 0x000fe20007f1e0ff */
[----:B------:R-:W-:Y:S01]  /*1680*/  IMAD.SHL.U32 R125, R125, 0x8, RZ ;  /* 0x000000087d7d7824 */ /* 0x000fe200078e00ff */
[----:B------:R-:W-:Y:S01]  /*1690*/  SHF.R.S32.HI R0, RZ, 0x1f, R81 ;  /* 0x0000001fff007819 */ /* 0x000fe20000011451 */
[----:B------:R-:W0:Y:S01]  /*16a0*/  LDGDEPBAR ;  /* 0x00000000000079af */ /* 0x000e220000000000 */
[----:B------:R-:W-:Y:S01]  /*16b0*/  LOP3.LUT R128, R113, 0x18, R18, 0xf8, !PT ;  /* 0x0000001871807812 */ /* 0x000fe200078ef812 */
[----:B------:R-:W-:Y:S01]  /*16c0*/  IMAD.X R92, R3, 0x1, R2, P0 ;  /* 0x00000001035c7824 */ /* 0x000fe200000e0602 */
[C---:B------:R-:W-:Y:S01]  /*16d0*/  LOP3.LUT R21, R113.reuse, 0x38, R129, 0xf8, !PT ;  /* 0x0000003871157812 */ /* 0x040fe200078ef881 */
[----:B------:R-:W-:Y:S01]  /*16e0*/  IMAD R2, R2, c[0x0][0x1e0], RZ ;  /* 0x0000780002027a24 */ /* 0x000fe200078e02ff */
[----:B------:R-:W-:Y:S01]  /*16f0*/  LOP3.LUT R11, R113, 0x38, R126, 0xf8, !PT ;  /* 0x00000038710b7812 */ /* 0x000fe200078ef87e */
[----:B------:R-:W-:Y:S01]  /*1700*/  IMAD.SHL.U32 R117, R117, 0x200, RZ ;  /* 0x0000020075757824 */ /* 0x000fe200078e00ff */
[----:B------:R-:W-:Y:S01]  /*1710*/  LOP3.LUT R113, R113, 0x38, R125, 0xf8, !PT ;  /* 0x0000003871717812 */ /* 0x000fe200078ef87d */
[----:B------:R-:W-:Y:S01]  /*1720*/  IMAD.SHL.U32 R6, R6, 0x200, RZ ;  /* 0x0000020006067824 */ /* 0x000fe200078e00ff */
[----:B------:R-:W-:Y:S01]  /*1730*/  LOP3.LUT R128, R5, R128, R26, 0xf6, !PT ;  /* 0x0000008005807212 */ /* 0x000fe200078ef61a */
[----:B------:R-:W-:Y:S01]  /*1740*/  IMAD R3, R139, c[0x0][0x1e4], R2 ;  /* 0x000079008b037a24 */ /* 0x000fe200078e0202 */
[-C--:B------:R-:W-:Y:S01]  /*1750*/  LOP3.LUT R20, R21, R26.reuse, RZ, 0x3c, !PT ;  /* 0x0000001a15147212 */ /* 0x080fe200078e3cff */
[C---:B------:R-:W-:Y:S01]  /*1760*/  IMAD R2, R0.reuse, c[0x0][0x280], RZ ;  /* 0x0000a00000027a24 */ /* 0x040fe200078e02ff */
[-C--:B------:R-:W-:Y:S01]  /*1770*/  LOP3.LUT R10, R11, R26.reuse, RZ, 0x3c, !PT ;  /* 0x0000001a0b0a7212 */ /* 0x080fe200078e3cff */
[----:B------:R-:W-:Y:S01]  /*1780*/  IMAD R0, R0, c[0x0][0x290], RZ ;  /* 0x0000a40000007a24 */ /* 0x000fe200078e02ff */
[----:B------:R-:W-:Y:S01]  /*1790*/  LOP3.LUT R113, R113, R26, RZ, 0x3c, !PT ;  /* 0x0000001a71717212 */ /* 0x000fe200078e3cff */
[----:B------:R-:W-:Y:S01]  /*17a0*/  IMAD.IADD R110, R163, 0x1, R3 ;  /* 0x00000001a36e7824 */ /* 0x000fe200078e0203 */
[----:B------:R-:W-:Y:S01]  /*17b0*/  LOP3.LUT R117, R117, 0x7ffff000, RZ, 0xc0, !PT ;  /* 0x7ffff00075757812 */ /* 0x000fe200078ec0ff */
[C---:B------:R-:W-:Y:S01]  /*17c0*/  IMAD R87, R81.reuse, c[0x0][0x294], R0 ;  /* 0x0000a50051577a24 */ /* 0x040fe200078e0200 */
[----:B------:R-:W-:Y:S01]  /*17d0*/  LOP3.LUT R6, R6, 0x7ffff000, RZ, 0xc0, !PT ;  /* 0x7ffff00006067812 */ /* 0x000fe200078ec0ff */
[----:B------:R-:W-:Y:S01]  /*17e0*/  IMAD R3, R81, c[0x0][0x284], R2 ;  /* 0x0000a10051037a24 */ /* 0x000fe200078e0202 */
[----:B------:R-:W-:Y:S01]  /*17f0*/  IADD3 R121, R20, R121, R5 ;  /* 0x0000007914797210 */ /* 0x000fe20007ffe005 */
[----:B------:R-:W-:Y:S01]  /*1800*/  IMAD.IADD R89, R151, 0x1, R87 ;  /* 0x0000000197597824 */ /* 0x000fe200078e0257 */
[----:B------:R-:W-:Y:S01]  /*1810*/  IADD3 R117, R10, R117, R5 ;  /* 0x000000750a757210 */ /* 0x000fe20007ffe005 */
[----:B------:R-:W-:Y:S01]  /*1820*/  IMAD.IADD R90, R153, 0x1, R3 ;  /* 0x00000001995a7824 */ /* 0x000fe200078e0203 */
[----:B------:R-:W-:Y:S01]  /*1830*/  IADD3 R113, R113, R6, R5 ;  /* 0x0000000671717210 */ /* 0x000fe20007ffe005 */
[----:B------:R-:W-:Y:S01]  /*1840*/  IMAD.IADD R88, R3, 0x1, R149 ;  /* 0x0000000103587824 */ /* 0x000fe200078e0295 */
[----:B------:R-:W-:Y:S01]  /*1850*/  LEA R128, R128, 0x100, 0x1 ;  /* 0x0000010080807811 */ /* 0x000fe200078e08ff */
[----:B------:R-:W-:Y:S01]  /*1860*/  IMAD.IADD R87, R87, 0x1, R147 ;  /* 0x0000000157577824 */ /* 0x000fe200078e0293 */
[----:B------:R-:W-:Y:S01]  /*1870*/  IADD3 R86, P1, P0, R160, R162, R18 ;  /* 0x000000a2a0567210 */ /* 0x000fe2000783e012 */
[----:B------:R-:W-:Y:S01]  /*1880*/  IMAD.SHL.U32 R121, R121, 0x2, RZ ;  /* 0x0000000279797824 */ /* 0x000fe200078e00ff */
[----:B------:R-:W-:Y:S01]  /*1890*/  LOP3.LUT R132, R132, 0xfffffff8, RZ, 0xc0, !PT ;  /* 0xfffffff884847812 */ /* 0x000fe200078ec0ff */
[----:B------:R-:W-:Y:S01]  /*18a0*/  IMAD.SHL.U32 R117, R117, 0x2, RZ ;  /* 0x0000000275757824 */ /* 0x000fe200078e00ff */
[----:B------:R-:W-:Y:S01]  /*18b0*/  LOP3.LUT R131, R131, 0xfffffff8, RZ, 0xc0, !PT ;  /* 0xfffffff883837812 */ /* 0x000fe200078ec0ff */
[----:B------:R-:W-:Y:S01]  /*18c0*/  IMAD.SHL.U32 R113, R113, 0x2, RZ ;  /* 0x0000000271717824 */ /* 0x000fe200078e00ff */
[----:B------:R-:W-:-:S02]  /*18d0*/  LOP3.LUT R130, R130, 0xfffffff8, RZ, 0xc0, !PT ;  /* 0xfffffff882827812 */ /* 0x000fc400078ec0ff */
[----:B------:R-:W-:Y:S02]  /*18e0*/  IADD3 R127, R128, 0x40, RZ ;  /* 0x00000040807f7810 */ /* 0x000fe40007ffe0ff */
[----:B------:R-:W-:Y:S02]  /*18f0*/  IADD3.X R85, R99, R110, R19, P1, P0 ;  /* 0x0000006e63557210 */ /* 0x000fe40000fe0413 */
[----:B------:R-:W-:Y:S02]  /*1900*/  ISETP.NE.AND P6, PT, RZ, UR4, PT ;  /* 0x00000004ff007c0c */ /* 0x000fe4000bfc5270 */
[C---:B------:R-:W-:Y:S02]  /*1910*/  IADD3 R11, R16.reuse, 0x30, RZ ;  /* 0x00000030100b7810 */ /* 0x040fe40007ffe0ff */
[C---:B------:R-:W-:Y:S02]  /*1920*/  IADD3 R10, R16.reuse, 0x50, RZ ;  /* 0x00000050100a7810 */ /* 0x040fe40007ffe0ff */
[----:B------:R-:W-:-:S02]  /*1930*/  IADD3 R9, R16, 0x10, RZ ;  /* 0x0000001010097810 */ /* 0x000fc40007ffe0ff */
[----:B------:R-:W-:Y:S02]  /*1940*/  SHF.R.S32.HI R124, RZ, 0x1f, R132 ;  /* 0x0000001fff7c7819 */ /* 0x000fe40000011484 */
[----:B------:R-:W-:Y:S02]  /*1950*/  @P2 IADD3 R127, R128, -0x40, RZ ;  /* 0xffffffc0807f2810 */ /* 0x000fe40007ffe0ff */
[----:B------:R-:W-:Y:S02]  /*1960*/  SHF.R.S32.HI R118, RZ, 0x1f, R129 ;  /* 0x0000001fff767819 */ /* 0x000fe40000011481 */
[----:B------:R-:W-:Y:S02]  /*1970*/  SHF.R.S32.HI R122, RZ, 0x1f, R131 ;  /* 0x0000001fff7a7819 */ /* 0x000fe40000011483 */
[----:B------:R-:W-:Y:S02]  /*1980*/  SHF.R.S32.HI R120, RZ, 0x1f, R130 ;  /* 0x0000001fff787819 */ /* 0x000fe40000011482 */
[----:B------:R-:W-:-:S02]  /*1990*/  SHF.R.S32.HI R116, RZ, 0x1f, R126 ;  /* 0x0000001fff747819 */ /* 0x000fc4000001147e */
[----:B------:R-:W-:Y:S01]  /*19a0*/  SHF.R.S32.HI R114, RZ, 0x1f, R125 ;  /* 0x0000001fff727819 */ /* 0x000fe2000001147d */
[----:B-1----:R-:W-:Y:S06]  /*19b0*/  BAR.SYNC.DEFER_BLOCKING 0x0 ;  /* 0x0000000000007b1d */ /* 0x002fec0000010000 */
.L_x_80:
[-C--:B------:R-:W-:Y:S01]  /*19c0*/  IMAD R5, R104, R135.reuse, RZ ;  /* 0x0000008768057224 */ /* 0x080fe200078e02ff */
[----:B------:R-:W-:Y:S01]  /*19d0*/  SHF.R.S32.HI R84, RZ, 0x1f, R135 ;  /* 0x0000001fff547819 */ /* 0x000fe20000011487 */
[----:B------:R-:W-:Y:S01]  /*19e0*/  IMAD.WIDE.U32 R24, R105, R135, RZ ;  /* 0x0000008769187225 */ /* 0x000fe200078e00ff */
[----:B------:R-:W-:Y:S04]  /*19f0*/  DEPBAR.LE SB0, 0x0 ;  /* 0x000080000000791a */ /* 0x000fe80000000000 */
[----:B------:R-:W-:Y:S01]  /*1a00*/  BAR.SYNC.DEFER_BLOCKING 0x0 ;  /* 0x0000000000007b1d */ /* 0x000fe20000010000 */
[----:B------:R-:W-:Y:S01]  /*1a10*/  ISETP.GE.AND P2, PT, R101, 0x1, PT ;  /* 0x000000016500780c */ /* 0x000fe20003f46270 */
[----:B------:R-:W-:Y:S01]  /*1a20*/  IMAD R5, R84, R105, R5 ;  /* 0x0000006954057224 */ /* 0x000fe200078e0205 */
[----:B-1----:R-:W-:Y:S03]  /*1a30*/  IADD3 R3, P1, R86, R24, RZ ;  /* 0x0000001856037210 */ /* 0x002fe60007f3e0ff */
[----:B------:R-:W-:Y:S01]  /*1a40*/  IMAD.IADD R94, R25, 0x1, R5 ;  /* 0x00000001195e7824 */ /* 0x000fe200078e0205 */
[C---:B------:R-:W-:Y:S03]  /*1a50*/  LEA R64, P0, R3.reuse, c[0x0][0x1c8], 0x1 ;  /* 0x0000720003407a11 */ /* 0x040fe600078008ff */
[----:B------:R-:W-:Y:S05]  /*1a60*/  IMAD.X R0, R94, 0x1, R85, P1 ;  /* 0x000000015e007824 */ /* 0x000fea00008e0655 */
[----:B------:R-:W-:Y:S01]  /*1a70*/  LEA.HI.X R65, R3, c[0x0][0x1cc], R0, 0x1, P0 ;  /* 0x0000730003417a11 */ /* 0x000fe200000f0c00 */
[----:B------:R-:W-:Y:S01]  /*1a80*/  BSSY B1, `(.L_x_56) ;  /* 0x0000383000017945 */ /* 0x000fe20003800000 */
[----:B------:R-:W-:-:S05]  /*1a90*/  @!P2 BRA `(.L_x_57) ;  /* 0x000036a00000a947 */ /* 0x000fca0003800000 */
[-C--:B------:R-:W-:Y:S02]  /*1aa0*/  IMAD R3, R106, R135.reuse, RZ ;  /* 0x000000876a037224 */ /* 0x080fe400078e02ff */
[-C--:B------:R-:W-:Y:S02]  /*1ab0*/  IMAD R21, R108, R135.reuse, RZ ;  /* 0x000000876c157224 */ /* 0x080fe400078e02ff */
[----:B------:R-:W-:Y:S02]  /*1ac0*/  IMAD R2, R135, -0x40, R144 ;  /* 0xffffffc087027824 */ /* 0x000fe400078e0290 */
[-C--:B------:R-:W-:Y:S03]  /*1ad0*/  IMAD.WIDE.U32 R6, R107, R135.reuse, RZ ;  /* 0x000000876b067225 */ /* 0x080fe600078e00ff */
[----:B------:R-:W-:Y:S01]  /*1ae0*/  IMNMX R2, R2, 0x40, PT ;  /* 0x0000004002027817 */ /* 0x000fe20003800200 */
[----:B------:R-:W-:Y:S04]  /*1af0*/  IMAD.WIDE.U32 R4, R109, R135, RZ ;  /* 0x000000876d047225 */ /* 0x000fe800078e00ff */
[C---:B------:R-:W-:Y:S02]  /*1b00*/  IMAD R3, R84.reuse, R107, R3 ;  /* 0x0000006b54037224 */ /* 0x040fe400078e0203 */
[----:B------:R-:W-:Y:S03]  /*1b10*/  IMAD R21, R84, R109, R21 ;  /* 0x0000006d54157224 */ /* 0x000fe600078e0215 */
[----:B------:R-:W-:Y:S02]  /*1b20*/  IADD3 R3, R7, R3, RZ ;  /* 0x0000000307037210 */ /* 0x000fe40007ffe0ff */
[----:B------:R-:W-:Y:S01]  /*1b30*/  IADD3 R0, R5, R21, RZ ;  /* 0x0000001505007210 */ /* 0x000fe20007ffe0ff */
[----:B------:R-:W-:-:S05]  /*1b40*/  @!P6 BRA `(.L_x_58) ;  /* 0x00001b200000e947 */ /* 0x000fca0003800000 */
[----:B------:R-:W-:Y:S01]  /*1b50*/  ISETP.GE.AND P1, PT, R139, R2, PT ;  /* 0x000000028b00720c */ /* 0x000fe20003f26270 */
[----:B------:R-:W-:Y:S01]  /*1b60*/  BSSY B0, `(.L_x_59) ;  /* 0x000003a000007945 */ /* 0x000fe20003800000 */
[----:B------:R-:W-:Y:S01]  /*1b70*/  CS2R R50, SRZ ;  /* 0x0000000000327805 */ /* 0x000fe2000001ff00 */
        /* <DEDUP_REMOVED lines=11> */
[----:B------:R-:W-:-:S05]  /*1c30*/  @P1 BRA `(.L_x_60) ;  /* 0x000002c000001947 */ /* 0x000fca0003800000 */
[----:B------:R-:W-:Y:S01]  /*1c40*/  IADD3 R6, P0, R152, R6, RZ ;  /* 0x0000000698067210 */ /* 0x000fe20007f1e0ff */
[----:B------:R-:W-:Y:S01]  /*1c50*/  CS2R R62, SRZ ;  /* 0x00000000003e7805 */ /* 0x000fe2000001ff00 */
[----:B------:R-:W-:Y:S01]  /*1c60*/  CS2R R34, SRZ ;  /* 0x0000000000227805 */ /* 0x000fe2000001ff00 */
[----:B------:R-:W-:Y:S01]  /*1c70*/  CS2R R60, SRZ ;  /* 0x00000000003c7805 */ /* 0x000fe2000001ff00 */
[----:B------:R-:W-:Y:S01]  /*1c80*/  CS2R R38, SRZ ;  /* 0x0000000000267805 */ /* 0x000fe2000001ff00 */
[----:B------:R-:W-:Y:S01]  /*1c90*/  IMAD.X R3, R3, 0x1, R90, P0 ;  /* 0x0000000103037824 */ /* 0x000fe200000e065a */
[----:B------:R-:W-:Y:S01]  /*1ca0*/  IADD3 R4, P0, R150, R4, RZ ;  /* 0x0000000496047210 */ /* 0x000fe20007f1e0ff */
[----:B------:R-:W-:Y:S01]  /*1cb0*/  CS2R R58, SRZ ;  /* 0x00000000003a7805 */ /* 0x000fe2000001ff00 */
[----:B------:R-:W-:Y:S01]  /*1cc0*/  CS2R R32, SRZ ;  /* 0x0000000000207805 */ /* 0x000fe2000001ff00 */
[----:B------:R-:W-:Y:S01]  /*1cd0*/  CS2R R54, SRZ ;  /* 0x0000000000367805 */ /* 0x000fe2000001ff00 */
[----:B------:R-:W-:Y:S01]  /*1ce0*/  CS2R R28, SRZ ;  /* 0x00000000001c7805 */ /* 0x000fe2000001ff00 */
[----:B------:R-:W-:Y:S01]  /*1cf0*/  IMAD.X R5, R0, 0x1, R89, P0 ;  /* 0x0000000100057824 */ /* 0x000fe200000e0659 */
[C---:B------:R-:W-:Y:S01]  /*1d00*/  LEA R20, P0, R6.reuse, c[0x0][0x270], 0x1 ;  /* 0x00009c0006147a11 */ /* 0x040fe200078008ff */
[----:B------:R-:W-:Y:S01]  /*1d10*/  CS2R R52, SRZ ;  /* 0x0000000000347805 */ /* 0x000fe2000001ff00 */
[----:B------:R-:W-:Y:S01]  /*1d20*/  CS2R R26, SRZ ;  /* 0x00000000001a7805 */ /* 0x000fe2000001ff00 */
[----:B------:R-:W-:Y:S01]  /*1d30*/  CS2R R50, SRZ ;  /* 0x0000000000327805 */ /* 0x000fe2000001ff00 */
[----:B------:R-:W-:Y:S01]  /*1d40*/  LEA.HI.X R21, R6, c[0x0][0x274], R3, 0x1, P0 ;  /* 0x00009d0006157a11 */ /* 0x000fe200000f0c03 */
[----:B------:R-:W-:Y:S01]  /*1d50*/  CS2R R24, SRZ ;  /* 0x0000000000187805 */ /* 0x000fe2000001ff00 */
[C---:B------:R-:W-:Y:S04]  /*1d60*/  LEA R2, P0, R4.reuse, c[0x0][0x288], 0x1 ;  /* 0x0000a20004027a11 */ /* 0x040fe800078008ff */
[----:B------:R-:W-:Y:S02]  /*1d70*/  LEA.HI.X R3, R4, c[0x0][0x28c], R5, 0x1, P0 ;  /* 0x0000a30004037a11 */ /* 0x000fe400000f0c05 */
[----:B------:R-:W-:Y:S11]  /*1d80*/  ISETP.GE.AND P0, PT, R16, c[0x0][0x27c], PT ;  /* 0x00009f0010007a0c */ /* 0x000ff60003f06270 */
[----:B------:R-:W-:Y:S02]  /*1d90*/  @!UPT UIADD3 URZ, URZ, URZ, URZ ;  /* 0x0000003f3f3ff290 */ /* 0x000fe4000fffe03f */
[----:B------:R1:W5:Y:S04]  /*1da0*/  @!P0 LDG.E.64 R62, [R20.64] ;  /* 0x00000006143e8981 */ /* 0x000368000c1e1b00 */
[----:B------:R1:W5:Y:S01]  /*1db0*/  @!P0 LDG.E.64 R34, [R2.64] ;  /* 0x0000000602228981 */ /* 0x000362000c1e1b00 */
[----:B------:R-:W-:Y:S11]  /*1dc0*/  ISETP.GE.AND P0, PT, R9, c[0x0][0x27c], PT ;  /* 0x00009f0009007a0c */ /* 0x000ff60003f06270 */
[----:B------:R-:W-:Y:S02]  /*1dd0*/  @!UPT UIADD3 URZ, URZ, URZ, URZ ;  /* 0x0000003f3f3ff290 */ /* 0x000fe4000fffe03f */
[----:B------:R1:W5:Y:S04]  /*1de0*/  @!P0 LDG.E.64 R60, [R20.64+0x20] ;  /* 0x00002006143c8981 */ /* 0x000368000c1e1b00 */
[----:B------:R1:W5:Y:S01]  /*1df0*/  @!P0 LDG.E.64 R38, [R2.64+0x20] ;  /* 0x0000200602268981 */ /* 0x000362000c1e1b00 */
        /* <DEDUP_REMOVED lines=15> */
[----:B------:R1:W5:Y:S02]  /*1ef0*/  @!P0 LDG.E.64 R24, [R2.64+0xa0] ;  /* 0x0000a00602188981 */ /* 0x000364000c1e1b00 */
.L_x_60:
[----:B------:R-:W-:Y:S05]  /*1f00*/  BSYNC B0 ;  /* 0x0000000000007941 */ /* 0x000fea0003800000 */
.L_x_59:
[----:B------:R-:W-:-:S05]  /*1f10*/  @P1 BRA `(.L_x_61) ;  /* 0x0000339000001947 */ /* 0x000fca0003800000 */
[----:B------:R-:W-:Y:S01]  /*1f20*/  ISETP.GE.AND P0, PT, R18, c[0x0][0x1d4], PT ;  /* 0x0000750012007a0c */ /* 0x000fe20003f06270 */
[----:B-1---5:R-:W-:Y:S01]  /*1f30*/  IMAD.MOV.U32 R21, RZ, RZ, R52 ;  /* 0x000000ffff157224 */ /* 0x022fe200078e0034 */
[----:B------:R-:W-:Y:S01]  /*1f40*/  MOV R20, R53 ;  /* 0x0000003500147202 */ /* 0x000fe20000000f00 */
[----:B------:R-:W-:Y:S01]  /*1f50*/  IMAD.MOV.U32 R2, RZ, RZ, R24 ;  /* 0x000000ffff027224 */ /* 0x000fe200078e0018 */
[----:B------:R-:W-:Y:S01]  /*1f60*/  MOV R4, R26 ;  /* 0x0000001a00047202 */ /* 0x000fe20000000f00 */
[----:B------:R-:W-:Y:S01]  /*1f70*/  IMAD.MOV.U32 R0, RZ, RZ, R25 ;  /* 0x000000ffff007224 */ /* 0x000fe200078e0019 */
[----:B------:R-:W-:Y:S01]  /*1f80*/  PRMT R48, R20, 0x5410, R21 ;  /* 0x0000541014307816 */ /* 0x000fe20000000015 */
        /* <DEDUP_REMOVED lines=9> */
[----:B------:R-:W-:Y:S01]  /*2020*/  PRMT R56, R20, 0x5410, R21 ;  /* 0x0000541014387816 */ /* 0x000fe20000000015 */
[----:B------:R-:W-:Y:S01]  /*2030*/  IMAD.MOV.U32 R23, RZ, RZ, R54 ;  /* 0x000000ffff177224 */ /* 0x000fe200078e0036 */
[----:B------:R-:W-:Y:S01]  /*2040*/  PRMT R6, R3, 0x5410, R4 ;  /* 0x0000541003067816 */ /* 0x000fe20000000004 */
[----:B------:R-:W-:Y:S01]  /*2050*/  IMAD.MOV.U32 R22, RZ, RZ, R55 ;  /* 0x000000ffff167224 */ /* 0x000fe200078e0037 */
[----:B------:R-:W-:Y:S01]  /*2060*/  PRMT R7, R0, 0x5410, R2 ;  /* 0x0000541000077816 */ /* 0x000fe20000000002 */
[----:B------:R-:W-:Y:S01]  /*2070*/  IMAD.MOV.U32 R21, RZ, RZ, R60 ;  /* 0x000000ffff157224 */ /* 0x000fe200078e003c */
[----:B------:R-:W-:Y:S01]  /*2080*/  MOV R20, R61 ;  /* 0x0000003d00147202 */ /* 0x000fe20000000f00 */
[----:B------:R-:W-:Y:S01]  /*2090*/  IMAD.MOV.U32 R4, RZ, RZ, R32 ;  /* 0x000000ffff047224 */ /* 0x000fe200078e0020 */
[----:B------:R-:W-:Y:S01]  /*20a0*/  MOV R2, R38 ;  /* 0x0000002600027202 */ /* 0x000fe20000000f00 */
[----:B------:R-:W-:Y:S01]  /*20b0*/  IMAD.MOV.U32 R3, RZ, RZ, R33 ;  /* 0x000000ffff037224 */ /* 0x000fe200078e0021 */
[----:B------:R-:W-:Y:S01]  /*20c0*/  PRMT R49, R22, 0x5410, R23 ;  /* 0x0000541016317816 */ /* 0x000fe20000000017 */
[----:B------:R-:W-:Y:S01]  /*20d0*/  IMAD.MOV.U32 R0, RZ, RZ, R39 ;  /* 0x000000ffff007224 */ /* 0x000fe200078e0027 */
[----:B------:R-:W-:Y:S01]  /*20e0*/  PRMT R57, R20, 0x5410, R21 ;  /* 0x0000541014397816 */ /* 0x000fe20000000015 */
[----:B------:R-:W-:Y:S01]  /*20f0*/  BSSY B0, `(.L_x_62) ;  /* 0x000003b000007945 */ /* 0x000fe20003800000 */
[----:B------:R-:W-:Y:S02]  /*2100*/  PRMT R8, R3, 0x5410, R4 ;  /* 0x0000541003087816 */ /* 0x000fe40000000004 */
[----:B------:R-:W-:Y:S01]  /*2110*/  PRMT R30, R0, 0x5410, R2 ;  /* 0x00005410001e7816 */ /* 0x000fe20000000002 */
[----:B------:R-:W-:-:S05]  /*2120*/  @P0 BRA `(.L_x_63) ;  /* 0x0000037000000947 */ /* 0x000fca0003800000 */
[----:B------:R-:W-:Y:S01]  /*2130*/  ISETP.GE.AND P0, PT, R16, c[0x0][0x27c], PT ;  /* 0x00009f0010007a0c */ /* 0x000fe20003f06270 */
[----:B------:R-:W1:Y:S01]  /*2140*/  LDS.128 R20, [R128+0x6000] ;  /* 0x0060000080147984 */ /* 0x000e620000000c00 */
[----:B------:R-:W-:Y:S02]  /*2150*/  MOV R40, R34 ;  /* 0x0000002200287202 */ /* 0x000fe40000000f00 */
[----:B------:R-:W-:Y:S02]  /*2160*/  MOV R42, R62 ;  /* 0x0000003e002a7202 */ /* 0x000fe40000000f00 */
[----:B------:R-:W-:Y:S02]  /*2170*/  MOV R37, R35 ;  /* 0x0000002300257202 */ /* 0x000fe40000000f00 */
[----:B------:R-:W-:Y:S05]  /*2180*/  MOV R45, R63 ;  /* 0x0000003f002d7202 */ /* 0x000fea0000000f00 */
[--C-:B------:R-:W-:Y:S01]  /*2190*/  @!P0 SHF.R.U64 R36, R34, 0x10, R35.reuse ;  /* 0x0000001022248819 */ /* 0x100fe20000001223 */
[----:B------:R-:W-:Y:S01]  /*21a0*/  @!P0 HADD2.F32 R40, -RZ, R40.H0_H0 ;  /* 0x20000028ff288230 */ /* 0x000fe20000004100 */
[----:B------:R-:W-:Y:S01]  /*21b0*/  @!P0 SHF.R.U32.HI R34, RZ, 0x10, R35 ;  /* 0x00000010ff228819 */ /* 0x000fe20000011623 */
[----:B------:R-:W-:Y:S01]  /*21c0*/  @!P0 HADD2.F32 R42, -RZ, R42.H0_H0 ;  /* 0x2000002aff2a8230 */ /* 0x000fe20000004100 */
[--C-:B------:R-:W-:Y:S01]  /*21d0*/  @!P0 SHF.R.U64 R44, R62, 0x10, R63.reuse ;  /* 0x000000103e2c8819 */ /* 0x100fe2000000123f */
[----:B------:R-:W-:Y:S01]  /*21e0*/  @!P0 HADD2.F32 R36, -RZ, R36.H0_H0 ;  /* 0x20000024ff248230 */ /* 0x000fe20000004100 */
[----:B------:R-:W-:Y:S01]  /*21f0*/  @!P0 SHF.R.U32.HI R46, RZ, 0x10, R63 ;  /* 0x00000010ff2e8819 */ /* 0x000fe2000001163f */
[----:B------:R-:W-:Y:S02]  /*2200*/  @!P0 HADD2.F32 R34, -RZ, R34.H0_H0 ;  /* 0x20000022ff228230 */ /* 0x000fe40000004100 */
[----:B------:R-:W-:Y:S02]  /*2210*/  @!P0 HADD2.F32 R44, -RZ, R44.H0_H0 ;  /* 0x2000002cff2c8230 */ /* 0x000fe40000004100 */
[----:B------:R-:W-:Y:S01]  /*2220*/  @!P0 HADD2.F32 R46, -RZ, R46.H0_H0 ;  /* 0x2000002eff2e8230 */ /* 0x000fe20000004100 */
[----:B-1----:R-:W-:Y:S01]  /*2230*/  @!P0 IMAD.MOV.U32 R35, RZ, RZ, R21 ;  /* 0x000000ffff238224 */ /* 0x002fe200078e0015 */
[----:B------:R-:W-:Y:S04]  /*2240*/  @!P0 MOV R31, R20 ;  /* 0x00000014001f8202 */ /* 0x000fe80000000f00 */
[----:B------:R-:W-:Y:S02]  /*2250*/  @!P0 HADD2.F32 R43, -RZ, R35.H1_H1 ;  /* 0x30000023ff2b8230 */ /* 0x000fe40000004100 */
[--C-:B------:R-:W-:Y:S02]  /*2260*/  @!P0 HADD2.F32 R41, -RZ, R31.reuse.H1_H1 ;  /* 0x3000001fff298230 */ /* 0x100fe40000004100 */
[----:B------:R-:W-:Y:S01]  /*2270*/  @!P0 HADD2.F32 R31, -RZ, R31.H0_H0 ;  /* 0x2000001fff1f8230 */ /* 0x000fe20000004100 */
[----:B------:R-:W-:Y:S02]  /*2280*/  @!P0 FMUL.FTZ R69, R43, R36 ;  /* 0x000000242b458220 */ /* 0x000fe40000410000 */
[-C--:B------:R-:W-:Y:S02]  /*2290*/  @!P0 FMUL.FTZ R67, R41, R40.reuse ;  /* 0x0000002829438220 */ /* 0x080fe40000410000 */
[C---:B------:R-:W-:Y:S02]  /*22a0*/  @!P0 FMUL.FTZ R0, R31.reuse, R40 ;  /* 0x000000281f008220 */ /* 0x040fe40000410000 */
[-C--:B------:R-:W-:Y:S01]  /*22b0*/  @!P0 FFMA.FTZ R67, R31, R42.reuse, -R67 ;  /* 0x0000002a1f438223 */ /* 0x080fe20000010843 */
[----:B------:R-:W-:Y:S01]  /*22c0*/  @!P0 HADD2.F32 R31, -RZ, R35.H0_H0 ;  /* 0x20000023ff1f8230 */ /* 0x000fe20000004100 */
[----:B------:R-:W-:Y:S01]  /*22d0*/  @!P0 FFMA.FTZ R0, R41, R42, R0 ;  /* 0x0000002a29008223 */ /* 0x000fe20000010000 */
[----:B------:R-:W-:Y:S01]  /*22e0*/  @!P0 MOV R35, R22 ;  /* 0x0000001600238202 */ /* 0x000fe20000000f00 */
[----:B------:R-:W-:Y:S02]  /*22f0*/  @!P0 HADD2.F32 R42, -RZ, R45.H0_H0 ;  /* 0x2000002dff2a8230 */ /* 0x000fe40000004100 */
[C---:B------:R-:W-:Y:S01]  /*2300*/  @!P0 FMUL.FTZ R2, R31.reuse, R36 ;  /* 0x000000241f028220 */ /* 0x040fe20000410000 */
[----:B------:R-:W-:Y:S01]  /*2310*/  @!P0 F2FP.PACK_AB R67, R0, R67 ;  /* 0x000000430043823e */ /* 0x000fe200000000ff */
[-C--:B------:R-:W-:Y:S01]  /*2320*/  @!P0 FFMA.FTZ R69, R31, R44.reuse, -R69 ;  /* 0x0000002c1f458223 */ /* 0x080fe20000010845 */
[----:B------:R-:W-:Y:S01]  /*2330*/  @!P0 MOV R31, R23 ;  /* 0x00000017001f8202 */ /* 0x000fe20000000f00 */
[----:B------:R-:W-:Y:S01]  /*2340*/  @!P0 FFMA.FTZ R2, R43, R44, R2 ;  /* 0x0000002c2b028223 */ /* 0x000fe20000010002 */
[--C-:B------:R-:W-:Y:S01]  /*2350*/  @!P0 HADD2.F32 R41, -RZ, R35.reuse.H1_H1 ;  /* 0x30000023ff298230 */ /* 0x100fe20000004100 */
[----:B------:R-:W-:Y:S01]  /*2360*/  @!P0 IMAD.MOV.U32 R20, RZ, RZ, R67 ;  /* 0x000000ffff148224 */ /* 0x000fe200078e0043 */
[----:B------:R-:W-:Y:S02]  /*2370*/  @!P0 HADD2.F32 R35, -RZ, R35.H0_H0 ;  /* 0x20000023ff238230 */ /* 0x000fe40000004100 */
[----:B------:R-:W-:Y:S01]  /*2380*/  @!P0 HADD2.F32 R36, -RZ, R37.H0_H0 ;  /* 0x20000025ff248230 */ /* 0x000fe20000004100 */
[----:B------:R-:W-:Y:S01]  /*2390*/  @!P0 F2FP.PACK_AB R70, R2, R69 ;  /* 0x000000450246823e */ /* 0x000fe200000000ff */
[--C-:B------:R-:W-:Y:S02]  /*23a0*/  @!P0 HADD2.F32 R45, -RZ, R31.reuse.H1_H1 ;  /* 0x3000001fff2d8230 */ /* 0x100fe40000004100 */
[----:B------:R-:W-:Y:S01]  /*23b0*/  @!P0 HADD2.F32 R31, -RZ, R31.H0_H0 ;  /* 0x2000001fff1f8230 */ /* 0x000fe20000004100 */
[----:B------:R-:W-:Y:S01]  /*23c0*/  @!P0 FMUL.FTZ R3, R35, R36 ;  /* 0x0000002423038220 */ /* 0x000fe20000410000 */
[----:B------:R-:W-:Y:S01]  /*23d0*/  @!P0 MOV R21, R70 ;  /* 0x0000004600158202 */ /* 0x000fe20000000f00 */
[----:B------:R-:W-:Y:S02]  /*23e0*/  @!P0 FMUL.FTZ R66, R41, R36 ;  /* 0x0000002429428220 */ /* 0x000fe40000410000 */
[-C--:B------:R-:W-:Y:S02]  /*23f0*/  @!P0 FMUL.FTZ R68, R45, R34.reuse ;  /* 0x000000222d448220 */ /* 0x080fe40000410000 */
[----:B------:R-:W-:Y:S02]  /*2400*/  @!P0 FMUL.FTZ R4, R31, R34 ;  /* 0x000000221f048220 */ /* 0x000fe40000410000 */
[-C--:B------:R-:W-:Y:S02]  /*2410*/  @!P0 FFMA.FTZ R3, R41, R42.reuse, R3 ;  /* 0x0000002a29038223 */ /* 0x080fe40000010003 */
[----:B------:R-:W-:Y:S02]  /*2420*/  @!P0 FFMA.FTZ R66, R35, R42, -R66 ;  /* 0x0000002a23428223 */ /* 0x000fe40000010842 */
[-C--:B------:R-:W-:Y:S02]  /*2430*/  @!P0 FFMA.FTZ R68, R31, R46.reuse, -R68 ;  /* 0x0000002e1f448223 */ /* 0x080fe40000010844 */
[----:B------:R-:W-:Y:S01]  /*2440*/  @!P0 FFMA.FTZ R4, R45, R46, R4 ;  /* 0x0000002e2d048223 */ /* 0x000fe20000010004 */
[----:B------:R-:W-:Y:S04]  /*2450*/  @!P0 F2FP.PACK_AB R66, R3, R66 ;  /* 0x000000420342823e */ /* 0x000fe800000000ff */
[----:B------:R-:W-:Y:S02]  /*2460*/  @!P0 F2FP.PACK_AB R69, R4, R68 ;  /* 0x000000440445823e */ /* 0x000fe400000000ff */
[----:B------:R-:W-:Y:S02]  /*2470*/  @!P0 MOV R22, R66 ;  /* 0x0000004200168202 */ /* 0x000fe40000000f00 */
[----:B------:R-:W-:Y:S05]  /*2480*/  @!P0 MOV R23, R69 ;  /* 0x0000004500178202 */ /* 0x000fea0000000f00 */
[----:B------:R1:W-:Y:S02]  /*2490*/  STG.E.128 [R64.64], R20 ;  /* 0x0000001440007986 */ /* 0x0003e4000c101d06 */
.L_x_63:
[----:B------:R-:W-:Y:S05]  /*24a0*/  BSYNC B0 ;  /* 0x0000000000007941 */ /* 0x000fea0003800000 */
.L_x_62:
[----:B------:R-:W-:Y:S01]  /*24b0*/  ISETP.GE.AND P0, PT, R13, c[0x0][0x1d4], PT ;  /* 0x000075000d007a0c */ /* 0x000fe20003f06270 */
[----:B------:R-:W-:Y:S01]  /*24c0*/  @!UPT UIADD3 URZ, URZ, URZ, URZ ;  /* 0x0000003f3f3ff290 */ /* 0x000fe2000fffe03f */
[----:B------:R-:W-:Y:S11]  /*24d0*/  BSSY B0, `(.L_x_64) ;  /* 0x0000036000007945 */ /* 0x000ff60003800000 */
[----:B------:R-:W-:-:S05]  /*24e0*/  @P0 BRA `(.L_x_65) ;  /* 0x0000034000000947 */ /* 0x000fca0003800000 */
[----:B------:R-:W-:Y:S01]  /*24f0*/  ISETP.GE.AND P0, PT, R9, c[0x0][0x27c], PT ;  /* 0x00009f0009007a0c */ /* 0x000fe20003f06270 */
[----:B-1----:R-:W1:Y:S11]  /*2500*/  LDS.128 R20, [R127+0x6000] ;  /* 0x006000007f147984 */ /* 0x002e760000000c00 */
[----:B------:R-:W-:Y:S01]  /*2510*/  @!UPT UIADD3 URZ, URZ, URZ, URZ ;  /* 0x0000003f3f3ff290 */ /* 0x000fe2000fffe03f */
[--C-:B------:R-:W-:Y:S01]  /*2520*/  @!P0 HADD2.F32 R36, -RZ, R30.reuse.H1_H1 ;  /* 0x3000001eff248230 */ /* 0x100fe20000004100 */
[----:B------:R-:W-:Y:S01]  /*2530*/  @!P0 SHF.R.U64 R31, R38, 0x10, R39 ;  /* 0x00000010261f8819 */ /* 0x000fe20000001227 */
[----:B------:R-:W-:Y:S01]  /*2540*/  @!P0 HADD2.F32 R40, -RZ, R57.H1_H1 ;  /* 0x30000039ff288230 */ /* 0x000fe20000004100 */
[----:B------:R-:W-:Y:S01]  /*2550*/  @!P0 SHF.R.U64 R43, R60, 0x10, R61 ;  /* 0x000000103c2b8819 */ /* 0x000fe2000000123d */
[----:B------:R-:W-:Y:S01]  /*2560*/  @!P0 HADD2.F32 R30, -RZ, R30.H0_H0 ;  /* 0x2000001eff1e8230 */ /* 0x000fe20000004100 */
[----:B------:R-:W-:Y:S01]  /*2570*/  @!P0 SHF.R.U32.HI R38, RZ, 0x10, R39 ;  /* 0x00000010ff268819 */ /* 0x000fe20000011627 */
[----:B------:R-:W-:Y:S01]  /*2580*/  @!P0 HADD2.F32 R31, -RZ, R31.H0_H0 ;  /* 0x2000001fff1f8230 */ /* 0x000fe20000004100 */
[----:B------:R-:W-:Y:S01]  /*2590*/  @!P0 SHF.R.U32.HI R46, RZ, 0x10, R61 ;  /* 0x00000010ff2e8819 */ /* 0x000fe2000001163d */
[----:B------:R-:W-:Y:S02]  /*25a0*/  @!P0 HADD2.F32 R43, -RZ, R43.H0_H0 ;  /* 0x2000002bff2b8230 */ /* 0x000fe40000004100 */
[----:B------:R-:W-:Y:S02]  /*25b0*/  @!P0 HADD2.F32 R38, -RZ, R38.H0_H0 ;  /* 0x20000026ff268230 */ /* 0x000fe40000004100 */
[----:B------:R-:W-:Y:S02]  /*25c0*/  @!P0 HADD2.F32 R44, -RZ, R57.H0_H0 ;  /* 0x20000039ff2c8230 */ /* 0x000fe40000004100 */
[----:B------:R-:W-:Y:S01]  /*25d0*/  @!P0 HADD2.F32 R46, -RZ, R46.H0_H0 ;  /* 0x2000002eff2e8230 */ /* 0x000fe20000004100 */
[----:B-1----:R-:W-:Y:S02]  /*25e0*/  @!P0 MOV R34, R20 ;  /* 0x0000001400228202 */ /* 0x002fe40000000f00 */
[----:B------:R-:W-:Y:S03]  /*25f0*/  @!P0 MOV R35, R21 ;  /* 0x0000001500238202 */ /* 0x000fe60000000f00 */
[--C-:B------:R-:W-:Y:S02]  /*2600*/  @!P0 HADD2.F32 R41, -RZ, R34.reuse.H1_H1 ;  /* 0x30000022ff298230 */ /* 0x100fe40000004100 */
[----:B------:R-:W-:Y:S01]  /*2610*/  @!P0 HADD2.F32 R37, -RZ, R34.H0_H0 ;  /* 0x20000022ff258230 */ /* 0x000fe20000004100 */
[----:B------:R-:W-:Y:S01]  /*2620*/  @!P0 MOV R34, R22 ;  /* 0x0000001600228202 */ /* 0x000fe20000000f00 */
[--C-:B------:R-:W-:Y:S01]  /*2630*/  @!P0 HADD2.F32 R42, -RZ, R35.reuse.H1_H1 ;  /* 0x30000023ff2a8230 */ /* 0x100fe20000004100 */
[-C--:B------:R-:W-:Y:S02]  /*2640*/  @!P0 FMUL.FTZ R45, R41, R36.reuse ;  /* 0x00000024292d8220 */ /* 0x080fe40000410000 */
[C---:B------:R-:W-:Y:S01]  /*2650*/  @!P0 FMUL.FTZ R0, R37.reuse, R36 ;  /* 0x0000002425008220 */ /* 0x040fe20000410000 */
[----:B------:R-:W-:Y:S01]  /*2660*/  @!P0 HADD2.F32 R36, -RZ, R35.H0_H0 ;  /* 0x20000023ff248230 */ /* 0x000fe20000004100 */
[-C--:B------:R-:W-:Y:S01]  /*2670*/  @!P0 FMUL.FTZ R63, R42, R31.reuse ;  /* 0x0000001f2a3f8220 */ /* 0x080fe20000410000 */
[--C-:B------:R-:W-:Y:S01]  /*2680*/  @!P0 HADD2.F32 R35, -RZ, R34.reuse.H0_H0 ;  /* 0x20000022ff238230 */ /* 0x100fe20000004100 */
[-C--:B------:R-:W-:Y:S02]  /*2690*/  @!P0 FFMA.FTZ R45, R37, R40.reuse, -R45 ;  /* 0x00000028252d8223 */ /* 0x080fe4000001082d */
[----:B------:R-:W-:Y:S01]  /*26a0*/  @!P0 FMUL.FTZ R2, R36, R31 ;  /* 0x0000001f24028220 */ /* 0x000fe20000410000 */
[----:B------:R-:W-:Y:S01]  /*26b0*/  @!P0 MOV R31, R23 ;  /* 0x00000017001f8202 */ /* 0x000fe20000000f00 */
[----:B------:R-:W-:Y:S01]  /*26c0*/  @!P0 FFMA.FTZ R0, R41, R40, R0 ;  /* 0x0000002829008223 */ /* 0x000fe20000010000 */
[----:B------:R-:W-:Y:S01]  /*26d0*/  @!P0 HADD2.F32 R40, -RZ, R34.H1_H1 ;  /* 0x30000022ff288230 */ /* 0x000fe20000004100 */
[-C--:B------:R-:W-:Y:S02]  /*26e0*/  @!P0 FMUL.FTZ R3, R35, R30.reuse ;  /* 0x0000001e23038220 */ /* 0x080fe40000410000 */
[----:B------:R-:W-:Y:S01]  /*26f0*/  @!P0 FFMA.FTZ R2, R42, R43, R2 ;  /* 0x0000002b2a028223 */ /* 0x000fe20000010002 */
[----:B------:R-:W-:Y:S01]  /*2700*/  @!P0 F2FP.PACK_AB R45, R0, R45 ;  /* 0x0000002d002d823e */ /* 0x000fe200000000ff */
[C---:B------:R-:W-:Y:S01]  /*2710*/  @!P0 FMUL.FTZ R62, R40.reuse, R30 ;  /* 0x0000001e283e8220 */ /* 0x040fe20000410000 */
[--C-:B------:R-:W-:Y:S01]  /*2720*/  @!P0 HADD2.F32 R41, -RZ, R31.reuse.H1_H1 ;  /* 0x3000001fff298230 */ /* 0x100fe20000004100 */
[----:B------:R-:W-:Y:S01]  /*2730*/  @!P0 FFMA.FTZ R3, R40, R44, R3 ;  /* 0x0000002c28038223 */ /* 0x000fe20000010003 */
[----:B------:R-:W-:Y:S01]  /*2740*/  @!P0 MOV R20, R45 ;  /* 0x0000002d00148202 */ /* 0x000fe20000000f00 */
[----:B------:R-:W-:Y:S01]  /*2750*/  @!P0 HADD2.F32 R31, -RZ, R31.H0_H0 ;  /* 0x2000001fff1f8230 */ /* 0x000fe20000004100 */
[----:B------:R-:W-:Y:S02]  /*2760*/  @!P0 FFMA.FTZ R63, R36, R43, -R63 ;  /* 0x0000002b243f8223 */ /* 0x000fe4000001083f */
[-C--:B------:R-:W-:Y:S02]  /*2770*/  @!P0 FMUL.FTZ R66, R41, R38.reuse ;  /* 0x0000002629428220 */ /* 0x080fe40000410000 */
[----:B------:R-:W-:Y:S01]  /*2780*/  @!P0 FMUL.FTZ R4, R31, R38 ;  /* 0x000000261f048220 */ /* 0x000fe20000410000 */
[----:B------:R-:W-:Y:S01]  /*2790*/  @!P0 F2FP.PACK_AB R68, R2, R63 ;  /* 0x0000003f0244823e */ /* 0x000fe200000000ff */
[----:B------:R-:W-:Y:S02]  /*27a0*/  @!P0 FFMA.FTZ R62, R35, R44, -R62 ;  /* 0x0000002c233e8223 */ /* 0x000fe4000001083e */
[----:B------:R-:W-:Y:S01]  /*27b0*/  @!P0 FFMA.FTZ R66, R31, R46, -R66 ;  /* 0x0000002e1f428223 */ /* 0x000fe20000010842 */
[----:B------:R-:W-:Y:S01]  /*27c0*/  @!P0 MOV R21, R68 ;  /* 0x0000004400158202 */ /* 0x000fe20000000f00 */
[----:B------:R-:W-:Y:S01]  /*27d0*/  @!P0 FFMA.FTZ R4, R41, R46, R4 ;  /* 0x0000002e29048223 */ /* 0x000fe20000010004 */
[----:B------:R-:W-:Y:S04]  /*27e0*/  @!P0 F2FP.PACK_AB R62, R3, R62 ;  /* 0x0000003e033e823e */ /* 0x000fe800000000ff */
[----:B------:R-:W-:Y:S02]  /*27f0*/  @!P0 F2FP.PACK_AB R63, R4, R66 ;  /* 0x00000042043f823e */ /* 0x000fe400000000ff */
[----:B------:R-:W-:Y:S02]  /*2800*/  @!P0 MOV R22, R62 ;  /* 0x0000003e00168202 */ /* 0x000fe40000000f00 */
[----:B------:R-:W-:Y:S05]  /*2810*/  @!P0 MOV R23, R63 ;  /* 0x0000003f00178202 */ /* 0x000fea0000000f00 */
[----:B------:R1:W-:Y:S02]  /*2820*/  STG.E.128 [R64.64+0x40], R20 ;  /* 0x0000401440007986 */ /* 0x0003e4000c101d06 */
.L_x_65:
[----:B------:R-:W-:Y:S05]  /*2830*/  BSYNC B0 ;  /* 0x0000000000007941 */ /* 0x000fea0003800000 */
.L_x_64:
[----:B------:R-:W-:Y:S01]  /*2840*/  ISETP.GE.AND P0, PT, R12, c[0x0][0x1d4], PT ;  /* 0x000075000c007a0c */ /* 0x000fe20003f06270 */
[----:B------:R-:W-:Y:S01]  /*2850*/  @!UPT UIADD3 URZ, URZ, URZ, URZ ;  /* 0x0000003f3f3ff290 */ /* 0x000fe2000fffe03f */
[----:B------:R-:W-:Y:S11]  /*2860*/  BSSY B0, `(.L_x_66) ;  /* 0x0000036000007945 */ /* 0x000ff60003800000 */
[----:B------:R-:W-:-:S05]  /*2870*/  @P0 BRA `(.L_x_67) ;  /* 0x0000034000000947 */ /* 0x000fca0003800000 */
[----:B------:R-:W-:Y:S01]  /*2880*/  ISETP.GE.AND P0, PT, R15, c[0x0][0x27c], PT ;  /* 0x00009f000f007a0c */ /* 0x000fe20003f06270 */
[----:B-1----:R-:W1:Y:S11]  /*2890*/  LDS.128 R20, [R128+0x8000] ;  /* 0x0080000080147984 */ /* 0x002e760000000c00 */
[----:B------:R-:W-:Y:S01]  /*28a0*/  @!UPT UIADD3 URZ, URZ, URZ, URZ ;  /* 0x0000003f3f3ff290 */ /* 0x000fe2000fffe03f */
[----:B------:R-:W-:Y:S01]  /*28b0*/  @!P0 HADD2.F32 R34, -RZ, R8.H1_H1 ;  /* 0x30000008ff228230 */ /* 0x000fe20000004100 */
[--C-:B------:R-:W-:Y:S01]  /*28c0*/  @!P0 SHF.R.U64 R30, R32, 0x10, R33.reuse ;  /* 0x00000010201e8819 */ /* 0x100fe20000001221 */
[----:B------:R-:W-:Y:S01]  /*28d0*/  @!P0 HADD2.F32 R36, -RZ, R56.H1_H1 ;  /* 0x30000038ff248230 */ /* 0x000fe20000004100 */
        /* <DEDUP_REMOVED lines=8> */
[----:B-1----:R-:W-:Y:S02]  /*2960*/  @!P0 MOV R31, R20 ;  /* 0x00000014001f8202 */ /* 0x002fe40000000f00 */
[----:B------:R-:W-:Y:S03]  /*2970*/  @!P0 MOV R33, R21 ;  /* 0x0000001500218202 */ /* 0x000fe60000000f00 */
[--C-:B------:R-:W-:Y:S02]  /*2980*/  @!P0 HADD2.F32 R35, -RZ, R31.reuse.H1_H1 ;  /* 0x3000001fff238230 */ /* 0x100fe40000004100 */
[----:B------:R-:W-:Y:S02]  /*2990*/  @!P0 HADD2.F32 R31, -RZ, R31.H0_H0 ;  /* 0x2000001fff1f8230 */ /* 0x000fe40000004100 */
[--C-:B------:R-:W-:Y:S01]  /*29a0*/  @!P0 HADD2.F32 R37, -RZ, R33.reuse.H1_H1 ;  /* 0x30000021ff258230 */ /* 0x100fe20000004100 */
[-C--:B------:R-:W-:Y:S01]  /*29b0*/  @!P0 FMUL.FTZ R41, R35, R34.reuse ;  /* 0x0000002223298220 */ /* 0x080fe20000410000 */
[----:B------:R-:W-:Y:S01]  /*29c0*/  @!P0 HADD2.F32 R33, -RZ, R33.H0_H0 ;  /* 0x20000021ff218230 */ /* 0x000fe20000004100 */
[C---:B------:R-:W-:Y:S02]  /*29d0*/  @!P0 FMUL.FTZ R0, R31.reuse, R34 ;  /* 0x000000221f008220 */ /* 0x040fe40000410000 */
[----:B------:R-:W-:Y:S01]  /*29e0*/  @!P0 FFMA.FTZ R41, R31, R36, -R41 ;  /* 0x000000241f298223 */ /* 0x000fe20000010829 */
[----:B------:R-:W-:Y:S01]  /*29f0*/  @!P0 MOV R31, R22 ;  /* 0x00000016001f8202 */ /* 0x000fe20000000f00 */
[-C--:B------:R-:W-:Y:S02]  /*2a00*/  @!P0 FMUL.FTZ R43, R37, R30.reuse ;  /* 0x0000001e252b8220 */ /* 0x080fe40000410000 */
[C---:B------:R-:W-:Y:S01]  /*2a10*/  @!P0 FMUL.FTZ R2, R33.reuse, R30 ;  /* 0x0000001e21028220 */ /* 0x040fe20000410000 */
[----:B------:R-:W-:Y:S01]  /*2a20*/  @!P0 MOV R30, R23 ;  /* 0x00000017001e8202 */ /* 0x000fe20000000f00 */
[----:B------:R-:W-:Y:S01]  /*2a30*/  @!P0 FFMA.FTZ R43, R33, R38, -R43 ;  /* 0x00000026212b8223 */ /* 0x000fe2000001082b */
[--C-:B------:R-:W-:Y:S01]  /*2a40*/  @!P0 HADD2.F32 R33, -RZ, R31.reuse.H0_H0 ;  /* 0x2000001fff218230 */ /* 0x100fe20000004100 */
[----:B------:R-:W-:Y:S01]  /*2a50*/  @!P0 FFMA.FTZ R0, R35, R36, R0 ;  /* 0x0000002423008223 */ /* 0x000fe20000010000 */
[----:B------:R-:W-:Y:S01]  /*2a60*/  @!P0 HADD2.F32 R35, -RZ, R31.H1_H1 ;  /* 0x3000001fff238230 */ /* 0x000fe20000004100 */
[----:B------:R-:W-:Y:S01]  /*2a70*/  @!P0 FFMA.FTZ R2, R37, R38, R2 ;  /* 0x0000002625028223 */ /* 0x000fe20000010002 */
[--C-:B------:R-:W-:Y:S01]  /*2a80*/  @!P0 HADD2.F32 R39, -RZ, R30.reuse.H1_H1 ;  /* 0x3000001eff278230 */ /* 0x100fe20000004100 */
[-C--:B------:R-:W-:Y:S01]  /*2a90*/  @!P0 FMUL.FTZ R3, R33, R8.reuse ;  /* 0x0000000821038220 */ /* 0x080fe20000410000 */
[----:B------:R-:W-:Y:S01]  /*2aa0*/  @!P0 F2FP.PACK_AB R41, R0, R41 ;  /* 0x000000290029823e */ /* 0x000fe200000000ff */
[----:B------:R-:W-:Y:S01]  /*2ab0*/  @!P0 HADD2.F32 R31, -RZ, R30.H0_H0 ;  /* 0x2000001eff1f8230 */ /* 0x000fe20000004100 */
[----:B------:R-:W-:Y:S01]  /*2ac0*/  @!P0 F2FP.PACK_AB R46, R2, R43 ;  /* 0x0000002b022e823e */ /* 0x000fe200000000ff */
[----:B------:R-:W-:Y:S01]  /*2ad0*/  @!P0 FMUL.FTZ R42, R35, R8 ;  /* 0x00000008232a8220 */ /* 0x000fe20000410000 */
[----:B------:R-:W-:Y:S01]  /*2ae0*/  @!P0 MOV R20, R41 ;  /* 0x0000002900148202 */ /* 0x000fe20000000f00 */
[----:B------:R-:W-:Y:S01]  /*2af0*/  @!P0 FMUL.FTZ R44, R39, R32 ;  /* 0x00000020272c8220 */ /* 0x000fe20000410000 */
[----:B------:R-:W-:Y:S01]  /*2b00*/  @!P0 MOV R21, R46 ;  /* 0x0000002e00158202 */ /* 0x000fe20000000f00 */
[C---:B------:R-:W-:Y:S01]  /*2b10*/  @!P0 FMUL.FTZ R4, R31.reuse, R32 ;  /* 0x000000201f048220 */ /* 0x040fe20000410000 */
[----:B------:R-:W-:Y:S01]  /*2b20*/  @!P0 HADD2.F32 R36, -RZ, R56.H0_H0 ;  /* 0x20000038ff248230 */ /* 0x000fe20000004100 */
[----:B------:R-:W-:Y:S04]  /*2b30*/  @!P0 FFMA.FTZ R44, R31, R40, -R44 ;  /* 0x000000281f2c8223 */ /* 0x000fe8000001082c */
[-C--:B------:R-:W-:Y:S02]  /*2b40*/  @!P0 FFMA.FTZ R3, R35, R36.reuse, R3 ;  /* 0x0000002423038223 */ /* 0x080fe40000010003 */
[----:B------:R-:W-:Y:S02]  /*2b50*/  @!P0 FFMA.FTZ R42, R33, R36, -R42 ;  /* 0x00000024212a8223 */ /* 0x000fe4000001082a */
[----:B------:R-:W-:Y:S03]  /*2b60*/  @!P0 FFMA.FTZ R4, R39, R40, R4 ;  /* 0x0000002827048223 */ /* 0x000fe60000010004 */
[----:B------:R-:W-:Y:S02]  /*2b70*/  @!P0 F2FP.PACK_AB R42, R3, R42 ;  /* 0x0000002a032a823e */ /* 0x000fe400000000ff */
[----:B------:R-:W-:Y:S02]  /*2b80*/  @!P0 F2FP.PACK_AB R43, R4, R44 ;  /* 0x0000002c042b823e */ /* 0x000fe400000000ff */
[----:B------:R-:W-:Y:S02]  /*2b90*/  @!P0 MOV R22, R42 ;  /* 0x0000002a00168202 */ /* 0x000fe40000000f00 */
[----:B------:R-:W-:Y:S05]  /*2ba0*/  @!P0 MOV R23, R43 ;  /* 0x0000002b00178202 */ /* 0x000fea0000000f00 */
[----:B------:R1:W-:Y:S02]  /*2bb0*/  STG.E.128 [R64.64+0x80], R20 ;  /* 0x0000801440007986 */ /* 0x0003e4000c101d06 */
.L_x_67:
[----:B------:R-:W-:Y:S05]  /*2bc0*/  BSYNC B0 ;  /* 0x0000000000007941 */ /* 0x000fea0003800000 */
.L_x_66:
        /* <DEDUP_REMOVED lines=23> */
[-C--:B------:R-:W-:Y:S02]  /*2d40*/  @!P0 FMUL.FTZ R39, R32, R31.reuse ;  /* 0x0000001f20278220 */ /* 0x080fe40000410000 */
[C---:B------:R-:W-:Y:S01]  /*2d50*/  @!P0 FMUL.FTZ R0, R30.reuse, R31 ;  /* 0x0000001f1e008220 */ /* 0x040fe20000410000 */
[----:B------:R-:W-:Y:S01]  /*2d60*/  @!P0 HADD2.F32 R31, -RZ, R29.H0_H0 ;  /* 0x2000001dff1f8230 */ /* 0x000fe20000004100 */
[----:B------:R-:W-:Y:S01]  /*2d70*/  @!P0 FMUL.FTZ R41, R35, R8 ;  /* 0x0000000823298220 */ /* 0x000fe20000410000 */
[----:B------:R-:W-:Y:S01]  /*2d80*/  @!P0 MOV R29, R22 ;  /* 0x00000016001d8202 */ /* 0x000fe20000000f00 */
[----:B------:R-:W-:Y:S02]  /*2d90*/  @!P0 FFMA.FTZ R39, R30, R33, -R39 ;  /* 0x000000211e278223 */ /* 0x000fe40000010827 */
[----:B------:R-:W-:Y:S01]  /*2da0*/  @!P0 FMUL.FTZ R2, R31, R8 ;  /* 0x000000081f028220 */ /* 0x000fe20000410000 */
[----:B------:R-:W-:Y:S01]  /*2db0*/  @!P0 MOV R8, R23 ;  /* 0x0000001700088202 */ /* 0x000fe20000000f00 */
[----:B------:R-:W-:Y:S01]  /*2dc0*/  @!P0 FFMA.FTZ R0, R32, R33, R0 ;  /* 0x0000002120008223 */ /* 0x000fe20000010000 */
[--C-:B------:R-:W-:Y:S01]  /*2dd0*/  @!P0 HADD2.F32 R30, -RZ, R29.reuse.H0_H0 ;  /* 0x2000001dff1e8230 */ /* 0x100fe20000004100 */
[-C--:B------:R-:W-:Y:S01]  /*2de0*/  @!P0 FFMA.FTZ R2, R35, R34.reuse, R2 ;  /* 0x0000002223028223 */ /* 0x080fe20000010002 */
[----:B------:R-:W-:Y:S01]  /*2df0*/  @!P0 HADD2.F32 R32, -RZ, R29.H1_H1 ;  /* 0x3000001dff208230 */ /* 0x000fe20000004100 */
[----:B------:R-:W-:Y:S01]  /*2e00*/  @!P0 FFMA.FTZ R41, R31, R34, -R41 ;  /* 0x000000221f298223 */ /* 0x000fe20000010829 */
[----:B------:R-:W-:Y:S01]  /*2e10*/  @!P0 F2FP.PACK_AB R39, R0, R39 ;  /* 0x000000270027823e */ /* 0x000fe200000000ff */
[-C--:B------:R-:W-:Y:S01]  /*2e20*/  @!P0 FMUL.FTZ R3, R30, R7.reuse ;  /* 0x000000071e038220 */ /* 0x080fe20000410000 */
[--C-:B------:R-:W-:Y:S01]  /*2e30*/  @!P0 HADD2.F32 R37, -RZ, R8.reuse.H1_H1 ;  /* 0x30000008ff258230 */ /* 0x100fe20000004100 */
[----:B------:R-:W-:Y:S01]  /*2e40*/  @!P0 FMUL.FTZ R38, R32, R7 ;  /* 0x0000000720268220 */ /* 0x000fe20000410000 */
[----:B------:R-:W-:Y:S01]  /*2e50*/  @!P0 F2FP.PACK_AB R42, R2, R41 ;  /* 0x00000029022a823e */ /* 0x000fe200000000ff */
[----:B------:R-:W-:Y:S01]  /*2e60*/  @!P0 HADD2.F32 R29, -RZ, R8.H0_H0 ;  /* 0x20000008ff1d8230 */ /* 0x000fe20000004100 */
[----:B------:R-:W-:Y:S01]  /*2e70*/  @!P0 MOV R20, R39 ;  /* 0x0000002700148202 */ /* 0x000fe20000000f00 */
[----:B------:R-:W-:Y:S01]  /*2e80*/  @!P0 FMUL.FTZ R40, R37, R28 ;  /* 0x0000001c25288220 */ /* 0x000fe20000410000 */
[----:B------:R-:W-:Y:S01]  /*2e90*/  @!P0 MOV R21, R42 ;  /* 0x0000002a00158202 */ /* 0x000fe20000000f00 */
[----:B------:R-:W-:Y:S01]  /*2ea0*/  @!P0 HADD2.F32 R33, -RZ, R49.H0_H0 ;  /* 0x20000031ff218230 */ /* 0x000fe20000004100 */
[C---:B------:R-:W-:Y:S02]  /*2eb0*/  @!P0 FMUL.FTZ R4, R29.reuse, R28 ;  /* 0x0000001c1d048220 */ /* 0x040fe40000410000 */
[-C--:B------:R-:W-:Y:S02]  /*2ec0*/  @!P0 FFMA.FTZ R40, R29, R36.reuse, -R40 ;  /* 0x000000241d288223 */ /* 0x080fe40000010828 */
        /* <DEDUP_REMOVED lines=8> */
.L_x_69:
[----:B------:R-:W-:Y:S05]  /*2f50*/  BSYNC B0 ;  /* 0x0000000000007941 */ /* 0x000fea0003800000 */
.L_x_68:
        /* <DEDUP_REMOVED lines=56> */
.L_x_71:
[----:B------:R-:W-:Y:S05]  /*32e0*/  BSYNC B0 ;  /* 0x0000000000007941 */ /* 0x000fea0003800000 */
.L_x_70:
[----:B------:R-:W-:Y:S11]  /*32f0*/  ISETP.GE.AND P0, PT, R136, c[0x0][0x1d4], PT ;  /* 0x0000750088007a0c */ /* 0x000ff60003f06270 */
[----:B------:R-:W-:Y:S02]  /*3300*/  @!UPT UIADD3 URZ, URZ, URZ, URZ ;  /* 0x0000003f3f3ff290 */ /* 0x000fe4000fffe03f */
[----:B------:R-:W-:-:S05]  /*3310*/  @P0 BRA `(.L_x_61) ;  /* 0x00001f9000000947 */ /* 0x000fca0003800000 */
[----:B------:R-:W-:Y:S01]  /*3320*/  ISETP.GE.AND P0, PT, R10, c[0x0][0x27c], PT ;  /* 0x00009f000a007a0c */ /* 0x000fe20003f06270 */
[----:B-1----:R-:W1:Y:S11]  /*3330*/  LDS.128 R20, [R127+0xa000] ;  /* 0x00a000007f147984 */ /* 0x002e760000000c00 */
[----:B------:R-:W-:Y:S01]  /*3340*/  @!UPT UIADD3 URZ, URZ, URZ, URZ ;  /* 0x0000003f3f3ff290 */ /* 0x000fe2000fffe03f */
[----:B------:R-:W-:Y:S01]  /*3350*/  @!P0 HADD2.F32 R29, -RZ, R47.H1_H1 ;  /* 0x3000002fff1d8230 */ /* 0x000fe20000004100 */
[--C-:B------:R-:W-:Y:S02]  /*3360*/  @!P0 SHF.R.U64 R6, R24, 0x10, R25.reuse ;  /* 0x0000001018068819 */ /* 0x100fe40000001219 */
[----:B------:R-:W-:Y:S01]  /*3370*/  @!P0 SHF.R.U32.HI R24, RZ, 0x10, R25 ;  /* 0x00000010ff188819 */ /* 0x000fe20000011619 */
[--C-:B------:R-:W-:Y:S01]  /*3380*/  @!P0 HADD2.F32 R25, -RZ, R5.reuse.H1_H1 ;  /* 0x30000005ff198230 */ /* 0x100fe20000004100 */
        /* <DEDUP_REMOVED lines=18> */
[----:B------:R-:W-:Y:S01]  /*34b0*/  @!P0 FFMA.FTZ R33, R26, R29, -R33 ;  /* 0x0000001d1a218223 */ /* 0x000fe20000010821 */
[----:B------:R-:W-:Y:S01]  /*34c0*/  @!P0 HADD2.F32 R30, -RZ, R7.H1_H1 ;  /* 0x30000007ff1e8230 */ /* 0x000fe20000004100 */
[----:B------:R-:W-:Y:S01]  /*34d0*/  @!P0 FMUL.FTZ R2, R25, R6 ;  /* 0x0000000619028220 */ /* 0x000fe20000410000 */
[----:B------:R-:W-:Y:S01]  /*34e0*/  @!P0 MOV R6, R23 ;  /* 0x0000001700068202 */ /* 0x000fe20000000f00 */
[----:B------:R-:W-:Y:S01]  /*34f0*/  @!P0 FFMA.FTZ R0, R27, R29, R0 ;  /* 0x0000001d1b008223 */ /* 0x000fe20000010000 */
[----:B------:R-:W-:Y:S01]  /*3500*/  @!P0 HADD2.F32 R27, -RZ, R47.H0_H0 ;  /* 0x2000002fff1b8230 */ /* 0x000fe20000004100 */
[-C--:B------:R-:W-:Y:S02]  /*3510*/  @!P0 FMUL.FTZ R3, R8, R5.reuse ;  /* 0x0000000508038220 */ /* 0x080fe40000410000 */
[----:B------:R-:W-:Y:S01]  /*3520*/  @!P0 FMUL.FTZ R34, R30, R5 ;  /* 0x000000051e228220 */ /* 0x000fe20000410000 */
[----:B------:R-:W-:Y:S01]  /*3530*/  @!P0 F2FP.PACK_AB R33, R0, R33 ;  /* 0x000000210021823e */ /* 0x000fe200000000ff */
[-C--:B------:R-:W-:Y:S01]  /*3540*/  @!P0 FFMA.FTZ R2, R31, R28.reuse, R2 ;  /* 0x0000001c1f028223 */ /* 0x080fe20000010002 */
[--C-:B------:R-:W-:Y:S01]  /*3550*/  @!P0 HADD2.F32 R29, -RZ, R6.reuse.H1_H1 ;  /* 0x30000006ff1d8230 */ /* 0x100fe20000004100 */
[----:B------:R-:W-:Y:S01]  /*3560*/  @!P0 FFMA.FTZ R3, R30, R27, R3 ;  /* 0x0000001b1e038223 */ /* 0x000fe20000010003 */
[----:B------:R-:W-:Y:S01]  /*3570*/  @!P0 MOV R20, R33 ;  /* 0x0000002100148202 */ /* 0x000fe20000000f00 */
[----:B------:R-:W-:Y:S01]  /*3580*/  @!P0 HADD2.F32 R7, -RZ, R6.H0_H0 ;  /* 0x20000006ff078230 */ /* 0x000fe20000004100 */
[----:B------:R-:W-:Y:S02]  /*3590*/  @!P0 FFMA.FTZ R35, R25, R28, -R35 ;  /* 0x0000001c19238223 */ /* 0x000fe40000010823 */
[-C--:B------:R-:W-:Y:S02]  /*35a0*/  @!P0 FMUL.FTZ R36, R29, R24.reuse ;  /* 0x000000181d248220 */ /* 0x080fe40000410000 */
[C---:B------:R-:W-:Y:S01]  /*35b0*/  @!P0 FMUL.FTZ R4, R7.reuse, R24 ;  /* 0x0000001807048220 */ /* 0x040fe20000410000 */
        /* <DEDUP_REMOVED lines=9> */
[----:B------:R1:W-:Y:S01]  /*3650*/  STG.E.128 [R64.64+0x140], R20 ;  /* 0x0001401440007986 */ /* 0x0003e2000c101d06 */
[----:B------:R-:W-:-:S05]  /*3660*/  BRA `(.L_x_61) ;  /* 0x00001c4000007947 */ /* 0x000fca0003800000 */
.L_x_58:
        /* <DEDUP_REMOVED lines=37> */
[----:B------:R1:W5:Y:S04]  /*38c0*/  @!P0 LDG.E.128 R52, [R2.64] ;  /* 0x0000000602348981 */ /* 0x000368000c1e1d00 */
[----:B------:R1:W5:Y:S01]  /*38d0*/  @!P0 LDG.E.128 R36, [R6.64] ;  /* 0x0000000606248981 */ /* 0x000362000c1e1d00 */
[----:B------:R-:W-:Y:S11]  /*38e0*/  ISETP.GE.AND P0, PT, R13, c[0x0][0x27c], PT ;  /* 0x00009f000d007a0c */ /* 0x000ff60003f06270 */
[----:B------:R-:W-:Y:S02]  /*38f0*/  @!UPT UIADD3 URZ, URZ, URZ, URZ ;  /* 0x0000003f3f3ff290 */ /* 0x000fe4000fffe03f */
[----:B------:R1:W5:Y:S04]  /*3900*/  @!P0 LDG.E.128 R68, [R2.64+0x40] ;  /* 0x0000400602448981 */ /* 0x000368000c1e1d00 */
[----:B------:R1:W5:Y:S01]  /*3910*/  @!P0 LDG.E.128 R28, [R6.64+0x40] ;  /* 0x00004006061c8981 */ /* 0x000362000c1e1d00 */
[----:B------:R-:W-:Y:S11]  /*3920*/  ISETP.GE.AND P0, PT, R12, c[0x0][0x27c], PT ;  /* 0x00009f000c007a0c */ /* 0x000ff60003f06270 */
[----:B------:R-:W-:Y:S02]  /*3930*/  @!UPT UIADD3 URZ, URZ, URZ, URZ ;  /* 0x0000003f3f3ff290 */ /* 0x000fe4000fffe03f */
[----:B------:R1:W5:Y:S04]  /*3940*/  @!P0 LDG.E.128 R64, [R2.64+0x80] ;  /* 0x0000800602408981 */ /* 0x000368000c1e1d00 */
[----:B------:R1:W5:Y:S02]  /*3950*/  @!P0 LDG.E.128 R20, [R6.64+0x80] ;  /* 0x0000800606148981 */ /* 0x000364000c1e1d00 */
.L_x_73:
[----:B------:R-:W-:Y:S05]  /*3960*/  BSYNC B0 ;  /* 0x0000000000007941 */ /* 0x000fea0003800000 */
.L_x_72:
[----:B------:R-:W-:Y:S04]  /*3970*/  IADD3 R143, P0, R162, R24, RZ ;  /* 0x00000018a28f7210 */ /* 0x000fe80007f1e0ff */
[----:B------:R-:W-:Y:S01]  /*3980*/  IADD3.X R94, R110, R94, RZ, P0, !PT ;  /* 0x0000005e6e5e7210 */ /* 0x000fe200007fe4ff */
[----:B------:R-:W-:-:S05]  /*3990*/  @P1 BRA `(.L_x_61) ;  /* 0x0000191000001947 */ /* 0x000fca0003800000 */
[----:B------:R-:W-:Y:S01]  /*39a0*/  ISETP.GE.AND P0, PT, R18, c[0x0][0x1d4], PT ;  /* 0x0000750012007a0c */ /* 0x000fe20003f06270 */
[----:B-----5:R-:W-:Y:S01]  /*39b0*/  IMAD.MOV.U32 R8, RZ, RZ, R66 ;  /* 0x000000ffff087224 */ /* 0x020fe200078e0042 */
[----:B------:R-:W-:Y:S01]  /*39c0*/  MOV R5, R65 ;  /* 0x0000004100057202 */ /* 0x000fe20000000f00 */
[----:B-1----:R-:W-:Y:S01]  /*39d0*/  IMAD.MOV.U32 R7, RZ, RZ, R67 ;  /* 0x000000ffff077224 */ /* 0x002fe200078e0043 */
[----:B------:R-:W-:Y:S01]  /*39e0*/  MOV R3, R23 ;  /* 0x0000001700037202 */ /* 0x000fe20000000f00 */
[----:B------:R-:W-:Y:S01]  /*39f0*/  IMAD.MOV.U32 R6, RZ, RZ, R64 ;  /* 0x000000ffff067224 */ /* 0x000fe200078e0040 */
[----:B------:R-:W-:Y:S01]  /*3a00*/  BSSY B0, `(.L_x_74) ;  /* 0x000008c000007945 */ /* 0x000fe20003800000 */
        /* <DEDUP_REMOVED lines=13> */
[----:B------:R-:W-:Y:S01]  /*3ae0*/  MOV R0, R29 ;  /* 0x0000001d00007202 */ /* 0x000fe20000000f00 */
[----:B------:R-:W-:Y:S01]  /*3af0*/  IMAD.MOV.U32 R2, RZ, RZ, R28 ;  /* 0x000000ffff027224 */ /* 0x000fe200078e001c */
[----:B------:R-:W-:Y:S02]  /*3b00*/  PRMT R76, R8, 0x5410, R7 ;  /* 0x00005410084c7816 */ /* 0x000fe40000000007 */
[----:B------:R-:W-:Y:S02]  /*3b10*/  PRMT R77, R5, 0x5410, R6 ;  /* 0x00005410054d7816 */ /* 0x000fe40000000006 */
[----:B------:R-:W-:Y:S02]  /*3b20*/  PRMT R34, R4, 0x5410, R3 ;  /* 0x0000541004227816 */ /* 0x000fe40000000003 */
[----:B------:R-:W-:Y:S01]  /*3b30*/  PRMT R35, R0, 0x5410, R2 ;  /* 0x0000541000237816 */ /* 0x000fe20000000002 */
[----:B------:R-:W-:-:S05]  /*3b40*/  @P0 BRA `(.L_x_75) ;  /* 0x0000077000000947 */ /* 0x000fca0003800000 */
[----:B------:R-:W-:Y:S01]  /*3b50*/  IMAD.MOV.U32 R59, RZ, RZ, R55 ;  /* 0x000000ffff3b7224 */ /* 0x000fe200078e0037 */
[----:B------:R-:W-:Y:S01]  /*3b60*/  ISETP.GE.AND P2, PT, R129, c[0x0][0x1d4], PT ;  /* 0x0000750081007a0c */ /* 0x000fe20003f46270 */
[----:B------:R-:W-:Y:S01]  /*3b70*/  LDS.128 R72, [R121+0x6100] ;  /* 0x0061000079487984 */ /* 0x000fe20000000c00 */
[CC--:B------:R-:W-:Y:S01]  /*3b80*/  IADD3 R168, P1, P0, R160.reuse, R143.reuse, R132 ;  /* 0x0000008fa0a87210 */ /* 0x0c0fe2000783e084 */
[----:B------:R-:W-:Y:S01]  /*3b90*/  IMAD.MOV.U32 R41, RZ, RZ, R37 ;  /* 0x000000ffff297224 */ /* 0x000fe200078e0025 */
[----:B------:R-:W-:Y:S01]  /*3ba0*/  MOV R43, R36 ;  /* 0x00000024002b7202 */ /* 0x000fe20000000f00 */
[----:B------:R-:W-:Y:S01]  /*3bb0*/  IMAD.MOV.U32 R58, RZ, RZ, R53 ;  /* 0x000000ffff3a7224 */ /* 0x000fe200078e0035 */
[C---:B------:R-:W-:Y:S02]  /*3bc0*/  IADD3.X R167, R99.reuse, R94, R124, P1, P0 ;  /* 0x0000005e63a77210 */ /* 0x040fe40000fe047c */
[----:B------:R-:W-:Y:S01]  /*3bd0*/  MOV R49, R52 ;  /* 0x0000003400317202 */ /* 0x000fe20000000f00 */
[----:B------:R-:W1:Y:S04]  /*3be0*/  LDS.128 R24, [R123+0x6100] ;  /* 0x006100007b187984 */ /* 0x000e680000000c00 */
[----:B------:R-:W-:Y:S04]  /*3bf0*/  @!P2 IADD3 R166, P1, P0, R160, R143, R129 ;  /* 0x0000008fa0a6a210 */ /* 0x000fe8000783e081 */
[----:B------:R-:W-:Y:S02]  /*3c00*/  @!P2 IADD3.X R145, R99, R94, R118, P1, P0 ;  /* 0x0000005e6391a210 */ /* 0x000fe40000fe0476 */
[C---:B------:R-:W-:Y:S04]  /*3c10*/  LEA R170, P0, R168.reuse, c[0x0][0x1c8], 0x1 ;  /* 0x00007200a8aa7a11 */ /* 0x040fe800078008ff */
[----:B------:R-:W-:Y:S02]  /*3c20*/  LEA.HI.X R171, R168, c[0x0][0x1cc], R167, 0x1, P0 ;  /* 0x00007300a8ab7a11 */ /* 0x000fe400000f0ca7 */
[C---:B------:R-:W-:Y:S04]  /*3c30*/  @!P2 LEA R168, P0, R166.reuse, c[0x0][0x1c8], 0x1 ;  /* 0x00007200a6a8aa11 */ /* 0x040fe800078008ff */
[----:B------:R-:W-:Y:S02]  /*3c40*/  @!P2 LEA.HI.X R169, R166, c[0x0][0x1cc], R145, 0x1, P0 ;  /* 0x00007300a6a9aa11 */ /* 0x000fe400000f0c91 */
[----:B------:R-:W-:Y:S11]  /*3c50*/  ISETP.GE.AND P0, PT, R18, c[0x0][0x27c], PT ;  /* 0x00009f0012007a0c */ /* 0x000ff60003f06270 */
[----:B------:R-:W-:Y:S02]  /*3c60*/  @!UPT UIADD3 URZ, URZ, URZ, URZ ;  /* 0x0000003f3f3ff290 */ /* 0x000fe4000fffe03f */
[--C-:B------:R-:W-:Y:S01]  /*3c70*/  @!P0 SHF.R.U64 R57, R54, 0x10, R55.reuse ;  /* 0x0000001036398819 */ /* 0x100fe20000001237 */
[----:B------:R-:W-:Y:S01]  /*3c80*/  @!P0 HADD2.F32 R45, -RZ, R43.H0_H0 ;  /* 0x2000002bff2d8230 */ /* 0x000fe20000004100 */
[----:B------:R-:W-:Y:S01]  /*3c90*/  @!P0 SHF.R.U32.HI R61, RZ, 0x10, R55 ;  /* 0x00000010ff3d8819 */ /* 0x000fe20000011637 */
[----:B------:R-:W-:Y:S01]  /*3ca0*/  @!P0 HADD2.F32 R49, -RZ, R49.H0_H0 ;  /* 0x20000031ff318230 */ /* 0x000fe20000004100 */
[--C-:B------:R-:W-:Y:S01]  /*3cb0*/  @!P0 SHF.R.U32.HI R56, RZ, 0x10, R53.reuse ;  /* 0x00000010ff388819 */ /* 0x100fe20000011635 */
[----:B-1----:R-:W-:Y:S01]  /*3cc0*/  @!P0 IMAD.MOV.U32 R43, RZ, RZ, R24 ;  /* 0x000000ffff2b8224 */ /* 0x002fe200078e0018 */
[----:B------:R-:W-:Y:S01]  /*3cd0*/  @!P0 MOV R55, R72 ;  /* 0x0000004800378202 */ /* 0x000fe20000000f00 */
[----:B------:R-:W-:Y:S01]  /*3ce0*/  @!P0 HADD2.F32 R46, -RZ, R41.H0_H0 ;  /* 0x20000029ff2e8230 */ /* 0x000fe20000004100 */
[----:B------:R-:W-:Y:S01]  /*3cf0*/  @!P0 SHF.R.U64 R50, R52, 0x10, R53 ;  /* 0x0000001034328819 */ /* 0x000fe20000001235 */
[----:B------:R-:W-:Y:S01]  /*3d00*/  @!P0 HADD2.F32 R52, -RZ, R58.H0_H0 ;  /* 0x2000003aff348230 */ /* 0x000fe20000004100 */
[----:B------:R-:W-:Y:S01]  /*3d10*/  MOV R53, R54 ;  /* 0x0000003600357202 */ /* 0x000fe20000000f00 */
[----:B------:R-:W-:Y:S01]  /*3d20*/  @!P0 HADD2.F32 R47, -RZ, R55.H0_H0 ;  /* 0x20000037ff2f8230 */ /* 0x000fe20000004100 */
[----:B------:R-:W-:Y:S01]  /*3d30*/  @!P0 MOV R54, R73 ;  /* 0x0000004900368202 */ /* 0x000fe20000000f00 */
[----:B------:R-:W-:Y:S01]  /*3d40*/  @!P0 HADD2.F32 R48, -RZ, R43.H0_H0 ;  /* 0x2000002bff308230 */ /* 0x000fe20000004100 */
[----:B------:R-:W-:Y:S01]  /*3d50*/  @!P0 MOV R44, R25 ;  /* 0x00000019002c8202 */ /* 0x000fe20000000f00 */
[----:B------:R-:W-:Y:S01]  /*3d60*/  @!P0 HADD2.F32 R50, -RZ, R50.H0_H0 ;  /* 0x20000032ff328230 */ /* 0x000fe20000004100 */
[-C--:B------:R-:W-:Y:S01]  /*3d70*/  @!P0 FMUL.FTZ R145, R47, R45.reuse ;  /* 0x0000002d2f918220 */ /* 0x080fe20000410000 */
[----:B------:R-:W-:Y:S01]  /*3d80*/  @!P0 HADD2.F32 R51, -RZ, R54.H0_H0 ;  /* 0x20000036ff338230 */ /* 0x000fe20000004100 */
[C---:B------:R-:W-:Y:S01]  /*3d90*/  @!P0 FMUL.FTZ R0, R48.reuse, R45 ;  /* 0x0000002d30008220 */ /* 0x040fe20000410000 */
[----:B------:R-:W-:Y:S01]  /*3da0*/  @!P0 SHF.R.U32.HI R40, RZ, 0x10, R37 ;  /* 0x00000010ff288819 */ /* 0x000fe20000011625 */
[----:B------:R-:W-:Y:S01]  /*3db0*/  @!P0 FFMA.FTZ R145, R48, R49, -R145 ;  /* 0x0000003130918223 */ /* 0x000fe20000010891 */
[----:B------:R-:W-:Y:S01]  /*3dc0*/  @!P0 HADD2.F32 R41, -RZ, R44.H0_H0 ;  /* 0x2000002cff298230 */ /* 0x000fe20000004100 */
[-C--:B------:R-:W-:Y:S01]  /*3dd0*/  @!P0 FMUL.FTZ R166, R51, R46.reuse ;  /* 0x0000002e33a68220 */ /* 0x080fe20000410000 */
[----:B------:R-:W-:Y:S01]  /*3de0*/  @!P0 MOV R60, R75 ;  /* 0x0000004b003c8202 */ /* 0x000fe20000000f00 */
[----:B------:R-:W-:Y:S01]  /*3df0*/  @!P0 FFMA.FTZ R0, R47, R49, R0 ;  /* 0x000000312f008223 */ /* 0x000fe20000010000 */
[----:B------:R-:W-:Y:S01]  /*3e00*/  @!P0 SHF.R.U64 R42, R36, 0x10, R37 ;  /* 0x00000010242a8819 */ /* 0x000fe20000001225 */
[C---:B------:R-:W-:Y:S01]  /*3e10*/  @!P0 FMUL.FTZ R3, R41.reuse, R46 ;  /* 0x0000002e29038220 */ /* 0x040fe20000410000 */
[----:B------:R-:W-:Y:S01]  /*3e20*/  @!P0 HADD2.F32 R40, -RZ, R40.H0_H0 ;  /* 0x20000028ff288230 */ /* 0x000fe20000004100 */
[----:B------:R-:W-:Y:S01]  /*3e30*/  @!P0 FFMA.FTZ R166, R41, R52, -R166 ;  /* 0x0000003429a68223 */ /* 0x000fe200000108a6 */
[----:B------:R-:W-:Y:S01]  /*3e40*/  @!P0 HADD2.F32 R49, -RZ, R54.H1_H1 ;  /* 0x30000036ff318230 */ /* 0x000fe20000004100 */
[----:B------:R-:W-:Y:S01]  /*3e50*/  IMAD.MOV.U32 R36, RZ, RZ, R39 ;  /* 0x000000ffff247224 */ /* 0x000fe200078e0027 */
[----:B------:R-:W-:Y:S01]  /*3e60*/  @!P0 HADD2.F32 R54, -RZ, R56.H0_H0 ;  /* 0x20000038ff368230 */ /* 0x000fe20000004100 */
[----:B------:R-:W-:Y:S01]  /*3e70*/  @!P0 IMAD.MOV.U32 R56, RZ, RZ, R74 ;  /* 0x000000ffff388224 */ /* 0x000fe200078e004a */
[----:B------:R-:W-:Y:S01]  /*3e80*/  @!P0 HADD2.F32 R41, -RZ, R44.H1_H1 ;  /* 0x3000002cff298230 */ /* 0x000fe20000004100 */
[----:B------:R-:W-:Y:S01]  /*3e90*/  @!P0 FMUL.FTZ R167, R49, R40 ;  /* 0x0000002831a78220 */ /* 0x000fe20000410000 */
[----:B------:R-:W-:Y:S01]  /*3ea0*/  @!P0 HADD2.F32 R47, -RZ, R55.H1_H1 ;  /* 0x30000037ff2f8230 */ /* 0x000fe20000004100 */
[----:B------:R-:W-:Y:S01]  /*3eb0*/  MOV R37, R38 ;  /* 0x0000002600257202 */ /* 0x000fe20000000f00 */
[----:B------:R-:W-:Y:S01]  /*3ec0*/  @!P0 HADD2.F32 R42, -RZ, R42.H0_H0 ;  /* 0x2000002aff2a8230 */ /* 0x000fe20000004100 */
[C---:B------:R-:W-:Y:S01]  /*3ed0*/  @!P0 FMUL.FTZ R4, R41.reuse, R40 ;  /* 0x0000002829048220 */ /* 0x040fe20000410000 */
[----:B------:R-:W-:Y:S01]  /*3ee0*/  @!P0 HADD2.F32 R43, -RZ, R43.H1_H1 ;  /* 0x3000002bff2b8230 */ /* 0x000fe20000004100 */
[----:B------:R-:W-:Y:S01]  /*3ef0*/  @!P0 FFMA.FTZ R167, R41, R54, -R167 ;  /* 0x0000003629a78223 */ /* 0x000fe200000108a7 */
[----:B------:R-:W-:Y:S01]  /*3f00*/  @!P0 MOV R41, R26 ;  /* 0x0000001a00298202 */ /* 0x000fe20000000f00 */
[-C--:B------:R-:W-:Y:S01]  /*3f10*/  @!P0 FMUL.FTZ R172, R47, R42.reuse ;  /* 0x0000002a2fac8220 */ /* 0x080fe20000410000 */
[----:B------:R-:W-:Y:S01]  /*3f20*/  @!P0 SHF.R.U64 R38, R38, 0x10, R39 ;  /* 0x0000001026268819 */ /* 0x000fe20000001227 */
[----:B------:R-:W-:Y:S01]  /*3f30*/  @!P0 FMUL.FTZ R2, R43, R42 ;  /* 0x0000002a2b028220 */ /* 0x000fe20000410000 */
[----:B------:R-:W-:Y:S01]  /*3f40*/  @!P0 F2FP.PACK_AB R166, R167, R166 ;  /* 0x000000a6a7a6823e */ /* 0x000fe200000000ff */
[-C--:B------:R-:W-:Y:S01]  /*3f50*/  @!P0 FFMA.FTZ R172, R43, R50.reuse, -R172 ;  /* 0x000000322bac8223 */ /* 0x080fe200000108ac */
[----:B------:R-:W-:Y:S01]  /*3f60*/  @!P0 HADD2.F32 R37, -RZ, R37.H0_H0 ;  /* 0x20000025ff258230 */ /* 0x000fe20000004100 */
[----:B------:R-:W-:Y:S01]  /*3f70*/  @!P0 FFMA.FTZ R2, R47, R50, R2 ;  /* 0x000000322f028223 */ /* 0x000fe20000010002 */
[--C-:B------:R-:W-:Y:S01]  /*3f80*/  @!P0 HADD2.F32 R55, -RZ, R56.reuse.H1_H1 ;  /* 0x30000038ff378230 */ /* 0x100fe20000004100 */
[----:B------:R-:W-:Y:S01]  /*3f90*/  @!P0 FFMA.FTZ R3, R51, R52, R3 ;  /* 0x0000003433038223 */ /* 0x000fe20000010003 */
[----:B------:R-:W-:Y:S01]  /*3fa0*/  @!P0 HADD2.F32 R56, -RZ, R56.H0_H0 ;  /* 0x20000038ff388230 */ /* 0x000fe20000004100 */
[----:B------:R-:W-:Y:S01]  /*3fb0*/  @!P0 FFMA.FTZ R4, R49, R54, R4 ;  /* 0x0000003631048223 */ /* 0x000fe20000010004 */
[----:B------:R-:W-:Y:S01]  /*3fc0*/  @!P0 HADD2.F32 R43, -RZ, R38.H0_H0 ;  /* 0x20000026ff2b8230 */ /* 0x000fe20000004100 */
[----:B------:R-:W-:Y:S01]  /*3fd0*/  @!P0 SHF.R.U32.HI R39, RZ, 0x10, R39 ;  /* 0x00000010ff278819 */ /* 0x000fe20000011627 */
[----:B------:R-:W-:Y:S01]  /*3fe0*/  @!P0 HADD2.F32 R38, -RZ, R41.H0_H0 ;  /* 0x20000029ff268230 */ /* 0x000fe20000004100 */
[----:B------:R-:W-:Y:S01]  /*3ff0*/  @!P0 FMUL.FTZ R174, R56, R37 ;  /* 0x0000002538ae8220 */ /* 0x000fe20000410000 */
[----:B------:R-:W-:Y:S01]  /*4000*/  @!P0 MOV R25, R166 ;  /* 0x000000a600198202 */ /* 0x000fe20000000f00 */
[C---:B------:R-:W-:Y:S01]  /*4010*/  @!P0 FMUL.FTZ R173, R55.reuse, R43 ;  /* 0x0000002b37ad8220 */ /* 0x040fe20000410000 */
[----:B------:R-:W-:Y:S01]  /*4020*/  @!P0 F2FP.PACK_AB R145, R172, R145 ;  /* 0x00000091ac91823e */ /* 0x000fe200000000ff */
[----:B------:R-:W-:Y:S01]  /*4030*/  @!P0 FMUL.FTZ R5, R38, R37 ;  /* 0x0000002526058220 */ /* 0x000fe20000410000 */
[----:B------:R-:W-:Y:S01]  /*4040*/  @!P0 HADD2.F32 R37, -RZ, R36.H0_H0 ;  /* 0x20000024ff258230 */ /* 0x000fe20000004100 */
[----:B------:R-:W-:Y:S01]  /*4050*/  @!P0 IMAD.MOV.U32 R36, RZ, RZ, R27 ;  /* 0x000000ffff248224 */ /* 0x000fe200078e001b */
[----:B------:R-:W-:Y:S01]  /*4060*/  @!P0 HADD2.F32 R53, -RZ, R53.H0_H0 ;  /* 0x20000035ff358230 */ /* 0x000fe20000004100 */
[----:B------:R-:W-:Y:S01]  /*4070*/  @!P0 MOV R24, R145 ;  /* 0x0000009100188202 */ /* 0x000fe20000000f00 */
[--C-:B------:R-:W-:Y:S01]  /*4080*/  @!P0 HADD2.F32 R58, -RZ, R60.reuse.H0_H0 ;  /* 0x2000003cff3a8230 */ /* 0x100fe20000004100 */
[----:B------:R-:W-:Y:S01]  /*4090*/  @!P0 F2FP.PACK_AB R166, R4, R3 ;  /* 0x0000000304a6823e */ /* 0x000fe200000000ff */
[----:B------:R-:W-:Y:S01]  /*40a0*/  @!P0 HADD2.F32 R60, -RZ, R60.H1_H1 ;  /* 0x3000003cff3c8230 */ /* 0x000fe20000004100 */
[----:B------:R-:W-:Y:S01]  /*40b0*/  @!P0 FFMA.FTZ R174, R38, R53, -R174 ;  /* 0x0000003526ae8223 */ /* 0x000fe200000108ae */
[----:B------:R-:W-:Y:S01]  /*40c0*/  @!P0 HADD2.F32 R39, -RZ, R39.H0_H0 ;  /* 0x20000027ff278230 */ /* 0x000fe20000004100 */
[----:B------:R-:W-:Y:S01]  /*40d0*/  @!P0 FMUL.FTZ R176, R58, R37 ;  /* 0x000000253ab08220 */ /* 0x000fe20000410000 */
[----:B------:R-:W-:Y:S01]  /*40e0*/  @!P0 HADD2.F32 R40, -RZ, R41.H1_H1 ;  /* 0x30000029ff288230 */ /* 0x000fe20000004100 */
[----:B------:R-:W-:Y:S01]  /*40f0*/  @!P0 FFMA.FTZ R5, R56, R53, R5 ;  /* 0x0000003538058223 */ /* 0x000fe20000010005 */
[----:B------:R-:W-:Y:S01]  /*4100*/  @!P0 HADD2.F32 R57, -RZ, R57.H0_H0 ;  /* 0x20000039ff398230 */ /* 0x000fe20000004100 */
[----:B------:R-:W-:Y:S01]  /*4110*/  @!P0 FMUL.FTZ R175, R60, R39 ;  /* 0x000000273caf8220 */ /* 0x000fe20000410000 */
[----:B------:R-:W-:Y:S01]  /*4120*/  @!P0 HADD2.F32 R59, -RZ, R59.H0_H0 ;  /* 0x2000003bff3b8230 */ /* 0x000fe20000004100 */
[C---:B------:R-:W-:Y:S01]  /*4130*/  @!P0 FMUL.FTZ R6, R40.reuse, R43 ;  /* 0x0000002b28068220 */ /* 0x040fe20000410000 */
[--C-:B------:R-:W-:Y:S01]  /*4140*/  @!P0 HADD2.F32 R38, -RZ, R36.reuse.H0_H0 ;  /* 0x20000024ff268230 */ /* 0x100fe20000004100 */
[-C--:B------:R-:W-:Y:S01]  /*4150*/  @!P0 FFMA.FTZ R173, R40, R57.reuse, -R173 ;  /* 0x0000003928ad8223 */ /* 0x080fe200000108ad */
[----:B------:R-:W-:Y:S01]  /*4160*/  @!P0 F2FP.PACK_AB R145, R2, R0 ;  /* 0x000000000291823e */ /* 0x000fe200000000ff */
[----:B------:R-:W-:Y:S01]  /*4170*/  @!P0 FFMA.FTZ R6, R55, R57, R6 ;  /* 0x0000003937068223 */ /* 0x000fe20000010006 */
[----:B------:R-:W-:Y:S01]  /*4180*/  @!P0 HADD2.F32 R36, -RZ, R36.H1_H1 ;  /* 0x30000024ff248230 */ /* 0x000fe20000004100 */
[C---:B------:R-:W-:Y:S01]  /*4190*/  @!P0 FFMA.FTZ R176, R38.reuse, R59, -R176 ;  /* 0x0000003b26b08223 */ /* 0x040fe200000108b0 */
[----:B------:R-:W-:Y:S01]  /*41a0*/  @!P0 HADD2.F32 R61, -RZ, R61.H0_H0 ;  /* 0x2000003dff3d8230 */ /* 0x000fe20000004100 */
[----:B------:R-:W-:Y:S01]  /*41b0*/  @!P0 FMUL.FTZ R7, R38, R37 ;  /* 0x0000002526078220 */ /* 0x000fe20000410000 */
[----:B------:R-:W-:Y:S01]  /*41c0*/  @!P0 F2FP.PACK_AB R173, R173, R174 ;  /* 0x000000aeadad823e */ /* 0x000fe200000000ff */
[----:B------:R-:W-:Y:S01]  /*41d0*/  @!P0 FMUL.FTZ R8, R36, R39 ;  /* 0x0000002724088220 */ /* 0x000fe20000410000 */
[----:B------:R-:W-:Y:S01]  /*41e0*/  @!P0 F2FP.PACK_AB R167, R6, R5 ;  /* 0x0000000506a7823e */ /* 0x000fe200000000ff */
[----:B------:R-:W-:Y:S01]  /*41f0*/  @!P0 FFMA.FTZ R175, R36, R61, -R175 ;  /* 0x0000003d24af8223 */ /* 0x000fe200000108af */
[----:B------:R-:W-:Y:S01]  /*4200*/  @!P0 MOV R72, R145 ;  /* 0x0000009100488202 */ /* 0x000fe20000000f00 */
[----:B------:R-:W-:Y:S01]  /*4210*/  @!P0 FFMA.FTZ R7, R58, R59, R7 ;  /* 0x0000003b3a078223 */ /* 0x000fe20000010007 */
[----:B------:R-:W-:Y:S01]  /*4220*/  @!P0 MOV R74, R167 ;  /* 0x000000a7004a8202 */ /* 0x000fe20000000f00 */
[----:B------:R-:W-:Y:S01]  /*4230*/  @!P0 FFMA.FTZ R8, R60, R61, R8 ;  /* 0x0000003d3c088223 */ /* 0x000fe20000010008 */
[----:B------:R-:W-:Y:S01]  /*4240*/  @!P0 F2FP.PACK_AB R176, R175, R176 ;  /* 0x000000b0afb0823e */ /* 0x000fe200000000ff */
[----:B------:R-:W-:Y:S02]  /*4250*/  @!P0 IMAD.MOV.U32 R26, RZ, RZ, R173 ;  /* 0x000000ffff1a8224 */ /* 0x000fe400078e00ad */
[----:B------:R-:W-:Y:S01]  /*4260*/  @!P0 IMAD.MOV.U32 R73, RZ, RZ, R166 ;  /* 0x000000ffff498224 */ /* 0x000fe200078e00a6 */
[----:B------:R-:W-:Y:S02]  /*4270*/  @!P0 MOV R27, R176 ;  /* 0x000000b0001b8202 */ /* 0x000fe40000000f00 */
[----:B------:R-:W-:Y:S03]  /*4280*/  @!P0 F2FP.PACK_AB R172, R8, R7 ;  /* 0x0000000708ac823e */ /* 0x000fe600000000ff */
[----:B------:R1:W-:Y:S01]  /*4290*/  STG.E.128 [R170.64], R24 ;  /* 0x00000018aa007986 */ /* 0x0003e2000c101d06 */
[----:B------:R-:W-:Y:S07]  /*42a0*/  @!P0 MOV R75, R172 ;  /* 0x000000ac004b8202 */ /* 0x000fee0000000f00 */
[----:B------:R1:W-:Y:S02]  /*42b0*/  @!P2 STG.E.128 [R168.64], R72 ;  /* 0x00000048a800a986 */ /* 0x0003e4000c101d06 */
.L_x_75:
[----:B------:R-:W-:Y:S05]  /*42c0*/  BSYNC B0 ;  /* 0x0000000000007941 */ /* 0x000fea0003800000 */
.L_x_74:
[----:B------:R-:W-:Y:S01]  /*42d0*/  ISETP.GE.AND P0, PT, R13, c[0x0][0x1d4], PT ;  /* 0x000075000d007a0c */ /* 0x000fe20003f06270 */
[----:B------:R-:W-:Y:S01]  /*42e0*/  @!UPT UIADD3 URZ, URZ, URZ, URZ ;  /* 0x0000003f3f3ff290 */ /* 0x000fe2000fffe03f */
[----:B------:R-:W-:Y:S11]  /*42f0*/  BSSY B0, `(.L_x_76) ;  /* 0x0000071000007945 */ /* 0x000ff60003800000 */
[----:B------:R-:W-:-:S05]  /*4300*/  @P0 BRA `(.L_x_77) ;  /* 0x000006f000000947 */ /* 0x000fca0003800000 */
[----:B------:R-:W2:Y:S01]  /*4310*/  LDS.128 R56, [R117+0x6100] ;  /* 0x0061000075387984 */ /* 0x000ea20000000c00 */
[----:B------:R-:W-:Y:S02]  /*4320*/  ISETP.GE.AND P2, PT, R126, c[0x0][0x1d4], PT ;  /* 0x000075007e007a0c */ /* 0x000fe40003f46270 */
[CC--:B------:R-:W-:Y:S04]  /*4330*/  IADD3 R61, P1, P0, R160.reuse, R143.reuse, R131 ;  /* 0x0000008fa03d7210 */ /* 0x0c0fe8000783e083 */
[CC--:B------:R-:W-:Y:S01]  /*4340*/  IADD3.X R54, R99.reuse, R94.reuse, R122, P1, P0 ;  /* 0x0000005e63367210 */ /* 0x0c0fe20000fe047a */
[----:B-1----:R-:W1:Y:S06]  /*4350*/  LDS.128 R24, [R119+0x6100] ;  /* 0x0061000077187984 */ /* 0x002e6c0000000c00 */
        /* <DEDUP_REMOVED lines=8> */
[----:B--2---:R-:W-:Y:S01]  /*43e0*/  @!P0 IMAD.MOV.U32 R43, RZ, RZ, R57 ;  /* 0x000000ffff2b8224 */ /* 0x004fe200078e0039 */
[----:B------:R-:W-:Y:S01]  /*43f0*/  @!P0 MOV R41, R56 ;  /* 0x0000003800298202 */ /* 0x000fe20000000f00 */
[----:B------:R-:W-:Y:S01]  /*4400*/  @!P0 IMAD.MOV.U32 R45, RZ, RZ, R59 ;  /* 0x000000ffff2d8224 */ /* 0x000fe200078e003b */
[----:B------:R-:W-:Y:S01]  /*4410*/  @!P0 SHF.R.U64 R30, R30, 0x10, R31 ;  /* 0x000000101e1e8819 */ /* 0x000fe2000000121f */
[----:B------:R-:W-:Y:S01]  /*4420*/  @!P0 HADD2.F32 R38, -RZ, R35.H1_H1 ;  /* 0x30000023ff268230 */ /* 0x000fe20000004100 */
[----:B------:R-:W-:Y:S01]  /*4430*/  @!P0 SHF.R.U64 R36, R28, 0x10, R29 ;  /* 0x000000101c248819 */ /* 0x000fe2000000121d */
[----:B------:R-:W-:Y:S01]  /*4440*/  @!P0 HADD2.F32 R39, -RZ, R41.H0_H0 ;  /* 0x20000029ff278230 */ /* 0x000fe20000004100 */
[----:B------:R-:W-:Y:S01]  /*4450*/  @!P0 SHF.R.U32.HI R28, RZ, 0x10, R31 ;  /* 0x00000010ff1c8819 */ /* 0x000fe2000001161f */
[----:B------:R-:W-:Y:S01]  /*4460*/  @!P0 HADD2.F32 R40, -RZ, R77.H1_H1 ;  /* 0x3000004dff288230 */ /* 0x000fe20000004100 */
[----:B-1----:R-:W-:Y:S01]  /*4470*/  @!P0 MOV R31, R24 ;  /* 0x00000018001f8202 */ /* 0x002fe20000000f00 */
[----:B------:R-:W-:Y:S01]  /*4480*/  @!P0 HADD2.F32 R41, -RZ, R41.H1_H1 ;  /* 0x30000029ff298230 */ /* 0x000fe20000004100 */
[----:B------:R-:W-:Y:S01]  /*4490*/  @!P0 FMUL.FTZ R52, R39, R38 ;  /* 0x0000002627348220 */ /* 0x000fe20000410000 */
[----:B------:R-:W-:Y:S01]  /*44a0*/  @!P0 SHF.R.U32.HI R29, RZ, 0x10, R29 ;  /* 0x00000010ff1d8819 */ /* 0x000fe2000001161d */
[----:B------:R-:W-:Y:S01]  /*44b0*/  @!P0 HADD2.F32 R36, -RZ, R36.H0_H0 ;  /* 0x20000024ff248230 */ /* 0x000fe20000004100 */
[--C-:B------:R-:W-:Y:S01]  /*44c0*/  @!P0 SHF.R.U64 R42, R68, 0x10, R69.reuse ;  /* 0x00000010442a8819 */ /* 0x100fe20000001245 */
[--C-:B------:R-:W-:Y:S01]  /*44d0*/  @!P0 HADD2.F32 R37, -RZ, R31.reuse.H0_H0 ;  /* 0x2000001fff258230 */ /* 0x100fe20000004100 */
[----:B------:R-:W-:Y:S01]  /*44e0*/  @!P0 MOV R47, R58 ;  /* 0x0000003a002f8202 */ /* 0x000fe20000000f00 */
[----:B------:R-:W-:Y:S01]  /*44f0*/  @!P0 HADD2.F32 R31, -RZ, R31.H1_H1 ;  /* 0x3000001fff1f8230 */ /* 0x000fe20000004100 */
[----:B------:R-:W-:Y:S01]  /*4500*/  @!P0 FMUL.FTZ R73, R41, R36 ;  /* 0x0000002429498220 */ /* 0x000fe20000410000 */
[----:B------:R-:W-:Y:S01]  /*4510*/  @!P0 HADD2.F32 R42, -RZ, R42.H0_H0 ;  /* 0x2000002aff2a8230 */ /* 0x000fe20000004100 */
[C---:B------:R-:W-:Y:S01]  /*4520*/  @!P0 FMUL.FTZ R0, R37.reuse, R38 ;  /* 0x0000002625008220 */ /* 0x040fe20000410000 */
[----:B------:R-:W-:Y:S01]  /*4530*/  @!P0 HADD2.F32 R50, -RZ, R45.H1_H1 ;  /* 0x3000002dff328230 */ /* 0x000fe20000004100 */
[-C--:B------:R-:W-:Y:S01]  /*4540*/  @!P0 FFMA.FTZ R52, R37, R40.reuse, -R52 ;  /* 0x0000002825348223 */ /* 0x080fe20000010834 */
[----:B------:R-:W-:Y:S01]  /*4550*/  @!P0 MOV R37, R25 ;  /* 0x0000001900258202 */ /* 0x000fe20000000f00 */
[----:B------:R-:W-:Y:S01]  /*4560*/  @!P0 FFMA.FTZ R0, R39, R40, R0 ;  /* 0x0000002827008223 */ /* 0x000fe20000010000 */
[----:B------:R-:W-:Y:S01]  /*4570*/  @!P0 SHF.R.U32.HI R44, RZ, 0x10, R69 ;  /* 0x00000010ff2c8819 */ /* 0x000fe20000011645 */
[C---:B------:R-:W-:Y:S01]  /*4580*/  @!P0 FMUL.FTZ R2, R31.reuse, R36 ;  /* 0x000000241f028220 */ /* 0x040fe20000410000 */
[--C-:B------:R-:W-:Y:S01]  /*4590*/  @!P0 HADD2.F32 R40, -RZ, R43.reuse.H0_H0 ;  /* 0x2000002bff288230 */ /* 0x100fe20000004100 */
[-C--:B------:R-:W-:Y:S01]  /*45a0*/  @!P0 FFMA.FTZ R73, R31, R42.reuse, -R73 ;  /* 0x0000002a1f498223 */ /* 0x080fe20000010849 */
[----:B------:R-:W-:Y:S01]  /*45b0*/  @!P0 HADD2.F32 R43, -RZ, R43.H1_H1 ;  /* 0x3000002bff2b8230 */ /* 0x000fe20000004100 */
[----:B------:R-:W-:Y:S01]  /*45c0*/  @!P0 FFMA.FTZ R2, R41, R42, R2 ;  /* 0x0000002a29028223 */ /* 0x000fe20000010002 */
[----:B------:R-:W-:Y:S01]  /*45d0*/  @!P0 HADD2.F32 R36, -RZ, R29.H0_H0 ;  /* 0x2000001dff248230 */ /* 0x000fe20000004100 */
[----:B------:R-:W-:Y:S01]  /*45e0*/  @!P0 SHF.R.U32.HI R53, RZ, 0x10, R71 ;  /* 0x00000010ff358819 */ /* 0x000fe20000011647 */
[----:B------:R-:W-:Y:S01]  /*45f0*/  @!P0 HADD2.F32 R44, -RZ, R44.H0_H0 ;  /* 0x2000002cff2c8230 */ /* 0x000fe20000004100 */
[----:B------:R-:W-:Y:S01]  /*4600*/  @!P0 F2FP.PACK_AB R52, R73, R52 ;  /* 0x000000344934823e */ /* 0x000fe200000000ff */
[----:B------:R-:W-:Y:S01]  /*4610*/  @!P0 HADD2.F32 R29, -RZ, R37.H1_H1 ;  /* 0x30000025ff1d8230 */ /* 0x000fe20000004100 */
[-C--:B------:R-:W-:Y:S01]  /*4620*/  @!P0 FMUL.FTZ R75, R43, R36.reuse ;  /* 0x000000242b4b8220 */ /* 0x080fe20000410000 */
[----:B------:R-:W-:Y:S01]  /*4630*/  @!P0 HADD2.F32 R31, -RZ, R35.H0_H0 ;  /* 0x20000023ff1f8230 */ /* 0x000fe20000004100 */
[----:B------:R-:W-:Y:S01]  /*4640*/  @!P0 MOV R35, R27 ;  /* 0x0000001b00238202 */ /* 0x000fe20000000f00 */
[----:B------:R-:W-:Y:S01]  /*4650*/  @!P0 HADD2.F32 R38, -RZ, R37.H0_H0 ;  /* 0x20000025ff268230 */ /* 0x000fe20000004100 */
[C---:B------:R-:W-:Y:S01]  /*4660*/  @!P0 FMUL.FTZ R4, R29.reuse, R36 ;  /* 0x000000241d048220 */ /* 0x040fe20000410000 */
[----:B------:R-:W-:Y:S01]  /*4670*/  @!P0 MOV R24, R52 ;  /* 0x0000003400188202 */ /* 0x000fe20000000f00 */
[----:B------:R-:W-:Y:S01]  /*4680*/  @!P0 FFMA.FTZ R75, R29, R44, -R75 ;  /* 0x0000002c1d4b8223 */ /* 0x000fe2000001084b */
[----:B------:R-:W-:Y:S01]  /*4690*/  @!P0 HADD2.F32 R29, -RZ, R28.H0_H0 ;  /* 0x2000001cff1d8230 */ /* 0x000fe20000004100 */
[-C--:B------:R-:W-:Y:S01]  /*46a0*/  @!P0 FMUL.FTZ R72, R40, R31.reuse ;  /* 0x0000001f28488220 */ /* 0x080fe20000410000 */
[----:B------:R-:W-:Y:S01]  /*46b0*/  @!P0 HADD2.F32 R28, -RZ, R35.H1_H1 ;  /* 0x30000023ff1c8230 */ /* 0x000fe20000004100 */
[----:B------:R-:W-:Y:S01]  /*46c0*/  @!P0 FMUL.FTZ R3, R38, R31 ;  /* 0x0000001f26038220 */ /* 0x000fe20000410000 */
[----:B------:R-:W-:Y:S01]  /*46d0*/  @!P0 HADD2.F32 R53, -RZ, R53.H0_H0 ;  /* 0x20000035ff358230 */ /* 0x000fe20000004100 */
[-C--:B------:R-:W-:Y:S01]  /*46e0*/  @!P0 FMUL.FTZ R145, R50, R29.reuse ;  /* 0x0000001d32918220 */ /* 0x080fe20000410000 */
[----:B------:R-:W-:Y:S01]  /*46f0*/  @!P0 HADD2.F32 R48, -RZ, R45.H0_H0 ;  /* 0x2000002dff308230 */ /* 0x000fe20000004100 */
[C---:B------:R-:W-:Y:S01]  /*4700*/  @!P0 FMUL.FTZ R8, R28.reuse, R29 ;  /* 0x0000001d1c088220 */ /* 0x040fe20000410000 */
[----:B------:R-:W-:Y:S01]  /*4710*/  @!P0 HADD2.F32 R36, -RZ, R35.H0_H0 ;  /* 0x20000023ff248230 */ /* 0x000fe20000004100 */
[----:B------:R-:W-:Y:S01]  /*4720*/  @!P0 FFMA.FTZ R145, R28, R53, -R145 ;  /* 0x000000351c918223 */ /* 0x000fe20000010891 */
[--C-:B------:R-:W-:Y:S01]  /*4730*/  @!P0 HADD2.F32 R31, -RZ, R34.reuse.H1_H1 ;  /* 0x30000022ff1f8230 */ /* 0x100fe20000004100 */
[----:B------:R-:W-:Y:S01]  /*4740*/  @!P0 IMAD.MOV.U32 R28, RZ, RZ, R26 ;  /* 0x000000ffff1c8224 */ /* 0x000fe200078e001a */
[----:B------:R-:W-:Y:S01]  /*4750*/  @!P0 SHF.R.U64 R49, R70, 0x10, R71 ;  /* 0x0000001046318819 */ /* 0x000fe20000001247 */
[--C-:B------:R-:W-:Y:S01]  /*4760*/  @!P0 HADD2.F32 R46, -RZ, R47.reuse.H0_H0 ;  /* 0x2000002fff2e8230 */ /* 0x100fe20000004100 */
[----:B------:R-:W-:Y:S01]  /*4770*/  @!P0 F2FP.PACK_AB R52, R2, R0 ;  /* 0x000000000234823e */ /* 0x000fe200000000ff */
[-C--:B------:R-:W-:Y:S01]  /*4780*/  @!P0 FMUL.FTZ R74, R48, R31.reuse ;  /* 0x0000001f304a8220 */ /* 0x080fe20000410000 */
[----:B------:R-:W-:Y:S01]  /*4790*/  @!P0 HADD2.F32 R47, -RZ, R47.H1_H1 ;  /* 0x3000002fff2f8230 */ /* 0x000fe20000004100 */
[----:B------:R-:W-:Y:S01]  /*47a0*/  @!P0 FMUL.FTZ R7, R36, R31 ;  /* 0x0000001f24078220 */ /* 0x000fe20000410000 */
[----:B------:R-:W-:Y:S01]  /*47b0*/  @!P0 HADD2.F32 R31, -RZ, R34.H0_H0 ;  /* 0x20000022ff1f8230 */ /* 0x000fe20000004100 */
[----:B------:R-:W-:Y:S01]  /*47c0*/  @!P0 MOV R56, R52 ;  /* 0x0000003400388202 */ /* 0x000fe20000000f00 */
[----:B------:R-:W-:Y:S02]  /*47d0*/  @!P0 HADD2.F32 R29, -RZ, R30.H0_H0 ;  /* 0x2000001eff1d8230 */ /* 0x000fe40000004100 */
[----:B------:R-:W-:Y:S01]  /*47e0*/  @!P0 HADD2.F32 R39, -RZ, R77.H0_H0 ;  /* 0x2000004dff278230 */ /* 0x000fe20000004100 */
[----:B------:R-:W-:Y:S01]  /*47f0*/  @!P0 FMUL.FTZ R167, R46, R31 ;  /* 0x0000001f2ea78220 */ /* 0x000fe20000410000 */
[----:B------:R-:W-:Y:S01]  /*4800*/  @!P0 HADD2.F32 R30, -RZ, R28.H0_H0 ;  /* 0x2000001cff1e8230 */ /* 0x000fe20000004100 */
[----:B------:R-:W-:Y:S01]  /*4810*/  @!P0 FMUL.FTZ R166, R47, R29 ;  /* 0x0000001d2fa68220 */ /* 0x000fe20000410000 */
[----:B------:R-:W-:Y:S01]  /*4820*/  @!P0 HADD2.F32 R45, -RZ, R76.H0_H0 ;  /* 0x2000004cff2d8230 */ /* 0x000fe20000004100 */
[----:B------:R-:W-:Y:S01]  /*4830*/  @!P0 FFMA.FTZ R3, R40, R39, R3 ;  /* 0x0000002728038223 */ /* 0x000fe20000010003 */
[----:B------:R-:W-:Y:S01]  /*4840*/  @!P0 HADD2.F32 R28, -RZ, R28.H1_H1 ;  /* 0x3000001cff1c8230 */ /* 0x000fe20000004100 */
[C---:B------:R-:W-:Y:S01]  /*4850*/  @!P0 FMUL.FTZ R5, R30.reuse, R31 ;  /* 0x0000001f1e058220 */ /* 0x040fe20000410000 */
[----:B------:R-:W-:Y:S01]  /*4860*/  @!P0 HADD2.F32 R49, -RZ, R49.H0_H0 ;  /* 0x20000031ff318230 */ /* 0x000fe20000004100 */
[----:B------:R-:W-:Y:S01]  /*4870*/  @!P0 FFMA.FTZ R167, R30, R45, -R167 ;  /* 0x0000002d1ea78223 */ /* 0x000fe200000108a7 */
[----:B------:R-:W-:Y:S01]  /*4880*/  @!P0 HADD2.F32 R51, -RZ, R76.H1_H1 ;  /* 0x3000004cff338230 */ /* 0x000fe20000004100 */
[----:B------:R-:W-:Y:S02]  /*4890*/  @!P0 FFMA.FTZ R72, R38, R39, -R72 ;  /* 0x0000002726488223 */ /* 0x000fe40000010848 */
[----:B------:R-:W-:Y:S02]  /*48a0*/  @!P0 FFMA.FTZ R166, R28, R49, -R166 ;  /* 0x000000311ca68223 */ /* 0x000fe400000108a6 */
[----:B------:R-:W-:Y:S01]  /*48b0*/  @!P0 FFMA.FTZ R74, R36, R51, -R74 ;  /* 0x00000033244a8223 */ /* 0x000fe2000001084a */
[----:B------:R-:W-:Y:S01]  /*48c0*/  @!P0 F2FP.PACK_AB R75, R75, R72 ;  /* 0x000000484b4b823e */ /* 0x000fe200000000ff */
[----:B------:R-:W-:Y:S01]  /*48d0*/  @!P0 FFMA.FTZ R4, R43, R44, R4 ;  /* 0x0000002c2b048223 */ /* 0x000fe20000010004 */
[----:B------:R-:W-:Y:S01]  /*48e0*/  @!P0 F2FP.PACK_AB R167, R166, R167 ;  /* 0x000000a7a6a7823e */ /* 0x000fe200000000ff */
[----:B------:R-:W-:Y:S01]  /*48f0*/  @!P0 FMUL.FTZ R6, R28, R29 ;  /* 0x0000001d1c068220 */ /* 0x000fe20000410000 */
[----:B------:R-:W-:Y:S01]  /*4900*/  @!P0 F2FP.PACK_AB R74, R145, R74 ;  /* 0x0000004a914a823e */ /* 0x000fe200000000ff */
[----:B------:R-:W-:Y:S01]  /*4910*/  @!P0 FFMA.FTZ R5, R46, R45, R5 ;  /* 0x0000002d2e058223 */ /* 0x000fe20000010005 */
[----:B------:R-:W-:Y:S01]  /*4920*/  @!P0 MOV R25, R75 ;  /* 0x0000004b00198202 */ /* 0x000fe20000000f00 */
[----:B------:R-:W-:Y:S01]  /*4930*/  @!P0 FFMA.FTZ R6, R47, R49, R6 ;  /* 0x000000312f068223 */ /* 0x000fe20000010006 */
[----:B------:R-:W-:Y:S01]  /*4940*/  @!P0 MOV R27, R74 ;  /* 0x0000004a001b8202 */ /* 0x000fe20000000f00 */
[----:B------:R-:W-:Y:S01]  /*4950*/  @!P0 FFMA.FTZ R7, R48, R51, R7 ;  /* 0x0000003330078223 */ /* 0x000fe20000010007 */
[----:B------:R-:W-:Y:S01]  /*4960*/  @!P0 F2FP.PACK_AB R73, R4, R3 ;  /* 0x000000030449823e */ /* 0x000fe200000000ff */
[----:B------:R-:W-:Y:S01]  /*4970*/  @!P0 FFMA.FTZ R8, R50, R53, R8 ;  /* 0x0000003532088223 */ /* 0x000fe20000010008 */
[----:B------:R-:W-:Y:S01]  /*4980*/  @!P0 F2FP.PACK_AB R72, R6, R5 ;  /* 0x000000050648823e */ /* 0x000fe200000000ff */
[----:B------:R-:W-:Y:S02]  /*4990*/  @!P0 IMAD.MOV.U32 R26, RZ, RZ, R167 ;  /* 0x000000ffff1a8224 */ /* 0x000fe400078e00a7 */
[----:B------:R-:W-:Y:S01]  /*49a0*/  @!P0 IMAD.MOV.U32 R57, RZ, RZ, R73 ;  /* 0x000000ffff398224 */ /* 0x000fe200078e0049 */
[----:B------:R-:W-:Y:S02]  /*49b0*/  @!P0 F2FP.PACK_AB R75, R8, R7 ;  /* 0x00000007084b823e */ /* 0x000fe400000000ff */
[----:B------:R1:W-:Y:S01]  /*49c0*/  STG.E.128 [R60.64], R24 ;  /* 0x000000183c007986 */ /* 0x0003e2000c101d06 */
[----:B------:R-:W-:Y:S02]  /*49d0*/  @!P0 MOV R58, R72 ;  /* 0x00000048003a8202 */ /* 0x000fe40000000f00 */
[----:B------:R-:W-:Y:S05]  /*49e0*/  @!P0 MOV R59, R75 ;  /* 0x0000004b003b8202 */ /* 0x000fea0000000f00 */
[----:B------:R1:W-:Y:S02]  /*49f0*/  @!P2 STG.E.128 [R54.64], R56 ;  /* 0x000000383600a986 */ /* 0x0003e4000c101d06 */
.L_x_77:
[----:B------:R-:W-:Y:S05]  /*4a00*/  BSYNC B0 ;  /* 0x0000000000007941 */ /* 0x000fea0003800000 */
.L_x_76:
[----:B------:R-:W-:Y:S11]  /*4a10*/  ISETP.GE.AND P0, PT, R12, c[0x0][0x1d4], PT ;  /* 0x000075000c007a0c */ /* 0x000ff60003f06270 */
[----:B------:R-:W-:Y:S02]  /*4a20*/  @!UPT UIADD3 URZ, URZ, URZ, URZ ;  /* 0x0000003f3f3ff290 */ /* 0x000fe4000fffe03f */
[----:B------:R-:W-:-:S05]  /*4a30*/  @P0 BRA `(.L_x_61) ;  /* 0x0000087000000947 */ /* 0x000fca0003800000 */
[----:B-1----:R-:W-:Y:S01]  /*4a40*/  LDS.128 R52, [R113+0x6100] ;  /* 0x0061000071347984 */ /* 0x002fe20000000c00 */
[----:B------:R-:W-:Y:S04]  /*4a50*/  IADD3 R57, P1, P0, R160, R143, R130 ;  /* 0x0000008fa0397210 */ /* 0x000fe8000783e082 */
[----:B------:R-:W-:Y:S02]  /*4a60*/  IADD3.X R56, R99, R94, R120, P1, P0 ;  /* 0x0000005e63387210 */ /* 0x000fe40000fe0478 */
[----:B------:R-:W-:Y:S01]  /*4a70*/  ISETP.GE.AND P0, PT, R12, c[0x0][0x27c], PT ;  /* 0x00009f000c007a0c */ /* 0x000fe20003f06270 */
[----:B------:R-:W1:Y:S01]  /*4a80*/  LDS.128 R24, [R115+0x6100] ;  /* 0x0061000073187984 */ /* 0x000e620000000c00 */
[C---:B------:R-:W-:Y:S04]  /*4a90*/  LEA R58, P1, R57.reuse, c[0x0][0x1c8], 0x1 ;  /* 0x00007200393a7a11 */ /* 0x040fe800078208ff */
[----:B------:R-:W-:Y:S02]  /*4aa0*/  LEA.HI.X R59, R57, c[0x0][0x1cc], R56, 0x1, P1 ;  /* 0x00007300393b7a11 */ /* 0x000fe400008f0c38 */
[----:B------:R-:W-:Y:S05]  /*4ab0*/  ISETP.GE.AND P1, PT, R125, c[0x0][0x1d4], PT ;  /* 0x000075007d007a0c */ /* 0x000fea0003f26270 */
[----:B------:R-:W-:Y:S01]  /*4ac0*/  @!P0 HADD2.F32 R30, -RZ, R33.H1_H1 ;  /* 0x30000021ff1e8230 */ /* 0x000fe20000004100 */
[----:B------:R-:W-:Y:S01]  /*4ad0*/  @!P0 SHF.R.U64 R29, R20, 0x10, R21 ;  /* 0x00000010141d8819 */ /* 0x000fe20000001215 */
[--C-:B------:R-:W-:Y:S01]  /*4ae0*/  @!P0 HADD2.F32 R40, -RZ, R63.reuse.H1_H1 ;  /* 0x3000003fff288230 */ /* 0x100fe20000004100 */
[----:B------:R-:W-:Y:S01]  /*4af0*/  @!P0 SHF.R.U64 R22, R22, 0x10, R23 ;  /* 0x0000001016168819 */ /* 0x000fe20000001217 */
[----:B------:R-:W-:Y:S01]  /*4b00*/  @!P0 HADD2.F32 R37, -RZ, R63.H0_H0 ;  /* 0x2000003fff258230 */ /* 0x000fe20000004100 */
[----:B------:R-:W-:Y:S01]  /*4b10*/  @!P0 SHF.R.U32.HI R20, RZ, 0x10, R21 ;  /* 0x00000010ff148819 */ /* 0x000fe20000011615 */
[--C-:B------:R-:W-:Y:S01]  /*4b20*/  @!P0 HADD2.F32 R49, -RZ, R62.reuse.H1_H1 ;  /* 0x3000003eff318230 */ /* 0x100fe20000004100 */
[----:B------:R-:W-:Y:S01]  /*4b30*/  @!P0 SHF.R.U32.HI R21, RZ, 0x10, R23 ;  /* 0x00000010ff158819 */ /* 0x000fe20000011617 */
[----:B------:R-:W-:Y:S01]  /*4b40*/  @!P0 HADD2.F32 R45, -RZ, R62.H0_H0 ;  /* 0x2000003eff2d8230 */ /* 0x000fe20000004100 */
[--C-:B------:R-:W-:Y:S01]  /*4b50*/  @!P0 SHF.R.U64 R36, R64, 0x10, R65.reuse ;  /* 0x0000001040248819 */ /* 0x100fe20000001241 */
[----:B------:R-:W-:Y:S01]  /*4b60*/  @!P0 HADD2.F32 R31, -RZ, R33.H0_H0 ;  /* 0x20000021ff1f8230 */ /* 0x000fe20000004100 */
[----:B------:R-:W-:Y:S01]  /*4b70*/  @!P0 SHF.R.U32.HI R43, RZ, 0x10, R65 ;  /* 0x00000010ff2b8819 */ /* 0x000fe20000011641 */
[----:B------:R-:W-:Y:S01]  /*4b80*/  @!P0 HADD2.F32 R21, -RZ, R21.H0_H0 ;  /* 0x20000015ff158230 */ /* 0x000fe20000004100 */
[--C-:B------:R-:W-:Y:S01]  /*4b90*/  @!P0 SHF.R.U32.HI R51, RZ, 0x10, R67.reuse ;  /* 0x00000010ff338819 */ /* 0x100fe20000011643 */
[----:B------:R-:W-:Y:S01]  /*4ba0*/  @!P0 HADD2.F32 R36, -RZ, R36.H0_H0 ;  /* 0x20000024ff248230 */ /* 0x000fe20000004100 */
[----:B------:R-:W-:Y:S01]  /*4bb0*/  @!P0 SHF.R.U64 R44, R66, 0x10, R67 ;  /* 0x00000010422c8819 */ /* 0x000fe20000001243 */
[----:B------:R-:W-:Y:S02]  /*4bc0*/  @!P0 HADD2.F32 R43, -RZ, R43.H0_H0 ;  /* 0x2000002bff2b8230 */ /* 0x000fe40000004100 */
[----:B------:R-:W-:Y:S02]  /*4bd0*/  @!P0 HADD2.F32 R51, -RZ, R51.H0_H0 ;  /* 0x20000033ff338230 */ /* 0x000fe40000004100 */
[----:B------:R-:W-:Y:S02]  /*4be0*/  @!P0 HADD2.F32 R44, -RZ, R44.H0_H0 ;  /* 0x2000002cff2c8230 */ /* 0x000fe40000004100 */
[----:B------:R-:W-:Y:S01]  /*4bf0*/  @!P0 HADD2.F32 R22, -RZ, R22.H0_H0 ;  /* 0x20000016ff168230 */ /* 0x000fe20000004100 */
[----:B-1----:R-:W-:Y:S02]  /*4c00*/  @!P0 MOV R28, R25 ;  /* 0x00000019001c8202 */ /* 0x002fe40000000f00 */
[----:B------:R-:W-:Y:S02]  /*4c10*/  @!P0 MOV R41, R53 ;  /* 0x0000003500298202 */ /* 0x000fe40000000f00 */
[----:B------:R-:W-:Y:S01]  /*4c20*/  @!P0 MOV R39, R52 ;  /* 0x0000003400278202 */ /* 0x000fe20000000f00 */
[----:B------:R-:W-:Y:S01]  /*4c30*/  @!P0 HADD2.F32 R23, -RZ, R28.H0_H0 ;  /* 0x2000001cff178230 */ /* 0x000fe20000004100 */
[----:B------:R-:W-:Y:S01]  /*4c40*/  @!P0 MOV R42, R55 ;  /* 0x00000037002a8202 */ /* 0x000fe20000000f00 */
[----:B------:R-:W-:Y:S01]  /*4c50*/  @!P0 HADD2.F32 R38, -RZ, R41.H0_H0 ;  /* 0x20000029ff268230 */ /* 0x000fe20000004100 */
[----:B------:R-:W-:Y:S01]  /*4c60*/  @!P0 MOV R47, R54 ;  /* 0x00000036002f8202 */ /* 0x000fe20000000f00 */
[--C-:B------:R-:W-:Y:S01]  /*4c70*/  @!P0 HADD2.F32 R35, -RZ, R39.reuse.H0_H0 ;  /* 0x20000027ff238230 */ /* 0x100fe20000004100 */
[-C--:B------:R-:W-:Y:S01]  /*4c80*/  @!P0 FMUL.FTZ R3, R23, R30.reuse ;  /* 0x0000001e17038220 */ /* 0x080fe20000410000 */
[----:B------:R-:W-:Y:S01]  /*4c90*/  @!P0 HADD2.F32 R39, -RZ, R39.H1_H1 ;  /* 0x30000027ff278230 */ /* 0x000fe20000004100 */
[----:B------:R-:W-:Y:S01]  /*4ca0*/  @!P0 FMUL.FTZ R50, R38, R30 ;  /* 0x0000001e26328220 */ /* 0x000fe20000410000 */
[----:B------:R-:W-:Y:S01]  /*4cb0*/  @!P0 HADD2.F32 R30, -RZ, R29.H0_H0 ;  /* 0x2000001dff1e8230 */ /* 0x000fe20000004100 */
[-C--:B------:R-:W-:Y:S01]  /*4cc0*/  @!P0 FMUL.FTZ R56, R35, R31.reuse ;  /* 0x0000001f23388220 */ /* 0x080fe20000410000 */
[----:B------:R-:W-:Y:S01]  /*4cd0*/  @!P0 HADD2.F32 R29, -RZ, R32.H1_H1 ;  /* 0x30000020ff1d8230 */ /* 0x000fe20000004100 */
[----:B------:R-:W-:Y:S01]  /*4ce0*/  @!P0 FFMA.FTZ R50, R23, R40, -R50 ;  /* 0x0000002817328223 */ /* 0x000fe20000010832 */
[----:B------:R-:W-:Y:S01]  /*4cf0*/  @!P0 MOV R23, R24 ;  /* 0x0000001800178202 */ /* 0x000fe20000000f00 */
[-C--:B------:R-:W-:Y:S01]  /*4d00*/  @!P0 FMUL.FTZ R57, R39, R30.reuse ;  /* 0x0000001e27398220 */ /* 0x080fe20000410000 */
[----:B------:R-:W-:Y:S02]  /*4d10*/  @!P0 HADD2.F32 R41, -RZ, R41.H1_H1 ;  /* 0x30000029ff298230 */ /* 0x000fe40000004100 */
[--C-:B------:R-:W-:Y:S02]  /*4d20*/  @!P0 HADD2.F32 R46, -RZ, R42.reuse.H0_H0 ;  /* 0x2000002aff2e8230 */ /* 0x100fe40000004100 */
[--C-:B------:R-:W-:Y:S02]  /*4d30*/  @!P0 HADD2.F32 R34, -RZ, R23.reuse.H0_H0 ;  /* 0x20000017ff228230 */ /* 0x100fe40000004100 */
[----:B------:R-:W-:Y:S02]  /*4d40*/  @!P0 HADD2.F32 R23, -RZ, R23.H1_H1 ;  /* 0x30000017ff178230 */ /* 0x000fe40000004100 */
[----:B------:R-:W-:Y:S01]  /*4d50*/  @!P0 HADD2.F32 R48, -RZ, R42.H1_H1 ;  /* 0x3000002aff308230 */ /* 0x000fe20000004100 */
[C---:B------:R-:W-:Y:S01]  /*4d60*/  @!P0 FMUL.FTZ R0, R34.reuse, R31 ;  /* 0x0000001f22008220 */ /* 0x040fe20000410000 */
[----:B------:R-:W-:Y:S01]  /*4d70*/  @!P0 HADD2.F32 R31, -RZ, R20.H0_H0 ;  /* 0x20000014ff1f8230 */ /* 0x000fe20000004100 */
[C---:B------:R-:W-:Y:S01]  /*4d80*/  @!P0 FMUL.FTZ R2, R23.reuse, R30 ;  /* 0x0000001e17028220 */ /* 0x040fe20000410000 */
[----:B------:R-:W-:Y:S01]  /*4d90*/  @!P0 MOV R30, R26 ;  /* 0x0000001a001e8202 */ /* 0x000fe20000000f00 */
[----:B------:R-:W-:Y:S01]  /*4da0*/  @!P0 FFMA.FTZ R57, R23, R36, -R57 ;  /* 0x0000002417398223 */ /* 0x000fe20000010839 */
[----:B------:R-:W-:Y:S01]  /*4db0*/  @!P0 HADD2.F32 R23, -RZ, R32.H0_H0 ;  /* 0x20000020ff178230 */ /* 0x000fe20000004100 */
[----:B------:R-:W-:Y:S01]  /*4dc0*/  @!P0 IMAD.MOV.U32 R32, RZ, RZ, R27 ;  /* 0x000000ffff208224 */ /* 0x000fe200078e001b */
[--C-:B------:R-:W-:Y:S01]  /*4dd0*/  @!P0 HADD2.F32 R42, -RZ, R47.reuse.H0_H0 ;  /* 0x2000002fff2a8230 */ /* 0x100fe20000004100 */
[----:B------:R-:W-:Y:S01]  /*4de0*/  @!P0 FFMA.FTZ R56, R34, R37, -R56 ;  /* 0x0000002522388223 */ /* 0x000fe20000010838 */
[----:B------:R-:W-:Y:S01]  /*4df0*/  @!P0 HADD2.F32 R47, -RZ, R47.H1_H1 ;  /* 0x3000002fff2f8230 */ /* 0x000fe20000004100 */
[----:B------:R-:W-:Y:S01]  /*4e00*/  @!P0 FMUL.FTZ R71, R41, R31 ;  /* 0x0000001f29478220 */ /* 0x000fe20000410000 */
[----:B------:R-:W-:Y:S01]  /*4e10*/  @!P0 HADD2.F32 R34, -RZ, R28.H1_H1 ;  /* 0x3000001cff228230 */ /* 0x000fe20000004100 */
[----:B------:R-:W-:Y:S01]  /*4e20*/  @!P0 FMUL.FTZ R61, R46, R23 ;  /* 0x000000172e3d8220 */ /* 0x000fe20000410000 */
[--C-:B------:R-:W-:Y:S01]  /*4e30*/  @!P0 HADD2.F32 R28, -RZ, R32.reuse.H0_H0 ;  /* 0x20000020ff1c8230 */ /* 0x100fe20000004100 */
[----:B------:R-:W-:Y:S01]  /*4e40*/  @!P0 FMUL.FTZ R60, R48, R21 ;  /* 0x00000015303c8220 */ /* 0x000fe20000410000 */
[----:B------:R-:W-:Y:S01]  /*4e50*/  @!P0 HADD2.F32 R20, -RZ, R32.H1_H1 ;  /* 0x30000020ff148230 */ /* 0x000fe20000004100 */
[----:B------:R-:W-:Y:S01]  /*4e60*/  @!P0 FMUL.FTZ R69, R42, R29 ;  /* 0x0000001d2a458220 */ /* 0x000fe20000410000 */
[--C-:B------:R-:W-:Y:S01]  /*4e70*/  @!P0 HADD2.F32 R32, -RZ, R30.reuse.H0_H0 ;  /* 0x2000001eff208230 */ /* 0x100fe20000004100 */
[----:B------:R-:W-:Y:S01]  /*4e80*/  @!P0 FMUL.FTZ R68, R47, R22 ;  /* 0x000000162f448220 */ /* 0x000fe20000410000 */
[----:B------:R-:W-:Y:S01]  /*4e90*/  @!P0 HADD2.F32 R33, -RZ, R30.H1_H1 ;  /* 0x3000001eff218230 */ /* 0x000fe20000004100 */
[----:B------:R-:W-:Y:S01]  /*4ea0*/  @!P0 FFMA.FTZ R71, R34, R43, -R71 ;  /* 0x0000002b22478223 */ /* 0x000fe20000010847 */
[----:B------:R-:W-:Y:S01]  /*4eb0*/  @!P0 F2FP.PACK_AB R57, R57, R56 ;  /* 0x000000383939823e */ /* 0x000fe200000000ff */
[----:B------:R-:W-:Y:S02]  /*4ec0*/  @!P0 FFMA.FTZ R61, R28, R49, -R61 ;  /* 0x000000311c3d8223 */ /* 0x000fe4000001083d */
[----:B------:R-:W-:Y:S01]  /*4ed0*/  @!P0 FFMA.FTZ R60, R20, R51, -R60 ;  /* 0x00000033143c8223 */ /* 0x000fe2000001083c */
[----:B------:R-:W-:Y:S01]  /*4ee0*/  @!P0 F2FP.PACK_AB R50, R71, R50 ;  /* 0x000000324732823e */ /* 0x000fe200000000ff */
[----:B------:R-:W-:Y:S02]  /*4ef0*/  @!P0 FFMA.FTZ R69, R32, R45, -R69 ;  /* 0x0000002d20458223 */ /* 0x000fe40000010845 */
[----:B------:R-:W-:Y:S01]  /*4f00*/  @!P0 FFMA.FTZ R68, R33, R44, -R68 ;  /* 0x0000002c21448223 */ /* 0x000fe20000010844 */
[----:B------:R-:W-:Y:S01]  /*4f10*/  @!P0 F2FP.PACK_AB R60, R60, R61 ;  /* 0x0000003d3c3c823e */ /* 0x000fe200000000ff */
[----:B------:R-:W-:Y:S01]  /*4f20*/  @!P0 IMAD.MOV.U32 R24, RZ, RZ, R57 ;  /* 0x000000ffff188224 */ /* 0x000fe200078e0039 */
[----:B------:R-:W-:Y:S01]  /*4f30*/  @!P0 MOV R25, R50 ;  /* 0x0000003200198202 */ /* 0x000fe20000000f00 */
[----:B------:R-:W-:Y:S01]  /*4f40*/  @!P0 FFMA.FTZ R0, R35, R37, R0 ;  /* 0x0000002523008223 */ /* 0x000fe20000010000 */
[----:B------:R-:W-:Y:S01]  /*4f50*/  @!P0 F2FP.PACK_AB R69, R68, R69 ;  /* 0x000000454445823e */ /* 0x000fe200000000ff */
[----:B------:R-:W-:Y:S01]  /*4f60*/  @!P0 FMUL.FTZ R4, R34, R31 ;  /* 0x0000001f22048220 */ /* 0x000fe20000410000 */
[----:B------:R-:W-:Y:S01]  /*4f70*/  @!P0 MOV R27, R60 ;  /* 0x0000003c001b8202 */ /* 0x000fe20000000f00 */
[----:B------:R-:W-:Y:S01]  /*4f80*/  @!P0 FFMA.FTZ R2, R39, R36, R2 ;  /* 0x0000002427028223 */ /* 0x000fe20000010002 */
[----:B------:R-:W-:Y:S01]  /*4f90*/  @!P0 MOV R26, R69 ;  /* 0x00000045001a8202 */ /* 0x000fe20000000f00 */
[----:B------:R-:W-:Y:S02]  /*4fa0*/  @!P0 FMUL.FTZ R5, R32, R29 ;  /* 0x0000001d20058220 */ /* 0x000fe40000410000 */
[----:B------:R-:W-:Y:S01]  /*4fb0*/  @!P0 FFMA.FTZ R3, R38, R40, R3 ;  /* 0x0000002826038223 */ /* 0x000fe20000010003 */
[----:B------:R-:W-:Y:S01]  /*4fc0*/  @!P0 F2FP.PACK_AB R50, R2, R0 ;  /* 0x000000000232823e */ /* 0x000fe200000000ff */
[----:B------:R-:W-:Y:S01]  /*4fd0*/  @!P0 FMUL.FTZ R6, R33, R22 ;  /* 0x0000001621068220 */ /* 0x000fe20000410000 */
[----:B------:R1:W-:Y:S01]  /*4fe0*/  STG.E.128 [R58.64], R24 ;  /* 0x000000183a007986 */ /* 0x0003e2000c101d06 */
[----:B------:R-:W-:Y:S02]  /*4ff0*/  @!P0 FFMA.FTZ R4, R41, R43, R4 ;  /* 0x0000002b29048223 */ /* 0x000fe40000010004 */
[----:B------:R-:W-:Y:S02]  /*5000*/  @!P0 FMUL.FTZ R7, R28, R23 ;  /* 0x000000171c078220 */ /* 0x000fe40000410000 */
[----:B------:R-:W-:Y:S01]  /*5010*/  @!P0 FFMA.FTZ R5, R42, R45, R5 ;  /* 0x0000002d2a058223 */ /* 0x000fe20000010005 */
[----:B------:R-:W-:Y:S01]  /*5020*/  @!P0 F2FP.PACK_AB R57, R4, R3 ;  /* 0x000000030439823e */ /* 0x000fe200000000ff */
[----:B------:R-:W-:Y:S02]  /*5030*/  @!P0 FMUL.FTZ R8, R20, R21 ;  /* 0x0000001514088220 */ /* 0x000fe40000410000 */
[----:B------:R-:W-:Y:S01]  /*5040*/  @!P0 FFMA.FTZ R6, R47, R44, R6 ;  /* 0x0000002c2f068223 */ /* 0x000fe20000010006 */
[----:B------:R-:W-:Y:S01]  /*5050*/  @!P0 MOV R53, R57 ;  /* 0x0000003900358202 */ /* 0x000fe20000000f00 */
[----:B------:R-:W-:Y:S02]  /*5060*/  @!P0 FFMA.FTZ R7, R46, R49, R7 ;  /* 0x000000312e078223 */ /* 0x000fe40000010007 */
[----:B------:R-:W-:Y:S01]  /*5070*/  @!P0 FFMA.FTZ R8, R48, R51, R8 ;  /* 0x0000003330088223 */ /* 0x000fe20000010008 */
[----:B------:R-:W-:Y:S01]  /*5080*/  @!P0 F2FP.PACK_AB R56, R6, R5 ;  /* 0x000000050638823e */ /* 0x000fe200000000ff */
[----:B------:R-:W-:Y:S03]  /*5090*/  @!P0 IMAD.MOV.U32 R52, RZ, RZ, R50 ;  /* 0x000000ffff348224 */ /* 0x000fe600078e0032 */
[----:B------:R-:W-:Y:S02]  /*50a0*/  @!P0 MOV R54, R56 ;  /* 0x0000003800368202 */ /* 0x000fe40000000f00 */
[----:B-1----:R-:W-:Y:S04]  /*50b0*/  @!P0 F2FP.PACK_AB R59, R8, R7 ;  /* 0x00000007083b823e */ /* 0x002fe800000000ff */
[----:B------:R-:W-:Y:S01]  /*50c0*/  @!P0 MOV R55, R59 ;  /* 0x0000003b00378202 */ /* 0x000fe20000000f00 */
[----:B------:R-:W-:-:S05]  /*50d0*/  @P1 BRA `(.L_x_61) ;  /* 0x000001d000001947 */ /* 0x000fca0003800000 */
[----:B------:R-:W-:Y:S04]  /*50e0*/  IADD3 R143, P1, P0, R160, R143, R125 ;  /* 0x0000008fa08f7210 */ /* 0x000fe8000783e07d */
[----:B------:R-:W-:Y:S02]  /*50f0*/  IADD3.X R94, R99, R94, R114, P1, P0 ;  /* 0x0000005e635e7210 */ /* 0x000fe40000fe0472 */
[C---:B------:R-:W-:Y:S04]  /*5100*/  LEA R2, P0, R143.reuse, c[0x0][0x1c8], 0x1 ;  /* 0x000072008f027a11 */ /* 0x040fe800078008ff */
[----:B------:R-:W-:Y:S05]  /*5110*/  LEA.HI.X R3, R143, c[0x0][0x1cc], R94, 0x1, P0 ;  /* 0x000073008f037a11 */ /* 0x000fea00000f0c5e */
[----:B------:R1:W-:Y:S01]  /*5120*/  STG.E.128 [R2.64], R52 ;  /* 0x0000003402007986 */ /* 0x0003e2000c101d06 */
[----:B------:R-:W-:-:S05]  /*5130*/  BRA `(.L_x_61) ;  /* 0x0000017000007947 */ /* 0x000fca0003800000 */
.L_x_57:
[----:B------:R-:W-:Y:S05]  /*5140*/  IMAD R0, R135, -0x40, R144 ;  /* 0xffffffc087007824 */ /* 0x000fea00078e0290 */
[----:B------:R-:W-:Y:S04]  /*5150*/  IMNMX R0, R0, 0x40, PT ;  /* 0x0000004000007817 */ /* 0x000fe80003800200 */
[----:B------:R-:W-:Y:S11]  /*5160*/  ISETP.GE.AND P0, PT, R139, R0, PT ;  /* 0x000000008b00720c */ /* 0x000ff60003f06270 */
[----:B------:R-:W-:Y:S02]  /*5170*/  @!UPT UIADD3 URZ, URZ, URZ, URZ ;  /* 0x0000003f3f3ff290 */ /* 0x000fe4000fffe03f */
[----:B------:R-:W-:-:S05]  /*5180*/  @P0 BRA `(.L_x_61) ;  /* 0x0000012000000947 */ /* 0x000fca0003800000 */
[----:B------:R-:W-:Y:S02]  /*5190*/  ISETP.GE.AND P0, PT, R18, c[0x0][0x1d4], PT ;  /* 0x0000750012007a0c */ /* 0x000fe40003f06270 */
[----:B------:R-:W-:Y:S02]  /*51a0*/  ISETP.GE.AND P1, PT, R12, c[0x0][0x1d4], PT ;  /* 0x000075000c007a0c */ /* 0x000fe40003f26270 */
[----:B------:R-:W-:Y:S09]  /*51b0*/  ISETP.GE.AND P2, PT, R13, c[0x0][0x1d4], PT ;  /* 0x000075000d007a0c */ /* 0x000ff20003f46270 */
[----:B------:R-:W1:Y:S04]  /*51c0*/  @!P0 LDS.128 R4, [R128+0x6000] ;  /* 0x0060000080048984 */ /* 0x000e680000000c00 */
[----:B------:R-:W2:Y:S04]  /*51d0*/  @!P1 LDS.128 R28, [R128+0x8000] ;  /* 0x00800000801c9984 */ /* 0x000ea80000000c00 */
[----:B------:R-:W3:Y:S04]  /*51e0*/  @!P2 LDS.128 R32, [R127+0x6000] ;  /* 0x006000007f20a984 */ /* 0x000ee80000000c00 */
[----:B-1----:R-:W-:Y:S01]  /*51f0*/  @!P0 STG.E.128 [R64.64], R4 ;  /* 0x0000000440008986 */ /* 0x002fe2000c101d06 */
[----:B------:R-:W-:Y:S03]  /*5200*/  ISETP.GE.AND P0, PT, R138, c[0x0][0x1d4], PT ;  /* 0x000075008a007a0c */ /* 0x000fe60003f06270 */
[----:B--2---:R-:W-:Y:S01]  /*5210*/  @!P1 STG.E.128 [R64.64+0x80], R28 ;  /* 0x0000801c40009986 */ /* 0x004fe2000c101d06 */
[----:B------:R-:W-:Y:S03]  /*5220*/  ISETP.GE.AND P1, PT, R137, c[0x0][0x1d4], PT ;  /* 0x0000750089007a0c */ /* 0x000fe60003f26270 */
[----:B---3--:R-:W-:Y:S06]  /*5230*/  @!P2 STG.E.128 [R64.64+0x40], R32 ;  /* 0x000040204000a986 */ /* 0x008fec000c101d06 */
[----:B------:R-:W1:Y:S04]  /*5240*/  @!P0 LDS.128 R24, [R127+0x8000] ;  /* 0x008000007f188984 */ /* 0x000e680000000c00 */
[----:B------:R-:W2:Y:S04]  /*5250*/  @!P1 LDS.128 R20, [R128+0xa000] ;  /* 0x00a0000080149984 */ /* 0x000ea80000000c00 */
[----:B-1----:R-:W-:Y:S01]  /*5260*/  @!P0 STG.E.128 [R64.64+0xc0], R24 ;  /* 0x0000c01840008986 */ /* 0x002fe2000c101d06 */
[----:B------:R-:W-:Y:S03]  /*5270*/  ISETP.GE.AND P0, PT, R136, c[0x0][0x1d4], PT ;  /* 0x0000750088007a0c */ /* 0x000fe60003f06270 */
[----:B--2---:R-:W-:Y:S10]  /*5280*/  @!P1 STG.E.128 [R64.64+0x100], R20 ;  /* 0x0001001440009986 */ /* 0x004ff4000c101d06 */
[----:B------:R-:W1:Y:S04]  /*5290*/  @!P0 LDS.128 R4, [R127+0xa000] ;  /* 0x00a000007f048984 */ /* 0x000e680000000c00 */
[----:B-1----:R1:W-:Y:S02]  /*52a0*/  @!P0 STG.E.128 [R64.64+0x140], R4 ;  /* 0x0001400440008986 */ /* 0x0023e4000c101d06 */
.L_x_61:
[----:B------:R-:W-:Y:S05]  /*52b0*/  BSYNC B1 ;  /* 0x0000000000017941 */ /* 0x000fea0003800000 */
.L_x_56:
[C---:B-1----:R-:W-:Y:S01]  /*52c0*/  IMAD.SHL.U32 R3, R135.reuse, 0x40, RZ ;  /* 0x0000004087037824 */ /* 0x042fe200078e00ff */
[----:B------:R-:W-:Y:S01]  /*52d0*/  SHF.L.U64.HI R84, R135, 0x6, R84 ;  /* 0x0000000687547819 */ /* 0x000fe20000010254 */
[----:B------:R-:W-:Y:S02]  /*52e0*/  BSSY B0, `(.L_x_78) ;  /* 0x0000048000007945 */ /* 0x000fe40003800000 */
[----:B------:R-:W-:Y:S01]  /*52f0*/  IMAD.IADD R0, R96, 0x1, -R3 ;  /* 0x0000000160007824 */ /* 0x000fe200078e0a03 */
[----:B------:R-:W-:Y:S04]  /*5300*/  IADD3 R5, P1, R3, R98, RZ ;  /* 0x0000006203057210 */ /* 0x000fe80007f3e0ff */
[----:B------:R-:W-:Y:S01]  /*5310*/  ISETP.GE.AND P0, PT, R0, 0x21, PT ;  /* 0x000000210000780c */ /* 0x000fe20003f06270 */
[----:B------:R-:W-:Y:S11]  /*5320*/  IMAD.X R2, R84, 0x1, R97, P1 ;  /* 0x0000000154027824 */ /* 0x000ff600008e0661 */
[----:B------:R-:W-:Y:S01]  /*5330*/  @!UPT UIADD3 URZ, URZ, URZ, URZ ;  /* 0x0000003f3f3ff290 */ /* 0x000fe2000fffe03f */
[----:B------:R-:W-:Y:S04]  /*5340*/  @P0 IADD3 R7, P1, R5, 0x20, RZ ;  /* 0x0000002005070810 */ /* 0x000fe80007f3e0ff */
[----:B------:R-:W-:Y:S02]  /*5350*/  @P0 IADD3.X R4, RZ, R2, RZ, P1, !PT ;  /* 0x00000002ff040210 */ /* 0x000fe40000ffe4ff */
[----:B------:R-:W-:Y:S02]  /*5360*/  ISETP.GE.AND P1, PT, R0, 0x1, PT ;  /* 0x000000010000780c */ /* 0x000fe40003f26270 */
[----:B------:R-:W-:Y:S01]  /*5370*/  IADD3 R0, -R3, R144, RZ ;  /* 0x0000009003007210 */ /* 0x000fe20007ffe1ff */
[----:B------:R-:W-:Y:S03]  /*5380*/  @P0 IMAD R4, R4, c[0x0][0x258], RZ ;  /* 0x0000960004040a24 */ /* 0x000fe600078e02ff */
[----:B------:R-:W-:Y:S01]  /*5390*/  IMNMX R0, R0, 0x40, PT ;  /* 0x0000004000007817 */ /* 0x000fe20003800200 */
[----:B------:R-:W-:Y:S06]  /*53a0*/  @P0 IMAD R4, R7, c[0x0][0x25c], R4 ;  /* 0x0000970007040a24 */ /* 0x000fec00078e0204 */
[----:B------:R-:W-:Y:S02]  /*53b0*/  @P1 IMAD.MOV.U32 R94, RZ, RZ, R156 ;  /* 0x000000ffff5e1224 */ /* 0x000fe400078e009c */
[----:B------:R-:W-:Y:S02]  /*53c0*/  @P1 IMAD R2, R2, c[0x0][0x258], RZ ;  /* 0x0000960002021a24 */ /* 0x000fe400078e02ff */
[C---:B-----5:R-:W-:Y:S01]  /*53d0*/  @P1 IMAD.WIDE.U32 R20, R5.reuse, c[0x0][0x258], R94 ;  /* 0x0000960005141a25 */ /* 0x060fe200078e005e */
[----:B------:R-:W-:Y:S03]  /*53e0*/  @P0 MOV R94, R156 ;  /* 0x0000009c005e0202 */ /* 0x000fe60000000f00 */
[----:B------:R-:W-:Y:S01]  /*53f0*/  @P1 IMAD R2, R5, c[0x0][0x25c], R2 ;  /* 0x0000970005021a24 */ /* 0x000fe200078e0202 */
[C---:B------:R-:W-:Y:S03]  /*5400*/  @P1 LEA R22, P2, R20.reuse, c[0x0][0x250], 0x1 ;  /* 0x0000940014161a11 */ /* 0x040fe600078408ff */
[----:B------:R-:W-:Y:S05]  /*5410*/  @P1 IMAD.IADD R2, R21, 0x1, R2 ;  /* 0x0000000115021824 */ /* 0x000fea00078e0202 */
[----:B------:R-:W-:Y:S01]  /*5420*/  @P1 LEA.HI.X R23, R20, c[0x0][0x254], R2, 0x1, P2 ;  /* 0x0000950014171a11 */ /* 0x000fe200010f0c02 */
[----:B------:R-:W-:Y:S04]  /*5430*/  @P0 IMAD.WIDE.U32 R20, R7, c[0x0][0x258], R94 ;  /* 0x0000960007140a25 */ /* 0x000fe800078e005e */
[----:B------:R-:W-:Y:S01]  /*5440*/  @!PT LDS RZ, [RZ] ;  /* 0x00000000fffff984 */ /* 0x000fe20000000800 */
[----:B------:R-:W-:Y:S01]  /*5450*/  @!PT LDS RZ, [RZ] ;  /* 0x00000000fffff984 */ /* 0x000fe20000000800 */
[----:B------:R-:W-:Y:S01]  /*5460*/  @!PT LDS RZ, [RZ] ;  /* 0x00000000fffff984 */ /* 0x000fe20000000800 */
[----:B------:R1:W-:Y:S01]  /*5470*/  @P1 LDGSTS.E.BYPASS.LTC128B.128 [R134+0x100], [R22.64], !P5 ;  /* 0x0010000016861fae */ /* 0x0003e2000e901d46 */
[----:B------:R-:W-:Y:S01]  /*5480*/  @P0 IMAD.IADD R4, R21, 0x1, R4 ;  /* 0x0000000115040824 */ /* 0x000fe200078e0204 */
[C---:B------:R-:W-:Y:S02]  /*5490*/  @P0 LEA R6, P2, R20.reuse, c[0x0][0x250], 0x1 ;  /* 0x0000940014060a11 */ /* 0x040fe400078408ff */
[----:B------:R1:W-:Y:S02]  /*54a0*/  @P1 LDGSTS.E.BYPASS.LTC128B.128 [R134+0x2100], [R22.64+0x80], !P4 ;  /* 0x0210008016861fae */ /* 0x0003e4000e101d46 */
[----:B------:R-:W-:Y:S02]  /*54b0*/  @P0 LEA.HI.X R7, R20, c[0x0][0x254], R4, 0x1, P2 ;  /* 0x0000950014070a11 */ /* 0x000fe400010f0c04 */
[----:B------:R1:W-:Y:S04]  /*54c0*/  @P1 LDGSTS.E.BYPASS.LTC128B.128 [R134+0x4100], [R22.64+0x100], !P3 ;  /* 0x0410010016861fae */ /* 0x0003e8000d901d46 */
[----:B------:R1:W-:Y:S04]  /*54d0*/  @P0 LDGSTS.E.BYPASS.LTC128B.128 [R134+0x1100], [R6.64], !P5 ;  /* 0x0110000006860fae */ /* 0x0003e8000e901d46 */
[----:B------:R1:W-:Y:S04]  /*54e0*/  @P0 LDGSTS.E.BYPASS.LTC128B.128 [R134+0x3100], [R6.64+0x80], !P4 ;  /* 0x0310008006860fae */ /* 0x0003e8000e101d46 */
[----:B------:R1:W-:Y:S01]  /*54f0*/  @P0 LDGSTS.E.BYPASS.LTC128B.128 [R134+0x5100], [R6.64+0x100], !P3 ;  /* 0x0510010006860fae */ /* 0x0003e2000d901d46 */
[----:B------:R-:W-:Y:S03]  /*5500*/  ISETP.GE.AND P0, PT, R139, R0, PT ;  /* 0x000000008b00720c */ /* 0x000fe60003f06270 */
[----:B------:R-:W0:Y:S01]  /*5510*/  LDGDEPBAR ;  /* 0x00000000000079af */ /* 0x000e220000000000 */
[----:B------:R-:W-:Y:S04]  /*5520*/  DEPBAR.LE SB0, 0x0 ;  /* 0x000080000000791a */ /* 0x000fe80000000000 */
[----:B------:R-:W-:Y:S06]  /*5530*/  BAR.SYNC.DEFER_BLOCKING 0x0 ;  /* 0x0000000000007b1d */ /* 0x000fec0000010000 */
[----:B------:R-:W-:-:S05]  /*5540*/  @P0 BRA `(.L_x_79) ;  /* 0x0000021000000947 */ /* 0x000fca0003800000 */
[----:B-1----:R-:W-:Y:S01]  /*5550*/  IADD3 R3, P0, R3, R93, RZ ;  /* 0x0000005d03037210 */ /* 0x002fe20007f1e0ff */
[----:B------:R-:W-:Y:S01]  /*5560*/  IMAD.MOV.U32 R20, RZ, RZ, R154 ;  /* 0x000000ffff147224 */ /* 0x000fe200078e009a */
[----:B------:R-:W-:Y:S01]  /*5570*/  ISETP.GE.AND P1, PT, R18, c[0x0][0x1d4], PT ;  /* 0x0000750012007a0c */ /* 0x000fe20003f26270 */
[----:B------:R-:W-:Y:S02]  /*5580*/  IMAD.MOV.U32 R21, RZ, RZ, R91 ;  /* 0x000000ffff157224 */ /* 0x000fe400078e005b */
[----:B------:R-:W-:Y:S02]  /*5590*/  IMAD.X R0, R84, 0x1, R92, P0 ;  /* 0x0000000154007824 */ /* 0x000fe400000e065c */
[C---:B------:R-:W-:Y:S04]  /*55a0*/  IMAD.WIDE.U32 R20, R3.reuse, c[0x0][0x208], R20 ;  /* 0x0000820003147a25 */ /* 0x040fe800078e0014 */
[----:B------:R-:W-:Y:S01]  /*55b0*/  IMAD R0, R0, c[0x0][0x208], RZ ;  /* 0x0000820000007a24 */ /* 0x000fe200078e02ff */
[C---:B------:R-:W-:Y:S03]  /*55c0*/  LEA R2, P0, R20.reuse, c[0x0][0x1f8], 0x1 ;  /* 0x00007e0014027a11 */ /* 0x040fe600078008ff */
[----:B------:R-:W1:Y:S01]  /*55d0*/  @!P1 LDS.128 R4, [R128] ;  /* 0x0000000080049984 */ /* 0x000e620000000c00 */
[----:B------:R-:W-:Y:S04]  /*55e0*/  IMAD R0, R3, c[0x0][0x20c], R0 ;  /* 0x0000830003007a24 */ /* 0x000fe800078e0200 */
[----:B------:R-:W-:Y:S05]  /*55f0*/  IMAD.IADD R0, R21, 0x1, R0 ;  /* 0x0000000115007824 */ /* 0x000fea00078e0200 */
[----:B------:R-:W-:Y:S02]  /*5600*/  LEA.HI.X R3, R20, c[0x0][0x1fc], R0, 0x1, P0 ;  /* 0x00007f0014037a11 */ /* 0x000fe400000f0c00 */
[----:B------:R-:W-:Y:S11]  /*5610*/  ISETP.GE.AND P0, PT, R13, c[0x0][0x1d4], PT ;  /* 0x000075000d007a0c */ /* 0x000ff60003f06270 */
[----:B------:R-:W-:Y:S02]  /*5620*/  @!UPT UIADD3 URZ, URZ, URZ, URZ ;  /* 0x0000003f3f3ff290 */ /* 0x000fe4000fffe03f */
[----:B------:R-:W2:Y:S04]  /*5630*/  @!P0 LDS.128 R32, [R127] ;  /* 0x000000007f208984 */ /* 0x000ea80000000c00 */
[----:B-1----:R-:W-:Y:S01]  /*5640*/  @!P1 STG.E.128 [R2.64], R4 ;  /* 0x0000000402009986 */ /* 0x002fe2000c101d06 */
[----:B------:R-:W-:Y:S11]  /*5650*/  ISETP.GE.AND P1, PT, R12, c[0x0][0x1d4], PT ;  /* 0x000075000c007a0c */ /* 0x000ff60003f26270 */
[----:B------:R-:W-:Y:S02]  /*5660*/  @!UPT UIADD3 URZ, URZ, URZ, URZ ;  /* 0x0000003f3f3ff290 */ /* 0x000fe4000fffe03f */
[----:B------:R-:W1:Y:S04]  /*5670*/  @!P1 LDS.128 R28, [R128+0x2000] ;  /* 0x00200000801c9984 */ /* 0x000e680000000c00 */
[----:B--2---:R-:W-:Y:S01]  /*5680*/  @!P0 STG.E.128 [R2.64+0x40], R32 ;  /* 0x0000402002008986 */ /* 0x004fe2000c101d06 */
[----:B------:R-:W-:Y:S11]  /*5690*/  ISETP.GE.AND P0, PT, R138, c[0x0][0x1d4], PT ;  /* 0x000075008a007a0c */ /* 0x000ff60003f06270 */
[----:B------:R-:W-:Y:S02]  /*56a0*/  @!UPT UIADD3 URZ, URZ, URZ, URZ ;  /* 0x0000003f3f3ff290 */ /* 0x000fe4000fffe03f */
[----:B------:R-:W2:Y:S04]  /*56b0*/  @!P0 LDS.128 R24, [R127+0x2000] ;  /* 0x002000007f188984 */ /* 0x000ea80000000c00 */
[----:B-1----:R-:W-:Y:S01]  /*56c0*/  @!P1 STG.E.128 [R2.64+0x80], R28 ;  /* 0x0000801c02009986 */ /* 0x002fe2000c101d06 */
[----:B------:R-:W-:Y:S11]  /*56d0*/  ISETP.GE.AND P1, PT, R137, c[0x0][0x1d4], PT ;  /* 0x0000750089007a0c */ /* 0x000ff60003f26270 */
[----:B------:R-:W-:Y:S02]  /*56e0*/  @!UPT UIADD3 URZ, URZ, URZ, URZ ;  /* 0x0000003f3f3ff290 */ /* 0x000fe4000fffe03f */
[----:B------:R-:W1:Y:S04]  /*56f0*/  @!P1 LDS.128 R20, [R128+0x4000] ;  /* 0x0040000080149984 */ /* 0x000e680000000c00 */
[----:B--2---:R-:W-:Y:S01]  /*5700*/  @!P0 STG.E.128 [R2.64+0xc0], R24 ;  /* 0x0000c01802008986 */ /* 0x004fe2000c101d06 */
[----:B------:R-:W-:Y:S11]  /*5710*/  ISETP.GE.AND P0, PT, R136, c[0x0][0x1d4], PT ;  /* 0x0000750088007a0c */ /* 0x000ff60003f06270 */
[----:B------:R-:W-:Y:S02]  /*5720*/  @!UPT UIADD3 URZ, URZ, URZ, URZ ;  /* 0x0000003f3f3ff290 */ /* 0x000fe4000fffe03f */
[----:B------:R-:W2:Y:S04]  /*5730*/  @!P0 LDS.128 R4, [R127+0x4000] ;  /* 0x004000007f048984 */ /* 0x000ea80000000c00 */
[----:B-1----:R1:W-:Y:S04]  /*5740*/  @!P1 STG.E.128 [R2.64+0x100], R20 ;  /* 0x0001001402009986 */ /* 0x0023e8000c101d06 */
[----:B--2---:R1:W-:Y:S02]  /*5750*/  @!P0 STG.E.128 [R2.64+0x140], R4 ;  /* 0x0001400402008986 */ /* 0x0043e4000c101d06 */
.L_x_79:
[----:B-1----:R-:W-:Y:S05]  /*5760*/  BSYNC B0 ;  /* 0x0000000000007941 */ /* 0x002fea0003800000 */
.L_x_78:
[C---:B------:R-:W-:Y:S02]  /*5770*/  ISETP.GT.AND P0, PT, R135.reuse, R100, PT ;  /* 0x000000648700720c */ /* 0x040fe40003f04270 */
[----:B------:R-:W-:Y:S11]  /*5780*/  IADD3 R135, R135, -0x1, RZ ;  /* 0xffffffff87877810 */ /* 0x000ff60007ffe0ff */
[----:B------:R-:W-:Y:S01]  /*5790*/  @P0 SHF.R.S32.HI R2, RZ, 0x1f, R135 ;  /* 0x0000001fff020819 */ /* 0x000fe20000011487 */
[----:B------:R-:W-:Y:S02]  /*57a0*/  @P0 IMAD R0, R102, R135, RZ ;  /* 0x0000008766000224 */ /* 0x000fe400078e02ff */
[----:B------:R-:W-:Y:S02]  /*57b0*/  @P0 IMAD.MOV.U32 R4, RZ, RZ, R158 ;  /* 0x000000ffff040224 */ /* 0x000fe400078e009e */
[----:B------:R-:W-:Y:S02]  /*57c0*/  @P0 IMAD.MOV.U32 R5, RZ, RZ, R165 ;  /* 0x000000ffff050224 */ /* 0x000fe400078e00a5 */
[-C--:B------:R-:W-:Y:S02]  /*57d0*/  @P0 IMAD R0, R2, R103.reuse, R0 ;  /* 0x0000006702000224 */ /* 0x080fe400078e0200 */
[----:B------:R-:W-:Y:S04]  /*57e0*/  @P0 IMAD.WIDE.U32 R4, R135, R103, R4 ;  /* 0x0000006787040225 */ /* 0x000fe800078e0004 */
[----:B------:R-:W-:Y:S01]  /*57f0*/  @P0 IMAD.IADD R0, R5, 0x1, R0 ;  /* 0x0000000105000824 */ /* 0x000fe200078e0200 */
[C---:B------:R-:W-:Y:S04]  /*5800*/  @P0 LEA R6, P1, R4.reuse, c[0x0][0x220], 0x1 ;  /* 0x0000880004060a11 */ /* 0x040fe800078208ff */
[----:B------:R-:W-:Y:S02]  /*5810*/  @P0 LEA.HI.X R7, R4, c[0x0][0x224], R0, 0x1, P1 ;  /* 0x0000890004070a11 */ /* 0x000fe400008f0c00 */
[C---:B------:R-:W-:Y:S03]  /*5820*/  @P0 LEA R2, P1, R112.reuse, R6, 0x1 ;  /* 0x0000000670020211 */ /* 0x040fe600078208ff */
[----:B------:R-:W-:Y:S01]  /*5830*/  @!PT LDS RZ, [RZ] ;  /* 0x00000000fffff984 */ /* 0x000fe20000000800 */
[----:B------:R-:W-:Y:S01]  /*5840*/  @!PT LDS RZ, [RZ] ;  /* 0x00000000fffff984 */ /* 0x000fe20000000800 */
[----:B------:R-:W-:Y:S01]  /*5850*/  @!PT LDS RZ, [RZ] ;  /* 0x00000000fffff984 */ /* 0x000fe20000000800 */
[----:B------:R1:W-:Y:S01]  /*5860*/  @P0 LDGSTS.E.BYPASS.LTC128B.128 [R134+0x6100], [R6.64], !P5 ;  /* 0x0610000006860fae */ /* 0x0003e2000e901d46 */
[----:B------:R-:W-:Y:S03]  /*5870*/  @P0 LEA.HI.X R3, R112, R7, R111, 0x1, P1 ;  /* 0x0000000770030211 */ /* 0x000fe600008f0c6f */
[----:B------:R1:W-:Y:S04]  /*5880*/  @P0 LDGSTS.E.BYPASS.LTC128B.128 [R134+0x8100], [R6.64+0x80], !P4 ;  /* 0x0810008006860fae */ /* 0x0003e8000e101d46 */
[----:B------:R1:W-:Y:S04]  /*5890*/  @P0 LDGSTS.E.BYPASS.LTC128B.128 [R134+0xa100], [R6.64+0x100], !P3 ;  /* 0x0a10010006860fae */ /* 0x0003e8000d901d46 */
[----:B------:R1:W-:Y:S04]  /*58a0*/  @P0 LDGSTS.E.BYPASS.LTC128B.128 [R134+0x7100], [R2.64], !P5 ;  /* 0x0710000002860fae */ /* 0x0003e8000e901d46 */
[----:B------:R1:W-:Y:S04]  /*58b0*/  @P0 LDGSTS.E.BYPASS.LTC128B.128 [R134+0x9100], [R2.64+0x80], !P4 ;  /* 0x0910008002860fae */ /* 0x0003e8000e101d46 */
[----:B------:R1:W-:Y:S04]  /*58c0*/  @P0 LDGSTS.E.BYPASS.LTC128B.128 [R134+0xb100], [R2.64+0x100], !P3 ;  /* 0x0b10010002860fae */ /* 0x0003e8000d901d46 */
[----:B------:R-:W0:Y:S01]  /*58d0*/  LDGDEPBAR ;  /* 0x00000000000079af */ /* 0x000e220000000000 */
[----:B------:R-:W-:-:S05]  /*58e0*/  @P0 BRA `(.L_x_80) ;  /* 0xffffc0d000000947 */ /* 0x000fca000383ffff */
[----:B------:R-:W-:Y:S06]  /*58f0*/  BAR.SYNC.DEFER_BLOCKING 0x0 ;  /* 0x0000000000007b1d */ /* 0x000fec0000010000 */
.L_x_55:
[----:B-1----:R-:W-:Y:S01]  /*5900*/  ISETP.GE.AND P0, PT, R78, 0x1, PT ;  /* 0x000000014e00780c */ /* 0x002fe20003f06270 */
[----:B------:R-:W-:Y:S01]  /*5910*/  IMAD.IADD R140, R140, 0x1, R141 ;  /* 0x000000018c8c7824 */ /* 0x000fe200078e028d */
[----:B------:R-:W-:Y:S01]  /*5920*/  PLOP3.LUT P2, PT, PT, PT, PT, 0x80, 0x0 ;  /* 0x000000000000781c */ /* 0x000fe20003f4f070 */
        /* <DEDUP_REMOVED lines=11> */
[----:B------:R-:W-:Y:S01]  /*59e0*/  MOV R4, RZ ;  /* 0x000000ff00047202 */ /* 0x000fe20000000f00 */
        /* <DEDUP_REMOVED lines=37> */
[----:B------:R-:W-:Y:S01]  /*5c40*/  IMAD.MOV.U32 R12, RZ, RZ, RZ ;  /* 0x000000ffff0c7224 */ /* 0x000fe200078e00ff */
[----:B------:R-:W-:Y:S05]  /*5c50*/  @!P0 BRA `(.L_x_81) ;  /* 0x0000cc7000008947 */ /* 0x000fea0003800000 */
[----:B------:R-:W-:-:S04]  /*5c60*/  ISETP.NE.U32.AND P0, PT, RZ, c[0x0][0x340], PT ;  /* 0x0000d000ff007a0c */ /* 0x000fc80003f05070 */
[----:B------:R-:W-:-:S13]  /*5c70*/  ISETP.NE.AND.EX P1, PT, RZ, c[0x0][0x344], PT, P0 ;  /* 0x0000d100ff007a0c */ /* 0x000fda0003f25300 */
[----:B------:R-:W-:-:S04]  /*5c80*/  @P1 IMAD.MOV.U32 R7, RZ, RZ, 0x4 ;  /* 0x00000004ff071424 */ /* 0x000fc800078e00ff */
[----:B------:R-:W-:-:S05]  /*5c90*/  @P1 IMAD.WIDE R6, R208, R7, c[0x0][0x340] ;  /* 0x0000d000d0061625 */ /* 0x000fca00078e0207 */
[----:B------:R1:W2:Y:S01]  /*5ca0*/  @P1 LDG.E R0, [R6.64] ;  /* 0x0000000606001981 */ /* 0x0002a2000c1e1900 */
[----:B------:R-:W-:Y:S01]  /*5cb0*/  SHF.R.S32.HI R3, RZ, 0x1f, R142 ;  /* 0x0000001fff037819 */ /* 0x000fe2000001148e */
[----:B------:R-:W-:Y:S01]  /*5cc0*/  IMAD.WIDE.U32 R12, R142, c[0x0][0x178], RZ ;  /* 0x00005e008e0c7a25 */ /* 0x000fe200078e00ff */
[----:B------:R-:W-:Y:S01]  /*5cd0*/  SHF.R.S32.HI R8, RZ, 0x1f, R79 ;  /* 0x0000001fff087819 */ /* 0x000fe2000001144f */
[----:B------:R-:W-:Y:S01]  /*5ce0*/  BSSY B0, `(.L_x_82) ;  /* 0x0000094000007945 */ /* 0x000fe20003800000 */
[----:B------:R-:W-:Y:S01]  /*5cf0*/  ISETP.NE.U32.AND P0, PT, RZ, c[0x0][0x348], PT ;  /* 0x0000d200ff007a0c */ /* 0x000fe20003f05070 */
[----:B------:R-:W-:Y:S01]  /*5d00*/  IMAD R3, R3, c[0x0][0x178], RZ ;  /* 0x00005e0003037a24 */ /* 0x000fe200078e02ff */
[CC--:B------:R-:W-:Y:S01]  /*5d10*/  LEA.HI R4, R8.reuse, R79.reuse, RZ, 0x3 ;  /* 0x0000004f08047211 */ /* 0x0c0fe200078f18ff */
[----:B------:R-:W-:Y:S01]  /*5d20*/  IMAD.MOV.U32 R2, RZ, RZ, c[0x0][0x2c4] ;  /* 0x0000b100ff027624 */ /* 0x000fe200078e00ff */
[----:B------:R-:W-:Y:S01]  /*5d30*/  LEA.HI R10, R8, R79, RZ, 0x4 ;  /* 0x0000004f080a7211 */ /* 0x000fe200078f20ff */
[----:B------:R-:W-:Y:S01]  /*5d40*/  IMAD R3, R142, c[0x0][0x17c], R3 ;  /* 0x00005f008e037a24 */ /* 0x000fe200078e0203 */
[----:B------:R-:W-:Y:S01]  /*5d50*/  SHF.R.S32.HI R17, RZ, 0x3, R4 ;  /* 0x00000003ff117819 */ /* 0x000fe20000011404 */
[----:B------:R-:W-:Y:S01]  /*5d60*/  IMAD R71, R83, c[0x0][0x2c4], RZ ;  /* 0x0000b10053477a24 */ /* 0x000fe200078e02ff */
[----:B------:R-:W-:Y:S01]  /*5d70*/  LOP3.LUT R4, R4, 0xfffffff8, RZ, 0xc0, !PT ;  /* 0xfffffff804047812 */ /* 0x000fe200078ec0ff */
[----:B------:R-:W-:Y:S01]  /*5d80*/  IMAD.IADD R13, R13, 0x1, R3 ;  /* 0x000000010d0d7824 */ /* 0x000fe200078e0203 */
[----:B------:R-:W-:Y:S01]  /*5d90*/  SHF.R.S32.HI R5, RZ, 0x4, R10 ;  /* 0x00000004ff057819 */ /* 0x000fe2000001140a */
[----:B------:R-:W-:Y:S01]  /*5da0*/  IMAD.SHL.U32 R9, R17, 0x40, RZ ;  /* 0x0000004011097824 */ /* 0x000fe200078e00ff */
[----:B------:R-:W-:Y:S01]  /*5db0*/  ISETP.NE.AND P2, PT, R2, 0x1, PT ;  /* 0x000000010200780c */ /* 0x000fe20003f45270 */
[----:B------:R-:W-:Y:S01]  /*5dc0*/  IMAD.IADD R3, R79, 0x1, -R4 ;  /* 0x000000014f037824 */ /* 0x000fe200078e0a04 */
[----:B------:R-:W-:Y:S01]  /*5dd0*/  LEA.HI R18, R10, R5, RZ, 0x1 ;  /* 0x000000050a127211 */ /* 0x000fe200078f08ff */
[----:B------:R-:W-:Y:S01]  /*5de0*/  IMAD R2, R82, c[0x0][0x1b8], RZ ;  /* 0x00006e0052027a24 */ /* 0x000fe200078e02ff */
[----:B------:R-:W-:Y:S01]  /*5df0*/  LOP3.LUT R9, R9, 0x1c0, RZ, 0xc0, !PT ;  /* 0x000001c009097812 */ /* 0x000fe200078ec0ff */
[----:B------:R-:W-:Y:S01]  /*5e00*/  IMAD.SHL.U32 R20, R3, 0x8, RZ ;  /* 0x0000000803147824 */ /* 0x000fe200078e00ff */
[----:B------:R-:W-:Y:S01]  /*5e10*/  LOP3.LUT R18, R18, 0xfffffffe, RZ, 0xc0, !PT ;  /* 0xfffffffe12127812 */ /* 0x000fe200078ec0ff */
[----:B------:R-:W-:Y:S01]  /*5e20*/  IMAD.WIDE.U32 R12, R207, c[0x0][0x1b8], R12 ;  /* 0x00006e00cf0c7a25 */ /* 0x000fe200078e000c */
[----:B------:R-:W-:-:S02]  /*5e30*/  SHF.R.U32.HI R16, RZ, 0x3, R9 ;  /* 0x00000003ff107819 */ /* 0x000fc40000011609 */
[----:B-1----:R-:W-:Y:S01]  /*5e40*/  LOP3.LUT R7, R9, 0x38, R20, 0xf8, !PT ;  /* 0x0000003809077812 */ /* 0x002fe200078ef814 */
[----:B------:R-:W-:Y:S01]  /*5e50*/  IMAD.IADD R18, R5, 0x1, -R18 ;  /* 0x0000000105127824 */ /* 0x000fe200078e0a12 */
[----:B------:R-:W-:Y:S01]  /*5e60*/  ISETP.NE.AND.EX P0, PT, RZ, c[0x0][0x34c], PT, P0 ;  /* 0x0000d300ff007a0c */ /* 0x000fe20003f05300 */
[----:B------:R-:W-:Y:S01]  /*5e70*/  IMAD R5, R207, c[0x0][0x1bc], R2 ;  /* 0x00006f00cf057a24 */ /* 0x000fe200078e0202 */
[----:B------:R-:W-:Y:S02]  /*5e80*/  LOP3.LUT R16, R7, R16, RZ, 0x3c, !PT ;  /* 0x0000001007107212 */ /* 0x000fe400078e3cff */
[----:B------:R-:W-:Y:S01]  /*5e90*/  LEA R7, R3, R17, 0x5 ;  /* 0x0000001103077211 */ /* 0x000fe200078e28ff */
[----:B------:R-:W-:Y:S01]  /*5ea0*/  IMAD.IADD R13, R13, 0x1, R5 ;  /* 0x000000010d0d7824 */ /* 0x000fe200078e0205 */
[----:B------:R-:W-:Y:S02]  /*5eb0*/  SHF.R.S32.HI R5, RZ, 0x1f, R208 ;  /* 0x0000001fff057819 */ /* 0x000fe400000114d0 */
[----:B------:R-:W-:Y:S01]  /*5ec0*/  LOP3.LUT R10, R10, 0xfffffff0, RZ, 0xc0, !PT ;  /* 0xfffffff00a0a7812 */ /* 0x000fe200078ec0ff */
[----:B------:R-:W-:Y:S01]  /*5ed0*/  IMAD R4, R80, 0x80, R7 ;  /* 0x0000008050047824 */ /* 0x000fe200078e0207 */
[----:B------:R-:W-:-:S02]  /*5ee0*/  SEL R7, R5, RZ, !P0 ;  /* 0x000000ff05077207 */ /* 0x000fc40004000000 */
[----:B------:R-:W-:Y:S01]  /*5ef0*/  SEL R22, R208, RZ, !P0 ;  /* 0x000000ffd0167207 */ /* 0x000fe20004000000 */
[----:B------:R-:W-:Y:S01]  /*5f00*/  IMAD.IADD R19, R79, 0x1, -R10 ;  /* 0x000000014f137824 */ /* 0x000fe200078e0a0a */
[----:B------:R-:W-:Y:S01]  /*5f10*/  SHF.R.S32.HI R6, RZ, 0x1f, R140 ;  /* 0x0000001fff067819 */ /* 0x000fe2000001148c */
[----:B------:R-:W-:Y:S01]  /*5f20*/  @P2 IMAD.HI.U32 R9, R4, c[0x0][0x2c8], RZ ;  /* 0x0000b20004092a27 */ /* 0x000fe200078e00ff */
[----:B------:R-:W-:Y:S02]  /*5f30*/  IADD3 R15, P0, R17, R140, RZ ;  /* 0x0000008c110f7210 */ /* 0x000fe40007f1e0ff */
[----:B------:R-:W-:Y:S01]  /*5f40*/  IADD3 R2, R20, 0x80, RZ ;  /* 0x0000008014027810 */ /* 0x000fe20007ffe0ff */
[----:B------:R-:W-:Y:S01]  /*5f50*/  IMAD R7, R7, c[0x0][0x1c0], RZ ;  /* 0x0000700007077a24 */ /* 0x000fe200078e02ff */
[----:B------:R-:W-:Y:S02]  /*5f60*/  LEA.HI.X.SX32 R6, R17, R6, 0x1, P0 ;  /* 0x0000000611067211 */ /* 0x000fe400000f0eff */
[----:B------:R-:W-:Y:S01]  /*5f70*/  ISETP.GE.AND P3, PT, R2, c[0x0][0x1d4], PT ;  /* 0x0000750002007a0c */ /* 0x000fe20003f66270 */
[----:B------:R-:W-:Y:S01]  /*5f80*/  IMAD.MOV.U32 R2, RZ, RZ, R4 ;  /* 0x000000ffff027224 */ /* 0x000fe200078e0004 */
[----:B------:R-:W-:Y:S01]  /*5f90*/  SHF.R.S32.HI R14, RZ, 0x1f, R19 ;  /* 0x0000001fff0e7819 */ /* 0x000fe20000011413 */
[C---:B------:R-:W-:Y:S01]  /*5fa0*/  IMAD R10, R22.reuse, c[0x0][0x1c4], R7 ;  /* 0x00007100160a7a24 */ /* 0x040fe200078e0207 */
[----:B------:R-:W-:Y:S01]  /*5fb0*/  @P2 SHF.R.U32.HI R2, RZ, c[0x0][0x2cc], R9 ;  /* 0x0000b300ff022a19 */ /* 0x000fe20000011609 */
[----:B------:R-:W-:Y:S01]  /*5fc0*/  IMAD.WIDE.U32 R22, R22, c[0x0][0x1c0], R12 ;  /* 0x0000700016167a25 */ /* 0x000fe200078e000c */
[----:B------:R-:W-:-:S02]  /*5fd0*/  LEA.HI R13, R14, R19, RZ, 0x3 ;  /* 0x000000130e0d7211 */ /* 0x000fc400078f18ff */
[----:B------:R-:W-:Y:S01]  /*5fe0*/  LEA.HI R11, R8, R79, RZ, 0x6 ;  /* 0x0000004f080b7211 */ /* 0x000fe200078f30ff */
[----:B------:R-:W-:Y:S01]  /*5ff0*/  IMAD R12, R6, c[0x0][0x1e0], RZ ;  /* 0x00007800060c7a24 */ /* 0x000fe200078e02ff */
[----:B------:R-:W-:Y:S01]  /*6000*/  IADD3 R7, -R2, RZ, RZ ;  /* 0x000000ff02077210 */ /* 0x000fe20007ffe1ff */
[----:B------:R-:W-:Y:S01]  /*6010*/  IMAD R6, R6, c[0x0][0x208], RZ ;  /* 0x0000820006067a24 */ /* 0x000fe200078e02ff */
[----:B------:R-:W-:Y:S01]  /*6020*/  SHF.R.S32.HI R21, RZ, 0x1f, R20 ;  /* 0x0000001fff157819 */ /* 0x000fe20000011414 */
[----:B------:R-:W-:Y:S01]  /*6030*/  IMAD R9, R15, c[0x0][0x1e4], R12 ;  /* 0x000079000f097a24 */ /* 0x000fe200078e020c */
[----:B------:R-:W-:Y:S01]  /*6040*/  LOP3.LUT R12, R13, 0xfffffff8, RZ, 0xc0, !PT ;  /* 0xfffffff80d0c7812 */ /* 0x000fe200078ec0ff */
[----:B------:R-:W-:Y:S01]  /*6050*/  IMAD.SHL.U32 R11, R11, 0x8, RZ ;  /* 0x000000080b0b7824 */ /* 0x000fe200078e00ff */
[----:B------:R-:W-:Y:S01]  /*6060*/  P2R R211, PR, RZ, 0x8 ;  /* 0x00000008ffd37803 */ /* 0x000fe20000000000 */
[----:B------:R-:W-:Y:S01]  /*6070*/  IMAD R7, R7, c[0x0][0x2c4], R4 ;  /* 0x0000b10007077a24 */ /* 0x000fe200078e0204 */
[----:B------:R-:W-:Y:S01]  /*6080*/  SHF.R.S32.HI R4, RZ, 0x1f, R2 ;  /* 0x0000001fff047819 */ /* 0x000fe20000011402 */
[C---:B------:R-:W-:Y:S01]  /*6090*/  IMAD R6, R15.reuse, c[0x0][0x20c], R6 ;  /* 0x000083000f067a24 */ /* 0x040fe200078e0206 */
[----:B------:R-:W-:Y:S01]  /*60a0*/  LOP3.LUT R16, R16, 0xfffffe00, R11, 0xf8, !PT ;  /* 0xfffffe0010107812 */ /* 0x000fe200078ef80b */
[----:B------:R-:W-:Y:S01]  /*60b0*/  IMAD.WIDE.U32 R24, R15, c[0x0][0x1e0], R20 ;  /* 0x000078000f187a25 */ /* 0x000fe200078e0014 */
[----:B------:R-:W-:-:S02]  /*60c0*/  ISETP.NE.U32.AND P2, PT, RZ, c[0x0][0x350], PT ;  /* 0x0000d400ff007a0c */ /* 0x000fc40003f45070 */
[----:B------:R-:W-:Y:S01]  /*60d0*/  ISETP.GE.AND P6, PT, R20, c[0x0][0x1d4], PT ;  /* 0x0000750014007a0c */ /* 0x000fe20003fc6270 */
[----:B------:R-:W-:Y:S01]  /*60e0*/  IMAD.IADD R12, R19, 0x1, -R12 ;  /* 0x00000001130c7824 */ /* 0x000fe200078e0a0c */
[----:B------:R-:W-:Y:S01]  /*60f0*/  ISETP.NE.AND.EX P2, PT, RZ, c[0x0][0x354], PT, P2 ;  /* 0x0000d500ff007a0c */ /* 0x000fe20003f45320 */
[----:B------:R-:W-:-:S03]  /*6100*/  IMAD.WIDE.U32 R14, R15, c[0x0][0x208], R20 ;  /* 0x000082000f0e7a25 */ /* 0x000fc600078e0014 */
[C---:B------:R-:W-:Y:S01]  /*6110*/  LOP3.LUT P5, RZ, R12.reuse, 0x4, RZ, 0xc0, !PT ;  /* 0x000000040cff7812 */ /* 0x040fe200078ac0ff */
[----:B------:R-:W-:Y:S01]  /*6120*/  IMAD.IADD R23, R23, 0x1, R10 ;  /* 0x0000000117177824 */ /* 0x000fe200078e020a */
[----:B------:R-:W-:Y:S01]  /*6130*/  LOP3.LUT P3, RZ, R12, 0x2, RZ, 0xc0, !PT ;  /* 0x000000020cff7812 */ /* 0x000fe2000786c0ff */
[----:B------:R-:W-:Y:S01]  /*6140*/  IMAD R11, R4, c[0x0][0x1b0], RZ ;  /* 0x00006c00040b7a24 */ /* 0x000fe200078e02ff */
[----:B------:R-:W-:Y:S01]  /*6150*/  IADD3 R15, R15, R6, RZ ;  /* 0x000000060f0f7210 */ /* 0x000fe20007ffe0ff */
[----:B------:R-:W-:Y:S01]  /*6160*/  IMAD.SHL.U32 R12, R12, 0x40, RZ ;  /* 0x000000400c0c7824 */ /* 0x000fe200078e00ff */
[----:B------:R-:W-:Y:S01]  /*6170*/  SHF.R.S32.HI R6, RZ, 0x1f, R7 ;  /* 0x0000001fff067819 */ /* 0x000fe20000011407 */
[C---:B------:R-:W-:Y:S02]  /*6180*/  IMAD R11, R2.reuse, c[0x0][0x1b4], R11 ;  /* 0x00006d00020b7a24 */ /* 0x040fe400078e020b */
[----:B------:R-:W-:-:S04]  /*6190*/  IMAD.WIDE.U32 R22, R2, c[0x0][0x1b0], R22 ;  /* 0x00006c0002167a25 */ /* 0x000fc800078e0016 */
[----:B------:R-:W-:Y:S02]  /*61a0*/  IMAD.SHL.U32 R10, R18, 0x8, RZ ;  /* 0x00000008120a7824 */ /* 0x000fe400078e00ff */
[----:B------:R-:W-:Y:S01]  /*61b0*/  IMAD.IADD R25, R25, 0x1, R9 ;  /* 0x0000000119197824 */ /* 0x000fe200078e0209 */
[----:B------:R-:W-:Y:S01]  /*61c0*/  LOP3.LUT R9, R12, 0x1c0, RZ, 0xc0, !PT ;  /* 0x000001c00c097812 */ /* 0x000fe200078ec0ff */
[----:B------:R-:W-:Y:S02]  /*61d0*/  IMAD R4, R82, c[0x0][0x1e8], RZ ;  /* 0x00007a0052047a24 */ /* 0x000fe400078e02ff */
[----:B------:R-:W-:Y:S01]  /*61e0*/  IMAD.IADD R23, R23, 0x1, R11 ;  /* 0x0000000117177824 */ /* 0x000fe200078e020b */
[----:B------:R-:W-:Y:S01]  /*61f0*/  LOP3.LUT R2, R9, 0x8, R10, 0xf8, !PT ;  /* 0x0000000809027812 */ /* 0x000fe200078ef80a */
[----:B------:R-:W-:Y:S01]  /*6200*/  IMAD R6, R6, c[0x0][0x1a8], RZ ;  /* 0x00006a0006067a24 */ /* 0x000fe200078e02ff */
[----:B------:R-:W-:Y:S01]  /*6210*/  SHF.R.U32.HI R9, RZ, 0x3, R9 ;  /* 0x00000003ff097819 */ /* 0x000fe20000011609 */
[----:B------:R-:W-:-:S02]  /*6220*/  IMAD R4, R207, c[0x0][0x1ec], R4 ;  /* 0x00007b00cf047a24 */ /* 0x000fc400078e0204 */
[----:B------:R-:W-:Y:S01]  /*6230*/  IMAD.WIDE.U32 R216, R207, c[0x0][0x1e8], R24 ;  /* 0x00007a00cfd87a25 */ /* 0x000fe200078e0018 */
[----:B------:R-:W-:-:S03]  /*6240*/  LOP3.LUT R2, R2, R9, RZ, 0x3c, !PT ;  /* 0x0000000902027212 */ /* 0x000fc600078e3cff */
[C---:B------:R-:W-:Y:S02]  /*6250*/  IMAD R6, R7.reuse, c[0x0][0x1ac], R6 ;  /* 0x00006b0007067a24 */ /* 0x040fe400078e0206 */
[----:B------:R-:W-:-:S04]  /*6260*/  IMAD.WIDE.U32 R10, R7, c[0x0][0x1a8], R22 ;  /* 0x00006a00070a7a25 */ /* 0x000fc800078e0016 */
[----:B------:R-:W-:Y:S01]  /*6270*/  IMAD.IADD R217, R4, 0x1, R217 ;  /* 0x0000000104d97824 */ /* 0x000fe200078e02d9 */
[----:B------:R-:W-:Y:S01]  /*6280*/  LEA R9, P0, R10, c[0x0][0x160], 0x1 ;  /* 0x000058000a097a11 */ /* 0x000fe200078008ff */
[----:B------:R-:W-:Y:S01]  /*6290*/  IMAD.IADD R4, R11, 0x1, R6 ;  /* 0x000000010b047824 */ /* 0x000fe200078e0206 */
[----:B------:R-:W-:Y:S01]  /*62a0*/  SHF.L.U32 R11, R3, 0x3, RZ ;  /* 0x00000003030b7819 */ /* 0x000fe200000006ff */
[----:B------:R-:W-:Y:S02]  /*62b0*/  IMAD R82, R82, c[0x0][0x210], RZ ;  /* 0x0000840052527a24 */ /* 0x000fe400078e02ff */
[----:B------:R-:W-:Y:S01]  /*62c0*/  IMAD.WIDE.U32 R14, R207, c[0x0][0x210], R14 ;  /* 0x00008400cf0e7a25 */ /* 0x000fe200078e000e */
[----:B------:R-:W-:Y:S01]  /*62d0*/  LEA.HI.X R4, R10, c[0x0][0x164], R4, 0x1, P0 ;  /* 0x000059000a047a11 */ /* 0x000fe200000f0c04 */
[----:B------:R1:W3:Y:S02]  /*62e0*/  SHFL.IDX PT, R24, R9, RZ, 0x181f ;  /* 0x00181fff09187589 */ /* 0x0002e400000e0000 */
[----:B------:R-:W-:-:S02]  /*62f0*/  IMAD R10, R80, 0x80, R17 ;  /* 0x00000080500a7824 */ /* 0x000fc400078e0211 */
[----:B------:R-:W-:Y:S01]  /*6300*/  IMAD R82, R207, c[0x0][0x214], R82 ;  /* 0x00008500cf527a24 */ /* 0x000fe200078e0252 */
[----:B------:R1:W4:Y:S01]  /*6310*/  SHFL.IDX PT, R25, R4, RZ, 0x181f ;  /* 0x00181fff04197589 */ /* 0x00032200000e0000 */
[----:B------:R-:W-:Y:S01]  /*6320*/  IMAD.MOV.U32 R22, RZ, RZ, R14 ;  /* 0x000000ffff167224 */ /* 0x000fe200078e000e */
[----:B------:R-:W-:Y:S01]  /*6330*/  ISETP.GE.AND P0, PT, R10, R71, PT ;  /* 0x000000470a00720c */ /* 0x000fe20003f06270 */
[----:B------:R-:W-:Y:S01]  /*6340*/  IMAD.IADD R23, R82, 0x1, R15 ;  /* 0x0000000152177824 */ /* 0x000fe200078e020f */
[----:B------:R-:W-:Y:S01]  /*6350*/  IADD3 R14, R20, 0x40, RZ ;  /* 0x00000040140e7810 */ /* 0x000fe20007ffe0ff */
[----:B------:R-:W-:-:S05]  /*6360*/  IMAD.SHL.U32 R13, R13, 0x40, RZ ;  /* 0x000000400d0d7824 */ /* 0x000fca00078e00ff */
[----:B------:R-:W-:Y:S02]  /*6370*/  LOP3.LUT R2, R2, 0xfffffe00, R13, 0xf8, !PT ;  /* 0xfffffe0002027812 */ /* 0x000fe400078ef80d */
[----:B--2---:R-:W-:Y:S01]  /*6380*/  @P1 SHF.R.S32.HI R7, RZ, 0x1f, R0 ;  /* 0x0000001fff071819 */ /* 0x004fe20000011400 */
[----:B------:R-:W-:Y:S01]  /*6390*/  @!P1 IMAD.MOV.U32 R7, RZ, RZ, R5 ;  /* 0x000000ffff079224 */ /* 0x000fe200078e0005 */
[----:B------:R-:W-:Y:S01]  /*63a0*/  @P1 MOV R6, R0 ;  /* 0x0000000000061202 */ /* 0x000fe20000000f00 */
[----:B------:R-:W-:Y:S01]  /*63b0*/  @!P1 IMAD.MOV.U32 R6, RZ, RZ, R208 ;  /* 0x000000ffff069224 */ /* 0x000fe200078e00d0 */
[----:B------:R-:W-:Y:S01]  /*63c0*/  ISETP.GE.AND P1, PT, R11, c[0x0][0x198], PT ;  /* 0x000066000b007a0c */ /* 0x000fe20003f26270 */
[----:B------:R-:W-:Y:S01]  /*63d0*/  IMAD.MOV.U32 R0, RZ, RZ, 0x10 ;  /* 0x00000010ff007424 */ /* 0x000fe200078e00ff */
[----:B------:R-:W-:Y:S01]  /*63e0*/  SEL R209, R7, RZ, !P2 ;  /* 0x000000ff07d17207 */ /* 0x000fe20005000000 */
[----:B------:R-:W-:Y:S01]  /*63f0*/  IMAD.MOV.U32 R5, RZ, RZ, 0x20 ;  /* 0x00000020ff057424 */ /* 0x000fe200078e00ff */
[----:B------:R-:W-:-:S02]  /*6400*/  SEL R214, R6, RZ, !P2 ;  /* 0x000000ff06d67207 */ /* 0x000fc40005000000 */
[----:B------:R-:W-:Y:S01]  /*6410*/  IADD3 R7, R11, 0x80, RZ ;  /* 0x000000800b077810 */ /* 0x000fe20007ffe0ff */
[C---:B------:R-:W-:Y:S01]  /*6420*/  IMAD R219, R209.reuse, c[0x0][0x1f0], RZ ;  /* 0x00007c00d1db7a24 */ /* 0x040fe200078e02ff */
[----:B------:R-:W-:Y:S01]  /*6430*/  ISETP.GE.AND P2, PT, R14, c[0x0][0x1d4], PT ;  /* 0x000075000e007a0c */ /* 0x000fe20003f46270 */
[----:B------:R-:W-:Y:S01]  /*6440*/  IMAD R209, R209, c[0x0][0x218], RZ ;  /* 0x00008600d1d17a24 */ /* 0x000fe200078e02ff */
[----:B------:R-:W-:Y:S01]  /*6450*/  SEL R0, R0, 0xfffffff0, !P3 ;  /* 0xfffffff000007807 */ /* 0x000fe20005800000 */
[C---:B------:R-:W-:Y:S01]  /*6460*/  IMAD R219, R214.reuse, c[0x0][0x1f4], R219 ;  /* 0x00007d00d6db7a24 */ /* 0x040fe200078e02db */
[----:B------:R-:W-:Y:S01]  /*6470*/  ISETP.GE.AND P4, PT, R7, c[0x0][0x198], PT ;  /* 0x0000660007007a0c */ /* 0x000fe20003f86270 */
[C---:B------:R-:W-:Y:S01]  /*6480*/  IMAD R209, R214.reuse, c[0x0][0x21c], R209 ;  /* 0x00008700d6d17a24 */ /* 0x040fe200078e02d1 */
[----:B------:R-:W-:Y:S01]  /*6490*/  P2R R212, PR, RZ, 0x4 ;  /* 0x00000004ffd47803 */ /* 0x000fe20000000000 */
[----:B------:R-:W-:Y:S01]  /*64a0*/  IMAD.WIDE.U32 R216, R214, c[0x0][0x1f0], R216 ;  /* 0x00007c00d6d87a25 */ /* 0x000fe200078e00d8 */
[----:B------:R-:W-:-:S02]  /*64b0*/  SEL R5, R5, 0xffffffe0, !P5 ;  /* 0xffffffe005057807 */ /* 0x000fc40006800000 */
[----:B------:R-:W-:Y:S01]  /*64c0*/  ISETP.GE.AND P3, PT, R14, c[0x0][0x198], PT ;  /* 0x000066000e007a0c */ /* 0x000fe20003f66270 */
[----:B------:R-:W-:Y:S01]  /*64d0*/  IMAD.WIDE.U32 R214, R214, c[0x0][0x218], R22 ;  /* 0x00008600d6d67a25 */ /* 0x000fe200078e0016 */
[----:B------:R-:W-:Y:S02]  /*64e0*/  LEA.HI R6, R8, R79, RZ, 0x5 ;  /* 0x0000004f08067211 */ /* 0x000fe400078f28ff */
[----:B------:R-:W-:Y:S01]  /*64f0*/  SEL R22, RZ, 0x1, P6 ;  /* 0x00000001ff167807 */ /* 0x000fe20003000000 */
[----:B------:R-:W-:Y:S02]  /*6500*/  IMAD.IADD R219, R217, 0x1, R219 ;  /* 0x00000001d9db7824 */ /* 0x000fe400078e02db */
[----:B------:R-:W-:Y:S01]  /*6510*/  IMAD.IADD R209, R215, 0x1, R209 ;  /* 0x00000001d7d17824 */ /* 0x000fe200078e02d1 */
[----:B------:R-:W-:Y:S05]  /*6520*/  @P0 BRA `(.L_x_83) ;  /* 0x000000f000000947 */ /* 0x000fea0003800000 */
[----:B-1-34-:R-:W-:Y:S02]  /*6530*/  SHF.R.S32.HI R13, RZ, 0x1f, R14 ;  /* 0x0000001fff0d7819 */ /* 0x01afe4000001140e */
[----:B------:R-:W-:-:S02]  /*6540*/  SHF.R.S32.HI R12, RZ, 0x1f, R7 ;  /* 0x0000001fff0c7819 */ /* 0x000fc40000011407 */
[----:B------:R-:W-:Y:S02]  /*6550*/  LEA.HI R13, R13, R14, RZ, 0x3 ;  /* 0x0000000e0d0d7211 */ /* 0x000fe400078f18ff */
[----:B------:R-:W-:Y:S02]  /*6560*/  LEA.HI R12, R12, R7, RZ, 0x3 ;  /* 0x000000070c0c7211 */ /* 0x000fe400078f18ff */
[----:B------:R-:W-:Y:S02]  /*6570*/  LEA R26, P0, R11, R24, 0x1 ;  /* 0x000000180b1a7211 */ /* 0x000fe400078008ff */
[----:B------:R-:W-:Y:S02]  /*6580*/  LOP3.LUT R13, R13, 0xfffffff8, RZ, 0xc0, !PT ;  /* 0xfffffff80d0d7812 */ /* 0x000fe400078ec0ff */
[----:B------:R-:W-:Y:S01]  /*6590*/  LOP3.LUT R7, R12, 0xfffffff8, RZ, 0xc0, !PT ;  /* 0xfffffff80c077812 */ /* 0x000fe200078ec0ff */
[----:B------:R-:W-:Y:S01]  /*65a0*/  IMAD.SHL.U32 R12, R16, 0x2, RZ ;  /* 0x00000002100c7824 */ /* 0x000fe200078e00ff */
[----:B------:R-:W-:Y:S01]  /*65b0*/  LEA.HI.X R27, R11, R25, R21, 0x1, P0 ;  /* 0x000000190b1b7211 */ /* 0x000fe200000f0c15 */
[----:B------:R-:W-:-:S04]  /*65c0*/  IMAD.WIDE R28, R13, 0x2, R24 ;  /* 0x000000020d1c7825 */ /* 0x000fc800078e0218 */
[----:B------:R-:W-:Y:S01]  /*65d0*/  IMAD.WIDE R24, R7, 0x2, R24 ;  /* 0x0000000207187825 */ /* 0x000fe200078e0218 */
[----:B------:R-:W-:Y:S01]  /*65e0*/  @!PT LDS RZ, [RZ] ;  /* 0x00000000fffff984 */ /* 0x000fe20000000800 */
[----:B------:R1:W-:Y:S04]  /*65f0*/  LDGSTS.E.BYPASS.LTC128B.128 [R12+0xc100], [R26.64], !P1 ;  /* 0x0c1000001a0c7fae */ /* 0x0003e8000c901d46 */
[----:B------:R1:W-:Y:S04]  /*6600*/  LDGSTS.E.BYPASS.LTC128B.128 [R12+0x10100], [R28.64], !P3 ;  /* 0x101000001c0c7fae */ /* 0x0003e8000d901d46 */
[----:B------:R1:W-:Y:S02]  /*6610*/  LDGSTS.E.BYPASS.LTC128B.128 [R12+0x14100], [R24.64], !P4 ;  /* 0x14100000180c7fae */ /* 0x0003e4000e101d46 */
.L_x_83:
[----:B-1-34-:R-:W-:Y:S05]  /*6620*/  BSYNC B0 ;  /* 0x0000000000007941 */ /* 0x01afea0003800000 */
.L_x_82:
[----:B------:R-:W-:Y:S01]  /*6630*/  IADD3 R12, R10, 0x20, RZ ;  /* 0x000000200a0c7810 */ /* 0x000fe20007ffe0ff */
[----:B------:R1:W2:Y:S01]  /*6640*/  SHFL.IDX PT, R25, R4, 0x1, 0x181f ;  /* 0x00381f0004197f89 */ /* 0x0002a200000e0000 */
[----:B------:R-:W-:Y:S02]  /*6650*/  BSSY B0, `(.L_x_84) ;  /* 0x0000014000007945 */ /* 0x000fe40003800000 */
[----:B------:R-:W-:Y:S01]  /*6660*/  ISETP.GE.AND P0, PT, R12, R71, PT ;  /* 0x000000470c00720c */ /* 0x000fe20003f06270 */
[----:B------:R1:W3:-:S12]  /*6670*/  SHFL.IDX PT, R24, R9, 0x1, 0x181f ;  /* 0x00381f0009187f89 */ /* 0x0002d800000e0000 */
[----:B------:R-:W-:Y:S05]  /*6680*/  @P0 BRA `(.L_x_85) ;  /* 0x0000010000000947 */ /* 0x000fea0003800000 */
[----:B------:R-:W-:Y:S02]  /*6690*/  IADD3 R12, R11, 0x80, RZ ;  /* 0x000000800b0c7810 */ /* 0x000fe40007ffe0ff */
[----:B------:R-:W-:Y:S02]  /*66a0*/  SHF.R.S32.HI R13, RZ, 0x1f, R14 ;  /* 0x0000001fff0d7819 */ /* 0x000fe4000001140e */
[----:B------:R-:W-:Y:S02]  /*66b0*/  SHF.R.S32.HI R7, RZ, 0x1f, R12 ;  /* 0x0000001fff077819 */ /* 0x000fe4000001140c */
[----:B------:R-:W-:Y:S02]  /*66c0*/  LEA.HI R13, R13, R14, RZ, 0x3 ;  /* 0x0000000e0d0d7211 */ /* 0x000fe400078f18ff */
[----:B------:R-:W-:Y:S01]  /*66d0*/  LEA.HI R7, R7, R12, RZ, 0x3 ;  /* 0x0000000c07077211 */ /* 0x000fe200078f18ff */
[----:B------:R-:W-:Y:S01]  /*66e0*/  IMAD.SHL.U32 R12, R16, 0x2, RZ ;  /* 0x00000002100c7824 */ /* 0x000fe200078e00ff */
[----:B---3--:R-:W-:-:S02]  /*66f0*/  LEA R26, P0, R11, R24, 0x1 ;  /* 0x000000180b1a7211 */ /* 0x008fc400078008ff */
[----:B------:R-:W-:Y:S02]  /*6700*/  LOP3.LUT R13, R13, 0xfffffff8, RZ, 0xc0, !PT ;  /* 0xfffffff80d0d7812 */ /* 0x000fe400078ec0ff */
[----:B------:R-:W-:Y:S02]  /*6710*/  LOP3.LUT R7, R7, 0xfffffff8, RZ, 0xc0, !PT ;  /* 0xfffffff807077812 */ /* 0x000fe400078ec0ff */
[----:B--2---:R-:W-:Y:S01]  /*6720*/  LEA.HI.X R27, R11, R25, R21, 0x1, P0 ;  /* 0x000000190b1b7211 */ /* 0x004fe200000f0c15 */
[----:B------:R-:W-:-:S04]  /*6730*/  IMAD.WIDE R28, R13, 0x2, R24 ;  /* 0x000000020d1c7825 */ /* 0x000fc800078e0218 */
[----:B------:R-:W-:Y:S01]  /*6740*/  IMAD.WIDE R24, R7, 0x2, R24 ;  /* 0x0000000207187825 */ /* 0x000fe200078e0218 */
[----:B------:R-:W-:Y:S01]  /*6750*/  @!PT LDS RZ, [RZ] ;  /* 0x00000000fffff984 */ /* 0x000fe20000000800 */
[----:B------:R2:W-:Y:S04]  /*6760*/  LDGSTS.E.BYPASS.LTC128B.128 [R12+0xd100], [R26.64], !P1 ;  /* 0x0d1000001a0c7fae */ /* 0x0005e8000c901d46 */
[----:B------:R2:W-:Y:S04]  /*6770*/  LDGSTS.E.BYPASS.LTC128B.128 [R12+0x11100], [R28.64], !P3 ;  /* 0x111000001c0c7fae */ /* 0x0005e8000d901d46 */
[----:B------:R2:W-:Y:S02]  /*6780*/  LDGSTS.E.BYPASS.LTC128B.128 [R12+0x15100], [R24.64], !P4 ;  /* 0x15100000180c7fae */ /* 0x0005e4000e101d46 */
.L_x_85:
[----:B------:R-:W-:Y:S05]  /*6790*/  BSYNC B0 ;  /* 0x0000000000007941 */ /* 0x000fea0003800000 */
.L_x_84:
[----:B--2---:R-:W-:Y:S01]  /*67a0*/  IADD3 R12, R10, 0x40, RZ ;  /* 0x000000400a0c7810 */ /* 0x004fe20007ffe0ff */
[----:B------:R2:W4:Y:S01]  /*67b0*/  SHFL.IDX PT, R25, R4, 0x2, 0x181f ;  /* 0x00581f0004197f89 */ /* 0x00052200000e0000 */
[----:B------:R-:W-:Y:S02]  /*67c0*/  BSSY B0, `(.L_x_86) ;  /* 0x0000014000007945 */ /* 0x000fe40003800000 */
[----:B------:R-:W-:Y:S01]  /*67d0*/  ISETP.GE.AND P0, PT, R12, R71, PT ;  /* 0x000000470c00720c */ /* 0x000fe20003f06270 */
[----:B---3--:R2:W3:-:S12]  /*67e0*/  SHFL.IDX PT, R24, R9, 0x2, 0x181f ;  /* 0x00581f0009187f89 */ /* 0x0084d800000e0000 */
        /* <DEDUP_REMOVED lines=10> */
[----:B----4-:R-:W-:Y:S01]  /*6890*/  LEA.HI.X R27, R11, R25, R21, 0x1, P0 ;  /* 0x000000190b1b7211 */ /* 0x010fe200000f0c15 */
[----:B------:R-:W-:-:S04]  /*68a0*/  IMAD.WIDE R28, R13, 0x2, R24 ;  /* 0x000000020d1c7825 */ /* 0x000fc800078e0218 */
[----:B------:R-:W-:Y:S01]  /*68b0*/  IMAD.WIDE R24, R7, 0x2, R24 ;  /* 0x0000000207187825 */ /* 0x000fe200078e0218 */
[----:B------:R-:W-:Y:S01]  /*68c0*/  @!PT LDS RZ, [RZ] ;  /* 0x00000000fffff984 */ /* 0x000fe20000000800 */
[----:B------:R3:W-:Y:S04]  /*68d0*/  LDGSTS.E.BYPASS.LTC128B.128 [R12+0xe100], [R26.64], !P1 ;  /* 0x0e1000001a0c7fae */ /* 0x0007e8000c901d46 */
[----:B------:R3:W-:Y:S04]  /*68e0*/  LDGSTS.E.BYPASS.LTC128B.128 [R12+0x12100], [R28.64], !P3 ;  /* 0x121000001c0c7fae */ /* 0x0007e8000d901d46 */
[----:B------:R3:W-:Y:S02]  /*68f0*/  LDGSTS.E.BYPASS.LTC128B.128 [R12+0x16100], [R24.64], !P4 ;  /* 0x16100000180c7fae */ /* 0x0007e4000e101d46 */
.L_x_87:
[----:B------:R-:W-:Y:S05]  /*6900*/  BSYNC B0 ;  /* 0x0000000000007941 */ /* 0x000fea0003800000 */
.L_x_86:
[----:B---3--:R-:W3:Y:S01]  /*6910*/  SHFL.IDX PT, R24, R9, 0x3, 0x181f ;  /* 0x00781f0009187f89 */ /* 0x008ee200000e0000 */
[----:B------:R-:W-:Y:S01]  /*6920*/  IADD3 R10, R10, 0x60, RZ ;  /* 0x000000600a0a7810 */ /* 0x000fe20007ffe0ff */
[----:B------:R-:W-:Y:S01]  /*6930*/  IMAD.IADD R12, R78, 0x1, -R17 ;  /* 0x000000014e0c7824 */ /* 0x000fe200078e0a11 */
[----:B------:R-:W-:Y:S01]  /*6940*/  LEA.HI.SX32 R19, R133, 0xffffffff, 0x1a ;  /* 0xffffffff85137811 */ /* 0x000fe200078fd2ff */
[----:B----4-:R4:W1:Y:S01]  /*6950*/  SHFL.IDX PT, R25, R4, 0x3, 0x181f ;  /* 0x00781f0004197f89 */ /* 0x01086200000e0000 */
[----:B------:R-:W-:Y:S01]  /*6960*/  ISETP.GE.AND P0, PT, R10, R71, PT ;  /* 0x000000470a00720c */ /* 0x000fe20003f06270 */
[----:B------:R-:W-:-:S02]  /*6970*/  IMAD.MOV.U32 R7, RZ, RZ, c[0x0][0x1e0] ;  /* 0x00007800ff077624 */ /* 0x000fc400078e00ff */
[----:B------:R-:W-:Y:S02]  /*6980*/  IMAD.MOV.U32 R20, RZ, RZ, 0x6 ;  /* 0x00000006ff147424 */ /* 0x000fe400078e00ff */
[----:B------:R-:W-:Y:S02]  /*6990*/  IMAD R12, R19, -0x40, R12 ;  /* 0xffffffc0130c7824 */ /* 0x000fe400078e020c */
[----:B------:R-:W-:Y:S02]  /*69a0*/  IMAD.SHL.U32 R77, R7, 0x40, RZ ;  /* 0x00000040074d7824 */ /* 0x000fe400078e00ff */
[----:B------:R-:W-:Y:S02]  /*69b0*/  IMAD.MOV.U32 R218, RZ, RZ, R216 ;  /* 0x000000ffffda7224 */ /* 0x000fe400078e00d8 */
[----:B------:R-:W-:Y:S02]  /*69c0*/  IMAD.MOV.U32 R210, RZ, RZ, 0x5 ;  /* 0x00000005ffd27424 */ /* 0x000fe400078e00ff */
[----:B------:R-:W-:-:S02]  /*69d0*/  @!P0 IMAD.SHL.U32 R10, R16, 0x2, RZ ;  /* 0x00000002100a8824 */ /* 0x000fc400078e00ff */
[----:B------:R-:W-:Y:S01]  /*69e0*/  IMAD.WIDE.U32 R28, R19, R77, R218 ;  /* 0x0000004d131c7225 */ /* 0x000fe200078e00da */
[----:B------:R-:W-:Y:S02]  /*69f0*/  SHF.L.U64.HI R210, R7, R210, c[0x0][0x1e4] ;  /* 0x0000790007d27619 */ /* 0x000fe400000102d2 */
[----:B---3--:R-:W-:Y:S02]  /*6a00*/  @!P0 LEA R30, P2, R11, R24, 0x1 ;  /* 0x000000180b1e8211 */ /* 0x008fe400078408ff */
[C---:B-12-4-:R-:W-:Y:S01]  /*6a10*/  SHF.L.U64.HI R4, R7.reuse, R20, c[0x0][0x1e4] ;  /* 0x0000790007047619 */ /* 0x056fe20000010214 */
[----:B------:R-:W-:Y:S01]  /*6a20*/  IMAD.SHL.U32 R7, R7, 0x20, RZ ;  /* 0x0000002007077824 */ /* 0x000fe200078e00ff */
[----:B------:R-:W-:Y:S02]  /*6a30*/  @!P0 LEA.HI.X R31, R11, R25, R21, 0x1, P2 ;  /* 0x000000190b1f8211 */ /* 0x000fe400010f0c15 */
[----:B------:R-:W-:Y:S01]  /*6a40*/  ISETP.GE.AND P2, PT, R12, 0x1, PT ;  /* 0x000000010c00780c */ /* 0x000fe20003f46270 */
[----:B------:R-:W-:Y:S01]  /*6a50*/  IMAD R9, R4, R19, RZ ;  /* 0x0000001304097224 */ /* 0x000fe200078e02ff */
[----:B------:R-:W-:Y:S01]  /*6a60*/  SHF.R.S32.HI R20, RZ, 0x1f, R19 ;  /* 0x0000001fff147819 */ /* 0x000fe20000011413 */
[----:B------:R-:W-:Y:S01]  /*6a70*/  @!PT LDS RZ, [RZ] ;  /* 0x00000000fffff984 */ /* 0x000fe20000000800 */
[----:B------:R1:W-:Y:S01]  /*6a80*/  @!P0 LDGSTS.E.BYPASS.LTC128B.128 [R10+0xf100], [R30.64], !P1 ;  /* 0x0f1000001e0a8fae */ /* 0x0003e2000c901d46 */
[----:B------:R-:W-:-:S03]  /*6a90*/  SHF.R.S32.HI R21, RZ, 0x5, R6 ;  /* 0x00000005ff157819 */ /* 0x000fc60000011406 */
[----:B------:R-:W-:-:S04]  /*6aa0*/  IMAD R9, R20, R77, R9 ;  /* 0x0000004d14097224 */ /* 0x000fc800078e0209 */
[----:B------:R-:W-:Y:S02]  /*6ab0*/  IMAD.IADD R9, R29, 0x1, R9 ;  /* 0x000000011d097824 */ /* 0x000fe400078e0209 */
[----:B------:R-:W-:-:S04]  /*6ac0*/  @P2 LEA R26, P1, R28, c[0x0][0x1c8], 0x1 ;  /* 0x000072001c1a2a11 */ /* 0x000fc800078208ff */
[----:B------:R-:W-:Y:S02]  /*6ad0*/  @P2 LEA.HI.X R27, R28, c[0x0][0x1cc], R9, 0x1, P1 ;  /* 0x000073001c1b2a11 */ /* 0x000fe400008f0c09 */
[----:B------:R-:W-:-:S13]  /*6ae0*/  ISETP.GE.AND P1, PT, R12, 0x21, PT ;  /* 0x000000210c00780c */ /* 0x000fda0003f26270 */
[----:B------:R-:W-:-:S05]  /*6af0*/  @P1 IADD3 R13, P5, R7, R28, RZ ;  /* 0x0000001c070d1210 */ /* 0x000fca0007fbe0ff */
[----:B------:R-:W-:Y:S01]  /*6b00*/  @P1 IMAD.X R12, R210, 0x1, R9, P5 ;  /* 0x00000001d20c1824 */ /* 0x000fe200028e0609 */
[----:B------:R-:W-:Y:S02]  /*6b10*/  @!P0 SHF.R.S32.HI R9, RZ, 0x1f, R14 ;  /* 0x0000001fff098819 */ /* 0x000fe4000001140e */
[----:B------:R-:W-:Y:S02]  /*6b20*/  ISETP.NE.AND P5, PT, R211, RZ, PT ;  /* 0x000000ffd300720c */ /* 0x000fe40003fa5270 */
[----:B------:R-:W-:-:S04]  /*6b30*/  @!P0 LEA.HI R9, R9, R14, RZ, 0x3 ;  /* 0x0000000e09098211 */ /* 0x000fc800078f18ff */
[----:B------:R-:W-:-:S05]  /*6b40*/  @!P0 LOP3.LUT R9, R9, 0xfffffff8, RZ, 0xc0, !PT ;  /* 0xfffffff809098812 */ /* 0x000fca00078ec0ff */
[----:B------:R-:W-:-:S05]  /*6b50*/  @!P0 IMAD.WIDE R28, R9, 0x2, R24 ;  /* 0x00000002091c8825 */ /* 0x000fca00078e0218 */
[----:B------:R1:W-:Y:S01]  /*6b60*/  @!P0 LDGSTS.E.BYPASS.LTC128B.128 [R10+0x13100], [R28.64], !P3 ;  /* 0x131000001c0a8fae */ /* 0x0003e2000d901d46 */
[----:B------:R-:W-:-:S04]  /*6b70*/  @P1 LEA R14, P3, R13, c[0x0][0x1c8], 0x1 ;  /* 0x000072000d0e1a11 */ /* 0x000fc800078608ff */
[----:B------:R-:W-:Y:S02]  /*6b80*/  @P1 LEA.HI.X R15, R13, c[0x0][0x1cc], R12, 0x1, P3 ;  /* 0x000073000d0f1a11 */ /* 0x000fe400018f0c0c */
[----:B------:R-:W-:Y:S01]  /*6b90*/  @!P0 IADD3 R12, R11, 0x80, RZ ;  /* 0x000000800b0c8810 */ /* 0x000fe20007ffe0ff */
[----:B------:R-:W-:-:S03]  /*6ba0*/  @P2 IMAD.SHL.U32 R11, R16, 0x2, RZ ;  /* 0x00000002100b2824 */ /* 0x000fc600078e00ff */
[----:B------:R-:W-:-:S04]  /*6bb0*/  @!P0 SHF.R.S32.HI R9, RZ, 0x1f, R12 ;  /* 0x0000001fff098819 */ /* 0x000fc8000001140c */
[----:B------:R-:W-:-:S04]  /*6bc0*/  @!P0 LEA.HI R9, R9, R12, RZ, 0x3 ;  /* 0x0000000c09098211 */ /* 0x000fc800078f18ff */
[----:B------:R-:W-:-:S05]  /*6bd0*/  @!P0 LOP3.LUT R9, R9, 0xfffffff8, RZ, 0xc0, !PT ;  /* 0xfffffff809098812 */ /* 0x000fca00078ec0ff */
[----:B------:R-:W-:-:S04]  /*6be0*/  @!P0 IMAD.WIDE R24, R9, 0x2, R24 ;  /* 0x0000000209188825 */ /* 0x000fc800078e0218 */
[----:B------:R-:W-:Y:S01]  /*6bf0*/  @P1 IMAD.SHL.U32 R9, R16, 0x2, RZ ;  /* 0x0000000210091824 */ /* 0x000fe200078e00ff */
[----:B------:R1:W-:Y:S01]  /*6c00*/  @!P0 LDGSTS.E.BYPASS.LTC128B.128 [R10+0x17100], [R24.64], !P4 ;  /* 0x17100000180a8fae */ /* 0x0003e2000e101d46 */
[----:B------:R-:W-:Y:S02]  /*6c10*/  ISETP.NE.AND P4, PT, R212, RZ, PT ;  /* 0x000000ffd400720c */ /* 0x000fe40003f85270 */
[----:B------:R-:W-:Y:S01]  /*6c20*/  ISETP.LT.AND P0, PT, RZ, c[0x0][0x27c], PT ;  /* 0x00009f00ff007a0c */ /* 0x000fe20003f01270 */
[----:B------:R-:W0:Y:S04]  /*6c30*/  LDGDEPBAR ;  /* 0x00000000000079af */ /* 0x000e280000000000 */
[----:B------:R-:W-:Y:S06]  /*6c40*/  BAR.SYNC.DEFER_BLOCKING 0x0 ;  /* 0x0000000000007b1d */ /* 0x000fec0000010000 */
[----:B------:R-:W-:Y:S01]  /*6c50*/  @!PT LDS RZ, [RZ] ;  /* 0x00000000fffff984 */ /* 0x000fe20000000800 */
[----:B------:R-:W-:Y:S01]  /*6c60*/  @!PT LDS RZ, [RZ] ;  /* 0x00000000fffff984 */ /* 0x000fe20000000800 */
[----:B------:R-:W-:Y:S01]  /*6c70*/  @!PT LDS RZ, [RZ] ;  /* 0x00000000fffff984 */ /* 0x000fe20000000800 */
[----:B------:R1:W-:Y:S04]  /*6c80*/  @P2 LDGSTS.E.BYPASS.LTC128B.128 [R11+0x6100], [R26.64], !P6 ;  /* 0x061000001a0b2fae */ /* 0x0003e8000f101d46 */
[----:B------:R1:W-:Y:S04]  /*6c90*/  @P2 LDGSTS.E.BYPASS.LTC128B.128 [R11+0x8100], [R26.64+0x80], !P4 ;  /* 0x081000801a0b2fae */ /* 0x0003e8000e101d46 */
[----:B------:R1:W-:Y:S04]  /*6ca0*/  @P2 LDGSTS.E.BYPASS.LTC128B.128 [R11+0xa100], [R26.64+0x100], !P5 ;  /* 0x0a1001001a0b2fae */ /* 0x0003e8000e901d46 */
[----:B------:R1:W-:Y:S04]  /*6cb0*/  @P1 LDGSTS.E.BYPASS.LTC128B.128 [R9+0x7100], [R14.64], !P6 ;  /* 0x071000000e091fae */ /* 0x0003e8000f101d46 */
[----:B------:R1:W-:Y:S04]  /*6cc0*/  @P1 LDGSTS.E.BYPASS.LTC128B.128 [R9+0x9100], [R14.64+0x80], !P4 ;  /* 0x091000800e091fae */ /* 0x0003e8000e101d46 */
[----:B------:R1:W-:Y:S04]  /*6cd0*/  @P1 LDGSTS.E.BYPASS.LTC128B.128 [R9+0xb100], [R14.64+0x100], !P5 ;  /* 0x0b1001000e091fae */ /* 0x0003e8000e901d46 */
[----:B------:R-:W0:Y:S01]  /*6ce0*/  LDGDEPBAR ;  /* 0x00000000000079af */ /* 0x000e220000000000 */
[----:B------:R-:W-:Y:S05]  /*6cf0*/  @P0 BRA `(.L_x_88) ;  /* 0x0000002000000947 */ /* 0x000fea0003800000 */
[----:B------:R-:W-:-:S04]  /*6d00*/  DEPBAR.LE SB0, 0x1 ;  /* 0x000080400000791a */ /* 0x000fc80000000000 */
[----:B------:R-:W-:Y:S05]  /*6d10*/  BRA `(.L_x_89) ;  /* 0x00005c2000007947 */ /* 0x000fea0003800000 */
.L_x_88:
[----:B-1---5:R-:W-:Y:S01]  /*6d20*/  SHF.R.S32.HI R14, RZ, 0x1f, R81 ;  /* 0x0000001fff0e7819 */ /* 0x022fe20000011451 */
[----:B------:R-:W-:Y:S01]  /*6d30*/  ULDC.U8 UR4, c[0x0][0x298] ;  /* 0x0000a60000047ab9 */ /* 0x000fe20000000000 */
[-C--:B------:R-:W-:Y:S01]  /*6d40*/  LEA.HI R23, R8, R79.reuse, RZ, 0x2 ;  /* 0x0000004f08177211 */ /* 0x080fe200078f10ff */
[----:B------:R-:W-:Y:S01]  /*6d50*/  IMAD.WIDE.U32 R12, R81, c[0x0][0x280], RZ ;  /* 0x0000a000510c7a25 */ /* 0x000fe200078e00ff */
[----:B------:R-:W-:Y:S01]  /*6d60*/  ISETP.NE.AND P2, PT, RZ, UR4, PT ;  /* 0x00000004ff007c0c */ /* 0x000fe2000bf45270 */
[----:B------:R-:W-:Y:S01]  /*6d70*/  BSSY B2, `(.L_x_89) ;  /* 0x00005bc000027945 */ /* 0x000fe20003800000 */
[----:B------:R-:W-:Y:S01]  /*6d80*/  LOP3.LUT R8, R23, 0xfffffffc, RZ, 0xc0, !PT ;  /* 0xfffffffc17087812 */ /* 0x000fe200078ec0ff */
[C---:B------:R-:W-:Y:S01]  /*6d90*/  IMAD R10, R14.reuse, c[0x0][0x280], RZ ;  /* 0x0000a0000e0a7a24 */ /* 0x040fe200078e02ff */
[----:B------:R-:W-:Y:S01]  /*6da0*/  SHF.R.S32.HI R23, RZ, 0x2, R23 ;  /* 0x00000002ff177819 */ /* 0x000fe20000011417 */
[----:B------:R-:W-:Y:S01]  /*6db0*/  IMAD R14, R14, c[0x0][0x290], RZ ;  /* 0x0000a4000e0e7a24 */ /* 0x000fe200078e02ff */
[----:B------:R-:W-:Y:S01]  /*6dc0*/  LEA R40, P1, R12, c[0x0][0x270], 0x1 ;  /* 0x00009c000c287a11 */ /* 0x000fe200078208ff */
[C---:B------:R-:W-:Y:S01]  /*6dd0*/  IMAD R10, R81.reuse, c[0x0][0x284], R10 ;  /* 0x0000a100510a7a24 */ /* 0x040fe200078e020a */
[----:B------:R-:W-:Y:S01]  /*6de0*/  IADD3 R49, -R8, R79, RZ ;  /* 0x0000004f08317210 */ /* 0x000fe20007ffe1ff */
[----:B------:R-:W-:-:S02]  /*6df0*/  IMAD R9, R81, c[0x0][0x294], R14 ;  /* 0x0000a50051097a24 */ /* 0x000fc400078e020e */
[----:B------:R-:W-:Y:S01]  /*6e00*/  IMAD.WIDE.U32 R14, R81, c[0x0][0x290], RZ ;  /* 0x0000a400510e7a25 */ /* 0x000fe200078e00ff */
[----:B------:R-:W-:-:S03]  /*6e10*/  SHF.L.U32 R32, R49, 0x3, RZ ;  /* 0x0000000331207819 */ /* 0x000fc600000006ff */
[----:B------:R-:W-:Y:S01]  /*6e20*/  IMAD.IADD R10, R10, 0x1, R13 ;  /* 0x000000010a0a7824 */ /* 0x000fe200078e020d */
[----:B------:R-:W-:Y:S01]  /*6e30*/  LEA R34, P0, R14, c[0x0][0x288], 0x1 ;  /* 0x0000a2000e227a11 */ /* 0x000fe200078008ff */
[----:B------:R-:W-:Y:S02]  /*6e40*/  IMAD.IADD R9, R9, 0x1, R15 ;  /* 0x0000000109097824 */ /* 0x000fe400078e020f */
[----:B------:R-:W-:Y:S01]  /*6e50*/  IMAD R8, R80, 0x80, R23 ;  /* 0x0000008050087824 */ /* 0x000fe200078e0217 */
[----:B------:R-:W-:Y:S02]  /*6e60*/  LEA.HI.X R41, R12, c[0x0][0x274], R10, 0x1, P1 ;  /* 0x00009d000c297a11 */ /* 0x000fe400008f0c0a */
[----:B------:R-:W-:Y:S01]  /*6e70*/  LEA.HI.X R35, R14, c[0x0][0x28c], R9, 0x1, P0 ;  /* 0x0000a3000e237a11 */ /* 0x000fe200000f0c09 */
[----:B------:R-:W-:Y:S05]  /*6e80*/  @!P2 BRA `(.L_x_90) ;  /* 0x00002b100000a947 */ /* 0x000fea0003800000 */
[----:B------:R-:W-:Y:S01]  /*6e90*/  ISETP.GE.AND P0, PT, R8, R71, PT ;  /* 0x000000470800720c */ /* 0x000fe20003f06270 */
[----:B------:R-:W-:Y:S01]  /*6ea0*/  BSSY B0, `(.L_x_91) ;  /* 0x000004d000007945 */ /* 0x000fe20003800000 */
[----:B------:R-:W-:Y:S01]  /*6eb0*/  SHF.L.U32 R25, R49, 0x2, RZ ;  /* 0x0000000231197819 */ /* 0x000fe200000006ff */
        /* <DEDUP_REMOVED lines=12> */
[----:B------:R-:W-:Y:S05]  /*6f80*/  @P0 BRA `(.L_x_92) ;  /* 0x000003e000000947 */ /* 0x000fea0003800000 */
[C---:B------:R-:W-:Y:S01]  /*6f90*/  IADD3 R9, R25.reuse, 0x10, RZ ;  /* 0x0000001019097810 */ /* 0x040fe20007ffe0ff */
[----:B------:R-:W-:Y:S01]  /*6fa0*/  CS2R R38, SRZ ;  /* 0x0000000000267805 */ /* 0x000fe2000001ff00 */
[----:B------:R-:W-:Y:S01]  /*6fb0*/  ISETP.GE.AND P1, PT, R25, c[0x0][0x27c], PT ;  /* 0x00009f0019007a0c */ /* 0x000fe20003f26270 */
[----:B------:R-:W-:Y:S01]  /*6fc0*/  CS2R R50, SRZ ;  /* 0x0000000000327805 */ /* 0x000fe2000001ff00 */
[----:B------:R-:W-:Y:S01]  /*6fd0*/  ISETP.GE.AND P0, PT, R9, c[0x0][0x27c], PT ;  /* 0x00009f0009007a0c */ /* 0x000fe20003f06270 */
[----:B------:R-:W-:Y:S01]  /*6fe0*/  CS2R R36, SRZ ;  /* 0x0000000000247805 */ /* 0x000fe2000001ff00 */
[----:B------:R-:W-:Y:S01]  /*6ff0*/  CS2R R48, SRZ ;  /* 0x0000000000307805 */ /* 0x000fe2000001ff00 */
[----:B------:R-:W-:-:S02]  /*7000*/  IADD3 R15, R25, 0x20, RZ ;  /* 0x00000020190f7810 */ /* 0x000fc40007ffe0ff */
[C---:B------:R-:W-:Y:S02]  /*7010*/  IADD3 R13, R25.reuse, 0x30, RZ ;  /* 0x00000030190d7810 */ /* 0x040fe40007ffe0ff */
[----:B------:R-:W-:-:S04]  /*7020*/  IADD3 R11, R25, 0x40, RZ ;  /* 0x00000040190b7810 */ /* 0x000fc80007ffe0ff */
[C---:B------:R-:W-:Y:S02]  /*7030*/  @!P1 IMAD.WIDE R30, R25.reuse, 0x2, R40 ;  /* 0x00000002191e9825 */ /* 0x040fe400078e0228 */
[----:B------:R-:W-:Y:S02]  /*7040*/  @!P0 SHF.R.S32.HI R8, RZ, 0x1f, R9 ;  /* 0x0000001fff088819 */ /* 0x000fe40000011409 */
[----:B------:R-:W-:Y:S01]  /*7050*/  @!P1 IMAD.WIDE R28, R25, 0x2, R34 ;  /* 0x00000002191c9825 */ /* 0x000fe200078e0222 */
[----:B------:R1:W5:Y:S01]  /*7060*/  @!P1 LD.E.64 R38, [R30.64] ;  /* 0x000000061e269980 */ /* 0x000362000c101b00 */
[----:B------:R-:W-:Y:S02]  /*7070*/  @!P0 LEA.HI R9, R8, R9, RZ, 0x2 ;  /* 0x0000000908098211 */ /* 0x000fe400078f10ff */
[----:B------:R-:W-:Y:S01]  /*7080*/  ISETP.GE.AND P3, PT, R15, c[0x0][0x27c], PT ;  /* 0x00009f000f007a0c */ /* 0x000fe20003f66270 */
[----:B------:R2:W5:Y:S01]  /*7090*/  @!P1 LD.E.64 R50, [R28.64] ;  /* 0x000000061c329980 */ /* 0x000562000c101b00 */
[----:B------:R-:W-:-:S05]  /*70a0*/  @!P0 LOP3.LUT R9, R9, 0xfffffffc, RZ, 0xc0, !PT ;  /* 0xfffffffc09098812 */ /* 0x000fca00078ec0ff */
[----:B------:R-:W-:-:S04]  /*70b0*/  @!P0 IMAD.WIDE R26, R9, 0x2, R40 ;  /* 0x00000002091a8825 */ /* 0x000fc800078e0228 */
[----:B------:R-:W-:Y:S01]  /*70c0*/  @!P0 IMAD.WIDE R42, R9, 0x2, R34 ;  /* 0x00000002092a8825 */ /* 0x000fe200078e0222 */
[----:B------:R-:W-:Y:S01]  /*70d0*/  IADD3 R9, R25, 0x50, RZ ;  /* 0x0000005019097810 */ /* 0x000fe20007ffe0ff */
[----:B------:R3:W5:Y:S01]  /*70e0*/  @!P0 LD.E.64 R36, [R26.64] ;  /* 0x000000061a248980 */ /* 0x000762000c101b00 */
[----:B------:R-:W-:Y:S02]  /*70f0*/  ISETP.GE.AND P2, PT, R13, c[0x0][0x27c], PT ;  /* 0x00009f000d007a0c */ /* 0x000fe40003f46270 */
[----:B------:R-:W-:Y:S01]  /*7100*/  ISETP.GE.AND P1, PT, R11, c[0x0][0x27c], PT ;  /* 0x00009f000b007a0c */ /* 0x000fe20003f26270 */
[----:B------:R4:W5:Y:S01]  /*7110*/  @!P0 LD.E.64 R48, [R42.64] ;  /* 0x000000062a308980 */ /* 0x000962000c101b00 */
[----:B------:R-:W-:Y:S02]  /*7120*/  ISETP.GE.AND P0, PT, R9, c[0x0][0x27c], PT ;  /* 0x00009f0009007a0c */ /* 0x000fe40003f06270 */
[----:B------:R-:W-:-:S07]  /*7130*/  @!P3 SHF.R.S32.HI R14, RZ, 0x1f, R15 ;  /* 0x0000001fff0eb819 */ /* 0x000fce000001140f */
[----:B------:R-:W-:Y:S02]  /*7140*/  @!P2 SHF.R.S32.HI R12, RZ, 0x1f, R13 ;  /* 0x0000001fff0ca819 */ /* 0x000fe4000001140d */
[----:B------:R-:W-:Y:S02]  /*7150*/  @!P1 SHF.R.S32.HI R10, RZ, 0x1f, R11 ;  /* 0x0000001fff0a9819 */ /* 0x000fe4000001140b */
[----:B------:R-:W-:Y:S02]  /*7160*/  @!P0 SHF.R.S32.HI R8, RZ, 0x1f, R9 ;  /* 0x0000001fff088819 */ /* 0x000fe40000011409 */
[----:B------:R-:W-:Y:S02]  /*7170*/  @!P3 LEA.HI R15, R14, R15, RZ, 0x2 ;  /* 0x0000000f0e0fb211 */ /* 0x000fe400078f10ff */
[----:B------:R-:W-:Y:S02]  /*7180*/  @!P2 LEA.HI R13, R12, R13, RZ, 0x2 ;  /* 0x0000000d0c0da211 */ /* 0x000fe400078f10ff */
[----:B------:R-:W-:-:S02]  /*7190*/  @!P1 LEA.HI R11, R10, R11, RZ, 0x2 ;  /* 0x0000000b0a0b9211 */ /* 0x000fc400078f10ff */
[----:B------:R-:W-:Y:S02]  /*71a0*/  @!P0 LEA.HI R9, R8, R9, RZ, 0x2 ;  /* 0x0000000908098211 */ /* 0x000fe400078f10ff */
[----:B------:R-:W-:Y:S02]  /*71b0*/  @!P3 LOP3.LUT R15, R15, 0xfffffffc, RZ, 0xc0, !PT ;  /* 0xfffffffc0f0fb812 */ /* 0x000fe400078ec0ff */
[----:B------:R-:W-:Y:S02]  /*71c0*/  @!P2 LOP3.LUT R13, R13, 0xfffffffc, RZ, 0xc0, !PT ;  /* 0xfffffffc0d0da812 */ /* 0x000fe400078ec0ff */
[----:B------:R-:W-:Y:S02]  /*71d0*/  @!P1 LOP3.LUT R11, R11, 0xfffffffc, RZ, 0xc0, !PT ;  /* 0xfffffffc0b0b9812 */ /* 0x000fe400078ec0ff */
[----:B------:R-:W-:Y:S01]  /*71e0*/  @!P0 LOP3.LUT R9, R9, 0xfffffffc, RZ, 0xc0, !PT ;  /* 0xfffffffc09098812 */ /* 0x000fe200078ec0ff */
[----:B------:R-:W-:Y:S01]  /*71f0*/  @!P3 IMAD.WIDE R54, R15, 0x2, R40 ;  /* 0x000000020f36b825 */ /* 0x000fe200078e0228 */
[----:B--2---:R-:W-:Y:S01]  /*7200*/  CS2R R28, SRZ ;  /* 0x00000000001c7805 */ /* 0x004fe2000001ff00 */
[----:B-1----:R-:W-:-:S02]  /*7210*/  CS2R R30, SRZ ;  /* 0x00000000001e7805 */ /* 0x002fc4000001ff00 */
[--C-:B------:R-:W-:Y:S01]  /*7220*/  @!P2 IMAD.WIDE R52, R13, 0x2, R40.reuse ;  /* 0x000000020d34a825 */ /* 0x100fe200078e0228 */
[----:B---3--:R-:W-:Y:S01]  /*7230*/  CS2R R26, SRZ ;  /* 0x00000000001a7805 */ /* 0x008fe2000001ff00 */
[----:B------:R-:W-:Y:S01]  /*7240*/  CS2R R68, SRZ ;  /* 0x0000000000447805 */ /* 0x000fe2000001ff00 */
[----:B------:R1:W5:Y:S01]  /*7250*/  @!P3 LD.E.64 R28, [R54.64] ;  /* 0x00000006361cb980 */ /* 0x000362000c101b00 */
[----:B----4-:R-:W-:-:S03]  /*7260*/  @!P1 IMAD.WIDE R42, R11, 0x2, R40 ;  /* 0x000000020b2a9825 */ /* 0x010fc600078e0228 */
[----:B------:R1:W5:Y:S01]  /*7270*/  @!P2 LD.E.64 R26, [R52.64] ;  /* 0x00000006341aa980 */ /* 0x000362000c101b00 */
[--C-:B------:R-:W-:Y:S02]  /*7280*/  @!P3 IMAD.WIDE R56, R15, 0x2, R34.reuse ;  /* 0x000000020f38b825 */ /* 0x100fe400078e0222 */
[----:B------:R-:W-:Y:S02]  /*7290*/  CS2R R14, SRZ ;  /* 0x00000000000e7805 */ /* 0x000fe4000001ff00 */
[--C-:B------:R-:W-:Y:S01]  /*72a0*/  @!P2 IMAD.WIDE R44, R13, 0x2, R34.reuse ;  /* 0x000000020d2ca825 */ /* 0x100fe200078e0222 */
[----:B------:R1:W5:Y:S01]  /*72b0*/  @!P3 LD.E.64 R30, [R56.64] ;  /* 0x00000006381eb980 */ /* 0x000362000c101b00 */
[----:B------:R-:W-:Y:S02]  /*72c0*/  CS2R R12, SRZ ;  /* 0x00000000000c7805 */ /* 0x000fe4000001ff00 */
[----:B------:R-:W-:Y:S01]  /*72d0*/  @!P1 IMAD.WIDE R46, R11, 0x2, R34 ;  /* 0x000000020b2e9825 */ /* 0x000fe200078e0222 */
[----:B------:R1:W5:Y:S01]  /*72e0*/  @!P1 LD.E.64 R14, [R42.64] ;  /* 0x000000062a0e9980 */ /* 0x000362000c101b00 */
[----:B------:R-:W-:-:S02]  /*72f0*/  CS2R R10, SRZ ;  /* 0x00000000000a7805 */ /* 0x000fc4000001ff00 */
[----:B------:R-:W-:-:S04]  /*7300*/  @!P0 IMAD.WIDE R40, R9, 0x2, R40 ;  /* 0x0000000209288825 */ /* 0x000fc800078e0228 */
[----:B------:R-:W-:Y:S01]  /*7310*/  @!P0 IMAD.WIDE R34, R9, 0x2, R34 ;  /* 0x0000000209228825 */ /* 0x000fe200078e0222 */
[----:B------:R1:W5:Y:S01]  /*7320*/  @!P2 LD.E.64 R10, [R44.64] ;  /* 0x000000062c0aa980 */ /* 0x000362000c101b00 */
[----:B------:R-:W-:-:S03]  /*7330*/  CS2R R8, SRZ ;  /* 0x0000000000087805 */ /* 0x000fc6000001ff00 */
[----:B------:R1:W5:Y:S04]  /*7340*/  @!P0 LD.E.64 R12, [R40.64] ;  /* 0x00000006280c8980 */ /* 0x000368000c101b00 */
[----:B------:R1:W5:Y:S04]  /*7350*/  @!P1 LD.E.64 R8, [R46.64] ;  /* 0x000000062e089980 */ /* 0x000368000c101b00 */
[----:B------:R1:W5:Y:S02]  /*7360*/  @!P0 LD.E.64 R68, [R34.64] ;  /* 0x0000000622448980 */ /* 0x000364000c101b00 */
.L_x_92:
[----:B------:R-:W-:Y:S05]  /*7370*/  BSYNC B0 ;  /* 0x0000000000007941 */ /* 0x000fea0003800000 */
.L_x_91:
[--C-:B-----5:R-:W-:Y:S01]  /*7380*/  IMAD.MOV.U32 R61, RZ, RZ, R27.reuse ;  /* 0x000000ffff3d7224 */ /* 0x120fe200078e001b */
[--C-:B------:R-:W-:Y:S01]  /*7390*/  SHF.R.U64 R33, R26, 0x10, R27.reuse ;  /* 0x000000101a217819 */ /* 0x100fe2000000121b */
[----:B------:R-:W-:Y:S01]  /*73a0*/  IMAD.MOV.U32 R64, RZ, RZ, R36 ;  /* 0x000000ffff407224 */ /* 0x000fe200078e0024 */
[----:B------:R-:W-:Y:S01]  /*73b0*/  SHF.R.U32.HI R58, RZ, 0x10, R27 ;  /* 0x00000010ff3a7819 */ /* 0x000fe2000001161b */
[----:B------:R-:W-:Y:S01]  /*73c0*/  IMAD.MOV.U32 R60, RZ, RZ, R26 ;  /* 0x000000ffff3c7224 */ /* 0x000fe200078e001a */
[----:B-1----:R-:W-:Y:S01]  /*73d0*/  SHF.R.U64 R54, R14, 0x10, R15 ;  /* 0x000000100e367819 */ /* 0x002fe2000000120f */
[----:B------:R-:W-:Y:S01]  /*73e0*/  IMAD.MOV.U32 R67, RZ, RZ, R39 ;  /* 0x000000ffff437224 */ /* 0x000fe200078e0027 */
[----:B------:R-:W-:Y:S01]  /*73f0*/  SHF.R.U32.HI R27, RZ, 0x10, R15 ;  /* 0x00000010ff1b7819 */ /* 0x000fe2000001160f */
[----:B------:R-:W-:Y:S01]  /*7400*/  IMAD.MOV.U32 R55, RZ, RZ, R51 ;  /* 0x000000ffff377224 */ /* 0x000fe200078e0033 */
[----:B------:R-:W-:Y:S01]  /*7410*/  SHF.R.U32.HI R43, RZ, 0x10, R39 ;  /* 0x00000010ff2b7819 */ /* 0x000fe20000011627 */
[----:B------:R-:W-:Y:S01]  /*7420*/  IMAD.MOV.U32 R65, RZ, RZ, R37 ;  /* 0x000000ffff417224 */ /* 0x000fe200078e0025 */
[----:B------:R-:W-:Y:S01]  /*7430*/  PRMT R27, R27, 0x5410, R54 ;  /* 0x000054101b1b7816 */ /* 0x000fe20000000036 */
[----:B------:R-:W-:Y:S01]  /*7440*/  IMAD.MOV.U32 R42, RZ, RZ, R48 ;  /* 0x000000ffff2a7224 */ /* 0x000fe200078e0030 */
[----:B------:R-:W-:Y:S01]  /*7450*/  SHF.R.S32.HI R54, RZ, 0x1f, R23 ;  /* 0x0000001fff367819 */ /* 0x000fe20000011417 */
[----:B------:R-:W-:Y:S01]  /*7460*/  IMAD.MOV.U32 R62, RZ, RZ, R28 ;  /* 0x000000ffff3e7224 */ /* 0x000fe200078e001c */
[--C-:B------:R-:W-:Y:S01]  /*7470*/  SHF.R.U64 R44, R50, 0x10, R51.reuse ;  /* 0x00000010322c7819 */ /* 0x100fe20000001233 */
[----:B------:R-:W-:Y:S01]  /*7480*/  IMAD.MOV.U32 R46, RZ, RZ, R50 ;  /* 0x000000ffff2e7224 */ /* 0x000fe200078e0032 */
[----:B------:R-:W-:Y:S01]  /*7490*/  SHF.R.U32.HI R26, RZ, 0x10, R51 ;  /* 0x00000010ff1a7819 */ /* 0x000fe20000011633 */
[----:B------:R-:W-:Y:S01]  /*74a0*/  IMAD.MOV.U32 R51, RZ, RZ, R31 ;  /* 0x000000ffff337224 */ /* 0x000fe200078e001f */
[----:B------:R-:W-:Y:S01]  /*74b0*/  LEA.HI R54, R54, R23, RZ, 0x3 ;  /* 0x0000001736367211 */ /* 0x000fe200078f18ff */
[----:B------:R-:W-:Y:S01]  /*74c0*/  IMAD.MOV.U32 R53, RZ, RZ, R49 ;  /* 0x000000ffff357224 */ /* 0x000fe200078e0031 */
[----:B------:R-:W-:Y:S01]  /*74d0*/  PRMT R44, R44, 0x5410, R43 ;  /* 0x000054102c2c7816 */ /* 0x000fe2000000002b */
[----:B------:R-:W-:Y:S01]  /*74e0*/  IMAD.MOV.U32 R66, RZ, RZ, R38 ;  /* 0x000000ffff427224 */ /* 0x000fe200078e0026 */
[----:B------:R-:W-:Y:S01]  /*74f0*/  PRMT R43, R64, 0x5410, R26 ;  /* 0x00005410402b7816 */ /* 0x000fe2000000001a */
[----:B------:R-:W-:Y:S01]  /*7500*/  IMAD.MOV.U32 R63, RZ, RZ, R29 ;  /* 0x000000ffff3f7224 */ /* 0x000fe200078e001d */
[----:B------:R-:W-:Y:S01]  /*7510*/  LOP3.LUT R26, R54, 0xfffffff8, RZ, 0xc0, !PT ;  /* 0xfffffff8361a7812 */ /* 0x000fe200078ec0ff */
[----:B------:R-:W-:Y:S01]  /*7520*/  IMAD.MOV.U32 R34, RZ, RZ, R10 ;  /* 0x000000ffff227224 */ /* 0x000fe200078e000a */
[----:B------:R-:W-:Y:S01]  /*7530*/  SHF.R.U64 R45, R38, 0x10, R39 ;  /* 0x00000010262d7819 */ /* 0x000fe20000001227 */
[----:B------:R-:W-:Y:S01]  /*7540*/  IMAD.MOV.U32 R38, RZ, RZ, R30 ;  /* 0x000000ffff267224 */ /* 0x000fe200078e001e */
[--C-:B------:R-:W-:Y:S01]  /*7550*/  SHF.R.U64 R41, R36, 0x10, R37.reuse ;  /* 0x0000001024297819 */ /* 0x100fe20000001225 */
[----:B------:R-:W-:Y:S01]  /*7560*/  IMAD.IADD R26, R23, 0x1, -R26 ;  /* 0x00000001171a7824 */ /* 0x000fe200078e0a1a */
[----:B------:R-:W-:Y:S01]  /*7570*/  SHF.R.U32.HI R39, RZ, 0x10, R37 ;  /* 0x00000010ff277819 */ /* 0x000fe20000011625 */
[----:B------:R-:W-:Y:S01]  /*7580*/  IMAD.MOV.U32 R59, RZ, RZ, R15 ;  /* 0x000000ffff3b7224 */ /* 0x000fe200078e000f */
[----:B------:R-:W-:Y:S01]  /*7590*/  SHF.R.U64 R37, R28, 0x10, R29 ;  /* 0x000000101c257819 */ /* 0x000fe2000000121d */
[----:B------:R-:W-:Y:S01]  /*75a0*/  IMAD.MOV.U32 R28, RZ, RZ, R14 ;  /* 0x000000ffff1c7224 */ /* 0x000fe200078e000e */
[----:B------:R-:W-:Y:S01]  /*75b0*/  SHF.R.U64 R40, R48, 0x10, R49 ;  /* 0x0000001030287819 */ /* 0x000fe20000001231 */
[----:B------:R-:W-:Y:S01]  /*75c0*/  IMAD R48, R80, -0x80, R71 ;  /* 0xffffff8050307824 */ /* 0x000fe200078e0247 */
[----:B------:R-:W-:Y:S01]  /*75d0*/  PRMT R37, R37, 0x5410, R51 ;  /* 0x0000541025257816 */ /* 0x000fe20000000033 */
[C---:B------:R-:W-:Y:S01]  /*75e0*/  IMAD.SHL.U32 R51, R26.reuse, 0x40, RZ ;  /* 0x000000401a337824 */ /* 0x040fe200078e00ff */
[----:B------:R-:W-:Y:S01]  /*75f0*/  LOP3.LUT P1, RZ, R26, 0x4, RZ, 0xc0, !PT ;  /* 0x000000041aff7812 */ /* 0x000fe2000782c0ff */
[----:B------:R-:W-:Y:S01]  /*7600*/  IMAD.MOV.U32 R14, RZ, RZ, R12 ;  /* 0x000000ffff0e7224 */ /* 0x000fe200078e000c */
[----:B------:R-:W-:Y:S01]  /*7610*/  IMNMX R48, R48, 0x80, PT ;  /* 0x0000008030307817 */ /* 0x000fe20003800200 */
[----:B------:R-:W-:Y:S01]  /*7620*/  IMAD.MOV.U32 R57, RZ, RZ, R13 ;  /* 0x000000ffff397224 */ /* 0x000fe200078e000d */
[----:B------:R-:W-:Y:S01]  /*7630*/  LOP3.LUT R51, R51, 0x1c0, RZ, 0xc0, !PT ;  /* 0x000001c033337812 */ /* 0x000fe200078ec0ff */
[----:B------:R-:W-:Y:S01]  /*7640*/  IMAD.MOV.U32 R24, RZ, RZ, R68 ;  /* 0x000000ffff187224 */ /* 0x000fe200078e0044 */
[----:B------:R-:W-:Y:S01]  /*7650*/  ISETP.GE.AND P0, PT, R23, R48, PT ;  /* 0x000000301700720c */ /* 0x000fe20003f06270 */
[----:B------:R-:W-:-:S04]  /*7660*/  DEPBAR.LE SB0, 0x1 ;  /* 0x000080400000791a */ /* 0x000fc80000000000 */
[----:B------:R-:W-:Y:S01]  /*7670*/  LOP3.LUT R26, R51, 0x18, R32, 0xf8, !PT ;  /* 0x00000018331a7812 */ /* 0x000fe200078ef820 */
[----:B------:R-:W-:Y:S01]  /*7680*/  BSSY B1, `(.L_x_93) ;  /* 0x000012e000017945 */ /* 0x000fe20003800000 */
[----:B------:R-:W-:Y:S02]  /*7690*/  SHF.R.U32.HI R51, RZ, 0x3, R51 ;  /* 0x00000003ff337819 */ /* 0x000fe40000011633 */
[----:B------:R-:W-:Y:S02]  /*76a0*/  SHF.R.U64 R56, R12, 0x10, R13 ;  /* 0x000000100c387819 */ /* 0x000fe4000000120d */
[----:B------:R-:W-:Y:S02]  /*76b0*/  LOP3.LUT R26, R26, R51, RZ, 0x3c, !PT ;  /* 0x000000331a1a7212 */ /* 0x000fe400078e3cff */
[----:B------:R-:W-:Y:S02]  /*76c0*/  SHF.R.U32.HI R12, RZ, 0x10, R11 ;  /* 0x00000010ff0c7819 */ /* 0x000fe4000001160b */
[----:B------:R-:W-:Y:S01]  /*76d0*/  SHF.R.U32.HI R52, RZ, 0x10, R49 ;  /* 0x00000010ff347819 */ /* 0x000fe20000011631 */
[----:B------:R-:W-:Y:S01]  /*76e0*/  IMAD R26, R21, 0x200, R26 ;  /* 0x00000200151a7824 */ /* 0x000fe200078e021a */
[----:B------:R-:W-:Y:S01]  /*76f0*/  SHF.R.U64 R36, R30, 0x10, R31 ;  /* 0x000000101e247819 */ /* 0x000fe2000000121f */
[----:B------:R-:W-:Y:S01]  /*7700*/  IMAD.MOV.U32 R49, RZ, RZ, R11 ;  /* 0x000000ffff317224 */ /* 0x000fe200078e000b */
[----:B------:R-:W-:Y:S01]  /*7710*/  SHF.R.U32.HI R50, RZ, 0x10, R31 ;  /* 0x00000010ff327819 */ /* 0x000fe2000001161f */
[----:B------:R-:W-:Y:S01]  /*7720*/  IMAD.MOV.U32 R30, RZ, RZ, R8 ;  /* 0x000000ffff1e7224 */ /* 0x000fe200078e0008 */
[----:B------:R-:W-:-:S02]  /*7730*/  SHF.R.U32.HI R35, RZ, 0x10, R29 ;  /* 0x00000010ff237819 */ /* 0x000fc4000001161d */
[----:B------:R-:W-:Y:S01]  /*7740*/  SHF.R.U64 R31, R10, 0x10, R11 ;  /* 0x000000100a1f7819 */ /* 0x000fe2000000120b */
[--C-:B------:R-:W-:Y:S01]  /*7750*/  IMAD.MOV.U32 R11, RZ, RZ, R9.reuse ;  /* 0x000000ffff0b7224 */ /* 0x100fe200078e0009 */
[--C-:B------:R-:W-:Y:S02]  /*7760*/  SHF.R.U64 R10, R8, 0x10, R9.reuse ;  /* 0x00000010080a7819 */ /* 0x100fe40000001209 */
[----:B------:R-:W-:Y:S01]  /*7770*/  SHF.R.U32.HI R29, RZ, 0x10, R9 ;  /* 0x00000010ff1d7819 */ /* 0x000fe20000011609 */
[----:B------:R-:W-:Y:S01]  /*7780*/  IMAD.MOV.U32 R9, RZ, RZ, R69 ;  /* 0x000000ffff097224 */ /* 0x000fe200078e0045 */
[----:B------:R-:W-:Y:S02]  /*7790*/  PRMT R32, R12, 0x7610, R32 ;  /* 0x000076100c207816 */ /* 0x000fe40000000020 */
[----:B------:R-:W-:Y:S02]  /*77a0*/  IADD3 R12, R26, 0x20, RZ ;  /* 0x000000201a0c7810 */ /* 0x000fe40007ffe0ff */
[----:B------:R-:W-:-:S02]  /*77b0*/  SHF.R.U32.HI R13, RZ, 0x10, R13 ;  /* 0x00000010ff0d7819 */ /* 0x000fc4000001160d */
[--C-:B------:R-:W-:Y:S02]  /*77c0*/  SHF.R.U64 R8, R68, 0x10, R69.reuse ;  /* 0x0000001044087819 */ /* 0x100fe40000001245 */
[----:B------:R-:W-:Y:S02]  /*77d0*/  SHF.R.U32.HI R15, RZ, 0x10, R69 ;  /* 0x00000010ff0f7819 */ /* 0x000fe40000011645 */
[----:B------:R-:W-:Y:S02]  /*77e0*/  @P1 IADD3 R12, R26, -0x20, RZ ;  /* 0xffffffe01a0c1810 */ /* 0x000fe40007ffe0ff */
[----:B------:R-:W-:Y:S02]  /*77f0*/  PRMT R40, R40, 0x5410, R39 ;  /* 0x0000541028287816 */ /* 0x000fe40000000027 */
[----:B------:R-:W-:Y:S02]  /*7800*/  PRMT R36, R36, 0x5410, R35 ;  /* 0x0000541024247816 */ /* 0x000fe40000000023 */
[----:B------:R-:W-:-:S02]  /*7810*/  PRMT R47, R66, 0x7610, R47 ;  /* 0x00007610422f7816 */ /* 0x000fc4000000002f */
[----:B------:R-:W-:Y:S02]  /*7820*/  PRMT R46, R46, 0x5410, R67 ;  /* 0x000054102e2e7816 */ /* 0x000fe40000000043 */
[----:B------:R-:W-:Y:S02]  /*7830*/  PRMT R42, R42, 0x5410, R65 ;  /* 0x000054102a2a7816 */ /* 0x000fe40000000041 */
[----:B------:R-:W-:Y:S02]  /*7840*/  PRMT R39, R62, 0x5410, R52 ;  /* 0x000054103e277816 */ /* 0x000fe40000000034 */
        /* <DEDUP_REMOVED lines=14> */
[----:B------:R-:W-:-:S02]  /*7930*/  LEA R26, R26, 0xc100, 0x1 ;  /* 0x0000c1001a1a7811 */ /* 0x000fc400078e08ff */
[----:B------:R-:W-:Y:S01]  /*7940*/  LEA R12, R12, 0xc100, 0x1 ;  /* 0x0000c1000c0c7811 */ /* 0x000fe200078e08ff */
[----:B------:R-:W-:Y:S06]  /*7950*/  BAR.SYNC.DEFER_BLOCKING 0x0 ;  /* 0x0000000000007b1d */ /* 0x000fec0000010000 */
[----:B------:R-:W-:Y:S05]  /*7960*/  @P0 BRA `(.L_x_94) ;  /* 0x00000ff000000947 */ /* 0x000fea0003800000 */
[----:B------:R-:W-:Y:S01]  /*7970*/  ISETP.GE.AND P0, PT, R25, c[0x0][0x27c], PT ;  /* 0x00009f0019007a0c */ /* 0x000fe20003f06270 */
[----:B------:R-:W-:-:S12]  /*7980*/  BSSY B0, `(.L_x_95) ;  /* 0x0000028000007945 */ /* 0x000fd80003800000 */
[----:B------:R-:W-:Y:S05]  /*7990*/  @P0 BRA `(.L_x_96) ;  /* 0x0000026000000947 */ /* 0x000fea0003800000 */
[----:B------:R-:W1:Y:S01]  /*79a0*/  LDS.128 R8, [R26] ;  /* 0x000000001a087984 */ /* 0x000e620000000c00 */
[----:B------:R-:W-:Y:S02]  /*79b0*/  HADD2.F32 R49, -RZ, R46.H0_H0 ;  /* 0x2000002eff317230 */ /* 0x000fe40000004100 */
[----:B------:R-:W-:Y:S02]  /*79c0*/  HADD2.F32 R54, -RZ, R44.H0_H0 ;  /* 0x2000002cff367230 */ /* 0x000fe40000004100 */
[----:B------:R-:W-:Y:S02]  /*79d0*/  HADD2.F32 R55, -RZ, R45.H0_H0 ;  /* 0x2000002dff377230 */ /* 0x000fe40000004100 */
[----:B------:R-:W-:Y:S02]  /*79e0*/  HADD2.F32 R57, -RZ, R47.H0_H0 ;  /* 0x2000002fff397230 */ /* 0x000fe40000004100 */
[----:B------:R-:W-:Y:S02]  /*79f0*/  HADD2.F32 R60, -RZ, R46.H1_H1 ;  /* 0x3000002eff3c7230 */ /* 0x000fe40000004100 */
[----:B-1----:R-:W-:-:S02]  /*7a00*/  HADD2.F32 R50, -RZ, R8.H0_H0 ;  /* 0x20000008ff327230 */ /* 0x002fc40000004100 */
[----:B------:R-:W-:Y:S02]  /*7a10*/  HADD2.F32 R52, -RZ, R8.H1_H1 ;  /* 0x30000008ff347230 */ /* 0x000fe40000004100 */
[--C-:B------:R-:W-:Y:S01]  /*7a20*/  HADD2.F32 R51, -RZ, R9.reuse.H1_H1 ;  /* 0x30000009ff337230 */ /* 0x100fe20000004100 */
[----:B------:R-:W-:Y:S01]  /*7a30*/  FMUL.FTZ R58, R50, R49 ;  /* 0x00000031323a7220 */ /* 0x000fe20000410000 */
[----:B------:R-:W-:Y:S02]  /*7a40*/  HADD2.F32 R8, -RZ, R9.H0_H0 ;  /* 0x20000009ff087230 */ /* 0x000fe40000004100 */
[--C-:B------:R-:W-:Y:S01]  /*7a50*/  HADD2.F32 R9, -RZ, R10.reuse.H0_H0 ;  /* 0x2000000aff097230 */ /* 0x100fe20000004100 */
[----:B------:R-:W-:Y:S01]  /*7a60*/  FFMA.FTZ R58, R52, R57, R58 ;  /* 0x00000039343a7223 */ /* 0x000fe2000001003a */
[----:B------:R-:W-:Y:S02]  /*7a70*/  HADD2.F32 R53, -RZ, R10.H1_H1 ;  /* 0x3000000aff357230 */ /* 0x000fe40000004100 */
[----:B------:R-:W-:-:S02]  /*7a80*/  HADD2.F32 R10, -RZ, R11.H0_H0 ;  /* 0x2000000bff0a7230 */ /* 0x000fc40000004100 */
[----:B------:R-:W-:Y:S01]  /*7a90*/  HADD2.F32 R56, -RZ, R11.H1_H1 ;  /* 0x3000000bff387230 */ /* 0x000fe20000004100 */
[----:B------:R-:W-:Y:S01]  /*7aa0*/  FMUL.FTZ R11, R52, R49 ;  /* 0x00000031340b7220 */ /* 0x000fe20000410000 */
[----:B------:R-:W-:Y:S01]  /*7ab0*/  HADD2.F32 R52, -RZ, R44.H1_H1 ;  /* 0x3000002cff347230 */ /* 0x000fe20000004100 */
[CC--:B------:R-:W-:Y:S02]  /*7ac0*/  FMUL.FTZ R49, R51.reuse, R54.reuse ;  /* 0x0000003633317220 */ /* 0x0c0fe40000410000 */
[C---:B------:R-:W-:Y:S02]  /*7ad0*/  FMUL.FTZ R54, R8.reuse, R54 ;  /* 0x0000003608367220 */ /* 0x040fe40000410000 */
[-C--:B------:R-:W-:Y:S01]  /*7ae0*/  FFMA.FTZ R49, R8, R55.reuse, -R49 ;  /* 0x0000003708317223 */ /* 0x080fe20000010831 */
[----:B------:R-:W-:Y:S01]  /*7af0*/  HADD2.F32 R8, -RZ, R45.H1_H1 ;  /* 0x3000002dff087230 */ /* 0x000fe20000004100 */
[----:B------:R-:W-:Y:S01]  /*7b00*/  FFMA.FTZ R54, R51, R55, R54 ;  /* 0x0000003733367223 */ /* 0x000fe20000010036 */
[----:B------:R-:W-:Y:S01]  /*7b10*/  HADD2.F32 R51, -RZ, R43.H1_H1 ;  /* 0x3000002bff337230 */ /* 0x000fe20000004100 */
[----:B------:R-:W-:-:S02]  /*7b20*/  FFMA.FTZ R11, R50, R57, -R11 ;  /* 0x00000039320b7223 */ /* 0x000fc4000001080b */
[-C--:B------:R-:W-:Y:S02]  /*7b30*/  FMUL.FTZ R50, R53, R8.reuse ;  /* 0x0000000835327220 */ /* 0x080fe40000410000 */
[-C--:B------:R-:W-:Y:S02]  /*7b40*/  FMUL.FTZ R55, R56, R51.reuse ;  /* 0x0000003338377220 */ /* 0x080fe40000410000 */
[C---:B------:R-:W-:Y:S02]  /*7b50*/  FMUL.FTZ R8, R9.reuse, R8 ;  /* 0x0000000809087220 */ /* 0x040fe40000410000 */
[C---:B------:R-:W-:Y:S02]  /*7b60*/  FMUL.FTZ R51, R10.reuse, R51 ;  /* 0x000000330a337220 */ /* 0x040fe40000410000 */
[----:B------:R-:W-:Y:S02]  /*7b70*/  FFMA.FTZ R55, R10, R52, -R55 ;  /* 0x000000340a377223 */ /* 0x000fe40000010837 */
[-C--:B------:R-:W-:Y:S01]  /*7b80*/  FFMA.FTZ R50, R9, R60.reuse, -R50 ;  /* 0x0000003c09327223 */ /* 0x080fe20000010832 */
[----:B------:R-:W-:Y:S01]  /*7b90*/  F2FP.PACK_AB R9, R54, R49 ;  /* 0x000000313609723e */ /* 0x000fe200000000ff */
[----:B------:R-:W-:Y:S01]  /*7ba0*/  FFMA.FTZ R53, R53, R60, R8 ;  /* 0x0000003c35357223 */ /* 0x000fe20000010008 */
[----:B------:R-:W-:Y:S01]  /*7bb0*/  F2FP.PACK_AB R8, R58, R11 ;  /* 0x0000000b3a08723e */ /* 0x000fe200000000ff */
[----:B------:R-:W-:-:S03]  /*7bc0*/  FFMA.FTZ R52, R56, R52, R51 ;  /* 0x0000003438347223 */ /* 0x000fc60000010033 */
[----:B------:R-:W-:Y:S02]  /*7bd0*/  F2FP.PACK_AB R10, R53, R50 ;  /* 0x00000032350a723e */ /* 0x000fe400000000ff */
[----:B------:R-:W-:-:S05]  /*7be0*/  F2FP.PACK_AB R11, R52, R55 ;  /* 0x00000037340b723e */ /* 0x000fca00000000ff */
[----:B------:R1:W-:Y:S02]  /*7bf0*/  STS.128 [R26], R8 ;  /* 0x000000081a007388 */ /* 0x0003e40000000c00 */
.L_x_96:
[----:B------:R-:W-:Y:S05]  /*7c00*/  BSYNC B0 ;  /* 0x0000000000007941 */ /* 0x000fea0003800000 */
.L_x_95:
[----:B-1----:R-:W-:Y:S01]  /*7c10*/  IADD3 R8, R25, 0x10, RZ ;  /* 0x0000001019087810 */ /* 0x002fe20007ffe0ff */
[----:B------:R-:W-:Y:S03]  /*7c20*/  BSSY B0, `(.L_x_97) ;  /* 0x0000029000007945 */ /* 0x000fe60003800000 */
[----:B------:R-:W-:-:S13]  /*7c30*/  ISETP.GE.AND P0, PT, R8, c[0x0][0x27c], PT ;  /* 0x00009f0008007a0c */ /* 0x000fda0003f06270 */
        /* <DEDUP_REMOVED lines=39> */
.L_x_98:
[----:B------:R-:W-:Y:S05]  /*7eb0*/  BSYNC B0 ;  /* 0x0000000000007941 */ /* 0x000fea0003800000 */
.L_x_97:
[----:B-1----:R-:W-:Y:S01]  /*7ec0*/  IADD3 R8, R25, 0x20, RZ ;  /* 0x0000002019087810 */ /* 0x002fe20007ffe0ff */
[----:B------:R-:W-:Y:S03]  /*7ed0*/  BSSY B0, `(.L_x_99) ;  /* 0x0000029000007945 */ /* 0x000fe60003800000 */
[----:B------:R-:W-:-:S13]  /*7ee0*/  ISETP.GE.AND P0, PT, R8, c[0x0][0x27c], PT ;  /* 0x00009f0008007a0c */ /* 0x000fda0003f06270 */
[----:B------:R-:W-:Y:S05]  /*7ef0*/  @P0 BRA `(.L_x_100) ;  /* 0x0000026000000947 */ /* 0x000fea0003800000 */
[----:B------:R-:W1:Y:S01]  /*7f00*/  LDS.128 R8, [R26+0x4000] ;  /* 0x004000001a087984 */ /* 0x000e620000000c00 */
        /* <DEDUP_REMOVED lines=36> */
[----:B------:R1:W-:Y:S02]  /*8150*/  STS.128 [R26+0x4000], R8 ;  /* 0x004000081a007388 */ /* 0x0003e40000000c00 */
.L_x_100:
[----:B------:R-:W-:Y:S05]  /*8160*/  BSYNC B0 ;  /* 0x0000000000007941 */ /* 0x000fea0003800000 */
.L_x_99:
[----:B-1----:R-:W-:Y:S01]  /*8170*/  IADD3 R8, R25, 0x30, RZ ;  /* 0x0000003019087810 */ /* 0x002fe20007ffe0ff */
[----:B------:R-:W-:Y:S03]  /*8180*/  BSSY B0, `(.L_x_101) ;  /* 0x0000029000007945 */ /* 0x000fe60003800000 */
[----:B------:R-:W-:-:S13]  /*8190*/  ISETP.GE.AND P0, PT, R8, c[0x0][0x27c], PT ;  /* 0x00009f0008007a0c */ /* 0x000fda0003f06270 */
[----:B------:R-:W-:Y:S05]  /*81a0*/  @P0 BRA `(.L_x_102) ;  /* 0x0000026000000947 */ /* 0x000fea0003800000 */
[----:B------:R-:W1:Y:S01]  /*81b0*/  LDS.128 R8, [R12+0x4000] ;  /* 0x004000000c087984 */ /* 0x000e620000000c00 */
[--C-:B------:R-:W-:Y:S02]  /*81c0*/  HADD2.F32 R49, -RZ, R34.reuse.H0_H0 ;  /* 0x20000022ff317230 */ /* 0x100fe40000004100 */
        /* <DEDUP_REMOVED lines=21> */
[----:B------:R-:W-:Y:S01]  /*8320*/  HADD2.F32 R51, -RZ, R32.H0_H0 ;  /* 0x20000020ff337230 */ /* 0x000fe20000004100 */
        /* <DEDUP_REMOVED lines=14> */
.L_x_102:
[----:B------:R-:W-:Y:S05]  /*8410*/  BSYNC B0 ;  /* 0x0000000000007941 */ /* 0x000fea0003800000 */
.L_x_101:
[----:B-1----:R-:W-:Y:S01]  /*8420*/  IADD3 R8, R25, 0x40, RZ ;  /* 0x0000004019087810 */ /* 0x002fe20007ffe0ff */
[----:B------:R-:W-:Y:S03]  /*8430*/  BSSY B0, `(.L_x_103) ;  /* 0x0000029000007945 */ /* 0x000fe60003800000 */
[----:B------:R-:W-:-:S13]  /*8440*/  ISETP.GE.AND P0, PT, R8, c[0x0][0x27c], PT ;  /* 0x00009f0008007a0c */ /* 0x000fda0003f06270 */
[----:B------:R-:W-:Y:S05]  /*8450*/  @P0 BRA `(.L_x_104) ;  /* 0x0000026000000947 */ /* 0x000fea0003800000 */
[----:B------:R-:W1:Y:S01]  /*8460*/  LDS.128 R8, [R26+0x8000] ;  /* 0x008000001a087984 */ /* 0x000e620000000c00 */
[----:B------:R-:W-:Y:S02]  /*8470*/  HADD2.F32 R49, -RZ, R30.H1_H1 ;  /* 0x3000001eff317230 */ /* 0x000fe40000004100 */
[----:B------:R-:W-:Y:S02]  /*8480*/  HADD2.F32 R54, -RZ, R29.H1_H1 ;  /* 0x3000001dff367230 */ /* 0x000fe40000004100 */
[----:B------:R-:W-:Y:S02]  /*8490*/  HADD2.F32 R55, -RZ, R27.H1_H1 ;  /* 0x3000001bff377230 */ /* 0x000fe40000004100 */
[--C-:B------:R-:W-:Y:S02]  /*84a0*/  HADD2.F32 R57, -RZ, R28.reuse.H1_H1 ;  /* 0x3000001cff397230 */ /* 0x100fe40000004100 */
[----:B------:R-:W-:Y:S02]  /*84b0*/  HADD2.F32 R60, -RZ, R28.H0_H0 ;  /* 0x2000001cff3c7230 */ /* 0x000fe40000004100 */
        /* <DEDUP_REMOVED lines=11> */
[----:B------:R-:W-:Y:S01]  /*8570*/  HADD2.F32 R52, -RZ, R27.H0_H0 ;  /* 0x2000001bff347230 */ /* 0x000fe20000004100 */
[CC--:B------:R-:W-:Y:S02]  /*8580*/  FMUL.FTZ R49, R51.reuse, R54.reuse ;  /* 0x0000003633317220 */ /* 0x0c0fe40000410000 */
[C---:B------:R-:W-:Y:S02]  /*8590*/  FMUL.FTZ R54, R8.reuse, R54 ;  /* 0x0000003608367220 */ /* 0x040fe40000410000 */
[-C--:B------:R-:W-:Y:S01]  /*85a0*/  FFMA.FTZ R49, R8, R55.reuse, -R49 ;  /* 0x0000003708317223 */ /* 0x080fe20000010831 */
[----:B------:R-:W-:Y:S01]  /*85b0*/  HADD2.F32 R8, -RZ, R30.H0_H0 ;  /* 0x2000001eff087230 */ /* 0x000fe20000004100 */
        /* <DEDUP_REMOVED lines=16> */
.L_x_104:
[----:B------:R-:W-:Y:S05]  /*86c0*/  BSYNC B0 ;  /* 0x0000000000007941 */ /* 0x000fea0003800000 */
.L_x_103:
[----:B-1----:R-:W-:-:S04]  /*86d0*/  IADD3 R8, R25, 0x50, RZ ;  /* 0x0000005019087810 */ /* 0x002fc80007ffe0ff */
        /* <DEDUP_REMOVED lines=40> */
.L_x_94:
[----:B------:R-:W-:Y:S05]  /*8960*/  BSYNC B1 ;  /* 0x0000000000017941 */ /* 0x000fea0003800000 */
.L_x_93:
[----:B------:R-:W-:-:S04]  /*8970*/  IADD3 R23, R23, 0x40, RZ ;  /* 0x0000004017177810 */ /* 0x000fc80007ffe0ff */
[----:B------:R-:W-:-:S13]  /*8980*/  ISETP.GE.AND P0, PT, R23, R48, PT ;  /* 0x000000301700720c */ /* 0x000fda0003f06270 */
[----:B------:R-:W-:Y:S05]  /*8990*/  @P0 BRA `(.L_x_105) ;  /* 0x00003f9000000947 */ /* 0x000fea0003800000 */
[----:B------:R-:W-:Y:S01]  /*89a0*/  ISETP.GE.AND P0, PT, R25, c[0x0][0x27c], PT ;  /* 0x00009f0019007a0c */ /* 0x000fe20003f06270 */
[----:B------:R-:W-:-:S12]  /*89b0*/  BSSY B0, `(.L_x_106) ;  /* 0x0000028000007945 */ /* 0x000fd80003800000 */
[----:B------:R-:W-:Y:S05]  /*89c0*/  @P0 BRA `(.L_x_107) ;  /* 0x0000026000000947 */ /* 0x000fea0003800000 */
[----:B-1----:R-:W1:Y:S01]  /*89d0*/  LDS.128 R8, [R26+0x2000] ;  /* 0x002000001a087984 */ /* 0x002e620000000c00 */
[----:B------:R-:W-:Y:S02]  /*89e0*/  HADD2.F32 R23, -RZ, R46.H0_H0 ;  /* 0x2000002eff177230 */ /* 0x000fe40000004100 */
[----:B------:R-:W-:Y:S02]  /*89f0*/  HADD2.F32 R52, -RZ, R44.H0_H0 ;  /* 0x2000002cff347230 */ /* 0x000fe40000004100 */
[----:B------:R-:W-:Y:S02]  /*8a00*/  HADD2.F32 R54, -RZ, R45.H0_H0 ;  /* 0x2000002dff367230 */ /* 0x000fe40000004100 */
[----:B------:R-:W-:Y:S02]  /*8a10*/  HADD2.F32 R47, -RZ, R47.H0_H0 ;  /* 0x2000002fff2f7230 */ /* 0x000fe40000004100 */
[----:B------:R-:W-:Y:S02]  /*8a20*/  HADD2.F32 R46, -RZ, R46.H1_H1 ;  /* 0x3000002eff2e7230 */ /* 0x000fe40000004100 */
[----:B------:R-:W-:-:S02]  /*8a30*/  HADD2.F32 R44, -RZ, R44.H1_H1 ;  /* 0x3000002cff2c7230 */ /* 0x000fc40000004100 */
[--C-:B-1----:R-:W-:Y:S02]  /*8a40*/  HADD2.F32 R48, -RZ, R8.reuse.H0_H0 ;  /* 0x20000008ff307230 */ /* 0x102fe40000004100 */
[----:B------:R-:W-:Y:S02]  /*8a50*/  HADD2.F32 R50, -RZ, R8.H1_H1 ;  /* 0x30000008ff327230 */ /* 0x000fe40000004100 */
[--C-:B------:R-:W-:Y:S01]  /*8a60*/  HADD2.F32 R49, -RZ, R9.reuse.H1_H1 ;  /* 0x30000009ff317230 */ /* 0x100fe20000004100 */
[C---:B------:R-:W-:Y:S01]  /*8a70*/  FMUL.FTZ R55, R23.reuse, R48 ;  /* 0x0000003017377220 */ /* 0x040fe20000410000 */
[----:B------:R-:W-:Y:S01]  /*8a80*/  HADD2.F32 R8, -RZ, R9.H0_H0 ;  /* 0x20000009ff087230 */ /* 0x000fe20000004100 */
[----:B------:R-:W-:Y:S01]  /*8a90*/  FMUL.FTZ R53, R23, R50 ;  /* 0x0000003217357220 */ /* 0x000fe20000410000 */
[--C-:B------:R-:W-:Y:S01]  /*8aa0*/  HADD2.F32 R9, -RZ, R10.reuse.H0_H0 ;  /* 0x2000000aff097230 */ /* 0x100fe20000004100 */
[CC--:B------:R-:W-:Y:S01]  /*8ab0*/  FMUL.FTZ R23, R52.reuse, R49.reuse ;  /* 0x0000003134177220 */ /* 0x0c0fe20000410000 */
[----:B------:R-:W-:Y:S01]  /*8ac0*/  HADD2.F32 R51, -RZ, R10.H1_H1 ;  /* 0x3000000aff337230 */ /* 0x000fe20000004100 */
[-C--:B------:R-:W-:Y:S01]  /*8ad0*/  FMUL.FTZ R52, R52, R8.reuse ;  /* 0x0000000834347220 */ /* 0x080fe20000410000 */
[----:B------:R-:W-:Y:S01]  /*8ae0*/  HADD2.F32 R10, -RZ, R11.H0_H0 ;  /* 0x2000000bff0a7230 */ /* 0x000fe20000004100 */
[C---:B------:R-:W-:Y:S01]  /*8af0*/  FFMA.FTZ R23, R54.reuse, R8, -R23 ;  /* 0x0000000836177223 */ /* 0x040fe20000010817 */
[----:B------:R-:W-:Y:S01]  /*8b00*/  HADD2.F32 R8, -RZ, R45.H1_H1 ;  /* 0x3000002dff087230 */ /* 0x000fe20000004100 */
[C---:B------:R-:W-:Y:S01]  /*8b10*/  FFMA.FTZ R53, R47.reuse, R48, -R53 ;  /* 0x000000302f357223 */ /* 0x040fe20000010835 */
[----:B------:R-:W-:Y:S01]  /*8b20*/  HADD2.F32 R11, -RZ, R11.H1_H1 ;  /* 0x3000000bff0b7230 */ /* 0x000fe20000004100 */
[----:B------:R-:W-:Y:S01]  /*8b30*/  FFMA.FTZ R50, R47, R50, R55 ;  /* 0x000000322f327223 */ /* 0x000fe20000010037 */
[----:B------:R-:W-:Y:S01]  /*8b40*/  HADD2.F32 R45, -RZ, R43.H1_H1 ;  /* 0x3000002bff2d7230 */ /* 0x000fe20000004100 */
[----:B------:R-:W-:-:S02]  /*8b50*/  FFMA.FTZ R52, R54, R49, R52 ;  /* 0x0000003136347223 */ /* 0x000fc40000010034 */
[C---:B------:R-:W-:Y:S02]  /*8b60*/  FMUL.FTZ R47, R8.reuse, R51 ;  /* 0x00000033082f7220 */ /* 0x040fe40000410000 */
[C---:B------:R-:W-:Y:S02]  /*8b70*/  FMUL.FTZ R49, R45.reuse, R11 ;  /* 0x0000000b2d317220 */ /* 0x040fe40000410000 */
[-C--:B------:R-:W-:Y:S02]  /*8b80*/  FMUL.FTZ R8, R8, R9.reuse ;  /* 0x0000000908087220 */ /* 0x080fe40000410000 */
[-C--:B------:R-:W-:Y:S02]  /*8b90*/  FMUL.FTZ R45, R45, R10.reuse ;  /* 0x0000000a2d2d7220 */ /* 0x080fe40000410000 */
[----:B------:R-:W-:Y:S01]  /*8ba0*/  FFMA.FTZ R47, R46, R9, -R47 ;  /* 0x000000092e2f7223 */ /* 0x000fe2000001082f */
[----:B------:R-:W-:Y:S01]  /*8bb0*/  F2FP.PACK_AB R9, R52, R23 ;  /* 0x000000173409723e */ /* 0x000fe200000000ff */
[----:B------:R-:W-:-:S02]  /*8bc0*/  FFMA.FTZ R49, R44, R10, -R49 ;  /* 0x0000000a2c317223 */ /* 0x000fc40000010831 */
[----:B------:R-:W-:Y:S01]  /*8bd0*/  FFMA.FTZ R46, R46, R51, R8 ;  /* 0x000000332e2e7223 */ /* 0x000fe20000010008 */
[----:B------:R-:W-:Y:S01]  /*8be0*/  F2FP.PACK_AB R8, R50, R53 ;  /* 0x000000353208723e */ /* 0x000fe200000000ff */
[----:B------:R-:W-:-:S03]  /*8bf0*/  FFMA.FTZ R44, R44, R11, R45 ;  /* 0x0000000b2c2c7223 */ /* 0x000fc6000001002d */
[----:B------:R-:W-:Y:S02]  /*8c00*/  F2FP.PACK_AB R10, R46, R47 ;  /* 0x0000002f2e0a723e */ /* 0x000fe400000000ff */
[----:B------:R-:W-:-:S05]  /*8c10*/  F2FP.PACK_AB R11, R44, R49 ;  /* 0x000000312c0b723e */ /* 0x000fca00000000ff */
[----:B------:R1:W-:Y:S02]  /*8c20*/  STS.128 [R26+0x2000], R8 ;  /* 0x002000081a007388 */ /* 0x0003e40000000c00 */
.L_x_107:
[----:B------:R-:W-:Y:S05]  /*8c30*/  BSYNC B0 ;  /* 0x0000000000007941 */ /* 0x000fea0003800000 */
.L_x_106:
        /* <DEDUP_REMOVED lines=42> */
.L_x_109:
[----:B------:R-:W-:Y:S05]  /*8ee0*/  BSYNC B0 ;  /* 0x0000000000007941 */ /* 0x000fea0003800000 */
.L_x_108:
        /* <DEDUP_REMOVED lines=42> */
.L_x_111:
[----:B------:R-:W-:Y:S05]  /*9190*/  BSYNC B0 ;  /* 0x0000000000007941 */ /* 0x000fea0003800000 */
.L_x_110:
        /* <DEDUP_REMOVED lines=9> */
[----:B------:R-:W-:Y:S02]  /*9230*/  HADD2.F32 R32, -RZ, R32.H0_H0 ;  /* 0x20000020ff207230 */ /* 0x000fe40000004100 */
[----:B------:R-:W-:-:S02]  /*9240*/  HADD2.F32 R34, -RZ, R34.H1_H1 ;  /* 0x30000022ff227230 */ /* 0x000fc40000004100 */
[----:B------:R-:W-:Y:S02]  /*9250*/  HADD2.F32 R31, -RZ, R31.H1_H1 ;  /* 0x3000001fff1f7230 */ /* 0x000fe40000004100 */
[--C-:B-1----:R-:W-:Y:S02]  /*9260*/  HADD2.F32 R36, -RZ, R8.reuse.H0_H0 ;  /* 0x20000008ff247230 */ /* 0x102fe40000004100 */
[----:B------:R-:W-:Y:S02]  /*9270*/  HADD2.F32 R38, -RZ, R8.H1_H1 ;  /* 0x30000008ff267230 */ /* 0x000fe40000004100 */
[--C-:B------:R-:W-:Y:S01]  /*9280*/  HADD2.F32 R37, -RZ, R9.reuse.H1_H1 ;  /* 0x30000009ff257230 */ /* 0x100fe20000004100 */
[C---:B------:R-:W-:Y:S01]  /*9290*/  FMUL.FTZ R43, R23.reuse, R36 ;  /* 0x00000024172b7220 */ /* 0x040fe20000410000 */
[----:B------:R-:W-:Y:S01]  /*92a0*/  HADD2.F32 R8, -RZ, R9.H0_H0 ;  /* 0x20000009ff087230 */ /* 0x000fe20000004100 */
[----:B------:R-:W-:Y:S01]  /*92b0*/  FMUL.FTZ R41, R23, R38 ;  /* 0x0000002617297220 */ /* 0x000fe20000410000 */
[--C-:B------:R-:W-:Y:S01]  /*92c0*/  HADD2.F32 R9, -RZ, R10.reuse.H0_H0 ;  /* 0x2000000aff097230 */ /* 0x100fe20000004100 */
[C---:B------:R-:W-:Y:S01]  /*92d0*/  FMUL.FTZ R23, R40.reuse, R37 ;  /* 0x0000002528177220 */ /* 0x040fe20000410000 */
[----:B------:R-:W-:Y:S01]  /*92e0*/  HADD2.F32 R39, -RZ, R10.H1_H1 ;  /* 0x3000000aff277230 */ /* 0x000fe20000004100 */
[-C--:B------:R-:W-:Y:S01]  /*92f0*/  FMUL.FTZ R40, R40, R8.reuse ;  /* 0x0000000828287220 */ /* 0x080fe20000410000 */
[----:B------:R-:W-:Y:S01]  /*9300*/  HADD2.F32 R10, -RZ, R11.H0_H0 ;  /* 0x2000000bff0a7230 */ /* 0x000fe20000004100 */
[----:B------:R-:W-:Y:S01]  /*9310*/  FFMA.FTZ R23, R42, R8, -R23 ;  /* 0x000000082a177223 */ /* 0x000fe20000010817 */
[----:B------:R-:W-:Y:S01]  /*9320*/  HADD2.F32 R8, -RZ, R33.H1_H1 ;  /* 0x30000021ff087230 */ /* 0x000fe20000004100 */
[C---:B------:R-:W-:Y:S01]  /*9330*/  FFMA.FTZ R41, R35.reuse, R36, -R41 ;  /* 0x0000002423297223 */ /* 0x040fe20000010829 */
[----:B------:R-:W-:Y:S01]  /*9340*/  HADD2.F32 R11, -RZ, R11.H1_H1 ;  /* 0x3000000bff0b7230 */ /* 0x000fe20000004100 */
[----:B------:R-:W-:-:S02]  /*9350*/  FFMA.FTZ R38, R35, R38, R43 ;  /* 0x0000002623267223 */ /* 0x000fc4000001002b */
[C---:B------:R-:W-:Y:S02]  /*9360*/  FMUL.FTZ R33, R8.reuse, R39 ;  /* 0x0000002708217220 */ /* 0x040fe40000410000 */
[----:B------:R-:W-:Y:S02]  /*9370*/  FMUL.FTZ R35, R8, R9 ;  /* 0x0000000908237220 */ /* 0x000fe40000410000 */
[C---:B------:R-:W-:Y:S02]  /*9380*/  FMUL.FTZ R8, R32.reuse, R11 ;  /* 0x0000000b20087220 */ /* 0x040fe40000410000 */
[----:B------:R-:W-:Y:S02]  /*9390*/  FMUL.FTZ R32, R32, R10 ;  /* 0x0000000a20207220 */ /* 0x000fe40000410000 */
[C---:B------:R-:W-:Y:S02]  /*93a0*/  FFMA.FTZ R33, R34.reuse, R9, -R33 ;  /* 0x0000000922217223 */ /* 0x040fe40000010821 */
[----:B------:R-:W-:-:S02]  /*93b0*/  FFMA.FTZ R34, R34, R39, R35 ;  /* 0x0000002722227223 */ /* 0x000fc40000010023 */
[----:B------:R-:W-:Y:S02]  /*93c0*/  FFMA.FTZ R40, R42, R37, R40 ;  /* 0x000000252a287223 */ /* 0x000fe40000010028 */
[C---:B------:R-:W-:Y:S01]  /*93d0*/  FFMA.FTZ R35, R31.reuse, R10, -R8 ;  /* 0x0000000a1f237223 */ /* 0x040fe20000010808 */
[----:B------:R-:W-:Y:S01]  /*93e0*/  F2FP.PACK_AB R8, R38, R41 ;  /* 0x000000292608723e */ /* 0x000fe200000000ff */
[----:B------:R-:W-:Y:S01]  /*93f0*/  FFMA.FTZ R32, R31, R11, R32 ;  /* 0x0000000b1f207223 */ /* 0x000fe20000010020 */
[----:B------:R-:W-:Y:S02]  /*9400*/  F2FP.PACK_AB R9, R40, R23 ;  /* 0x000000172809723e */ /* 0x000fe400000000ff */
[----:B------:R-:W-:Y:S02]  /*9410*/  F2FP.PACK_AB R10, R34, R33 ;  /* 0x00000021220a723e */ /* 0x000fe400000000ff */
[----:B------:R-:W-:-:S05]  /*9420*/  F2FP.PACK_AB R11, R32, R35 ;  /* 0x00000023200b723e */ /* 0x000fca00000000ff */
[----:B------:R1:W-:Y:S02]  /*9430*/  STS.128 [R12+0x6000], R8 ;  /* 0x006000080c007388 */ /* 0x0003e40000000c00 */
.L_x_113:
[----:B------:R-:W-:Y:S05]  /*9440*/  BSYNC B0 ;  /* 0x0000000000007941 */ /* 0x000fea0003800000 */
.L_x_112:
        /* <DEDUP_REMOVED lines=8> */
[----:B------:R-:W-:Y:S02]  /*94d0*/  HADD2.F32 R37, -RZ, R28.H1_H1 ;  /* 0x3000001cff257230 */ /* 0x000fe40000004100 */
[----:B------:R-:W-:Y:S02]  /*94e0*/  HADD2.F32 R30, -RZ, R30.H0_H0 ;  /* 0x2000001eff1e7230 */ /* 0x000fe40000004100 */
[----:B------:R-:W-:-:S02]  /*94f0*/  HADD2.F32 R29, -RZ, R29.H0_H0 ;  /* 0x2000001dff1d7230 */ /* 0x000fc40000004100 */
[----:B------:R-:W-:Y:S02]  /*9500*/  HADD2.F32 R28, -RZ, R28.H0_H0 ;  /* 0x2000001cff1c7230 */ /* 0x000fe40000004100 */
[----:B------:R-:W-:Y:S02]  /*9510*/  HADD2.F32 R27, -RZ, R27.H0_H0 ;  /* 0x2000001bff1b7230 */ /* 0x000fe40000004100 */
        /* <DEDUP_REMOVED lines=10> */
[--C-:B------:R-:W-:Y:S01]  /*95c0*/  HADD2.F32 R10, -RZ, R11.reuse.H0_H0 ;  /* 0x2000000bff0a7230 */ /* 0x100fe20000004100 */
[C---:B------:R-:W-:Y:S01]  /*95d0*/  FFMA.FTZ R23, R38.reuse, R8, -R23 ;  /* 0x0000000826177223 */ /* 0x040fe20000010817 */
[----:B------:R-:W-:Y:S01]  /*95e0*/  HADD2.F32 R11, -RZ, R11.H1_H1 ;  /* 0x3000000bff0b7230 */ /* 0x000fe20000004100 */
[----:B------:R-:W-:-:S02]  /*95f0*/  FFMA.FTZ R38, R38, R31, R35 ;  /* 0x0000001f26267223 */ /* 0x000fc40000010023 */
[----:B------:R-:W-:Y:S02]  /*9600*/  FFMA.FTZ R36, R37, R32, -R36 ;  /* 0x0000002025247223 */ /* 0x000fe40000010824 */
[C---:B------:R-:W-:Y:S02]  /*9610*/  FMUL.FTZ R8, R30.reuse, R33 ;  /* 0x000000211e087220 */ /* 0x040fe40000410000 */
[----:B------:R-:W-:Y:S02]  /*9620*/  FMUL.FTZ R31, R30, R9 ;  /* 0x000000091e1f7220 */ /* 0x000fe40000410000 */
[C---:B------:R-:W-:Y:S02]  /*9630*/  FMUL.FTZ R30, R29.reuse, R11 ;  /* 0x0000000b1d1e7220 */ /* 0x040fe40000410000 */
[----:B------:R-:W-:Y:S02]  /*9640*/  FMUL.FTZ R32, R29, R10 ;  /* 0x0000000a1d207220 */ /* 0x000fe40000410000 */
[----:B------:R-:W-:Y:S01]  /*9650*/  FFMA.FTZ R29, R28, R9, -R8 ;  /* 0x000000091c1d7223 */ /* 0x000fe20000010808 */
[----:B------:R-:W-:Y:S01]  /*9660*/  F2FP.PACK_AB R9, R38, R23 ;  /* 0x000000172609723e */ /* 0x000fe200000000ff */
[----:B------:R-:W-:-:S02]  /*9670*/  FFMA.FTZ R39, R37, R34, R39 ;  /* 0x0000002225277223 */ /* 0x000fc40000010027 */
[----:B------:R-:W-:Y:S02]  /*9680*/  FFMA.FTZ R28, R28, R33, R31 ;  /* 0x000000211c1c7223 */ /* 0x000fe4000001001f */
[----:B------:R-:W-:Y:S01]  /*9690*/  FFMA.FTZ R30, R27, R10, -R30 ;  /* 0x0000000a1b1e7223 */ /* 0x000fe2000001081e */
[----:B------:R-:W-:Y:S01]  /*96a0*/  F2FP.PACK_AB R8, R39, R36 ;  /* 0x000000242708723e */ /* 0x000fe200000000ff */
[----:B------:R-:W-:Y:S01]  /*96b0*/  FFMA.FTZ R11, R27, R11, R32 ;  /* 0x0000000b1b0b7223 */ /* 0x000fe20000010020 */
[----:B------:R-:W-:-:S04]  /*96c0*/  F2FP.PACK_AB R10, R28, R29 ;  /* 0x0000001d1c0a723e */ /* 0x000fc800000000ff */
[----:B------:R-:W-:-:S05]  /*96d0*/  F2FP.PACK_AB R11, R11, R30 ;  /* 0x0000001e0b0b723e */ /* 0x000fca00000000ff */
[----:B------:R1:W-:Y:S02]  /*96e0*/  STS.128 [R26+0xa000], R8 ;  /* 0x00a000081a007388 */ /* 0x0003e40000000c00 */
.L_x_115:
[----:B------:R-:W-:Y:S05]  /*96f0*/  BSYNC B0 ;  /* 0x0000000000007941 */ /* 0x000fea0003800000 */
.L_x_114:
[----:B------:R-:W-:-:S04]  /*9700*/  IADD3 R25, R25, 0x50, RZ ;  /* 0x0000005019197810 */ /* 0x000fc80007ffe0ff */
[----:B------:R-:W-:-:S13]  /*9710*/  ISETP.GE.AND P0, PT, R25, c[0x0][0x27c], PT ;  /* 0x00009f0019007a0c */ /* 0x000fda0003f06270 */
[----:B------:R-:W-:Y:S05]  /*9720*/  @P0 BRA `(.L_x_105) ;  /* 0x0000320000000947 */ /* 0x000fea0003800000 */
[----:B-1----:R-:W1:Y:S01]  /*9730*/  LDS.128 R8, [R12+0xa000] ;  /* 0x00a000000c087984 */ /* 0x002e620000000c00 */
        /* <DEDUP_REMOVED lines=36> */
[----:B------:R1:W-:Y:S01]  /*9980*/  STS.128 [R12+0xa000], R8 ;  /* 0x00a000080c007388 */ /* 0x0003e20000000c00 */
[----:B------:R-:W-:Y:S05]  /*9990*/  BRA `(.L_x_105) ;  /* 0x00002f9000007947 */ /* 0x000fea0003800000 */
.L_x_90:
        /* <DEDUP_REMOVED lines=17> */
[----:B------:R-:W-:Y:S01]  /*9ab0*/  IADD3 R9, R32, 0x40, RZ ;  /* 0x0000004020097810 */ /* 0x000fe20007ffe0ff */
[----:B------:R-:W-:Y:S01]  /*9ac0*/  CS2R R36, SRZ ;  /* 0x0000000000247805 */ /* 0x000fe2000001ff00 */
[----:B------:R-:W-:-:S02]  /*9ad0*/  ISETP.GE.AND P1, PT, R8, c[0x0][0x27c], PT ;  /* 0x00009f0008007a0c */ /* 0x000fc40003f26270 */
[----:B------:R-:W-:Y:S02]  /*9ae0*/  ISETP.GE.AND P0, PT, R9, c[0x0][0x27c], PT ;  /* 0x00009f0009007a0c */ /* 0x000fe40003f06270 */
[----:B------:R-:W-:-:S09]  /*9af0*/  ISETP.GE.AND P2, PT, R32, c[0x0][0x27c], PT ;  /* 0x00009f0020007a0c */ /* 0x000fd20003f46270 */
[----:B------:R-:W-:Y:S02]  /*9b00*/  @!P1 SHF.R.S32.HI R25, RZ, 0x1f, R8 ;  /* 0x0000001fff199819 */ /* 0x000fe40000011408 */
[----:B------:R-:W-:Y:S02]  /*9b10*/  @!P0 SHF.R.S32.HI R24, RZ, 0x1f, R9 ;  /* 0x0000001fff188819 */ /* 0x000fe40000011409 */
[----:B------:R-:W-:Y:S01]  /*9b20*/  @!P1 LEA.HI R25, R25, R8, RZ, 0x3 ;  /* 0x0000000819199211 */ /* 0x000fe200078f18ff */
[--C-:B------:R-:W-:Y:S01]  /*9b30*/  @!P2 IMAD.WIDE R26, R32, 0x2, R40.reuse ;  /* 0x00000002201aa825 */ /* 0x100fe200078e0228 */
[----:B------:R-:W-:Y:S02]  /*9b40*/  @!P0 LEA.HI R24, R24, R9, RZ, 0x3 ;  /* 0x0000000918188211 */ /* 0x000fe400078f18ff */
[----:B------:R-:W-:Y:S02]  /*9b50*/  @!P1 LOP3.LUT R25, R25, 0xfffffff8, RZ, 0xc0, !PT ;  /* 0xfffffff819199812 */ /* 0x000fe400078ec0ff */
[----:B------:R-:W-:Y:S01]  /*9b60*/  @!P0 LOP3.LUT R24, R24, 0xfffffff8, RZ, 0xc0, !PT ;  /* 0xfffffff818188812 */ /* 0x000fe200078ec0ff */
[----:B------:R1:W5:Y:S01]  /*9b70*/  @!P2 LD.E.128 R36, [R26.64] ;  /* 0x000000061a24a980 */ /* 0x000362000c101d00 */
[----:B------:R-:W-:Y:S01]  /*9b80*/  CS2R R14, SRZ ;  /* 0x00000000000e7805 */ /* 0x000fe2000001ff00 */
[C-C-:B------:R-:W-:Y:S01]  /*9b90*/  @!P1 IMAD.WIDE R42, R25.reuse, 0x2, R40.reuse ;  /* 0x00000002192a9825 */ /* 0x140fe200078e0228 */
[----:B------:R-:W-:Y:S01]  /*9ba0*/  CS2R R12, SRZ ;  /* 0x00000000000c7805 */ /* 0x000fe2000001ff00 */
[----:B------:R-:W-:Y:S01]  /*9bb0*/  CS2R R30, SRZ ;  /* 0x00000000001e7805 */ /* 0x000fe2000001ff00 */
[----:B------:R-:W-:Y:S01]  /*9bc0*/  CS2R R28, SRZ ;  /* 0x00000000001c7805 */ /* 0x000fe2000001ff00 */
[C---:B------:R-:W-:Y:S01]  /*9bd0*/  @!P0 IMAD.WIDE R40, R24.reuse, 0x2, R40 ;  /* 0x0000000218288825 */ /* 0x040fe200078e0228 */
[----:B------:R-:W-:Y:S01]  /*9be0*/  CS2R R10, SRZ ;  /* 0x00000000000a7805 */ /* 0x000fe2000001ff00 */
[----:B------:R-:W-:Y:S01]  /*9bf0*/  CS2R R8, SRZ ;  /* 0x0000000000087805 */ /* 0x000fe2000001ff00 */
[----:B------:R-:W-:Y:S01]  /*9c00*/  CS2R R46, SRZ ;  /* 0x00000000002e7805 */ /* 0x000fe2000001ff00 */
[--C-:B------:R-:W-:Y:S01]  /*9c10*/  @!P1 IMAD.WIDE R50, R25, 0x2, R34.reuse ;  /* 0x0000000219329825 */ /* 0x100fe200078e0222 */
[----:B------:R-:W-:Y:S01]  /*9c20*/  CS2R R44, SRZ ;  /* 0x00000000002c7805 */ /* 0x000fe2000001ff00 */
[----:B------:R2:W5:Y:S02]  /*9c30*/  @!P1 LD.E.128 R28, [R42.64] ;  /* 0x000000062a1c9980 */ /* 0x000564000c101d00 */
[----:B------:R-:W-:-:S02]  /*9c40*/  @!P0 IMAD.WIDE R52, R24, 0x2, R34 ;  /* 0x0000000218348825 */ /* 0x000fc400078e0222 */
[----:B------:R-:W-:Y:S01]  /*9c50*/  CS2R R24, SRZ ;  /* 0x0000000000187805 */ /* 0x000fe2000001ff00 */
[----:B------:R2:W5:Y:S01]  /*9c60*/  @!P1 LD.E.128 R8, [R50.64] ;  /* 0x0000000632089980 */ /* 0x000562000c101d00 */
[----:B------:R-:W-:-:S03]  /*9c70*/  @!P2 IMAD.WIDE R34, R32, 0x2, R34 ;  /* 0x000000022022a825 */ /* 0x000fc600078e0222 */
[----:B------:R2:W5:Y:S01]  /*9c80*/  @!P0 LD.E.128 R44, [R40.64] ;  /* 0x00000006282c8980 */ /* 0x000562000c101d00 */
[----:B-1----:R-:W-:-:S03]  /*9c90*/  CS2R R26, SRZ ;  /* 0x00000000001a7805 */ /* 0x002fc6000001ff00 */
[----:B------:R2:W5:Y:S04]  /*9ca0*/  @!P2 LD.E.128 R12, [R34.64] ;  /* 0x00000006220ca980 */ /* 0x000568000c101d00 */
[----:B------:R2:W5:Y:S02]  /*9cb0*/  @!P0 LD.E.128 R24, [R52.64] ;  /* 0x0000000634188980 */ /* 0x000564000c101d00 */
.L_x_117:
[----:B------:R-:W-:Y:S05]  /*9cc0*/  BSYNC B0 ;  /* 0x0000000000007941 */ /* 0x000fea0003800000 */
.L_x_116:
[----:B--2---:R-:W-:Y:S01]  /*9cd0*/  IMAD R50, R80, -0x80, R71 ;  /* 0xffffff8050327824 */ /* 0x004fe200078e0247 */
[--C-:B-----5:R-:W-:Y:S01]  /*9ce0*/  SHF.R.U64 R68, R36, 0x10, R37.reuse ;  /* 0x0000001024447819 */ /* 0x120fe20000001225 */
[--C-:B------:R-:W-:Y:S01]  /*9cf0*/  IMAD.MOV.U32 R69, RZ, RZ, R37.reuse ;  /* 0x000000ffff457224 */ /* 0x100fe200078e0025 */
[----:B------:R-:W-:Y:S01]  /*9d00*/  SHF.R.U32.HI R66, RZ, 0x10, R37 ;  /* 0x00000010ff427819 */ /* 0x000fe20000011625 */
[----:B------:R-:W-:Y:S01]  /*9d10*/  IMAD.MOV.U32 R48, RZ, RZ, R38 ;  /* 0x000000ffff307224 */ /* 0x000fe200078e0026 */
[----:B------:R-:W-:Y:S01]  /*9d20*/  IMNMX R50, R50, 0x80, PT ;  /* 0x0000008032327817 */ /* 0x000fe20003800200 */
[----:B------:R-:W-:Y:S01]  /*9d30*/  IMAD.MOV.U32 R61, RZ, RZ, R45 ;  /* 0x000000ffff3d7224 */ /* 0x000fe200078e002d */
[----:B------:R-:W-:Y:S01]  /*9d40*/  SHF.R.U64 R65, R38, 0x10, R39 ;  /* 0x0000001026417819 */ /* 0x000fe20000001227 */
[----:B------:R-:W-:Y:S01]  /*9d50*/  IMAD.MOV.U32 R58, RZ, RZ, R46 ;  /* 0x000000ffff3a7224 */ /* 0x000fe200078e002e */
[----:B------:R-:W-:Y:S01]  /*9d60*/  ISETP.GE.AND P0, PT, R23, R50, PT ;  /* 0x000000321700720c */ /* 0x000fe20003f06270 */
[----:B------:R-:W-:Y:S01]  /*9d70*/  IMAD.MOV.U32 R70, RZ, RZ, R36 ;  /* 0x000000ffff467224 */ /* 0x000fe200078e0024 */
[----:B------:R-:W-:Y:S01]  /*9d80*/  SHF.R.U64 R59, R44, 0x10, R45 ;  /* 0x000000102c3b7819 */ /* 0x000fe2000000122d */
[----:B------:R-:W-:Y:S01]  /*9d90*/  IMAD.MOV.U32 R67, RZ, RZ, R39 ;  /* 0x000000ffff437224 */ /* 0x000fe200078e0027 */
[----:B------:R-:W-:Y:S01]  /*9da0*/  SHF.R.U32.HI R57, RZ, 0x10, R45 ;  /* 0x00000010ff397819 */ /* 0x000fe2000001162d */
[----:B------:R-:W-:Y:S01]  /*9db0*/  IMAD.MOV.U32 R64, RZ, RZ, R28 ;  /* 0x000000ffff407224 */ /* 0x000fe200078e001c */
[----:B------:R-:W-:Y:S01]  /*9dc0*/  SHF.R.U64 R56, R46, 0x10, R47 ;  /* 0x000000102e387819 */ /* 0x000fe2000000122f */
[----:B------:R-:W-:Y:S01]  /*9dd0*/  IMAD.MOV.U32 R45, RZ, RZ, R13 ;  /* 0x000000ffff2d7224 */ /* 0x000fe200078e000d */
[----:B------:R-:W-:Y:S01]  /*9de0*/  SHF.R.U32.HI R43, RZ, 0x10, R39 ;  /* 0x00000010ff2b7819 */ /* 0x000fe20000011627 */
[----:B------:R-:W-:Y:S01]  /*9df0*/  IMAD.MOV.U32 R46, RZ, RZ, R14 ;  /* 0x000000ffff2e7224 */ /* 0x000fe200078e000e */
[----:B------:R-:W-:Y:S01]  /*9e00*/  SHF.R.U64 R62, R28, 0x10, R29 ;  /* 0x000000101c3e7819 */ /* 0x000fe2000000121d */
[----:B------:R-:W-:Y:S01]  /*9e10*/  IMAD.MOV.U32 R53, RZ, RZ, R15 ;  /* 0x000000ffff357224 */ /* 0x000fe200078e000f */
[--C-:B------:R-:W-:Y:S01]  /*9e20*/  SHF.R.U64 R52, R12, 0x10, R13.reuse ;  /* 0x000000100c347819 */ /* 0x100fe2000000120d */
[----:B------:R-:W-:Y:S01]  /*9e30*/  IMAD.MOV.U32 R38, RZ, RZ, R8 ;  /* 0x000000ffff267224 */ /* 0x000fe200078e0008 */
[----:B------:R-:W-:Y:S01]  /*9e40*/  SHF.R.U32.HI R42, RZ, 0x10, R13 ;  /* 0x00000010ff2a7819 */ /* 0x000fe2000001160d */
[----:B------:R-:W-:Y:S01]  /*9e50*/  IMAD.MOV.U32 R37, RZ, RZ, R9 ;  /* 0x000000ffff257224 */ /* 0x000fe200078e0009 */
[----:B------:R-:W-:Y:S01]  /*9e60*/  SHF.R.U64 R51, R14, 0x10, R15 ;  /* 0x000000100e337819 */ /* 0x000fe2000000120f */
[----:B------:R-:W-:Y:S01]  /*9e70*/  IMAD.MOV.U32 R39, RZ, RZ, R29 ;  /* 0x000000ffff277224 */ /* 0x000fe200078e001d */
[----:B------:R-:W-:Y:S01]  /*9e80*/  SHF.R.U32.HI R41, RZ, 0x10, R15 ;  /* 0x00000010ff297819 */ /* 0x000fe2000001160f */
[----:B------:R-:W-:Y:S01]  /*9e90*/  IMAD.MOV.U32 R40, RZ, RZ, R30 ;  /* 0x000000ffff287224 */ /* 0x000fe200078e001e */
[----:B------:R-:W-:Y:S01]  /*9ea0*/  SHF.R.U32.HI R36, RZ, 0x10, R29 ;  /* 0x00000010ff247819 */ /* 0x000fe2000001161d */
[--C-:B------:R-:W-:Y:S01]  /*9eb0*/  IMAD.MOV.U32 R63, RZ, RZ, R31.reuse ;  /* 0x000000ffff3f7224 */ /* 0x100fe200078e001f */
        /* <DEDUP_REMOVED lines=12> */
[--C-:B------:R-:W-:Y:S01]  /*9f80*/  SHF.R.U64 R9, R24, 0x10, R25.reuse ;  /* 0x0000001018097819 */ /* 0x100fe20000001219 */
[----:B------:R-:W-:Y:S01]  /*9f90*/  IMAD.MOV.U32 R11, RZ, RZ, R25 ;  /* 0x000000ffff0b7224 */ /* 0x000fe200078e0019 */
[----:B------:R-:W-:Y:S01]  /*9fa0*/  SHF.R.U32.HI R55, RZ, 0x10, R47 ;  /* 0x00000010ff377819 */ /* 0x000fe2000001162f */
[----:B------:R-:W-:Y:S01]  /*9fb0*/  IMAD.MOV.U32 R10, RZ, RZ, R26 ;  /* 0x000000ffff0a7224 */ /* 0x000fe200078e001a */
[----:B------:R-:W-:Y:S01]  /*9fc0*/  SHF.R.U32.HI R25, RZ, 0x10, R25 ;  /* 0x00000010ff197819 */ /* 0x000fe20000011619 */
[--C-:B------:R-:W-:Y:S01]  /*9fd0*/  IMAD.MOV.U32 R29, RZ, RZ, R27.reuse ;  /* 0x000000ffff1d7224 */ /* 0x100fe200078e001b */
[----:B------:R-:W-:Y:S01]  /*9fe0*/  SHF.R.U64 R8, R26, 0x10, R27 ;  /* 0x000000101a087819 */ /* 0x000fe2000000121b */
[----:B------:R-:W-:-:S04]  /*9ff0*/  DEPBAR.LE SB0, 0x1 ;  /* 0x000080400000791a */ /* 0x000fc80000000000 */
[----:B------:R-:W-:Y:S01]  /*a000*/  SHF.R.U32.HI R24, RZ, 0x10, R27 ;  /* 0x00000010ff187819 */ /* 0x000fe2000001161b */
[----:B------:R-:W-:Y:S01]  /*a010*/  BSSY B1, `(.L_x_118) ;  /* 0x0000151000017945 */ /* 0x000fe20003800000 */
        /* <DEDUP_REMOVED lines=23> */
[----:B------:R-:W-:Y:S01]  /*a190*/  PRMT R24, R24, 0x5410, R8 ;  /* 0x0000541018187816 */ /* 0x000fe20000000008 */
[----:B------:R-:W-:Y:S06]  /*a1a0*/  BAR.SYNC.DEFER_BLOCKING 0x0 ;  /* 0x0000000000007b1d */ /* 0x000fec0000010000 */
[----:B------:R-:W-:Y:S05]  /*a1b0*/  @P0 BRA `(.L_x_119) ;  /* 0x0000136000000947 */ /* 0x000fea0003800000 */
[----:B------:R-:W-:Y:S01]  /*a1c0*/  ISETP.GE.AND P0, PT, R32, c[0x0][0x27c], PT ;  /* 0x00009f0020007a0c */ /* 0x000fe20003f06270 */
[----:B------:R-:W-:-:S12]  /*a1d0*/  BSSY B0, `(.L_x_120) ;  /* 0x0000060000007945 */ /* 0x000fd80003800000 */
[----:B------:R-:W-:Y:S05]  /*a1e0*/  @P0 BRA `(.L_x_121) ;  /* 0x000005e000000947 */ /* 0x000fea0003800000 */
[----:B------:R-:W-:Y:S01]  /*a1f0*/  MOV R12, c[0x0][0x27c] ;  /* 0x00009f00000c7a02 */ /* 0x000fe20000000f00 */
[----:B------:R-:W-:Y:S01]  /*a200*/  HADD2.F32 R68, -RZ, R45.H1_H1 ;  /* 0x3000002dff447230 */ /* 0x000fe20000004100 */
[----:B------:R-:W-:Y:S01]  /*a210*/  SHF.L.U32 R13, R23, 0x6, RZ ;  /* 0x00000006170d7819 */ /* 0x000fe200000006ff */
[----:B------:R-:W-:Y:S01]  /*a220*/  HADD2.F32 R66, -RZ, R42.H1_H1 ;  /* 0x3000002aff427230 */ /* 0x000fe20000004100 */
[----:B------:R-:W-:Y:S01]  /*a230*/  LEA.HI R12, R12, R49, RZ, 0x1d ;  /* 0x000000310c0c7211 */ /* 0x000fe200078fe8ff */
[----:B------:R-:W-:Y:S01]  /*a240*/  HADD2.F32 R76, -RZ, R47.H1_H1 ;  /* 0x3000002fff4c7230 */ /* 0x000fe20000004100 */
[----:B------:R-:W-:Y:S01]  /*a250*/  LOP3.LUT R13, R13, 0x1c0, RZ, 0xc0, !PT ;  /* 0x000001c00d0d7812 */ /* 0x000fe200078ec0ff */
[----:B------:R-:W-:Y:S01]  /*a260*/  HADD2.F32 R75, -RZ, R44.H1_H1 ;  /* 0x3000002cff4b7230 */ /* 0x000fe20000004100 */
[----:B------:R-:W-:Y:S01]  /*a270*/  SHF.R.S32.HI R9, RZ, 0x1f, R12 ;  /* 0x0000001fff097819 */ /* 0x000fe2000001140c */
[----:B------:R-:W-:Y:S01]  /*a280*/  HADD2.F32 R65, -RZ, R45.H0_H0 ;  /* 0x2000002dff417230 */ /* 0x000fe20000004100 */
[----:B------:R-:W-:Y:S01]  /*a290*/  SHF.L.U32 R8, R12, 0x3, RZ ;  /* 0x000000030c087819 */ /* 0x000fe200000006ff */
[----:B------:R-:W-:Y:S01]  /*a2a0*/  HADD2.F32 R63, -RZ, R42.H0_H0 ;  /* 0x2000002aff3f7230 */ /* 0x000fe20000004100 */
[----:B------:R-:W-:Y:S01]  /*a2b0*/  LEA.HI R9, R9, R12, RZ, 0x3 ;  /* 0x0000000c09097211 */ /* 0x000fe200078f18ff */
[----:B------:R-:W-:Y:S01]  /*a2c0*/  HADD2.F32 R62, -RZ, R46.H1_H1 ;  /* 0x3000002eff3e7230 */ /* 0x000fe20000004100 */
[----:B------:R-:W-:Y:S01]  /*a2d0*/  SHF.R.U32.HI R11, RZ, 0x3, R13 ;  /* 0x00000003ff0b7819 */ /* 0x000fe2000001160d */
[----:B------:R-:W-:Y:S01]  /*a2e0*/  HADD2.F32 R74, -RZ, R47.H0_H0 ;  /* 0x2000002fff4a7230 */ /* 0x000fe20000004100 */
[----:B------:R-:W-:Y:S01]  /*a2f0*/  LOP3.LUT R8, R13, 0x38, R8, 0xf8, !PT ;  /* 0x000000380d087812 */ /* 0x000fe200078ef808 */
[----:B------:R-:W-:Y:S01]  /*a300*/  HADD2.F32 R73, -RZ, R44.H0_H0 ;  /* 0x2000002cff497230 */ /* 0x000fe20000004100 */
[----:B------:R-:W-:Y:S01]  /*a310*/  SHF.L.U32 R9, R9, 0xa, RZ ;  /* 0x0000000a09097819 */ /* 0x000fe200000006ff */
[--C-:B------:R-:W-:Y:S01]  /*a320*/  HADD2.F32 R72, -RZ, R48.reuse.H1_H1 ;  /* 0x30000030ff487230 */ /* 0x100fe20000004100 */
[----:B------:R-:W-:Y:S01]  /*a330*/  SHF.L.U32 R10, R21, 0x9, RZ ;  /* 0x00000009150a7819 */ /* 0x000fe200000006ff */
[----:B------:R-:W-:Y:S01]  /*a340*/  HADD2.F32 R60, -RZ, R41.H1_H1 ;  /* 0x30000029ff3c7230 */ /* 0x000fe20000004100 */
[----:B------:R-:W-:Y:S01]  /*a350*/  LOP3.LUT R52, R13, 0x38, R32, 0xf8, !PT ;  /* 0x000000380d347812 */ /* 0x000fe200078ef820 */
[--C-:B------:R-:W-:Y:S01]  /*a360*/  HADD2.F32 R71, -RZ, R43.reuse.H1_H1 ;  /* 0x3000002bff477230 */ /* 0x100fe20000004100 */
[----:B------:R-:W-:Y:S01]  /*a370*/  LOP3.LUT R8, R8, R11, RZ, 0x3c, !PT ;  /* 0x0000000b08087212 */ /* 0x000fe200078e3cff */
[----:B------:R-:W-:Y:S01]  /*a380*/  HADD2.F32 R70, -RZ, R48.H0_H0 ;  /* 0x20000030ff467230 */ /* 0x000fe20000004100 */
[----:B------:R-:W-:Y:S01]  /*a390*/  LOP3.LUT R9, R9, 0x7fffe000, RZ, 0xc0, !PT ;  /* 0x7fffe00009097812 */ /* 0x000fe200078ec0ff */
[----:B------:R-:W-:Y:S01]  /*a3a0*/  HADD2.F32 R69, -RZ, R43.H0_H0 ;  /* 0x2000002bff457230 */ /* 0x000fe20000004100 */
[----:B------:R-:W-:-:S02]  /*a3b0*/  LOP3.LUT R52, R10, R52, R11, 0xf6, !PT ;  /* 0x000000340a347212 */ /* 0x000fc400078ef60b */
[----:B------:R-:W-:Y:S02]  /*a3c0*/  IADD3 R8, R8, R9, R10 ;  /* 0x0000000908087210 */ /* 0x000fe40007ffe00a */
[----:B------:R-:W-:Y:S02]  /*a3d0*/  SHF.L.U32 R52, R52, 0x1, RZ ;  /* 0x0000000134347819 */ /* 0x000fe400000006ff */
[----:B------:R-:W-:-:S03]  /*a3e0*/  SHF.L.U32 R51, R8, 0x1, RZ ;  /* 0x0000000108337819 */ /* 0x000fc600000006ff */
[----:B------:R-:W1:Y:S04]  /*a3f0*/  LDS.128 R12, [R52+0xc100] ;  /* 0x00c10000340c7984 */ /* 0x000e680000000c00 */
[----:B------:R-:W2:Y:S01]  /*a400*/  LDS.128 R8, [R51+0xc100] ;  /* 0x00c1000033087984 */ /* 0x000ea20000000c00 */
[--C-:B-1----:R-:W-:Y:S02]  /*a410*/  HADD2.F32 R53, -RZ, R12.reuse.H0_H0 ;  /* 0x2000000cff357230 */ /* 0x102fe40000004100 */
[----:B------:R-:W-:Y:S02]  /*a420*/  HADD2.F32 R55, -RZ, R12.H1_H1 ;  /* 0x3000000cff377230 */ /* 0x000fe40000004100 */
[----:B--2---:R-:W-:Y:S02]  /*a430*/  HADD2.F32 R67, -RZ, R8.H0_H0 ;  /* 0x20000008ff437230 */ /* 0x004fe40000004100 */
[--C-:B------:R-:W-:Y:S01]  /*a440*/  HADD2.F32 R12, -RZ, R13.reuse.H0_H0 ;  /* 0x2000000dff0c7230 */ /* 0x100fe20000004100 */
[----:B------:R-:W-:Y:S01]  /*a450*/  FMUL.FTZ R64, R55, R66 ;  /* 0x0000004237407220 */ /* 0x000fe20000410000 */
[----:B------:R-:W-:-:S02]  /*a460*/  HADD2.F32 R56, -RZ, R13.H1_H1 ;  /* 0x3000000dff387230 */ /* 0x000fc40000004100 */
[----:B------:R-:W-:Y:S01]  /*a470*/  HADD2.F32 R8, -RZ, R8.H1_H1 ;  /* 0x30000008ff087230 */ /* 0x000fe20000004100 */
[----:B------:R-:W-:Y:S01]  /*a480*/  FMUL.FTZ R58, R12, R65 ;  /* 0x000000410c3a7220 */ /* 0x000fe20000410000 */
[--C-:B------:R-:W-:Y:S02]  /*a490*/  HADD2.F32 R61, -RZ, R9.reuse.H0_H0 ;  /* 0x20000009ff3d7230 */ /* 0x100fe40000004100 */
[----:B------:R-:W-:Y:S01]  /*a4a0*/  HADD2.F32 R54, -RZ, R9.H1_H1 ;  /* 0x30000009ff367230 */ /* 0x000fe20000004100 */
[-C--:B------:R-:W-:Y:S01]  /*a4b0*/  FMUL.FTZ R9, R53, R68.reuse ;  /* 0x0000004435097220 */ /* 0x080fe20000410000 */
[----:B------:R-:W-:Y:S01]  /*a4c0*/  HADD2.F32 R13, -RZ, R14.H0_H0 ;  /* 0x2000000eff0d7230 */ /* 0x000fe20000004100 */
[C---:B------:R-:W-:Y:S01]  /*a4d0*/  FMUL.FTZ R68, R67.reuse, R68 ;  /* 0x0000004443447220 */ /* 0x040fe20000410000 */
[----:B------:R-:W-:Y:S01]  /*a4e0*/  HADD2.F32 R59, -RZ, R10.H0_H0 ;  /* 0x2000000aff3b7230 */ /* 0x000fe20000004100 */
[----:B------:R-:W-:Y:S01]  /*a4f0*/  FFMA.FTZ R67, R67, R76, R9 ;  /* 0x0000004c43437223 */ /* 0x000fe20000010009 */
[----:B------:R-:W-:Y:S01]  /*a500*/  HADD2.F32 R57, -RZ, R14.H1_H1 ;  /* 0x3000000eff397230 */ /* 0x000fe20000004100 */
[C---:B------:R-:W-:Y:S01]  /*a510*/  FMUL.FTZ R66, R8.reuse, R66 ;  /* 0x0000004208427220 */ /* 0x040fe20000410000 */
[----:B------:R-:W-:Y:S01]  /*a520*/  HADD2.F32 R10, -RZ, R10.H1_H1 ;  /* 0x3000000aff0a7230 */ /* 0x000fe20000004100 */
[----:B------:R-:W-:Y:S01]  /*a530*/  FFMA.FTZ R64, R8, R75, R64 ;  /* 0x0000004b08407223 */ /* 0x000fe20000010040 */
[--C-:B------:R-:W-:Y:S01]  /*a540*/  HADD2.F32 R14, -RZ, R15.reuse.H0_H0 ;  /* 0x2000000fff0e7230 */ /* 0x100fe20000004100 */
[----:B------:R-:W-:Y:S01]  /*a550*/  FMUL.FTZ R9, R56, R63 ;  /* 0x0000003f38097220 */ /* 0x000fe20000410000 */
[----:B------:R-:W-:Y:S01]  /*a560*/  HADD2.F32 R15, -RZ, R15.H1_H1 ;  /* 0x3000000fff0f7230 */ /* 0x000fe20000004100 */
[-C--:B------:R-:W-:Y:S01]  /*a570*/  FMUL.FTZ R8, R13, R62.reuse ;  /* 0x0000003e0d087220 */ /* 0x080fe20000410000 */
[--C-:B------:R-:W-:Y:S01]  /*a580*/  HADD2.F32 R81, -RZ, R11.reuse.H0_H0 ;  /* 0x2000000bff517230 */ /* 0x100fe20000004100 */
[----:B------:R-:W-:Y:S01]  /*a590*/  FMUL.FTZ R62, R59, R62 ;  /* 0x0000003e3b3e7220 */ /* 0x000fe20000410000 */
[----:B------:R-:W-:Y:S01]  /*a5a0*/  HADD2.F32 R11, -RZ, R11.H1_H1 ;  /* 0x3000000bff0b7230 */ /* 0x000fe20000004100 */
[----:B------:R-:W-:-:S02]  /*a5b0*/  FMUL.FTZ R65, R61, R65 ;  /* 0x000000413d417220 */ /* 0x000fc40000410000 */
[----:B------:R-:W-:Y:S01]  /*a5c0*/  FFMA.FTZ R58, R61, R74, R58 ;  /* 0x0000004a3d3a7223 */ /* 0x000fe2000001003a */
[----:B------:R-:W-:Y:S01]  /*a5d0*/  HADD2.F32 R61, -RZ, R46.H0_H0 ;  /* 0x2000002eff3d7230 */ /* 0x000fe20000004100 */
[C---:B------:R-:W-:Y:S02]  /*a5e0*/  FMUL.FTZ R63, R54.reuse, R63 ;  /* 0x0000003f363f7220 */ /* 0x040fe40000410000 */
[----:B------:R-:W-:Y:S02]  /*a5f0*/  FFMA.FTZ R9, R54, R73, R9 ;  /* 0x0000004936097223 */ /* 0x000fe40000010009 */
[----:B------:R-:W-:Y:S01]  /*a600*/  FFMA.FTZ R59, R59, R72, R8 ;  /* 0x000000483b3b7223 */ /* 0x000fe20000010008 */
[----:B------:R-:W-:Y:S01]  /*a610*/  HADD2.F32 R8, -RZ, R41.H0_H0 ;  /* 0x20000029ff087230 */ /* 0x000fe20000004100 */
[----:B------:R-:W-:Y:S01]  /*a620*/  FMUL.FTZ R54, R57, R60 ;  /* 0x0000003c39367220 */ /* 0x000fe20000410000 */
[----:B------:R-:W-:Y:S01]  /*a630*/  F2FP.PACK_AB R9, R9, R58 ;  /* 0x0000003a0909723e */ /* 0x000fe200000000ff */
[----:B------:R-:W-:-:S02]  /*a640*/  FMUL.FTZ R60, R10, R60 ;  /* 0x0000003c0a3c7220 */ /* 0x000fc40000410000 */
[----:B------:R-:W-:Y:S02]  /*a650*/  FFMA.FTZ R10, R10, R71, R54 ;  /* 0x000000470a0a7223 */ /* 0x000fe40000010036 */
[----:B------:R-:W-:Y:S02]  /*a660*/  FMUL.FTZ R54, R14, R61 ;  /* 0x0000003d0e367220 */ /* 0x000fe40000410000 */
[-C--:B------:R-:W-:Y:S01]  /*a670*/  FMUL.FTZ R80, R15, R8.reuse ;  /* 0x000000080f507220 */ /* 0x080fe20000410000 */
[----:B------:R-:W-:Y:S01]  /*a680*/  F2FP.PACK_AB R10, R10, R59 ;  /* 0x0000003b0a0a723e */ /* 0x000fe200000000ff */
[----:B------:R-:W-:Y:S02]  /*a690*/  FMUL.FTZ R61, R81, R61 ;  /* 0x0000003d513d7220 */ /* 0x000fe40000410000 */
[----:B------:R-:W-:Y:S02]  /*a6a0*/  FMUL.FTZ R8, R11, R8 ;  /* 0x000000080b087220 */ /* 0x000fe40000410000 */
[----:B------:R-:W-:-:S02]  /*a6b0*/  FFMA.FTZ R57, R57, R71, -R60 ;  /* 0x0000004739397223 */ /* 0x000fc4000001083c */
[----:B------:R-:W-:Y:S02]  /*a6c0*/  FFMA.FTZ R68, R53, R76, -R68 ;  /* 0x0000004c35447223 */ /* 0x000fe40000010844 */
[----:B------:R-:W-:Y:S02]  /*a6d0*/  FFMA.FTZ R55, R55, R75, -R66 ;  /* 0x0000004b37377223 */ /* 0x000fe40000010842 */
[----:B------:R-:W-:Y:S02]  /*a6e0*/  FFMA.FTZ R65, R12, R74, -R65 ;  /* 0x0000004a0c417223 */ /* 0x000fe40000010841 */
[----:B------:R-:W-:Y:S01]  /*a6f0*/  FFMA.FTZ R56, R56, R73, -R63 ;  /* 0x0000004938387223 */ /* 0x000fe2000001083f */
[----:B------:R-:W-:Y:S01]  /*a700*/  F2FP.PACK_AB R12, R55, R68 ;  /* 0x00000044370c723e */ /* 0x000fe200000000ff */
[----:B------:R-:W-:Y:S02]  /*a710*/  FFMA.FTZ R62, R13, R72, -R62 ;  /* 0x000000480d3e7223 */ /* 0x000fe4000001083e */
[----:B------:R-:W-:Y:S01]  /*a720*/  FFMA.FTZ R61, R14, R70, -R61 ;  /* 0x000000460e3d7223 */ /* 0x000fe2000001083d */
[----:B------:R-:W-:Y:S01]  /*a730*/  F2FP.PACK_AB R13, R56, R65 ;  /* 0x00000041380d723e */ /* 0x000fe200000000ff */
[----:B------:R-:W-:Y:S01]  /*a740*/  FFMA.FTZ R60, R15, R69, -R8 ;  /* 0x000000450f3c7223 */ /* 0x000fe20000010808 */
[----:B------:R-:W-:Y:S01]  /*a750*/  F2FP.PACK_AB R14, R57, R62 ;  /* 0x0000003e390e723e */ /* 0x000fe200000000ff */
[----:B------:R-:W-:Y:S01]  /*a760*/  FFMA.FTZ R54, R81, R70, R54 ;  /* 0x0000004651367223 */ /* 0x000fe20000010036 */
[----:B------:R-:W-:Y:S01]  /*a770*/  F2FP.PACK_AB R8, R64, R67 ;  /* 0x000000434008723e */ /* 0x000fe200000000ff */
[----:B------:R-:W-:Y:S01]  /*a780*/  FFMA.FTZ R11, R11, R69, R80 ;  /* 0x000000450b0b7223 */ /* 0x000fe20000010050 */
[----:B------:R-:W-:-:S04]  /*a790*/  F2FP.PACK_AB R15, R60, R61 ;  /* 0x0000003d3c0f723e */ /* 0x000fc800000000ff */
[----:B------:R-:W-:Y:S01]  /*a7a0*/  F2FP.PACK_AB R11, R11, R54 ;  /* 0x000000360b0b723e */ /* 0x000fe200000000ff */
[----:B------:R1:W-:Y:S04]  /*a7b0*/  STS.128 [R52+0xc100], R12 ;  /* 0x00c1000c34007388 */ /* 0x0003e80000000c00 */
[----:B------:R1:W-:Y:S02]  /*a7c0*/  STS.128 [R51+0xc100], R8 ;  /* 0x00c1000833007388 */ /* 0x0003e40000000c00 */
.L_x_121:
[----:B------:R-:W-:Y:S05]  /*a7d0*/  BSYNC B0 ;  /* 0x0000000000007941 */ /* 0x000fea0003800000 */
.L_x_120:
[----:B-1----:R-:W-:Y:S01]  /*a7e0*/  IADD3 R12, R32, 0x20, RZ ;  /* 0x00000020200c7810 */ /* 0x002fe20007ffe0ff */
[----:B------:R-:W-:Y:S03]  /*a7f0*/  BSSY B0, `(.L_x_122) ;  /* 0x0000069000007945 */ /* 0x000fe60003800000 */
[----:B------:R-:W-:-:S13]  /*a800*/  ISETP.GE.AND P0, PT, R12, c[0x0][0x27c], PT ;  /* 0x00009f000c007a0c */ /* 0x000fda0003f06270 */
[----:B------:R-:W-:Y:S05]  /*a810*/  @P0 BRA `(.L_x_123) ;  /* 0x0000066000000947 */ /* 0x000fea0003800000 */
[----:B------:R-:W-:Y:S01]  /*a820*/  SHF.R.S32.HI R11, RZ, 0x1f, R12 ;  /* 0x0000001fff0b7819 */ /* 0x000fe2000001140c */
[----:B------:R-:W-:Y:S01]  /*a830*/  HADD2.F32 R68, -RZ, R37.H1_H1 ;  /* 0x30000025ff447230 */ /* 0x000fe20000004100 */
[----:B------:R-:W-:Y:S01]  /*a840*/  MOV R8, c[0x0][0x27c] ;  /* 0x00009f0000087a02 */ /* 0x000fe20000000f00 */
[----:B------:R-:W-:Y:S01]  /*a850*/  HADD2.F32 R66, -RZ, R34.H1_H1 ;  /* 0x30000022ff427230 */ /* 0x000fe20000004100 */
[-C--:B------:R-:W-:Y:S01]  /*a860*/  LEA.HI R10, R11, R12.reuse, RZ, 0x3 ;  /* 0x0000000c0b0a7211 */ /* 0x080fe200078f18ff */
[----:B------:R-:W-:Y:S01]  /*a870*/  HADD2.F32 R76, -RZ, R39.H1_H1 ;  /* 0x30000027ff4c7230 */ /* 0x000fe20000004100 */
[----:B------:R-:W-:Y:S01]  /*a880*/  SHF.L.U32 R9, R23, 0x6, RZ ;  /* 0x0000000617097819 */ /* 0x000fe200000006ff */
[----:B------:R-:W-:Y:S01]  /*a890*/  HADD2.F32 R75, -RZ, R36.H1_H1 ;  /* 0x30000024ff4b7230 */ /* 0x000fe20000004100 */
[----:B------:R-:W-:Y:S01]  /*a8a0*/  SHF.R.S32.HI R13, RZ, 0x3, R10 ;  /* 0x00000003ff0d7819 */ /* 0x000fe2000001140a */
[----:B------:R-:W-:Y:S01]  /*a8b0*/  HADD2.F32 R65, -RZ, R37.H0_H0 ;  /* 0x20000025ff417230 */ /* 0x000fe20000004100 */
[----:B------:R-:W-:Y:S01]  /*a8c0*/  LEA.HI R11, R11, R12, RZ, 0x6 ;  /* 0x0000000c0b0b7211 */ /* 0x000fe200078f30ff */
[----:B------:R-:W-:Y:S01]  /*a8d0*/  HADD2.F32 R63, -RZ, R34.H0_H0 ;  /* 0x20000022ff3f7230 */ /* 0x000fe20000004100 */
[----:B------:R-:W-:Y:S01]  /*a8e0*/  LEA.HI R8, R8, R13, RZ, 0x1d ;  /* 0x0000000d08087211 */ /* 0x000fe200078fe8ff */
[----:B------:R-:W-:Y:S01]  /*a8f0*/  HADD2.F32 R62, -RZ, R38.H1_H1 ;  /* 0x30000026ff3e7230 */ /* 0x000fe20000004100 */
[----:B------:R-:W-:Y:S01]  /*a900*/  LOP3.LUT R9, R9, 0x1c0, RZ, 0xc0, !PT ;  /* 0x000001c009097812 */ /* 0x000fe200078ec0ff */
[----:B------:R-:W-:Y:S01]  /*a910*/  HADD2.F32 R74, -RZ, R39.H0_H0 ;  /* 0x20000027ff4a7230 */ /* 0x000fe20000004100 */
[----:B------:R-:W-:Y:S01]  /*a920*/  SHF.R.S32.HI R13, RZ, 0x1f, R8 ;  /* 0x0000001fff0d7819 */ /* 0x000fe20000011408 */
[----:B------:R-:W-:Y:S01]  /*a930*/  HADD2.F32 R73, -RZ, R36.H0_H0 ;  /* 0x20000024ff497230 */ /* 0x000fe20000004100 */
[----:B------:R-:W-:Y:S01]  /*a940*/  SHF.L.U32 R11, R11, 0x7, RZ ;  /* 0x000000070b0b7819 */ /* 0x000fe200000006ff */
[--C-:B------:R-:W-:Y:S01]  /*a950*/  HADD2.F32 R72, -RZ, R40.reuse.H1_H1 ;  /* 0x30000028ff487230 */ /* 0x100fe20000004100 */
[----:B------:R-:W-:Y:S01]  /*a960*/  LEA.HI R13, R13, R8, RZ, 0x3 ;  /* 0x000000080d0d7211 */ /* 0x000fe200078f18ff */
[----:B------:R-:W-:Y:S01]  /*a970*/  HADD2.F32 R60, -RZ, R33.H1_H1 ;  /* 0x30000021ff3c7230 */ /* 0x000fe20000004100 */
[----:B------:R-:W-:Y:S01]  /*a980*/  SHF.L.U32 R8, R8, 0x3, RZ ;  /* 0x0000000308087819 */ /* 0x000fe200000006ff */
[--C-:B------:R-:W-:Y:S01]  /*a990*/  HADD2.F32 R71, -RZ, R35.reuse.H1_H1 ;  /* 0x30000023ff477230 */ /* 0x100fe20000004100 */
[----:B------:R-:W-:Y:S01]  /*a9a0*/  LOP3.LUT R15, R9, 0x38, R10, 0xf8, !PT ;  /* 0x00000038090f7812 */ /* 0x000fe200078ef80a */
[----:B------:R-:W-:Y:S01]  /*a9b0*/  HADD2.F32 R70, -RZ, R40.H0_H0 ;  /* 0x20000028ff467230 */ /* 0x000fe20000004100 */
[----:B------:R-:W-:Y:S01]  /*a9c0*/  SHF.L.U32 R13, R13, 0xa, RZ ;  /* 0x0000000a0d0d7819 */ /* 0x000fe200000006ff */
[----:B------:R-:W-:Y:S01]  /*a9d0*/  HADD2.F32 R69, -RZ, R35.H0_H0 ;  /* 0x20000023ff457230 */ /* 0x000fe20000004100 */
[----:B------:R-:W-:-:S02]  /*a9e0*/  SHF.R.U32.HI R10, RZ, 0x3, R9 ;  /* 0x00000003ff0a7819 */ /* 0x000fc40000011609 */
[----:B------:R-:W-:Y:S02]  /*a9f0*/  LOP3.LUT R12, R11, 0x7fffe000, RZ, 0xc0, !PT ;  /* 0x7fffe0000b0c7812 */ /* 0x000fe400078ec0ff */
[----:B------:R-:W-:Y:S02]  /*aa00*/  LOP3.LUT R9, R9, 0x38, R8, 0xf8, !PT ;  /* 0x0000003809097812 */ /* 0x000fe400078ef808 */
[----:B------:R-:W-:Y:S02]  /*aa10*/  LOP3.LUT R14, R13, 0x7fffe000, RZ, 0xc0, !PT ;  /* 0x7fffe0000d0e7812 */ /* 0x000fe400078ec0ff */
[----:B------:R-:W-:Y:S02]  /*aa20*/  LOP3.LUT R15, R15, R10, RZ, 0x3c, !PT ;  /* 0x0000000a0f0f7212 */ /* 0x000fe400078e3cff */
[----:B------:R-:W-:Y:S02]  /*aa30*/  LEA R12, R21, R12, 0x9 ;  /* 0x0000000c150c7211 */ /* 0x000fe400078e48ff */
[----:B------:R-:W-:-:S02]  /*aa40*/  LOP3.LUT R8, R9, R10, RZ, 0x3c, !PT ;  /* 0x0000000a09087212 */ /* 0x000fc400078e3cff */
[----:B------:R-:W-:Y:S02]  /*aa50*/  LEA R9, R21, R14, 0x9 ;  /* 0x0000000e15097211 */ /* 0x000fe400078e48ff */
[----:B------:R-:W-:Y:S02]  /*aa60*/  IADD3 R12, R12, R15, RZ ;  /* 0x0000000f0c0c7210 */ /* 0x000fe40007ffe0ff */
[----:B------:R-:W-:Y:S02]  /*aa70*/  IADD3 R8, R9, R8, RZ ;  /* 0x0000000809087210 */ /* 0x000fe40007ffe0ff */
        /* <DEDUP_REMOVED lines=64> */
.L_x_123:
[----:B------:R-:W-:Y:S05]  /*ae80*/  BSYNC B0 ;  /* 0x0000000000007941 */ /* 0x000fea0003800000 */
.L_x_122:
[----:B-1----:R-:W-:-:S04]  /*ae90*/  IADD3 R12, R32, 0x40, RZ ;  /* 0x00000040200c7810 */ /* 0x002fc80007ffe0ff */
        /* <DEDUP_REMOVED lines=104> */
.L_x_119:
[----:B------:R-:W-:Y:S05]  /*b520*/  BSYNC B1 ;  /* 0x0000000000017941 */ /* 0x000fea0003800000 */
.L_x_118:
[----:B------:R-:W-:-:S04]  /*b530*/  IADD3 R23, R23, 0x40, RZ ;  /* 0x0000004017177810 */ /* 0x000fc80007ffe0ff */
[----:B------:R-:W-:-:S13]  /*b540*/  ISETP.GE.AND P0, PT, R23, R50, PT ;  /* 0x000000321700720c */ /* 0x000fda0003f06270 */
[----:B------:R-:W-:Y:S05]  /*b550*/  @P0 BRA `(.L_x_105) ;  /* 0x000013d000000947 */ /* 0x000fea0003800000 */
[----:B------:R-:W-:Y:S01]  /*b560*/  ISETP.GE.AND P0, PT, R32, c[0x0][0x27c], PT ;  /* 0x00009f0020007a0c */ /* 0x000fe20003f06270 */
[----:B------:R-:W-:-:S12]  /*b570*/  BSSY B0, `(.L_x_124) ;  /* 0x0000063000007945 */ /* 0x000fd80003800000 */
[----:B------:R-:W-:Y:S05]  /*b580*/  @P0 BRA `(.L_x_125) ;  /* 0x0000061000000947 */ /* 0x000fea0003800000 */
[----:B-1----:R-:W-:Y:S01]  /*b590*/  MOV R10, c[0x0][0x27c] ;  /* 0x00009f00000a7a02 */ /* 0x002fe20000000f00 */
[--C-:B------:R-:W-:Y:S01]  /*b5a0*/  HADD2.F32 R56, -RZ, R45.reuse.H1_H1 ;  /* 0x3000002dff387230 */ /* 0x100fe20000004100 */
[----:B------:R-:W-:Y:S01]  /*b5b0*/  SHF.R.S32.HI R8, RZ, 0x1f, R23 ;  /* 0x0000001fff087819 */ /* 0x000fe20000011417 */
[----:B------:R-:W-:Y:S01]  /*b5c0*/  HADD2.F32 R45, -RZ, R45.H0_H0 ;  /* 0x2000002dff2d7230 */ /* 0x000fe20000004100 */
[----:B------:R-:W-:Y:S01]  /*b5d0*/  LEA.HI R49, R10, R49, RZ, 0x1d ;  /* 0x000000310a317211 */ /* 0x000fe200078fe8ff */
[--C-:B------:R-:W-:Y:S01]  /*b5e0*/  HADD2.F32 R60, -RZ, R47.reuse.H1_H1 ;  /* 0x3000002fff3c7230 */ /* 0x100fe20000004100 */
[----:B------:R-:W-:Y:S01]  /*b5f0*/  SHF.L.U32 R9, R23, 0x6, RZ ;  /* 0x0000000617097819 */ /* 0x000fe200000006ff */
[----:B------:R-:W-:Y:S01]  /*b600*/  HADD2.F32 R47, -RZ, R47.H0_H0 ;  /* 0x2000002fff2f7230 */ /* 0x000fe20000004100 */
[----:B------:R-:W-:Y:S01]  /*b610*/  LEA.HI R8, R8, R23, RZ, 0x3 ;  /* 0x0000001708087211 */ /* 0x000fe200078f18ff */
[--C-:B------:R-:W-:Y:S01]  /*b620*/  HADD2.F32 R61, -RZ, R42.reuse.H1_H1 ;  /* 0x3000002aff3d7230 */ /* 0x100fe20000004100 */
[----:B------:R-:W-:Y:S01]  /*b630*/  SHF.R.S32.HI R10, RZ, 0x1f, R49 ;  /* 0x0000001fff0a7819 */ /* 0x000fe20000011431 */
[----:B------:R-:W-:Y:S01]  /*b640*/  HADD2.F32 R42, -RZ, R42.H0_H0 ;  /* 0x2000002aff2a7230 */ /* 0x000fe20000004100 */
[----:B------:R-:W-:Y:S01]  /*b650*/  LOP3.LUT R9, R9, 0x1c0, RZ, 0xc0, !PT ;  /* 0x000001c009097812 */ /* 0x000fe200078ec0ff */
[----:B------:R-:W-:Y:S01]  /*b660*/  HADD2.F32 R66, -RZ, R48.H1_H1 ;  /* 0x30000030ff427230 */ /* 0x000fe20000004100 */
[----:B------:R-:W-:-:S02]  /*b670*/  SHF.L.U32 R8, R8, 0x6, RZ ;  /* 0x0000000608087819 */ /* 0x000fc400000006ff */
[----:B------:R-:W-:Y:S02]  /*b680*/  SHF.L.U32 R12, R49, 0x3, RZ ;  /* 0x00000003310c7819 */ /* 0x000fe400000006ff */
[----:B------:R-:W-:Y:S02]  /*b690*/  LEA.HI R10, R10, R49, RZ, 0x3 ;  /* 0x000000310a0a7211 */ /* 0x000fe400078f18ff */
[C---:B------:R-:W-:Y:S02]  /*b6a0*/  LOP3.LUT R13, R9.reuse, 0x38, R32, 0xf8, !PT ;  /* 0x00000038090d7812 */ /* 0x040fe400078ef820 */
[----:B------:R-:W-:Y:S02]  /*b6b0*/  SHF.R.U32.HI R11, RZ, 0x3, R9 ;  /* 0x00000003ff0b7819 */ /* 0x000fe40000011609 */
[----:B------:R-:W-:Y:S02]  /*b6c0*/  LOP3.LUT R8, R8, 0xfffffe00, RZ, 0xc0, !PT ;  /* 0xfffffe0008087812 */ /* 0x000fe400078ec0ff */
[----:B------:R-:W-:-:S02]  /*b6d0*/  LOP3.LUT R12, R9, 0x38, R12, 0xf8, !PT ;  /* 0x00000038090c7812 */ /* 0x000fc400078ef80c */
[----:B------:R-:W-:Y:S02]  /*b6e0*/  SHF.L.U32 R10, R10, 0xa, RZ ;  /* 0x0000000a0a0a7819 */ /* 0x000fe400000006ff */
[----:B------:R-:W-:Y:S02]  /*b6f0*/  LOP3.LUT R13, R8, R13, R11, 0xf6, !PT ;  /* 0x0000000d080d7212 */ /* 0x000fe400078ef60b */
[----:B------:R-:W-:Y:S02]  /*b700*/  LOP3.LUT R49, R12, R11, RZ, 0x3c, !PT ;  /* 0x0000000b0c317212 */ /* 0x000fe400078e3cff */
[----:B------:R-:W-:Y:S02]  /*b710*/  LOP3.LUT R10, R10, 0x7fffe000, RZ, 0xc0, !PT ;  /* 0x7fffe0000a0a7812 */ /* 0x000fe400078ec0ff */
[----:B------:R-:W-:Y:S02]  /*b720*/  SHF.L.U32 R50, R13, 0x1, RZ ;  /* 0x000000010d327819 */ /* 0x000fe400000006ff */
[----:B------:R-:W-:-:S03]  /*b730*/  IADD3 R49, R49, R10, R8 ;  /* 0x0000000a31317210 */ /* 0x000fc60007ffe008 */
[----:B------:R-:W1:Y:S01]  /*b740*/  LDS.128 R12, [R50+0xc100] ;  /* 0x00c10000320c7984 */ /* 0x000e620000000c00 */
[----:B------:R-:W-:-:S05]  /*b750*/  SHF.L.U32 R49, R49, 0x1, RZ ;  /* 0x0000000131317819 */ /* 0x000fca00000006ff */
[----:B------:R-:W2:Y:S01]  /*b760*/  LDS.128 R8, [R49+0xc100] ;  /* 0x00c1000031087984 */ /* 0x000ea20000000c00 */
[--C-:B-1----:R-:W-:Y:S02]  /*b770*/  HADD2.F32 R51, -RZ, R12.reuse.H0_H0 ;  /* 0x2000000cff337230 */ /* 0x102fe40000004100 */
[----:B------:R-:W-:Y:S02]  /*b780*/  HADD2.F32 R52, -RZ, R12.H1_H1 ;  /* 0x3000000cff347230 */ /* 0x000fe40000004100 */
[----:B------:R-:W-:Y:S01]  /*b790*/  HADD2.F32 R12, -RZ, R13.H0_H0 ;  /* 0x2000000dff0c7230 */ /* 0x000fe20000004100 */
[C---:B------:R-:W-:Y:S01]  /*b7a0*/  FMUL.FTZ R62, R56.reuse, R51 ;  /* 0x00000033383e7220 */ /* 0x040fe20000410000 */
[--C-:B--2---:R-:W-:Y:S01]  /*b7b0*/  HADD2.F32 R55, -RZ, R8.reuse.H0_H0 ;  /* 0x20000008ff377230 */ /* 0x104fe20000004100 */
[----:B------:R-:W-:Y:S01]  /*b7c0*/  FMUL.FTZ R64, R61, R52 ;  /* 0x000000343d407220 */ /* 0x000fe20000410000 */
[----:B------:R-:W-:Y:S01]  /*b7d0*/  HADD2.F32 R57, -RZ, R8.H1_H1 ;  /* 0x30000008ff397230 */ /* 0x000fe20000004100 */
[C---:B------:R-:W-:Y:S01]  /*b7e0*/  FMUL.FTZ R63, R45.reuse, R12 ;  /* 0x0000000c2d3f7220 */ /* 0x040fe20000410000 */
[----:B------:R-:W-:Y:S01]  /*b7f0*/  HADD2.F32 R8, -RZ, R9.H0_H0 ;  /* 0x20000009ff087230 */ /* 0x000fe20000004100 */
[-C--:B------:R-:W-:Y:S01]  /*b800*/  FMUL.FTZ R56, R56, R55.reuse ;  /* 0x0000003738387220 */ /* 0x080fe20000410000 */
[----:B------:R-:W-:Y:S01]  /*b810*/  HADD2.F32 R53, -RZ, R13.H1_H1 ;  /* 0x3000000dff357230 */ /* 0x000fe20000004100 */
[----:B------:R-:W-:Y:S01]  /*b820*/  FFMA.FTZ R55, R60, R55, R62 ;  /* 0x000000373c377223 */ /* 0x000fe2000001003e */
[----:B------:R-:W-:Y:S01]  /*b830*/  HADD2.F32 R13, -RZ, R14.H0_H0 ;  /* 0x2000000eff0d7230 */ /* 0x000fe20000004100 */
[-C--:B------:R-:W-:Y:S01]  /*b840*/  FMUL.FTZ R45, R45, R8.reuse ;  /* 0x000000082d2d7220 */ /* 0x080fe20000410000 */
[----:B------:R-:W-:Y:S01]  /*b850*/  HADD2.F32 R62, -RZ, R44.H1_H1 ;  /* 0x3000002cff3e7230 */ /* 0x000fe20000004100 */
[----:B------:R-:W-:Y:S01]  /*b860*/  FFMA.FTZ R63, R47, R8, R63 ;  /* 0x000000082f3f7223 */ /* 0x000fe2000001003f */
[----:B------:R-:W-:Y:S01]  /*b870*/  HADD2.F32 R8, -RZ, R46.H1_H1 ;  /* 0x3000002eff087230 */ /* 0x000fe20000004100 */
[-C--:B------:R-:W-:Y:S01]  /*b880*/  FMUL.FTZ R61, R61, R57.reuse ;  /* 0x000000393d3d7220 */ /* 0x080fe20000410000 */
[----:B------:R-:W-:Y:S01]  /*b890*/  HADD2.F32 R58, -RZ, R9.H1_H1 ;  /* 0x30000009ff3a7230 */ /* 0x000fe20000004100 */
[----:B------:R-:W-:Y:S01]  /*b8a0*/  FFMA.FTZ R64, R62, R57, R64 ;  /* 0x000000393e407223 */ /* 0x000fe20000010040 */
[----:B------:R-:W-:Y:S01]  /*b8b0*/  HADD2.F32 R9, -RZ, R10.H0_H0 ;  /* 0x2000000aff097230 */ /* 0x000fe20000004100 */
[----:B------:R-:W-:Y:S01]  /*b8c0*/  FMUL.FTZ R65, R8, R13 ;  /* 0x0000000d08417220 */ /* 0x000fe20000410000 */
[----:B------:R-:W-:Y:S01]  /*b8d0*/  HADD2.F32 R54, -RZ, R14.H1_H1 ;  /* 0x3000000eff367230 */ /* 0x000fe20000004100 */
[----:B------:R-:W-:Y:S01]  /*b8e0*/  FMUL.FTZ R67, R42, R53 ;  /* 0x000000352a437220 */ /* 0x000fe20000410000 */
        /* <DEDUP_REMOVED lines=8> */
[--C-:B------:R-:W-:Y:S01]  /*b970*/  HADD2.F32 R14, -RZ, R15.reuse.H0_H0 ;  /* 0x2000000fff0e7230 */ /* 0x100fe20000004100 */
[C---:B------:R-:W-:Y:S01]  /*b980*/  FMUL.FTZ R68, R57.reuse, R54 ;  /* 0x0000003639447220 */ /* 0x040fe20000410000 */
[----:B------:R-:W-:Y:S01]  /*b990*/  HADD2.F32 R67, -RZ, R46.H0_H0 ;  /* 0x2000002eff437230 */ /* 0x000fe20000004100 */
[-C--:B------:R-:W-:Y:S01]  /*b9a0*/  FMUL.FTZ R57, R57, R59.reuse ;  /* 0x0000003b39397220 */ /* 0x080fe20000410000 */
[----:B------:R-:W-:Y:S01]  /*b9b0*/  HADD2.F32 R15, -RZ, R15.H1_H1 ;  /* 0x3000000fff0f7230 */ /* 0x000fe20000004100 */
[----:B------:R-:W-:Y:S01]  /*b9c0*/  FFMA.FTZ R68, R9, R59, R68 ;  /* 0x0000003b09447223 */ /* 0x000fe20000010044 */
[----:B------:R-:W-:Y:S01]  /*b9d0*/  HADD2.F32 R10, -RZ, R11.H0_H0 ;  /* 0x2000000bff0a7230 */ /* 0x000fe20000004100 */
[----:B------:R-:W-:Y:S01]  /*b9e0*/  FFMA.FTZ R56, R60, R51, -R56 ;  /* 0x000000333c387223 */ /* 0x000fe20000010838 */
[----:B------:R-:W-:Y:S01]  /*b9f0*/  HADD2.F32 R46, -RZ, R41.H0_H0 ;  /* 0x20000029ff2e7230 */ /* 0x000fe20000004100 */
[C---:B------:R-:W-:Y:S01]  /*ba00*/  FMUL.FTZ R41, R67.reuse, R14 ;  /* 0x0000000e43297220 */ /* 0x040fe20000410000 */
[----:B------:R-:W-:Y:S01]  /*ba10*/  HADD2.F32 R59, -RZ, R48.H0_H0 ;  /* 0x20000030ff3b7230 */ /* 0x000fe20000004100 */
[----:B------:R-:W-:Y:S01]  /*ba20*/  FMUL.FTZ R67, R67, R10 ;  /* 0x0000000a43437220 */ /* 0x000fe20000410000 */
[----:B------:R-:W-:Y:S01]  /*ba30*/  HADD2.F32 R11, -RZ, R11.H1_H1 ;  /* 0x3000000bff0b7230 */ /* 0x000fe20000004100 */
[----:B------:R-:W-:Y:S01]  /*ba40*/  FFMA.FTZ R61, R62, R52, -R61 ;  /* 0x000000343e3d7223 */ /* 0x000fe2000001083d */
[----:B------:R-:W-:Y:S01]  /*ba50*/  HADD2.F32 R48, -RZ, R43.H0_H0 ;  /* 0x2000002bff307230 */ /* 0x000fe20000004100 */
[----:B------:R-:W-:-:S02]  /*ba60*/  FMUL.FTZ R43, R46, R15 ;  /* 0x0000000f2e2b7220 */ /* 0x000fc40000410000 */
[----:B------:R-:W-:Y:S02]  /*ba70*/  FFMA.FTZ R41, R59, R10, R41 ;  /* 0x0000000a3b297223 */ /* 0x000fe40000010029 */
[-C--:B------:R-:W-:Y:S02]  /*ba80*/  FMUL.FTZ R10, R46, R11.reuse ;  /* 0x0000000b2e0a7220 */ /* 0x080fe40000410000 */
[----:B------:R-:W-:Y:S02]  /*ba90*/  FFMA.FTZ R46, R48, R11, R43 ;  /* 0x0000000b302e7223 */ /* 0x000fe4000001002b */
[----:B------:R-:W-:Y:S01]  /*baa0*/  FFMA.FTZ R45, R47, R12, -R45 ;  /* 0x0000000c2f2d7223 */ /* 0x000fe2000001082d */
[----:B------:R-:W-:Y:S01]  /*bab0*/  F2FP.PACK_AB R12, R61, R56 ;  /* 0x000000383d0c723e */ /* 0x000fe200000000ff */
        /* <DEDUP_REMOVED lines=9> */
[----:B------:R-:W-:-:S02]  /*bb50*/  F2FP.PACK_AB R14, R57, R66 ;  /* 0x00000042390e723e */ /* 0x000fc400000000ff */
[----:B------:R-:W-:Y:S02]  /*bb60*/  F2FP.PACK_AB R10, R68, R65 ;  /* 0x00000041440a723e */ /* 0x000fe400000000ff */
[----:B------:R-:W-:-:S05]  /*bb70*/  F2FP.PACK_AB R15, R48, R67 ;  /* 0x00000043300f723e */ /* 0x000fca00000000ff */
[----:B------:R1:W-:Y:S04]  /*bb80*/  STS.128 [R50+0xc100], R12 ;  /* 0x00c1000c32007388 */ /* 0x0003e80000000c00 */
[----:B------:R1:W-:Y:S02]  /*bb90*/  STS.128 [R49+0xc100], R8 ;  /* 0x00c1000831007388 */ /* 0x0003e40000000c00 */
.L_x_125:
[----:B------:R-:W-:Y:S05]  /*bba0*/  BSYNC B0 ;  /* 0x0000000000007941 */ /* 0x000fea0003800000 */
.L_x_124:
[----:B-1----:R-:W-:Y:S01]  /*bbb0*/  IADD3 R9, R32, 0x20, RZ ;  /* 0x0000002020097810 */ /* 0x002fe20007ffe0ff */
[----:B------:R-:W-:Y:S03]  /*bbc0*/  BSSY B0, `(.L_x_126) ;  /* 0x000006b000007945 */ /* 0x000fe60003800000 */
[----:B------:R-:W-:-:S13]  /*bbd0*/  ISETP.GE.AND P0, PT, R9, c[0x0][0x27c], PT ;  /* 0x00009f0009007a0c */ /* 0x000fda0003f06270 */
[----:B------:R-:W-:Y:S05]  /*bbe0*/  @P0 BRA `(.L_x_127) ;  /* 0x0000068000000947 */ /* 0x000fea0003800000 */
[----:B------:R-:W-:Y:S01]  /*bbf0*/  SHF.R.S32.HI R12, RZ, 0x1f, R9 ;  /* 0x0000001fff0c7819 */ /* 0x000fe20000011409 */
[--C-:B------:R-:W-:Y:S01]  /*bc00*/  HADD2.F32 R48, -RZ, R37.reuse.H1_H1 ;  /* 0x30000025ff307230 */ /* 0x100fe20000004100 */
[----:B------:R-:W-:Y:S01]  /*bc10*/  MOV R13, c[0x0][0x27c] ;  /* 0x00009f00000d7a02 */ /* 0x000fe20000000f00 */
[----:B------:R-:W-:Y:S01]  /*bc20*/  HADD2.F32 R37, -RZ, R37.H0_H0 ;  /* 0x20000025ff257230 */ /* 0x000fe20000004100 */
[CC--:B------:R-:W-:Y:S01]  /*bc30*/  LEA.HI R15, R12.reuse, R9.reuse, RZ, 0x3 ;  /* 0x000000090c0f7211 */ /* 0x0c0fe200078f18ff */
[--C-:B------:R-:W-:Y:S01]  /*bc40*/  HADD2.F32 R52, -RZ, R39.reuse.H1_H1 ;  /* 0x30000027ff347230 */ /* 0x100fe20000004100 */
[----:B------:R-:W-:Y:S01]  /*bc50*/  SHF.R.S32.HI R8, RZ, 0x1f, R23 ;  /* 0x0000001fff087819 */ /* 0x000fe20000011417 */
[----:B------:R-:W-:Y:S01]  /*bc60*/  HADD2.F32 R39, -RZ, R39.H0_H0 ;  /* 0x20000027ff277230 */ /* 0x000fe20000004100 */
[----:B------:R-:W-:Y:S01]  /*bc70*/  SHF.R.S32.HI R10, RZ, 0x3, R15 ;  /* 0x00000003ff0a7819 */ /* 0x000fe2000001140f */
[--C-:B------:R-:W-:Y:S01]  /*bc80*/  HADD2.F32 R53, -RZ, R34.reuse.H1_H1 ;  /* 0x30000022ff357230 */ /* 0x100fe20000004100 */
[----:B------:R-:W-:Y:S01]  /*bc90*/  SHF.L.U32 R14, R23, 0x6, RZ ;  /* 0x00000006170e7819 */ /* 0x000fe200000006ff */
[----:B------:R-:W-:Y:S01]  /*bca0*/  HADD2.F32 R34, -RZ, R34.H0_H0 ;  /* 0x20000022ff227230 */ /* 0x000fe20000004100 */
[----:B------:R-:W-:Y:S01]  /*bcb0*/  LEA.HI R13, R13, R10, RZ, 0x1d ;  /* 0x0000000a0d0d7211 */ /* 0x000fe200078fe8ff */
[----:B------:R-:W-:Y:S01]  /*bcc0*/  HADD2.F32 R58, -RZ, R40.H1_H1 ;  /* 0x30000028ff3a7230 */ /* 0x000fe20000004100 */
[----:B------:R-:W-:-:S02]  /*bcd0*/  LEA.HI R12, R12, R9, RZ, 0x6 ;  /* 0x000000090c0c7211 */ /* 0x000fc400078f30ff */
[----:B------:R-:W-:Y:S02]  /*bce0*/  LEA.HI R9, R8, R23, RZ, 0x3 ;  /* 0x0000001708097211 */ /* 0x000fe400078f18ff */
[----:B------:R-:W-:Y:S02]  /*bcf0*/  SHF.R.S32.HI R8, RZ, 0x1f, R13 ;  /* 0x0000001fff087819 */ /* 0x000fe4000001140d */
[----:B------:R-:W-:Y:S01]  /*bd00*/  LOP3.LUT R14, R14, 0x1c0, RZ, 0xc0, !PT ;  /* 0x000001c00e0e7812 */ /* 0x000fe200078ec0ff */
[----:B------:R-:W-:Y:S01]  /*bd10*/  IMAD.SHL.U32 R9, R9, 0x40, RZ ;  /* 0x0000004009097824 */ /* 0x000fe200078e00ff */
[----:B------:R-:W-:Y:S02]  /*bd20*/  LEA.HI R8, R8, R13, RZ, 0x3 ;  /* 0x0000000d08087211 */ /* 0x000fe400078f18ff */
[----:B------:R-:W-:Y:S02]  /*bd30*/  SHF.L.U32 R12, R12, 0x7, RZ ;  /* 0x000000070c0c7819 */ /* 0x000fe400000006ff */
[----:B------:R-:W-:Y:S01]  /*bd40*/  LOP3.LUT R15, R14, 0x38, R15, 0xf8, !PT ;  /* 0x000000380e0f7812 */ /* 0x000fe200078ef80f */
[----:B------:R-:W-:Y:S01]  /*bd50*/  IMAD.SHL.U32 R8, R8, 0x400, RZ ;  /* 0x0000040008087824 */ /* 0x000fe200078e00ff */
[----:B------:R-:W-:-:S02]  /*bd60*/  SHF.R.U32.HI R10, RZ, 0x3, R14 ;  /* 0x00000003ff0a7819 */ /* 0x000fc4000001160e */
[----:B------:R-:W-:Y:S02]  /*bd70*/  SHF.L.U32 R11, R13, 0x3, RZ ;  /* 0x000000030d0b7819 */ /* 0x000fe400000006ff */
[----:B------:R-:W-:Y:S02]  /*bd80*/  LOP3.LUT R12, R12, 0x7fffe000, RZ, 0xc0, !PT ;  /* 0x7fffe0000c0c7812 */ /* 0x000fe400078ec0ff */
[----:B------:R-:W-:Y:S02]  /*bd90*/  LOP3.LUT R15, R15, R10, RZ, 0x3c, !PT ;  /* 0x0000000a0f0f7212 */ /* 0x000fe400078e3cff */
[----:B------:R-:W-:Y:S02]  /*bda0*/  LOP3.LUT R9, R9, 0xfffffe00, RZ, 0xc0, !PT ;  /* 0xfffffe0009097812 */ /* 0x000fe400078ec0ff */
[----:B------:R-:W-:Y:S02]  /*bdb0*/  LOP3.LUT R11, R14, 0x38, R11, 0xf8, !PT ;  /* 0x000000380e0b7812 */ /* 0x000fe400078ef80b */
[----:B------:R-:W-:-:S02]  /*bdc0*/  IADD3 R12, R15, R12, R9 ;  /* 0x0000000c0f0c7210 */ /* 0x000fc40007ffe009 */
        /* <DEDUP_REMOVED lines=74> */
.L_x_127:
[----:B------:R-:W-:Y:S05]  /*c270*/  BSYNC B0 ;  /* 0x0000000000007941 */ /* 0x000fea0003800000 */
.L_x_126:
[----:B------:R-:W-:-:S04]  /*c280*/  IADD3 R32, R32, 0x40, RZ ;  /* 0x0000004020207810 */ /* 0x000fc80007ffe0ff */
[----:B------:R-:W-:-:S13]  /*c290*/  ISETP.GE.AND P0, PT, R32, c[0x0][0x27c], PT ;  /* 0x00009f0020007a0c */ /* 0x000fda0003f06270 */
[----:B------:R-:W-:Y:S05]  /*c2a0*/  @P0 BRA `(.L_x_105) ;  /* 0x0000068000000947 */ /* 0x000fea0003800000 */
[----:B-1----:R-:W-:Y:S01]  /*c2b0*/  SHF.R.S32.HI R13, RZ, 0x1f, R32 ;  /* 0x0000001fff0d7819 */ /* 0x002fe20000011420 */
[--C-:B------:R-:W-:Y:S01]  /*c2c0*/  HADD2.F32 R45, -RZ, R28.reuse.H0_H0 ;  /* 0x2000001cff2d7230 */ /* 0x100fe20000004100 */
[----:B------:R-:W-:Y:S01]  /*c2d0*/  MOV R11, c[0x0][0x27c] ;  /* 0x00009f00000b7a02 */ /* 0x000fe20000000f00 */
[----:B------:R-:W-:Y:S01]  /*c2e0*/  HADD2.F32 R38, -RZ, R28.H1_H1 ;  /* 0x3000001cff267230 */ /* 0x000fe20000004100 */
[----:B------:R-:W-:Y:S01]  /*c2f0*/  LEA.HI R9, R13, R32, RZ, 0x3 ;  /* 0x000000200d097211 */ /* 0x000fe200078f18ff */
        /* <DEDUP_REMOVED lines=8> */
[--C-:B------:R-:W-:Y:S01]  /*c380*/  HADD2.F32 R28, -RZ, R27.reuse.H1_H1 ;  /* 0x3000001bff1c7230 */ /* 0x100fe20000004100 */
[----:B------:R-:W-:Y:S01]  /*c390*/  LEA.HI R8, R8, R23, RZ, 0x3 ;  /* 0x0000001708087211 */ /* 0x000fe200078f18ff */
[----:B------:R-:W-:Y:S01]  /*c3a0*/  HADD2.F32 R27, -RZ, R27.H0_H0 ;  /* 0x2000001bff1b7230 */ /* 0x000fe20000004100 */
[----:B------:R-:W-:Y:S01]  /*c3b0*/  SHF.R.S32.HI R10, RZ, 0x1f, R11 ;  /* 0x0000001fff0a7819 */ /* 0x000fe2000001140b */
[--C-:B------:R-:W-:Y:S01]  /*c3c0*/  HADD2.F32 R46, -RZ, R31.reuse.H1_H1 ;  /* 0x3000001fff2e7230 */ /* 0x100fe20000004100 */
[----:B------:R-:W-:Y:S01]  /*c3d0*/  LOP3.LUT R12, R12, 0x1c0, RZ, 0xc0, !PT ;  /* 0x000001c00c0c7812 */ /* 0x000fe200078ec0ff */
[----:B------:R-:W-:Y:S01]  /*c3e0*/  IMAD.SHL.U32 R8, R8, 0x40, RZ ;  /* 0x0000004008087824 */ /* 0x000fe200078e00ff */
[----:B------:R-:W-:Y:S01]  /*c3f0*/  LEA.HI R13, R13, R32, RZ, 0x6 ;  /* 0x000000200d0d7211 */ /* 0x000fe200078f30ff */
[----:B------:R-:W-:Y:S01]  /*c400*/  HADD2.F32 R31, -RZ, R31.H0_H0 ;  /* 0x2000001fff1f7230 */ /* 0x000fe20000004100 */
[----:B------:R-:W-:-:S02]  /*c410*/  LEA.HI R10, R10, R11, RZ, 0x3 ;  /* 0x0000000b0a0a7211 */ /* 0x000fc400078f18ff */
[----:B------:R-:W-:Y:S02]  /*c420*/  LOP3.LUT R14, R12, 0x38, R9, 0xf8, !PT ;  /* 0x000000380c0e7812 */ /* 0x000fe400078ef809 */
[----:B------:R-:W-:Y:S01]  /*c430*/  SHF.L.U32 R15, R11, 0x3, RZ ;  /* 0x000000030b0f7819 */ /* 0x000fe200000006ff */
[----:B------:R-:W-:Y:S01]  /*c440*/  IMAD.SHL.U32 R11, R10, 0x400, RZ ;  /* 0x000004000a0b7824 */ /* 0x000fe200078e00ff */
[----:B------:R-:W-:Y:S02]  /*c450*/  SHF.L.U32 R13, R13, 0x7, RZ ;  /* 0x000000070d0d7819 */ /* 0x000fe400000006ff */
[----:B------:R-:W-:Y:S02]  /*c460*/  SHF.R.U32.HI R9, RZ, 0x3, R12 ;  /* 0x00000003ff097819 */ /* 0x000fe4000001160c */
[----:B------:R-:W-:Y:S02]  /*c470*/  LOP3.LUT R12, R12, 0x38, R15, 0xf8, !PT ;  /* 0x000000380c0c7812 */ /* 0x000fe400078ef80f */
[----:B------:R-:W-:-:S02]  /*c480*/  LOP3.LUT R13, R13, 0x7fffe000, RZ, 0xc0, !PT ;  /* 0x7fffe0000d0d7812 */ /* 0x000fc400078ec0ff */
[----:B------:R-:W-:Y:S02]  /*c490*/  LOP3.LUT R8, R8, 0xfffffe00, RZ, 0xc0, !PT ;  /* 0xfffffe0008087812 */ /* 0x000fe400078ec0ff */
[-C--:B------:R-:W-:Y:S02]  /*c4a0*/  LOP3.LUT R14, R14, R9.reuse, RZ, 0x3c, !PT ;  /* 0x000000090e0e7212 */ /* 0x080fe400078e3cff */
[----:B------:R-:W-:Y:S02]  /*c4b0*/  LOP3.LUT R10, R12, R9, RZ, 0x3c, !PT ;  /* 0x000000090c0a7212 */ /* 0x000fe400078e3cff */
[----:B------:R-:W-:Y:S02]  /*c4c0*/  IADD3 R13, R14, R13, R8 ;  /* 0x0000000d0e0d7210 */ /* 0x000fe40007ffe008 */
[----:B------:R-:W-:Y:S02]  /*c4d0*/  LOP3.LUT R9, R11, 0x7fffe000, RZ, 0xc0, !PT ;  /* 0x7fffe0000b097812 */ /* 0x000fe400078ec0ff */
[----:B------:R-:W-:-:S02]  /*c4e0*/  SHF.L.U32 R32, R13, 0x1, RZ ;  /* 0x000000010d207819 */ /* 0x000fc400000006ff */
        /* <DEDUP_REMOVED lines=8> */
[--C-:B--2---:R-:W-:Y:S02]  /*c570*/  HADD2.F32 R37, -RZ, R8.reuse.H0_H0 ;  /* 0x20000008ff257230 */ /* 0x104fe40000004100 */
[----:B------:R-:W-:Y:S01]  /*c580*/  HADD2.F32 R39, -RZ, R8.H1_H1 ;  /* 0x30000008ff277230 */ /* 0x000fe20000004100 */
[C---:B------:R-:W-:Y:S01]  /*c590*/  FMUL.FTZ R30, R45.reuse, R12 ;  /* 0x0000000c2d1e7220 */ /* 0x040fe20000410000 */
[----:B------:R-:W-:Y:S01]  /*c5a0*/  HADD2.F32 R8, -RZ, R9.H0_H0 ;  /* 0x20000009ff087230 */ /* 0x000fe20000004100 */
[-C--:B------:R-:W-:Y:S01]  /*c5b0*/  FMUL.FTZ R38, R38, R37.reuse ;  /* 0x0000002526267220 */ /* 0x080fe20000410000 */
[----:B------:R-:W-:Y:S01]  /*c5c0*/  HADD2.F32 R35, -RZ, R13.H1_H1 ;  /* 0x3000000dff237230 */ /* 0x000fe20000004100 */
[----:B------:R-:W-:Y:S01]  /*c5d0*/  FFMA.FTZ R37, R42, R37, R44 ;  /* 0x000000252a257223 */ /* 0x000fe2000001002c */
[----:B------:R-:W-:Y:S01]  /*c5e0*/  HADD2.F32 R40, -RZ, R9.H1_H1 ;  /* 0x30000009ff287230 */ /* 0x000fe20000004100 */
[-C--:B------:R-:W-:Y:S01]  /*c5f0*/  FMUL.FTZ R45, R45, R8.reuse ;  /* 0x000000082d2d7220 */ /* 0x080fe20000410000 */
[--C-:B------:R-:W-:Y:S01]  /*c600*/  HADD2.F32 R13, -RZ, R14.reuse.H0_H0 ;  /* 0x2000000eff0d7230 */ /* 0x100fe20000004100 */
[----:B------:R-:W-:Y:S01]  /*c610*/  FFMA.FTZ R30, R47, R8, R30 ;  /* 0x000000082f1e7223 */ /* 0x000fe2000001001e */
[----:B------:R-:W-:Y:S01]  /*c620*/  HADD2.F32 R8, -RZ, R29.H1_H1 ;  /* 0x3000001dff087230 */ /* 0x000fe20000004100 */
[----:B------:R-:W-:Y:S01]  /*c630*/  FMUL.FTZ R44, R43, R34 ;  /* 0x000000222b2c7220 */ /* 0x000fe20000410000 */
[----:B------:R-:W-:Y:S01]  /*c640*/  HADD2.F32 R36, -RZ, R14.H1_H1 ;  /* 0x3000000eff247230 */ /* 0x000fe20000004100 */
[C---:B------:R-:W-:Y:S01]  /*c650*/  FMUL.FTZ R50, R25.reuse, R35 ;  /* 0x0000002319327220 */ /* 0x040fe20000410000 */
[--C-:B------:R-:W-:Y:S01]  /*c660*/  HADD2.F32 R9, -RZ, R10.reuse.H0_H0 ;  /* 0x2000000aff097230 */ /* 0x100fe20000004100 */
[-C--:B------:R-:W-:Y:S01]  /*c670*/  FMUL.FTZ R48, R25, R40.reuse ;  /* 0x0000002819307220 */ /* 0x080fe20000410000 */
[--C-:B------:R-:W-:Y:S01]  /*c680*/  HADD2.F32 R14, -RZ, R15.reuse.H0_H0 ;  /* 0x2000000fff0e7230 */ /* 0x100fe20000004100 */
[-C--:B------:R-:W-:Y:S01]  /*c690*/  FMUL.FTZ R43, R43, R39.reuse ;  /* 0x000000272b2b7220 */ /* 0x080fe20000410000 */
[----:B------:R-:W-:Y:S01]  /*c6a0*/  HADD2.F32 R41, -RZ, R10.H1_H1 ;  /* 0x3000000aff297230 */ /* 0x000fe20000004100 */
[----:B------:R-:W-:Y:S01]  /*c6b0*/  FFMA.FTZ R44, R28, R39, R44 ;  /* 0x000000271c2c7223 */ /* 0x000fe2000001002c */
[----:B------:R-:W-:Y:S01]  /*c6c0*/  HADD2.F32 R15, -RZ, R15.H1_H1 ;  /* 0x3000000fff0f7230 */ /* 0x000fe20000004100 */
[C---:B------:R-:W-:Y:S01]  /*c6d0*/  FMUL.FTZ R49, R8.reuse, R13 ;  /* 0x0000000d08317220 */ /* 0x040fe20000410000 */
[----:B------:R-:W-:Y:S01]  /*c6e0*/  HADD2.F32 R10, -RZ, R11.H0_H0 ;  /* 0x2000000bff0a7230 */ /* 0x000fe20000004100 */
[----:B------:R-:W-:Y:S01]  /*c6f0*/  FFMA.FTZ R25, R27, R40, R50 ;  /* 0x000000281b197223 */ /* 0x000fe20000010032 */
[--C-:B------:R-:W-:Y:S01]  /*c700*/  HADD2.F32 R39, -RZ, R24.reuse.H1_H1 ;  /* 0x30000018ff277230 */ /* 0x100fe20000004100 */
[-C--:B------:R-:W-:Y:S01]  /*c710*/  FMUL.FTZ R8, R8, R9.reuse ;  /* 0x0000000908087220 */ /* 0x080fe20000410000 */
[----:B------:R-:W-:Y:S01]  /*c720*/  HADD2.F32 R29, -RZ, R29.H0_H0 ;  /* 0x2000001dff1d7230 */ /* 0x000fe20000004100 */
[----:B------:R-:W-:Y:S01]  /*c730*/  FFMA.FTZ R40, R46, R9, R49 ;  /* 0x000000092e287223 */ /* 0x000fe20000010031 */
[----:B------:R-:W-:Y:S01]  /*c740*/  HADD2.F32 R50, -RZ, R24.H0_H0 ;  /* 0x20000018ff327230 */ /* 0x000fe20000004100 */
[----:B------:R-:W-:Y:S01]  /*c750*/  FMUL.FTZ R52, R39, R36 ;  /* 0x0000002427347220 */ /* 0x000fe20000410000 */
[----:B------:R-:W-:Y:S01]  /*c760*/  HADD2.F32 R11, -RZ, R11.H1_H1 ;  /* 0x3000000bff0b7230 */ /* 0x000fe20000004100 */
[----:B------:R-:W-:Y:S01]  /*c770*/  FMUL.FTZ R24, R29, R14 ;  /* 0x0000000e1d187220 */ /* 0x000fe20000410000 */
[--C-:B------:R-:W-:Y:S01]  /*c780*/  HADD2.F32 R9, -RZ, R26.reuse.H1_H1 ;  /* 0x3000001aff097230 */ /* 0x100fe20000004100 */
[----:B------:R-:W-:Y:S01]  /*c790*/  FMUL.FTZ R49, R50, R15 ;  /* 0x0000000f32317220 */ /* 0x000fe20000410000 */
[----:B------:R-:W-:Y:S01]  /*c7a0*/  HADD2.F32 R26, -RZ, R26.H0_H0 ;  /* 0x2000001aff1a7230 */ /* 0x000fe20000004100 */
[----:B------:R-:W-:-:S02]  /*c7b0*/  FMUL.FTZ R39, R39, R41 ;  /* 0x0000002927277220 */ /* 0x000fc40000410000 */
[----:B------:R-:W-:Y:S02]  /*c7c0*/  FMUL.FTZ R29, R29, R10 ;  /* 0x0000000a1d1d7220 */ /* 0x000fe40000410000 */
[----:B------:R-:W-:Y:S02]  /*c7d0*/  FMUL.FTZ R50, R50, R11 ;  /* 0x0000000b32327220 */ /* 0x000fe40000410000 */
[----:B------:R-:W-:Y:S02]  /*c7e0*/  FFMA.FTZ R38, R42, R33, -R38 ;  /* 0x000000212a267223 */ /* 0x000fe40000010826 */
[----:B------:R-:W-:Y:S02]  /*c7f0*/  FFMA.FTZ R43, R28, R34, -R43 ;  /* 0x000000221c2b7223 */ /* 0x000fe4000001082b */
[----:B------:R-:W-:Y:S02]  /*c800*/  FFMA.FTZ R45, R47, R12, -R45 ;  /* 0x0000000c2f2d7223 */ /* 0x000fe4000001082d */
[----:B------:R-:W-:Y:S01]  /*c810*/  FFMA.FTZ R48, R27, R35, -R48 ;  /* 0x000000231b307223 */ /* 0x000fe20000010830 */
[----:B------:R-:W-:Y:S01]  /*c820*/  F2FP.PACK_AB R12, R43, R38 ;  /* 0x000000262b0c723e */ /* 0x000fe200000000ff */
[----:B------:R-:W-:Y:S01]  /*c830*/  FFMA.FTZ R46, R46, R13, -R8 ;  /* 0x0000000d2e2e7223 */ /* 0x000fe20000010808 */
[----:B------:R-:W-:Y:S01]  /*c840*/  F2FP.PACK_AB R8, R44, R37 ;  /* 0x000000252c08723e */ /* 0x000fe200000000ff */
[----:B------:R-:W-:Y:S01]  /*c850*/  FFMA.FTZ R39, R9, R36, -R39 ;  /* 0x0000002409277223 */ /* 0x000fe20000010827 */
[----:B------:R-:W-:Y:S01]  /*c860*/  F2FP.PACK_AB R13, R48, R45 ;  /* 0x0000002d300d723e */ /* 0x000fe200000000ff */
[----:B------:R-:W-:-:S02]  /*c870*/  FFMA.FTZ R29, R31, R14, -R29 ;  /* 0x0000000e1f1d7223 */ /* 0x000fc4000001081d */
[----:B------:R-:W-:Y:S01]  /*c880*/  FFMA.FTZ R50, R26, R15, -R50 ;  /* 0x0000000f1a327223 */ /* 0x000fe20000010832 */
[----:B------:R-:W-:Y:S01]  /*c890*/  F2FP.PACK_AB R14, R39, R46 ;  /* 0x0000002e270e723e */ /* 0x000fe200000000ff */
[----:B------:R-:W-:Y:S01]  /*c8a0*/  FFMA.FTZ R41, R9, R41, R52 ;  /* 0x0000002909297223 */ /* 0x000fe20000010034 */
[----:B------:R-:W-:Y:S01]  /*c8b0*/  F2FP.PACK_AB R9, R25, R30 ;  /* 0x0000001e1909723e */ /* 0x000fe200000000ff */
[----:B------:R-:W-:Y:S01]  /*c8c0*/  FFMA.FTZ R24, R31, R10, R24 ;  /* 0x0000000a1f187223 */ /* 0x000fe20000010018 */
[----:B------:R-:W-:Y:S01]  /*c8d0*/  F2FP.PACK_AB R15, R50, R29 ;  /* 0x0000001d320f723e */ /* 0x000fe200000000ff */
[----:B------:R-:W-:Y:S01]  /*c8e0*/  FFMA.FTZ R11, R26, R11, R49 ;  /* 0x0000000b1a0b7223 */ /* 0x000fe20000010031 */
[----:B------:R-:W-:-:S03]  /*c8f0*/  F2FP.PACK_AB R10, R41, R40 ;  /* 0x00000028290a723e */ /* 0x000fc600000000ff */
[----:B------:R1:W-:Y:S01]  /*c900*/  STS.128 [R32+0xc100], R12 ;  /* 0x00c1000c20007388 */ /* 0x0003e20000000c00 */
[----:B------:R-:W-:-:S05]  /*c910*/  F2FP.PACK_AB R11, R11, R24 ;  /* 0x000000180b0b723e */ /* 0x000fca00000000ff */
[----:B------:R1:W-:Y:S02]  /*c920*/  STS.128 [R23+0xc100], R8 ;  /* 0x00c1000817007388 */ /* 0x0003e40000000c00 */
.L_x_105:
[----:B------:R-:W-:Y:S05]  /*c930*/  BSYNC B2 ;  /* 0x0000000000027941 */ /* 0x000fea0003800000 */
.L_x_89:
[----:B------:R-:W-:Y:S01]  /*c940*/  IMAD.SHL.U32 R205, R3, 0x40, RZ ;  /* 0x0000004003cd7824 */ /* 0x000fe200078e00ff */
[----:B------:R-:W-:-:S04]  /*c950*/  DEPBAR.LE SB0, 0x0 ;  /* 0x000080000000791a */ /* 0x000fc80000000000 */
[----:B-1----:R-:W-:Y:S01]  /*c960*/  IMAD.SHL.U32 R12, R17, 0x8, RZ ;  /* 0x00000008110c7824 */ /* 0x002fe200078e00ff */
[----:B------:R-:W-:Y:S01]  /*c970*/  LOP3.LUT R205, R205, 0x1c0, RZ, 0xc0, !PT ;  /* 0x000001c0cdcd7812 */ /* 0x000fe200078ec0ff */
[----:B------:R-:W-:Y:S01]  /*c980*/  IMAD R8, R20, c[0x0][0x208], RZ ;  /* 0x0000820014087a24 */ /* 0x000fe200078e02ff */
[----:B------:R-:W-:Y:S01]  /*c990*/  SEL R10, RZ, 0x2, P4 ;  /* 0x00000002ff0a7807 */ /* 0x000fe20002000000 */
[----:B------:R-:W-:Y:S01]  /*c9a0*/  IMAD.WIDE.U32 R14, R19, c[0x0][0x208], RZ ;  /* 0x00008200130e7a25 */ /* 0x000fe200078e00ff */
[----:B------:R-:W-:Y:S02]  /*c9b0*/  LOP3.LUT R12, R205, 0x8, R12, 0xf8, !PT ;  /* 0x00000008cd0c7812 */ /* 0x000fe400078ef80c */
[----:B------:R-:W-:Y:S01]  /*c9c0*/  SHF.R.U32.HI R205, RZ, 0x3, R205 ;  /* 0x00000003ffcd7819 */ /* 0x000fe200000116cd */
[----:B------:R-:W-:Y:S01]  /*c9d0*/  IMAD R8, R19, c[0x0][0x20c], R8 ;  /* 0x0000830013087a24 */ /* 0x000fe200078e0208 */
[----:B------:R-:W-:Y:S01]  /*c9e0*/  LEA R11, P0, R14, R214, 0x6 ;  /* 0x000000d60e0b7211 */ /* 0x000fe200078030ff */
[----:B------:R-:W-:Y:S01]  /*c9f0*/  IMAD R206, R21, 0x400, R2 ;  /* 0x0000040015ce7824 */ /* 0x000fe200078e0202 */
[----:B------:R-:W-:Y:S01]  /*ca00*/  LOP3.LUT R205, R12, R205, RZ, 0x3c, !PT ;  /* 0x000000cd0ccd7212 */ /* 0x000fe200078e3cff */
[----:B------:R-:W-:Y:S01]  /*ca10*/  IMAD.IADD R8, R15, 0x1, R8 ;  /* 0x000000010f087824 */ /* 0x000fe200078e0208 */
[----:B------:R-:W-:Y:S01]  /*ca20*/  SEL R9, RZ, 0x4, P5 ;  /* 0x00000004ff097807 */ /* 0x000fe20002800000 */
[----:B------:R-:W-:Y:S01]  /*ca30*/  IMAD.SHL.U32 R206, R206, 0x2, RZ ;  /* 0x00000002cece7824 */ /* 0x000fe200078e00ff */
[----:B------:R-:W-:Y:S01]  /*ca40*/  BAR.SYNC.DEFER_BLOCKING 0x0 ;  /* 0x0000000000007b1d */ /* 0x000fe20000010000 */
[----:B------:R-:W-:Y:S01]  /*ca50*/  IMAD R205, R18, 0x200, R205 ;  /* 0x0000020012cd7824 */ /* 0x000fe200078e02cd */
[----:B------:R-:W-:Y:S01]  /*ca60*/  LEA.HI.X R8, R14, R209, R8, 0x6, P0 ;  /* 0x000000d10e087211 */ /* 0x000fe200000f3408 */
[----:B------:R-:W-:Y:S01]  /*ca70*/  IMAD R76, R19, -0x40, R78 ;  /* 0xffffffc0134c7824 */ /* 0x000fe200078e024e */
[----:B------:R-:W-:Y:S01]  /*ca80*/  LEA R12, P0, R11, c[0x0][0x1f8], 0x1 ;  /* 0x00007e000b0c7a11 */ /* 0x000fe200078008ff */
[----:B------:R-:W-:Y:S01]  /*ca90*/  IMAD.SHL.U32 R205, R205, 0x2, RZ ;  /* 0x00000002cdcd7824 */ /* 0x000fe200078e00ff */
[----:B------:R-:W-:Y:S01]  /*caa0*/  IADD3 R9, R9, R10, R22 ;  /* 0x0000000a09097210 */ /* 0x000fe20007ffe016 */
[----:B------:R-:W-:Y:S01]  /*cab0*/  IMAD.MOV.U32 R15, RZ, RZ, c[0x0][0x208] ;  /* 0x00008200ff0f7624 */ /* 0x000fe200078e00ff */
[----:B------:R-:W-:Y:S01]  /*cac0*/  LEA.HI.X R13, R11, c[0x0][0x1fc], R8, 0x1, P0 ;  /* 0x00007f000b0d7a11 */ /* 0x000fe200000f0c08 */
[----:B------:R-:W-:Y:S01]  /*cad0*/  IMAD.MOV.U32 R11, RZ, RZ, c[0x0][0x20c] ;  /* 0x00008300ff0b7624 */ /* 0x000fe200078e00ff */
[----:B------:R-:W-:Y:S01]  /*cae0*/  LOP3.LUT P0, RZ, R3, 0x2, RZ, 0xc0, !PT ;  /* 0x0000000203ff7812 */ /* 0x000fe2000780c0ff */
[--C-:B------:R-:W-:Y:S01]  /*caf0*/  IMAD R202, R0, 0x2, R206.reuse ;  /* 0x0000000200ca7824 */ /* 0x100fe200078e02ce */
[C---:B------:R-:W-:Y:S01]  /*cb00*/  IADD3 R8, R205.reuse, 0x6100, RZ ;  /* 0x00006100cd087810 */ /* 0x040fe20007ffe0ff */
[----:B------:R-:W-:Y:S01]  /*cb10*/  IMAD.SHL.U32 R213, R16, 0x2, RZ ;  /* 0x0000000210d57824 */ /* 0x000fe200078e00ff */
[----:B------:R-:W-:Y:S01]  /*cb20*/  IADD3 R204, R205, 0x6120, RZ ;  /* 0x00006120cdcc7810 */ /* 0x000fe20007ffe0ff */
[----:B------:R-:W-:Y:S01]  /*cb30*/  IMAD R201, R5, 0x2, R206 ;  /* 0x0000000205c97824 */ /* 0x000fe200078e02ce */
[----:B------:R-:W-:Y:S01]  /*cb40*/  LOP3.LUT P1, RZ, R9, 0x2, RZ, 0xc0, !PT ;  /* 0x0000000209ff7812 */ /* 0x000fe2000782c0ff */
[----:B------:R-:W-:Y:S01]  /*cb50*/  IMAD R199, R5, 0x2, R202 ;  /* 0x0000000205c77824 */ /* 0x000fe200078e02ca */
[----:B------:R-:W-:Y:S01]  /*cb60*/  LEA R24, P2, R15, R12, 0x6 ;  /* 0x0000000c0f187211 */ /* 0x000fe200078430ff */
[----:B------:R-:W-:Y:S01]  /*cb70*/  IMAD.SHL.U32 R203, R2, 0x2, RZ ;  /* 0x0000000202cb7824 */ /* 0x000fe200078e00ff */
[----:B------:R-:W-:-:S02]  /*cb80*/  LOP3.LUT R6, R6, 0xffffffe0, RZ, 0xc0, !PT ;  /* 0xffffffe006067812 */ /* 0x000fc400078ec0ff */
[----:B------:R-:W-:Y:S01]  /*cb90*/  LEA.HI.X R25, R15, R13, R11, 0x6, P2 ;  /* 0x0000000d0f197211 */ /* 0x000fe200010f340b */
[----:B------:R-:W-:Y:S01]  /*cba0*/  IMAD R197, R5, 0x2, R203 ;  /* 0x0000000205c57824 */ /* 0x000fe200078e02cb */
[----:B------:R-:W-:Y:S01]  /*cbb0*/  LDSM.16.M88.4 R48, [R206+0xc100] ;  /* 0x00c10000ce30783b */ /* 0x000fe20000000200 */
[----:B------:R-:W-:Y:S01]  /*cbc0*/  @P0 IADD3 R204, R8, -0x20, RZ ;  /* 0xffffffe008cc0810 */ /* 0x000fe20007ffe0ff */
[----:B------:R-:W-:Y:S01]  /*cbd0*/  IMAD.IADD R8, R76, 0x1, -R17 ;  /* 0x000000014c087824 */ /* 0x000fe200078e0a11 */
[----:B------:R-:W-:Y:S01]  /*cbe0*/  LOP3.LUT P0, RZ, R9, 0x4, RZ, 0xc0, !PT ;  /* 0x0000000409ff7812 */ /* 0x000fe2000780c0ff */
[----:B------:R-:W1:Y:S01]  /*cbf0*/  LDSM.16.M88.4 R20, [R205+0x6100] ;  /* 0x00610000cd14783b */ /* 0x000e620000000200 */
[----:B------:R-:W-:Y:S02]  /*cc00*/  IMAD.IADD R79, R79, 0x1, -R6 ;  /* 0x000000014f4f7824 */ /* 0x000fe400078e0a06 */
[C---:B------:R-:W-:Y:S01]  /*cc10*/  ISETP.LT.OR P4, PT, R8.reuse, 0x1, P6 ;  /* 0x000000010800780c */ /* 0x040fe20003781670 */
[----:B------:R-:W-:Y:S01]  /*cc20*/  LDSM.16.M88.4 R36, [R202+0xc100] ;  /* 0x00c10000ca24783b */ /* 0x000fe20000000200 */
[----:B------:R-:W-:Y:S01]  /*cc30*/  ISETP.LT.OR P3, PT, R8, 0x1, !P1 ;  /* 0x000000010800780c */ /* 0x000fe20004f61670 */
[----:B------:R-:W-:Y:S01]  /*cc40*/  IMAD R198, R0, 0x2, R203 ;  /* 0x0000000200c67824 */ /* 0x000fe200078e02cb */
[C---:B------:R-:W-:Y:S01]  /*cc50*/  ISETP.LT.OR P2, PT, R8.reuse, 0x1, !P0 ;  /* 0x000000010800780c */ /* 0x040fe20004741670 */
[----:B-----5:R-:W-:Y:S01]  /*cc60*/  LDSM.16.M88.4 R80, [R204] ;  /* 0x00000000cc50783b */ /* 0x020fe20000000200 */
[C---:B------:R-:W-:Y:S01]  /*cc70*/  ISETP.LT.OR P1, PT, R8.reuse, 0x21, !P1 ;  /* 0x000000210800780c */ /* 0x040fe20004f21670 */
[----:B------:R-:W-:Y:S01]  /*cc80*/  IMAD R196, R5, 0x2, R198 ;  /* 0x0000000205c47824 */ /* 0x000fe200078e02c6 */
[----:B------:R-:W-:Y:S01]  /*cc90*/  ISETP.LT.OR P0, PT, R8, 0x21, !P0 ;  /* 0x000000210800780c */ /* 0x000fe20004701670 */
[----:B------:R-:W2:Y:S01]  /*cca0*/  LDSM.16.M88.4 R44, [R205+0x6900] ;  /* 0x00690000cd2c783b */ /* 0x000ea20000000200 */
[----:B------:R-:W-:-:S03]  /*ccb0*/  SHF.R.S32.HI R6, RZ, 0x1f, R79 ;  /* 0x0000001fff067819 */ /* 0x000fc6000001144f */
[----:B------:R-:W3:Y:S01]  /*ccc0*/  LDSM.16.M88.4 R60, [R205+0x7100] ;  /* 0x00710000cd3c783b */ /* 0x000ee20000000200 */
[----:B------:R-:W-:-:S03]  /*ccd0*/  LEA.HI R6, R6, R79, RZ, 0x2 ;  /* 0x0000004f06067211 */ /* 0x000fc600078f10ff */
[----:B------:R-:W4:Y:S01]  /*cce0*/  LDSM.16.M88.4 R68, [R205+0x7900] ;  /* 0x00790000cd44783b */ /* 0x000f220000000200 */
[----:B------:R-:W-:-:S03]  /*ccf0*/  LOP3.LUT R6, R6, 0x7ffffffc, RZ, 0xc0, !PT ;  /* 0x7ffffffc06067812 */ /* 0x000fc600078ec0ff */
[----:B------:R-:W-:Y:S02]  /*cd00*/  LDSM.16.M88.4 R16, [R204+0x800] ;  /* 0x00080000cc10783b */ /* 0x000fe40000000200 */
[----:B------:R-:W-:Y:S02]  /*cd10*/  IMAD.IADD R79, R79, 0x1, -R6 ;  /* 0x000000014f4f7824 */ /* 0x000fe400078e0a06 */
[----:B------:R-:W-:Y:S02]  /*cd20*/  LDSM.16.M88.4 R28, [R204+0x1000] ;  /* 0x00100000cc1c783b */ /* 0x000fe40000000200 */
[----:B------:R-:W-:Y:S02]  /*cd30*/  IMAD R76, R79, -0x2, R76 ;  /* 0xfffffffe4f4c7824 */ /* 0x000fe400078e024c */
[----:B------:R-:W-:Y:S04]  /*cd40*/  LDSM.16.M88.4 R52, [R204+0x1800] ;  /* 0x00180000cc34783b */ /* 0x000fe80000000200 */
[----:B------:R-:W-:Y:S01]  /*cd50*/  @!PT LDS RZ, [RZ] ;  /* 0x00000000fffff984 */ /* 0x000fe20000000800 */
[----:B------:R-:W-:Y:S01]  /*cd60*/  @!PT LDS RZ, [RZ] ;  /* 0x00000000fffff984 */ /* 0x000fe20000000800 */
[----:B------:R-:W-:Y:S01]  /*cd70*/  @!PT LDS RZ, [RZ] ;  /* 0x00000000fffff984 */ /* 0x000fe20000000800 */
[----:B------:R2:W-:Y:S01]  /*cd80*/  LDGSTS.E.BYPASS.LTC128B.128 [R213+0x100], [R12.64], !P4 ;  /* 0x001000000cd57fae */ /* 0x0005e2000e101d46 */
[----:B------:R-:W-:-:S03]  /*cd90*/  ISETP.GT.AND P4, PT, R76, 0x9, PT ;  /* 0x000000094c00780c */ /* 0x000fc60003f84270 */
[----:B------:R3:W-:Y:S01]  /*cda0*/  LDGSTS.E.BYPASS.LTC128B.128 [R213+0x2100], [R12.64+0x80], !P3 ;  /* 0x021000800cd57fae */ /* 0x0007e2000d901d46 */
[----:B------:R-:W-:Y:S01]  /*cdb0*/  LOP3.LUT P3, RZ, R3, 0x4, RZ, 0xc0, !PT ;  /* 0x0000000403ff7812 */ /* 0x000fe2000786c0ff */
[----:B------:R-:W-:Y:S02]  /*cdc0*/  IMAD.MOV.U32 R3, RZ, RZ, 0x40 ;  /* 0x00000040ff037424 */ /* 0x000fe400078e00ff */
[----:B------:R3:W-:Y:S01]  /*cdd0*/  LDGSTS.E.BYPASS.LTC128B.128 [R213+0x4100], [R12.64+0x100], !P2 ;  /* 0x041001000cd57fae */ /* 0x0007e2000d101d46 */
[----:B------:R-:W-:Y:S02]  /*cde0*/  ISETP.LT.OR P2, PT, R8, 0x21, P6 ;  /* 0x000000210800780c */ /* 0x000fe40003741670 */
[----:B------:R-:W-:Y:S01]  /*cdf0*/  SEL R3, R3, 0xffffffc0, !P3 ;  /* 0xffffffc003037807 */ /* 0x000fe20005800000 */
[----:B-1----:R-:W-:Y:S01]  /*ce00*/  HMMA.16816.F32 R8, R48, R20, RZ ;  /* 0x000000143008723c */ /* 0x002fe200000018ff */
[----:B------:R-:W-:-:S03]  /*ce10*/  ISETP.GT.AND P3, PT, R76, 0x8, PT ;  /* 0x000000084c00780c */ /* 0x000fc60003f64270 */
[----:B------:R-:W-:Y:S02]  /*ce20*/  IMAD.IADD R200, R205, 0x1, R3 ;  /* 0x00000001cdc87824 */ /* 0x000fe400078e0203 */
[----:B------:R-:W-:Y:S02]  /*ce30*/  IMAD.IADD R192, R3, 0x1, R204 ;  /* 0x0000000103c07824 */ /* 0x000fe400078e02cc */
[----:B------:R-:W-:Y:S02]  /*ce40*/  HMMA.16816.F32 R20, R48, R22, RZ ;  /* 0x000000163014723c */ /* 0x000fe400000018ff */
[----:B------:R1:W-:Y:S01]  /*ce50*/  LDGSTS.E.BYPASS.LTC128B.128 [R213+0x1100], [R24.64], !P2 ;  /* 0x0110000018d57fae */ /* 0x0003e2000d101d46 */
[----:B------:R-:W-:-:S03]  /*ce60*/  ISETP.GT.AND P2, PT, R76, 0x1, PT ;  /* 0x000000014c00780c */ /* 0x000fc60003f44270 */
[----:B------:R1:W-:Y:S01]  /*ce70*/  LDGSTS.E.BYPASS.LTC128B.128 [R213+0x3100], [R24.64+0x80], !P1 ;  /* 0x0310008018d57fae */ /* 0x0003e2000c901d46 */
[C---:B------:R-:W-:Y:S01]  /*ce80*/  ISETP.GT.AND P1, PT, R76.reuse, 0x10, PT ;  /* 0x000000104c00780c */ /* 0x040fe20003f24270 */
[----:B--2---:R-:W-:Y:S02]  /*ce90*/  HMMA.16816.F32 R32, R48, R44, RZ ;  /* 0x0000002c3020723c */ /* 0x004fe400000018ff */
[----:B------:R1:W-:Y:S01]  /*cea0*/  LDGSTS.E.BYPASS.LTC128B.128 [R213+0x5100], [R24.64+0x100], !P0 ;  /* 0x0510010018d57fae */ /* 0x0003e2000c101d46 */
[----:B------:R-:W-:-:S03]  /*ceb0*/  ISETP.GT.AND P0, PT, R76, RZ, PT ;  /* 0x000000ff4c00720c */ /* 0x000fc60003f04270 */
[----:B------:R-:W-:Y:S02]  /*cec0*/  LDSM.16.M88.4 R84, [R201+0xc100] ;  /* 0x00c10000c954783b */ /* 0x000fe40000000200 */
[----:B------:R-:W-:Y:S02]  /*ced0*/  HMMA.16816.F32 R8, R36, R80, R8 ;  /* 0x000000502408723c */ /* 0x000fe40000001808 */
[----:B------:R-:W2:Y:S04]  /*cee0*/  LDSM.16.M88.4 R72, [R200+0x6100] ;  /* 0x00610000c848783b */ /* 0x000ea80000000200 */
[----:B------:R-:W-:Y:S02]  /*cef0*/  LDSM.16.M88.4 R40, [R199+0xc100] ;  /* 0x00c10000c728783b */ /* 0x000fe40000000200 */
[----:B---3--:R-:W-:Y:S02]  /*cf00*/  HMMA.16816.F32 R64, R48, R60, RZ ;  /* 0x0000003c3040723c */ /* 0x008fe400000018ff */
[----:B------:R-:W3:Y:S04]  /*cf10*/  LDSM.16.M88.4 R92, [R192] ;  /* 0x00000000c05c783b */ /* 0x000ee80000000200 */
[----:B------:R-:W3:Y:S02]  /*cf20*/  LDSM.16.M88.4 R12, [R200+0x6900] ;  /* 0x00690000c80c783b */ /* 0x000ee40000000200 */
[----:B------:R-:W-:Y:S02]  /*cf30*/  HMMA.16816.F32 R20, R36, R82, R20 ;  /* 0x000000522414723c */ /* 0x000fe40000001814 */
[----:B------:R-:W-:Y:S04]  /*cf40*/  LDSM.16.M88.4 R80, [R205+0x8100] ;  /* 0x00810000cd50783b */ /* 0x000fe80000000200 */
[----:B-1----:R-:W1:Y:S02]  /*cf50*/  LDSM.16.M88.4 R24, [R200+0x7100] ;  /* 0x00710000c818783b */ /* 0x002e640000000200 */
[C---:B------:R-:W-:Y:S02]  /*cf60*/  HMMA.16816.F32 R44, R48.reuse, R46, RZ ;  /* 0x0000002e302c723c */ /* 0x040fe400000018ff */
[----:B------:R-:W-:Y:S04]  /*cf70*/  LDSM.16.M88.4 R88, [R200+0x7900] ;  /* 0x00790000c858783b */ /* 0x000fe80000000200 */
[----:B------:R-:W-:Y:S02]  /*cf80*/  LDSM.16.M88.4 R100, [R205+0xa900] ;  /* 0x00a90000cd64783b */ /* 0x000fe40000000200 */
[C---:B------:R-:W-:Y:S02]  /*cf90*/  HMMA.16816.F32 R60, R48.reuse, R62, RZ ;  /* 0x0000003e303c723c */ /* 0x040fe400000018ff */
[----:B------:R-:W-:Y:S04]  /*cfa0*/  LDSM.16.M88.4 R96, [R200+0xa100] ;  /* 0x00a10000c860783b */ /* 0x000fe80000000200 */
[----:B------:R-:W0:Y:S02]  /*cfb0*/  LDGDEPBAR ;  /* 0x00000000000079af */ /* 0x000e240000000000 */
[----:B----4-:R-:W-:Y:S08]  /*cfc0*/  HMMA.16816.F32 R56, R48, R68, RZ ;  /* 0x000000443038723c */ /* 0x010ff000000018ff */
[----:B--2---:R-:W-:Y:S08]  /*cfd0*/  HMMA.16816.F32 R8, R84, R72, R8 ;  /* 0x000000485408723c */ /* 0x004ff00000001808 */
[----:B------:R-:W-:Y:S01]  /*cfe0*/  HMMA.16816.F32 R48, R48, R70, RZ ;  /* 0x000000463030723c */ /* 0x000fe200000018ff */
[----:B------:R-:W-:Y:S07]  /*cff0*/  LDSM.16.M88.4 R68, [R192+0x1000] ;  /* 0x00100000c044783b */ /* 0x000fee0000000200 */
[----:B------:R-:W-:Y:S01]  /*d000*/  HMMA.16816.F32 R20, R84, R74, R20 ;  /* 0x0000004a5414723c */ /* 0x000fe20000001814 */
[----:B------:R-:W-:Y:S07]  /*d010*/  LDSM.16.M88.4 R72, [R192+0x1800] ;  /* 0x00180000c048783b */ /* 0x000fee0000000200 */
[C---:B------:R-:W-:Y:S08]  /*d020*/  HMMA.16816.F32 R32, R36.reuse, R16, R32 ;  /* 0x000000102420723c */ /* 0x040ff00000001820 */
[C---:B------:R-:W-:Y:S01]  /*d030*/  HMMA.16816.F32 R44, R36.reuse, R18, R44 ;  /* 0x00000012242c723c */ /* 0x040fe2000000182c */
[----:B------:R-:W-:Y:S07]  /*d040*/  LDSM.16.M88.4 R16, [R192+0x800] ;  /* 0x00080000c010783b */ /* 0x000fee0000000200 */
[C---:B------:R-:W-:Y:S08]  /*d050*/  HMMA.16816.F32 R64, R36.reuse, R28, R64 ;  /* 0x0000001c2440723c */ /* 0x040ff00000001840 */
[----:B------:R-:W-:Y:S01]  /*d060*/  HMMA.16816.F32 R60, R36, R30, R60 ;  /* 0x0000001e243c723c */ /* 0x000fe2000000183c */
[----:B------:R-:W2:Y:S07]  /*d070*/  LDSM.16.M88.4 R28, [R206+0x10100] ;  /* 0x01010000ce1c783b */ /* 0x000eae0000000200 */
[----:B---3--:R-:W-:Y:S08]  /*d080*/  HMMA.16816.F32 R8, R40, R92, R8 ;  /* 0x0000005c2808723c */ /* 0x008ff00000001808 */
[C---:B------:R-:W-:Y:S08]  /*d090*/  HMMA.16816.F32 R56, R36.reuse, R52, R56 ;  /* 0x000000342438723c */ /* 0x040ff00000001838 */
[----:B------:R-:W-:Y:S01]  /*d0a0*/  HMMA.16816.F32 R36, R36, R54, R48 ;  /* 0x000000362424723c */ /* 0x000fe20000001830 */
[----:B------:R-:W-:Y:S04]  /*d0b0*/  LDSM.16.M88.4 R52, [R204+0x2000] ;  /* 0x00200000cc34783b */ /* 0x000fe80000000200 */
[----:B------:R-:W-:Y:S03]  /*d0c0*/  LDSM.16.M88.4 R48, [R205+0x9100] ;  /* 0x00910000cd30783b */ /* 0x000fe60000000200 */
[----:B------:R-:W-:Y:S01]  /*d0d0*/  HMMA.16816.F32 R20, R40, R94, R20 ;  /* 0x0000005e2814723c */ /* 0x000fe20000001814 */
[----:B------:R-:W-:Y:S07]  /*d0e0*/  LDSM.16.M88.4 R92, [R200+0x9900] ;  /* 0x00990000c85c783b */ /* 0x000fee0000000200 */
[C---:B------:R-:W-:Y:S08]  /*d0f0*/  HMMA.16816.F32 R32, R84.reuse, R12, R32 ;  /* 0x0000000c5420723c */ /* 0x040ff00000001820 */
[C---:B------:R-:W-:Y:S01]  /*d100*/  HMMA.16816.F32 R44, R84.reuse, R14, R44 ;  /* 0x0000000e542c723c */ /* 0x040fe2000000182c */
[----:B------:R-:W-:Y:S07]  /*d110*/  LDSM.16.M88.4 R12, [R205+0x8900] ;  /* 0x00890000cd0c783b */ /* 0x000fee0000000200 */
[C---:B-1----:R-:W-:Y:S08]  /*d120*/  HMMA.16816.F32 R64, R84.reuse, R24, R64 ;  /* 0x000000185440723c */ /* 0x042ff00000001840 */
[----:B------:R-:W-:Y:S01]  /*d130*/  HMMA.16816.F32 R60, R84, R26, R60 ;  /* 0x0000001a543c723c */ /* 0x000fe2000000183c */
[----:B------:R-:W1:Y:S07]  /*d140*/  LDSM.16.M88.4 R24, [R202+0x10100] ;  /* 0x01010000ca18783b */ /* 0x000e6e0000000200 */
[----:B--2---:R-:W-:Y:S08]  /*d150*/  HMMA.16816.F32 R8, R28, R80, R8 ;  /* 0x000000501c08723c */ /* 0x004ff00000001808 */
        /* <DEDUP_REMOVED lines=12> */
[----:B-1----:R-:W-:Y:S08]  /*d220*/  HMMA.16816.F32 R8, R24, R52, R8 ;  /* 0x000000341808723c */ /* 0x002ff00000001808 */
        /* <DEDUP_REMOVED lines=11> */
[----:B------:R-:W1:Y:S07]  /*d2e0*/  LDSM.16.M88.4 R48, [R192+0x2000] ;  /* 0x00200000c030783b */ /* 0x000e6e0000000200 */
[----:B--2---:R-:W-:Y:S08]  /*d2f0*/  HMMA.16816.F32 R8, R88, R68, R8 ;  /* 0x000000445808723c */ /* 0x004ff00000001808 */
[C---:B------:R-:W-:Y:S08]  /*d300*/  HMMA.16816.F32 R56, R28.reuse, R36, R56 ;  /* 0x000000241c38723c */ /* 0x040ff00000001838 */
[----:B------:R-:W-:Y:S01]  /*d310*/  HMMA.16816.F32 R84, R28, R38, R84 ;  /* 0x000000261c54723c */ /* 0x000fe20000001854 */
[----:B------:R-:W2:Y:S04]  /*d320*/  LDSM.16.M88.4 R36, [R200+0x8900] ;  /* 0x00890000c824783b */ /* 0x000ea80000000200 */
[----:B------:R-:W-:Y:S03]  /*d330*/  LDSM.16.M88.4 R28, [R200+0x9100] ;  /* 0x00910000c81c783b */ /* 0x000fe60000000200 */
[----:B------:R-:W-:Y:S01]  /*d340*/  HMMA.16816.F32 R20, R88, R70, R20 ;  /* 0x000000465814723c */ /* 0x000fe20000001814 */
[----:B------:R-:W-:Y:S07]  /*d350*/  LDSM.16.M88.4 R68, [R192+0x3800] ;  /* 0x00380000c044783b */ /* 0x000fee0000000200 */
[C---:B------:R-:W-:Y:S08]  /*d360*/  HMMA.16816.F32 R32, R24.reuse, R16, R32 ;  /* 0x000000101820723c */ /* 0x040ff00000001820 */
[----:B------:R-:W-:Y:S01]  /*d370*/  HMMA.16816.F32 R44, R24, R18, R44 ;  /* 0x00000012182c723c */ /* 0x000fe2000000182c */
[----:B------:R-:W3:Y:S07]  /*d380*/  LDSM.16.M88.4 R16, [R205+0xa100] ;  /* 0x00a10000cd10783b */ /* 0x000eee0000000200 */
[----:B-1----:R-:W-:Y:S08]  /*d390*/  HMMA.16816.F32 R8, R80, R48, R8 ;  /* 0x000000305008723c */ /* 0x002ff00000001808 */
[C---:B------:R-:W-:Y:S08]  /*d3a0*/  HMMA.16816.F32 R64, R24.reuse, R12, R64 ;  /* 0x0000000c1840723c */ /* 0x040ff00000001840 */
[----:B------:R-:W-:Y:S01]  /*d3b0*/  HMMA.16816.F32 R60, R24, R14, R60 ;  /* 0x0000000e183c723c */ /* 0x000fe2000000183c */
[----:B------:R-:W1:Y:S07]  /*d3c0*/  LDSM.16.M88.4 R12, [R192+0x2800] ;  /* 0x00280000c00c783b */ /* 0x000e6e0000000200 */
[----:B------:R-:W-:Y:S01]  /*d3d0*/  HMMA.16816.F32 R20, R80, R50, R20 ;  /* 0x000000325014723c */ /* 0x000fe20000001814 */
[----:B------:R-:W-:Y:S07]  /*d3e0*/  LDSM.16.M88.4 R48, [R205+0xb100] ;  /* 0x00b10000cd30783b */ /* 0x000fee0000000200 */
[C---:B------:R-:W-:Y:S08]  /*d3f0*/  HMMA.16816.F32 R56, R24.reuse, R40, R56 ;  /* 0x000000281838723c */ /* 0x040ff00000001838 */
[----:B------:R-:W-:Y:S01]  /*d400*/  HMMA.16816.F32 R84, R24, R42, R84 ;  /* 0x0000002a1854723c */ /* 0x000fe20000001854 */
[----:B------:R-:W-:Y:S04]  /*d410*/  LDSM.16.M88.4 R40, [R202+0x14100] ;  /* 0x01410000ca28783b */ /* 0x000fe80000000200 */
[----:B------:R-:W4:Y:S03]  /*d420*/  LDSM.16.M88.4 R24, [R204+0x4000] ;  /* 0x00400000cc18783b */ /* 0x000f260000000200 */
[C---:B--2---:R-:W-:Y:S08]  /*d430*/  HMMA.16816.F32 R32, R88.reuse, R36, R32 ;  /* 0x000000245820723c */ /* 0x044ff00000001820 */
[----:B------:R-:W-:Y:S01]  /*d440*/  HMMA.16816.F32 R44, R88, R38, R44 ;  /* 0x00000026582c723c */ /* 0x000fe2000000182c */
[----:B------:R-:W-:Y:S07]  /*d450*/  LDSM.16.M88.4 R36, [R204+0x4800] ;  /* 0x00480000cc24783b */ /* 0x000fee0000000200 */
[C---:B---3--:R-:W-:Y:S08]  /*d460*/  HMMA.16816.F32 R8, R52.reuse, R16, R8 ;  /* 0x000000103408723c */ /* 0x048ff00000001808 */
[----:B------:R-:W-:Y:S01]  /*d470*/  HMMA.16816.F32 R20, R52, R18, R20 ;  /* 0x000000123414723c */ /* 0x000fe20000001814 */
[----:B------:R-:W-:Y:S07]  /*d480*/  LDSM.16.M88.4 R16, [R199+0x14100] ;  /* 0x01410000c710783b */ /* 0x000fee0000000200 */
[C---:B------:R-:W-:Y:S08]  /*d490*/  HMMA.16816.F32 R64, R88.reuse, R28, R64 ;  /* 0x0000001c5840723c */ /* 0x040ff00000001840 */
[----:B------:R-:W-:Y:S01]  /*d4a0*/  HMMA.16816.F32 R60, R88, R30, R60 ;  /* 0x0000001e583c723c */ /* 0x000fe2000000183c */
[----:B------:R-:W2:Y:S07]  /*d4b0*/  LDSM.16.M88.4 R28, [R201+0x14100] ;  /* 0x01410000c91c783b */ /* 0x000eae0000000200 */
[----:B-1----:R-:W-:Y:S08]  /*d4c0*/  HMMA.16816.F32 R32, R80, R12, R32 ;  /* 0x0000000c5020723c */ /* 0x002ff00000001820 */
[----:B----4-:R-:W-:Y:S08]  /*d4d0*/  HMMA.16816.F32 R8, R40, R24, R8 ;  /* 0x000000182808723c */ /* 0x010ff00000001808 */
[----:B------:R-:W-:Y:S01]  /*d4e0*/  HMMA.16816.F32 R44, R80, R14, R44 ;  /* 0x0000000e502c723c */ /* 0x000fe2000000182c */
[----:B------:R-:W1:Y:S07]  /*d4f0*/  LDSM.16.M88.4 R12, [R192+0x4000] ;  /* 0x00400000c00c783b */ /* 0x000e6e0000000200 */
[----:B------:R-:W-:Y:S01]  /*d500*/  HMMA.16816.F32 R20, R40, R26, R20 ;  /* 0x0000001a2814723c */ /* 0x000fe20000001814 */
[----:B------:R-:W3:Y:S07]  /*d510*/  LDSM.16.M88.4 R24, [R200+0xa900] ;  /* 0x00a90000c818783b */ /* 0x000eee0000000200 */
[----:B------:R-:W-:Y:S08]  /*d520*/  HMMA.16816.F32 R32, R52, R100, R32 ;  /* 0x000000643420723c */ /* 0x000ff00000001820 */
[----:B------:R-:W-:Y:S08]  /*d530*/  HMMA.16816.F32 R64, R80, R72, R64 ;  /* 0x000000485040723c */ /* 0x000ff00000001840 */
[----:B--2---:R-:W-:Y:S08]  /*d540*/  HMMA.16816.F32 R8, R28, R96, R8 ;  /* 0x000000601c08723c */ /* 0x004ff00000001808 */
[----:B------:R-:W-:Y:S08]  /*d550*/  HMMA.16816.F32 R44, R52, R102, R44 ;  /* 0x00000066342c723c */ /* 0x000ff0000000182c */
[----:B------:R-:W-:Y:S08]  /*d560*/  HMMA.16816.F32 R56, R88, R92, R56 ;  /* 0x0000005c5838723c */ /* 0x000ff00000001838 */
[----:B------:R-:W-:Y:S01]  /*d570*/  HMMA.16816.F32 R60, R80, R74, R60 ;  /* 0x0000004a503c723c */ /* 0x000fe2000000183c */
[----:B------:R-:W2:Y:S07]  /*d580*/  LDSM.16.M88.4 R72, [R204+0x5000] ;  /* 0x00500000cc48783b */ /* 0x000eae0000000200 */
[----:B------:R-:W-:Y:S08]  /*d590*/  HMMA.16816.F32 R20, R28, R98, R20 ;  /* 0x000000621c14723c */ /* 0x000ff00000001814 */
[----:B------:R-:W-:Y:S08]  /*d5a0*/  HMMA.16816.F32 R84, R88, R94, R84 ;  /* 0x0000005e5854723c */ /* 0x000ff00000001854 */
[----:B------:R-:W-:Y:S08]  /*d5b0*/  HMMA.16816.F32 R32, R40, R36, R32 ;  /* 0x000000242820723c */ /* 0x000ff00000001820 */
[----:B------:R-:W-:Y:S08]  /*d5c0*/  HMMA.16816.F32 R64, R52, R48, R64 ;  /* 0x000000303440723c */ /* 0x000ff00000001840 */
[----:B-1----:R-:W-:Y:S08]  /*d5d0*/  HMMA.16816.F32 R8, R16, R12, R8 ;  /* 0x0000000c1008723c */ /* 0x002ff00000001808 */
[----:B------:R-:W-:Y:S01]  /*d5e0*/  HMMA.16816.F32 R44, R40, R38, R44 ;  /* 0x00000026282c723c */ /* 0x000fe2000000182c */
[----:B------:R-:W1:Y:S07]  /*d5f0*/  LDSM.16.M88.4 R36, [R205+0xb900] ;  /* 0x00b90000cd24783b */ /* 0x000e6e0000000200 */
[----:B------:R-:W-:Y:S01]  /*d600*/  HMMA.16816.F32 R88, R80, R68, R56 ;  /* 0x000000445058723c */ /* 0x000fe20000001838 */
[----:B------:R-:W4:Y:S07]  /*d610*/  LDSM.16.M88.4 R56, [R192+0x4800] ;  /* 0x00480000c038783b */ /* 0x000f2e0000000200 */
[----:B------:R-:W-:Y:S01]  /*d620*/  HMMA.16816.F32 R20, R16, R14, R20 ;  /* 0x0000000e1014723c */ /* 0x000fe20000001814 */
[----:B------:R-:W4:Y:S01]  /*d630*/  LDSM.16.M88.4 R12, [R200+0xb100] ;  /* 0x00b10000c80c783b */ /* 0x000f220000000200 */
[----:B------:R-:W-:-:S02]  /*d640*/  FMUL.FTZ R3, R8, c[0x0][0x320] ;  /* 0x0000c80008037a20 */ /* 0x000fc40000410000 */
[----:B------:R-:W-:Y:S02]  /*d650*/  FMUL.FTZ R48, R9, c[0x0][0x320] ;  /* 0x0000c80009307a20 */ /* 0x000fe40000410000 */
[----:B------:R-:W-:Y:S02]  /*d660*/  FMUL.FTZ R49, R10, c[0x0][0x320] ;  /* 0x0000c8000a317a20 */ /* 0x000fe40000410000 */
[----:B------:R-:W-:Y:S01]  /*d670*/  HMMA.16816.F32 R84, R80, R70, R84 ;  /* 0x000000465054723c */ /* 0x000fe20000001854 */
[----:B------:R-:W-:Y:S01]  /*d680*/  FMUL.FTZ R68, R11, c[0x0][0x320] ;  /* 0x0000c8000b447a20 */ /* 0x000fe20000410000 */
[----:B------:R-:W1:Y:S01]  /*d690*/  MUFU.TANH R3, R3 ;  /* 0x0000000300037308 */ /* 0x000e620000002400 */
[----:B------:R-:W4:Y:S05]  /*d6a0*/  LDSM.16.M88.4 R8, [R204+0x5800] ;  /* 0x00580000cc08783b */ /* 0x000f2a0000000200 */
[----:B---3--:R-:W-:Y:S02]  /*d6b0*/  HMMA.16816.F32 R32, R28, R24, R32 ;  /* 0x000000181c20723c */ /* 0x008fe40000001820 */
[----:B------:R-:W3:Y:S06]  /*d6c0*/  MUFU.TANH R48, R48 ;  /* 0x0000003000307308 */ /* 0x000eec0000002400 */
[----:B--2---:R-:W-:Y:S01]  /*d6d0*/  HMMA.16816.F32 R64, R40, R72, R64 ;  /* 0x000000482840723c */ /* 0x004fe20000001840 */
[----:B------:R-:W-:Y:S01]  /*d6e0*/  FMUL.FTZ R20, R20, c[0x0][0x320] ;  /* 0x0000c80014147a20 */ /* 0x000fe20000410000 */
[----:B------:R-:W2:Y:S01]  /*d6f0*/  MUFU.TANH R49, R49 ;  /* 0x0000003100317308 */ /* 0x000ea20000002400 */
[----:B------:R-:W-:Y:S01]  /*d700*/  FMUL.FTZ R21, R21, c[0x0][0x320] ;  /* 0x0000c80015157a20 */ /* 0x000fe20000410000 */
[----:B-1----:R-:W-:-:S04]  /*d710*/  FSEL R3, R3, -INF , P0 ;  /* 0xff80000003037808 */ /* 0x002fc80000000000 */
[----:B------:R-:W-:Y:S02]  /*d720*/  HMMA.16816.F32 R60, R52, R50, R60 ;  /* 0x00000032343c723c */ /* 0x000fe4000000183c */
[----:B------:R-:W-:Y:S01]  /*d730*/  MUFU.TANH R50, R21 ;  /* 0x0000001500327308 */ /* 0x000fe20000002400 */
[----:B---3--:R-:W-:-:S05]  /*d740*/  FSEL R48, R48, -INF , P2 ;  /* 0xff80000030307808 */ /* 0x008fca0001000000 */
[C---:B------:R-:W-:Y:S02]  /*d750*/  HMMA.16816.F32 R88, R52.reuse, R36, R88 ;  /* 0x000000243458723c */ /* 0x040fe40000001858 */
[----:B------:R-:W1:Y:S01]  /*d760*/  MUFU.TANH R68, R68 ;  /* 0x0000004400447308 */ /* 0x000e620000002400 */
[----:B--2---:R-:W-:Y:S02]  /*d770*/  FSEL R49, R49, -INF , P0 ;  /* 0xff80000031317808 */ /* 0x004fe40000000000 */
[----:B------:R-:W-:Y:S02]  /*d780*/  ISETP.GT.AND P0, PT, R76, 0x11, PT ;  /* 0x000000114c00780c */ /* 0x000fe40003f04270 */
[----:B------:R-:W-:Y:S01]  /*d790*/  FMUL.FTZ R36, R22, c[0x0][0x320] ;  /* 0x0000c80016247a20 */ /* 0x000fe20000410000 */
[----:B------:R-:W-:Y:S05]  /*d7a0*/  HMMA.16816.F32 R84, R52, R38, R84 ;  /* 0x000000263454723c */ /* 0x000fea0000001854 */
[----:B------:R-:W2:Y:S03]  /*d7b0*/  MUFU.TANH R36, R36 ;  /* 0x0000002400247308 */ /* 0x000ea60000002400 */
[----:B----4-:R-:W-:Y:S01]  /*d7c0*/  HMMA.16816.F32 R32, R16, R56, R32 ;  /* 0x000000381020723c */ /* 0x010fe20000001820 */
[----:B-1----:R-:W-:-:S02]  /*d7d0*/  FSEL R68, R68, -INF , P2 ;  /* 0xff80000044447808 */ /* 0x002fc40001000000 */
[----:B------:R-:W-:Y:S02]  /*d7e0*/  ISETP.GT.AND P2, PT, R76, 0x20, PT ;  /* 0x000000204c00780c */ /* 0x000fe40003f44270 */
[----:B------:R1:W-:Y:S03]  /*d7f0*/  MUFU.TANH R56, R20 ;  /* 0x0000001400387308 */ /* 0x0003e60000002400 */
[----:B------:R-:W-:Y:S01]  /*d800*/  HMMA.16816.F32 R64, R28, R12, R64 ;  /* 0x0000000c1c40723c */ /* 0x000fe20000001840 */
[----:B--2---:R-:W-:-:S06]  /*d810*/  FSEL R36, R36, -INF , P3 ;  /* 0xff80000024247808 */ /* 0x004fcc0001800000 */
[----:B------:R-:W-:Y:S01]  /*d820*/  FMUL.FTZ R12, R23, c[0x0][0x320] ;  /* 0x0000c800170c7a20 */ /* 0x000fe20000410000 */
[----:B------:R-:W-:Y:S01]  /*d830*/  HMMA.16816.F32 R44, R28, R26, R44 ;  /* 0x0000001a1c2c723c */ /* 0x000fe2000000182c */
[----:B------:R-:W-:Y:S04]  /*d840*/  LDSM.16.M88.4 R24, [R192+0x5000] ;  /* 0x00500000c018783b */ /* 0x000fe80000000200 */
[----:B-1----:R-:W1:Y:S01]  /*d850*/  LDSM.16.M88.4 R20, [R200+0xb900] ;  /* 0x00b90000c814783b */ /* 0x002e620000000200 */
[----:B------:R-:W2:Y:S02]  /*d860*/  MUFU.TANH R12, R12 ;  /* 0x0000000c000c7308 */ /* 0x000ea40000002400 */
[----:B------:R-:W-:Y:S01]  /*d870*/  HMMA.16816.F32 R60, R40, R74, R60 ;  /* 0x0000004a283c723c */ /* 0x000fe2000000183c */
[----:B------:R-:W-:-:S02]  /*d880*/  FMUL.FTZ R13, R32, c[0x0][0x320] ;  /* 0x0000c800200d7a20 */ /* 0x000fc40000410000 */
[----:B------:R-:W-:Y:S02]  /*d890*/  FMUL.FTZ R32, R33, c[0x0][0x320] ;  /* 0x0000c80021207a20 */ /* 0x000fe40000410000 */
[----:B------:R-:W-:Y:S02]  /*d8a0*/  FMUL.FTZ R33, R34, c[0x0][0x320] ;  /* 0x0000c80022217a20 */ /* 0x000fe40000410000 */
[----:B------:R-:W3:Y:S01]  /*d8b0*/  MUFU.TANH R13, R13 ;  /* 0x0000000d000d7308 */ /* 0x000ee20000002400 */
[----:B------:R-:W-:Y:S01]  /*d8c0*/  HMMA.16816.F32 R88, R40, R8, R88 ;  /* 0x000000082858723c */ /* 0x000fe20000001858 */
[----:B------:R-:W-:Y:S01]  /*d8d0*/  FMUL.FTZ R34, R35, c[0x0][0x320] ;  /* 0x0000c80023227a20 */ /* 0x000fe20000410000 */
[----:B--2---:R-:W-:-:S05]  /*d8e0*/  FSEL R6, R12, -INF , P4 ;  /* 0xff8000000c067808 */ /* 0x004fca0002000000 */
[----:B------:R-:W2:Y:S01]  /*d8f0*/  MUFU.TANH R32, R32 ;  /* 0x0000002000207308 */ /* 0x000ea20000002400 */
[----:B------:R-:W-:Y:S01]  /*d900*/  HMMA.16816.F32 R84, R40, R10, R84 ;  /* 0x0000000a2854723c */ /* 0x000fe20000001854 */
[----:B------:R-:W4:Y:S01]  /*d910*/  LDSM.16.M88.4 R8, [R192+0x5800] ;  /* 0x00580000c008783b */ /* 0x000f220000000200 */
[----:B------:R-:W-:-:S05]  /*d920*/  DEPBAR.LE SB0, 0x0 ;  /* 0x000080000000791a */ /* 0x000fca0000000000 */
[----:B------:R-:W1:Y:S01]  /*d930*/  MUFU.TANH R33, R33 ;  /* 0x0000002100217308 */ /* 0x000e620000002400 */
[----:B------:R-:W-:Y:S07]  /*d940*/  HMMA.16816.F32 R60, R28, R14, R60 ;  /* 0x0000000e1c3c723c */ /* 0x000fee000000183c */
[----:B---3--:R-:W-:Y:S01]  /*d950*/  FSEL R15, R13, -INF , P1 ;  /* 0xff8000000d0f7808 */ /* 0x008fe20000800000 */
[----:B------:R-:W-:Y:S01]  /*d960*/  HMMA.16816.F32 R44, R16, R58, R44 ;  /* 0x0000003a102c723c */ /* 0x000fe2000000182c */
[----:B------:R-:W3:Y:S01]  /*d970*/  MUFU.TANH R34, R34 ;  /* 0x0000002200227308 */ /* 0x000ee20000002400 */
[----:B--2---:R-:W-:-:S02]  /*d980*/  FSEL R13, R32, -INF , P0 ;  /* 0xff800000200d7808 */ /* 0x004fc40000000000 */
[----:B-1----:R-:W-:-:S04]  /*d990*/  FSEL R14, R33, -INF , P1 ;  /* 0xff800000210e7808 */ /* 0x002fc80000800000 */
[----:B------:R-:W-:Y:S01]  /*d9a0*/  HMMA.16816.F32 R88, R28, R20, R88 ;  /* 0x000000141c58723c */ /* 0x000fe20000001858 */
[----:B------:R-:W-:-:S06]  /*d9b0*/  ISETP.GT.AND P1, PT, R76, 0x21, PT ;  /* 0x000000214c00780c */ /* 0x000fcc0003f24270 */
[----:B------:R-:W-:Y:S01]  /*d9c0*/  FMNMX.FTZ R21, R49, R68, !PT ;  /* 0x0000004431157209 */ /* 0x000fe20007810000 */
[----:B------:R-:W-:Y:S01]  /*d9d0*/  HMMA.16816.F32 R84, R28, R22, R84 ;  /* 0x000000161c54723c */ /* 0x000fe20000001854 */
[----:B---3--:R-:W-:Y:S02]  /*d9e0*/  FSEL R12, R34, -INF , P0 ;  /* 0xff800000220c7808 */ /* 0x008fe40000000000 */
[----:B------:R-:W-:Y:S02]  /*d9f0*/  ISETP.GT.AND P0, PT, R76, 0x28, PT ;  /* 0x000000284c00780c */ /* 0x000fe40003f04270 */
[----:B------:R-:W-:-:S03]  /*da00*/  FMNMX.FTZ R21, R36, R21, !PT ;  /* 0x0000001524157209 */ /* 0x000fc60007810000 */
[----:B------:R-:W-:Y:S01]  /*da10*/  HMMA.16816.F32 R64, R16, R24, R64 ;  /* 0x000000181040723c */ /* 0x000fe20000001840 */
[----:B------:R-:W-:Y:S01]  /*da20*/  FMUL.FTZ R35, R47, c[0x0][0x320] ;  /* 0x0000c8002f237a20 */ /* 0x000fe20000410000 */
[----:B------:R-:W-:Y:S01]  /*da30*/  FMNMX.FTZ R21, R6, R21, !PT ;  /* 0x0000001506157209 */ /* 0x000fe20007810000 */
[----:B------:R-:W-:-:S03]  /*da40*/  FMUL.FTZ R37, R46, c[0x0][0x320] ;  /* 0x0000c8002e257a20 */ /* 0x000fc60000410000 */
[----:B------:R-:W-:Y:S01]  /*da50*/  FMNMX.FTZ R21, R14, R21, !PT ;  /* 0x000000150e157209 */ /* 0x000fe20007810000 */
[----:B------:R-:W-:Y:S01]  /*da60*/  FMUL.FTZ R24, R44, c[0x0][0x320] ;  /* 0x0000c8002c187a20 */ /* 0x000fe20000410000 */
[----:B------:R-:W-:Y:S01]  /*da70*/  HMMA.16816.F32 R60, R16, R26, R60 ;  /* 0x0000001a103c723c */ /* 0x000fe2000000183c */
[----:B------:R-:W-:Y:S01]  /*da80*/  FMUL.FTZ R25, R45, c[0x0][0x320] ;  /* 0x0000c8002d197a20 */ /* 0x000fe20000410000 */
[----:B------:R-:W-:Y:S01]  /*da90*/  MUFU.TANH R35, R35 ;  /* 0x0000002300237308 */ /* 0x000fe20000002400 */
[----:B------:R-:W-:-:S05]  /*daa0*/  FMNMX.FTZ R21, R12, R21, !PT ;  /* 0x000000150c157209 */ /* 0x000fca0007810000 */
[C---:B----4-:R-:W-:Y:S02]  /*dab0*/  HMMA.16816.F32 R88, R16.reuse, R8, R88 ;  /* 0x000000081058723c */ /* 0x050fe40000001858 */
[----:B------:R-:W1:Y:S06]  /*dac0*/  MUFU.TANH R24, R24 ;  /* 0x0000001800187308 */ /* 0x000e6c0000002400 */
[----:B------:R-:W-:Y:S01]  /*dad0*/  HMMA.16816.F32 R84, R16, R10, R84 ;  /* 0x0000000a1054723c */ /* 0x000fe20000001854 */
[----:B------:R-:W-:Y:S01]  /*dae0*/  FMUL.FTZ R64, R64, c[0x0][0x320] ;  /* 0x0000c80040407a20 */ /* 0x000fe20000410000 */
[----:B------:R-:W2:Y:S01]  /*daf0*/  MUFU.TANH R25, R25 ;  /* 0x0000001900197308 */ /* 0x000ea20000002400 */
[----:B------:R-:W-:-:S02]  /*db00*/  FMUL.FTZ R65, R65, c[0x0][0x320] ;  /* 0x0000c80041417a20 */ /* 0x000fc40000410000 */
[----:B------:R-:W-:Y:S02]  /*db10*/  FMUL.FTZ R66, R66, c[0x0][0x320] ;  /* 0x0000c80042427a20 */ /* 0x000fe40000410000 */
[----:B------:R-:W-:Y:S01]  /*db20*/  FSEL R19, R56, -INF , P3 ;  /* 0xff80000038137808 */ /* 0x000fe20001800000 */
[----:B------:R-:W-:Y:S01]  /*db30*/  FMUL.FTZ R60, R60, c[0x0][0x320] ;  /* 0x0000c8003c3c7a20 */ /* 0x000fe20000410000 */
[----:B------:R-:W-:Y:S01]  /*db40*/  FMNMX.FTZ R16, R3, R48, !PT ;  /* 0x0000003003107209 */ /* 0x000fe20007810000 */
[----:B------:R-:W3:Y:S01]  /*db50*/  MUFU.TANH R167, R64 ;  /* 0x0000004000a77308 */ /* 0x000ee20000002400 */
[----:B------:R-:W-:Y:S01]  /*db60*/  FSEL R17, R50, -INF , P4 ;  /* 0xff80000032117808 */ /* 0x000fe20002000000 */
[----:B------:R-:W-:Y:S01]  /*db70*/  FMUL.FTZ R61, R61, c[0x0][0x320] ;  /* 0x0000c8003d3d7a20 */ /* 0x000fe20000410000 */
[----:B------:R-:W-:Y:S01]  /*db80*/  FMNMX.FTZ R16, R19, R16, !PT ;  /* 0x0000001013107209 */ /* 0x000fe20007810000 */
[----:B------:R-:W-:Y:S01]  /*db90*/  FMUL.FTZ R67, R67, c[0x0][0x320] ;  /* 0x0000c80043437a20 */ /* 0x000fe20000410000 */
[----:B------:R-:W-:Y:S01]  /*dba0*/  ISETP.GT.AND P3, PT, R76, 0x18, PT ;  /* 0x000000184c00780c */ /* 0x000fe20003f64270 */
[----:B------:R-:W-:Y:S01]  /*dbb0*/  FMUL.FTZ R88, R88, c[0x0][0x320] ;  /* 0x0000c80058587a20 */ /* 0x000fe20000410000 */
[----:B------:R-:W-:Y:S01]  /*dbc0*/  FMNMX.FTZ R16, R17, R16, !PT ;  /* 0x0000001011107209 */ /* 0x000fe20007810000 */
[----:B------:R-:W4:Y:S01]  /*dbd0*/  MUFU.TANH R159, R65 ;  /* 0x00000041009f7308 */ /* 0x000f220000002400 */
[----:B------:R-:W-:Y:S01]  /*dbe0*/  ISETP.GT.AND P4, PT, R76, 0x19, PT ;  /* 0x000000194c00780c */ /* 0x000fe20003f84270 */
[----:B------:R-:W-:Y:S01]  /*dbf0*/  FMUL.FTZ R89, R89, c[0x0][0x320] ;  /* 0x0000c80059597a20 */ /* 0x000fe20000410000 */
[----:B------:R-:W-:Y:S01]  /*dc00*/  FMNMX.FTZ R16, R15, R16, !PT ;  /* 0x000000100f107209 */ /* 0x000fe20007810000 */
[----:B------:R-:W-:Y:S01]  /*dc10*/  FMUL.FTZ R62, R62, c[0x0][0x320] ;  /* 0x0000c8003e3e7a20 */ /* 0x000fe20000410000 */
[----:B-1----:R-:W-:Y:S01]  /*dc20*/  FSEL R11, R24, -INF , P3 ;  /* 0xff800000180b7808 */ /* 0x002fe20001800000 */
[----:B------:R-:W-:Y:S01]  /*dc30*/  FMUL.FTZ R84, R84, c[0x0][0x320] ;  /* 0x0000c80054547a20 */ /* 0x000fe20000410000 */
[----:B------:R-:W-:Y:S01]  /*dc40*/  FMNMX.FTZ R16, R13, R16, !PT ;  /* 0x000000100d107209 */ /* 0x000fe20007810000 */
[----:B------:R-:W1:Y:S01]  /*dc50*/  MUFU.TANH R165, R60 ;  /* 0x0000003c00a57308 */ /* 0x000e620000002400 */
[----:B--2---:R-:W-:Y:S01]  /*dc60*/  FSEL R9, R25, -INF , P4 ;  /* 0xff80000019097808 */ /* 0x004fe20002000000 */
[----:B------:R-:W-:Y:S01]  /*dc70*/  FMUL.FTZ R85, R85, c[0x0][0x320] ;  /* 0x0000c80055557a20 */ /* 0x000fe20000410000 */
[----:B------:R-:W-:Y:S01]  /*dc80*/  FMNMX.FTZ R16, R11, R16, !PT ;  /* 0x000000100b107209 */ /* 0x000fe20007810000 */
[----:B------:R-:W-:Y:S01]  /*dc90*/  FMUL.FTZ R63, R63, c[0x0][0x320] ;  /* 0x0000c8003f3f7a20 */ /* 0x000fe20000410000 */
[----:B---3--:R-:W-:Y:S01]  /*dca0*/  FSEL R167, R167, -INF , P2 ;  /* 0xff800000a7a77808 */ /* 0x008fe20001000000 */
[----:B------:R-:W-:Y:S01]  /*dcb0*/  FMUL.FTZ R90, R90, c[0x0][0x320] ;  /* 0x0000c8005a5a7a20 */ /* 0x000fe20000410000 */
[----:B------:R-:W-:Y:S01]  /*dcc0*/  FMNMX.FTZ R16, R9, R16, !PT ;  /* 0x0000001009107209 */ /* 0x000fe20007810000 */
[----:B------:R-:W2:Y:S01]  /*dcd0*/  MUFU.TANH R37, R37 ;  /* 0x0000002500257308 */ /* 0x000ea20000002400 */
[----:B----4-:R-:W-:Y:S01]  /*dce0*/  FSEL R159, R159, -INF , P1 ;  /* 0xff8000009f9f7808 */ /* 0x010fe20000800000 */
[----:B------:R-:W-:Y:S01]  /*dcf0*/  FMUL.FTZ R91, R91, c[0x0][0x320] ;  /* 0x0000c8005b5b7a20 */ /* 0x000fe20000410000 */
[----:B------:R-:W-:Y:S01]  /*dd00*/  FMNMX.FTZ R16, R167, R16, !PT ;  /* 0x00000010a7107209 */ /* 0x000fe20007810000 */
[----:B------:R-:W-:Y:S01]  /*dd10*/  FMUL.FTZ R86, R86, c[0x0][0x320] ;  /* 0x0000c80056567a20 */ /* 0x000fe20000410000 */
[----:B------:R-:W-:Y:S01]  /*dd20*/  FSEL R8, R35, -INF , P4 ;  /* 0xff80000023087808 */ /* 0x000fe20002000000 */
[----:B------:R-:W-:Y:S01]  /*dd30*/  FMUL.FTZ R87, R87, c[0x0][0x320] ;  /* 0x0000c80057577a20 */ /* 0x000fe20000410000 */
[----:B------:R-:W-:Y:S01]  /*dd40*/  ISETP.GT.AND P4, PT, R76, 0x29, PT ;  /* 0x000000294c00780c */ /* 0x000fe20003f84270 */
[----:B------:R-:W3:Y:S01]  /*dd50*/  MUFU.TANH R161, R61 ;  /* 0x0000003d00a17308 */ /* 0x000ee20000002400 */
[----:B-1----:R-:W-:-:S02]  /*dd60*/  FSEL R165, R165, -INF , P0 ;  /* 0xff800000a5a57808 */ /* 0x002fc40000000000 */
[----:B------:R-:W-:-:S04]  /*dd70*/  FMNMX.FTZ R16, R159, R16, !PT ;  /* 0x000000109f107209 */ /* 0x000fc80007810000 */
[----:B------:R-:W-:Y:S01]  /*dd80*/  FMNMX.FTZ R16, R165, R16, !PT ;  /* 0x00000010a5107209 */ /* 0x000fe20007810000 */
[----:B------:R-:W1:Y:S01]  /*dd90*/  MUFU.TANH R160, R66 ;  /* 0x0000004200a07308 */ /* 0x000e620000002400 */
[----:B--2---:R-:W-:Y:S02]  /*dda0*/  FSEL R10, R37, -INF , P3 ;  /* 0xff800000250a7808 */ /* 0x004fe40001800000 */
[----:B------:R-:W-:Y:S02]  /*ddb0*/  ISETP.GT.AND P3, PT, R76, 0x30, PT ;  /* 0x000000304c00780c */ /* 0x000fe40003f64270 */
[----:B------:R-:W-:-:S03]  /*ddc0*/  FMNMX.FTZ R21, R10, R21, !PT ;  /* 0x000000150a157209 */ /* 0x000fc60007810000 */
[----:B------:R-:W2:Y:S01]  /*ddd0*/  MUFU.TANH R171, R88 ;  /* 0x0000005800ab7308 */ /* 0x000ea20000002400 */
[----:B---3--:R-:W-:Y:S02]  /*dde0*/  FSEL R161, R161, -INF , P4 ;  /* 0xff800000a1a17808 */ /* 0x008fe40002000000 */
[----:B------:R-:W-:Y:S02]  /*ddf0*/  FMNMX.FTZ R21, R8, R21, !PT ;  /* 0x0000001508157209 */ /* 0x000fe40007810000 */
[----:B------:R-:W-:-:S03]  /*de00*/  FMNMX.FTZ R16, R161, R16, !PT ;  /* 0x00000010a1107209 */ /* 0x000fc60007810000 */
[----:B------:R-:W3:Y:S01]  /*de10*/  MUFU.TANH R170, R67 ;  /* 0x0000004300aa7308 */ /* 0x000ee20000002400 */
[----:B-1----:R-:W-:Y:S02]  /*de20*/  FSEL R160, R160, -INF , P2 ;  /* 0xff800000a0a07808 */ /* 0x002fe40001000000 */
[----:B------:R-:W-:Y:S02]  /*de30*/  ISETP.GT.AND P2, PT, R76, 0x31, PT ;  /* 0x000000314c00780c */ /* 0x000fe40003f44270 */
[----:B------:R-:W-:-:S03]  /*de40*/  FMNMX.FTZ R21, R160, R21, !PT ;  /* 0x00000015a0157209 */ /* 0x000fc60007810000 */
[----:B------:R-:W1:Y:S01]  /*de50*/  MUFU.TANH R169, R89 ;  /* 0x0000005900a97308 */ /* 0x000e620000002400 */
[----:B--2---:R-:W-:-:S04]  /*de60*/  FSEL R171, R171, -INF , P3 ;  /* 0xff800000abab7808 */ /* 0x004fc80001800000 */
[----:B------:R-:W-:-:S03]  /*de70*/  FMNMX.FTZ R16, R171, R16, !PT ;  /* 0x00000010ab107209 */ /* 0x000fc60007810000 */
[----:B------:R-:W2:Y:S01]  /*de80*/  MUFU.TANH R162, R62 ;  /* 0x0000003e00a27308 */ /* 0x000ea20000002400 */
[----:B---3--:R-:W-:Y:S02]  /*de90*/  FSEL R170, R170, -INF , P1 ;  /* 0xff800000aaaa7808 */ /* 0x008fe40000800000 */
[----:B------:R-:W-:Y:S02]  /*dea0*/  ISETP.GT.AND P1, PT, R76, 0x38, PT ;  /* 0x000000384c00780c */ /* 0x000fe40003f24270 */
[----:B------:R-:W-:-:S03]  /*deb0*/  FMNMX.FTZ R23, R170, R21, !PT ;  /* 0x00000015aa177209 */ /* 0x000fc60007810000 */
[----:B------:R-:W3:Y:S01]  /*dec0*/  MUFU.TANH R143, R84 ;  /* 0x00000054008f7308 */ /* 0x000ee20000002400 */
[----:B-1----:R-:W-:-:S04]  /*ded0*/  FSEL R169, R169, -INF , P2 ;  /* 0xff800000a9a97808 */ /* 0x002fc80001000000 */
[----:B------:R-:W-:-:S03]  /*dee0*/  FMNMX.FTZ R16, R169, R16, !PT ;  /* 0x00000010a9107209 */ /* 0x000fc60007810000 */
[----:B------:R-:W1:Y:S01]  /*def0*/  MUFU.TANH R141, R85 ;  /* 0x00000055008d7308 */ /* 0x000e620000002400 */
[----:B--2---:R-:W-:Y:S02]  /*df00*/  FSEL R162, R162, -INF , P0 ;  /* 0xff800000a2a27808 */ /* 0x004fe40000000000 */
[----:B------:R-:W-:Y:S02]  /*df10*/  ISETP.GT.AND P0, PT, R76, 0x39, PT ;  /* 0x000000394c00780c */ /* 0x000fe40003f04270 */
[----:B------:R-:W-:-:S03]  /*df20*/  FMNMX.FTZ R23, R162, R23, !PT ;  /* 0x00000017a2177209 */ /* 0x000fc60007810000 */
[----:B------:R-:W2:Y:S01]  /*df30*/  MUFU.TANH R168, R63 ;  /* 0x0000003f00a87308 */ /* 0x000ea20000002400 */
[----:B---3--:R-:W-:-:S04]  /*df40*/  FSEL R143, R143, -INF , P1 ;  /* 0xff8000008f8f7808 */ /* 0x008fc80000800000 */
[----:B------:R-:W-:-:S03]  /*df50*/  FMNMX.FTZ R16, R143, R16, !PT ;  /* 0x000000108f107209 */ /* 0x000fc60007810000 */
[----:B------:R-:W3:Y:S01]  /*df60*/  MUFU.TANH R164, R90 ;  /* 0x0000005a00a47308 */ /* 0x000ee20000002400 */
[----:B-1----:R-:W-:-:S04]  /*df70*/  FSEL R141, R141, -INF , P0 ;  /* 0xff8000008d8d7808 */ /* 0x002fc80000000000 */
[----:B------:R-:W-:-:S03]  /*df80*/  FMNMX.FTZ R16, R141, R16, !PT ;  /* 0x000000108d107209 */ /* 0x000fc60007810000 */
[----:B------:R-:W1:Y:S01]  /*df90*/  MUFU.TANH R142, R91 ;  /* 0x0000005b008e7308 */ /* 0x000e620000002400 */
[----:B--2---:R-:W-:Y:S01]  /*dfa0*/  FSEL R168, R168, -INF , P4 ;  /* 0xff800000a8a87808 */ /* 0x004fe20002000000 */
[----:B------:R-:W2:Y:S04]  /*dfb0*/  SHFL.BFLY PT, R21, R16, 0x2, 0x1f ;  /* 0x0c401f0010157f89 */ /* 0x000ea800000e0000 */
[----:B------:R-:W-:Y:S01]  /*dfc0*/  BAR.SYNC.DEFER_BLOCKING 0x0 ;  /* 0x0000000000007b1d */ /* 0x000fe20000010000 */
[----:B------:R-:W-:Y:S02]  /*dfd0*/  FMNMX.FTZ R23, R168, R23, !PT ;  /* 0x00000017a8177209 */ /* 0x000fe40007810000 */
[----:B---3--:R-:W-:Y:S02]  /*dfe0*/  FSEL R164, R164, -INF , P3 ;  /* 0xff800000a4a47808 */ /* 0x008fe40001800000 */
[----:B------:R-:W-:Y:S01]  /*dff0*/  ISETP.NE.AND P4, PT, R212, RZ, PT ;  /* 0x000000ffd400720c */ /* 0x000fe20003f85270 */
[----:B------:R-:W3:Y:S01]  /*e000*/  MUFU.TANH R140, R86 ;  /* 0x00000056008c7308 */ /* 0x000ee20000002400 */
[----:B------:R-:W-:-:S02]  /*e010*/  FMNMX.FTZ R23, R164, R23, !PT ;  /* 0x00000017a4177209 */ /* 0x000fc40007810000 */
[----:B-1----:R-:W-:-:S05]  /*e020*/  FSEL R142, R142, -INF , P2 ;  /* 0xff8000008e8e7808 */ /* 0x002fca0001000000 */
[----:B------:R-:W1:Y:S01]  /*e030*/  MUFU.TANH R158, R87 ;  /* 0x00000057009e7308 */ /* 0x000e620000002400 */
[----:B------:R-:W-:Y:S02]  /*e040*/  FMNMX.FTZ R23, R142, R23, !PT ;  /* 0x000000178e177209 */ /* 0x000fe40007810000 */
[----:B---3--:R-:W-:-:S04]  /*e050*/  FSEL R140, R140, -INF , P1 ;  /* 0xff8000008c8c7808 */ /* 0x008fc80000800000 */
[----:B------:R-:W-:Y:S02]  /*e060*/  FMNMX.FTZ R23, R140, R23, !PT ;  /* 0x000000178c177209 */ /* 0x000fe40007810000 */
[----:B-1----:R-:W-:Y:S02]  /*e070*/  FSEL R158, R158, -INF , P0 ;  /* 0xff8000009e9e7808 */ /* 0x002fe40000000000 */
[----:B------:R-:W-:Y:S02]  /*e080*/  ISETP.GE.AND P0, PT, R78, 0x41, PT ;  /* 0x000000414e00780c */ /* 0x000fe40003f06270 */
[----:B------:R-:W-:Y:S02]  /*e090*/  FMNMX.FTZ R18, R158, R23, !PT ;  /* 0x000000179e127209 */ /* 0x000fe40007810000 */
[----:B--2---:R-:W-:-:S03]  /*e0a0*/  FMNMX.FTZ R23, R16, R21, !PT ;  /* 0x0000001510177209 */ /* 0x004fc60007810000 */
[----:B------:R-:W1:Y:S04]  /*e0b0*/  SHFL.BFLY PT, R21, R18, 0x2, 0x1f ;  /* 0x0c401f0012157f89 */ /* 0x000e6800000e0000 */
[----:B------:R-:W2:Y:S02]  /*e0c0*/  SHFL.BFLY PT, R132, R23, 0x1, 0x1f ;  /* 0x0c201f0017847f89 */ /* 0x000ea400000e0000 */
[----:B------:R-:W-:-:S05]  /*e0d0*/  @P0 LEA.HI.SX32 R25, R133, 0xfffffffe, 0x1a ;  /* 0xfffffffe85190811 */ /* 0x000fca00078fd2ff */
[----:B------:R-:W-:Y:S01]  /*e0e0*/  @P0 IMAD R4, R4, R25, RZ ;  /* 0x0000001904040224 */ /* 0x000fe200078e02ff */
[----:B-1----:R-:W-:Y:S02]  /*e0f0*/  FMNMX.FTZ R21, R18, R21, !PT ;  /* 0x0000001512157209 */ /* 0x002fe40007810000 */
[----:B------:R-:W-:Y:S01]  /*e100*/  @P0 SHF.R.S32.HI R18, RZ, 0x1f, R25 ;  /* 0x0000001fff120819 */ /* 0x000fe20000011419 */
[-C--:B------:R-:W-:Y:S01]  /*e110*/  @P0 IMAD.WIDE.U32 R24, R25, R77.reuse, R218 ;  /* 0x0000004d19180225 */ /* 0x080fe200078e00da */
[----:B--2---:R-:W-:Y:S01]  /*e120*/  FMNMX.FTZ R132, R23, R132, !PT ;  /* 0x0000008417847209 */ /* 0x004fe20007810000 */
[----:B------:R-:W1:Y:S02]  /*e130*/  SHFL.BFLY PT, R16, R21, 0x1, 0x1f ;  /* 0x0c201f0015107f89 */ /* 0x000e6400000e0000 */
[----:B------:R-:W-:Y:S01]  /*e140*/  @P0 IMAD R77, R18, R77, R4 ;  /* 0x0000004d124d0224 */ /* 0x000fe200078e0204 */
[C---:B------:R-:W-:Y:S01]  /*e150*/  FSETP.NEU.FTZ.AND P1, PT, R132.reuse, -INF , PT ;  /* 0xff8000008400780b */ /* 0x040fe20003f3d000 */
[----:B------:R-:W-:-:S02]  /*e160*/  FMUL.FTZ R166, R132, c[0x0][0x2d0] ;  /* 0x0000b40084a67a20 */ /* 0x000fc40000410000 */
[----:B------:R-:W-:-:S03]  /*e170*/  @P0 IMAD.IADD R77, R25, 0x1, R77 ;  /* 0x00000001194d0824 */ /* 0x000fc600078e024d */
[----:B------:R-:W-:Y:S02]  /*e180*/  FSEL R166, R166, RZ, P1 ;  /* 0x000000ffa6a67208 */ /* 0x000fe40000800000 */
[----:B------:R-:W-:-:S03]  /*e190*/  @P0 LEA R22, P1, R24, c[0x0][0x1c8], 0x1 ;  /* 0x0000720018160a11 */ /* 0x000fc600078208ff */
[--C-:B------:R-:W-:Y:S01]  /*e1a0*/  FFMA.FTZ R151, R19, c[0x0][0x2d0], -R166.reuse ;  /* 0x0000b40013977a23 */ /* 0x100fe200000108a6 */
[----:B------:R-:W-:Y:S01]  /*e1b0*/  @P0 LEA.HI.X R23, R24, c[0x0][0x1cc], R77, 0x1, P1 ;  /* 0x0000730018170a11 */ /* 0x000fe200008f0c4d */
[--C-:B------:R-:W-:Y:S01]  /*e1c0*/  FFMA.FTZ R153, R3, c[0x0][0x2d0], -R166.reuse ;  /* 0x0000b40003997a23 */ /* 0x100fe200000108a6 */
[C---:B------:R-:W-:Y:S01]  /*e1d0*/  @P0 LEA R18, P1, R7.reuse, R22, 0x1 ;  /* 0x0000001607120211 */ /* 0x040fe200078208ff */
[----:B------:R-:W-:Y:S02]  /*e1e0*/  FFMA.FTZ R150, R48, c[0x0][0x2d0], -R166 ;  /* 0x0000b40030967a23 */ /* 0x000fe400000108a6 */
[----:B------:R2:W-:Y:S01]  /*e1f0*/  @P0 LDGSTS.E.BYPASS.LTC128B.128 [R213+0x6100], [R22.64], !P6 ;  /* 0x0610000016d50fae */ /* 0x0005e2000f101d46 */
[----:B------:R-:W-:Y:S01]  /*e200*/  @P0 LEA.HI.X R19, R7, R23, R210, 0x1, P1 ;  /* 0x0000001707130211 */ /* 0x000fe200008f0cd2 */
[--C-:B------:R-:W-:Y:S01]  /*e210*/  FFMA.FTZ R146, R17, c[0x0][0x2d0], -R166.reuse ;  /* 0x0000b40011927a23 */ /* 0x100fe200000108a6 */
[----:B------:R-:W-:Y:S01]  /*e220*/  MUFU.EX2 R153, R153 ;  /* 0x0000009900997308 */ /* 0x000fe20000000800 */
[----:B------:R2:W-:Y:S01]  /*e230*/  @P0 LDGSTS.E.BYPASS.LTC128B.128 [R213+0x8100], [R22.64+0x80], !P4 ;  /* 0x0810008016d50fae */ /* 0x0005e2000e101d46 */
[----:B-1----:R-:W-:Y:S01]  /*e240*/  FMNMX.FTZ R3, R21, R16, !PT ;  /* 0x0000001015037209 */ /* 0x002fe20007810000 */
[----:B------:R-:W-:-:S02]  /*e250*/  FFMA.FTZ R145, R11, c[0x0][0x2d0], -R166 ;  /* 0x0000b4000b917a23 */ /* 0x000fc400000108a6 */
[----:B------:R2:W-:Y:S01]  /*e260*/  @P0 LDGSTS.E.BYPASS.LTC128B.128 [R213+0xa100], [R22.64+0x100], !P5 ;  /* 0x0a10010016d50fae */ /* 0x0005e2000e901d46 */
[C---:B------:R-:W-:Y:S01]  /*e270*/  FSETP.NEU.FTZ.AND P1, PT, R3.reuse, -INF , PT ;  /* 0xff8000000300780b */ /* 0x040fe20003f3d000 */
[----:B------:R-:W-:Y:S01]  /*e280*/  FMUL.FTZ R163, R3, c[0x0][0x2d0] ;  /* 0x0000b40003a37a20 */ /* 0x000fe20000410000 */
[----:B------:R-:W1:Y:S01]  /*e290*/  MUFU.EX2 R150, R150 ;  /* 0x0000009600967308 */ /* 0x000e620000000800 */
[----:B------:R3:W-:Y:S01]  /*e2a0*/  @P0 LDGSTS.E.BYPASS.LTC128B.128 [R213+0x7100], [R18.64], !P6 ;  /* 0x0710000012d50fae */ /* 0x0007e2000f101d46 */
[--C-:B------:R-:W-:Y:S02]  /*e2b0*/  FFMA.FTZ R2, R9, c[0x0][0x2d0], -R166.reuse ;  /* 0x0000b40009027a23 */ /* 0x100fe400000108a6 */
[----:B------:R-:W-:Y:S01]  /*e2c0*/  FSEL R163, R163, RZ, P1 ;  /* 0x000000ffa3a37208 */ /* 0x000fe20000800000 */
[----:B------:R3:W-:Y:S01]  /*e2d0*/  @P0 LDGSTS.E.BYPASS.LTC128B.128 [R213+0x9100], [R18.64+0x80], !P4 ;  /* 0x0910008012d50fae */ /* 0x0007e2000e101d46 */
[----:B------:R-:W-:Y:S02]  /*e2e0*/  FFMA.FTZ R149, R15, c[0x0][0x2d0], -R166 ;  /* 0x0000b4000f957a23 */ /* 0x000fe400000108a6 */
[----:B------:R-:W-:Y:S01]  /*e2f0*/  MUFU.EX2 R151, R151 ;  /* 0x0000009700977308 */ /* 0x000fe20000000800 */
[----:B------:R3:W-:Y:S01]  /*e300*/  @P0 LDGSTS.E.BYPASS.LTC128B.128 [R213+0xb100], [R18.64+0x100], !P5 ;  /* 0x0b10010012d50fae */ /* 0x0007e2000e901d46 */
[----:B------:R-:W-:-:S02]  /*e310*/  FFMA.FTZ R152, R49, c[0x0][0x2d0], -R163 ;  /* 0x0000b40031987a23 */ /* 0x000fc400000108a3 */
[--C-:B------:R-:W-:Y:S01]  /*e320*/  FFMA.FTZ R155, R68, c[0x0][0x2d0], -R163.reuse ;  /* 0x0000b400449b7a23 */ /* 0x100fe200000108a3 */
[----:B------:R-:W4:Y:S01]  /*e330*/  LDSM.16.MT88.4 R40, [R203+0x2100] ;  /* 0x00210000cb28783b */ /* 0x000f220000004200 */
[--C-:B------:R-:W-:Y:S02]  /*e340*/  FFMA.FTZ R157, R36, c[0x0][0x2d0], -R163.reuse ;  /* 0x0000b400249d7a23 */ /* 0x100fe400000108a3 */
[--C-:B------:R-:W-:Y:S01]  /*e350*/  FFMA.FTZ R148, R6, c[0x0][0x2d0], -R163.reuse ;  /* 0x0000b40006947a23 */ /* 0x100fe200000108a3 */
[----:B------:R-:W2:Y:S01]  /*e360*/  LDSM.16.MT88.4 R56, [R197+0x2100] ;  /* 0x00210000c538783b */ /* 0x000ea20000004200 */
[----:B------:R-:W3:Y:S01]  /*e370*/  MUFU.EX2 R146, R146 ;  /* 0x0000009200927308 */ /* 0x000ee20000000800 */
[--C-:B------:R-:W-:Y:S01]  /*e380*/  FFMA.FTZ R135, R10, c[0x0][0x2d0], -R163.reuse ;  /* 0x0000b4000a877a23 */ /* 0x100fe200000108a3 */
[----:B-1----:R-:W-:Y:S01]  /*e390*/  F2FP.PACK_AB R96, R150, R153 ;  /* 0x000000999660723e */ /* 0x002fe200000000ff */
[----:B------:R-:W1:Y:S01]  /*e3a0*/  LDSM.16.MT88.4 R124, [R203+0x100] ;  /* 0x00010000cb7c783b */ /* 0x000e620000004200 */
[----:B------:R-:W-:-:S02]  /*e3b0*/  FFMA.FTZ R0, R8, c[0x0][0x2d0], -R163 ;  /* 0x0000b40008007a23 */ /* 0x000fc400000108a3 */
[--C-:B------:R-:W-:Y:S01]  /*e3c0*/  FFMA.FTZ R144, R13, c[0x0][0x2d0], -R166.reuse ;  /* 0x0000b4000d907a23 */ /* 0x100fe200000108a6 */
[----:B------:R-:W1:Y:S01]  /*e3d0*/  LDSM.16.MT88.4 R116, [R198+0x100] ;  /* 0x00010000c674783b */ /* 0x000e620000004200 */
[----:B------:R-:W-:Y:S01]  /*e3e0*/  MUFU.EX2 R152, R152 ;  /* 0x0000009800987308 */ /* 0x000fe20000000800 */
[--C-:B------:R-:W-:Y:S02]  /*e3f0*/  FFMA.FTZ R147, R14, c[0x0][0x2d0], -R163.reuse ;  /* 0x0000b4000e937a23 */ /* 0x100fe400000108a3 */
[----:B------:R-:W1:Y:S01]  /*e400*/  LDSM.16.MT88.4 R108, [R197+0x100] ;  /* 0x00010000c56c783b */ /* 0x000e620000004200 */
[----:B------:R-:W-:Y:S02]  /*e410*/  FFMA.FTZ R134, R12, c[0x0][0x2d0], -R163 ;  /* 0x0000b4000c867a23 */ /* 0x000fe400000108a3 */
[--C-:B------:R-:W-:Y:S01]  /*e420*/  FFMA.FTZ R154, R167, c[0x0][0x2d0], -R166.reuse ;  /* 0x0000b400a79a7a23 */ /* 0x100fe200000108a6 */
[----:B------:R-:W1:Y:S01]  /*e430*/  LDSM.16.MT88.4 R100, [R196+0x100] ;  /* 0x00010000c464783b */ /* 0x000e620000004200 */
[----:B------:R-:W4:Y:S01]  /*e440*/  MUFU.EX2 R155, R155 ;  /* 0x0000009b009b7308 */ /* 0x000f220000000800 */
[----:B---3--:R-:W-:Y:S01]  /*e450*/  F2FP.PACK_AB R98, R146, R151 ;  /* 0x000000979262723e */ /* 0x008fe200000000ff */
[--C-:B------:R-:W-:Y:S01]  /*e460*/  FFMA.FTZ R156, R165, c[0x0][0x2d0], -R166.reuse ;  /* 0x0000b400a59c7a23 */ /* 0x100fe200000108a6 */
[----:B------:R-:W3:Y:S01]  /*e470*/  LDSM.16.MT88.4 R48, [R198+0x2100] ;  /* 0x00210000c630783b */ /* 0x000ee20000004200 */
[----:B------:R-:W-:-:S02]  /*e480*/  FFMA.FTZ R159, R159, c[0x0][0x2d0], -R166 ;  /* 0x0000b4009f9f7a23 */ /* 0x000fc400000108a6 */
[--C-:B------:R-:W-:Y:S01]  /*e490*/  FFMA.FTZ R161, R161, c[0x0][0x2d0], -R166.reuse ;  /* 0x0000b400a1a17a23 */ /* 0x100fe200000108a6 */
[----:B------:R-:W1:Y:S01]  /*e4a0*/  LDSM.16.MT88.4 R64, [R196+0x2100] ;  /* 0x00210000c440783b */ /* 0x000e620000004200 */
[----:B------:R-:W-:Y:S01]  /*e4b0*/  MUFU.EX2 R157, R157 ;  /* 0x0000009d009d7308 */ /* 0x000fe20000000800 */
[--C-:B------:R-:W-:Y:S02]  /*e4c0*/  FFMA.FTZ R160, R160, c[0x0][0x2d0], -R163.reuse ;  /* 0x0000b400a0a07a23 */ /* 0x100fe400000108a3 */
[----:B------:R-:W1:Y:S01]  /*e4d0*/  LDSM.16.MT88.4 R72, [R203+0x4100] ;  /* 0x00410000cb48783b */ /* 0x000e620000004200 */
[--C-:B------:R-:W-:Y:S02]  /*e4e0*/  FFMA.FTZ R165, R170, c[0x0][0x2d0], -R163.reuse ;  /* 0x0000b400aaa57a23 */ /* 0x100fe400000108a3 */
[--C-:B------:R-:W-:Y:S01]  /*e4f0*/  FFMA.FTZ R162, R162, c[0x0][0x2d0], -R163.reuse ;  /* 0x0000b400a2a27a23 */ /* 0x100fe200000108a3 */
[----:B------:R-:W1:Y:S01]  /*e500*/  LDSM.16.MT88.4 R80, [R198+0x4100] ;  /* 0x00410000c650783b */ /* 0x000e620000004200 */
[----:B------:R-:W2:Y:S01]  /*e510*/  MUFU.EX2 R148, R148 ;  /* 0x0000009400947308 */ /* 0x000ea20000000800 */
[----:B----4-:R-:W-:Y:S01]  /*e520*/  F2FP.PACK_AB R97, R155, R152 ;  /* 0x000000989b61723e */ /* 0x010fe200000000ff */
[----:B------:R-:W-:Y:S01]  /*e530*/  FFMA.FTZ R167, R168, c[0x0][0x2d0], -R163 ;  /* 0x0000b400a8a77a23 */ /* 0x000fe200000108a3 */
[----:B------:R-:W4:Y:S01]  /*e540*/  LDSM.16.MT88.4 R88, [R197+0x4100] ;  /* 0x00410000c558783b */ /* 0x000f220000004200 */
        /* <DEDUP_REMOVED lines=9> */
[----:B--2---:R-:W-:Y:S01]  /*e5e0*/  F2FP.PACK_AB R99, R148, R157 ;  /* 0x0000009d9463723e */ /* 0x004fe200000000ff */
[----:B------:R-:W2:Y:S01]  /*e5f0*/  MUFU.EX2 R144, R144 ;  /* 0x0000009000907308 */ /* 0x000ea20000000800 */
[--C-:B------:R-:W-:Y:S01]  /*e600*/  FFMA.FTZ R171, R142, c[0x0][0x2d0], -R163.reuse ;  /* 0x0000b4008eab7a23 */ /* 0x100fe200000108a3 */
[----:B------:R-:W2:Y:S01]  /*e610*/  LDSM.16.MT88.4 R20, [R203+0x900] ;  /* 0x00090000cb14783b */ /* 0x000ea20000004200 */
[----:B------:R-:W-:-:S02]  /*e620*/  FFMA.FTZ R166, R140, c[0x0][0x2d0], -R163 ;  /* 0x0000b4008ca67a23 */ /* 0x000fc400000108a3 */
[----:B------:R-:W-:Y:S01]  /*e630*/  FFMA.FTZ R233, R158, c[0x0][0x2d0], -R163 ;  /* 0x0000b4009ee97a23 */ /* 0x000fe200000108a3 */
[C---:B------:R-:W-:Y:S01]  /*e640*/  HMMA.16816.F32 R36, R96.reuse, R40, RZ ;  /* 0x000000286024723c */ /* 0x040fe200000018ff */
[----:B------:R-:W2:Y:S01]  /*e650*/  LDSM.16.MT88.4 R12, [R196+0x2900] ;  /* 0x00290000c40c783b */ /* 0x000ea20000004200 */
[----:B------:R-:W-:Y:S01]  /*e660*/  MUFU.EX2 R145, R145 ;  /* 0x0000009100917308 */ /* 0x000fe20000000800 */
[----:B------:R-:W-:Y:S02]  /*e670*/  FADD.FTZ R150, R153, R150 ;  /* 0x0000009699967221 */ /* 0x000fe40000010000 */
[----:B------:R-:W-:Y:S01]  /*e680*/  LDSM.16.MT88.4 R136, [R198+0x900] ;  /* 0x00090000c688783b */ /* 0x000fe20000004200 */
[----:B------:R-:W-:Y:S02]  /*e690*/  FADD.FTZ R152, R152, R155 ;  /* 0x0000009b98987221 */ /* 0x000fe40000010000 */
[----:B------:R-:W-:Y:S01]  /*e6a0*/  HMMA.16816.F32 R52, R96, R56, RZ ;  /* 0x000000386034723c */ /* 0x000fe200000018ff */
[----:B------:R-:W-:Y:S01]  /*e6b0*/  LDSM.16.MT88.4 R32, [R197+0x900] ;  /* 0x00090000c520783b */ /* 0x000fe20000004200 */
[----:B------:R-:W-:Y:S01]  /*e6c0*/  MUFU.EX2 R2, R2 ;  /* 0x0000000200027308 */ /* 0x000fe20000000800 */
[----:B------:R-:W-:-:S02]  /*e6d0*/  FADD.FTZ R151, R151, R150 ;  /* 0x0000009697977221 */ /* 0x000fc40000010000 */
[----:B------:R-:W-:Y:S01]  /*e6e0*/  LDSM.16.MT88.4 R28, [R196+0x900] ;  /* 0x00090000c41c783b */ /* 0x000fe20000004200 */
[----:B------:R-:W-:Y:S02]  /*e6f0*/  FADD.FTZ R157, R157, R152 ;  /* 0x000000989d9d7221 */ /* 0x000fe40000010000 */
[C---:B------:R-:W-:Y:S01]  /*e700*/  HMMA.16816.F32 R40, R96.reuse, R42, RZ ;  /* 0x0000002a6028723c */ /* 0x040fe200000018ff */
[----:B------:R-:W-:Y:S01]  /*e710*/  LDSM.16.MT88.4 R24, [R198+0x2900] ;  /* 0x00290000c618783b */ /* 0x000fe20000004200 */
[----:B------:R-:W-:Y:S01]  /*e720*/  MUFU.EX2 R147, R147 ;  /* 0x0000009300937308 */ /* 0x000fe20000000800 */
[----:B------:R-:W-:Y:S02]  /*e730*/  FADD.FTZ R146, R146, R151 ;  /* 0x0000009792927221 */ /* 0x000fe40000010000 */
[----:B------:R-:W-:Y:S01]  /*e740*/  FADD.FTZ R148, R148, R157 ;  /* 0x0000009d94947221 */ /* 0x000fe20000010000 */
[----:B------:R-:W-:Y:S02]  /*e750*/  LDSM.16.MT88.4 R140, [R198+0x1900] ;  /* 0x00190000c68c783b */ /* 0x000fe40000004200 */
[C---:B------:R-:W-:Y:S02]  /*e760*/  HMMA.16816.F32 R56, R96.reuse, R58, RZ ;  /* 0x0000003a6038723c */ /* 0x040fe400000018ff */
[----:B------:R-:W2:Y:S01]  /*e770*/  MUFU.EX2 R134, R134 ;  /* 0x0000008600867308 */ /* 0x000ea20000000800 */
[----:B------:R-:W0:Y:S05]  /*e780*/  LDGDEPBAR ;  /* 0x00000000000079af */ /* 0x000e2a0000000000 */
[C---:B-1----:R-:W-:Y:S02]  /*e790*/  HMMA.16816.F32 R128, R96.reuse, R124, RZ ;  /* 0x0000007c6080723c */ /* 0x042fe400000018ff */
[----:B------:R-:W-:Y:S06]  /*e7a0*/  MUFU.EX2 R135, R135 ;  /* 0x0000008700877308 */ /* 0x000fec0000000800 */
[C---:B------:R-:W-:Y:S02]  /*e7b0*/  HMMA.16816.F32 R120, R96.reuse, R116, RZ ;  /* 0x000000746078723c */ /* 0x040fe400000018ff */
[----:B------:R-:W1:Y:S06]  /*e7c0*/  MUFU.EX2 R0, R0 ;  /* 0x0000000000007308 */ /* 0x000e6c0000000800 */
[C---:B------:R-:W-:Y:S02]  /*e7d0*/  HMMA.16816.F32 R112, R96.reuse, R108, RZ ;  /* 0x0000006c6070723c */ /* 0x040fe400000018ff */
[----:B------:R-:W-:Y:S06]  /*e7e0*/  MUFU.EX2 R154, R154 ;  /* 0x0000009a009a7308 */ /* 0x000fec0000000800 */
[C---:B------:R-:W-:Y:S02]  /*e7f0*/  HMMA.16816.F32 R104, R96.reuse, R100, RZ ;  /* 0x000000646068723c */ /* 0x040fe400000018ff */
[----:B------:R-:W1:Y:S06]  /*e800*/  MUFU.EX2 R159, R159 ;  /* 0x0000009f009f7308 */ /* 0x000e6c0000000800 */
[C---:B---3--:R-:W-:Y:S02]  /*e810*/  HMMA.16816.F32 R44, R96.reuse, R48, RZ ;  /* 0x00000030602c723c */ /* 0x048fe400000018ff */
[----:B------:R-:W-:Y:S06]  /*e820*/  MUFU.EX2 R156, R156 ;  /* 0x0000009c009c7308 */ /* 0x000fec0000000800 */
[C---:B------:R-:W-:Y:S02]  /*e830*/  HMMA.16816.F32 R60, R96.reuse, R64, RZ ;  /* 0x00000040603c723c */ /* 0x040fe400000018ff */
[----:B------:R-:W3:Y:S06]  /*e840*/  MUFU.EX2 R161, R161 ;  /* 0x000000a100a17308 */ /* 0x000eec0000000800 */
[C---:B------:R-:W-:Y:S02]  /*e850*/  HMMA.16816.F32 R68, R96.reuse, R72, RZ ;  /* 0x000000486044723c */ /* 0x040fe400000018ff */
[----:B------:R-:W-:Y:S06]  /*e860*/  MUFU.EX2 R160, R160 ;  /* 0x000000a000a07308 */ /* 0x000fec0000000800 */
[C---:B------:R-:W-:Y:S02]  /*e870*/  HMMA.16816.F32 R76, R96.reuse, R80, RZ ;  /* 0x00000050604c723c */ /* 0x040fe400000018ff */
[----:B------:R-:W1:Y:S06]  /*e880*/  MUFU.EX2 R165, R165 ;  /* 0x000000a500a57308 */ /* 0x000e6c0000000800 */
[C---:B----4-:R-:W-:Y:S02]  /*e890*/  HMMA.16816.F32 R84, R96.reuse, R88, RZ ;  /* 0x000000586054723c */ /* 0x050fe400000018ff */
[----:B------:R-:W-:Y:S06]  /*e8a0*/  MUFU.EX2 R162, R162 ;  /* 0x000000a200a27308 */ /* 0x000fec0000000800 */
[C---:B------:R-:W-:Y:S02]  /*e8b0*/  HMMA.16816.F32 R124, R96.reuse, R126, RZ ;  /* 0x0000007e607c723c */ /* 0x040fe400000018ff */
[----:B------:R-:W4:Y:S06]  /*e8c0*/  MUFU.EX2 R167, R167 ;  /* 0x000000a700a77308 */ /* 0x000f2c0000000800 */
[C---:B------:R-:W-:Y:S02]  /*e8d0*/  HMMA.16816.F32 R116, R96.reuse, R118, RZ ;  /* 0x000000766074723c */ /* 0x040fe400000018ff */
[----:B------:R-:W-:Y:S06]  /*e8e0*/  MUFU.EX2 R168, R168 ;  /* 0x000000a800a87308 */ /* 0x000fec0000000800 */
[C---:B------:R-:W-:Y:S02]  /*e8f0*/  HMMA.16816.F32 R108, R96.reuse, R110, RZ ;  /* 0x0000006e606c723c */ /* 0x040fe400000018ff */
[----:B------:R-:W1:Y:S06]  /*e900*/  MUFU.EX2 R169, R169 ;  /* 0x000000a900a97308 */ /* 0x000e6c0000000800 */
        /* <DEDUP_REMOVED lines=12> */
[C---:B------:R-:W-:Y:S07]  /*e9d0*/  HMMA.16816.F32 R92, R96.reuse, R4, RZ ;  /* 0x00000004605c723c */ /* 0x040fee00000018ff */
[----:B--2---:R-:W-:Y:S01]  /*e9e0*/  F2FP.PACK_AB R4, R144, R149 ;  /* 0x000000959004723e */ /* 0x004fe200000000ff */
[----:B------:R-:W-:Y:S01]  /*e9f0*/  HMMA.16816.F32 R96, R96, R6, RZ ;  /* 0x000000066060723c */ /* 0x000fe200000018ff */
[----:B------:R-:W-:Y:S01]  /*ea00*/  F2FP.PACK_AB R5, R134, R147 ;  /* 0x000000938605723e */ /* 0x000fe200000000ff */
[----:B------:R-:W-:-:S02]  /*ea10*/  FADD.FTZ R149, R149, R146 ;  /* 0x0000009295957221 */ /* 0x000fc40000010000 */
[----:B------:R-:W-:Y:S02]  /*ea20*/  FADD.FTZ R147, R147, R148 ;  /* 0x0000009493937221 */ /* 0x000fe40000010000 */
[----:B------:R-:W-:Y:S01]  /*ea30*/  FADD.FTZ R144, R144, R149 ;  /* 0x0000009590907221 */ /* 0x000fe20000010000 */
[----:B------:R-:W-:Y:S01]  /*ea40*/  F2FP.PACK_AB R6, R2, R145 ;  /* 0x000000910206723e */ /* 0x000fe200000000ff */
[----:B------:R-:W-:Y:S01]  /*ea50*/  FADD.FTZ R134, R134, R147 ;  /* 0x0000009386867221 */ /* 0x000fe20000010000 */
[----:B-1----:R-:W-:Y:S01]  /*ea60*/  F2FP.PACK_AB R7, R0, R135 ;  /* 0x000000870007723e */ /* 0x002fe200000000ff */
[----:B------:R-:W-:Y:S02]  /*ea70*/  FADD.FTZ R145, R145, R144 ;  /* 0x0000009091917221 */ /* 0x000fe40000010000 */
[----:B------:R-:W-:Y:S02]  /*ea80*/  FADD.FTZ R135, R135, R134 ;  /* 0x0000008687877221 */ /* 0x000fe40000010000 */
[----:B------:R-:W-:-:S02]  /*ea90*/  FADD.FTZ R145, R2, R145 ;  /* 0x0000009102917221 */ /* 0x000fc40000010000 */
[----:B------:R-:W-:Y:S01]  /*eaa0*/  HMMA.16816.F32 R36, R4, R8, R36 ;  /* 0x000000080424723c */ /* 0x000fe20000001824 */
[----:B------:R-:W-:-:S07]  /*eab0*/  FADD.FTZ R135, R0, R135 ;  /* 0x0000008700877221 */ /* 0x000fce0000010000 */
[C---:B------:R-:W-:Y:S01]  /*eac0*/  HMMA.16816.F32 R40, R4.reuse, R10, R40 ;  /* 0x0000000a0428723c */ /* 0x040fe20000001828 */
[----:B------:R-:W1:Y:S07]  /*ead0*/  LDSM.16.MT88.4 R8, [R198+0x4900] ;  /* 0x00490000c608783b */ /* 0x000e6e0000004200 */
[C---:B------:R-:W-:Y:S08]  /*eae0*/  HMMA.16816.F32 R52, R4.reuse, R16, R52 ;  /* 0x000000100434723c */ /* 0x040ff00000001834 */
[C---:B------:R-:W-:Y:S01]  /*eaf0*/  HMMA.16816.F32 R56, R4.reuse, R18, R56 ;  /* 0x000000120438723c */ /* 0x040fe20000001838 */
[----:B------:R-:W2:Y:S07]  /*eb00*/  LDSM.16.MT88.4 R16, [R197+0x4900] ;  /* 0x00490000c510783b */ /* 0x000eae0000004200 */
[C---:B------:R-:W-:Y:S08]  /*eb10*/  HMMA.16816.F32 R128, R4.reuse, R20, R128 ;  /* 0x000000140480723c */ /* 0x040ff00000001880 */
[C---:B------:R-:W-:Y:S01]  /*eb20*/  HMMA.16816.F32 R124, R4.reuse, R22, R124 ;  /* 0x00000016047c723c */ /* 0x040fe2000000187c */
[----:B------:R-:W3:Y:S07]  /*eb30*/  LDSM.16.MT88.4 R20, [R203+0x4900] ;  /* 0x00490000cb14783b */ /* 0x000eee0000004200 */
[C---:B------:R-:W-:Y:S08]  /*eb40*/  HMMA.16816.F32 R60, R4.reuse, R12, R60 ;  /* 0x0000000c043c723c */ /* 0x040ff0000000183c */
        /* <DEDUP_REMOVED lines=8> */
[C---:B------:R-:W-:Y:S08]  /*ebd0*/  HMMA.16816.F32 R120, R4.reuse, R136, R120 ;  /* 0x000000880478723c */ /* 0x040ff00000001878 */
[C---:B------:R-:W-:Y:S01]  /*ebe0*/  HMMA.16816.F32 R116, R4.reuse, R138, R116 ;  /* 0x0000008a0474723c */ /* 0x040fe20000001874 */
[----:B------:R-:W-:Y:S07]  /*ebf0*/  LDSM.16.MT88.4 R136, [R197+0x1900] ;  /* 0x00190000c588783b */ /* 0x000fee0000004200 */
        /* <DEDUP_REMOVED lines=9> */
[C---:B---3--:R-:W-:Y:S08]  /*ec90*/  HMMA.16816.F32 R68, R4.reuse, R20, R68 ;  /* 0x000000140444723c */ /* 0x048ff00000001844 */
[C---:B------:R-:W-:Y:S01]  /*eca0*/  HMMA.16816.F32 R72, R4.reuse, R22, R72 ;  /* 0x000000160448723c */ /* 0x040fe20000001848 */
[----:B------:R-:W-:Y:S07]  /*ecb0*/  LDSM.16.MT88.4 R20, [R203+0x5100] ;  /* 0x00510000cb14783b */ /* 0x000fee0000004200 */
[C---:B------:R-:W-:Y:S08]  /*ecc0*/  HMMA.16816.F32 R92, R4.reuse, R12, R92 ;  /* 0x0000000c045c723c */ /* 0x040ff0000000185c */
[----:B------:R-:W-:Y:S01]  /*ecd0*/  HMMA.16816.F32 R96, R4, R14, R96 ;  /* 0x0000000e0460723c */ /* 0x000fe20000001860 */
[----:B------:R-:W3:Y:S06]  /*ece0*/  LDSM.16.MT88.4 R12, [R203+0x3100] ;  /* 0x00310000cb0c783b */ /* 0x000eec0000004200 */
[----:B------:R-:W-:Y:S01]  /*ecf0*/  F2FP.PACK_AB R4, R159, R154 ;  /* 0x0000009a9f04723e */ /* 0x000fe200000000ff */
[----:B------:R-:W-:Y:S01]  /*ed00*/  FADD.FTZ R154, R154, R145 ;  /* 0x000000919a9a7221 */ /* 0x000fe20000010000 */
[----:B------:R-:W-:-:S02]  /*ed10*/  F2FP.PACK_AB R6, R161, R156 ;  /* 0x0000009ca106723e */ /* 0x000fc400000000ff */
[----:B------:R-:W-:Y:S01]  /*ed20*/  F2FP.PACK_AB R5, R165, R160 ;  /* 0x000000a0a505723e */ /* 0x000fe200000000ff */
[----:B------:R-:W-:Y:S01]  /*ed30*/  FADD.FTZ R160, R160, R135 ;  /* 0x00000087a0a07221 */ /* 0x000fe20000010000 */
[----:B----4-:R-:W-:Y:S01]  /*ed40*/  F2FP.PACK_AB R7, R167, R162 ;  /* 0x000000a2a707723e */ /* 0x010fe200000000ff */
[----:B------:R-:W-:Y:S02]  /*ed50*/  FADD.FTZ R159, R159, R154 ;  /* 0x0000009a9f9f7221 */ /* 0x000fe40000010000 */
[----:B------:R-:W-:Y:S02]  /*ed60*/  FADD.FTZ R165, R165, R160 ;  /* 0x000000a0a5a57221 */ /* 0x000fe40000010000 */
[----:B------:R-:W-:Y:S02]  /*ed70*/  FADD.FTZ R156, R156, R159 ;  /* 0x0000009f9c9c7221 */ /* 0x000fe40000010000 */
[----:B-1----:R-:W-:Y:S01]  /*ed80*/  HMMA.16816.F32 R128, R4, R8, R128 ;  /* 0x000000080480723c */ /* 0x002fe20000001880 */
[----:B------:R-:W-:-:S02]  /*ed90*/  FADD.FTZ R162, R162, R165 ;  /* 0x000000a5a2a27221 */ /* 0x000fc40000010000 */
[----:B------:R-:W-:Y:S02]  /*eda0*/  FADD.FTZ R161, R161, R156 ;  /* 0x0000009ca1a17221 */ /* 0x000fe40000010000 */
[----:B------:R-:W-:-:S03]  /*edb0*/  FADD.FTZ R167, R167, R162 ;  /* 0x000000a2a7a77221 */ /* 0x000fc60000010000 */
[C---:B------:R-:W-:Y:S01]  /*edc0*/  HMMA.16816.F32 R124, R4.reuse, R10, R124 ;  /* 0x0000000a047c723c */ /* 0x040fe2000000187c */
[----:B------:R-:W1:Y:S07]  /*edd0*/  LDSM.16.MT88.4 R8, [R197+0x3100] ;  /* 0x00310000c508783b */ /* 0x000e6e0000004200 */
[C---:B--2---:R-:W-:Y:S08]  /*ede0*/  HMMA.16816.F32 R120, R4.reuse, R16, R120 ;  /* 0x000000100478723c */ /* 0x044ff00000001878 */
[C---:B------:R-:W-:Y:S01]  /*edf0*/  HMMA.16816.F32 R116, R4.reuse, R18, R116 ;  /* 0x000000120474723c */ /* 0x040fe20000001874 */
[----:B------:R-:W2:Y:S07]  /*ee00*/  LDSM.16.MT88.4 R16, [R196+0x3100] ;  /* 0x00310000c410783b */ /* 0x000eae0000004200 */
[C---:B---3--:R-:W-:Y:S08]  /*ee10*/  HMMA.16816.F32 R36, R4.reuse, R12, R36 ;  /* 0x0000000c0424723c */ /* 0x048ff00000001824 */
[C---:B------:R-:W-:Y:S01]  /*ee20*/  HMMA.16816.F32 R40, R4.reuse, R14, R40 ;  /* 0x0000000e0428723c */ /* 0x040fe20000001828 */
[----:B------:R-:W3:Y:S07]  /*ee30*/  LDSM.16.MT88.4 R12, [R198+0x5100] ;  /* 0x00510000c60c783b */ /* 0x000eee0000004200 */
[C---:B------:R-:W-:Y:S08]  /*ee40*/  HMMA.16816.F32 R68, R4.reuse, R20, R68 ;  /* 0x000000140444723c */ /* 0x040ff00000001844 */
[C---:B-1----:R-:W-:Y:S08]  /*ee50*/  HMMA.16816.F32 R52, R4.reuse, R8, R52 ;  /* 0x000000080434723c */ /* 0x042ff00000001834 */
        /* <DEDUP_REMOVED lines=8> */
[C---:B------:R-:W-:Y:S01]  /*eee0*/  HMMA.16816.F32 R72, R4.reuse, R22, R72 ;  /* 0x000000160448723c */ /* 0x040fe20000001848 */
[----:B------:R-:W-:Y:S07]  /*eef0*/  LDSM.16.MT88.4 R20, [R196+0x3900] ;  /* 0x00390000c414783b */ /* 0x000fee0000004200 */
        /* <DEDUP_REMOVED lines=8> */
[----:B------:R-:W4:Y:S07]  /*ef80*/  LDSM.16.MT88.4 R32, [R196+0x1900] ;  /* 0x00190000c420783b */ /* 0x000f2e0000004200 */
[C---:B------:R-:W-:Y:S08]  /*ef90*/  HMMA.16816.F32 R104, R4.reuse, R28, R104 ;  /* 0x0000001c0468723c */ /* 0x040ff00000001868 */
[C---:B------:R-:W-:Y:S01]  /*efa0*/  HMMA.16816.F32 R100, R4.reuse, R30, R100 ;  /* 0x0000001e0464723c */ /* 0x040fe20000001864 */
[----:B------:R-:W1:Y:S07]  /*efb0*/  LDSM.16.MT88.4 R28, [R198+0x3900] ;  /* 0x00390000c61c783b */ /* 0x000e6e0000004200 */
[C---:B------:R-:W-:Y:S08]  /*efc0*/  HMMA.16816.F32 R44, R4.reuse, R24, R44 ;  /* 0x00000018042c723c */ /* 0x040ff0000000182c */
[----:B------:R-:W-:Y:S01]  /*efd0*/  HMMA.16816.F32 R48, R4, R26, R48 ;  /* 0x0000001a0430723c */ /* 0x000fe20000001830 */
[----:B------:R-:W2:Y:S06]  /*efe0*/  LDSM.16.MT88.4 R24, [R197+0x3900] ;  /* 0x00390000c518783b */ /* 0x000eac0000004200 */
[----:B------:R-:W-:Y:S01]  /*eff0*/  F2FP.PACK_AB R4, R169, R168 ;  /* 0x000000a8a904723e */ /* 0x000fe200000000ff */
[----:B------:R-:W-:Y:S01]  /*f000*/  FADD.FTZ R168, R168, R161 ;  /* 0x000000a1a8a87221 */ /* 0x000fe20000010000 */
[----:B------:R-:W-:-:S02]  /*f010*/  F2FP.PACK_AB R6, R235, R170 ;  /* 0x000000aaeb06723e */ /* 0x000fc400000000ff */
[----:B------:R-:W-:Y:S01]  /*f020*/  F2FP.PACK_AB R5, R171, R164 ;  /* 0x000000a4ab05723e */ /* 0x000fe200000000ff */
[----:B------:R-:W-:Y:S01]  /*f030*/  FADD.FTZ R164, R164, R167 ;  /* 0x000000a7a4a47221 */ /* 0x000fe20000010000 */
[----:B------:R-:W-:Y:S01]  /*f040*/  F2FP.PACK_AB R7, R233, R166 ;  /* 0x000000a6e907723e */ /* 0x000fe200000000ff */
[----:B------:R-:W-:Y:S02]  /*f050*/  FADD.FTZ R169, R169, R168 ;  /* 0x000000a8a9a97221 */ /* 0x000fe40000010000 */
[----:B------:R-:W-:Y:S02]  /*f060*/  FADD.FTZ R171, R171, R164 ;  /* 0x000000a4abab7221 */ /* 0x000fe40000010000 */
[----:B------:R-:W-:Y:S02]  /*f070*/  FADD.FTZ R170, R170, R169 ;  /* 0x000000a9aaaa7221 */ /* 0x000fe40000010000 */
[----:B---3--:R-:W-:Y:S01]  /*f080*/  HMMA.16816.F32 R128, R4, R12, R128 ;  /* 0x0000000c0480723c */ /* 0x008fe20000001880 */
[----:B------:R-:W-:-:S02]  /*f090*/  FADD.FTZ R166, R166, R171 ;  /* 0x000000aba6a67221 */ /* 0x000fc40000010000 */
[----:B------:R-:W-:Y:S02]  /*f0a0*/  FADD.FTZ R235, R235, R170 ;  /* 0x000000aaebeb7221 */ /* 0x000fe40000010000 */
[----:B------:R-:W-:-:S03]  /*f0b0*/  FADD.FTZ R233, R233, R166 ;  /* 0x000000a6e9e97221 */ /* 0x000fc60000010000 */
        /* <DEDUP_REMOVED lines=9> */
[C---:B------:R-:W-:Y:S08]  /*f150*/  HMMA.16816.F32 R116, R4.reuse, R142, R116 ;  /* 0x0000008e0474723c */ /* 0x040ff00000001874 */
[C---:B------:R-:W-:Y:S08]  /*f160*/  HMMA.16816.F32 R112, R4.reuse, R136, R112 ;  /* 0x000000880470723c */ /* 0x040ff00000001870 */
[C---:B------:R-:W-:Y:S08]  /*f170*/  HMMA.16816.F32 R108, R4.reuse, R138, R108 ;  /* 0x0000008a046c723c */ /* 0x040ff0000000186c */
[C---:B----4-:R-:W-:Y:S08]  /*f180*/  HMMA.16816.F32 R104, R4.reuse, R32, R104 ;  /* 0x000000200468723c */ /* 0x050ff00000001868 */
[C---:B------:R-:W-:Y:S08]  /*f190*/  HMMA.16816.F32 R100, R4.reuse, R34, R100 ;  /* 0x000000220464723c */ /* 0x040ff00000001864 */
[C---:B------:R-:W-:Y:S08]  /*f1a0*/  HMMA.16816.F32 R44, R4.reuse, R28, R44 ;  /* 0x0000001c042c723c */ /* 0x040ff0000000182c */
[C---:B------:R-:W-:Y:S08]  /*f1b0*/  HMMA.16816.F32 R48, R4.reuse, R30, R48 ;  /* 0x0000001e0430723c */ /* 0x040ff00000001830 */
[C---:B------:R-:W-:Y:S08]  /*f1c0*/  HMMA.16816.F32 R52, R4.reuse, R24, R52 ;  /* 0x000000180434723c */ /* 0x040ff00000001834 */
[C---:B------:R-:W-:Y:S08]  /*f1d0*/  HMMA.16816.F32 R56, R4.reuse, R26, R56 ;  /* 0x0000001a0438723c */ /* 0x040ff00000001838 */
[C---:B------:R-:W-:Y:S08]  /*f1e0*/  HMMA.16816.F32 R60, R4.reuse, R20, R60 ;  /* 0x00000014043c723c */ /* 0x040ff0000000183c */
[C---:B------:R-:W-:Y:S08]  /*f1f0*/  HMMA.16816.F32 R64, R4.reuse, R22, R64 ;  /* 0x000000160440723c */ /* 0x040ff00000001840 */
[C---:B---3--:R-:W-:Y:S08]  /*f200*/  HMMA.16816.F32 R76, R4.reuse, R12, R76 ;  /* 0x0000000c044c723c */ /* 0x048ff0000000184c */
[C---:B------:R-:W-:Y:S08]  /*f210*/  HMMA.16816.F32 R80, R4.reuse, R14, R80 ;  /* 0x0000000e0450723c */ /* 0x040ff00000001850 */
[C---:B-1----:R-:W-:Y:S08]  /*f220*/  HMMA.16816.F32 R84, R4.reuse, R8, R84 ;  /* 0x000000080454723c */ /* 0x042ff00000001854 */
[C---:B------:R-:W-:Y:S08]  /*f230*/  HMMA.16816.F32 R88, R4.reuse, R10, R88 ;  /* 0x0000000a0458723c */ /* 0x040ff00000001858 */
[C---:B--2---:R-:W-:Y:S08]  /*f240*/  HMMA.16816.F32 R92, R4.reuse, R16, R92 ;  /* 0x00000010045c723c */ /* 0x044ff0000000185c */
[----:B------:R-:W-:Y:S01]  /*f250*/  HMMA.16816.F32 R96, R4, R18, R96 ;  /* 0x000000120460723c */ /* 0x000fe20000001860 */
[----:B------:R-:W-:Y:S07]  /*f260*/  @!P0 BRA `(.L_x_128) ;  /* 0x00002eb000008947 */ /* 0x000fee0003800000 */
[C---:B------:R-:W-:Y:S01]  /*f270*/  IADD3 RZ, P3, R214.reuse, 0x40, RZ ;  /* 0x00000040d6ff7810 */ /* 0x040fe20007f7e0ff */
[----:B------:R-:W-:Y:S01]  /*f280*/  IMAD.MOV.U32 R224, RZ, RZ, c[0x0][0x1e0] ;  /* 0x00007800ffe07624 */ /* 0x000fe200078e00ff */
[----:B------:R-:W-:Y:S01]  /*f290*/  IADD3 RZ, P2, R214, 0x80, RZ ;  /* 0x00000080d6ff7810 */ /* 0x000fe20007f5e0ff */
[----:B------:R-:W-:Y:S01]  /*f2a0*/  IMAD.MOV.U32 R0, RZ, RZ, R3 ;  /* 0x000000ffff007224 */ /* 0x000fe200078e0003 */
[C---:B------:R-:W-:Y:S01]  /*f2b0*/  IADD3 RZ, P1, R216.reuse, 0x40, RZ ;  /* 0x00000040d8ff7810 */ /* 0x040fe20007f3e0ff */
[----:B------:R-:W-:Y:S01]  /*f2c0*/  IMAD.MOV.U32 R135, RZ, RZ, R132 ;  /* 0x000000ffff877224 */ /* 0x000fe200078e0084 */
[----:B------:R-:W-:Y:S01]  /*f2d0*/  IADD3 RZ, P0, R216, 0x80, RZ ;  /* 0x00000080d8ff7810 */ /* 0x000fe20007f1e0ff */
[--C-:B------:R-:W-:Y:S01]  /*f2e0*/  IMAD.X R230, RZ, RZ, R209.reuse, P3 ;  /* 0x000000ffffe67224 */ /* 0x100fe200018e06d1 */
[----:B------:R-:W-:Y:S01]  /*f2f0*/  LEA.HI.SX32 R231, R133, 0xfffffffe, 0x1a ;  /* 0xfffffffe85e77811 */ /* 0x000fe200078fd2ff */
[----:B------:R-:W-:Y:S01]  /*f300*/  IMAD.X R229, RZ, RZ, R209, P2 ;  /* 0x000000ffffe57224 */ /* 0x000fe200010e06d1 */
[C---:B------:R-:W-:Y:S01]  /*f310*/  IADD3 R195, R204.reuse, 0x800, RZ ;  /* 0x00000800ccc37810 */ /* 0x040fe20007ffe0ff */
[--C-:B------:R-:W-:Y:S01]  /*f320*/  IMAD.X R228, RZ, RZ, R219.reuse, P1 ;  /* 0x000000ffffe47224 */ /* 0x100fe200008e06db */
[C---:B------:R-:W-:Y:S01]  /*f330*/  IADD3 R194, R204.reuse, 0x1000, RZ ;  /* 0x00001000ccc27810 */ /* 0x040fe20007ffe0ff */
[----:B------:R-:W-:Y:S01]  /*f340*/  IMAD.X R227, RZ, RZ, R219, P0 ;  /* 0x000000ffffe37224 */ /* 0x000fe200000e06db */
[C---:B------:R-:W-:Y:S01]  /*f350*/  IADD3 R193, R204.reuse, 0x1800, RZ ;  /* 0x00001800ccc17810 */ /* 0x040fe20007ffe0ff */
[----:B------:R-:W-:Y:S01]  /*f360*/  IMAD.MOV.U32 R226, RZ, RZ, c[0x0][0x208] ;  /* 0x00008200ffe27624 */ /* 0x000fe200078e00ff */
[C---:B------:R-:W-:Y:S01]  /*f370*/  IADD3 R191, R204.reuse, 0x2000, RZ ;  /* 0x00002000ccbf7810 */ /* 0x040fe20007ffe0ff */
[----:B------:R-:W-:Y:S01]  /*f380*/  IMAD.MOV.U32 R225, RZ, RZ, c[0x0][0x20c] ;  /* 0x00008300ffe17624 */ /* 0x000fe200078e00ff */
[----:B------:R-:W-:Y:S01]  /*f390*/  IADD3 R190, R204, 0x2800, RZ ;  /* 0x00002800ccbe7810 */ /* 0x000fe20007ffe0ff */
[----:B------:R-:W-:Y:S01]  /*f3a0*/  IMAD.SHL.U32 R224, R224, 0x20, RZ ;  /* 0x00000020e0e07824 */ /* 0x000fe200078e00ff */
[C---:B------:R-:W-:Y:S01]  /*f3b0*/  IADD3 R189, R204.reuse, 0x3000, RZ ;  /* 0x00003000ccbd7810 */ /* 0x040fe20007ffe0ff */
[----:B------:R-:W-:Y:S01]  /*f3c0*/  ULDC.64 UR4, c[0x0][0x118] ;  /* 0x0000460000047ab9 */ /* 0x000fe20000000a00 */
[----:B------:R-:W-:-:S02]  /*f3d0*/  IADD3 R188, R204, 0x3800, RZ ;  /* 0x00003800ccbc7810 */ /* 0x000fc40007ffe0ff */
[C---:B------:R-:W-:Y:S02]  /*f3e0*/  IADD3 R187, R204.reuse, 0x4000, RZ ;  /* 0x00004000ccbb7810 */ /* 0x040fe40007ffe0ff */
[C---:B------:R-:W-:Y:S02]  /*f3f0*/  IADD3 R186, R204.reuse, 0x4800, RZ ;  /* 0x00004800ccba7810 */ /* 0x040fe40007ffe0ff */
[C---:B------:R-:W-:Y:S02]  /*f400*/  IADD3 R185, R204.reuse, 0x5000, RZ ;  /* 0x00005000ccb97810 */ /* 0x040fe40007ffe0ff */
[----:B------:R-:W-:Y:S02]  /*f410*/  IADD3 R184, R204, 0x5800, RZ ;  /* 0x00005800ccb87810 */ /* 0x000fe40007ffe0ff */
[C---:B------:R-:W-:Y:S02]  /*f420*/  IADD3 R223, R214.reuse, 0x40, RZ ;  /* 0x00000040d6df7810 */ /* 0x040fe40007ffe0ff */
[----:B------:R-:W-:-:S02]  /*f430*/  IADD3 R222, R214, 0x80, RZ ;  /* 0x00000080d6de7810 */ /* 0x000fc40007ffe0ff */
[C---:B------:R-:W-:Y:S02]  /*f440*/  IADD3 R221, R216.reuse, 0x40, RZ ;  /* 0x00000040d8dd7810 */ /* 0x040fe40007ffe0ff */
[----:B------:R-:W-:Y:S02]  /*f450*/  IADD3 R220, R216, 0x80, RZ ;  /* 0x00000080d8dc7810 */ /* 0x000fe40007ffe0ff */
.L_x_129:
[----:B------:R-:W-:Y:S04]  /*f460*/  DEPBAR.LE SB0, 0x0 ;  /* 0x000080000000791a */ /* 0x000fe80000000000 */
[----:B------:R-:W-:Y:S01]  /*f470*/  BAR.SYNC.DEFER_BLOCKING 0x0 ;  /* 0x0000000000007b1d */ /* 0x000fe20000010000 */
[----:B------:R-:W-:Y:S01]  /*f480*/  SHF.R.S32.HI R12, RZ, 0x1f, R231 ;  /* 0x0000001fff0c7819 */ /* 0x000fe200000114e7 */
[C---:B------:R-:W-:Y:S04]  /*f490*/  IMAD.WIDE.U32 R2, R231.reuse, c[0x0][0x208], RZ ;  /* 0x00008200e7027a25 */ /* 0x040fe800078e00ff */
[----:B------:R-:W-:Y:S01]  /*f4a0*/  IMAD R12, R12, c[0x0][0x208], RZ ;  /* 0x000082000c0c7a24 */ /* 0x000fe200078e02ff */
[C---:B------:R-:W-:Y:S03]  /*f4b0*/  SHF.L.U32 R5, R2.reuse, 0x6, RZ ;  /* 0x0000000602057819 */ /* 0x040fe600000006ff */
[----:B------:R-:W-:Y:S01]  /*f4c0*/  IMAD R12, R231, c[0x0][0x20c], R12 ;  /* 0x00008300e70c7a24 */ /* 0x000fe200078e020c */
[----:B------:R-:W-:Y:S04]  /*f4d0*/  IADD3 R7, P1, R5, R223, RZ ;  /* 0x000000df05077210 */ /* 0x000fe80007f3e0ff */
[----:B------:R-:W-:Y:S02]  /*f4e0*/  IADD3 R12, R3, R12, RZ ;  /* 0x0000000c030c7210 */ /* 0x000fe40007ffe0ff */
[----:B------:R-:W-:Y:S02]  /*f4f0*/  IADD3 R3, P3, R5, R214, RZ ;  /* 0x000000d605037210 */ /* 0x000fe40007f7e0ff */
[----:B------:R-:W-:Y:S02]  /*f500*/  SHF.L.U64.HI R12, R2, 0x6, R12 ;  /* 0x00000006020c7819 */ /* 0x000fe4000001020c */
[C---:B------:R-:W-:Y:S02]  /*f510*/  LEA R16, P2, R3.reuse, c[0x0][0x1f8], 0x1 ;  /* 0x00007e0003107a11 */ /* 0x040fe400078408ff */
[C---:B------:R-:W-:Y:S01]  /*f520*/  IADD3.X R2, R12.reuse, R209, RZ, P3, !PT ;  /* 0x000000d10c027210 */ /* 0x040fe20001ffe4ff */
[----:B------:R-:W-:Y:S01]  /*f530*/  LDSM.16.M88.4 R136, [R206+0xc100] ;  /* 0x00c10000ce88783b */ /* 0x000fe20000000200 */
[----:B------:R-:W-:Y:S02]  /*f540*/  IADD3.X R4, R12, R230, RZ, P1, !PT ;  /* 0x000000e60c047210 */ /* 0x000fe40000ffe4ff */
[----:B------:R-:W-:Y:S02]  /*f550*/  LEA.HI.X R17, R3, c[0x0][0x1fc], R2, 0x1, P2 ;  /* 0x00007f0003117a11 */ /* 0x000fe400010f0c02 */
[C---:B------:R-:W-:Y:S02]  /*f560*/  LEA R3, P1, R226.reuse, R5, 0x5 ;  /* 0x00000005e2037211 */ /* 0x040fe400078228ff */
[----:B------:R-:W-:Y:S01]  /*f570*/  LEA R20, P0, R7, c[0x0][0x1f8], 0x1 ;  /* 0x00007e0007147a11 */ /* 0x000fe200078008ff */
[----:B------:R-:W1:Y:S01]  /*f580*/  LDSM.16.M88.4 R140, [R205+0x6100] ;  /* 0x00610000cd8c783b */ /* 0x000e620000000200 */
[----:B------:R-:W-:Y:S02]  /*f590*/  IADD3 R8, P4, R3, R223, RZ ;  /* 0x000000df03087210 */ /* 0x000fe40007f9e0ff */
[----:B------:R-:W-:Y:S02]  /*f5a0*/  LEA.HI.X R2, R226, R12, R225, 0x5, P1 ;  /* 0x0000000ce2027211 */ /* 0x000fe400008f2ce1 */
[----:B------:R-:W-:Y:S02]  /*f5b0*/  LEA.HI.X R21, R7, c[0x0][0x1fc], R4, 0x1, P0 ;  /* 0x00007f0007157a11 */ /* 0x000fe400000f0c04 */
[----:B------:R-:W-:Y:S01]  /*f5c0*/  IADD3 R4, P2, R5, R222, RZ ;  /* 0x000000de05047210 */ /* 0x000fe20007f5e0ff */
[----:B------:R-:W2:Y:S01]  /*f5d0*/  LDSM.16.M88.4 R144, [R205+0x6900] ;  /* 0x00690000cd90783b */ /* 0x000ea20000000200 */
[C---:B------:R-:W-:Y:S02]  /*f5e0*/  IADD3 R6, P0, R3.reuse, R214, RZ ;  /* 0x000000d603067210 */ /* 0x040fe40007f1e0ff */
[----:B------:R-:W-:Y:S02]  /*f5f0*/  IADD3.X R7, R2, R230, RZ, P4, !PT ;  /* 0x000000e602077210 */ /* 0x000fe400027fe4ff */
[----:B------:R-:W-:Y:S02]  /*f600*/  ISETP.NE.AND P4, PT, R212, RZ, PT ;  /* 0x000000ffd400720c */ /* 0x000fe40003f85270 */
[----:B------:R-:W-:Y:S01]  /*f610*/  LEA R24, P5, R4, c[0x0][0x1f8], 0x1 ;  /* 0x00007e0004187a11 */ /* 0x000fe200078a08ff */
[----:B------:R-:W3:Y:S01]  /*f620*/  LDSM.16.M88.4 R148, [R205+0x7100] ;  /* 0x00710000cd94783b */ /* 0x000ee20000000200 */
[----:B------:R-:W-:Y:S02]  /*f630*/  LEA R132, P1, R8, c[0x0][0x1f8], 0x1 ;  /* 0x00007e0008847a11 */ /* 0x000fe400078208ff */
[----:B------:R-:W-:Y:S02]  /*f640*/  IADD3 R10, P3, R3, R222, RZ ;  /* 0x000000de030a7210 */ /* 0x000fe40007f7e0ff */
[----:B------:R-:W-:Y:S02]  /*f650*/  IADD3.X R3, R12, R229, RZ, P2, !PT ;  /* 0x000000e50c037210 */ /* 0x000fe400017fe4ff */
[----:B------:R-:W-:Y:S01]  /*f660*/  LEA R32, P2, R6, c[0x0][0x1f8], 0x1 ;  /* 0x00007e0006207a11 */ /* 0x000fe200078408ff */
[----:B------:R-:W4:Y:S01]  /*f670*/  LDSM.16.M88.4 R152, [R205+0x7900] ;  /* 0x00790000cd98783b */ /* 0x000f220000000200 */
[----:B------:R-:W-:Y:S02]  /*f680*/  IADD3.X R5, R2, R209, RZ, P0, !PT ;  /* 0x000000d102057210 */ /* 0x000fe400007fe4ff */
[----:B------:R-:W-:Y:S02]  /*f690*/  LEA.HI.X R25, R4, c[0x0][0x1fc], R3, 0x1, P5 ;  /* 0x00007f0004197a11 */ /* 0x000fe400028f0c03 */
[----:B------:R-:W-:Y:S02]  /*f6a0*/  LEA.HI.X R33, R6, c[0x0][0x1fc], R5, 0x1, P2 ;  /* 0x00007f0006217a11 */ /* 0x000fe400010f0c05 */
[----:B------:R-:W-:Y:S01]  /*f6b0*/  LEA.HI.X R133, R8, c[0x0][0x1fc], R7, 0x1, P1 ;  /* 0x00007f0008857a11 */ /* 0x000fe200008f0c07 */
[----:B------:R-:W-:Y:S01]  /*f6c0*/  LDSM.16.M88.4 R156, [R202+0xc100] ;  /* 0x00c10000ca9c783b */ /* 0x000fe20000000200 */
[----:B------:R-:W-:Y:S02]  /*f6d0*/  ISETP.NE.AND P5, PT, R211, RZ, PT ;  /* 0x000000ffd300720c */ /* 0x000fe40003fa5270 */
[----:B------:R-:W-:Y:S02]  /*f6e0*/  IADD3.X R9, R2, R229, RZ, P3, !PT ;  /* 0x000000e502097210 */ /* 0x000fe40001ffe4ff */
[C---:B------:R-:W-:Y:S01]  /*f6f0*/  LEA R2, P0, R10.reuse, c[0x0][0x1f8], 0x1 ;  /* 0x00007e000a027a11 */ /* 0x040fe200078008ff */
[C---:B-1----:R-:W-:Y:S02]  /*f700*/  HMMA.16816.F32 R4, R136.reuse, R140, RZ ;  /* 0x0000008c8804723c */ /* 0x042fe400000018ff */
[----:B------:R-:W1:Y:S01]  /*f710*/  LDSM.16.M88.4 R160, [R204] ;  /* 0x00000000cca0783b */ /* 0x000e620000000200 */
[----:B------:R-:W-:Y:S02]  /*f720*/  LEA.HI.X R3, R10, c[0x0][0x1fc], R9, 0x1, P0 ;  /* 0x00007f000a037a11 */ /* 0x000fe400000f0c09 */
[C---:B------:R-:W-:Y:S02]  /*f730*/  ISETP.GT.AND P0, PT, R231.reuse, RZ, PT ;  /* 0x000000ffe700720c */ /* 0x040fe40003f04270 */
[----:B------:R-:W-:Y:S01]  /*f740*/  IADD3 R231, R231, -0x1, RZ ;  /* 0xffffffffe7e77810 */ /* 0x000fe20007ffe0ff */
[C---:B------:R-:W-:Y:S02]  /*f750*/  HMMA.16816.F32 R8, R136.reuse, R142, RZ ;  /* 0x0000008e8808723c */ /* 0x040fe400000018ff */
[----:B------:R-:W5:Y:S06]  /*f760*/  LDSM.16.M88.4 R164, [R195] ;  /* 0x00000000c3a4783b */ /* 0x000f6c0000000200 */
[C---:B--2---:R-:W-:Y:S02]  /*f770*/  HMMA.16816.F32 R12, R136.reuse, R144, RZ ;  /* 0x00000090880c723c */ /* 0x044fe400000018ff */
[----:B------:R-:W2:Y:S08]  /*f780*/  LDSM.16.M88.4 R168, [R194] ;  /* 0x00000000c2a8783b */ /* 0x000eb00000000200 */
[----:B------:R-:W1:Y:S08]  /*f790*/  LDSM.16.M88.4 R172, [R193] ;  /* 0x00000000c1ac783b */ /* 0x000e700000000200 */
[----:B------:R-:W-:Y:S01]  /*f7a0*/  @!PT LDS RZ, [RZ] ;  /* 0x00000000fffff984 */ /* 0x000fe20000000800 */
[----:B------:R-:W-:Y:S01]  /*f7b0*/  @!PT LDS RZ, [RZ] ;  /* 0x00000000fffff984 */ /* 0x000fe20000000800 */
[----:B------:R-:W-:Y:S01]  /*f7c0*/  @!PT LDS RZ, [RZ] ;  /* 0x00000000fffff984 */ /* 0x000fe20000000800 */
[----:B------:R2:W-:Y:S08]  /*f7d0*/  LDGSTS.E.BYPASS.LTC128B.128 [R213+0x100], [R16.64], !P6 ;  /* 0x0010000010d57fae */ /* 0x0005f0000f101d44 */
[----:B------:R3:W-:Y:S08]  /*f7e0*/  LDGSTS.E.BYPASS.LTC128B.128 [R213+0x2100], [R20.64], !P4 ;  /* 0x0210000014d57fae */ /* 0x0007f0000e101d44 */
[----:B------:R1:W-:Y:S08]  /*f7f0*/  LDGSTS.E.BYPASS.LTC128B.128 [R213+0x4100], [R24.64], !P5 ;  /* 0x0410000018d57fae */ /* 0x0003f0000e901d44 */
[----:B------:R4:W-:Y:S01]  /*f800*/  LDGSTS.E.BYPASS.LTC128B.128 [R213+0x1100], [R32.64], !P6 ;  /* 0x0110000020d57fae */ /* 0x0009e2000f101d44 */
[C---:B--2---:R-:W-:Y:S07]  /*f810*/  HMMA.16816.F32 R16, R136.reuse, R146, RZ ;  /* 0x000000928810723c */ /* 0x044fee00000018ff */
[----:B------:R2:W-:Y:S01]  /*f820*/  LDGSTS.E.BYPASS.LTC128B.128 [R213+0x3100], [R132.64], !P4 ;  /* 0x0310000084d57fae */ /* 0x0005e2000e101d44 */
[C---:B---3--:R-:W-:Y:S07]  /*f830*/  HMMA.16816.F32 R20, R136.reuse, R148, RZ ;  /* 0x000000948814723c */ /* 0x048fee00000018ff */
[----:B------:R3:W-:Y:S01]  /*f840*/  LDGSTS.E.BYPASS.LTC128B.128 [R213+0x5100], [R2.64], !P5 ;  /* 0x0510000002d57fae */ /* 0x0007e2000e901d44 */
[C---:B-1----:R-:W-:Y:S07]  /*f850*/  HMMA.16816.F32 R24, R136.reuse, R150, RZ ;  /* 0x000000968818723c */ /* 0x042fee00000018ff */
[----:B------:R-:W-:Y:S01]  /*f860*/  LDSM.16.M88.4 R176, [R201+0xc100] ;  /* 0x00c10000c9b0783b */ /* 0x000fe20000000200 */
[C---:B----4-:R-:W-:Y:S07]  /*f870*/  HMMA.16816.F32 R28, R136.reuse, R152, RZ ;  /* 0x00000098881c723c */ /* 0x050fee00000018ff */
[----:B------:R-:W0:Y:S01]  /*f880*/  LDGDEPBAR ;  /* 0x00000000000079af */ /* 0x000e220000000000 */
[----:B------:R-:W-:Y:S07]  /*f890*/  HMMA.16816.F32 R32, R136, R154, RZ ;  /* 0x0000009a8820723c */ /* 0x000fee00000018ff */
[----:B------:R-:W1:Y:S01]  /*f8a0*/  LDSM.16.M88.4 R180, [R200+0x6100] ;  /* 0x00610000c8b4783b */ /* 0x000e620000000200 */
[C---:B------:R-:W-:Y:S07]  /*f8b0*/  HMMA.16816.F32 R4, R156.reuse, R160, R4 ;  /* 0x000000a09c04723c */ /* 0x040fee0000001804 */
[----:B------:R-:W4:Y:S01]  /*f8c0*/  LDSM.16.M88.4 R136, [R200+0x6900] ;  /* 0x00690000c888783b */ /* 0x000f220000000200 */
[C---:B------:R-:W-:Y:S07]  /*f8d0*/  HMMA.16816.F32 R8, R156.reuse, R162, R8 ;  /* 0x000000a29c08723c */ /* 0x040fee0000001808 */
[----:B------:R-:W1:Y:S01]  /*f8e0*/  LDSM.16.M88.4 R140, [R200+0x7100] ;  /* 0x00710000c88c783b */ /* 0x000e620000000200 */
[C---:B-----5:R-:W-:Y:S07]  /*f8f0*/  HMMA.16816.F32 R12, R156.reuse, R164, R12 ;  /* 0x000000a49c0c723c */ /* 0x060fee000000180c */
[----:B------:R-:W5:Y:S01]  /*f900*/  LDSM.16.M88.4 R144, [R200+0x7900] ;  /* 0x00790000c890783b */ /* 0x000f620000000200 */
[C---:B------:R-:W-:Y:S07]  /*f910*/  HMMA.16816.F32 R16, R156.reuse, R166, R16 ;  /* 0x000000a69c10723c */ /* 0x040fee0000001810 */
[----:B------:R-:W-:Y:S01]  /*f920*/  LDSM.16.M88.4 R148, [R199+0xc100] ;  /* 0x00c10000c794783b */ /* 0x000fe20000000200 */
[C---:B------:R-:W-:Y:S07]  /*f930*/  HMMA.16816.F32 R20, R156.reuse, R168, R20 ;  /* 0x000000a89c14723c */ /* 0x040fee0000001814 */
[----:B------:R-:W2:Y:S01]  /*f940*/  LDSM.16.M88.4 R152, [R192] ;  /* 0x00000000c098783b */ /* 0x000ea20000000200 */
[C---:B------:R-:W-:Y:S07]  /*f950*/  HMMA.16816.F32 R24, R156.reuse, R170, R24 ;  /* 0x000000aa9c18723c */ /* 0x040fee0000001818 */
[----:B------:R-:W-:Y:S01]  /*f960*/  LDSM.16.M88.4 R160, [R192+0x1000] ;  /* 0x00100000c0a0783b */ /* 0x000fe20000000200 */
[C---:B------:R-:W-:Y:S07]  /*f970*/  HMMA.16816.F32 R28, R156.reuse, R172, R28 ;  /* 0x000000ac9c1c723c */ /* 0x040fee000000181c */
[----:B------:R-:W-:Y:S01]  /*f980*/  LDSM.16.M88.4 R164, [R192+0x1800] ;  /* 0x00180000c0a4783b */ /* 0x000fe20000000200 */
[----:B------:R-:W-:Y:S07]  /*f990*/  HMMA.16816.F32 R32, R156, R174, R32 ;  /* 0x000000ae9c20723c */ /* 0x000fee0000001820 */
[----:B------:R-:W2:Y:S01]  /*f9a0*/  LDSM.16.M88.4 R156, [R192+0x800] ;  /* 0x00080000c09c783b */ /* 0x000ea20000000200 */
[C---:B-1----:R-:W-:Y:S07]  /*f9b0*/  HMMA.16816.F32 R4, R176.reuse, R180, R4 ;  /* 0x000000b4b004723c */ /* 0x042fee0000001804 */
[----:B------:R-:W-:Y:S01]  /*f9c0*/  LDSM.16.M88.4 R168, [R206+0x10100] ;  /* 0x01010000cea8783b */ /* 0x000fe20000000200 */
[C---:B------:R-:W-:Y:S07]  /*f9d0*/  HMMA.16816.F32 R8, R176.reuse, R182, R8 ;  /* 0x000000b6b008723c */ /* 0x040fee0000001808 */
[----:B------:R-:W1:Y:S01]  /*f9e0*/  LDSM.16.M88.4 R172, [R205+0x8100] ;  /* 0x00810000cdac783b */ /* 0x000e620000000200 */
[C---:B----4-:R-:W-:Y:S07]  /*f9f0*/  HMMA.16816.F32 R12, R176.reuse, R136, R12 ;  /* 0x00000088b00c723c */ /* 0x050fee000000180c */
[----:B------:R-:W-:Y:S01]  /*fa00*/  LDSM.16.M88.4 R180, [R191] ;  /* 0x00000000bfb4783b */ /* 0x000fe20000000200 */
[C---:B------:R-:W-:Y:S07]  /*fa10*/  HMMA.16816.F32 R16, R176.reuse, R138, R16 ;  /* 0x0000008ab010723c */ /* 0x040fee0000001810 */
[----:B------:R-:W4:Y:S01]  /*fa20*/  LDSM.16.M88.4 R136, [R205+0x8900] ;  /* 0x00890000cd88783b */ /* 0x000f220000000200 */
[C---:B------:R-:W-:Y:S08]  /*fa30*/  HMMA.16816.F32 R20, R176.reuse, R140, R20 ;  /* 0x0000008cb014723c */ /* 0x040ff00000001814 */
[C---:B------:R-:W-:Y:S01]  /*fa40*/  HMMA.16816.F32 R24, R176.reuse, R142, R24 ;  /* 0x0000008eb018723c */ /* 0x040fe20000001818 */
[----:B------:R-:W1:Y:S07]  /*fa50*/  LDSM.16.M88.4 R140, [R205+0x9100] ;  /* 0x00910000cd8c783b */ /* 0x000e6e0000000200 */
[C---:B-----5:R-:W-:Y:S08]  /*fa60*/  HMMA.16816.F32 R28, R176.reuse, R144, R28 ;  /* 0x00000090b01c723c */ /* 0x060ff0000000181c */
[----:B------:R-:W-:Y:S01]  /*fa70*/  HMMA.16816.F32 R32, R176, R146, R32 ;  /* 0x00000092b020723c */ /* 0x000fe20000001820 */
[----:B------:R-:W5:Y:S07]  /*fa80*/  LDSM.16.M88.4 R144, [R205+0x9900] ;  /* 0x00990000cd90783b */ /* 0x000f6e0000000200 */
[C---:B--2---:R-:W-:Y:S01]  /*fa90*/  HMMA.16816.F32 R4, R148.reuse, R152, R4 ;  /* 0x000000989404723c */ /* 0x044fe20000001804 */
[----:B------:R-:W2:Y:S07]  /*faa0*/  LDSM.16.M88.4 R176, [R202+0x10100] ;  /* 0x01010000cab0783b */ /* 0x000eae0000000200 */
[C---:B------:R-:W-:Y:S01]  /*fab0*/  HMMA.16816.F32 R8, R148.reuse, R154, R8 ;  /* 0x0000009a9408723c */ /* 0x040fe20000001808 */
[----:B------:R-:W-:Y:S07]  /*fac0*/  LDSM.16.M88.4 R152, [R189] ;  /* 0x00000000bd98783b */ /* 0x000fee0000000200 */
[C---:B------:R-:W-:Y:S08]  /*fad0*/  HMMA.16816.F32 R12, R148.reuse, R156, R12 ;  /* 0x0000009c940c723c */ /* 0x040ff0000000180c */
[C---:B------:R-:W-:Y:S01]  /*fae0*/  HMMA.16816.F32 R16, R148.reuse, R158, R16 ;  /* 0x0000009e9410723c */ /* 0x040fe20000001810 */
[----:B------:R-:W-:Y:S07]  /*faf0*/  LDSM.16.M88.4 R156, [R188] ;  /* 0x00000000bc9c783b */ /* 0x000fee0000000200 */
[C---:B------:R-:W-:Y:S08]  /*fb00*/  HMMA.16816.F32 R20, R148.reuse, R160, R20 ;  /* 0x000000a09414723c */ /* 0x040ff00000001814 */
[C---:B------:R-:W-:Y:S01]  /*fb10*/  HMMA.16816.F32 R24, R148.reuse, R162, R24 ;  /* 0x000000a29418723c */ /* 0x040fe20000001818 */
[----:B------:R-:W-:Y:S07]  /*fb20*/  LDSM.16.M88.4 R160, [R201+0x10100] ;  /* 0x01010000c9a0783b */ /* 0x000fee0000000200 */
[C---:B------:R-:W-:Y:S08]  /*fb30*/  HMMA.16816.F32 R28, R148.reuse, R164, R28 ;  /* 0x000000a4941c723c */ /* 0x040ff0000000181c */
[----:B------:R-:W-:Y:S01]  /*fb40*/  HMMA.16816.F32 R32, R148, R166, R32 ;  /* 0x000000a69420723c */ /* 0x000fe20000001820 */
[----:B------:R-:W2:Y:S07]  /*fb50*/  LDSM.16.M88.4 R148, [R190] ;  /* 0x00000000be94783b */ /* 0x000eae0000000200 */
[C---:B-1----:R-:W-:Y:S01]  /*fb60*/  HMMA.16816.F32 R4, R168.reuse, R172, R4 ;  /* 0x000000aca804723c */ /* 0x042fe20000001804 */
[----:B------:R-:W1:Y:S07]  /*fb70*/  LDSM.16.M88.4 R164, [R200+0x8100] ;  /* 0x00810000c8a4783b */ /* 0x000e6e0000000200 */
[C---:B------:R-:W-:Y:S01]  /*fb80*/  HMMA.16816.F32 R8, R168.reuse, R174, R8 ;  /* 0x000000aea808723c */ /* 0x040fe20000001808 */
[----:B------:R-:W-:Y:S07]  /*fb90*/  LDSM.16.M88.4 R172, [R192+0x2000] ;  /* 0x00200000c0ac783b */ /* 0x000fee0000000200 */
[C---:B----4-:R-:W-:Y:S08]  /*fba0*/  HMMA.16816.F32 R12, R168.reuse, R136, R12 ;  /* 0x00000088a80c723c */ /* 0x050ff0000000180c */
[C---:B------:R-:W-:Y:S01]  /*fbb0*/  HMMA.16816.F32 R16, R168.reuse, R138, R16 ;  /* 0x0000008aa810723c */ /* 0x040fe20000001810 */
[----:B------:R-:W4:Y:S07]  /*fbc0*/  LDSM.16.M88.4 R136, [R200+0x8900] ;  /* 0x00890000c888783b */ /* 0x000f2e0000000200 */
        /* <DEDUP_REMOVED lines=9> */
[----:B------:R-:W-:Y:S07]  /*fc60*/  LDSM.16.M88.4 R180, [R205+0xa100] ;  /* 0x00a10000cdb4783b */ /* 0x000fee0000000200 */
[C---:B------:R-:W-:Y:S08]  /*fc70*/  HMMA.16816.F32 R12, R176.reuse, R148, R12 ;  /* 0x00000094b00c723c */ /* 0x040ff0000000180c */
[C---:B------:R-:W-:Y:S01]  /*fc80*/  HMMA.16816.F32 R16, R176.reuse, R150, R16 ;  /* 0x00000096b010723c */ /* 0x040fe20000001810 */
[----:B------:R-:W2:Y:S07]  /*fc90*/  LDSM.16.M88.4 R148, [R192+0x2800] ;  /* 0x00280000c094783b */ /* 0x000eae0000000200 */
[C---:B------:R-:W-:Y:S08]  /*fca0*/  HMMA.16816.F32 R20, R176.reuse, R152, R20 ;  /* 0x00000098b014723c */ /* 0x040ff00000001814 */
[C---:B------:R-:W-:Y:S01]  /*fcb0*/  HMMA.16816.F32 R24, R176.reuse, R154, R24 ;  /* 0x0000009ab018723c */ /* 0x040fe20000001818 */
[----:B------:R-:W2:Y:S07]  /*fcc0*/  LDSM.16.M88.4 R152, [R192+0x3000] ;  /* 0x00300000c098783b */ /* 0x000eae0000000200 */
[C---:B------:R-:W-:Y:S08]  /*fcd0*/  HMMA.16816.F32 R28, R176.reuse, R156, R28 ;  /* 0x0000009cb01c723c */ /* 0x040ff0000000181c */
[----:B------:R-:W-:Y:S01]  /*fce0*/  HMMA.16816.F32 R32, R176, R158, R32 ;  /* 0x0000009eb020723c */ /* 0x000fe20000001820 */
[----:B------:R-:W2:Y:S07]  /*fcf0*/  LDSM.16.M88.4 R156, [R192+0x3800] ;  /* 0x00380000c09c783b */ /* 0x000eae0000000200 */
[C---:B-1----:R-:W-:Y:S01]  /*fd00*/  HMMA.16816.F32 R4, R160.reuse, R164, R4 ;  /* 0x000000a4a004723c */ /* 0x042fe20000001804 */
[----:B------:R-:W1:Y:S07]  /*fd10*/  LDSM.16.M88.4 R176, [R206+0x14100] ;  /* 0x01410000ceb0783b */ /* 0x000e6e0000000200 */
[C---:B------:R-:W-:Y:S01]  /*fd20*/  HMMA.16816.F32 R8, R160.reuse, R166, R8 ;  /* 0x000000a6a008723c */ /* 0x040fe20000001808 */
[----:B------:R-:W-:Y:S07]  /*fd30*/  LDSM.16.M88.4 R164, [R187] ;  /* 0x00000000bba4783b */ /* 0x000fee0000000200 */
        /* <DEDUP_REMOVED lines=15> */
[----:B------:R-:W2:Y:S07]  /*fe30*/  LDSM.16.M88.4 R148, [R186] ;  /* 0x00000000ba94783b */ /* 0x000eae0000000200 */
[C---:B------:R-:W-:Y:S08]  /*fe40*/  HMMA.16816.F32 R20, R168.reuse, R152, R20 ;  /* 0x00000098a814723c */ /* 0x040ff00000001814 */
[C---:B------:R-:W-:Y:S01]  /*fe50*/  HMMA.16816.F32 R24, R168.reuse, R154, R24 ;  /* 0x0000009aa818723c */ /* 0x040fe20000001818 */
[----:B------:R-:W2:Y:S07]  /*fe60*/  LDSM.16.M88.4 R152, [R185] ;  /* 0x00000000b998783b */ /* 0x000eae0000000200 */
        /* <DEDUP_REMOVED lines=18> */
[C---:B------:R-:W-:Y:S08]  /*ff90*/  HMMA.16816.F32 R8, R160.reuse, R166, R8 ;  /* 0x000000a6a008723c */ /* 0x040ff00000001808 */
[C---:B------:R-:W-:Y:S08]  /*ffa0*/  HMMA.16816.F32 R12, R160.reuse, R148, R12 ;  /* 0x00000094a00c723c */ /* 0x040ff0000000180c */
[C---:B------:R-:W-:Y:S08]  /*ffb0*/  HMMA.16816.F32 R16, R160.reuse, R150, R16 ;  /* 0x00000096a010723c */ /* 0x040ff00000001810 */
[C---:B------:R-:W-:Y:S08]  /*ffc0*/  HMMA.16816.F32 R20, R160.reuse, R152, R20 ;  /* 0x00000098a014723c */ /* 0x040ff00000001814 */
[C---:B------:R-:W-:Y:S08]  /*ffd0*/  HMMA.16816.F32 R24, R160.reuse, R154, R24 ;  /* 0x0000009aa018723c */ /* 0x040ff00000001818 */
[C---:B------:R-:W-:Y:S08]  /*ffe0*/  HMMA.16816.F32 R28, R160.reuse, R156, R28 ;  /* 0x0000009ca01c723c */ /* 0x040ff0000000181c */
[----:B------:R-:W-:Y:S08]  /*fff0*/  HMMA.16816.F32 R32, R160, R158, R32 ;  /* 0x0000009ea020723c */ /* 0x000ff00000001820 */
[C---:B-1----:R-:W-:Y:S08]  /*10000*/  HMMA.16816.F32 R4, R168.reuse, R172, R4 ;  /* 0x000000aca804723c */ /* 0x042ff00000001804 */
[C---:B------:R-:W-:Y:S08]  /*10010*/  HMMA.16816.F32 R8, R168.reuse, R174, R8 ;  /* 0x000000aea808723c */ /* 0x040ff00000001808 */
[C---:B----4-:R-:W-:Y:S08]  /*10020*/  HMMA.16816.F32 R12, R168.reuse, R136, R12 ;  /* 0x00000088a80c723c */ /* 0x050ff0000000180c */
[C---:B------:R-:W-:Y:S01]  /*10030*/  HMMA.16816.F32 R16, R168.reuse, R138, R16 ;  /* 0x0000008aa810723c */ /* 0x040fe20000001810 */
[----:B------:R-:W1:Y:S07]  /*10040*/  LDSM.16.M88.4 R136, [R192+0x4800] ;  /* 0x00480000c088783b */ /* 0x000e6e0000000200 */
[C---:B------:R-:W-:Y:S08]  /*10050*/  HMMA.16816.F32 R20, R168.reuse, R140, R20 ;  /* 0x0000008ca814723c */ /* 0x040ff00000001814 */
[C---:B------:R-:W-:Y:S08]  /*10060*/  HMMA.16816.F32 R24, R168.reuse, R142, R24 ;  /* 0x0000008ea818723c */ /* 0x040ff00000001818 */
[C---:B-----5:R-:W-:Y:S08]  /*10070*/  HMMA.16816.F32 R28, R168.reuse, R144, R28 ;  /* 0x00000090a81c723c */ /* 0x060ff0000000181c */
[----:B------:R-:W-:Y:S08]  /*10080*/  HMMA.16816.F32 R32, R168, R146, R32 ;  /* 0x00000092a820723c */ /* 0x000ff00000001820 */
[C---:B--2---:R-:W-:Y:S08]  /*10090*/  HMMA.16816.F32 R4, R176.reuse, R180, R4 ;  /* 0x000000b4b004723c */ /* 0x044ff00000001804 */
[C---:B------:R-:W-:Y:S08]  /*100a0*/  HMMA.16816.F32 R8, R176.reuse, R182, R8 ;  /* 0x000000b6b008723c */ /* 0x040ff00000001808 */
[C---:B-1----:R-:W-:Y:S08]  /*100b0*/  HMMA.16816.F32 R12, R176.reuse, R136, R12 ;  /* 0x00000088b00c723c */ /* 0x042ff0000000180c */
[C---:B------:R-:W-:Y:S04]  /*100c0*/  HMMA.16816.F32 R16, R176.reuse, R138, R16 ;  /* 0x0000008ab010723c */ /* 0x040fe80000001810 */
[----:B------:R-:W-:Y:S02]  /*100d0*/  FMUL.FTZ R166, R4, c[0x0][0x320] ;  /* 0x0000c80004a67a20 */ /* 0x000fe40000410000 */
[----:B------:R-:W-:Y:S02]  /*100e0*/  FMUL.FTZ R161, R5, c[0x0][0x320] ;  /* 0x0000c80005a17a20 */ /* 0x000fe40000410000 */
[----:B------:R-:W-:Y:S02]  /*100f0*/  FMUL.FTZ R9, R9, c[0x0][0x320] ;  /* 0x0000c80009097a20 */ /* 0x000fe40000410000 */
[----:B------:R-:W3:Y:S02]  /*10100*/  MUFU.TANH R166, R166 ;  /* 0x000000a600a67308 */ /* 0x000ee40000002400 */
[----:B------:R-:W-:Y:S02]  /*10110*/  FMUL.FTZ R10, R10, c[0x0][0x320] ;  /* 0x0000c8000a0a7a20 */ /* 0x000fe40000410000 */
[----:B------:R-:W-:Y:S02]  /*10120*/  FMUL.FTZ R11, R11, c[0x0][0x320] ;  /* 0x0000c8000b0b7a20 */ /* 0x000fe40000410000 */
[----:B------:R-:W-:Y:S02]  /*10130*/  FMUL.FTZ R165, R6, c[0x0][0x320] ;  /* 0x0000c80006a57a20 */ /* 0x000fe40000410000 */
[----:B------:R-:W-:Y:S02]  /*10140*/  FMUL.FTZ R164, R7, c[0x0][0x320] ;  /* 0x0000c80007a47a20 */ /* 0x000fe40000410000 */
[----:B------:R-:W-:Y:S01]  /*10150*/  MUFU.TANH R247, R9 ;  /* 0x0000000900f77308 */ /* 0x000fe20000002400 */
[----:B------:R-:W1:Y:S01]  /*10160*/  LDSM.16.M88.4 R4, [R192+0x5000] ;  /* 0x00500000c004783b */ /* 0x000e620000000200 */
[----:B------:R-:W-:Y:S02]  /*10170*/  FMUL.FTZ R167, R8, c[0x0][0x320] ;  /* 0x0000c80008a77a20 */ /* 0x000fe40000410000 */
[----:B------:R-:W-:Y:S02]  /*10180*/  FMUL.FTZ R171, R12, c[0x0][0x320] ;  /* 0x0000c8000cab7a20 */ /* 0x000fe40000410000 */
[----:B------:R-:W-:Y:S02]  /*10190*/  FMUL.FTZ R14, R14, c[0x0][0x320] ;  /* 0x0000c8000e0e7a20 */ /* 0x000fe40000410000 */
[----:B------:R-:W-:Y:S02]  /*101a0*/  FMUL.FTZ R15, R15, c[0x0][0x320] ;  /* 0x0000c8000f0f7a20 */ /* 0x000fe40000410000 */
[----:B------:R-:W-:Y:S01]  /*101b0*/  MUFU.TANH R246, R10 ;  /* 0x0000000a00f67308 */ /* 0x000fe20000002400 */
[----:B------:R-:W-:Y:S02]  /*101c0*/  FMUL.FTZ R16, R16, c[0x0][0x320] ;  /* 0x0000c80010107a20 */ /* 0x000fe40000410000 */
[----:B------:R-:W-:Y:S01]  /*101d0*/  FMUL.FTZ R13, R13, c[0x0][0x320] ;  /* 0x0000c8000d0d7a20 */ /* 0x000fe20000410000 */
[----:B---3--:R-:W-:Y:S01]  /*101e0*/  FMNMX.FTZ R2, R166, R135, !PT ;  /* 0x00000087a6027209 */ /* 0x008fe20007810000 */
[----:B------:R-:W-:Y:S02]  /*101f0*/  FMUL.FTZ R17, R17, c[0x0][0x320] ;  /* 0x0000c80011117a20 */ /* 0x000fe40000410000 */
[----:B------:R-:W-:Y:S02]  /*10200*/  FMUL.FTZ R18, R18, c[0x0][0x320] ;  /* 0x0000c80012127a20 */ /* 0x000fe40000410000 */
[----:B------:R-:W-:Y:S01]  /*10210*/  FMUL.FTZ R19, R19, c[0x0][0x320] ;  /* 0x0000c80013137a20 */ /* 0x000fe20000410000 */
[----:B------:R2:W-:Y:S10]  /*10220*/  MUFU.TANH R244, R11 ;  /* 0x0000000b00f47308 */ /* 0x0005f40000002400 */
[----:B------:R-:W-:Y:S10]  /*10230*/  MUFU.TANH R242, R14 ;  /* 0x0000000e00f27308 */ /* 0x000ff40000002400 */
[----:B------:R-:W-:Y:S01]  /*10240*/  MUFU.TANH R180, R15 ;  /* 0x0000000f00b47308 */ /* 0x000fe20000002400 */
[C---:B-1----:R-:W-:Y:S01]  /*10250*/  HMMA.16816.F32 R20, R176.reuse, R4, R20 ;  /* 0x00000004b014723c */ /* 0x042fe20000001814 */
[----:B--2---:R-:W1:Y:S01]  /*10260*/  LDSM.16.M88.4 R8, [R192+0x5800] ;  /* 0x00580000c008783b */ /* 0x004e620000000200 */
[----:B------:R-:W-:Y:S06]  /*10270*/  DEPBAR.LE SB0, 0x0 ;  /* 0x000080000000791a */ /* 0x000fec0000000000 */
[C---:B------:R-:W-:Y:S01]  /*10280*/  HMMA.16816.F32 R24, R176.reuse, R6, R24 ;  /* 0x00000006b018723c */ /* 0x040fe20000001818 */
[----:B------:R-:W2:Y:S01]  /*10290*/  MUFU.TANH R161, R161 ;  /* 0x000000a100a17308 */ /* 0x000ea20000002400 */
[----:B------:R-:W-:Y:S11]  /*102a0*/  BAR.SYNC.DEFER_BLOCKING 0x0 ;  /* 0x0000000000007b1d */ /* 0x000ff60000010000 */
[----:B------:R-:W-:Y:S03]  /*102b0*/  @!UPT UIADD3 URZ, URZ, URZ, URZ ;  /* 0x0000003f3f3ff290 */ /* 0x000fe6000fffe03f */
[----:B------:R-:W-:Y:S02]  /*102c0*/  FMUL.FTZ R20, R20, c[0x0][0x320] ;  /* 0x0000c80014147a20 */ /* 0x000fe40000410000 */
[----:B------:R-:W-:Y:S02]  /*102d0*/  FMUL.FTZ R21, R21, c[0x0][0x320] ;  /* 0x0000c80015157a20 */ /* 0x000fe40000410000 */
[----:B------:R-:W-:Y:S02]  /*102e0*/  FMUL.FTZ R22, R22, c[0x0][0x320] ;  /* 0x0000c80016167a20 */ /* 0x000fe40000410000 */
[----:B------:R-:W-:Y:S02]  /*102f0*/  FMUL.FTZ R23, R23, c[0x0][0x320] ;  /* 0x0000c80017177a20 */ /* 0x000fe40000410000 */
[----:B------:R-:W-:Y:S01]  /*10300*/  FMUL.FTZ R24, R24, c[0x0][0x320] ;  /* 0x0000c80018187a20 */ /* 0x000fe20000410000 */
[----:B--2---:R-:W-:Y:S01]  /*10310*/  FMNMX.FTZ R2, R161, R2, !PT ;  /* 0x00000002a1027209 */ /* 0x004fe20007810000 */
[----:B------:R-:W-:Y:S01]  /*10320*/  FMUL.FTZ R25, R25, c[0x0][0x320] ;  /* 0x0000c80019197a20 */ /* 0x000fe20000410000 */
[----:B------:R-:W2:Y:S01]  /*10330*/  MUFU.TANH R165, R165 ;  /* 0x000000a500a57308 */ /* 0x000ea20000002400 */
[----:B------:R-:W-:Y:S02]  /*10340*/  FMUL.FTZ R26, R26, c[0x0][0x320] ;  /* 0x0000c8001a1a7a20 */ /* 0x000fe40000410000 */
[----:B------:R-:W-:Y:S01]  /*10350*/  FMUL.FTZ R27, R27, c[0x0][0x320] ;  /* 0x0000c8001b1b7a20 */ /* 0x000fe20000410000 */
[C---:B-1----:R-:W-:Y:S06]  /*10360*/  HMMA.16816.F32 R28, R176.reuse, R8, R28 ;  /* 0x00000008b01c723c */ /* 0x042fec000000181c */
[----:B------:R-:W1:Y:S02]  /*10370*/  MUFU.TANH R167, R167 ;  /* 0x000000a700a77308 */ /* 0x000e640000002400 */
[----:B------:R-:W-:Y:S08]  /*10380*/  HMMA.16816.F32 R32, R176, R10, R32 ;  /* 0x0000000ab020723c */ /* 0x000ff00000001820 */
[----:B------:R-:W3:Y:S01]  /*10390*/  MUFU.TANH R164, R164 ;  /* 0x000000a400a47308 */ /* 0x000ee20000002400 */
[----:B--2---:R-:W-:Y:S09]  /*103a0*/  FMNMX.FTZ R3, R165, R0, !PT ;  /* 0x00000000a5037209 */ /* 0x004ff20007810000 */
[----:B------:R-:W2:Y:S01]  /*103b0*/  MUFU.TANH R171, R171 ;  /* 0x000000ab00ab7308 */ /* 0x000ea20000002400 */
[----:B------:R-:W-:Y:S01]  /*103c0*/  FMUL.FTZ R28, R28, c[0x0][0x320] ;  /* 0x0000c8001c1c7a20 */ /* 0x000fe20000410000 */
[----:B-1----:R-:W-:Y:S01]  /*103d0*/  FMNMX.FTZ R2, R167, R2, !PT ;  /* 0x00000002a7027209 */ /* 0x002fe20007810000 */
[----:B------:R-:W-:Y:S02]  /*103e0*/  FMUL.FTZ R29, R29, c[0x0][0x320] ;  /* 0x0000c8001d1d7a20 */ /* 0x000fe40000410000 */
[----:B------:R-:W-:Y:S01]  /*103f0*/  FMUL.FTZ R30, R30, c[0x0][0x320] ;  /* 0x0000c8001e1e7a20 */ /* 0x000fe20000410000 */
[----:B------:R-:W-:Y:S01]  /*10400*/  FMNMX.FTZ R2, R247, R2, !PT ;  /* 0x00000002f7027209 */ /* 0x000fe20007810000 */
[----:B------:R-:W-:Y:S03]  /*10410*/  FMUL.FTZ R31, R31, c[0x0][0x320] ;  /* 0x0000c8001f1f7a20 */ /* 0x000fe60000410000 */
[----:B------:R-:W1:Y:S01]  /*10420*/  MUFU.TANH R245, R13 ;  /* 0x0000000d00f57308 */ /* 0x000e620000002400 */
[----:B------:R-:W-:Y:S02]  /*10430*/  FMUL.FTZ R32, R32, c[0x0][0x320] ;  /* 0x0000c80020207a20 */ /* 0x000fe40000410000 */
[----:B------:R-:W-:Y:S01]  /*10440*/  FMUL.FTZ R33, R33, c[0x0][0x320] ;  /* 0x0000c80021217a20 */ /* 0x000fe20000410000 */
[----:B---3--:R-:W-:Y:S01]  /*10450*/  FMNMX.FTZ R3, R164, R3, !PT ;  /* 0x00000003a4037209 */ /* 0x008fe20007810000 */
[----:B------:R-:W-:Y:S02]  /*10460*/  FMUL.FTZ R34, R34, c[0x0][0x320] ;  /* 0x0000c80022227a20 */ /* 0x000fe40000410000 */
[----:B------:R-:W-:Y:S01]  /*10470*/  FMUL.FTZ R35, R35, c[0x0][0x320] ;  /* 0x0000c80023237a20 */ /* 0x000fe20000410000 */
[----:B------:R-:W-:Y:S02]  /*10480*/  FMNMX.FTZ R3, R246, R3, !PT ;  /* 0x00000003f6037209 */ /* 0x000fe40007810000 */
[----:B------:R-:W3:Y:S02]  /*10490*/  MUFU.TANH R243, R16 ;  /* 0x0000001000f37308 */ /* 0x000ee40000002400 */
[----:B------:R-:W-:Y:S02]  /*104a0*/  FMNMX.FTZ R3, R244, R3, !PT ;  /* 0x00000003f4037209 */ /* 0x000fe40007810000 */
[----:B--2---:R-:W-:Y:S02]  /*104b0*/  FMNMX.FTZ R2, R171, R2, !PT ;  /* 0x00000002ab027209 */ /* 0x004fe40007810000 */
[----:B------:R-:W-:Y:S04]  /*104c0*/  FMNMX.FTZ R3, R242, R3, !PT ;  /* 0x00000003f2037209 */ /* 0x000fe80007810000 */
[----:B------:R-:W2:Y:S01]  /*104d0*/  MUFU.TANH R181, R17 ;  /* 0x0000001100b57308 */ /* 0x000ea20000002400 */
[----:B------:R-:W-:Y:S02]  /*104e0*/  FMNMX.FTZ R3, R180, R3, !PT ;  /* 0x00000003b4037209 */ /* 0x000fe40007810000 */
[----:B-1----:R-:W-:Y:S07]  /*104f0*/  FMNMX.FTZ R2, R245, R2, !PT ;  /* 0x00000002f5027209 */ /* 0x002fee0007810000 */
[----:B------:R-:W1:Y:S01]  /*10500*/  MUFU.TANH R240, R18 ;  /* 0x0000001200f07308 */ /* 0x000e620000002400 */
[----:B---3--:R-:W-:Y:S09]  /*10510*/  FMNMX.FTZ R2, R243, R2, !PT ;  /* 0x00000002f3027209 */ /* 0x008ff20007810000 */
[----:B------:R-:W3:Y:S01]  /*10520*/  MUFU.TANH R239, R20 ;  /* 0x0000001400ef7308 */ /* 0x000ee20000002400 */
[----:B--2---:R-:W-:Y:S09]  /*10530*/  FMNMX.FTZ R2, R181, R2, !PT ;  /* 0x00000002b5027209 */ /* 0x004ff20007810000 */
[----:B------:R-:W2:Y:S01]  /*10540*/  MUFU.TANH R182, R19 ;  /* 0x0000001300b67308 */ /* 0x000ea20000002400 */
[----:B-1----:R-:W-:Y:S09]  /*10550*/  FMNMX.FTZ R3, R240, R3, !PT ;  /* 0x00000003f0037209 */ /* 0x002ff20007810000 */
        /* <DEDUP_REMOVED lines=25> */
[----:B---3--:R-:W-:Y:S01]  /*106f0*/  FMNMX.FTZ R2, R172, R9, !PT ;  /* 0x00000009ac027209 */ /* 0x008fe20007810000 */
[----:B------:R-:W-:Y:S08]  /*10700*/  @P0 IMAD.WIDE.U32 R8, R231, c[0x0][0x1e0], RZ ;  /* 0x00007800e7080a25 */ /* 0x000ff000078e00ff */
[----:B------:R-:W3:Y:S01]  /*10710*/  MUFU.TANH R134, R34 ;  /* 0x0000002200867308 */ /* 0x000ee20000002400 */
[----:B--2---:R-:W-:Y:S09]  /*10720*/  FMNMX.FTZ R3, R160, R3, !PT ;  /* 0x00000003a0037209 */ /* 0x004ff20007810000 */
[----:B------:R-:W2:Y:S01]  /*10730*/  MUFU.TANH R133, R35 ;  /* 0x0000002300857308 */ /* 0x000ea20000002400 */
[----:B-1----:R-:W-:Y:S02]  /*10740*/  FMNMX.FTZ R6, R163, R2, !PT ;  /* 0x00000002a3067209 */ /* 0x002fe40007810000 */
[----:B---3--:R-:W-:Y:S03]  /*10750*/  FMNMX.FTZ R2, R134, R3, !PT ;  /* 0x0000000386027209 */ /* 0x008fe60007810000 */
[----:B------:R-:W1:Y:S01]  /*10760*/  SHFL.BFLY PT, R3, R6, 0x2, 0x1f ;  /* 0x0c401f0006037f89 */ /* 0x000e6200000e0000 */
[----:B--2---:R-:W-:Y:S07]  /*10770*/  FMNMX.FTZ R5, R133, R2, !PT ;  /* 0x0000000285057209 */ /* 0x004fee0007810000 */
[----:B------:R-:W2:Y:S01]  /*10780*/  SHFL.BFLY PT, R2, R5, 0x2, 0x1f ;  /* 0x0c401f0005027f89 */ /* 0x000ea200000e0000 */
[----:B-1----:R-:W-:Y:S07]  /*10790*/  FMNMX.FTZ R7, R6, R3, !PT ;  /* 0x0000000306077209 */ /* 0x002fee0007810000 */
[----:B------:R-:W1:Y:S01]  /*107a0*/  SHFL.BFLY PT, R132, R7, 0x1, 0x1f ;  /* 0x0c201f0007847f89 */ /* 0x000e6200000e0000 */
[----:B--2---:R-:W-:Y:S07]  /*107b0*/  FMNMX.FTZ R4, R5, R2, !PT ;  /* 0x0000000205047209 */ /* 0x004fee0007810000 */
[----:B------:R-:W2:Y:S01]  /*107c0*/  SHFL.BFLY PT, R3, R4, 0x1, 0x1f ;  /* 0x0c201f0004037f89 */ /* 0x000ea200000e0000 */
[----:B-1----:R-:W-:Y:S02]  /*107d0*/  FMNMX.FTZ R132, R7, R132, !PT ;  /* 0x0000008407847209 */ /* 0x002fe40007810000 */
[----:B------:R-:W-:Y:S03]  /*107e0*/  @P0 SHF.R.S32.HI R7, RZ, 0x1f, R231 ;  /* 0x0000001fff070819 */ /* 0x000fe600000114e7 */
[C---:B------:R-:W-:Y:S02]  /*107f0*/  FADD.FTZ R2, -R132.reuse, R135 ;  /* 0x0000008784027221 */ /* 0x040fe40000010100 */
[----:B------:R-:W-:Y:S02]  /*10800*/  FMUL.FTZ R174, R132, c[0x0][0x2d0] ;  /* 0x0000b40084ae7a20 */ /* 0x000fe40000410000 */
[----:B------:R-:W-:Y:S02]  /*10810*/  FMUL.FTZ R6, R2, c[0x0][0x2d0] ;  /* 0x0000b40002067a20 */ /* 0x000fe40000410000 */
[--C-:B------:R-:W-:Y:S02]  /*10820*/  FFMA.FTZ R169, R161, c[0x0][0x2d0], -R174.reuse ;  /* 0x0000b400a1a97a23 */ /* 0x100fe400000108ae */
[----:B------:R1:W3:Y:S01]  /*10830*/  MUFU.EX2 R2, R6 ;  /* 0x0000000600027308 */ /* 0x0002e20000000800 */
[----:B--2---:R-:W-:Y:S01]  /*10840*/  FMNMX.FTZ R3, R4, R3, !PT ;  /* 0x0000000304037209 */ /* 0x004fe20007810000 */
[--C-:B------:R-:W-:Y:S02]  /*10850*/  FFMA.FTZ R170, R166, c[0x0][0x2d0], -R174.reuse ;  /* 0x0000b400a6aa7a23 */ /* 0x100fe400000108ae */
[----:B------:R-:W-:Y:S02]  /*10860*/  FFMA.FTZ R168, R167, c[0x0][0x2d0], -R174 ;  /* 0x0000b400a7a87a23 */ /* 0x000fe400000108ae */
[C---:B------:R-:W-:Y:S02]  /*10870*/  FADD.FTZ R5, -R3.reuse, R0 ;  /* 0x0000000003057221 */ /* 0x040fe40000010100 */
[----:B------:R-:W-:Y:S02]  /*10880*/  FMUL.FTZ R161, R3, c[0x0][0x2d0] ;  /* 0x0000b40003a17a20 */ /* 0x000fe40000410000 */
[----:B------:R-:W-:Y:S01]  /*10890*/  FMUL.FTZ R0, R5, c[0x0][0x2d0] ;  /* 0x0000b40005007a20 */ /* 0x000fe20000410000 */
[----:B------:R-:W-:Y:S01]  /*108a0*/  MUFU.EX2 R170, R170 ;  /* 0x000000aa00aa7308 */ /* 0x000fe20000000800 */
[----:B------:R-:W-:Y:S01]  /*108b0*/  @P0 IMAD R5, R7, c[0x0][0x1e0], RZ ;  /* 0x0000780007050a24 */ /* 0x000fe200078e02ff */
[----:B------:R-:W-:Y:S01]  /*108c0*/  @P0 SHF.L.U32 R7, R8, 0x6, RZ ;  /* 0x0000000608070819 */ /* 0x000fe200000006ff */
[----:B------:R-:W-:Y:S02]  /*108d0*/  FFMA.FTZ R167, R247, c[0x0][0x2d0], -R174 ;  /* 0x0000b400f7a77a23 */ /* 0x000fe400000108ae */
[----:B------:R-:W-:Y:S01]  /*108e0*/  @P0 IMAD R5, R231, c[0x0][0x1e4], R5 ;  /* 0x00007900e7050a24 */ /* 0x000fe200078e0205 */
[----:B------:R-:W-:Y:S01]  /*108f0*/  @P0 IADD3 R4, P3, R7, R220, RZ ;  /* 0x000000dc07040210 */ /* 0x000fe20007f7e0ff */
[--C-:B------:R-:W-:Y:S02]  /*10900*/  FFMA.FTZ R166, R165, c[0x0][0x2d0], -R161.reuse ;  /* 0x0000b400a5a67a23 */ /* 0x100fe400000108a1 */
[--C-:B------:R-:W-:Y:S01]  /*10910*/  FFMA.FTZ R165, R164, c[0x0][0x2d0], -R161.reuse ;  /* 0x0000b400a4a57a23 */ /* 0x100fe200000108a1 */
[----:B------:R-:W-:Y:S01]  /*10920*/  @P0 IADD3 R5, R9, R5, RZ ;  /* 0x0000000509050210 */ /* 0x000fe20007ffe0ff */
[--C-:B------:R-:W-:Y:S01]  /*10930*/  FFMA.FTZ R164, R246, c[0x0][0x2d0], -R161.reuse ;  /* 0x0000b400f6a47a23 */ /* 0x100fe200000108a1 */
[----:B------:R-:W2:Y:S01]  /*10940*/  MUFU.EX2 R0, R0 ;  /* 0x0000000000007308 */ /* 0x000ea20000000800 */
[----:B-1----:R-:W-:Y:S01]  /*10950*/  @P0 IADD3 R6, P1, R7, R216, RZ ;  /* 0x000000d807060210 */ /* 0x002fe20007f3e0ff */
[----:B------:R-:W-:Y:S01]  /*10960*/  FFMA.FTZ R135, R244, c[0x0][0x2d0], -R161 ;  /* 0x0000b400f4877a23 */ /* 0x000fe200000108a1 */
[----:B------:R-:W-:Y:S01]  /*10970*/  @P0 SHF.L.U64.HI R5, R8, 0x6, R5 ;  /* 0x0000000608050819 */ /* 0x000fe20000010205 */
[----:B---3--:R-:W-:Y:S01]  /*10980*/  FMUL.FTZ R32, R2, R100 ;  /* 0x0000006402207220 */ /* 0x008fe20000410000 */
[----:B------:R-:W-:Y:S01]  /*10990*/  @P0 LEA R16, P4, R6, c[0x0][0x1c8], 0x1 ;  /* 0x0000720006100a11 */ /* 0x000fe200078808ff */
[C---:B------:R-:W-:Y:S01]  /*109a0*/  FMUL.FTZ R33, R2.reuse, R101 ;  /* 0x0000006502217220 */ /* 0x040fe20000410000 */
[----:B------:R-:W-:Y:S01]  /*109b0*/  @P0 IADD3.X R9, R5, R219, RZ, P1, !PT ;  /* 0x000000db05090210 */ /* 0x000fe20000ffe4ff */
[----:B------:R-:W-:Y:S01]  /*109c0*/  FMUL.FTZ R36, R2, R36 ;  /* 0x0000002402247220 */ /* 0x000fe20000410000 */
[----:B------:R-:W-:Y:S01]  /*109d0*/  @P0 IADD3 R8, P2, R7, R221, RZ ;  /* 0x000000dd07080210 */ /* 0x000fe20007f5e0ff */
[----:B------:R-:W1:Y:S01]  /*109e0*/  MUFU.EX2 R169, R169 ;  /* 0x000000a900a97308 */ /* 0x000e620000000800 */
[----:B------:R-:W-:Y:S01]  /*109f0*/  @P0 LEA.HI.X R17, R6, c[0x0][0x1cc], R9, 0x1, P4 ;  /* 0x0000730006110a11 */ /* 0x000fe200020f0c09 */
[----:B------:R-:W-:Y:S01]  /*10a00*/  FMUL.FTZ R37, R2, R37 ;  /* 0x0000002502257220 */ /* 0x000fe20000410000 */
[----:B------:R-:W-:Y:S01]  /*10a10*/  ISETP.NE.AND P4, PT, R212, RZ, PT ;  /* 0x000000ffd400720c */ /* 0x000fe20003f85270 */
[----:B------:R-:W-:Y:S01]  /*10a20*/  FMUL.FTZ R40, R2, R40 ;  /* 0x0000002802287220 */ /* 0x000fe20000410000 */
[----:B------:R-:W-:Y:S01]  /*10a30*/  @P0 LEA R18, P1, R8, c[0x0][0x1c8], 0x1 ;  /* 0x0000720008120a11 */ /* 0x000fe200078208ff */
[----:B------:R3:W-:Y:S01]  /*10a40*/  @P0 LDGSTS.E.BYPASS.LTC128B.128 [R213+0x6100], [R16.64], !P6 ;  /* 0x0610000010d50fae */ /* 0x0007e2000f101d44 */
[C---:B------:R-:W-:Y:S01]  /*10a50*/  @P0 IADD3.X R11, R5.reuse, R228, RZ, P2, !PT ;  /* 0x000000e4050b0210 */ /* 0x040fe200017fe4ff */
[----:B------:R-:W-:Y:S01]  /*10a60*/  FMUL.FTZ R41, R2, R41 ;  /* 0x0000002902297220 */ /* 0x000fe20000410000 */
[----:B------:R-:W-:Y:S01]  /*10a70*/  @P0 IADD3.X R9, R5, R227, RZ, P3, !PT ;  /* 0x000000e305090210 */ /* 0x000fe20001ffe4ff */
[----:B------:R-:W-:Y:S01]  /*10a80*/  MUFU.EX2 R168, R168 ;  /* 0x000000a800a87308 */ /* 0x000fe20000000800 */
[----:B------:R-:W-:Y:S01]  /*10a90*/  @P0 LEA.HI.X R19, R8, c[0x0][0x1cc], R11, 0x1, P1 ;  /* 0x0000730008130a11 */ /* 0x000fe200008f0c0b */
[----:B------:R-:W-:Y:S01]  /*10aa0*/  FMUL.FTZ R44, R2, R44 ;  /* 0x0000002c022c7220 */ /* 0x000fe20000410000 */
[----:B------:R-:W-:Y:S01]  /*10ab0*/  @P0 LEA R8, P2, R4, c[0x0][0x1c8], 0x1 ;  /* 0x0000720004080a11 */ /* 0x000fe200078408ff */
[----:B--2---:R-:W-:Y:S01]  /*10ac0*/  FMUL.FTZ R34, R0, R102 ;  /* 0x0000006600227220 */ /* 0x004fe20000410000 */
[----:B------:R-:W-:Y:S01]  /*10ad0*/  @P0 IADD3 R7, P1, R224, R7, RZ ;  /* 0x00000007e0070210 */ /* 0x000fe20007f3e0ff */
[----:B------:R2:W-:Y:S01]  /*10ae0*/  @P0 LDGSTS.E.BYPASS.LTC128B.128 [R213+0x8100], [R18.64], !P4 ;  /* 0x0810000012d50fae */ /* 0x0005e2000e101d44 */
[----:B------:R-:W-:Y:S01]  /*10af0*/  @P0 LEA.HI.X R9, R4, c[0x0][0x1cc], R9, 0x1, P2 ;  /* 0x0000730004090a11 */ /* 0x000fe200010f0c09 */
[----:B------:R-:W-:Y:S01]  /*10b00*/  FMUL.FTZ R35, R0, R103 ;  /* 0x0000006700237220 */ /* 0x000fe20000410000 */
[----:B------:R-:W-:Y:S01]  /*10b10*/  @P0 IADD3.X R5, R210, R5, RZ, P1, !PT ;  /* 0x00000005d2050210 */ /* 0x000fe20000ffe4ff */
[----:B------:R-:W4:Y:S01]  /*10b20*/  MUFU.EX2 R167, R167 ;  /* 0x000000a700a77308 */ /* 0x000f220000000800 */
[C---:B------:R-:W-:Y:S01]  /*10b30*/  @P0 IADD3 R4, P3, R7.reuse, R216, RZ ;  /* 0x000000d807040210 */ /* 0x040fe20007f7e0ff */
[C---:B------:R-:W-:Y:S01]  /*10b40*/  FMUL.FTZ R38, R0.reuse, R38 ;  /* 0x0000002600267220 */ /* 0x040fe20000410000 */
[----:B------:R-:W-:Y:S01]  /*10b50*/  @P0 IADD3 R6, P2, R7, R221, RZ ;  /* 0x000000dd07060210 */ /* 0x000fe20007f5e0ff */
[----:B------:R5:W-:Y:S01]  /*10b60*/  @P0 LDGSTS.E.BYPASS.LTC128B.128 [R213+0xa100], [R8.64], !P5 ;  /* 0x0a10000008d50fae */ /* 0x000be2000e901d44 */
[C---:B------:R-:W-:Y:S01]  /*10b70*/  @P0 IADD3.X R11, R5.reuse, R219, RZ, P3, !PT ;  /* 0x000000db050b0210 */ /* 0x040fe20001ffe4ff */
[----:B------:R-:W-:Y:S01]  /*10b80*/  FMUL.FTZ R39, R0, R39 ;  /* 0x0000002700277220 */ /* 0x000fe20000410000 */
[----:B------:R-:W-:Y:S01]  /*10b90*/  @P0 LEA R24, P3, R4, c[0x0][0x1c8], 0x1 ;  /* 0x0000720004180a11 */ /* 0x000fe200078608ff */
[----:B------:R-:W-:Y:S01]  /*10ba0*/  FMUL.FTZ R42, R0, R42 ;  /* 0x0000002a002a7220 */ /* 0x000fe20000410000 */
[----:B------:R-:W-:Y:S01]  /*10bb0*/  @P0 IADD3.X R13, R5, R228, RZ, P2, !PT ;  /* 0x000000e4050d0210 */ /* 0x000fe200017fe4ff */
[----:B------:R-:W-:Y:S01]  /*10bc0*/  MUFU.EX2 R166, R166 ;  /* 0x000000a600a67308 */ /* 0x000fe20000000800 */
[----:B------:R-:W-:Y:S01]  /*10bd0*/  @P0 LEA.HI.X R25, R4, c[0x0][0x1cc], R11, 0x1, P3 ;  /* 0x0000730004190a11 */ /* 0x000fe200018f0c0b */
[----:B------:R-:W-:Y:S01]  /*10be0*/  FMUL.FTZ R4, R2, R128 ;  /* 0x0000008002047220 */ /* 0x000fe20000410000 */
[----:B------:R-:W-:Y:S01]  /*10bf0*/  @P0 LEA R26, P2, R6, c[0x0][0x1c8], 0x1 ;  /* 0x00007200061a0a11 */ /* 0x000fe200078408ff */
[----:B------:R-:W-:Y:S01]  /*10c00*/  FMUL.FTZ R11, R0, R127 ;  /* 0x0000007f000b7220 */ /* 0x000fe20000410000 */
[----:B------:R-:W-:Y:S01]  /*10c10*/  @P0 IADD3 R7, P1, R7, R220, RZ ;  /* 0x000000dc07070210 */ /* 0x000fe20007f3e0ff */
[----:B------:R2:W-:Y:S01]  /*10c20*/  @P0 LDGSTS.E.BYPASS.LTC128B.128 [R213+0x7100], [R24.64], !P6 ;  /* 0x0710000018d50fae */ /* 0x0005e2000f101d44 */
[----:B------:R-:W-:Y:S01]  /*10c30*/  @P0 LEA.HI.X R27, R6, c[0x0][0x1cc], R13, 0x1, P2 ;  /* 0x00007300061b0a11 */ /* 0x000fe200010f0c0d */
[----:B------:R-:W-:Y:S01]  /*10c40*/  FMUL.FTZ R6, R0, R130 ;  /* 0x0000008200067220 */ /* 0x000fe20000410000 */
[----:B------:R-:W-:Y:S01]  /*10c50*/  @P0 IADD3.X R10, R5, R227, RZ, P1, !PT ;  /* 0x000000e3050a0210 */ /* 0x000fe20000ffe4ff */
[----:B------:R-:W2:Y:S01]  /*10c60*/  MUFU.EX2 R165, R165 ;  /* 0x000000a500a57308 */ /* 0x000ea20000000800 */
[----:B------:R-:W-:Y:S01]  /*10c70*/  @P0 LEA R28, P1, R7, c[0x0][0x1c8], 0x1 ;  /* 0x00007200071c0a11 */ /* 0x000fe200078208ff */
[----:B------:R-:W-:Y:S01]  /*10c80*/  FMUL.FTZ R5, R2, R129 ;  /* 0x0000008102057220 */ /* 0x000fe20000410000 */
[----:B-1----:R-:W-:Y:S01]  /*10c90*/  F2FP.PACK_AB R128, R169, R170 ;  /* 0x000000aaa980723e */ /* 0x002fe200000000ff */
[----:B------:R1:W-:Y:S01]  /*10ca0*/  @P0 LDGSTS.E.BYPASS.LTC128B.128 [R213+0x9100], [R26.64], !P4 ;  /* 0x091000001ad50fae */ /* 0x0003e2000e101d44 */
[----:B------:R-:W-:Y:S01]  /*10cb0*/  @P0 LEA.HI.X R29, R7, c[0x0][0x1cc], R10, 0x1, P1 ;  /* 0x00007300071d0a11 */ /* 0x000fe200008f0c0a */
[C---:B------:R-:W-:Y:S01]  /*10cc0*/  FMUL.FTZ R7, R0.reuse, R131 ;  /* 0x0000008300077220 */ /* 0x040fe20000410000 */
[----:B----4-:R-:W-:Y:S01]  /*10cd0*/  F2FP.PACK_AB R130, R167, R168 ;  /* 0x000000a8a782723e */ /* 0x010fe200000000ff */
[----:B------:R-:W-:Y:S02]  /*10ce0*/  FMUL.FTZ R10, R0, R126 ;  /* 0x0000007e000a7220 */ /* 0x000fe40000410000 */
[----:B------:R-:W-:Y:S01]  /*10cf0*/  MUFU.EX2 R164, R164 ;  /* 0x000000a400a47308 */ /* 0x000fe20000000800 */
[C---:B-----5:R-:W-:Y:S01]  /*10d00*/  FMUL.FTZ R8, R2.reuse, R124 ;  /* 0x0000007c02087220 */ /* 0x060fe20000410000 */
[----:B------:R4:W-:Y:S01]  /*10d10*/  @P0 LDGSTS.E.BYPASS.LTC128B.128 [R213+0xb100], [R28.64], !P5 ;  /* 0x0b1000001cd50fae */ /* 0x0009e2000e901d44 */
[C---:B------:R-:W-:Y:S02]  /*10d20*/  FMUL.FTZ R9, R2.reuse, R125 ;  /* 0x0000007d02097220 */ /* 0x040fe40000410000 */
[C---:B---3--:R-:W-:Y:S02]  /*10d30*/  FMUL.FTZ R16, R2.reuse, R116 ;  /* 0x0000007402107220 */ /* 0x048fe40000410000 */
[----:B------:R-:W-:Y:S02]  /*10d40*/  FMUL.FTZ R17, R2, R117 ;  /* 0x0000007502117220 */ /* 0x000fe40000410000 */
[C---:B--2---:R-:W-:Y:S01]  /*10d50*/  FMUL.FTZ R18, R0.reuse, R118 ;  /* 0x0000007600127220 */ /* 0x044fe20000410000 */
[----:B------:R-:W2:Y:S01]  /*10d60*/  LDSM.16.MT88.4 R12, [R203+0x100] ;  /* 0x00010000cb0c783b */ /* 0x000ea20000004200 */
[----:B------:R-:W3:Y:S01]  /*10d70*/  MUFU.EX2 R135, R135 ;  /* 0x0000008700877308 */ /* 0x000ee20000000800 */
[----:B------:R-:W-:Y:S01]  /*10d80*/  FMUL.FTZ R19, R0, R119 ;  /* 0x0000007700137220 */ /* 0x000fe20000410000 */
[----:B------:R-:W-:Y:S01]  /*10d90*/  F2FP.PACK_AB R129, R165, R166 ;  /* 0x000000a6a581723e */ /* 0x000fe200000000ff */
[C---:B------:R-:W-:Y:S02]  /*10da0*/  FMUL.FTZ R24, R2.reuse, R108 ;  /* 0x0000006c02187220 */ /* 0x040fe40000410000 */
[----:B------:R-:W-:Y:S02]  /*10db0*/  FMUL.FTZ R25, R2, R109 ;  /* 0x0000006d02197220 */ /* 0x000fe40000410000 */
[----:B------:R-:W5:Y:S01]  /*10dc0*/  LDSM.16.MT88.4 R20, [R198+0x100] ;  /* 0x00010000c614783b */ /* 0x000f620000004200 */
[C---:B------:R-:W-:Y:S02]  /*10dd0*/  FMUL.FTZ R43, R0.reuse, R43 ;  /* 0x0000002b002b7220 */ /* 0x040fe40000410000 */
[C---:B-1----:R-:W-:Y:S02]  /*10de0*/  FMUL.FTZ R26, R0.reuse, R110 ;  /* 0x0000006e001a7220 */ /* 0x042fe40000410000 */
[----:B------:R-:W-:Y:S02]  /*10df0*/  FMUL.FTZ R27, R0, R111 ;  /* 0x0000006f001b7220 */ /* 0x000fe40000410000 */
[----:B------:R-:W-:Y:S01]  /*10e00*/  FMUL.FTZ R45, R2, R45 ;  /* 0x0000002d022d7220 */ /* 0x000fe20000410000 */
[----:B------:R-:W-:Y:S01]  /*10e10*/  LDSM.16.MT88.4 R100, [R197+0x2100] ;  /* 0x00210000c564783b */ /* 0x000fe20000004200 */
[C---:B------:R-:W-:Y:S02]  /*10e20*/  FMUL.FTZ R46, R0.reuse, R46 ;  /* 0x0000002e002e7220 */ /* 0x040fe40000410000 */
[----:B------:R-:W-:Y:S02]  /*10e30*/  FMUL.FTZ R47, R0, R47 ;  /* 0x0000002f002f7220 */ /* 0x000fe40000410000 */
[C---:B------:R-:W-:Y:S02]  /*10e40*/  FMUL.FTZ R48, R2.reuse, R48 ;  /* 0x0000003002307220 */ /* 0x040fe40000410000 */
[----:B------:R-:W-:Y:S01]  /*10e50*/  FMUL.FTZ R49, R2, R49 ;  /* 0x0000003102317220 */ /* 0x000fe20000410000 */
[----:B----4-:R-:W1:Y:S01]  /*10e60*/  LDSM.16.MT88.4 R28, [R197+0x100] ;  /* 0x00010000c51c783b */ /* 0x010e620000004200 */
[----:B---3--:R-:W-:Y:S01]  /*10e70*/  F2FP.PACK_AB R131, R135, R164 ;  /* 0x000000a48783723e */ /* 0x008fe200000000ff */
[C---:B------:R-:W-:Y:S02]  /*10e80*/  FMUL.FTZ R50, R0.reuse, R50 ;  /* 0x0000003200327220 */ /* 0x040fe40000410000 */
[----:B------:R-:W-:Y:S02]  /*10e90*/  FMUL.FTZ R51, R0, R51 ;  /* 0x0000003300337220 */ /* 0x000fe40000410000 */
[C---:B------:R-:W-:Y:S02]  /*10ea0*/  FMUL.FTZ R52, R2.reuse, R52 ;  /* 0x0000003402347220 */ /* 0x040fe40000410000 */
[----:B------:R-:W-:Y:S01]  /*10eb0*/  LDSM.16.MT88.4 R108, [R196+0x2100] ;  /* 0x00210000c46c783b */ /* 0x000fe20000004200 */
[----:B------:R-:W-:Y:S02]  /*10ec0*/  FMUL.FTZ R53, R2, R53 ;  /* 0x0000003502357220 */ /* 0x000fe40000410000 */
[C---:B------:R-:W-:Y:S02]  /*10ed0*/  FMUL.FTZ R54, R0.reuse, R54 ;  /* 0x0000003600367220 */ /* 0x040fe40000410000 */
[----:B------:R-:W-:Y:S02]  /*10ee0*/  FMUL.FTZ R55, R0, R55 ;  /* 0x0000003700377220 */ /* 0x000fe40000410000 */
[C---:B------:R-:W-:Y:S01]  /*10ef0*/  FMUL.FTZ R56, R2.reuse, R56 ;  /* 0x0000003802387220 */ /* 0x040fe20000410000 */
[C---:B--2---:R-:W-:Y:S01]  /*10f00*/  HMMA.16816.F32 R4, R128.reuse, R12, R4 ;  /* 0x0000000c8004723c */ /* 0x044fe20000001804 */
[----:B------:R-:W-:Y:S04]  /*10f10*/  LDSM.16.MT88.4 R116, [R197+0x900] ;  /* 0x00090000c574783b */ /* 0x000fe80000004200 */
[C---:B------:R-:W-:Y:S02]  /*10f20*/  FMUL.FTZ R57, R2.reuse, R57 ;  /* 0x0000003902397220 */ /* 0x040fe40000410000 */
[C---:B------:R-:W-:Y:S01]  /*10f30*/  FMUL.FTZ R12, R2.reuse, R120 ;  /* 0x00000078020c7220 */ /* 0x040fe20000410000 */
[C---:B------:R-:W-:Y:S01]  /*10f40*/  HMMA.16816.F32 R8, R128.reuse, R14, R8 ;  /* 0x0000000e8008723c */ /* 0x040fe20000001808 */
[----:B------:R-:W-:Y:S03]  /*10f50*/  LDSM.16.MT88.4 R124, [R203+0x2900] ;  /* 0x00290000cb7c783b */ /* 0x000fe60000004200 */
[----:B------:R-:W-:Y:S02]  /*10f60*/  FMUL.FTZ R13, R2, R121 ;  /* 0x00000079020d7220 */ /* 0x000fe40000410000 */
[C---:B------:R-:W-:Y:S02]  /*10f70*/  FMUL.FTZ R58, R0.reuse, R58 ;  /* 0x0000003a003a7220 */ /* 0x040fe40000410000 */
[C---:B------:R-:W-:Y:S01]  /*10f80*/  FMUL.FTZ R14, R0.reuse, R122 ;  /* 0x0000007a000e7220 */ /* 0x040fe20000410000 */
[----:B------:R-:W-:Y:S03]  /*10f90*/  LDSM.16.MT88.4 R136, [R198+0x2900] ;  /* 0x00290000c688783b */ /* 0x000fe60000004200 */
[C---:B------:R-:W-:Y:S02]  /*10fa0*/  FMUL.FTZ R15, R0.reuse, R123 ;  /* 0x0000007b000f7220 */ /* 0x040fe40000410000 */
[----:B------:R-:W-:Y:S02]  /*10fb0*/  FMUL.FTZ R59, R0, R59 ;  /* 0x0000003b003b7220 */ /* 0x000fe40000410000 */
[C---:B------:R-:W-:Y:S01]  /*10fc0*/  FMUL.FTZ R60, R2.reuse, R60 ;  /* 0x0000003c023c7220 */ /* 0x040fe20000410000 */
[----:B------:R-:W2:Y:S01]  /*10fd0*/  LDSM.16.MT88.4 R120, [R196+0x100] ;  /* 0x00010000c478783b */ /* 0x000ea20000004200 */
[----:B------:R-:W-:Y:S01]  /*10fe0*/  FMUL.FTZ R61, R2, R61 ;  /* 0x0000003d023d7220 */ /* 0x000fe20000410000 */
[C---:B-----5:R-:W-:Y:S03]  /*10ff0*/  HMMA.16816.F32 R12, R128.reuse, R20, R12 ;  /* 0x00000014800c723c */ /* 0x060fe6000000180c */
[C---:B------:R-:W-:Y:S02]  /*11000*/  FMUL.FTZ R62, R0.reuse, R62 ;  /* 0x0000003e003e7220 */ /* 0x040fe40000410000 */
[----:B------:R-:W-:Y:S01]  /*11010*/  FMUL.FTZ R63, R0, R63 ;  /* 0x0000003f003f7220 */ /* 0x000fe20000410000 */
[----:B------:R-:W-:Y:S01]  /*11020*/  LDSM.16.MT88.4 R140, [R197+0x2900] ;  /* 0x00290000c58c783b */ /* 0x000fe20000004200 */
[C---:B------:R-:W-:Y:S01]  /*11030*/  FMUL.FTZ R20, R2.reuse, R112 ;  /* 0x0000007002147220 */ /* 0x040fe20000410000 */
[C---:B------:R-:W-:Y:S04]  /*11040*/  HMMA.16816.F32 R16, R128.reuse, R22, R16 ;  /* 0x000000168010723c */ /* 0x040fe80000001810 */
[----:B------:R-:W-:Y:S02]  /*11050*/  FMUL.FTZ R21, R2, R113 ;  /* 0x0000007102157220 */ /* 0x000fe40000410000 */
[----:B------:R-:W-:Y:S01]  /*11060*/  LDSM.16.MT88.4 R144, [R203+0x3900] ;  /* 0x00390000cb90783b */ /* 0x000fe20000004200 */
[C---:B------:R-:W-:Y:S02]  /*11070*/  FMUL.FTZ R22, R0.reuse, R114 ;  /* 0x0000007200167220 */ /* 0x040fe40000410000 */
[----:B------:R-:W-:Y:S03]  /*11080*/  FMUL.FTZ R23, R0, R115 ;  /* 0x0000007300177220 */ /* 0x000fe60000410000 */
[C---:B------:R-:W-:Y:S02]  /*11090*/  FMUL.FTZ R64, R2.reuse, R64 ;  /* 0x0000004002407220 */ /* 0x040fe40000410000 */
[----:B------:R-:W3:Y:S01]  /*110a0*/  LDSM.16.MT88.4 R112, [R203+0x2100] ;  /* 0x00210000cb70783b */ /* 0x000ee20000004200 */
[----:B------:R-:W-:Y:S01]  /*110b0*/  FMUL.FTZ R65, R2, R65 ;  /* 0x0000004102417220 */ /* 0x000fe20000410000 */
[C---:B-1----:R-:W-:Y:S03]  /*110c0*/  HMMA.16816.F32 R20, R128.reuse, R28, R20 ;  /* 0x0000001c8014723c */ /* 0x042fe60000001814 */
        /* <DEDUP_REMOVED lines=10> */
[----:B------:R-:W1:Y:S01]  /*11170*/  LDSM.16.MT88.4 R104, [R198+0x2100] ;  /* 0x00210000c668783b */ /* 0x000e620000004200 */
[----:B------:R-:W-:Y:S01]  /*11180*/  FMUL.FTZ R69, R2, R69 ;  /* 0x0000004502457220 */ /* 0x000fe20000410000 */
[C---:B--2---:R-:W-:Y:S03]  /*11190*/  HMMA.16816.F32 R28, R128.reuse, R120, R28 ;  /* 0x00000078801c723c */ /* 0x044fe6000000181c */
[C---:B------:R-:W-:Y:S02]  /*111a0*/  FMUL.FTZ R70, R0.reuse, R70 ;  /* 0x0000004600467220 */ /* 0x040fe40000410000 */
[----:B------:R-:W-:Y:S01]  /*111b0*/  FMUL.FTZ R71, R0, R71 ;  /* 0x0000004700477220 */ /* 0x000fe20000410000 */
[----:B------:R-:W-:Y:S01]  /*111c0*/  LDSM.16.MT88.4 R156, [R196+0x3900] ;  /* 0x00390000c49c783b */ /* 0x000fe20000004200 */
[C---:B------:R-:W-:Y:S01]  /*111d0*/  FMUL.FTZ R72, R2.reuse, R72 ;  /* 0x0000004802487220 */ /* 0x040fe20000410000 */
[C---:B------:R-:W-:Y:S04]  /*111e0*/  HMMA.16816.F32 R32, R128.reuse, R122, R32 ;  /* 0x0000007a8020723c */ /* 0x040fe80000001820 */
[----:B------:R-:W-:Y:S02]  /*111f0*/  FMUL.FTZ R73, R2, R73 ;  /* 0x0000004902497220 */ /* 0x000fe40000410000 */
[----:B------:R-:W-:Y:S01]  /*11200*/  LDSM.16.MT88.4 R120, [R196+0x900] ;  /* 0x00090000c478783b */ /* 0x000fe20000004200 */
[C---:B------:R-:W-:Y:S01]  /*11210*/  FMUL.FTZ R74, R0.reuse, R74 ;  /* 0x0000004a004a7220 */ /* 0x040fe20000410000 */
[C---:B---3--:R-:W-:Y:S04]  /*11220*/  HMMA.16816.F32 R36, R128.reuse, R112, R36 ;  /* 0x000000708024723c */ /* 0x048fe80000001824 */
[----:B------:R-:W-:Y:S02]  /*11230*/  FMUL.FTZ R75, R0, R75 ;  /* 0x0000004b004b7220 */ /* 0x000fe40000410000 */
[----:B------:R-:W0:Y:S01]  /*11240*/  LDGDEPBAR ;  /* 0x00000000000079af */ /* 0x000e220000000000 */
[C---:B------:R-:W-:Y:S01]  /*11250*/  FMUL.FTZ R84, R2.reuse, R84 ;  /* 0x0000005402547220 */ /* 0x040fe20000410000 */
[C---:B------:R-:W-:Y:S04]  /*11260*/  HMMA.16816.F32 R40, R128.reuse, R114, R40 ;  /* 0x000000728028723c */ /* 0x040fe80000001828 */
[----:B------:R-:W-:Y:S02]  /*11270*/  FMUL.FTZ R85, R2, R85 ;  /* 0x0000005502557220 */ /* 0x000fe40000410000 */
[----:B------:R-:W-:Y:S01]  /*11280*/  LDSM.16.MT88.4 R112, [R203+0x900] ;  /* 0x00090000cb70783b */ /* 0x000fe20000004200 */
[C---:B------:R-:W-:Y:S02]  /*11290*/  FMUL.FTZ R86, R0.reuse, R86 ;  /* 0x0000005600567220 */ /* 0x040fe40000410000 */
[----:B------:R-:W-:Y:S03]  /*112a0*/  FMUL.FTZ R87, R0, R87 ;  /* 0x0000005700577220 */ /* 0x000fe60000410000 */
[--C-:B------:R-:W-:Y:S01]  /*112b0*/  FFMA.FTZ R171, R171, c[0x0][0x2d0], -R174.reuse ;  /* 0x0000b400abab7a23 */ /* 0x100fe200000108ae */
[C---:B-1----:R-:W-:Y:S03]  /*112c0*/  HMMA.16816.F32 R44, R128.reuse, R104, R44 ;  /* 0x00000068802c723c */ /* 0x042fe6000000182c */
[--C-:B------:R-:W-:Y:S02]  /*112d0*/  FFMA.FTZ R176, R245, c[0x0][0x2d0], -R174.reuse ;  /* 0x0000b400f5b07a23 */ /* 0x100fe400000108ae */
[----:B------:R-:W-:Y:S01]  /*112e0*/  MUFU.EX2 R171, R171 ;  /* 0x000000ab00ab7308 */ /* 0x000fe20000000800 */
[--C-:B------:R-:W-:Y:S02]  /*112f0*/  FFMA.FTZ R177, R243, c[0x0][0x2d0], -R174.reuse ;  /* 0x0000b400f3b17a23 */ /* 0x100fe400000108ae */
[--C-:B------:R-:W-:Y:S01]  /*11300*/  FFMA.FTZ R243, R160, c[0x0][0x2d0], -R161.reuse ;  /* 0x0000b400a0f37a23 */ /* 0x100fe200000108a1 */
[C---:B------:R-:W-:Y:S01]  /*11310*/  HMMA.16816.F32 R48, R128.reuse, R106, R48 ;  /* 0x0000006a8030723c */ /* 0x040fe20000001830 */
[----:B------:R-:W1:Y:S02]  /*11320*/  LDSM.16.MT88.4 R104, [R203+0x4100] ;  /* 0x00410000cb68783b */ /* 0x000e640000004200 */
[--C-:B------:R-:W-:Y:S02]  /*11330*/  FFMA.FTZ R178, R181, c[0x0][0x2d0], -R174.reuse ;  /* 0x0000b400b5b27a23 */ /* 0x100fe400000108ae */
[--C-:B------:R-:W-:Y:S01]  /*11340*/  FFMA.FTZ R179, R242, c[0x0][0x2d0], -R161.reuse ;  /* 0x0000b400f2b37a23 */ /* 0x100fe200000108a1 */
[----:B------:R-:W2:Y:S02]  /*11350*/  MUFU.EX2 R176, R176 ;  /* 0x000000b000b07308 */ /* 0x000ea40000000800 */
[C---:B------:R-:W-:Y:S04]  /*11360*/  HMMA.16816.F32 R52, R128.reuse, R100, R52 ;  /* 0x000000648034723c */ /* 0x040fe80000001834 */
[--C-:B------:R-:W-:Y:S02]  /*11370*/  FFMA.FTZ R180, R180, c[0x0][0x2d0], -R161.reuse ;  /* 0x0000b400b4b47a23 */ /* 0x100fe400000108a1 */
[--C-:B------:R-:W-:Y:S02]  /*11380*/  FFMA.FTZ R181, R240, c[0x0][0x2d0], -R161.reuse ;  /* 0x0000b400f0b57a23 */ /* 0x100fe400000108a1 */
[C---:B------:R-:W-:Y:S01]  /*11390*/  HMMA.16816.F32 R56, R128.reuse, R102, R56 ;  /* 0x000000668038723c */ /* 0x040fe20000001838 */
[----:B------:R-:W3:Y:S01]  /*113a0*/  LDSM.16.MT88.4 R100, [R198+0x4100] ;  /* 0x00410000c664783b */ /* 0x000ee20000004200 */
[----:B------:R-:W-:Y:S02]  /*113b0*/  MUFU.EX2 R177, R177 ;  /* 0x000000b100b17308 */ /* 0x000fe40000000800 */
[--C-:B------:R-:W-:Y:S02]  /*113c0*/  FFMA.FTZ R182, R182, c[0x0][0x2d0], -R161.reuse ;  /* 0x0000b400b6b67a23 */ /* 0x100fe400000108a1 */
[C---:B------:R-:W-:Y:S02]  /*113d0*/  FMUL.FTZ R88, R2.reuse, R88 ;  /* 0x0000005802587220 */ /* 0x040fe40000410000 */
[C---:B------:R-:W-:Y:S04]  /*113e0*/  HMMA.16816.F32 R60, R128.reuse, R108, R60 ;  /* 0x0000006c803c723c */ /* 0x040fe8000000183c */
[----:B------:R-:W-:Y:S01]  /*113f0*/  FMUL.FTZ R89, R2, R89 ;  /* 0x0000005902597220 */ /* 0x000fe20000410000 */
[----:B------:R-:W-:Y:S01]  /*11400*/  MUFU.EX2 R178, R178 ;  /* 0x000000b200b27308 */ /* 0x000fe20000000800 */
[C---:B------:R-:W-:Y:S02]  /*11410*/  FMUL.FTZ R90, R0.reuse, R90 ;  /* 0x0000005a005a7220 */ /* 0x040fe40000410000 */
[C---:B------:R-:W-:Y:S01]  /*11420*/  HMMA.16816.F32 R64, R128.reuse, R110, R64 ;  /* 0x0000006e8040723c */ /* 0x040fe20000001840 */
[----:B------:R-:W4:Y:S03]  /*11430*/  LDSM.16.MT88.4 R108, [R197+0x4100] ;  /* 0x00410000c56c783b */ /* 0x000f260000004200 */
[----:B------:R-:W-:Y:S02]  /*11440*/  FMUL.FTZ R91, R0, R91 ;  /* 0x0000005b005b7220 */ /* 0x000fe40000410000 */
[C---:B------:R-:W-:Y:S01]  /*11450*/  FMUL.FTZ R92, R2.reuse, R92 ;  /* 0x0000005c025c7220 */ /* 0x040fe20000410000 */
[----:B------:R-:W-:Y:S01]  /*11460*/  MUFU.EX2 R179, R179 ;  /* 0x000000b300b37308 */ /* 0x000fe20000000800 */
[----:B------:R-:W-:Y:S01]  /*11470*/  FMUL.FTZ R93, R2, R93 ;  /* 0x0000005d025d7220 */ /* 0x000fe20000410000 */
[C---:B-1----:R-:W-:Y:S03]  /*11480*/  HMMA.16816.F32 R68, R128.reuse, R104, R68 ;  /* 0x000000688044723c */ /* 0x042fe60000001844 */
[C---:B------:R-:W-:Y:S02]  /*11490*/  FMUL.FTZ R94, R0.reuse, R94 ;  /* 0x0000005e005e7220 */ /* 0x040fe40000410000 */
[----:B------:R-:W-:Y:S02]  /*114a0*/  FMUL.FTZ R95, R0, R95 ;  /* 0x0000005f005f7220 */ /* 0x000fe40000410000 */
[C---:B------:R-:W-:Y:S01]  /*114b0*/  FMUL.FTZ R96, R2.reuse, R96 ;  /* 0x0000006002607220 */ /* 0x040fe20000410000 */
[C---:B------:R-:W-:Y:S01]  /*114c0*/  HMMA.16816.F32 R72, R128.reuse, R106, R72 ;  /* 0x0000006a8048723c */ /* 0x040fe20000001848 */
[----:B------:R-:W1:Y:S01]  /*114d0*/  LDSM.16.MT88.4 R104, [R196+0x4100] ;  /* 0x00410000c468783b */ /* 0x000e620000004200 */
[----:B------:R-:W5:Y:S02]  /*114e0*/  MUFU.EX2 R180, R180 ;  /* 0x000000b400b47308 */ /* 0x000f640000000800 */
[C---:B------:R-:W-:Y:S02]  /*114f0*/  FMUL.FTZ R76, R2.reuse, R76 ;  /* 0x0000004c024c7220 */ /* 0x040fe40000410000 */
[----:B------:R-:W-:Y:S02]  /*11500*/  FMUL.FTZ R77, R2, R77 ;  /* 0x0000004d024d7220 */ /* 0x000fe40000410000 */
[C---:B------:R-:W-:Y:S04]  /*11510*/  FMUL.FTZ R78, R0.reuse, R78 ;  /* 0x0000004e004e7220 */ /* 0x040fe80000410000 */
[----:B------:R-:W-:Y:S01]  /*11520*/  FMUL.FTZ R79, R0, R79 ;  /* 0x0000004f004f7220 */ /* 0x000fe20000410000 */
[----:B------:R-:W-:Y:S01]  /*11530*/  MUFU.EX2 R181, R181 ;  /* 0x000000b500b57308 */ /* 0x000fe20000000800 */
[----:B------:R-:W-:Y:S02]  /*11540*/  FMUL.FTZ R97, R2, R97 ;  /* 0x0000006102617220 */ /* 0x000fe40000410000 */
[C---:B------:R-:W-:Y:S02]  /*11550*/  FMUL.FTZ R98, R0.reuse, R98 ;  /* 0x0000006200627220 */ /* 0x040fe40000410000 */
[----:B------:R-:W-:Y:S01]  /*11560*/  FMUL.FTZ R99, R0, R99 ;  /* 0x0000006300637220 */ /* 0x000fe20000410000 */
[C---:B---3--:R-:W-:Y:S03]  /*11570*/  HMMA.16816.F32 R76, R128.reuse, R100, R76 ;  /* 0x00000064804c723c */ /* 0x048fe6000000184c */
[C---:B------:R-:W-:Y:S01]  /*11580*/  FMUL.FTZ R80, R2.reuse, R80 ;  /* 0x0000005002507220 */ /* 0x040fe20000410000 */
[----:B------:R-:W3:Y:S01]  /*11590*/  MUFU.EX2 R182, R182 ;  /* 0x000000b600b67308 */ /* 0x000ee20000000800 */
[----:B------:R-:W-:Y:S02]  /*115a0*/  FMUL.FTZ R81, R2, R81 ;  /* 0x0000005102517220 */ /* 0x000fe40000410000 */
[----:B------:R-:W-:Y:S01]  /*115b0*/  FMUL.FTZ R82, R0, R82 ;  /* 0x0000005200527220 */ /* 0x000fe20000410000 */
[----:B--2---:R-:W-:Y:S01]  /*115c0*/  F2FP.PACK_AB R100, R176, R171 ;  /* 0x000000abb064723e */ /* 0x004fe200000000ff */
[----:B------:R-:W-:Y:S03]  /*115d0*/  FMUL.FTZ R83, R0, R83 ;  /* 0x0000005300537220 */ /* 0x000fe60000410000 */
[----:B-----5:R-:W-:Y:S01]  /*115e0*/  F2FP.PACK_AB R101, R180, R179 ;  /* 0x000000b3b465723e */ /* 0x020fe200000000ff */
[--C-:B------:R-:W-:Y:S01]  /*115f0*/  FFMA.FTZ R239, R239, c[0x0][0x2d0], -R174.reuse ;  /* 0x0000b400efef7a23 */ /* 0x100fe200000108ae */
[----:B------:R-:W-:Y:S01]  /*11600*/  MUFU.EX2 R243, R243 ;  /* 0x000000f300f37308 */ /* 0x000fe20000000800 */
[--C-:B------:R-:W-:Y:S01]  /*11610*/  FFMA.FTZ R240, R237, c[0x0][0x2d0], -R174.reuse ;  /* 0x0000b400edf07a23 */ /* 0x100fe200000108ae */
[C---:B------:R-:W-:Y:S03]  /*11620*/  HMMA.16816.F32 R80, R128.reuse, R102, R80 ;  /* 0x000000668050723c */ /* 0x040fe60000001850 */
[--C-:B------:R-:W-:Y:S02]  /*11630*/  FFMA.FTZ R237, R241, c[0x0][0x2d0], -R174.reuse ;  /* 0x0000b400f1ed7a23 */ /* 0x100fe400000108ae */
[--C-:B------:R-:W-:Y:S02]  /*11640*/  FFMA.FTZ R242, R183, c[0x0][0x2d0], -R174.reuse ;  /* 0x0000b400b7f27a23 */ /* 0x100fe400000108ae */
[----:B------:R-:W-:Y:S01]  /*11650*/  F2FP.PACK_AB R102, R178, R177 ;  /* 0x000000b1b266723e */ /* 0x000fe200000000ff */
[C---:B----4-:R-:W-:Y:S01]  /*11660*/  HMMA.16816.F32 R84, R128.reuse, R108, R84 ;  /* 0x0000006c8054723c */ /* 0x050fe20000001854 */
[----:B------:R-:W-:Y:S03]  /*11670*/  MUFU.EX2 R239, R239 ;  /* 0x000000ef00ef7308 */ /* 0x000fe60000000800 */
[----:B---3--:R-:W-:Y:S01]  /*11680*/  F2FP.PACK_AB R103, R182, R181 ;  /* 0x000000b5b667723e */ /* 0x008fe200000000ff */
[--C-:B------:R-:W-:Y:S02]  /*11690*/  FFMA.FTZ R183, R236, c[0x0][0x2d0], -R161.reuse ;  /* 0x0000b400ecb77a23 */ /* 0x100fe400000108a1 */
[--C-:B------:R-:W-:Y:S01]  /*116a0*/  FFMA.FTZ R234, R234, c[0x0][0x2d0], -R161.reuse ;  /* 0x0000b400eaea7a23 */ /* 0x100fe200000108a1 */
[C---:B------:R-:W-:Y:S01]  /*116b0*/  HMMA.16816.F32 R88, R128.reuse, R110, R88 ;  /* 0x0000006e8058723c */ /* 0x040fe20000001858 */
[----:B------:R-:W2:Y:S02]  /*116c0*/  LDSM.16.MT88.4 R108, [R198+0x900] ;  /* 0x00090000c66c783b */ /* 0x000ea40000004200 */
[----:B------:R-:W-:Y:S01]  /*116d0*/  MUFU.EX2 R240, R240 ;  /* 0x000000f000f07308 */ /* 0x000fe20000000800 */
[--C-:B------:R-:W-:Y:S02]  /*116e0*/  FFMA.FTZ R236, R238, c[0x0][0x2d0], -R161.reuse ;  /* 0x0000b400eeec7a23 */ /* 0x100fe400000108a1 */
[--C-:B------:R-:W-:Y:S02]  /*116f0*/  FFMA.FTZ R238, R162, c[0x0][0x2d0], -R161.reuse ;  /* 0x0000b400a2ee7a23 */ /* 0x100fe400000108a1 */
[C---:B-1----:R-:W-:Y:S04]  /*11700*/  HMMA.16816.F32 R92, R128.reuse, R104, R92 ;  /* 0x00000068805c723c */ /* 0x042fe8000000185c */
[--C-:B------:R-:W-:Y:S01]  /*11710*/  FFMA.FTZ R241, R232, c[0x0][0x2d0], -R161.reuse ;  /* 0x0000b400e8f17a23 */ /* 0x100fe200000108a1 */
[----:B------:R-:W-:Y:S01]  /*11720*/  MUFU.EX2 R237, R237 ;  /* 0x000000ed00ed7308 */ /* 0x000fe20000000800 */
[--C-:B------:R-:W-:Y:S02]  /*11730*/  FFMA.FTZ R175, R175, c[0x0][0x2d0], -R174.reuse ;  /* 0x0000b400afaf7a23 */ /* 0x100fe400000108ae */
[----:B------:R-:W-:Y:S01]  /*11740*/  HMMA.16816.F32 R96, R128, R106, R96 ;  /* 0x0000006a8060723c */ /* 0x000fe20000001860 */
[----:B------:R-:W1:Y:S03]  /*11750*/  LDSM.16.MT88.4 R104, [R196+0x2900] ;  /* 0x00290000c468783b */ /* 0x000e660000004200 */
[--C-:B------:R-:W-:Y:S02]  /*11760*/  FFMA.FTZ R232, R173, c[0x0][0x2d0], -R174.reuse ;  /* 0x0000b400ade87a23 */ /* 0x100fe400000108ae */
[--C-:B------:R-:W-:Y:S01]  /*11770*/  FFMA.FTZ R172, R172, c[0x0][0x2d0], -R174.reuse ;  /* 0x0000b400acac7a23 */ /* 0x100fe200000108ae */
[----:B------:R-:W-:Y:S01]  /*11780*/  MUFU.EX2 R242, R242 ;  /* 0x000000f200f27308 */ /* 0x000fe20000000800 */
[C---:B------:R-:W-:Y:S05]  /*11790*/  HMMA.16816.F32 R4, R100.reuse, R112, R4 ;  /* 0x000000706404723c */ /* 0x040fea0000001804 */
[----:B------:R-:W-:Y:S02]  /*117a0*/  FFMA.FTZ R174, R163, c[0x0][0x2d0], -R174 ;  /* 0x0000b400a3ae7a23 */ /* 0x000fe400000108ae */
[--C-:B------:R-:W-:Y:S01]  /*117b0*/  FFMA.FTZ R134, R134, c[0x0][0x2d0], -R161.reuse ;  /* 0x0000b40086867a23 */ /* 0x100fe200000108a1 */
[C---:B------:R-:W-:Y:S01]  /*117c0*/  HMMA.16816.F32 R8, R100.reuse, R114, R8 ;  /* 0x000000726408723c */ /* 0x040fe20000001808 */
[----:B------:R-:W-:Y:S01]  /*117d0*/  LDSM.16.MT88.4 R112, [R198+0x4900] ;  /* 0x00490000c670783b */ /* 0x000fe20000004200 */
[----:B------:R-:W-:Y:S02]  /*117e0*/  MUFU.EX2 R183, R183 ;  /* 0x000000b700b77308 */ /* 0x000fe40000000800 */
[----:B------:R-:W-:Y:S02]  /*117f0*/  FFMA.FTZ R161, R133, c[0x0][0x2d0], -R161 ;  /* 0x0000b40085a17a23 */ /* 0x000fe400000108a1 */
[----:B------:R-:W-:Y:S02]  /*11800*/  FFMA.FTZ R170, R2, R235, R170 ;  /* 0x000000eb02aa7223 */ /* 0x000fe400000100aa */
[----:B------:R-:W-:Y:S01]  /*11810*/  FFMA.FTZ R166, R0, R233, R166 ;  /* 0x000000e900a67223 */ /* 0x000fe200000100a6 */
[C---:B--2---:R-:W-:Y:S03]  /*11820*/  HMMA.16816.F32 R12, R100.reuse, R108, R12 ;  /* 0x0000006c640c723c */ /* 0x044fe6000000180c */
[----:B------:R2:W-:Y:S01]  /*11830*/  MUFU.EX2 R133, R161 ;  /* 0x000000a100857308 */ /* 0x0005e20000000800 */
[----:B------:R-:W-:Y:S02]  /*11840*/  FADD.FTZ R169, R169, R170 ;  /* 0x000000aaa9a97221 */ /* 0x000fe40000010000 */
[----:B------:R-:W-:Y:S02]  /*11850*/  FADD.FTZ R165, R165, R166 ;  /* 0x000000a6a5a57221 */ /* 0x000fe40000010000 */
[C---:B------:R-:W-:Y:S01]  /*11860*/  HMMA.16816.F32 R16, R100.reuse, R110, R16 ;  /* 0x0000006e6410723c */ /* 0x040fe20000001810 */
[----:B------:R-:W3:Y:S03]  /*11870*/  LDSM.16.MT88.4 R108, [R203+0x4900] ;  /* 0x00490000cb6c783b */ /* 0x000ee60000004200 */
[----:B------:R-:W-:Y:S01]  /*11880*/  FADD.FTZ R0, R168, R169 ;  /* 0x000000a9a8007221 */ /* 0x000fe20000010000 */
[----:B------:R-:W-:Y:S01]  /*11890*/  MUFU.EX2 R234, R234 ;  /* 0x000000ea00ea7308 */ /* 0x000fe20000000800 */
[----:B------:R-:W-:Y:S02]  /*118a0*/  FADD.FTZ R2, R164, R165 ;  /* 0x000000a5a4027221 */ /* 0x000fe40000010000 */
[C---:B------:R-:W-:Y:S04]  /*118b0*/  HMMA.16816.F32 R20, R100.reuse, R116, R20 ;  /* 0x000000746414723c */ /* 0x040fe80000001814 */
[----:B------:R-:W-:Y:S02]  /*118c0*/  FADD.FTZ R0, R167, R0 ;  /* 0x00000000a7007221 */ /* 0x000fe40000010000 */
[----:B------:R-:W-:Y:S01]  /*118d0*/  FADD.FTZ R2, R135, R2 ;  /* 0x0000000287027221 */ /* 0x000fe20000010000 */
[----:B------:R-:W-:Y:S01]  /*118e0*/  MUFU.EX2 R236, R236 ;  /* 0x000000ec00ec7308 */ /* 0x000fe20000000800 */
[C---:B------:R-:W-:Y:S01]  /*118f0*/  HMMA.16816.F32 R24, R100.reuse, R118, R24 ;  /* 0x000000766418723c */ /* 0x040fe20000001818 */
[----:B------:R-:W-:Y:S03]  /*11900*/  LDSM.16.MT88.4 R116, [R196+0x4900] ;  /* 0x00490000c474783b */ /* 0x000fe60000004200 */
[----:B------:R-:W-:Y:S01]  /*11910*/  MOV R135, R132 ;  /* 0x0000008400877202 */ /* 0x000fe20000000f00 */
[----:B------:R-:W-:Y:S01]  /*11920*/  FADD.FTZ R171, R171, R0 ;  /* 0x00000000abab7221 */ /* 0x000fe20000010000 */
[----:B------:R-:W-:Y:S01]  /*11930*/  MOV R0, R3 ;  /* 0x0000000300007202 */ /* 0x000fe20000000f00 */
[----:B------:R-:W-:Y:S01]  /*11940*/  FADD.FTZ R179, R179, R2 ;  /* 0x00000002b3b37221 */ /* 0x000fe20000010000 */
[C---:B------:R-:W-:Y:S01]  /*11950*/  HMMA.16816.F32 R28, R100.reuse, R120, R28 ;  /* 0x00000078641c723c */ /* 0x040fe2000000181c */
[----:B--2---:R-:W-:Y:S01]  /*11960*/  LDSM.16.MT88.4 R160, [R203+0x5900] ;  /* 0x00590000cba0783b */ /* 0x004fe20000004200 */
[----:B------:R-:W-:Y:S02]  /*11970*/  MUFU.EX2 R241, R241 ;  /* 0x000000f100f17308 */ /* 0x000fe40000000800 */
[----:B------:R-:W-:Y:S02]  /*11980*/  FADD.FTZ R176, R176, R171 ;  /* 0x000000abb0b07221 */ /* 0x000fe40000010000 */
[----:B------:R-:W-:Y:S02]  /*11990*/  FADD.FTZ R180, R180, R179 ;  /* 0x000000b3b4b47221 */ /* 0x000fe40000010000 */
[C---:B------:R-:W-:Y:S01]  /*119a0*/  HMMA.16816.F32 R32, R100.reuse, R122, R32 ;  /* 0x0000007a6420723c */ /* 0x040fe20000001820 */
[----:B------:R-:W-:Y:S03]  /*119b0*/  LDSM.16.MT88.4 R120, [R198+0x1100] ;  /* 0x00110000c678783b */ /* 0x000fe60000004200 */
[----:B------:R-:W-:Y:S01]  /*119c0*/  MUFU.EX2 R175, R175 ;  /* 0x000000af00af7308 */ /* 0x000fe20000000800 */
[----:B------:R-:W-:Y:S02]  /*119d0*/  FADD.FTZ R177, R177, R176 ;  /* 0x000000b0b1b17221 */ /* 0x000fe40000010000 */
[----:B------:R-:W-:Y:S01]  /*119e0*/  FADD.FTZ R181, R181, R180 ;  /* 0x000000b4b5b57221 */ /* 0x000fe20000010000 */
[C---:B------:R-:W-:Y:S04]  /*119f0*/  HMMA.16816.F32 R36, R100.reuse, R124, R36 ;  /* 0x0000007c6424723c */ /* 0x040fe80000001824 */
[----:B------:R-:W-:Y:S02]  /*11a00*/  FADD.FTZ R178, R178, R177 ;  /* 0x000000b1b2b27221 */ /* 0x000fe40000010000 */
[----:B------:R-:W2:Y:S01]  /*11a10*/  MUFU.EX2 R232, R232 ;  /* 0x000000e800e87308 */ /* 0x000ea20000000800 */
[----:B------:R-:W-:Y:S01]  /*11a20*/  FADD.FTZ R182, R182, R181 ;  /* 0x000000b5b6b67221 */ /* 0x000fe20000010000 */
[C---:B------:R-:W-:Y:S01]  /*11a30*/  HMMA.16816.F32 R40, R100.reuse, R126, R40 ;  /* 0x0000007e6428723c */ /* 0x040fe20000001828 */
[----:B------:R-:W-:Y:S07]  /*11a40*/  LDSM.16.MT88.4 R124, [R196+0x1100] ;  /* 0x00110000c47c783b */ /* 0x000fee0000004200 */
[C---:B------:R-:W-:Y:S01]  /*11a50*/  HMMA.16816.F32 R44, R100.reuse, R136, R44 ;  /* 0x00000088642c723c */ /* 0x040fe2000000182c */
[----:B------:R-:W-:Y:S07]  /*11a60*/  MUFU.EX2 R172, R172 ;  /* 0x000000ac00ac7308 */ /* 0x000fee0000000800 */
[C---:B------:R-:W-:Y:S03]  /*11a70*/  HMMA.16816.F32 R48, R100.reuse, R138, R48 ;  /* 0x0000008a6430723c */ /* 0x040fe60000001830 */
[----:B------:R-:W4:Y:S01]  /*11a80*/  MUFU.EX2 R173, R174 ;  /* 0x000000ae00ad7308 */ /* 0x000f220000000800 */
[----:B--2---:R-:W-:Y:S04]  /*11a90*/  F2FP.PACK_AB R136, R232, R175 ;  /* 0x000000afe888723e */ /* 0x004fe800000000ff */
[C---:B------:R-:W-:Y:S05]  /*11aa0*/  HMMA.16816.F32 R52, R100.reuse, R140, R52 ;  /* 0x0000008c6434723c */ /* 0x040fea0000001834 */
[----:B------:R-:W2:Y:S03]  /*11ab0*/  MUFU.EX2 R238, R238 ;  /* 0x000000ee00ee7308 */ /* 0x000ea60000000800 */
[C---:B------:R-:W-:Y:S01]  /*11ac0*/  HMMA.16816.F32 R56, R100.reuse, R142, R56 ;  /* 0x0000008e6438723c */ /* 0x040fe20000001838 */
[----:B------:R-:W-:Y:S06]  /*11ad0*/  LDSM.16.MT88.4 R140, [R196+0x1900] ;  /* 0x00190000c48c783b */ /* 0x000fec0000004200 */
[----:B------:R-:W5:Y:S01]  /*11ae0*/  MUFU.EX2 R134, R134 ;  /* 0x0000008600867308 */ /* 0x000f620000000800 */
[C---:B-1----:R-:W-:Y:S04]  /*11af0*/  HMMA.16816.F32 R60, R100.reuse, R104, R60 ;  /* 0x00000068643c723c */ /* 0x042fe8000000183c */
[----:B----4-:R-:W-:Y:S04]  /*11b00*/  F2FP.PACK_AB R138, R173, R172 ;  /* 0x000000acad8a723e */ /* 0x010fe800000000ff */
[C---:B------:R-:W-:Y:S01]  /*11b10*/  HMMA.16816.F32 R64, R100.reuse, R106, R64 ;  /* 0x0000006a6440723c */ /* 0x040fe20000001840 */
[----:B------:R-:W1:Y:S03]  /*11b20*/  LDSM.16.MT88.4 R104, [R197+0x4900] ;  /* 0x00490000c568783b */ /* 0x000e660000004200 */
[----:B--2---:R-:W-:Y:S04]  /*11b30*/  F2FP.PACK_AB R137, R243, R238 ;  /* 0x000000eef389723e */ /* 0x004fe800000000ff */
[C---:B---3--:R-:W-:Y:S04]  /*11b40*/  HMMA.16816.F32 R68, R100.reuse, R108, R68 ;  /* 0x0000006c6444723c */ /* 0x048fe80000001844 */
[----:B-----5:R-:W-:Y:S04]  /*11b50*/  F2FP.PACK_AB R139, R133, R134 ;  /* 0x00000086858b723e */ /* 0x020fe800000000ff */
[C---:B------:R-:W-:Y:S01]  /*11b60*/  HMMA.16816.F32 R72, R100.reuse, R110, R72 ;  /* 0x0000006e6448723c */ /* 0x040fe20000001848 */
[----:B------:R-:W2:Y:S07]  /*11b70*/  LDSM.16.MT88.4 R108, [R203+0x1100] ;  /* 0x00110000cb6c783b */ /* 0x000eae0000004200 */
[C---:B------:R-:W-:Y:S08]  /*11b80*/  HMMA.16816.F32 R76, R100.reuse, R112, R76 ;  /* 0x00000070644c723c */ /* 0x040ff0000000184c */
[C---:B------:R-:W-:Y:S01]  /*11b90*/  HMMA.16816.F32 R80, R100.reuse, R114, R80 ;  /* 0x000000726450723c */ /* 0x040fe20000001850 */
[----:B------:R-:W3:Y:S07]  /*11ba0*/  LDSM.16.MT88.4 R112, [R197+0x1100] ;  /* 0x00110000c570783b */ /* 0x000eee0000004200 */
[C---:B-1----:R-:W-:Y:S08]  /*11bb0*/  HMMA.16816.F32 R84, R100.reuse, R104, R84 ;  /* 0x000000686454723c */ /* 0x042ff00000001854 */
[C---:B------:R-:W-:Y:S01]  /*11bc0*/  HMMA.16816.F32 R88, R100.reuse, R106, R88 ;  /* 0x0000006a6458723c */ /* 0x040fe20000001858 */
[----:B------:R-:W1:Y:S07]  /*11bd0*/  LDSM.16.MT88.4 R104, [R203+0x3100] ;  /* 0x00310000cb68783b */ /* 0x000e6e0000004200 */
[C---:B------:R-:W-:Y:S08]  /*11be0*/  HMMA.16816.F32 R92, R100.reuse, R116, R92 ;  /* 0x00000074645c723c */ /* 0x040ff0000000185c */
[----:B------:R-:W-:Y:S01]  /*11bf0*/  HMMA.16816.F32 R96, R100, R118, R96 ;  /* 0x000000766460723c */ /* 0x000fe20000001860 */
[----:B------:R-:W4:Y:S06]  /*11c00*/  LDSM.16.MT88.4 R116, [R198+0x3100] ;  /* 0x00310000c674783b */ /* 0x000f2c0000004200 */
[----:B------:R-:W-:Y:S01]  /*11c10*/  F2FP.PACK_AB R100, R240, R239 ;  /* 0x000000eff064723e */ /* 0x000fe200000000ff */
[----:B------:R-:W-:Y:S01]  /*11c20*/  FADD.FTZ R239, R239, R178 ;  /* 0x000000b2efef7221 */ /* 0x000fe20000010000 */
[----:B------:R-:W-:Y:S03]  /*11c30*/  F2FP.PACK_AB R102, R242, R237 ;  /* 0x000000edf266723e */ /* 0x000fe600000000ff */
[----:B------:R-:W-:Y:S01]  /*11c40*/  F2FP.PACK_AB R101, R234, R183 ;  /* 0x000000b7ea65723e */ /* 0x000fe200000000ff */
[----:B------:R-:W-:Y:S01]  /*11c50*/  FADD.FTZ R240, R240, R239 ;  /* 0x000000eff0f07221 */ /* 0x000fe20000010000 */
[----:B------:R-:W-:Y:S03]  /*11c60*/  F2FP.PACK_AB R103, R241, R236 ;  /* 0x000000ecf167723e */ /* 0x000fe600000000ff */
[----:B------:R-:W-:Y:S04]  /*11c70*/  FADD.FTZ R237, R237, R240 ;  /* 0x000000f0eded7221 */ /* 0x000fe80000010000 */
[C---:B--2---:R-:W-:Y:S03]  /*11c80*/  HMMA.16816.F32 R4, R100.reuse, R108, R4 ;  /* 0x0000006c6404723c */ /* 0x044fe60000001804 */
[----:B------:R-:W-:Y:S04]  /*11c90*/  FADD.FTZ R242, R242, R237 ;  /* 0x000000edf2f27221 */ /* 0x000fe80000010000 */
[----:B------:R-:W-:Y:S01]  /*11ca0*/  FADD.FTZ R175, R175, R242 ;  /* 0x000000f2afaf7221 */ /* 0x000fe20000010000 */
[C---:B------:R-:W-:Y:S01]  /*11cb0*/  HMMA.16816.F32 R8, R100.reuse, R110, R8 ;  /* 0x0000006e6408723c */ /* 0x040fe20000001808 */
[----:B------:R-:W2:Y:S03]  /*11cc0*/  LDSM.16.MT88.4 R108, [R197+0x3100] ;  /* 0x00310000c56c783b */ /* 0x000ea60000004200 */
[----:B------:R-:W-:Y:S04]  /*11cd0*/  FADD.FTZ R175, R232, R175 ;  /* 0x000000afe8af7221 */ /* 0x000fe80000010000 */
[C---:B------:R-:W-:Y:S04]  /*11ce0*/  HMMA.16816.F32 R12, R100.reuse, R120, R12 ;  /* 0x00000078640c723c */ /* 0x040fe8000000180c */
[----:B------:R-:W-:Y:S04]  /*11cf0*/  FADD.FTZ R172, R172, R175 ;  /* 0x000000afacac7221 */ /* 0x000fe80000010000 */
[C---:B------:R-:W-:Y:S04]  /*11d00*/  HMMA.16816.F32 R16, R100.reuse, R122, R16 ;  /* 0x0000007a6410723c */ /* 0x040fe80000001810 */
[----:B------:R-:W-:Y:S04]  /*11d10*/  FADD.FTZ R235, R173, R172 ;  /* 0x000000acadeb7221 */ /* 0x000fe80000010000 */
[C---:B---3--:R-:W-:Y:S08]  /*11d20*/  HMMA.16816.F32 R20, R100.reuse, R112, R20 ;  /* 0x000000706414723c */ /* 0x048ff00000001814 */
[C---:B------:R-:W-:Y:S01]  /*11d30*/  HMMA.16816.F32 R24, R100.reuse, R114, R24 ;  /* 0x000000726418723c */ /* 0x040fe20000001818 */
[----:B------:R-:W3:Y:S07]  /*11d40*/  LDSM.16.MT88.4 R112, [R196+0x3100] ;  /* 0x00310000c470783b */ /* 0x000eee0000004200 */
[C---:B------:R-:W-:Y:S08]  /*11d50*/  HMMA.16816.F32 R28, R100.reuse, R124, R28 ;  /* 0x0000007c641c723c */ /* 0x040ff0000000181c */
[C---:B------:R-:W-:Y:S01]  /*11d60*/  HMMA.16816.F32 R32, R100.reuse, R126, R32 ;  /* 0x0000007e6420723c */ /* 0x040fe20000001820 */
[----:B------:R-:W-:Y:S07]  /*11d70*/  LDSM.16.MT88.4 R124, [R203+0x1900] ;  /* 0x00190000cb7c783b */ /* 0x000fee0000004200 */
[C---:B-1----:R-:W-:Y:S08]  /*11d80*/  HMMA.16816.F32 R36, R100.reuse, R104, R36 ;  /* 0x000000686424723c */ /* 0x042ff00000001824 */
[C---:B------:R-:W-:Y:S01]  /*11d90*/  HMMA.16816.F32 R40, R100.reuse, R106, R40 ;  /* 0x0000006a6428723c */ /* 0x040fe20000001828 */
[----:B------:R-:W1:Y:S07]  /*11da0*/  LDSM.16.MT88.4 R104, [R203+0x5100] ;  /* 0x00510000cb68783b */ /* 0x000e6e0000004200 */
[C---:B----4-:R-:W-:Y:S08]  /*11db0*/  HMMA.16816.F32 R44, R100.reuse, R116, R44 ;  /* 0x00000074642c723c */ /* 0x050ff0000000182c */
[C---:B------:R-:W-:Y:S01]  /*11dc0*/  HMMA.16816.F32 R48, R100.reuse, R118, R48 ;  /* 0x000000766430723c */ /* 0x040fe20000001830 */
[----:B------:R-:W4:Y:S07]  /*11dd0*/  LDSM.16.MT88.4 R116, [R198+0x5100] ;  /* 0x00510000c674783b */ /* 0x000f2e0000004200 */
[C---:B--2---:R-:W-:Y:S08]  /*11de0*/  HMMA.16816.F32 R52, R100.reuse, R108, R52 ;  /* 0x0000006c6434723c */ /* 0x044ff00000001834 */
[C---:B------:R-:W-:Y:S01]  /*11df0*/  HMMA.16816.F32 R56, R100.reuse, R110, R56 ;  /* 0x0000006e6438723c */ /* 0x040fe20000001838 */
[----:B------:R-:W2:Y:S07]  /*11e00*/  LDSM.16.MT88.4 R108, [R197+0x5100] ;  /* 0x00510000c56c783b */ /* 0x000eae0000004200 */
[C---:B---3--:R-:W-:Y:S08]  /*11e10*/  HMMA.16816.F32 R60, R100.reuse, R112, R60 ;  /* 0x00000070643c723c */ /* 0x048ff0000000183c */
[C---:B------:R-:W-:Y:S01]  /*11e20*/  HMMA.16816.F32 R64, R100.reuse, R114, R64 ;  /* 0x000000726440723c */ /* 0x040fe20000001840 */
[----:B------:R-:W3:Y:S07]  /*11e30*/  LDSM.16.MT88.4 R112, [R196+0x5100] ;  /* 0x00510000c470783b */ /* 0x000eee0000004200 */
[C---:B-1----:R-:W-:Y:S08]  /*11e40*/  HMMA.16816.F32 R68, R100.reuse, R104, R68 ;  /* 0x000000686444723c */ /* 0x042ff00000001844 */
[C---:B------:R-:W-:Y:S01]  /*11e50*/  HMMA.16816.F32 R72, R100.reuse, R106, R72 ;  /* 0x0000006a6448723c */ /* 0x040fe20000001848 */
[----:B------:R-:W-:Y:S07]  /*11e60*/  LDSM.16.MT88.4 R104, [R197+0x1900] ;  /* 0x00190000c568783b */ /* 0x000fee0000004200 */
[C---:B----4-:R-:W-:Y:S08]  /*11e70*/  HMMA.16816.F32 R76, R100.reuse, R116, R76 ;  /* 0x00000074644c723c */ /* 0x050ff0000000184c */
[C---:B------:R-:W-:Y:S01]  /*11e80*/  HMMA.16816.F32 R80, R100.reuse, R118, R80 ;  /* 0x000000766450723c */ /* 0x040fe20000001850 */
[----:B------:R-:W1:Y:S07]  /*11e90*/  LDSM.16.MT88.4 R116, [R198+0x1900] ;  /* 0x00190000c674783b */ /* 0x000e6e0000004200 */
[C---:B--2---:R-:W-:Y:S08]  /*11ea0*/  HMMA.16816.F32 R84, R100.reuse, R108, R84 ;  /* 0x0000006c6454723c */ /* 0x044ff00000001854 */
[C---:B------:R-:W-:Y:S08]  /*11eb0*/  HMMA.16816.F32 R88, R100.reuse, R110, R88 ;  /* 0x0000006e6458723c */ /* 0x040ff00000001858 */
[C---:B---3--:R-:W-:Y:S08]  /*11ec0*/  HMMA.16816.F32 R92, R100.reuse, R112, R92 ;  /* 0x00000070645c723c */ /* 0x048ff0000000185c */
[----:B------:R-:W-:Y:S08]  /*11ed0*/  HMMA.16816.F32 R96, R100, R114, R96 ;  /* 0x000000726460723c */ /* 0x000ff00000001860 */
[C---:B------:R-:W-:Y:S01]  /*11ee0*/  HMMA.16816.F32 R128, R136.reuse, R124, R4 ;  /* 0x0000007c8880723c */ /* 0x040fe20000001804 */
[----:B------:R-:W2:Y:S07]  /*11ef0*/  LDSM.16.MT88.4 R4, [R198+0x5900] ;  /* 0x00590000c604783b */ /* 0x000eae0000004200 */
[C---:B------:R-:W-:Y:S01]  /*11f00*/  HMMA.16816.F32 R124, R136.reuse, R126, R8 ;  /* 0x0000007e887c723c */ /* 0x040fe20000001808 */
[----:B------:R-:W3:Y:S07]  /*11f10*/  LDSM.16.MT88.4 R8, [R197+0x5900] ;  /* 0x00590000c508783b */ /* 0x000eee0000004200 */
[C---:B-1----:R-:W-:Y:S01]  /*11f20*/  HMMA.16816.F32 R120, R136.reuse, R116, R12 ;  /* 0x000000748878723c */ /* 0x042fe2000000180c */
[----:B------:R-:W1:Y:S07]  /*11f30*/  LDSM.16.MT88.4 R12, [R196+0x5900] ;  /* 0x00590000c40c783b */ /* 0x000e6e0000004200 */
        /* <DEDUP_REMOVED lines=15> */
[C---:B--2---:R-:W-:Y:S07]  /*12030*/  HMMA.16816.F32 R76, R136.reuse, R4, R76 ;  /* 0x00000004884c723c */ /* 0x044fee000000184c */
[----:B------:R-:W-:Y:S01]  /*12040*/  FADD.FTZ R5, R183, R182 ;  /* 0x000000b6b7057221 */ /* 0x000fe20000010000 */
[C---:B------:R-:W-:Y:S04]  /*12050*/  HMMA.16816.F32 R80, R136.reuse, R6, R80 ;  /* 0x000000068850723c */ /* 0x040fe80000001850 */
[----:B------:R-:W-:Y:S04]  /*12060*/  FADD.FTZ R5, R234, R5 ;  /* 0x00000005ea057221 */ /* 0x000fe80000010000 */
[C---:B---3--:R-:W-:Y:S04]  /*12070*/  HMMA.16816.F32 R84, R136.reuse, R8, R84 ;  /* 0x000000088854723c */ /* 0x048fe80000001854 */
[----:B------:R-:W-:Y:S04]  /*12080*/  FADD.FTZ R236, R236, R5 ;  /* 0x00000005ecec7221 */ /* 0x000fe80000010000 */
[C---:B------:R-:W-:Y:S04]  /*12090*/  HMMA.16816.F32 R88, R136.reuse, R10, R88 ;  /* 0x0000000a8858723c */ /* 0x040fe80000001858 */
[----:B------:R-:W-:Y:S04]  /*120a0*/  FADD.FTZ R241, R241, R236 ;  /* 0x000000ecf1f17221 */ /* 0x000fe80000010000 */
[C---:B-1----:R-:W-:Y:S04]  /*120b0*/  HMMA.16816.F32 R92, R136.reuse, R12, R92 ;  /* 0x0000000c885c723c */ /* 0x042fe8000000185c */
[----:B------:R-:W-:Y:S04]  /*120c0*/  FADD.FTZ R238, R238, R241 ;  /* 0x000000f1eeee7221 */ /* 0x000fe80000010000 */
[----:B------:R-:W-:Y:S04]  /*120d0*/  HMMA.16816.F32 R96, R136, R14, R96 ;  /* 0x0000000e8860723c */ /* 0x000fe80000001860 */
[----:B------:R-:W-:Y:S04]  /*120e0*/  FADD.FTZ R243, R243, R238 ;  /* 0x000000eef3f37221 */ /* 0x000fe80000010000 */
[----:B------:R-:W-:Y:S04]  /*120f0*/  FADD.FTZ R134, R134, R243 ;  /* 0x000000f386867221 */ /* 0x000fe80000010000 */
[----:B------:R-:W-:Y:S01]  /*12100*/  FADD.FTZ R233, R133, R134 ;  /* 0x0000008685e97221 */ /* 0x000fe20000010000 */
[----:B------:R-:W-:-:S05]  /*12110*/  @P0 BRA `(.L_x_129) ;  /* 0xffffd34000000947 */ /* 0x000fca000383ffff */
.L_x_128:
[----:B------:R-:W1:Y:S01]  /*12120*/  SHFL.BFLY PT, R0, R233, 0x2, 0x1f ;  /* 0x0c401f00e9007f89 */ /* 0x000e6200000e0000 */
[----:B------:R-:W-:-:S02]  /*12130*/  MOV R2, RZ ;  /* 0x000000ff00027202 */ /* 0x000fc40000000f00 */
[----:B------:R-:W-:Y:S01]  /*12140*/  MOV R4, RZ ;  /* 0x000000ff00047202 */ /* 0x000fe20000000f00 */
[----:B------:R-:W2:Y:S01]  /*12150*/  SHFL.BFLY PT, R6, R235, 0x2, 0x1f ;  /* 0x0c401f00eb067f89 */ /* 0x000ea200000e0000 */
[----:B------:R-:W-:Y:S02]  /*12160*/  MOV R10, 0xff800000 ;  /* 0xff800000000a7802 */ /* 0x000fe40000000f00 */
[----:B------:R-:W-:Y:S02]  /*12170*/  MOV R12, 0xff800000 ;  /* 0xff800000000c7802 */ /* 0x000fe40000000f00 */
[----:B------:R-:W-:Y:S01]  /*12180*/  PLOP3.LUT P2, PT, PT, PT, PT, 0x8, 0x0 ;  /* 0x000000000000781c */ /* 0x000fe20003f4e170 */
[----:B-1----:R-:W-:Y:S02]  /*12190*/  FADD.FTZ R7, R0, R233 ;  /* 0x000000e900077221 */ /* 0x002fe40000010000 */
[----:B--2---:R-:W-:-:S03]  /*121a0*/  FADD.FTZ R6, R6, R235 ;  /* 0x000000eb06067221 */ /* 0x004fc60000010000 */
[----:B------:R-:W1:Y:S04]  /*121b0*/  SHFL.BFLY PT, R0, R7, 0x1, 0x1f ;  /* 0x0c201f0007007f89 */ /* 0x000e6800000e0000 */
[----:B------:R-:W2:Y:S01]  /*121c0*/  SHFL.BFLY PT, R5, R6, 0x1, 0x1f ;  /* 0x0c201f0006057f89 */ /* 0x000ea200000e0000 */
[----:B-1----:R-:W-:Y:S02]  /*121d0*/  FADD.FTZ R0, R0, R7 ;  /* 0x0000000700007221 */ /* 0x002fe40000010000 */
[----:B--2---:R-:W-:-:S03]  /*121e0*/  FADD.FTZ R5, R6, R5 ;  /* 0x0000000506057221 */ /* 0x004fc60000010000 */
[----:B------:R-:W-:Y:S02]  /*121f0*/  FSETP.NE.FTZ.AND P0, PT, R0, RZ, PT ;  /* 0x000000ff0000720b */ /* 0x000fe40003f15000 */
[----:B------:R-:W-:-:S11]  /*12200*/  FSETP.NE.FTZ.AND P1, PT, R5, RZ, PT ;  /* 0x000000ff0500720b */ /* 0x000fd60003f35000 */
[----:B------:R-:W1:Y:S01]  /*12210*/  @P0 MUFU.RCP R2, R0 ;  /* 0x0000000000020308 */ /* 0x000e620000001000 */
[----:B------:R-:W-:Y:S02]  /*12220*/  @P0 MOV R15, 0x3f317218 ;  /* 0x3f317218000f0802 */ /* 0x000fe40000000f00 */
[----:B------:R-:W-:-:S05]  /*12230*/  @P1 MOV R13, 0x3f317218 ;  /* 0x3f317218000d1802 */ /* 0x000fca0000000f00 */
[----:B------:R-:W2:Y:S01]  /*12240*/  @P1 MUFU.RCP R4, R5 ;  /* 0x0000000500041308 */ /* 0x000ea20000001000 */
[----:B------:R-:W-:-:S07]  /*12250*/  @P1 FMUL.FTZ R13, R13, c[0x0][0x2d0] ;  /* 0x0000b4000d0d1a20 */ /* 0x000fce0000410000 */
[----:B------:R-:W3:Y:S01]  /*12260*/  @P0 MUFU.LG2 R0, R0 ;  /* 0x0000000000000308 */ /* 0x000ee20000000c00 */
[C---:B-1----:R-:W-:Y:S02]  /*12270*/  FMUL.FTZ R130, R2.reuse, R130 ;  /* 0x0000008202827220 */ /* 0x042fe40000410000 */
[C---:B------:R-:W-:Y:S02]  /*12280*/  FMUL.FTZ R131, R2.reuse, R131 ;  /* 0x0000008302837220 */ /* 0x040fe40000410000 */
[C---:B------:R-:W-:Y:S02]  /*12290*/  FMUL.FTZ R126, R2.reuse, R126 ;  /* 0x0000007e027e7220 */ /* 0x040fe40000410000 */
[----:B------:R-:W-:Y:S01]  /*122a0*/  FMUL.FTZ R127, R2, R127 ;  /* 0x0000007f027f7220 */ /* 0x000fe20000410000 */
[----:B------:R-:W1:Y:S01]  /*122b0*/  @P1 MUFU.LG2 R5, R5 ;  /* 0x0000000500051308 */ /* 0x000e620000000c00 */
[C---:B--2---:R-:W-:Y:S02]  /*122c0*/  FMUL.FTZ R128, R4.reuse, R128 ;  /* 0x0000008004807220 */ /* 0x044fe40000410000 */
[----:B------:R-:W-:-:S02]  /*122d0*/  FMUL.FTZ R129, R4, R129 ;  /* 0x0000008104817220 */ /* 0x000fc40000410000 */
[C---:B------:R-:W-:Y:S02]  /*122e0*/  FMUL.FTZ R124, R4.reuse, R124 ;  /* 0x0000007c047c7220 */ /* 0x040fe40000410000 */
[----:B------:R-:W-:Y:S02]  /*122f0*/  FMUL.FTZ R125, R4, R125 ;  /* 0x0000007d047d7220 */ /* 0x000fe40000410000 */
[----:B---3--:R-:W-:Y:S02]  /*12300*/  @P0 FMUL.FTZ R14, R0, 0.69314718246459960938 ;  /* 0x3f317218000e0820 */ /* 0x008fe40000410000 */
[----:B------:R-:W-:Y:S02]  /*12310*/  @P0 FMUL.FTZ R0, R15, c[0x0][0x2d0] ;  /* 0x0000b4000f000a20 */ /* 0x000fe40000410000 */
[C---:B------:R-:W-:Y:S02]  /*12320*/  FMUL.FTZ R120, R4.reuse, R120 ;  /* 0x0000007804787220 */ /* 0x040fe40000410000 */
[----:B------:R-:W-:-:S02]  /*12330*/  FMUL.FTZ R121, R4, R121 ;  /* 0x0000007904797220 */ /* 0x000fc40000410000 */
[----:B-1----:R-:W-:Y:S02]  /*12340*/  @P1 FMUL.FTZ R5, R5, 0.69314718246459960938 ;  /* 0x3f31721805051820 */ /* 0x002fe40000410000 */
        /* <DEDUP_REMOVED lines=41> */
[----:B------:R-:W-:Y:S02]  /*125e0*/  FMUL.FTZ R97, R4, R97 ;  /* 0x0000006104617220 */ /* 0x000fe40000410000 */
        /* <DEDUP_REMOVED lines=43> */
[----:B------:R-:W-:Y:S02]  /*128a0*/  FMUL.FTZ R99, R2, R99 ;  /* 0x0000006302637220 */ /* 0x000fe40000410000 */
[----:B------:R-:W-:Y:S02]  /*128b0*/  @P1 FFMA.FTZ R10, R13, R132, R5 ;  /* 0x000000840d0a1223 */ /* 0x000fe40000010005 */
[----:B------:R-:W-:Y:S02]  /*128c0*/  @P0 FFMA.FTZ R12, R0, R3, R14 ;  /* 0x00000003000c0223 */ /* 0x000fe4000001000e */
.L_x_81:
[----:B------:R-:W-:Y:S01]  /*128d0*/  ULDC.64 UR4, c[0x0][0x118] ;  /* 0x0000460000047ab9 */ /* 0x000fe20000000a00 */
[----:B------:R-:W-:Y:S01]  /*128e0*/  SHF.R.S32.HI R0, RZ, 0x1f, R207 ;  /* 0x0000001fff007819 */ /* 0x000fe200000114cf */
[----:B------:R-:W-:Y:S05]  /*128f0*/  @P2 BRA `(.L_x_130) ;  /* 0x0000168000002947 */ /* 0x000fea0003800000 */
[----:B------:R-:W1:Y:S01]  /*12900*/  S2R R2, SR_TID.X ;  /* 0x0000000000027919 */ /* 0x000e620000002100 */
[----:B------:R-:W-:-:S02]  /*12910*/  F2FP.PACK_AB R7, R7, R6 ;  /* 0x000000060707723e */ /* 0x000fc400000000ff */
[----:B------:R-:W-:Y:S01]  /*12920*/  F2FP.PACK_AB R8, R11, R8 ;  /* 0x000000080b08723e */ /* 0x000fe200000000ff */
[----:B------:R-:W-:Y:S01]  /*12930*/  BAR.SYNC.DEFER_BLOCKING 0x1, 0x100 ;  /* 0x0044000000007b1d */ /* 0x000fe20000010000 */
[----:B------:R-:W-:Y:S01]  /*12940*/  IMAD.MOV.U32 R11, RZ, RZ, 0x20 ;  /* 0x00000020ff0b7424 */ /* 0x000fe200078e00ff */
        /* <DEDUP_REMOVED lines=9> */
[----:B-1----:R-:W-:Y:S02]  /*129e0*/  SHF.R.S32.HI R3, RZ, 0x1f, R2 ;  /* 0x0000001fff037819 */ /* 0x002fe40000011402 */
[----:B------:R-:W-:-:S02]  /*129f0*/  F2FP.PACK_AB R112, R113, R112 ;  /* 0x000000707170723e */ /* 0x000fc400000000ff */
[----:B------:R-:W-:Y:S02]  /*12a00*/  LEA.HI R5, R3, R2, RZ, 0x2 ;  /* 0x0000000203057211 */ /* 0x000fe400078f10ff */
[----:B------:R-:W-:Y:S02]  /*12a10*/  F2FP.PACK_AB R114, R115, R114 ;  /* 0x000000727372723e */ /* 0x000fe400000000ff */
[--C-:B------:R-:W-:Y:S02]  /*12a20*/  SHF.R.S32.HI R14, RZ, 0x2, R5.reuse ;  /* 0x00000002ff0e7819 */ /* 0x100fe40000011405 */
[----:B------:R-:W-:Y:S02]  /*12a30*/  SHF.R.S32.HI R13, RZ, 0x1f, R5 ;  /* 0x0000001fff0d7819 */ /* 0x000fe40000011405 */
[----:B------:R-:W-:Y:S02]  /*12a40*/  LOP3.LUT R5, R5, 0xfffffffc, RZ, 0xc0, !PT ;  /* 0xfffffffc05057812 */ /* 0x000fe400078ec0ff */
[----:B------:R-:W-:-:S02]  /*12a50*/  LEA.HI R13, R13, R14, RZ, 0x3 ;  /* 0x0000000e0d0d7211 */ /* 0x000fc400078f18ff */
[----:B------:R-:W-:Y:S01]  /*12a60*/  F2FP.PACK_AB R108, R109, R108 ;  /* 0x0000006c6d6c723e */ /* 0x000fe200000000ff */
[----:B------:R-:W-:Y:S01]  /*12a70*/  IMAD.IADD R18, R2, 0x1, -R5 ;  /* 0x0000000102127824 */ /* 0x000fe200078e0a05 */
[----:B------:R-:W-:Y:S02]  /*12a80*/  LOP3.LUT R13, R13, 0xfffffff8, RZ, 0xc0, !PT ;  /* 0xfffffff80d0d7812 */ /* 0x000fe400078ec0ff */
[----:B------:R-:W-:Y:S02]  /*12a90*/  F2FP.PACK_AB R110, R111, R110 ;  /* 0x0000006e6f6e723e */ /* 0x000fe400000000ff */
[----:B------:R-:W-:Y:S01]  /*12aa0*/  F2FP.PACK_AB R104, R105, R104 ;  /* 0x000000686968723e */ /* 0x000fe200000000ff */
[----:B------:R-:W-:Y:S01]  /*12ab0*/  IMAD.IADD R14, R14, 0x1, -R13 ;  /* 0x000000010e0e7824 */ /* 0x000fe200078e0a0d */
[----:B------:R-:W-:Y:S02]  /*12ac0*/  LEA.HI R13, R3, R2, RZ, 0x5 ;  /* 0x00000002030d7211 */ /* 0x000fe400078f28ff */
[----:B------:R-:W-:Y:S01]  /*12ad0*/  F2FP.PACK_AB R106, R107, R106 ;  /* 0x0000006a6b6a723e */ /* 0x000fe200000000ff */
[----:B------:R-:W-:Y:S01]  /*12ae0*/  IMAD.SHL.U32 R16, R14, 0x40, RZ ;  /* 0x000000400e107824 */ /* 0x000fe200078e00ff */
[----:B------:R-:W-:-:S02]  /*12af0*/  SHF.R.S32.HI R15, RZ, 0x5, R13 ;  /* 0x00000005ff0f7819 */ /* 0x000fc4000001140d */
[----:B------:R-:W-:Y:S02]  /*12b00*/  LOP3.LUT R6, R14, 0x1, RZ, 0xc0, !PT ;  /* 0x000000010e067812 */ /* 0x000fe400078ec0ff */
[----:B------:R-:W-:Y:S01]  /*12b10*/  LOP3.LUT R16, R16, 0x1c0, RZ, 0xc0, !PT ;  /* 0x000001c010107812 */ /* 0x000fe200078ec0ff */
[----:B------:R-:W-:Y:S01]  /*12b20*/  IMAD R5, R15, 0x200, R18 ;  /* 0x000002000f057824 */ /* 0x000fe200078e0212 */
[----:B------:R-:W-:Y:S02]  /*12b30*/  ISETP.NE.U32.AND P0, PT, R6, 0x1, PT ;  /* 0x000000010600780c */ /* 0x000fe40003f05070 */
[----:B------:R-:W-:Y:S02]  /*12b40*/  LEA.HI R16, R16, R16, RZ, 0x1d ;  /* 0x0000001010107211 */ /* 0x000fe400078fe8ff */
[----:B------:R-:W-:Y:S02]  /*12b50*/  R2P PR, R14, 0x6 ;  /* 0x000000060e007804 */ /* 0x000fe40000000000 */
[----:B------:R-:W-:Y:S01]  /*12b60*/  F2FP.PACK_AB R100, R101, R100 ;  /* 0x000000646564723e */ /* 0x000fe200000000ff */
[----:B------:R-:W-:Y:S01]  /*12b70*/  IMAD.U32 R5, R5, 0x2, R16 ;  /* 0x0000000205057824 */ /* 0x000fe200078e0010 */
[----:B------:R-:W-:-:S02]  /*12b80*/  F2FP.PACK_AB R102, R103, R102 ;  /* 0x000000666766723e */ /* 0x000fc400000000ff */
[----:B------:R-:W-:Y:S01]  /*12b90*/  F2FP.PACK_AB R36, R37, R36 ;  /* 0x000000242524723e */ /* 0x000fe200000000ff */
[----:B------:R-:W-:Y:S01]  /*12ba0*/  IMAD.SHL.U32 R5, R5, 0x2, RZ ;  /* 0x0000000205057824 */ /* 0x000fe200078e00ff */
[----:B------:R-:W-:Y:S02]  /*12bb0*/  F2FP.PACK_AB R38, R39, R38 ;  /* 0x000000262726723e */ /* 0x000fe400000000ff */
[----:B------:R-:W-:Y:S02]  /*12bc0*/  F2FP.PACK_AB R40, R41, R40 ;  /* 0x000000282928723e */ /* 0x000fe400000000ff */
[C---:B------:R-:W-:Y:S01]  /*12bd0*/  IADD3 R6, R5.reuse, 0x80, RZ ;  /* 0x0000008005067810 */ /* 0x040fe20007ffe0ff */
[----:B------:R-:W-:Y:S01]  /*12be0*/  STS [R5+0x80], R128 ;  /* 0x0000808005007388 */ /* 0x000fe20000000800 */
[----:B------:R-:W-:Y:S02]  /*12bf0*/  IADD3 R9, R5, 0x70, RZ ;  /* 0x0000007005097810 */ /* 0x000fe40007ffe0ff */
[----:B------:R-:W-:Y:S01]  /*12c00*/  @P0 IADD3 R9, R6, 0x10, RZ ;  /* 0x0000001006090810 */ /* 0x000fe20007ffe0ff */
[----:B------:R-:W-:Y:S01]  /*12c10*/  STS [R5+0x480], R130 ;  /* 0x0004808205007388 */ /* 0x000fe20000000800 */
[----:B------:R-:W-:Y:S01]  /*12c20*/  SEL R6, R11, 0xffffffe0, !P1 ;  /* 0xffffffe00b067807 */ /* 0x000fe20004800000 */
[----:B------:R-:W-:Y:S01]  /*12c30*/  IMAD.MOV.U32 R11, RZ, RZ, 0x40 ;  /* 0x00000040ff0b7424 */ /* 0x000fe200078e00ff */
[----:B------:R-:W-:Y:S01]  /*12c40*/  F2FP.PACK_AB R42, R43, R42 ;  /* 0x0000002a2b2a723e */ /* 0x000fe200000000ff */
[----:B------:R-:W-:Y:S01]  /*12c50*/  STS [R9], R124 ;  /* 0x0000007c09007388 */ /* 0x000fe20000000800 */
[----:B------:R-:W-:Y:S01]  /*12c60*/  F2FP.PACK_AB R44, R45, R44 ;  /* 0x0000002c2d2c723e */ /* 0x000fe200000000ff */
[----:B------:R-:W-:Y:S01]  /*12c70*/  IMAD.IADD R17, R5, 0x1, R6 ;  /* 0x0000000105117824 */ /* 0x000fe200078e0206 */
[----:B------:R-:W-:Y:S01]  /*12c80*/  SEL R14, R11, 0xffffffc0, !P2 ;  /* 0xffffffc00b0e7807 */ /* 0x000fe20005000000 */
[----:B------:R-:W-:Y:S01]  /*12c90*/  IMAD.IADD R11, R6, 0x1, R9 ;  /* 0x00000001060b7824 */ /* 0x000fe200078e0209 */
[----:B------:R-:W-:Y:S01]  /*12ca0*/  STS [R9+0x400], R126 ;  /* 0x0004007e09007388 */ /* 0x000fe20000000800 */
[----:B------:R-:W-:-:S02]  /*12cb0*/  F2FP.PACK_AB R46, R47, R46 ;  /* 0x0000002e2f2e723e */ /* 0x000fc400000000ff */
[--C-:B------:R-:W-:Y:S01]  /*12cc0*/  IMAD.IADD R19, R5, 0x1, R14.reuse ;  /* 0x0000000105137824 */ /* 0x100fe200078e020e */
[----:B------:R-:W-:Y:S01]  /*12cd0*/  STS [R17+0x80], R120 ;  /* 0x0000807811007388 */ /* 0x000fe20000000800 */
[C---:B------:R-:W-:Y:S01]  /*12ce0*/  IMAD.IADD R21, R14.reuse, 0x1, R9 ;  /* 0x000000010e157824 */ /* 0x040fe200078e0209 */
[----:B------:R-:W-:Y:S01]  /*12cf0*/  F2FP.PACK_AB R48, R49, R48 ;  /* 0x000000303130723e */ /* 0x000fe200000000ff */
[----:B------:R-:W-:Y:S01]  /*12d00*/  IMAD.IADD R23, R14, 0x1, R17 ;  /* 0x000000010e177824 */ /* 0x000fe200078e0211 */
[----:B------:R-:W-:Y:S01]  /*12d10*/  STS [R17+0x480], R122 ;  /* 0x0004807a11007388 */ /* 0x000fe20000000800 */
[----:B------:R-:W-:Y:S01]  /*12d20*/  IMAD.IADD R25, R11, 0x1, R14 ;  /* 0x000000010b197824 */ /* 0x000fe200078e020e */
[----:B------:R-:W-:Y:S02]  /*12d30*/  F2FP.PACK_AB R50, R51, R50 ;  /* 0x000000323332723e */ /* 0x000fe400000000ff */
[----:B------:R-:W-:Y:S01]  /*12d40*/  STS [R11], R116 ;  /* 0x000000740b007388 */ /* 0x000fe20000000800 */
        /* <DEDUP_REMOVED lines=11> */
[----:B------:R-:W-:Y:S01]  /*12e00*/  STS [R21], R108 ;  /* 0x0000006c15007388 */ /* 0x000fe20000000800 */
        /* <DEDUP_REMOVED lines=19> */
[----:B------:R-:W-:Y:S01]  /*12f40*/  ISETP.NE.U32.AND P1, PT, RZ, c[0x0][0x508], PT ;  /* 0x00014200ff007a0c */ /* 0x000fe20003f25070 */
[----:B------:R-:W-:Y:S01]  /*12f50*/  STS [R5+0x4480], R38 ;  /* 0x0044802605007388 */ /* 0x000fe20000000800 */
[----:B------:R-:W-:Y:S02]  /*12f60*/  ISETP.NE.U32.AND P0, PT, RZ, c[0x0][0x500], PT ;  /* 0x00014000ff007a0c */ /* 0x000fe40003f05070 */
[----:B------:R-:W-:Y:S01]  /*12f70*/  ISETP.NE.AND.EX P1, PT, RZ, c[0x0][0x50c], PT, P1 ;  /* 0x00014300ff007a0c */ /* 0x000fe20003f25310 */
[----:B------:R-:W-:Y:S01]  /*12f80*/  STS [R9+0x4000], R40 ;  /* 0x0040002809007388 */ /* 0x000fe20000000800 */
[----:B------:R-:W-:-:S03]  /*12f90*/  ISETP.NE.AND.EX P0, PT, RZ, c[0x0][0x504], PT, P0 ;  /* 0x00014100ff007a0c */ /* 0x000fc60003f05300 */
        /* <DEDUP_REMOVED lines=19> */
[----:B------:R2:W-:Y:S04]  /*130d0*/  STS [R11+0x8000], R7 ;  /* 0x008000070b007388 */ /* 0x0005e80000000800 */
[----:B------:R-:W-:Y:S01]  /*130e0*/  STS [R11+0x8400], R8 ;  /* 0x008400080b007388 */ /* 0x000fe20000000800 */
[----:B-1----:R-:W-:-:S03]  /*130f0*/  IMAD.MOV.U32 R5, RZ, RZ, 0x4 ;  /* 0x00000004ff057424 */ /* 0x002fc600078e00ff */
[----:B------:R-:W-:Y:S04]  /*13100*/  STS [R19+0x8080], R84 ;  /* 0x0080805413007388 */ /* 0x000fe80000000800 */
[----:B------:R-:W-:Y:S04]  /*13110*/  STS [R19+0x8480], R86 ;  /* 0x0084805613007388 */ /* 0x000fe80000000800 */
[----:B------:R-:W-:Y:S04]  /*13120*/  STS [R21+0x8000], R88 ;  /* 0x0080005815007388 */ /* 0x000fe80000000800 */
[----:B------:R1:W-:Y:S04]  /*13130*/  STS [R21+0x8400], R90 ;  /* 0x0084005a15007388 */ /* 0x0003e80000000800 */
[----:B------:R3:W-:Y:S01]  /*13140*/  STS [R23+0x8080], R92 ;  /* 0x0080805c17007388 */ /* 0x0007e20000000800 */
[----:B--2---:R-:W-:-:S03]  /*13150*/  IMAD.WIDE R6, R208, R5, c[0x0][0x500] ;  /* 0x00014000d0067625 */ /* 0x004fc600078e0205 */
[----:B------:R3:W-:Y:S04]  /*13160*/  STS [R23+0x8480], R94 ;  /* 0x0084805e17007388 */ /* 0x0007e80000000800 */
[----:B------:R3:W-:Y:S04]  /*13170*/  STS [R25+0x8000], R96 ;  /* 0x0080006019007388 */ /* 0x0007e80000000800 */
[----:B------:R3:W-:Y:S04]  /*13180*/  STS [R25+0x8400], R98 ;  /* 0x0084006219007388 */ /* 0x0007e80000000800 */
[----:B------:R-:W-:Y:S01]  /*13190*/  BAR.SYNC.DEFER_BLOCKING 0x1, 0x100 ;  /* 0x0044000000007b1d */ /* 0x000fe20000010000 */
[----:B------:R-:W-:-:S02]  /*131a0*/  IMAD.MOV.U32 R4, RZ, RZ, c[0x0][0x388] ;  /* 0x0000e200ff047624 */ /* 0x000fc400078e00ff */
[----:B------:R-:W-:-:S03]  /*131b0*/  @P1 IMAD.WIDE R16, R208, R5, c[0x0][0x508] ;  /* 0x00014200d0101625 */ /* 0x000fc600078e0205 */
[----:B------:R-:W2:Y:S04]  /*131c0*/  @P0 LDG.E R9, [R6.64] ;  /* 0x0000000406090981 */ /* 0x000ea8000c1e1900 */
[----:B------:R3:W5:Y:S01]  /*131d0*/  @P1 LDG.E R4, [R16.64] ;  /* 0x0000000410041981 */ /* 0x000762000c1e1900 */
[----:B-1----:R-:W-:Y:S02]  /*131e0*/  CS2R R20, SRZ ;  /* 0x0000000000147805 */ /* 0x002fe4000001ff00 */
[--C-:B--2---:R-:W-:Y:S01]  /*131f0*/  @P0 SHF.R.S32.HI R21, RZ, 0x1f, R9.reuse ;  /* 0x0000001fff150819 */ /* 0x104fe20000011409 */
[----:B------:R-:W-:Y:S01]  /*13200*/  @P0 IMAD.MOV.U32 R20, RZ, RZ, R9 ;  /* 0x000000ffff140224 */ /* 0x000fe200078e0009 */
[----:B------:R-:W-:Y:S05]  /*13210*/  @P1 BRA `(.L_x_131) ;  /* 0x0000004000001947 */ /* 0x000fea0003800000 */
[----:B---3--:R-:W-:Y:S05]  /*13220*/  @!P0 BRA `(.L_x_131) ;  /* 0x0000003000008947 */ /* 0x008fea0003800000 */
[----:B-----5:R-:W2:Y:S04]  /*13230*/  LDG.E R4, [R6.64] ;  /* 0x0000000406047981 */ /* 0x020ea8000c1e1900 */
[----:B------:R-:W2:Y:S02]  /*13240*/  LDG.E R5, [R6.64+0x4] ;  /* 0x0000040406057981 */ /* 0x000ea4000c1e1900 */
[----:B--2---:R-:W-:-:S02]  /*13250*/  IADD3 R4, -R4, R5, RZ ;  /* 0x0000000504047210 */ /* 0x004fc40007ffe1ff */
.L_x_131:
[----:B---3--:R-:W-:Y:S01]  /*13260*/  LOP3.LUT R13, R13, 0xffffffe0, RZ, 0xc0, !PT ;  /* 0xffffffe00d0d7812 */ /* 0x008fe200078ec0ff */
[----:B------:R-:W1:Y:S01]  /*13270*/  S2R R55, SR_CTAID.X ;  /* 0x0000000000377919 */ /* 0x000e620000002500 */
[----:B------:R-:W-:Y:S01]  /*13280*/  SHF.R.S32.HI R14, RZ, 0x1f, R15 ;  /* 0x0000001fff0e7819 */ /* 0x000fe2000001140f */
[----:B------:R-:W-:Y:S01]  /*13290*/  IMAD.MOV.U32 R7, RZ, RZ, c[0x0][0x4e8] ;  /* 0x00013a00ff077624 */ /* 0x000fe200078e00ff */
[----:B------:R-:W-:Y:S01]  /*132a0*/  LEA.HI R8, R18, R18, RZ, 0x1 ;  /* 0x0000001212087211 */ /* 0x000fe200078f08ff */
[----:B------:R-:W-:Y:S01]  /*132b0*/  IMAD.IADD R6, R2, 0x1, -R13 ;  /* 0x0000000102067824 */ /* 0x000fe200078e0a0d */
[----:B------:R-:W-:Y:S01]  /*132c0*/  LEA.HI R14, R14, R15, RZ, 0x3 ;  /* 0x0000000f0e0e7211 */ /* 0x000fe200078f18ff */
[----:B------:R-:W-:Y:S01]  /*132d0*/  IMAD.MOV.U32 R19, RZ, RZ, R21 ;  /* 0x000000ffff137224 */ /* 0x000fe200078e0015 */
[----:B------:R-:W-:Y:S01]  /*132e0*/  LOP3.LUT R9, R8, 0x1ffffffe, RZ, 0xc0, !PT ;  /* 0x1ffffffe08097812 */ /* 0x000fe200078ec0ff */
[----:B------:R-:W-:Y:S01]  /*132f0*/  BSSY B0, `(.L_x_132) ;  /* 0x0000080000007945 */ /* 0x000fe20003800000 */
[----:B------:R-:W-:-:S02]  /*13300*/  SHF.R.S32.HI R5, RZ, 0x1f, R6 ;  /* 0x0000001fff057819 */ /* 0x000fc40000011406 */
[----:B------:R-:W-:Y:S02]  /*13310*/  LOP3.LUT R14, R14, 0xffffff8, RZ, 0xc0, !PT ;  /* 0x0ffffff80e0e7812 */ /* 0x000fe400078ec0ff */
[----:B------:R-:W-:Y:S02]  /*13320*/  LEA.HI R5, R5, R6, RZ, 0x2 ;  /* 0x0000000605057211 */ /* 0x000fe400078f10ff */
[----:B------:R-:W-:Y:S01]  /*13330*/  IADD3 R15, -R14, R15, RZ ;  /* 0x0000000f0e0f7210 */ /* 0x000fe20007ffe1ff */
[----:B------:R-:W-:Y:S01]  /*13340*/  IMAD R14, R0, c[0x0][0x490], RZ ;  /* 0x00012400000e7a24 */ /* 0x000fe200078e02ff */
[----:B------:R-:W-:Y:S01]  /*13350*/  SHF.R.S32.HI R8, RZ, 0x2, R5 ;  /* 0x00000002ff087819 */ /* 0x000fe20000011405 */
[----:B------:R-:W-:Y:S01]  /*13360*/  IMAD.IADD R5, R18, 0x1, -R9 ;  /* 0x0000000112057824 */ /* 0x000fe200078e0a09 */
[----:B------:R-:W-:Y:S01]  /*13370*/  LOP3.LUT P2, RZ, R6, 0x3, RZ, 0xc0, !PT ;  /* 0x0000000306ff7812 */ /* 0x000fe2000784c0ff */
[----:B------:R-:W-:Y:S01]  /*13380*/  IMAD R11, R207, c[0x0][0x494], R14 ;  /* 0x00012500cf0b7a24 */ /* 0x000fe200078e020e */
[----:B------:R-:W-:Y:S01]  /*13390*/  ISETP.NE.AND P1, PT, R7, 0x1, PT ;  /* 0x000000010700780c */ /* 0x000fe20003f25270 */
[----:B------:R-:W-:Y:S01]  /*133a0*/  IMAD R6, R15, 0x10, R8 ;  /* 0x000000100f067824 */ /* 0x000fe200078e0208 */
[----:B------:R-:W-:Y:S01]  /*133b0*/  MOV R18, R20 ;  /* 0x0000001400127202 */ /* 0x000fe20000000f00 */
[----:B------:R-:W-:Y:S01]  /*133c0*/  IMAD R7, R21, c[0x0][0x3a0], RZ ;  /* 0x0000e80015077a24 */ /* 0x000fe200078e02ff */
[-C--:B------:R-:W-:Y:S01]  /*133d0*/  LEA.HI R8, R3, R2.reuse, RZ, 0x3 ;  /* 0x0000000203087211 */ /* 0x080fe200078f18ff */
[----:B------:R-:W-:Y:S01]  /*133e0*/  IMAD R16, R5, 0x8, R6 ;  /* 0x0000000805107824 */ /* 0x000fe200078e0206 */
[----:B------:R-:W-:Y:S01]  /*133f0*/  LEA.HI R3, R3, R2, RZ, 0x6 ;  /* 0x0000000203037211 */ /* 0x000fe200078f30ff */
[----:B------:R-:W-:Y:S01]  /*13400*/  IMAD.WIDE.U32 R18, R207, c[0x0][0x490], R18 ;  /* 0x00012400cf127a25 */ /* 0x000fe200078e0012 */
[----:B------:R-:W-:-:S02]  /*13410*/  LOP3.LUT R5, R8, 0xfffffff8, RZ, 0xc0, !PT ;  /* 0xfffffff808057812 */ /* 0x000fc400078ec0ff */
[----:B-1----:R-:W-:Y:S01]  /*13420*/  LEA R9, R55, R16, 0x7 ;  /* 0x0000001037097211 */ /* 0x002fe200078e38ff */
[C---:B------:R-:W-:Y:S01]  /*13430*/  IMAD R7, R20.reuse, c[0x0][0x3a4], R7 ;  /* 0x0000e90014077a24 */ /* 0x040fe200078e0207 */
[----:B------:R-:W-:Y:S01]  /*13440*/  SHF.R.S32.HI R8, RZ, 0x3, R8 ;  /* 0x00000003ff087819 */ /* 0x000fe20000011408 */
[----:B------:R-:W-:-:S04]  /*13450*/  IMAD.WIDE.U32 R14, R20, c[0x0][0x3a0], RZ ;  /* 0x0000e800140e7a25 */ /* 0x000fc800078e00ff */
[----:B------:R-:W-:Y:S01]  /*13460*/  IMAD.IADD R19, R19, 0x1, R11 ;  /* 0x0000000113137824 */ /* 0x000fe200078e020b */
[----:B------:R-:W-:Y:S01]  /*13470*/  IADD3 R15, R15, R7, RZ ;  /* 0x000000070f0f7210 */ /* 0x000fe20007ffe0ff */
[----:B------:R-:W-:-:S04]  /*13480*/  @P1 IMAD.HI.U32 R11, R9, c[0x0][0x4ec], RZ ;  /* 0x00013b00090b1a27 */ /* 0x000fc800078e00ff */
[----:B------:R-:W-:Y:S01]  /*13490*/  IMAD.IADD R5, R2, 0x1, -R5 ;  /* 0x0000000102057824 */ /* 0x000fe200078e0a05 */
[----:B------:R-:W-:Y:S01]  /*134a0*/  SHF.R.S32.HI R2, RZ, 0x1f, R208 ;  /* 0x0000001fff027819 */ /* 0x000fe200000114d0 */
[----:B------:R-:W-:Y:S01]  /*134b0*/  IMAD.MOV.U32 R7, RZ, RZ, R9 ;  /* 0x000000ffff077224 */ /* 0x000fe200078e0009 */
[----:B------:R-:W-:Y:S01]  /*134c0*/  @P1 SHF.R.U32.HI R7, RZ, c[0x0][0x4f0], R11 ;  /* 0x00013c00ff071a19 */ /* 0x000fe2000001160b */
[----:B------:R-:W-:Y:S01]  /*134d0*/  IMAD R0, R0, c[0x0][0x3e8], RZ ;  /* 0x0000fa0000007a24 */ /* 0x000fe200078e02ff */
[----:B------:R-:W-:Y:S01]  /*134e0*/  SEL R208, R208, RZ, !P0 ;  /* 0x000000ffd0d07207 */ /* 0x000fe20004000000 */
[----:B------:R-:W-:Y:S01]  /*134f0*/  IMAD.WIDE.U32 R14, R207, c[0x0][0x3e8], R14 ;  /* 0x0000fa00cf0e7a25 */ /* 0x000fe200078e000e */
[----:B------:R-:W-:-:S03]  /*13500*/  SEL R2, R2, RZ, !P0 ;  /* 0x000000ff02027207 */ /* 0x000fc60004000000 */
[----:B------:R-:W-:Y:S02]  /*13510*/  IMAD.MOV R16, RZ, RZ, -R7 ;  /* 0x000000ffff107224 */ /* 0x000fe400078e0a07 */
[----:B------:R-:W-:-:S04]  /*13520*/  IMAD.WIDE.U32 R18, R208, c[0x0][0x498], R18 ;  /* 0x00012600d0127a25 */ /* 0x000fc800078e0012 */
[----:B------:R-:W-:Y:S01]  /*13530*/  IMAD R11, R16, c[0x0][0x4e8], R9 ;  /* 0x00013a00100b7a24 */ /* 0x000fe200078e0209 */
[----:B------:R-:W-:Y:S01]  /*13540*/  IADD3 R20, P0, R7, R18, RZ ;  /* 0x0000001207147210 */ /* 0x000fe20007f1e0ff */
[----:B------:R-:W-:Y:S01]  /*13550*/  IMAD R13, R2, c[0x0][0x498], RZ ;  /* 0x00012600020d7a24 */ /* 0x000fe200078e02ff */
[----:B------:R-:W-:Y:S01]  /*13560*/  SHF.R.S32.HI R16, RZ, 0x1f, R7 ;  /* 0x0000001fff107819 */ /* 0x000fe20000011407 */
[----:B------:R-:W-:Y:S01]  /*13570*/  IMAD R17, R207, c[0x0][0x3ec], R0 ;  /* 0x0000fb00cf117a24 */ /* 0x000fe200078e0200 */
[----:B------:R-:W-:Y:S01]  /*13580*/  LEA R0, R5, R8, 0x5 ;  /* 0x0000000805007211 */ /* 0x000fe200078e28ff */
[----:B------:R-:W-:Y:S01]  /*13590*/  IMAD R13, R208, c[0x0][0x49c], R13 ;  /* 0x00012700d00d7a24 */ /* 0x000fe200078e020d */
[----:B------:R-:W-:Y:S02]  /*135a0*/  SHF.R.S32.HI R18, RZ, 0x1f, R11 ;  /* 0x0000001fff127819 */ /* 0x000fe4000001140b */
[----:B------:R-:W-:Y:S01]  /*135b0*/  IADD3 R15, R15, R17, RZ ;  /* 0x000000110f0f7210 */ /* 0x000fe20007ffe0ff */
[----:B------:R-:W-:Y:S01]  /*135c0*/  IMAD R9, R55, 0x80, R0 ;  /* 0x0000008037097824 */ /* 0x000fe200078e0200 */
[----:B------:R-:W-:Y:S01]  /*135d0*/  IADD3.X R21, R16, R19, R13, P0, !PT ;  /* 0x0000001310157210 */ /* 0x000fe200007fe40d */
[----:B------:R-:W-:-:S02]  /*135e0*/  IMAD R18, R18, c[0x0][0x488], RZ ;  /* 0x0001220012127a24 */ /* 0x000fc400078e02ff */
[----:B------:R-:W-:Y:S02]  /*135f0*/  IMAD.SHL.U32 R0, R8, 0x40, RZ ;  /* 0x0000004008007824 */ /* 0x000fe400078e00ff */
[----:B------:R-:W-:-:S03]  /*13600*/  @P1 IMAD.HI.U32 R17, R9, c[0x0][0x4ec], RZ ;  /* 0x00013b0009111a27 */ /* 0x000fc600078e00ff */
[----:B------:R-:W-:Y:S01]  /*13610*/  LOP3.LUT R13, R0, 0x1c0, RZ, 0xc0, !PT ;  /* 0x000001c0000d7812 */ /* 0x000fe200078ec0ff */
[----:B------:R-:W-:-:S04]  /*13620*/  IMAD.WIDE.U32 R20, R11, c[0x0][0x488], R20 ;  /* 0x000122000b147a25 */ /* 0x000fc800078e0014 */
[----:B------:R-:W-:Y:S01]  /*13630*/  IMAD R18, R11, c[0x0][0x48c], R18 ;  /* 0x000123000b127a24 */ /* 0x000fe200078e0212 */
[----:B------:R-:W-:Y:S01]  /*13640*/  LEA R11, P0, R20, c[0x0][0x450], 0x2 ;  /* 0x00011400140b7a11 */ /* 0x000fe200078010ff */
[----:B------:R-:W-:Y:S01]  /*13650*/  IMAD.MOV.U32 R7, RZ, RZ, R9 ;  /* 0x000000ffff077224 */ /* 0x000fe200078e0009 */
[----:B------:R-:W-:Y:S01]  /*13660*/  @P1 SHF.R.U32.HI R7, RZ, c[0x0][0x4f0], R17 ;  /* 0x00013c00ff071a19 */ /* 0x000fe20000011611 */
[----:B------:R-:W-:Y:S01]  /*13670*/  IMAD.SHL.U32 R0, R5, 0x8, RZ ;  /* 0x0000000805007824 */ /* 0x000fe200078e00ff */
[----:B------:R-:W-:Y:S01]  /*13680*/  IADD3 R17, R21, R18, RZ ;  /* 0x0000001215117210 */ /* 0x000fe20007ffe0ff */
[----:B------:R-:W-:Y:S01]  /*13690*/  IMAD R5, R2, c[0x0][0x3f0], RZ ;  /* 0x0000fc0002057a24 */ /* 0x000fe200078e02ff */
[----:B------:R-:W-:Y:S01]  /*136a0*/  SHF.R.U32.HI R2, RZ, 0x3, R13 ;  /* 0x00000003ff027819 */ /* 0x000fe2000001160d */
[----:B------:R-:W-:Y:S01]  /*136b0*/  IMAD.WIDE.U32 R14, R208, c[0x0][0x3f0], R14 ;  /* 0x0000fc00d00e7a25 */ /* 0x000fe200078e000e */
[----:B------:R-:W-:Y:S01]  /*136c0*/  LEA.HI.X R17, R20, c[0x0][0x454], R17, 0x2, P0 ;  /* 0x0001150014117a11 */ /* 0x000fe200000f1411 */
[----:B------:R-:W-:Y:S01]  /*136d0*/  SHFL.IDX PT, R48, R11, RZ, 0x1c1f ;  /* 0x001c1fff0b307589 */ /* 0x000fe200000e0000 */
[----:B------:R-:W-:Y:S01]  /*136e0*/  LOP3.LUT R13, R13, 0x38, R0, 0xf8, !PT ;  /* 0x000000380d0d7812 */ /* 0x000fe200078ef800 */
[----:B------:R-:W-:Y:S01]  /*136f0*/  IMAD R5, R208, c[0x0][0x3f4], R5 ;  /* 0x0000fd00d0057a24 */ /* 0x000fe200078e0205 */
[--C-:B------:R-:W-:Y:S01]  /*13700*/  SHF.R.S32.HI R16, RZ, 0x1f, R7.reuse ;  /* 0x0000001fff107819 */ /* 0x100fe20000011407 */
[----:B------:R-:W1:Y:S01]  /*13710*/  SHFL.IDX PT, R49, R17, RZ, 0x1c1f ;  /* 0x001c1fff11317589 */ /* 0x000e6200000e0000 */
[----:B------:R-:W-:Y:S01]  /*13720*/  LOP3.LUT R13, R13, R2, RZ, 0x3c, !PT ;  /* 0x000000020d0d7212 */ /* 0x000fe200078e3cff */
[----:B------:R-:W-:Y:S01]  /*13730*/  IMAD.MOV R2, RZ, RZ, -R7 ;  /* 0x000000ffff027224 */ /* 0x000fe200078e0a07 */
[----:B------:R-:W-:Y:S01]  /*13740*/  IADD3 R15, R15, R5, RZ ;  /* 0x000000050f0f7210 */ /* 0x000fe20007ffe0ff */
[----:B------:R-:W-:Y:S01]  /*13750*/  SHFL.IDX PT, R50, R11, 0x1, 0x1c1f ;  /* 0x003c1f000b327f89 */ /* 0x000fe200000e0000 */
[----:B------:R-:W-:Y:S01]  /*13760*/  IMAD R5, R55, 0x80, R6 ;  /* 0x0000008037057824 */ /* 0x000fe200078e0206 */
[----:B------:R-:W-:Y:S01]  /*13770*/  SHF.L.U32 R6, R3, 0x3, RZ ;  /* 0x0000000303067819 */ /* 0x000fe200000006ff */
[----:B------:R-:W-:Y:S01]  /*13780*/  IMAD R56, R2, c[0x0][0x4e8], R9 ;  /* 0x00013a0002387a24 */ /* 0x000fe200078e0209 */
[----:B------:R-:W2:Y:S01]  /*13790*/  SHFL.IDX PT, R51, R17, 0x1, 0x1c1f ;  /* 0x003c1f0011337f89 */ /* 0x000ea200000e0000 */
[----:B-----5:R-:W-:Y:S01]  /*137a0*/  IMAD R2, R4, c[0x0][0x4e8], RZ ;  /* 0x00013a0004027a24 */ /* 0x020fe200078e02ff */
[----:B------:R-:W-:Y:S01]  /*137b0*/  IADD3 R9, R5, 0x8, RZ ;  /* 0x0000000805097810 */ /* 0x000fe20007ffe0ff */
[----:B------:R-:W-:Y:S01]  /*137c0*/  IMAD R16, R16, c[0x0][0x3e0], RZ ;  /* 0x0000f80010107a24 */ /* 0x000fe200078e02ff */
[----:B------:R-:W-:Y:S01]  /*137d0*/  LOP3.LUT R6, R13, 0x7ffffe00, R6, 0xf8, !PT ;  /* 0x7ffffe000d067812 */ /* 0x000fe200078ef806 */
[----:B------:R-:W-:Y:S01]  /*137e0*/  IMAD.WIDE.U32 R14, R7, c[0x0][0x3e0], R14 ;  /* 0x0000f800070e7a25 */ /* 0x000fe200078e000e */
[----:B------:R-:W-:-:S02]  /*137f0*/  ISETP.GE.OR P1, PT, R5, R2, P2 ;  /* 0x000000020500720c */ /* 0x000fc40001726670 */
[----:B------:R-:W-:Y:S01]  /*13800*/  ISETP.GE.OR P0, PT, R9, R2, P2 ;  /* 0x000000020900720c */ /* 0x000fe20001706670 */
[----:B------:R-:W-:Y:S01]  /*13810*/  IMAD R16, R7, c[0x0][0x3e4], R16 ;  /* 0x0000f90007107a24 */ /* 0x000fe200078e0210 */
[----:B------:R-:W-:Y:S02]  /*13820*/  SHF.R.S32.HI R4, RZ, 0x1f, R56 ;  /* 0x0000001fff047819 */ /* 0x000fe40000011438 */
[----:B------:R-:W-:Y:S01]  /*13830*/  SHF.L.U32 R58, R6, 0x1, RZ ;  /* 0x00000001063a7819 */ /* 0x000fe200000006ff */
[----:B------:R-:W-:Y:S01]  /*13840*/  IMAD.IADD R15, R15, 0x1, R16 ;  /* 0x000000010f0f7824 */ /* 0x000fe200078e0210 */
[----:B------:R-:W-:Y:S01]  /*13850*/  LEA R55, R55, R8, 0x7 ;  /* 0x0000000837377211 */ /* 0x000fe200078e38ff */
[----:B------:R-:W-:-:S04]  /*13860*/  IMAD R3, R4, c[0x0][0x3d8], RZ ;  /* 0x0000f60004037a24 */ /* 0x000fc800078e02ff */
[----:B-1----:R1:W-:Y:S01]  /*13870*/  @!P1 ST.E [R48.64], R10 ;  /* 0x0000000a30009985 */ /* 0x0023e2000c101904 */
[C---:B------:R-:W-:Y:S02]  /*13880*/  IMAD R3, R56.reuse, c[0x0][0x3dc], R3 ;  /* 0x0000f70038037a24 */ /* 0x040fe400078e0203 */
[----:B------:R-:W-:Y:S01]  /*13890*/  IMAD.WIDE.U32 R56, R56, c[0x0][0x3d8], R14 ;  /* 0x0000f60038387a25 */ /* 0x000fe200078e000e */
[----:B--2---:R1:W-:Y:S03]  /*138a0*/  @!P0 ST.E [R50.64], R12 ;  /* 0x0000000c32008985 */ /* 0x0043e6000c101904 */
[----:B------:R-:W-:Y:S01]  /*138b0*/  IMAD.IADD R3, R57, 0x1, R3 ;  /* 0x0000000139037824 */ /* 0x000fe200078e0203 */
[C---:B------:R-:W-:Y:S01]  /*138c0*/  LEA R57, P0, R56.reuse, c[0x0][0x380], 0x1 ;  /* 0x0000e00038397a11 */ /* 0x040fe200078008ff */
[----:B------:R1:W2:Y:S03]  /*138d0*/  LDS.128 R44, [R58+0x1080] ;  /* 0x001080003a2c7984 */ /* 0x0002a60000000c00 */
[----:B------:R-:W-:Y:S01]  /*138e0*/  LEA.HI.X R56, R56, c[0x0][0x384], R3, 0x1, P0 ;  /* 0x0000e10038387a11 */ /* 0x000fe200000f0c03 */
[----:B------:R1:W3:Y:S01]  /*138f0*/  LDS.128 R40, [R58+0x2080] ;  /* 0x002080003a287984 */ /* 0x0002e20000000c00 */
[----:B------:R-:W-:-:S03]  /*13900*/  ISETP.GE.AND P0, PT, R55, R2, PT ;  /* 0x000000023700720c */ /* 0x000fc60003f06270 */
[----:B------:R1:W4:Y:S04]  /*13910*/  LDS.128 R36, [R58+0x3080] ;  /* 0x003080003a247984 */ /* 0x0003280000000c00 */
[----:B------:R1:W1:Y:S04]  /*13920*/  LDS.128 R32, [R58+0x5080] ;  /* 0x005080003a207984 */ /* 0x0002680000000c00 */
[----:B------:R1:W1:Y:S04]  /*13930*/  LDS.128 R28, [R58+0x6080] ;  /* 0x006080003a1c7984 */ /* 0x0002680000000c00 */
[----:B------:R1:W1:Y:S04]  /*13940*/  LDS.128 R24, [R58+0x7080] ;  /* 0x007080003a187984 */ /* 0x0002680000000c00 */
[----:B------:R1:W1:Y:S04]  /*13950*/  LDS.128 R20, [R58+0x9080] ;  /* 0x009080003a147984 */ /* 0x0002680000000c00 */
[----:B------:R1:W1:Y:S04]  /*13960*/  LDS.128 R16, [R58+0xa080] ;  /* 0x00a080003a107984 */ /* 0x0002680000000c00 */
[----:B------:R1:W1:Y:S04]  /*13970*/  LDS.128 R4, [R58+0xb080] ;  /* 0x00b080003a047984 */ /* 0x0002680000000c00 */
[----:B------:R1:W1:Y:S04]  /*13980*/  SHFL.IDX PT, R60, R57, RZ, 0x181f ;  /* 0x00181fff393c7589 */ /* 0x00026800000e0000 */
[----:B------:R1:W1:Y:S01]  /*13990*/  SHFL.IDX PT, R61, R56, RZ, 0x181f ;  /* 0x00181fff383d7589 */ /* 0x00026200000e0000 */
[----:B------:R-:W-:Y:S05]  /*139a0*/  @P0 BRA `(.L_x_133) ;  /* 0x0000014000000947 */ /* 0x000fea0003800000 */
[----:B-12---:R-:W1:Y:S01]  /*139b0*/  LDS.128 R48, [R58+0x80] ;  /* 0x000080003a307984 */ /* 0x006e620000000c00 */
[----:B------:R-:W-:-:S02]  /*139c0*/  IADD3 R54, R0, 0x40, RZ ;  /* 0x0000004000367810 */ /* 0x000fc40007ffe0ff */
[----:B------:R-:W-:Y:S01]  /*139d0*/  IADD3 R52, R0, 0x80, RZ ;  /* 0x0000008000347810 */ /* 0x000fe20007ffe0ff */
[----:B------:R-:W2:Y:S01]  /*139e0*/  LDS.128 R12, [R58+0x4080] ;  /* 0x004080003a0c7984 */ /* 0x000ea20000000c00 */
[----:B------:R-:W-:Y:S02]  /*139f0*/  ISETP.GE.AND P1, PT, R54, c[0x0][0x3c8], PT ;  /* 0x0000f20036007a0c */ /* 0x000fe40003f26270 */
[----:B------:R-:W-:Y:S01]  /*13a00*/  ISETP.GE.AND P0, PT, R52, c[0x0][0x3c8], PT ;  /* 0x0000f20034007a0c */ /* 0x000fe20003f06270 */
[----:B------:R5:W4:Y:S01]  /*13a10*/  LDS.128 R8, [R58+0x8080] ;  /* 0x008080003a087984 */ /* 0x000b220000000c00 */
[----:B------:R-:W-:-:S09]  /*13a20*/  ISETP.GE.AND P2, PT, R0, c[0x0][0x3c8], PT ;  /* 0x0000f20000007a0c */ /* 0x000fd20003f46270 */
[----:B------:R-:W-:Y:S02]  /*13a30*/  @!P1 SHF.R.S32.HI R53, RZ, 0x1f, R54 ;  /* 0x0000001fff359819 */ /* 0x000fe40000011436 */
[----:B------:R-:W-:Y:S02]  /*13a40*/  @!P0 SHF.R.S32.HI R3, RZ, 0x1f, R52 ;  /* 0x0000001fff038819 */ /* 0x000fe40000011434 */
[----:B------:R-:W-:Y:S02]  /*13a50*/  @!P1 LEA.HI R53, R53, R54, RZ, 0x3 ;  /* 0x0000003635359211 */ /* 0x000fe400078f18ff */
[----:B------:R-:W-:Y:S02]  /*13a60*/  @!P0 LEA.HI R3, R3, R52, RZ, 0x3 ;  /* 0x0000003403038211 */ /* 0x000fe400078f18ff */
[----:B------:R-:W-:Y:S02]  /*13a70*/  @!P1 LOP3.LUT R53, R53, 0xfffffff8, RZ, 0xc0, !PT ;  /* 0xfffffff835359812 */ /* 0x000fe400078ec0ff */
[----:B------:R-:W-:Y:S01]  /*13a80*/  @!P0 LOP3.LUT R3, R3, 0xfffffff8, RZ, 0xc0, !PT ;  /* 0xfffffff803038812 */ /* 0x000fe200078ec0ff */
[----:B-----5:R-:W-:-:S04]  /*13a90*/  @!P2 IMAD.WIDE R58, R0, 0x2, R60 ;  /* 0x00000002003aa825 */ /* 0x020fc800078e023c */
[----:B------:R-:W-:-:S04]  /*13aa0*/  @!P1 IMAD.WIDE R52, R53, 0x2, R60 ;  /* 0x0000000235349825 */ /* 0x000fc800078e023c */
[----:B------:R-:W-:Y:S01]  /*13ab0*/  @!P0 IMAD.WIDE R60, R3, 0x2, R60 ;  /* 0x00000002033c8825 */ /* 0x000fe200078e023c */
[----:B-1----:R1:W-:Y:S04]  /*13ac0*/  @!P2 ST.E.128 [R58.64], R48 ;  /* 0x000000303a00a985 */ /* 0x0023e8000c101d04 */
[----:B--2---:R1:W-:Y:S04]  /*13ad0*/  @!P1 ST.E.128 [R52.64], R12 ;  /* 0x0000000c34009985 */ /* 0x0043e8000c101d04 */
[----:B----4-:R1:W-:Y:S02]  /*13ae0*/  @!P0 ST.E.128 [R60.64], R8 ;  /* 0x000000083c008985 */ /* 0x0103e4000c101d04 */
.L_x_133:
[----:B--2---:R-:W-:Y:S05]  /*13af0*/  BSYNC B0 ;  /* 0x0000000000007941 */ /* 0x004fea0003800000 */
.L_x_132:
[----:B------:R-:W-:Y:S01]  /*13b00*/  IADD3 R3, R55, 0x20, RZ ;  /* 0x0000002037037810 */ /* 0x000fe20007ffe0ff */
[----:B-1----:R1:W2:Y:S01]  /*13b10*/  SHFL.IDX PT, R13, R56, 0x1, 0x181f ;  /* 0x00381f00380d7f89 */ /* 0x0022a200000e0000 */
[----:B------:R-:W-:Y:S02]  /*13b20*/  BSSY B0, `(.L_x_134) ;  /* 0x0000015000007945 */ /* 0x000fe40003800000 */
[----:B------:R-:W-:Y:S01]  /*13b30*/  ISETP.GE.AND P0, PT, R3, R2, PT ;  /* 0x000000020300720c */ /* 0x000fe20003f06270 */
[----:B------:R1:W4:-:S12]  /*13b40*/  SHFL.IDX PT, R12, R57, 0x1, 0x181f ;  /* 0x00381f00390c7f89 */ /* 0x00031800000e0000 */
[----:B------:R-:W-:Y:S05]  /*13b50*/  @P0 BRA `(.L_x_135) ;  /* 0x0000011000000947 */ /* 0x000fea0003800000 */
[C---:B------:R-:W-:Y:S02]  /*13b60*/  IADD3 R10, R0.reuse, 0x40, RZ ;  /* 0x00000040000a7810 */ /* 0x040fe40007ffe0ff */
[----:B------:R-:W-:Y:S02]  /*13b70*/  IADD3 R8, R0, 0x80, RZ ;  /* 0x0000008000087810 */ /* 0x000fe40007ffe0ff */
[----:B------:R-:W-:Y:S02]  /*13b80*/  ISETP.GE.AND P1, PT, R10, c[0x0][0x3c8], PT ;  /* 0x0000f2000a007a0c */ /* 0x000fe40003f26270 */
        /* <DEDUP_REMOVED lines=14> */
.L_x_135:
[----:B------:R-:W-:Y:S05]  /*13c70*/  BSYNC B0 ;  /* 0x0000000000007941 */ /* 0x000fea0003800000 */
.L_x_134:
[----:B------:R-:W-:Y:S01]  /*13c80*/  IADD3 R3, R55, 0x40, RZ ;  /* 0x0000004037037810 */ /* 0x000fe20007ffe0ff */
[----:B--2---:R2:W1:Y:S01]  /*13c90*/  SHFL.IDX PT, R13, R56, 0x2, 0x181f ;  /* 0x00581f00380d7f89 */ /* 0x00446200000e0000 */
[----:B------:R-:W-:Y:S02]  /*13ca0*/  BSSY B0, `(.L_x_136) ;  /* 0x0000015000007945 */ /* 0x000fe40003800000 */
[----:B------:R-:W-:Y:S01]  /*13cb0*/  ISETP.GE.AND P0, PT, R3, R2, PT ;  /* 0x000000020300720c */ /* 0x000fe20003f06270 */
[----:B----4-:R2:W4:-:S12]  /*13cc0*/  SHFL.IDX PT, R12, R57, 0x2, 0x181f ;  /* 0x00581f00390c7f89 */ /* 0x01051800000e0000 */
        /* <DEDUP_REMOVED lines=13> */
[----:B---3--:R1:W-:Y:S02]  /*13da0*/  @!P2 ST.E.128 [R10.64], R40 ;  /* 0x000000280a00a985 */ /* 0x0083e4000c101d04 */
[----:B------:R-:W-:-:S04]  /*13db0*/  @!P1 IMAD.WIDE R8, R9, 0x2, R12 ;  /* 0x0000000209089825 */ /* 0x000fc800078e020c */
[----:B------:R-:W-:Y:S01]  /*13dc0*/  @!P0 IMAD.WIDE R12, R3, 0x2, R12 ;  /* 0x00000002030c8825 */ /* 0x000fe200078e020c */
[----:B------:R1:W-:Y:S04]  /*13dd0*/  @!P1 ST.E.128 [R8.64], R28 ;  /* 0x0000001c08009985 */ /* 0x0003e8000c101d04 */
[----:B------:R1:W-:Y:S02]  /*13de0*/  @!P0 ST.E.128 [R12.64], R16 ;  /* 0x000000100c008985 */ /* 0x0003e4000c101d04 */
.L_x_137:
[----:B------:R-:W-:Y:S05]  /*13df0*/  BSYNC B0 ;  /* 0x0000000000007941 */ /* 0x000fea0003800000 */
.L_x_136:
[----:B------:R-:W-:Y:S01]  /*13e00*/  IADD3 R55, R55, 0x60, RZ ;  /* 0x0000006037377810 */ /* 0x000fe20007ffe0ff */
[----:B-1----:R1:W2:Y:S03]  /*13e10*/  SHFL.IDX PT, R9, R56, 0x3, 0x181f ;  /* 0x00781f0038097f89 */ /* 0x0022a600000e0000 */
[----:B------:R-:W-:Y:S01]  /*13e20*/  ISETP.GE.AND P0, PT, R55, R2, PT ;  /* 0x000000023700720c */ /* 0x000fe20003f06270 */
[----:B------:R1:W4:-:S12]  /*13e30*/  SHFL.IDX PT, R8, R57, 0x3, 0x181f ;  /* 0x00781f0039087f89 */ /* 0x00031800000e0000 */
[----:B------:R-:W-:Y:S05]  /*13e40*/  @P0 EXIT ;  /* 0x000000000000094d */ /* 0x000fea0003800000 */
[C---:B------:R-:W-:Y:S02]  /*13e50*/  IADD3 R3, R0.reuse, 0x40, RZ ;  /* 0x0000004000037810 */ /* 0x040fe40007ffe0ff */
[C---:B------:R-:W-:Y:S02]  /*13e60*/  ISETP.GE.AND P1, PT, R0.reuse, c[0x0][0x3c8], PT ;  /* 0x0000f20000007a0c */ /* 0x040fe40003f26270 */
[----:B------:R-:W-:Y:S02]  /*13e70*/  ISETP.GE.AND P0, PT, R3, c[0x0][0x3c8], PT ;  /* 0x0000f20003007a0c */ /* 0x000fe40003f06270 */
[----:B------:R-:W-:-:S09]  /*13e80*/  IADD3 R13, R0, 0x80, RZ ;  /* 0x00000080000d7810 */ /* 0x000fd20007ffe0ff */
[----:B--2-4-:R-:W-:Y:S02]  /*13e90*/  @!P1 IMAD.WIDE R10, R0, 0x2, R8 ;  /* 0x00000002000a9825 */ /* 0x014fe400078e0208 */
[----:B------:R-:W-:-:S03]  /*13ea0*/  @!P0 SHF.R.S32.HI R2, RZ, 0x1f, R3 ;  /* 0x0000001fff028819 */ /* 0x000fc60000011403 */
[----:B------:R2:W-:Y:S01]  /*13eb0*/  @!P1 ST.E.128 [R10.64], R36 ;  /* 0x000000240a009985 */ /* 0x0005e2000c101d04 */
[----:B------:R-:W-:-:S04]  /*13ec0*/  @!P0 LEA.HI R2, R2, R3, RZ, 0x3 ;  /* 0x0000000302028211 */ /* 0x000fc800078f18ff */
[----:B------:R-:W-:-:S05]  /*13ed0*/  @!P0 LOP3.LUT R2, R2, 0xfffffff8, RZ, 0xc0, !PT ;  /* 0xfffffff802028812 */ /* 0x000fca00078ec0ff */
[----:B------:R-:W-:-:S05]  /*13ee0*/  @!P0 IMAD.WIDE R2, R2, 0x2, R8 ;  /* 0x0000000202028825 */ /* 0x000fca00078e0208 */
[----:B------:R2:W-:Y:S01]  /*13ef0*/  @!P0 ST.E.128 [R2.64], R24 ;  /* 0x0000001802008985 */ /* 0x0005e2000c101d04 */
[----:B------:R-:W-:-:S13]  /*13f00*/  ISETP.GE.AND P0, PT, R13, c[0x0][0x3c8], PT ;  /* 0x0000f2000d007a0c */ /* 0x000fda0003f06270 */
[----:B------:R-:W-:Y:S05]  /*13f10*/  @P0 EXIT ;  /* 0x000000000000094d */ /* 0x000fea0003800000 */
[----:B------:R-:W-:-:S04]  /*13f20*/  SHF.R.S32.HI R0, RZ, 0x1f, R13 ;  /* 0x0000001fff007819 */ /* 0x000fc8000001140d */
[----:B------:R-:W-:-:S04]  /*13f30*/  LEA.HI R0, R0, R13, RZ, 0x3 ;  /* 0x0000000d00007211 */ /* 0x000fc800078f18ff */
[----:B--2---:R-:W-:-:S05]  /*13f40*/  LOP3.LUT R3, R0, 0xfffffff8, RZ, 0xc0, !PT ;  /* 0xfffffff800037812 */ /* 0x004fca00078ec0ff */
[----:B------:R-:W-:-:S05]  /*13f50*/  IMAD.WIDE R8, R3, 0x2, R8 ;  /* 0x0000000203087825 */ /* 0x000fca00078e0208 */
[----:B------:R-:W-:Y:S01]  /*13f60*/  ST.E.128 [R8.64], R4 ;  /* 0x0000000408007985 */ /* 0x000fe2000c101d04 */
[----:B------:R-:W-:Y:S05]  /*13f70*/  EXIT ;  /* 0x000000000000794d */ /* 0x000fea0003800000 */
.L_x_130:
[----:B------:R-:W-:Y:S01]  /*13f80*/  ISETP.NE.U32.AND P1, PT, RZ, c[0x0][0x508], PT ;  /* 0x00014200ff007a0c */ /* 0x000fe20003f25070 */
[----:B------:R-:W-:Y:S01]  /*13f90*/  IMAD.MOV.U32 R9, RZ, RZ, 0x4 ;  /* 0x00000004ff097424 */ /* 0x000fe200078e00ff */
[----:B------:R-:W-:Y:S02]  /*13fa0*/  ISETP.NE.U32.AND P0, PT, RZ, c[0x0][0x500], PT ;  /* 0x00014000ff007a0c */ /* 0x000fe40003f05070 */
[----:B------:R-:W-:Y:S01]  /*13fb0*/  ISETP.NE.AND.EX P1, PT, RZ, c[0x0][0x50c], PT, P1 ;  /* 0x00014300ff007a0c */ /* 0x000fe20003f25310 */
[----:B------:R-:W-:Y:S01]  /*13fc0*/  IMAD.WIDE R6, R208, R9, c[0x0][0x500] ;  /* 0x00014000d0067625 */ /* 0x000fe200078e0209 */
[----:B------:R-:W-:-:S03]  /*13fd0*/  ISETP.NE.AND.EX P0, PT, RZ, c[0x0][0x504], PT, P0 ;  /* 0x00014100ff007a0c */ /* 0x000fc60003f05300 */
[----:B------:R-:W-:-:S08]  /*13fe0*/  IMAD.MOV.U32 R3, RZ, RZ, c[0x0][0x388] ;  /* 0x0000e200ff037624 */ /* 0x000fd000078e00ff */
        /* <DEDUP_REMOVED lines=8> */
[----:B-----5:R-:W2:Y:S04]  /*14070*/  LDG.E R3, [R6.64] ;  /* 0x0000000406037981 */ /* 0x020ea8000c1e1900 */
[----:B------:R-:W2:Y:S02]  /*14080*/  LDG.E R2, [R6.64+0x4] ;  /* 0x0000040406027981 */ /* 0x000ea4000c1e1900 */
[----:B--2---:R-:W-:-:S02]  /*14090*/  IADD3 R3, -R3, R2, RZ ;  /* 0x0000000203037210 */ /* 0x004fc40007ffe1ff */
.L_x_138:
        /* <DEDUP_REMOVED lines=12> */
[----:B------:R-:W-:Y:S01]  /*14160*/  MOV R4, c[0x0][0x4e8] ;  /* 0x00013a0000047a02 */ /* 0x000fe20000000f00 */
[----:B------:R-:W-:Y:S01]  /*14170*/  IMAD.MOV.U32 R12, RZ, RZ, R10 ;  /* 0x000000ffff0c7224 */ /* 0x000fe200078e000a */
[----:B------:R-:W-:Y:S02]  /*14180*/  MOV R13, R11 ;  /* 0x0000000b000d7202 */ /* 0x000fe40000000f00 */
[----:B------:R-:W-:Y:S01]  /*14190*/  ISETP.NE.AND P0, PT, R4, 0x1, PT ;  /* 0x000000010400780c */ /* 0x000fe20003f05270 */
[----:B------:R-:W-:Y:S01]  /*141a0*/  IMAD R4, R0, c[0x0][0x490], RZ ;  /* 0x0001240000047a24 */ /* 0x000fe200078e02ff */
[----:B------:R-:W-:Y:S01]  /*141b0*/  MOV R7, R8 ;  /* 0x0000000800077202 */ /* 0x000fe20000000f00 */
[----:B------:R-:W-:-:S04]  /*141c0*/  IMAD.WIDE.U32 R12, R207, c[0x0][0x490], R12 ;  /* 0x00012400cf0c7a25 */ /* 0x000fc800078e000c */
[----:B------:R-:W-:Y:S02]  /*141d0*/  IMAD R4, R207, c[0x0][0x494], R4 ;  /* 0x00012500cf047a24 */ /* 0x000fe400078e0204 */
[----:B------:R-:W-:Y:S02]  /*141e0*/  IMAD.MOV.U32 R14, RZ, RZ, R12 ;  /* 0x000000ffff0e7224 */ /* 0x000fe400078e000c */
[----:B------:R-:W-:Y:S02]  /*141f0*/  IMAD.IADD R15, R4, 0x1, R13 ;  /* 0x00000001040f7824 */ /* 0x000fe400078e020d */
[----:B------:R-:W-:-:S04]  /*14200*/  @P0 IMAD.HI.U32 R6, R8, c[0x0][0x4ec], RZ ;  /* 0x00013b0008060a27 */ /* 0x000fc800078e00ff */
[----:B------:R-:W-:Y:S01]  /*14210*/  IMAD R13, R5, c[0x0][0x498], RZ ;  /* 0x00012600050d7a24 */ /* 0x000fe200078e02ff */
[----:B------:R-:W-:Y:S01]  /*14220*/  @P0 SHF.R.U32.HI R7, RZ, c[0x0][0x4f0], R6 ;  /* 0x00013c00ff070a19 */ /* 0x000fe20000011606 */
[----:B------:R-:W-:-:S03]  /*14230*/  IMAD.WIDE.U32 R14, R208, c[0x0][0x498], R14 ;  /* 0x00012600d00e7a25 */ /* 0x000fc600078e000e */
[C---:B------:R-:W-:Y:S01]  /*14240*/  IADD3 R9, -R7.reuse, RZ, RZ ;  /* 0x000000ff07097210 */ /* 0x040fe20007ffe1ff */
[----:B------:R-:W-:Y:S01]  /*14250*/  IMAD R13, R208, c[0x0][0x49c], R13 ;  /* 0x00012700d00d7a24 */ /* 0x000fe200078e020d */
[----:B------:R-:W-:Y:S02]  /*14260*/  SHF.R.S32.HI R4, RZ, 0x1f, R7 ;  /* 0x0000001fff047819 */ /* 0x000fe40000011407 */
[----:B------:R-:W-:Y:S01]  /*14270*/  IADD3 R12, P0, R7, R14, RZ ;  /* 0x0000000e070c7210 */ /* 0x000fe20007f1e0ff */
[----:B------:R-:W-:-:S03]  /*14280*/  IMAD R9, R9, c[0x0][0x4e8], R8 ;  /* 0x00013a0009097a24 */ /* 0x000fc600078e0208 */
[----:B------:R-:W-:Y:S02]  /*14290*/  IADD3.X R13, R4, R15, R13, P0, !PT ;  /* 0x0000000f040d7210 */ /* 0x000fe400007fe40d */
[----:B------:R-:W-:Y:S02]  /*142a0*/  SHF.R.S32.HI R6, RZ, 0x1f, R9 ;  /* 0x0000001fff067819 */ /* 0x000fe40000011409 */
[----:B------:R-:W-:Y:S01]  /*142b0*/  MOV R4, 0xff800000 ;  /* 0xff80000000047802 */ /* 0x000fe20000000f00 */
[----:B------:R-:W-:-:S04]  /*142c0*/  IMAD.WIDE.U32 R12, R9, c[0x0][0x488], R12 ;  /* 0x00012200090c7a25 */ /* 0x000fc800078e000c */
[----:B------:R-:W-:-:S04]  /*142d0*/  IMAD R6, R6, c[0x0][0x488], RZ ;  /* 0x0001220006067a24 */ /* 0x000fc800078e02ff */
[----:B------:R-:W-:Y:S01]  /*142e0*/  IMAD R7, R9, c[0x0][0x48c], R6 ;  /* 0x0001230009077a24 */ /* 0x000fe200078e0206 */
[----:B------:R-:W-:-:S04]  /*142f0*/  LEA R6, P0, R12, c[0x0][0x450], 0x2 ;  /* 0x000114000c067a11 */ /* 0x000fc800078010ff */
[----:B------:R-:W-:-:S04]  /*14300*/  IADD3 R7, R13, R7, RZ ;  /* 0x000000070d077210 */ /* 0x000fc80007ffe0ff */
[----:B------:R-:W-:-:S05]  /*14310*/  LEA.HI.X R7, R12, c[0x0][0x454], R7, 0x2, P0 ;  /* 0x000115000c077a11 */ /* 0x000fca00000f1407 */
[----:B------:R1:W-:Y:S02]  /*14320*/  STG.E [R6.64], R4 ;  /* 0x0000000406007986 */ /* 0x0003e4000c101904 */
.L_x_140:
[----:B------:R-:W-:Y:S05]  /*14330*/  BSYNC B0 ;  /* 0x0000000000007941 */ /* 0x000fea0003800000 */
.L_x_139:
[----:B-1----:R-:W1:Y:S01]  /*14340*/  S2R R6, SR_CTAID.X ;  /* 0x0000000000067919 */ /* 0x002e620000002500 */
[----:B------:R-:W-:Y:S01]  /*14350*/  SHF.R.S32.HI R9, RZ, 0x1f, R2 ;  /* 0x0000001fff097819 */ /* 0x000fe20000011402 */
[----:B------:R-:W-:Y:S01]  /*14360*/  IMAD R7, R11, c[0x0][0x3a0], RZ ;  /* 0x0000e8000b077a24 */ /* 0x000fe200078e02ff */
[----:B------:R-:W-:Y:S01]  /*14370*/  MOV R8, c[0x0][0x4e8] ;  /* 0x00013a0000087a02 */ /* 0x000fe20000000f00 */
[----:B------:R-:W-:Y:S01]  /*14380*/  IMAD R0, R0, c[0x0][0x3e8], RZ ;  /* 0x0000fa0000007a24 */ /* 0x000fe200078e02ff */
[----:B------:R-:W-:Y:S01]  /*14390*/  LEA.HI R4, R9, R2, RZ, 0x3 ;  /* 0x0000000209047211 */ /* 0x000fe200078f18ff */
[----:B------:R-:W-:Y:S01]  /*143a0*/  IMAD R7, R10, c[0x0][0x3a4], R7 ;  /* 0x0000e9000a077a24 */ /* 0x000fe200078e0207 */
[----:B------:R-:W-:Y:S01]  /*143b0*/  ISETP.NE.AND P0, PT, R8, 0x1, PT ;  /* 0x000000010800780c */ /* 0x000fe20003f05270 */
[----:B------:R-:W-:Y:S01]  /*143c0*/  IMAD.WIDE.U32 R10, R10, c[0x0][0x3a0], RZ ;  /* 0x0000e8000a0a7a25 */ /* 0x000fe200078e00ff */
[----:B------:R-:W-:Y:S01]  /*143d0*/  LOP3.LUT R9, R4, 0xfffffff8, RZ, 0xc0, !PT ;  /* 0xfffffff804097812 */ /* 0x000fe200078ec0ff */
[----:B------:R-:W-:Y:S01]  /*143e0*/  BSSY B0, `(.L_x_141) ;  /* 0x0000036000007945 */ /* 0x000fe20003800000 */
[----:B------:R-:W-:Y:S01]  /*143f0*/  SHF.R.S32.HI R4, RZ, 0x3, R4 ;  /* 0x00000003ff047819 */ /* 0x000fe20000011404 */
[----:B------:R-:W-:Y:S01]  /*14400*/  IMAD R0, R207, c[0x0][0x3ec], R0 ;  /* 0x0000fb00cf007a24 */ /* 0x000fe200078e0200 */
[----:B------:R-:W-:Y:S01]  /*14410*/  IADD3 R11, R11, R7, RZ ;  /* 0x000000070b0b7210 */ /* 0x000fe20007ffe0ff */
[----:B------:R-:W-:-:S02]  /*14420*/  IMAD.IADD R9, R2, 0x1, -R9 ;  /* 0x0000000102097824 */ /* 0x000fc400078e0a09 */
[----:B------:R-:W-:Y:S02]  /*14430*/  IMAD R5, R5, c[0x0][0x3f0], RZ ;  /* 0x0000fc0005057a24 */ /* 0x000fe400078e02ff */
[----:B------:R-:W-:Y:S01]  /*14440*/  IMAD.WIDE.U32 R10, R207, c[0x0][0x3e8], R10 ;  /* 0x0000fa00cf0a7a25 */ /* 0x000fe200078e000a */
[CC--:B------:R-:W-:Y:S02]  /*14450*/  LEA R7, R9.reuse, R4.reuse, 0x5 ;  /* 0x0000000409077211 */ /* 0x0c0fe400078e28ff */
[----:B------:R-:W-:Y:S01]  /*14460*/  SHF.L.U32 R9, R9, 0x3, RZ ;  /* 0x0000000309097819 */ /* 0x000fe200000006ff */
[----:B------:R-:W-:Y:S01]  /*14470*/  IMAD R5, R208, c[0x0][0x3f4], R5 ;  /* 0x0000fd00d0057a24 */ /* 0x000fe200078e0205 */
[----:B------:R-:W-:Y:S01]  /*14480*/  IADD3 R11, R0, R11, RZ ;  /* 0x0000000b000b7210 */ /* 0x000fe20007ffe0ff */
[C---:B-1----:R-:W-:Y:S01]  /*14490*/  IMAD R7, R6.reuse, 0x80, R7 ;  /* 0x0000008006077824 */ /* 0x042fe200078e0207 */
[----:B------:R-:W-:Y:S01]  /*144a0*/  LEA R4, R6, R4, 0x7 ;  /* 0x0000000406047211 */ /* 0x000fe200078e38ff */
[----:B-----5:R-:W-:Y:S01]  /*144b0*/  IMAD R3, R3, c[0x0][0x4e8], RZ ;  /* 0x00013a0003037a24 */ /* 0x020fe200078e02ff */
[----:B------:R-:W-:Y:S01]  /*144c0*/  IADD3 R6, R9, 0x40, RZ ;  /* 0x0000004009067810 */ /* 0x000fe20007ffe0ff */
[----:B------:R-:W-:Y:S01]  /*144d0*/  @P0 IMAD.HI.U32 R0, R7, c[0x0][0x4ec], RZ ;  /* 0x00013b0007000a27 */ /* 0x000fe200078e00ff */
[----:B------:R-:W-:-:S03]  /*144e0*/  MOV R2, R7 ;  /* 0x0000000700027202 */ /* 0x000fc60000000f00 */
[----:B------:R-:W-:Y:S01]  /*144f0*/  IMAD.WIDE.U32 R10, R208, c[0x0][0x3f0], R10 ;  /* 0x0000fc00d00a7a25 */ /* 0x000fe200078e000a */
[----:B------:R-:W-:-:S04]  /*14500*/  @P0 SHF.R.U32.HI R2, RZ, c[0x0][0x4f0], R0 ;  /* 0x00013c00ff020a19 */ /* 0x000fc80000011600 */
[--C-:B------:R-:W-:Y:S01]  /*14510*/  SHF.R.S32.HI R8, RZ, 0x1f, R2.reuse ;  /* 0x0000001fff087819 */ /* 0x100fe20000011402 */
[----:B------:R-:W-:Y:S01]  /*14520*/  IMAD.MOV R0, RZ, RZ, -R2 ;  /* 0x000000ffff007224 */ /* 0x000fe200078e0a02 */
[----:B------:R-:W-:-:S03]  /*14530*/  IADD3 R11, R11, R5, RZ ;  /* 0x000000050b0b7210 */ /* 0x000fc60007ffe0ff */
[----:B------:R-:W-:Y:S02]  /*14540*/  IMAD R5, R8, c[0x0][0x3e0], RZ ;  /* 0x0000f80008057a24 */ /* 0x000fe400078e02ff */
[----:B------:R-:W-:Y:S02]  /*14550*/  IMAD R0, R0, c[0x0][0x4e8], R7 ;  /* 0x00013a0000007a24 */ /* 0x000fe400078e0207 */
[----:B------:R-:W-:-:S04]  /*14560*/  IMAD.WIDE.U32 R10, R2, c[0x0][0x3e0], R10 ;  /* 0x0000f800020a7a25 */ /* 0x000fc800078e000a */
[----:B------:R-:W-:Y:S01]  /*14570*/  IMAD R5, R2, c[0x0][0x3e4], R5 ;  /* 0x0000f90002057a24 */ /* 0x000fe200078e0205 */
[----:B------:R-:W-:-:S04]  /*14580*/  SHF.R.S32.HI R2, RZ, 0x1f, R0 ;  /* 0x0000001fff027819 */ /* 0x000fc80000011400 */
        /* <DEDUP_REMOVED lines=9> */
[----:B------:R-:W-:-:S03]  /*14620*/  IADD3 R5, R9, 0x80, RZ ;  /* 0x0000008009057810 */ /* 0x000fc60007ffe0ff */
[----:B------:R1:W3:Y:S08]  /*14630*/  SHFL.IDX PT, R11, R0, RZ, 0x181f ;  /* 0x00181fff000b7589 */ /* 0x0002f000000e0000 */
[----:B------:R-:W-:Y:S05]  /*14640*/  @P0 BRA `(.L_x_142) ;  /* 0x000000f000000947 */ /* 0x000fea0003800000 */
[----:B------:R-:W-:Y:S02]  /*14650*/  ISETP.GE.AND P1, PT, R6, c[0x0][0x3c8], PT ;  /* 0x0000f20006007a0c */ /* 0x000fe40003f26270 */
[----:B------:R-:W-:-:S02]  /*14660*/  ISETP.GE.AND P0, PT, R5, c[0x0][0x3c8], PT ;  /* 0x0000f20005007a0c */ /* 0x000fc40003f06270 */
        /* <DEDUP_REMOVED lines=13> */
.L_x_142:
[----:B------:R-:W-:Y:S05]  /*14740*/  BSYNC B0 ;  /* 0x0000000000007941 */ /* 0x000fea0003800000 */
.L_x_141:
[----:B------:R-:W-:Y:S01]  /*14750*/  IADD3 R8, R4, 0x20, RZ ;  /* 0x0000002004087810 */ /* 0x000fe20007ffe0ff */
[----:B--23--:R2:W3:Y:S01]  /*14760*/  SHFL.IDX PT, R11, R0, 0x1, 0x181f ;  /* 0x00381f00000b7f89 */ /* 0x00c4e200000e0000 */
        /* <DEDUP_REMOVED lines=9> */
[----:B------:R-:W-:Y:S02]  /*14800*/  @!P1 LEA.HI R8, R7, R6, RZ, 0x3 ;  /* 0x0000000607089211 */ /* 0x000fe400078f18ff */
[----:B------:R-:W-:Y:S01]  /*14810*/  @!P0 LEA.HI R7, R12, R5, RZ, 0x3 ;  /* 0x000000050c078211 */ /* 0x000fe200078f18ff */
[----:B---34-:R-:W-:Y:S01]  /*14820*/  @!P2 IMAD.WIDE R12, R9, 0x2, R10 ;  /* 0x00000002090ca825 */ /* 0x018fe200078e020a */
[----:B------:R-:W-:Y:S02]  /*14830*/  @!P1 LOP3.LUT R8, R8, 0xfffffff8, RZ, 0xc0, !PT ;  /* 0xfffffff808089812 */ /* 0x000fe400078ec0ff */
[----:B------:R-:W-:-:S02]  /*14840*/  @!P0 LOP3.LUT R7, R7, 0xfffffff8, RZ, 0xc0, !PT ;  /* 0xfffffff807078812 */ /* 0x000fc400078ec0ff */
[----:B------:R3:W-:Y:S01]  /*14850*/  @!P2 ST.E.128 [R12.64], RZ ;  /* 0x000000ff0c00a985 */ /* 0x0007e2000c101d04 */
[----:B------:R-:W-:-:S04]  /*14860*/  @!P1 IMAD.WIDE R14, R8, 0x2, R10 ;  /* 0x00000002080e9825 */ /* 0x000fc800078e020a */
[----:B------:R-:W-:Y:S01]  /*14870*/  @!P0 IMAD.WIDE R10, R7, 0x2, R10 ;  /* 0x00000002070a8825 */ /* 0x000fe200078e020a */
[----:B------:R3:W-:Y:S04]  /*14880*/  @!P1 ST.E.128 [R14.64], RZ ;  /* 0x000000ff0e009985 */ /* 0x0007e8000c101d04 */
[----:B------:R3:W-:Y:S02]  /*14890*/  @!P0 ST.E.128 [R10.64], RZ ;  /* 0x000000ff0a008985 */ /* 0x0007e4000c101d04 */
.L_x_144:
[----:B------:R-:W-:Y:S05]  /*148a0*/  BSYNC B0 ;  /* 0x0000000000007941 */ /* 0x000fea0003800000 */
.L_x_143:
[----:B------:R-:W-:Y:S01]  /*148b0*/  IADD3 R8, R4, 0x40, RZ ;  /* 0x0000004004087810 */ /* 0x000fe20007ffe0ff */
[----:B---3--:R3:W1:Y:S01]  /*148c0*/  SHFL.IDX PT, R11, R0, 0x2, 0x181f ;  /* 0x00581f00000b7f89 */ /* 0x00866200000e0000 */
        /* <DEDUP_REMOVED lines=11> */
[----:B-1--4-:R-:W-:Y:S01]  /*14980*/  @!P2 IMAD.WIDE R12, R9, 0x2, R10 ;  /* 0x00000002090ca825 */ /* 0x012fe200078e020a */
[----:B------:R-:W-:Y:S02]  /*14990*/  @!P1 LOP3.LUT R8, R8, 0xfffffff8, RZ, 0xc0, !PT ;  /* 0xfffffff808089812 */ /* 0x000fe400078ec0ff */
[----:B------:R-:W-:-:S02]  /*149a0*/  @!P0 LOP3.LUT R7, R7, 0xfffffff8, RZ, 0xc0, !PT ;  /* 0xfffffff807078812 */ /* 0x000fc400078ec0ff */
[----:B------:R1:W-:Y:S01]  /*149b0*/  @!P2 ST.E.128 [R12.64], RZ ;  /* 0x000000ff0c00a985 */ /* 0x0003e2000c101d04 */
[----:B------:R-:W-:-:S04]  /*149c0*/  @!P1 IMAD.WIDE R14, R8, 0x2, R10 ;  /* 0x00000002080e9825 */ /* 0x000fc800078e020a */
[----:B------:R-:W-:Y:S01]  /*149d0*/  @!P0 IMAD.WIDE R10, R7, 0x2, R10 ;  /* 0x00000002070a8825 */ /* 0x000fe200078e020a */
[----:B------:R1:W-:Y:S04]  /*149e0*/  @!P1 ST.E.128 [R14.64], RZ ;  /* 0x000000ff0e009985 */ /* 0x0003e8000c101d04 */
[----:B------:R1:W-:Y:S02]  /*149f0*/  @!P0 ST.E.128 [R10.64], RZ ;  /* 0x000000ff0a008985 */ /* 0x0003e4000c101d04 */
.L_x_146:
[----:B------:R-:W-:Y:S05]  /*14a00*/  BSYNC B0 ;  /* 0x0000000000007941 */ /* 0x000fea0003800000 */
.L_x_145:
[----:B------:R-:W-:Y:S01]  /*14a10*/  IADD3 R4, R4, 0x60, RZ ;  /* 0x0000006004047810 */ /* 0x000fe20007ffe0ff */
[----:B-1----:R1:W2:Y:S03]  /*14a20*/  SHFL.IDX PT, R11, R0, 0x3, 0x181f ;  /* 0x00781f00000b7f89 */ /* 0x0022a600000e0000 */
[----:B------:R-:W-:Y:S01]  /*14a30*/  ISETP.GE.AND P0, PT, R4, R3, PT ;  /* 0x000000030400720c */ /* 0x000fe20003f06270 */
[----:B----4-:R1:W4:-:S12]  /*14a40*/  SHFL.IDX PT, R10, R2, 0x3, 0x181f ;  /* 0x00781f00020a7f89 */ /* 0x01031800000e0000 */
[----:B------:R-:W-:Y:S05]  /*14a50*/  @P0 EXIT ;  /* 0x000000000000094d */ /* 0x000fea0003800000 */
[----:B------:R-:W-:Y:S02]  /*14a60*/  ISETP.GE.AND P0, PT, R6, c[0x0][0x3c8], PT ;  /* 0x0000f20006007a0c */ /* 0x000fe40003f06270 */
[----:B------:R-:W-:-:S11]  /*14a70*/  ISETP.GE.AND P1, PT, R9, c[0x0][0x3c8], PT ;  /* 0x0000f20009007a0c */ /* 0x000fd60003f26270 */
[----:B------:R-:W-:-:S04]  /*14a80*/  @!P0 SHF.R.S32.HI R3, RZ, 0x1f, R6 ;  /* 0x0000001fff038819 */ /* 0x000fc80000011406 */
[----:B------:R-:W-:Y:S01]  /*14a90*/  @!P0 LEA.HI R3, R3, R6, RZ, 0x3 ;  /* 0x0000000603038211 */ /* 0x000fe200078f18ff */
[----:B--2-4-:R-:W-:-:S03]  /*14aa0*/  @!P1 IMAD.WIDE R6, R9, 0x2, R10 ;  /* 0x0000000209069825 */ /* 0x014fc600078e020a */
[----:B------:R-:W-:Y:S02]  /*14ab0*/  @!P0 LOP3.LUT R3, R3, 0xfffffff8, RZ, 0xc0, !PT ;  /* 0xfffffff803038812 */ /* 0x000fe400078ec0ff */
[----:B------:R2:W-:Y:S03]  /*14ac0*/  @!P1 ST.E.128 [R6.64], RZ ;  /* 0x000000ff06009985 */ /* 0x0005e6000c101d04 */
[----:B-1-3--:R-:W-:-:S05]  /*14ad0*/  @!P0 IMAD.WIDE R2, R3, 0x2, R10 ;  /* 0x0000000203028825 */ /* 0x00afca00078e020a */
[----:B------:R2:W-:Y:S01]  /*14ae0*/  @!P0 ST.E.128 [R2.64], RZ ;  /* 0x000000ff02008985 */ /* 0x0005e2000c101d04 */
[----:B------:R-:W-:-:S13]  /*14af0*/  ISETP.GE.AND P0, PT, R5, c[0x0][0x3c8], PT ;  /* 0x0000f20005007a0c */ /* 0x000fda0003f06270 */
[----:B------:R-:W-:Y:S05]  /*14b00*/  @P0 EXIT ;  /* 0x000000000000094d */ /* 0x000fea0003800000 */
[----:B------:R-:W-:-:S04]  /*14b10*/  SHF.R.S32.HI R0, RZ, 0x1f, R5 ;  /* 0x0000001fff007819 */ /* 0x000fc80000011405 */
[----:B------:R-:W-:-:S04]  /*14b20*/  LEA.HI R0, R0, R5, RZ, 0x3 ;  /* 0x0000000500007211 */ /* 0x000fc800078f18ff */
[----:B--2---:R-:W-:-:S05]  /*14b30*/  LOP3.LUT R3, R0, 0xfffffff8, RZ, 0xc0, !PT ;  /* 0xfffffff800037812 */ /* 0x004fca00078ec0ff */
[----:B------:R-:W-:-:S05]  /*14b40*/  IMAD.WIDE R10, R3, 0x2, R10 ;  /* 0x00000002030a7825 */ /* 0x000fca00078e020a */
[----:B------:R-:W-:Y:S01]  /*14b50*/  ST.E.128 [R10.64], RZ ;  /* 0x000000ff0a007985 */ /* 0x000fe2000c101d04 */
[----:B------:R-:W-:Y:S05]  /*14b60*/  EXIT ;  /* 0x000000000000794d */ /* 0x000fea0003800000 */
.L_x_147:
        /* <DEDUP_REMOVED lines=9> */
.L_x_2568:


//--------------------- .text._ZN7cutlass13device_kernelIN5flash19enable_sm80_to_sm89INS1_16FlashAttnFwdSm80INS1_25CollectiveMainloopFwdSm80ILi8ELi1ELb0EN4cute5tupleIJNS5_1CILi128EEENS7_ILi64EEENS7_ILi192EEEEEELi192ENS_6half_tEfNS_4arch4Sm80ELb0ELb1ELb1ELb0ELb0ELb0ELb1ELb0EEENS1_21CollectiveEpilogueFwdINS6_IJS8_SA_S9_EEENS6_IJNS7_ILi1EEESI_SI_EEESC_SE_Li256ELb0ELb1ELb0ELb0EEENS1_19SingleTileSchedulerILb0ELb0ELb1ELi128EEEEEEEEEvNT_6ParamsE --------------------------
	.section	.text._ZN7cutlass13device_kernelIN5flash19enable_sm80_to_sm89INS1_16FlashAttnFwdSm80INS1_25CollectiveMainloopFwdSm80ILi8ELi1ELb0EN4cute5tupleIJNS5_1CILi128EEENS7_ILi64EEENS7_ILi192EEEEEELi192ENS_6half_tEfNS_4arch4Sm80ELb0ELb1ELb1ELb0ELb0ELb0ELb1ELb0EEENS1_21CollectiveEpilogueFwdINS6_IJS8_SA_S9_EEENS6_IJNS7_ILi1EEESI_SI_EEESC_SE_Li256ELb0ELb1ELb0ELb0EEENS1_19SingleTileSchedulerILb0ELb0ELb1ELi128EEEEEEEEEvNT_6ParamsE,"ax",@progbits
	.sectioninfo	@"SHI_REGISTERS=255"
	.align	128
.text._ZN7cutlass13device_kernelIN5flash19enable_sm80_to_sm89INS1_16FlashAttnFwdSm80INS1_25CollectiveMainloopFwdSm80ILi8ELi1ELb0EN4cute5tupleIJNS5_1CILi128EEENS7_ILi64EEENS7_ILi192EEEEEELi192ENS_6half_tEfNS_4arch4Sm80ELb0ELb1ELb1ELb0ELb0ELb0ELb1ELb0EEENS1_21CollectiveEpilogueFwdINS6_IJS8_SA_S9_EEENS6_IJNS7_ILi1EEESI_SI_EEESC_SE_Li256ELb0ELb1ELb0ELb0EEENS1_19SingleTileSchedulerILb0ELb0ELb1ELi128EEEEEEEEEvNT_6ParamsE:
        .type           _ZN7cutlass13device_kernelIN5flash19enable_sm80_to_sm89INS1_16FlashAttnFwdSm80INS1_25CollectiveMainloopFwdSm80ILi8ELi1ELb0EN4cute5tupleIJNS5_1CILi128EEENS7_ILi64EEENS7_ILi192EEEEEELi192ENS_6half_tEfNS_4arch4Sm80ELb0ELb1ELb1ELb0ELb0ELb0ELb1ELb0EEENS1_21CollectiveEpilogueFwdINS6_IJS8_SA_S9_EEENS6_IJNS7_ILi1EEESI_SI_EEESC_SE_Li256ELb0ELb1ELb0ELb0EEENS1_19SingleTileSchedulerILb0ELb0ELb1ELi128EEEEEEEEEvNT_6ParamsE,@function
        .size           _ZN7cutlass13device_kernelIN5flash19enable_sm80_to_sm89INS1_16FlashAttnFwdSm80INS1_25CollectiveMainloopFwdSm80ILi8ELi1ELb0EN4cute5tupleIJNS5_1CILi128EEENS7_ILi64EEENS7_ILi192EEEEEELi192ENS_6half_tEfNS_4arch4Sm80ELb0ELb1ELb1ELb0ELb0ELb0ELb1ELb0EEENS1_21CollectiveEpilogueFwdINS6_IJS8_SA_S9_EEENS6_IJNS7_ILi1EEESI_SI_EEESC_SE_Li256ELb0ELb1ELb0ELb0EEENS1_19SingleTileSchedulerILb0ELb0ELb1ELi128EEEEEEEEEvNT_6ParamsE,(.L_x_2569 - _ZN7cutlass13device_kernelIN5flash19enable_sm80_to_sm89INS1_16FlashAttnFwdSm80INS1_25CollectiveMainloopFwdSm80ILi8ELi1ELb0EN4cute5tupleIJNS5_1CILi128EEENS7_ILi64EEENS7_ILi192EEEEEELi192ENS_6half_tEfNS_4arch4Sm80ELb0ELb1ELb1ELb0ELb0ELb0ELb1ELb0EEENS1_21CollectiveEpilogueFwdINS6_IJS8_SA_S9_EEENS6_IJNS7_ILi1EEESI_SI_EEESC_SE_Li256ELb0ELb1ELb0ELb0EEENS1_19SingleTileSchedulerILb0ELb0ELb1ELi128EEEEEEEEEvNT_6ParamsE)
        .other          _ZN7cutlass13device_kernelIN5flash19enable_sm80_to_sm89INS1_16FlashAttnFwdSm80INS1_25CollectiveMainloopFwdSm80ILi8ELi1ELb0EN4cute5tupleIJNS5_1CILi128EEENS7_ILi64EEENS7_ILi192EEEEEELi192ENS_6half_tEfNS_4arch4Sm80ELb0ELb1ELb1ELb0ELb0ELb0ELb1ELb0EEENS1_21CollectiveEpilogueFwdINS6_IJS8_SA_S9_EEENS6_IJNS7_ILi1EEESI_SI_EEESC_SE_Li256ELb0ELb1ELb0ELb0EEENS1_19SingleTileSchedulerILb0ELb0ELb1ELi128EEEEEEEEEvNT_6ParamsE,@"STO_CUDA_ENTRY STV_DEFAULT"
_ZN7cutlass13device_kernelIN5flash19enable_sm80_to_sm89INS1_16FlashAttnFwdSm80INS1_25CollectiveMainloopFwdSm80ILi8ELi1ELb0EN4cute5tupleIJNS5_1CILi128EEENS7_ILi64EEENS7_ILi192EEEEEELi192ENS_6half_tEfNS_4arch4Sm80ELb0ELb1ELb1ELb0ELb0ELb0ELb1ELb0EEENS1_21CollectiveEpilogueFwdINS6_IJS8_SA_S9_EEENS6_IJNS7_ILi1EEESI_SI_EEESC_SE_Li256ELb0ELb1ELb0ELb0EEENS1_19SingleTileSchedulerILb0ELb0ELb1ELi128EEEEEEEEEvNT_6ParamsE:
[----:B------:R-:W-:Y:S02]  /*0000*/  MOV R1, c[0x0][0x28] ;  /* 0x00000a0000017a02 */ /* 0x000fe40000000f00 */
[----:B------:R-:W1:Y:S02]  /*0010*/  S2R R0, SR_CTAID.Z ;  /* 0x0000000000007919 */ /* 0x000e640000002700 */
[----:B-1----:R-:W-:-:S13]  /*0020*/  ISETP.GE.AND P0, PT, R0, RZ, PT ;  /* 0x000000ff0000720c */ /* 0x002fda0003f06270 */
[----:B------:R-:W-:Y:S05]  /*0030*/  @!P0 EXIT ;  /* 0x000000000000894d */ /* 0x000fea0003800000 */
[----:B------:R-:W1:Y:S01]  /*0040*/  S2UR UR15, SR_CTAID.X ;  /* 0x00000000000f79c3 */ /* 0x000e620000002500 */
[----:B------:R-:W-:Y:S01]  /*0050*/  ULDC UR9, c[0x0][0x2c4] ;  /* 0x0000b10000097ab9 */ /* 0x000fe20000000800 */
[----:B------:R-:W2:Y:S01]  /*0060*/  S2R R88, SR_TID.X ;  /* 0x0000000000587919 */ /* 0x000ea20000002100 */
[----:B------:R-:W-:Y:S02]  /*0070*/  UISETP.NE.AND UP2, UPT, UR9, 0x1, UPT ;  /* 0x000000010900788c */ /* 0x000fe4000bf45270 */
[----:B------:R-:W-:Y:S02]  /*0080*/  ULDC.64 UR4, c[0x0][0x2c8] ;  /* 0x0000b20000047ab9 */ /* 0x000fe40000000a00 */
[----:B------:R-:W-:Y:S02]  /*0090*/  UMOV UR6, 0x1 ;  /* 0x0000000100067882 */ /* 0x000fe40000000000 */
[----:B------:R-:W-:Y:S02]  /*00a0*/  ULDC UR8, c[0x0][0x168] ;  /* 0x00005a0000087ab9 */ /* 0x000fe40000000800 */
[----:B------:R-:W-:-:S02]  /*00b0*/  UIADD3 UR8, UR6, -UR8, URZ ;  /* 0x8000000806087290 */ /* 0x000fc4000fffe03f */
[----:B-1----:R-:W-:-:S04]  /*00c0*/  USHF.L.U32 UR15, UR15, 0x7, URZ ;  /* 0x000000070f0f7899 */ /* 0x002fc8000800063f */
[----:B------:R-:W-:Y:S02]  /*00d0*/  @UP2 UIADD3 UR10, UR15, 0x7f, URZ ;  /* 0x0000007f0f0a2890 */ /* 0x000fe4000fffe03f */
[----:B------:R-:W-:Y:S02]  /*00e0*/  UIADD3 UR7, UR15, 0x7f, URZ ;  /* 0x0000007f0f077890 */ /* 0x000fe4000fffe03f */
[----:B------:R-:W-:-:S04]  /*00f0*/  UIMAD.WIDE.U32 UR10, UR10, UR4, URZ ;  /* 0x000000040a0a72a5 */ /* 0x000fc8000f8e003f */
[----:B------:R-:W-:-:S03]  /*0100*/  @UP2 USHF.R.U32.HI UR7, URZ, UR5, UR11 ;  /* 0x000000053f072299 */ /* 0x000fc6000801160b */
[----:B------:R-:W-:Y:S02]  /*0110*/  ULDC.64 UR4, c[0x0][0x328] ;  /* 0x0000ca0000047ab9 */ /* 0x000fe40000000a00 */
[----:B------:R-:W-:-:S03]  /*0120*/  UISETP.LE.AND UP1, UPT, UR6, UR5, UPT ;  /* 0x000000050600728c */ /* 0x000fc6000bf23270 */
[----:B------:R-:W-:Y:S02]  /*0130*/  ULDC UR5, c[0x0][0x1d0] ;  /* 0x0000740000057ab9 */ /* 0x000fe40000000800 */
[----:B------:R-:W-:Y:S01]  /*0140*/  UIADD3 UR5, UR7, UR5, UR8 ;  /* 0x0000000507057290 */ /* 0x000fe2000fffe008 */
[----:B------:R-:W-:-:S03]  /*0150*/  PLOP3.LUT P0, PT, PT, PT, UP1, 0x40, 0x0 ;  /* 0x000000000000781c */ /* 0x000fc60003f0e818 */
[----:B------:R-:W-:-:S10]  /*0160*/  UIADD3 UR7, UR5, UR4, URZ ;  /* 0x0000000405077290 */ /* 0x000fd4000fffe03f */
[----:B------:R-:W-:Y:S05]  /*0170*/  @P0 BRA `(.L_x_148) ;  /* 0x0000014000000947 */ /* 0x000fea0003800000 */
[----:B--2---:R-:W-:Y:S01]  /*0180*/  ISETP.LT.AND P0, PT, RZ, UR5, PT ;  /* 0x00000005ff007c0c */ /* 0x004fe2000bf01270 */
[----:B------:R-:W-:-:S12]  /*0190*/  UIADD3 UR8, UR5, -0x1, URZ ;  /* 0xffffffff05087890 */ /* 0x000fd8000fffe03f */
[----:B------:R-:W-:Y:S05]  /*01a0*/  @P0 BRA `(.L_x_149) ;  /* 0x0000008000000947 */ /* 0x000fea0003800000 */
[----:B------:R-:W-:Y:S02]  /*01b0*/  ULDC UR4, c[0x0][0x32c] ;  /* 0x0000cb0000047ab9 */ /* 0x000fe40000000800 */
[----:B------:R-:W-:Y:S02]  /*01c0*/  UISETP.NE.AND UP0, UPT, UR6, UR4, UPT ;  /* 0x000000040600728c */ /* 0x000fe4000bf05270 */
[----:B------:R-:W-:-:S03]  /*01d0*/  UIADD3 UR8, -UR5, URZ, URZ ;  /* 0x0000003f05087290 */ /* 0x000fc6000fffe13f */
[----:B------:R-:W-:Y:S02]  /*01e0*/  ULDC.64 UR4, c[0x0][0x330] ;  /* 0x0000cc0000047ab9 */ /* 0x000fe40000000a00 */
[----:B------:R-:W-:-:S04]  /*01f0*/  UIMAD.WIDE.U32 UR10, UR8, UR4, URZ ;  /* 0x00000004080a72a5 */ /* 0x000fc8000f8e003f */
[----:B------:R-:W-:-:S04]  /*0200*/  @UP0 USHF.R.U32.HI UR8, URZ, UR5, UR11 ;  /* 0x000000053f080299 */ /* 0x000fc8000801160b */
[----:B------:R-:W-:Y:S01]  /*0210*/  ULOP3.LUT UR8, URZ, UR8, URZ, 0x33, !UPT ;  /* 0x000000083f087292 */ /* 0x000fe2000f8e333f */
[----:B------:R-:W-:Y:S05]  /*0220*/  BRA `(.L_x_150) ;  /* 0x0000005000007947 */ /* 0x000fea0003800000 */
.L_x_149:
[----:B------:R-:W-:Y:S02]  /*0230*/  ULDC UR4, c[0x0][0x32c] ;  /* 0x0000cb0000047ab9 */ /* 0x000fe40000000800 */
[----:B------:R-:W-:-:S03]  /*0240*/  UISETP.NE.AND UP0, UPT, UR6, UR4, UPT ;  /* 0x000000040600728c */ /* 0x000fc6000bf05270 */
[----:B------:R-:W-:Y:S02]  /*0250*/  ULDC.64 UR4, c[0x0][0x330] ;  /* 0x0000cc0000047ab9 */ /* 0x000fe40000000a00 */
[----:B------:R-:W-:-:S06]  /*0260*/  UIMAD.WIDE.U32 UR10, UR8, UR4, URZ ;  /* 0x00000004080a72a5 */ /* 0x000fcc000f8e003f */
[----:B------:R-:W-:Y:S02]  /*0270*/  @UP0 USHF.R.U32.HI UR8, URZ, UR5, UR11 ;  /* 0x000000053f080299 */ /* 0x000fe4000801160b */
.L_x_150:
[----:B------:R-:W-:Y:S02]  /*0280*/  ULDC UR4, c[0x0][0x32c] ;  /* 0x0000cb0000047ab9 */ /* 0x000fe40000000800 */
[----:B------:R-:W-:-:S04]  /*0290*/  UIMAD UR4, UR8, UR4, UR4 ;  /* 0x00000004080472a4 */ /* 0x000fc8000f8e0204 */
[----:B------:R-:W-:-:S04]  /*02a0*/  UISETP.LT.AND UP0, UPT, UR7, UR4, UPT ;  /* 0x000000040700728c */ /* 0x000fc8000bf01270 */
[----:B------:R-:W-:-:S03]  /*02b0*/  USEL UR7, UR7, UR4, UP0 ;  /* 0x0000000407077287 */ /* 0x000fc60008000000 */
.L_x_148:
[----:B--2---:R-:W-:Y:S01]  /*02c0*/  ULDC.64 UR4, c[0x0][0x2c8] ;  /* 0x0000b20000047ab9 */ /* 0x004fe20000000a00 */
[----:B------:R-:W-:Y:S01]  /*02d0*/  PLOP3.LUT P0, PT, PT, PT, UP1, 0x40, 0x0 ;  /* 0x000000000000781c */ /* 0x000fe20003f0e818 */
[----:B------:R-:W-:Y:S02]  /*02e0*/  UIMAD.WIDE.U32 UR12, UR15, UR4, URZ ;  /* 0x000000040f0c72a5 */ /* 0x000fe4000f8e003f */
[----:B------:R-:W-:Y:S02]  /*02f0*/  UMOV UR8, 0x3f ;  /* 0x0000003f00087882 */ /* 0x000fe40000000000 */
[----:B------:R-:W-:Y:S02]  /*0300*/  ULDC UR4, c[0x0][0x1d0] ;  /* 0x0000740000047ab9 */ /* 0x000fe40000000800 */
[----:B------:R-:W-:Y:S02]  /*0310*/  UIADD3 UR7, UR7, 0x3f, URZ ;  /* 0x0000003f07077890 */ /* 0x000fe4000fffe03f */
[----:B------:R-:W-:-:S02]  /*0320*/  UIADD3 UR8, UR8, UR4, URZ ;  /* 0x0000000408087290 */ /* 0x000fc4000fffe03f */
[----:B------:R-:W-:Y:S02]  /*0330*/  UMOV UR10, UR15 ;  /* 0x0000000f000a7c82 */ /* 0x000fe40008000000 */
[----:B------:R-:W-:Y:S02]  /*0340*/  @UP2 USHF.R.U32.HI UR10, URZ, UR5, UR13 ;  /* 0x000000053f0a2299 */ /* 0x000fe4000801160d */
[----:B------:R-:W-:Y:S02]  /*0350*/  USHF.R.S32.HI UR12, URZ, 0x1f, UR7 ;  /* 0x0000001f3f0c7899 */ /* 0x000fe40008011407 */
[----:B------:R-:W-:Y:S02]  /*0360*/  USHF.R.S32.HI UR13, URZ, 0x1f, UR8 ;  /* 0x0000001f3f0d7899 */ /* 0x000fe40008011408 */
[----:B------:R-:W-:Y:S02]  /*0370*/  ULEA.HI UR12, UR12, UR7, URZ, 0x6 ;  /* 0x000000070c0c7291 */ /* 0x000fe4000f8f303f */
[----:B------:R-:W-:-:S02]  /*0380*/  ULEA.HI UR13, UR13, UR8, URZ, 0x6 ;  /* 0x000000080d0d7291 */ /* 0x000fc4000f8f303f */
[----:B------:R-:W-:Y:S02]  /*0390*/  ULDC UR11, c[0x0][0x168] ;  /* 0x00005a00000b7ab9 */ /* 0x000fe40000000800 */
[----:B------:R-:W-:Y:S02]  /*03a0*/  UIADD3 UR7, UR4, -UR11, URZ ;  /* 0x8000000b04077290 */ /* 0x000fe4000fffe03f */
[----:B------:R-:W-:Y:S02]  /*03b0*/  USHF.R.S32.HI UR12, URZ, 0x6, UR12 ;  /* 0x000000063f0c7899 */ /* 0x000fe4000801140c */
[----:B------:R-:W-:Y:S02]  /*03c0*/  USHF.R.S32.HI UR13, URZ, 0x6, UR13 ;  /* 0x000000063f0d7899 */ /* 0x000fe4000801140d */
[----:B------:R-:W-:Y:S02]  /*03d0*/  UIADD3 UR4, UR7, UR10, URZ ;  /* 0x0000000a07047290 */ /* 0x000fe4000fffe03f */
[----:B------:R-:W-:-:S02]  /*03e0*/  UISETP.LT.AND UP0, UPT, UR13, UR12, UPT ;  /* 0x0000000c0d00728c */ /* 0x000fc4000bf01270 */
[----:B------:R-:W-:Y:S02]  /*03f0*/  ULDC UR5, c[0x0][0x324] ;  /* 0x0000c90000057ab9 */ /* 0x000fe40000000800 */
[----:B------:R-:W-:Y:S02]  /*0400*/  UIADD3 UR8, UR4, -UR5, URZ ;  /* 0x8000000504087290 */ /* 0x000fe4000fffe03f */
[----:B------:R-:W-:Y:S01]  /*0410*/  USEL UR13, UR13, UR12, UP0 ;  /* 0x0000000c0d0d7287 */ /* 0x000fe20008000000 */
[----:B------:R-:W-:Y:S05]  /*0420*/  @P0 BRA `(.L_x_151) ;  /* 0x0000015000000947 */ /* 0x000fea0003800000 */
[----:B------:R-:W-:Y:S02]  /*0430*/  UMOV UR10, UR4 ;  /* 0x00000004000a7c82 */ /* 0x000fe40008000000 */
[----:B------:R-:W-:-:S06]  /*0440*/  UISETP.GT.AND UP0, UPT, UR10, -0x1, UPT ;  /* 0xffffffff0a00788c */ /* 0x000fcc000bf04270 */
[----:B------:R-:W-:-:S13]  /*0450*/  PLOP3.LUT P0, PT, PT, PT, UP0, 0x80, 0x0 ;  /* 0x000000000000781c */ /* 0x000fda0003f0f008 */
[----:B------:R-:W-:Y:S05]  /*0460*/  @P0 BRA `(.L_x_152) ;  /* 0x0000008000000947 */ /* 0x000fea0003800000 */
[----:B------:R-:W-:Y:S02]  /*0470*/  ULDC UR4, c[0x0][0x32c] ;  /* 0x0000cb0000047ab9 */ /* 0x000fe40000000800 */
[----:B------:R-:W-:Y:S02]  /*0480*/  UISETP.NE.AND UP0, UPT, UR4, 0x1, UPT ;  /* 0x000000010400788c */ /* 0x000fe4000bf05270 */
[----:B------:R-:W-:Y:S02]  /*0490*/  ULOP3.LUT UR10, URZ, UR10, URZ, 0x33, !UPT ;  /* 0x0000000a3f0a7292 */ /* 0x000fe4000f8e333f */
[----:B------:R-:W-:Y:S02]  /*04a0*/  ULDC.64 UR4, c[0x0][0x330] ;  /* 0x0000cc0000047ab9 */ /* 0x000fe40000000a00 */
[----:B------:R-:W-:-:S05]  /*04b0*/  UIMAD.WIDE.U32 UR16, UR10, UR4, URZ ;  /* 0x000000040a1072a5 */ /* 0x000fca000f8e003f */
[----:B------:R-:W-:-:S04]  /*04c0*/  @UP0 USHF.R.U32.HI UR10, URZ, UR5, UR17 ;  /* 0x000000053f0a0299 */ /* 0x000fc80008011611 */
[----:B------:R-:W-:Y:S01]  /*04d0*/  ULOP3.LUT UR10, URZ, UR10, URZ, 0x33, !UPT ;  /* 0x0000000a3f0a7292 */ /* 0x000fe2000f8e333f */
[----:B------:R-:W-:Y:S05]  /*04e0*/  BRA `(.L_x_153) ;  /* 0x0000005000007947 */ /* 0x000fea0003800000 */
.L_x_152:
[----:B------:R-:W-:Y:S02]  /*04f0*/  ULDC UR4, c[0x0][0x32c] ;  /* 0x0000cb0000047ab9 */ /* 0x000fe40000000800 */
[----:B------:R-:W-:-:S03]  /*0500*/  UISETP.NE.AND UP0, UPT, UR4, 0x1, UPT ;  /* 0x000000010400788c */ /* 0x000fc6000bf05270 */
[----:B------:R-:W-:Y:S02]  /*0510*/  ULDC.64 UR4, c[0x0][0x330] ;  /* 0x0000cc0000047ab9 */ /* 0x000fe40000000a00 */
[----:B------:R-:W-:-:S06]  /*0520*/  UIMAD.WIDE.U32 UR16, UR10, UR4, URZ ;  /* 0x000000040a1072a5 */ /* 0x000fcc000f8e003f */
[----:B------:R-:W-:Y:S02]  /*0530*/  @UP0 USHF.R.U32.HI UR10, URZ, UR5, UR17 ;  /* 0x000000053f0a0299 */ /* 0x000fe40008011611 */
.L_x_153:
[----:B------:R-:W-:Y:S02]  /*0540*/  ULDC UR4, c[0x0][0x32c] ;  /* 0x0000cb0000047ab9 */ /* 0x000fe40000000800 */
[----:B------:R-:W-:-:S04]  /*0550*/  UIMAD UR4, UR10, UR4, URZ ;  /* 0x000000040a0472a4 */ /* 0x000fc8000f8e023f */
[----:B------:R-:W-:-:S04]  /*0560*/  UISETP.LT.AND UP0, UPT, UR8, UR4, UPT ;  /* 0x000000040800728c */ /* 0x000fc8000bf01270 */
[----:B------:R-:W-:-:S04]  /*0570*/  USEL UR8, UR8, UR4, !UP0 ;  /* 0x0000000408087287 */ /* 0x000fc8000c000000 */
.L_x_151:
[----:B------:R-:W-:Y:S01]  /*0580*/  USHF.R.S32.HI UR4, URZ, 0x1f, UR8 ;  /* 0x0000001f3f047899 */ /* 0x000fe20008011408 */
[----:B------:R-:W-:Y:S01]  /*0590*/  PLOP3.LUT P2, PT, PT, PT, PT, 0x80, 0x0 ;  /* 0x000000000000781c */ /* 0x000fe20003f4f070 */
[----:B------:R-:W-:Y:S01]  /*05a0*/  ULDC.64 UR16, c[0x0][0x118] ;  /* 0x0000460000107ab9 */ /* 0x000fe20000000a00 */
[----:B------:R-:W-:Y:S01]  /*05b0*/  CS2R R98, SRZ ;  /* 0x0000000000627805 */ /* 0x000fe2000001ff00 */
[----:B------:R-:W-:Y:S01]  /*05c0*/  ULEA.HI UR8, UR4, UR8, URZ, 0x6 ;  /* 0x0000000804087291 */ /* 0x000fe2000f8f303f */
[----:B------:R-:W-:Y:S01]  /*05d0*/  IMAD.MOV.U32 R5, RZ, RZ, RZ ;  /* 0x000000ffff057224 */ /* 0x000fe200078e00ff */
[----:B------:R-:W-:Y:S01]  /*05e0*/  CS2R R94, SRZ ;  /* 0x00000000005e7805 */ /* 0x000fe2000001ff00 */
[----:B------:R-:W-:Y:S01]  /*05f0*/  IMAD.MOV.U32 R96, RZ, RZ, RZ ;  /* 0x000000ffff607224 */ /* 0x000fe200078e00ff */
[----:B------:R-:W-:Y:S01]  /*0600*/  USHF.R.S32.HI UR8, URZ, 0x6, UR8 ;  /* 0x000000063f087899 */ /* 0x000fe20008011408 */
[----:B------:R-:W-:Y:S01]  /*0610*/  CS2R R92, SRZ ;  /* 0x00000000005c7805 */ /* 0x000fe2000001ff00 */
[----:B------:R-:W-:Y:S01]  /*0620*/  CS2R R90, SRZ ;  /* 0x00000000005a7805 */ /* 0x000fe2000001ff00 */
[----:B------:R-:W-:Y:S01]  /*0630*/  MOV R89, RZ ;  /* 0x000000ff00597202 */ /* 0x000fe20000000f00 */
[----:B------:R-:W-:Y:S01]  /*0640*/  UISETP.LT.AND UP0, UPT, URZ, UR8, UPT ;  /* 0x000000083f00728c */ /* 0x000fe2000bf01270 */
[----:B------:R-:W-:Y:S01]  /*0650*/  CS2R R6, SRZ ;  /* 0x0000000000067805 */ /* 0x000fe2000001ff00 */
[----:B------:R-:W-:Y:S01]  /*0660*/  CS2R R86, SRZ ;  /* 0x0000000000567805 */ /* 0x000fe2000001ff00 */
[----:B------:R-:W-:Y:S01]  /*0670*/  CS2R R84, SRZ ;  /* 0x0000000000547805 */ /* 0x000fe2000001ff00 */
[----:B------:R-:W-:Y:S01]  /*0680*/  USEL UR8, URZ, UR8, !UP0 ;  /* 0x000000083f087287 */ /* 0x000fe2000c000000 */
[----:B------:R-:W-:Y:S01]  /*0690*/  CS2R R82, SRZ ;  /* 0x0000000000527805 */ /* 0x000fe2000001ff00 */
[----:B------:R-:W-:Y:S01]  /*06a0*/  CS2R R80, SRZ ;  /* 0x0000000000507805 */ /* 0x000fe2000001ff00 */
[----:B------:R-:W-:Y:S01]  /*06b0*/  CS2R R78, SRZ ;  /* 0x00000000004e7805 */ /* 0x000fe2000001ff00 */
[----:B------:R-:W-:Y:S01]  /*06c0*/  UISETP.GT.AND UP0, UPT, UR13, UR8, UPT ;  /* 0x000000080d00728c */ /* 0x000fe2000bf04270 */
[----:B------:R-:W-:Y:S01]  /*06d0*/  CS2R R76, SRZ ;  /* 0x00000000004c7805 */ /* 0x000fe2000001ff00 */
[----:B------:R-:W-:Y:S01]  /*06e0*/  CS2R R74, SRZ ;  /* 0x00000000004a7805 */ /* 0x000fe2000001ff00 */
[----:B------:R-:W-:Y:S01]  /*06f0*/  CS2R R72, SRZ ;  /* 0x0000000000487805 */ /* 0x000fe2000001ff00 */
[----:B------:R-:W-:Y:S01]  /*0700*/  CS2R R70, SRZ ;  /* 0x0000000000467805 */ /* 0x000fe2000001ff00 */
[----:B------:R-:W-:Y:S01]  /*0710*/  CS2R R68, SRZ ;  /* 0x0000000000447805 */ /* 0x000fe2000001ff00 */
[----:B------:R-:W-:Y:S01]  /*0720*/  PLOP3.LUT P0, PT, PT, PT, UP0, 0x80, 0x0 ;  /* 0x000000000000781c */ /* 0x000fe20003f0f008 */
        /* <DEDUP_REMOVED lines=34> */
[----:B------:R-:W-:Y:S01]  /*0950*/  ISETP.NE.U32.AND P3, PT, RZ, c[0x0][0x340], PT ;  /* 0x0000d000ff007a0c */ /* 0x000fe20003f65070 */
[----:B------:R-:W1:Y:S01]  /*0960*/  S2R R4, SR_CTAID.Y ;  /* 0x0000000000047919 */ /* 0x000e620000002600 */
[----:B------:R-:W-:-:S02]  /*0970*/  SHF.R.S32.HI R91, RZ, 0x1f, R88 ;  /* 0x0000001fff5b7819 */ /* 0x000fc40000011458 */
[----:B------:R-:W-:Y:S02]  /*0980*/  PLOP3.LUT P1, PT, PT, PT, UP2, 0x80, 0x0 ;  /* 0x000000000000781c */ /* 0x000fe40003f2f028 */
[----:B------:R-:W-:Y:S02]  /*0990*/  PLOP3.LUT P0, PT, PT, PT, UP2, 0x80, 0x0 ;  /* 0x000000000000781c */ /* 0x000fe40003f0f028 */
[----:B------:R-:W-:Y:S01]  /*09a0*/  SHF.R.S32.HI R5, RZ, 0x1f, R0 ;  /* 0x0000001fff057819 */ /* 0x000fe20000011400 */
[----:B------:R-:W-:Y:S01]  /*09b0*/  ULDC UR4, c[0x0][0x168] ;  /* 0x00005a0000047ab9 */ /* 0x000fe20000000800 */
[----:B------:R-:W-:Y:S01]  /*09c0*/  ISETP.NE.AND.EX P3, PT, RZ, c[0x0][0x344], PT, P3 ;  /* 0x0000d100ff007a0c */ /* 0x000fe20003f65330 */
[----:B------:R-:W-:Y:S02]  /*09d0*/  UIADD3 UR18, UR13, -0x1, URZ ;  /* 0xffffffff0d127890 */ /* 0x000fe4000fffe03f */
[----:B------:R-:W-:-:S10]  /*09e0*/  ULDC.64 UR10, c[0x0][0x1e0] ;  /* 0x00007800000a7ab9 */ /* 0x000fd40000000a00 */
[----:B------:R-:W-:-:S04]  /*09f0*/  @P3 IMAD.MOV.U32 R3, RZ, RZ, 0x4 ;  /* 0x00000004ff033424 */ /* 0x000fc800078e00ff */
[----:B------:R-:W-:-:S06]  /*0a00*/  @P3 IMAD.WIDE R208, R0, R3, c[0x0][0x340] ;  /* 0x0000d00000d03625 */ /* 0x000fcc00078e0203 */
[----:B------:R-:W2:Y:S01]  /*0a10*/  @P3 LDG.E R208, [R208.64] ;  /* 0x00000010d0d03981 */ /* 0x000ea2000c1e1900 */
[-C--:B------:R-:W-:Y:S01]  /*0a20*/  LEA.HI R9, R91, R88.reuse, RZ, 0x3 ;  /* 0x000000585b097211 */ /* 0x080fe200078f18ff */
[----:B-1----:R-:W-:Y:S01]  /*0a30*/  IMAD.WIDE.U32 R12, R4, c[0x0][0x1b8], RZ ;  /* 0x00006e00040c7a25 */ /* 0x002fe200078e00ff */
[----:B------:R-:W-:Y:S01]  /*0a40*/  SHF.R.S32.HI R7, RZ, 0x1f, R4 ;  /* 0x0000001fff077819 */ /* 0x000fe20000011404 */
[----:B------:R-:W-:Y:S01]  /*0a50*/  UIMAD UR4, UR9, UR4, URZ ;  /* 0x00000004090472a4 */ /* 0x000fe2000f8e023f */
[----:B------:R-:W-:Y:S01]  /*0a60*/  LOP3.LUT R3, R9, 0xfffffff8, RZ, 0xc0, !PT ;  /* 0xfffffff809037812 */ /* 0x000fe200078ec0ff */
[----:B------:R-:W-:Y:S01]  /*0a70*/  USHF.L.U32 UR14, UR18, 0x6, URZ ;  /* 0x00000006120e7899 */ /* 0x000fe2000800063f */
[----:B------:R-:W-:Y:S01]  /*0a80*/  SHF.R.S32.HI R9, RZ, 0x3, R9 ;  /* 0x00000003ff097819 */ /* 0x000fe20000011409 */
[----:B------:R-:W-:Y:S01]  /*0a90*/  IMAD R11, R7, c[0x0][0x1b8], RZ ;  /* 0x00006e00070b7a24 */ /* 0x000fe200078e02ff */
[----:B------:R-:W-:Y:S01]  /*0aa0*/  UMOV UR9, 0x6 ;  /* 0x0000000600097882 */ /* 0x000fe20000000000 */
[----:B------:R-:W-:Y:S01]  /*0ab0*/  IMAD.IADD R3, R88, 0x1, -R3 ;  /* 0x0000000158037824 */ /* 0x000fe200078e0a03 */
[----:B------:R-:W-:Y:S01]  /*0ac0*/  USHF.L.U32 UR20, UR10, 0x6, URZ ;  /* 0x000000060a147899 */ /* 0x000fe2000800063f */
[----:B------:R-:W-:Y:S01]  /*0ad0*/  IMAD R11, R4, c[0x0][0x1bc], R11 ;  /* 0x00006f00040b7a24 */ /* 0x000fe200078e020b */
[----:B------:R-:W-:Y:S01]  /*0ae0*/  USHF.L.U64.HI UR19, UR10, UR9, UR11 ;  /* 0x000000090a137299 */ /* 0x000fe2000801020b */
[----:B------:R-:W-:Y:S01]  /*0af0*/  IMAD R2, R3, 0x20, R9 ;  /* 0x0000002003027824 */ /* 0x000fe200078e0209 */
[----:B------:R-:W-:Y:S01]  /*0b00*/  USHF.R.S32.HI UR21, URZ, 0x1f, UR18 ;  /* 0x0000001f3f157899 */ /* 0x000fe20008011412 */
[----:B------:R-:W-:Y:S01]  /*0b10*/  IMAD.IADD R13, R13, 0x1, R11 ;  /* 0x000000010d0d7824 */ /* 0x000fe200078e020b */
[----:B------:R-:W-:Y:S01]  /*0b20*/  USHF.L.U32 UR12, UR10, 0x5, URZ ;  /* 0x000000050a0c7899 */ /* 0x000fe2000800063f */
[----:B------:R-:W-:Y:S01]  /*0b30*/  IMAD R11, R5, c[0x0][0x1c0], RZ ;  /* 0x00007000050b7a24 */ /* 0x000fe200078e02ff */
[----:B------:R-:W-:Y:S01]  /*0b40*/  IADD3 R2, R2, UR15, RZ ;  /* 0x0000000f02027c10 */ /* 0x000fe2000fffe0ff */
[----:B------:R-:W-:Y:S01]  /*0b50*/  IMAD.WIDE.U32 R12, R0, c[0x0][0x1c0], R12 ;  /* 0x00007000000c7a25 */ /* 0x000fe200078e000c */
[----:B------:R-:W-:Y:S01]  /*0b60*/  UMOV UR5, 0x5 ;  /* 0x0000000500057882 */ /* 0x000fe20000000000 */
[----:B------:R-:W-:Y:S01]  /*0b70*/  LEA.HI R89, R91, R88, RZ, 0x5 ;  /* 0x000000585b597211 */ /* 0x000fe200078f28ff */
[----:B------:R-:W-:Y:S01]  /*0b80*/  USHF.L.U64.HI UR11, UR10, UR5, UR11 ;  /* 0x000000050a0b7299 */ /* 0x000fe2000801020b */
[----:B------:R-:W-:Y:S01]  /*0b90*/  @P1 IMAD.HI.U32 R6, R2, c[0x0][0x2c8], RZ ;  /* 0x0000b20002061a27 */ /* 0x000fe200078e00ff */
[----:B------:R-:W-:-:S03]  /*0ba0*/  UISETP.GT.AND UP0, UPT, UR18, UR8, UPT ;  /* 0x000000081200728c */ /* 0x000fc6000bf04270 */
[----:B------:R-:W-:Y:S01]  /*0bb0*/  IMAD.MOV.U32 R10, RZ, RZ, R2 ;  /* 0x000000ffff0a7224 */ /* 0x000fe200078e0002 */
[----:B------:R-:W-:Y:S01]  /*0bc0*/  @P0 SHF.R.U32.HI R10, RZ, c[0x0][0x2cc], R6 ;  /* 0x0000b300ff0a0a19 */ /* 0x000fe20000011606 */
[----:B------:R-:W-:Y:S02]  /*0bd0*/  IMAD R6, R0, c[0x0][0x1c4], R11 ;  /* 0x0000710000067a24 */ /* 0x000fe400078e020b */
[----:B------:R-:W-:Y:S01]  /*0be0*/  IMAD.MOV.U32 R14, RZ, RZ, R12 ;  /* 0x000000ffff0e7224 */ /* 0x000fe200078e000c */
[--C-:B------:R-:W-:Y:S01]  /*0bf0*/  SHF.R.S32.HI R8, RZ, 0x1f, R10.reuse ;  /* 0x0000001fff087819 */ /* 0x100fe2000001140a */
[----:B------:R-:W-:Y:S02]  /*0c00*/  IMAD.MOV R11, RZ, RZ, -R10 ;  /* 0x000000ffff0b7224 */ /* 0x000fe400078e0a0a */
[----:B------:R-:W-:Y:S01]  /*0c10*/  IMAD.IADD R15, R13, 0x1, R6 ;  /* 0x000000010d0f7824 */ /* 0x000fe200078e0206 */
[----:B------:R-:W-:Y:S01]  /*0c20*/  IADD3 R6, R9, UR15, RZ ;  /* 0x0000000f09067c10 */ /* 0x000fe2000fffe0ff */
[----:B------:R-:W-:-:S02]  /*0c30*/  IMAD R11, R11, c[0x0][0x2c4], R2 ;  /* 0x0000b1000b0b7a24 */ /* 0x000fc400078e0202 */
[----:B------:R-:W-:Y:S01]  /*0c40*/  IMAD R13, R8, c[0x0][0x1b0], RZ ;  /* 0x00006c00080d7a24 */ /* 0x000fe200078e02ff */
[----:B------:R-:W-:Y:S01]  /*0c50*/  LEA.HI R8, R91, R88, RZ, 0x6 ;  /* 0x000000585b087211 */ /* 0x000fe200078f30ff */
[----:B------:R-:W-:Y:S01]  /*0c60*/  IMAD.WIDE.U32 R14, R10, c[0x0][0x1b0], R14 ;  /* 0x00006c000a0e7a25 */ /* 0x000fe200078e000e */
[----:B------:R-:W-:Y:S02]  /*0c70*/  SHF.R.S32.HI R2, RZ, 0x1f, R11 ;  /* 0x0000001fff027819 */ /* 0x000fe4000001140b */
[----:B------:R-:W-:Y:S01]  /*0c80*/  IADD3 R16, R6, 0x40, RZ ;  /* 0x0000004006107810 */ /* 0x000fe20007ffe0ff */
[----:B------:R-:W-:Y:S02]  /*0c90*/  IMAD R13, R10, c[0x0][0x1b4], R13 ;  /* 0x00006d000a0d7a24 */ /* 0x000fe400078e020d */
[----:B------:R-:W-:Y:S02]  /*0ca0*/  IMAD R2, R2, c[0x0][0x1a8], RZ ;  /* 0x00006a0002027a24 */ /* 0x000fe400078e02ff */
[----:B------:R-:W-:-:S02]  /*0cb0*/  IMAD.IADD R15, R15, 0x1, R13 ;  /* 0x000000010f0f7824 */ /* 0x000fc400078e020d */
[C---:B------:R-:W-:Y:S02]  /*0cc0*/  IMAD R2, R11.reuse, c[0x0][0x1ac], R2 ;  /* 0x00006b000b027a24 */ /* 0x040fe400078e0202 */
[----:B------:R-:W-:-:S04]  /*0cd0*/  IMAD.WIDE.U32 R12, R11, c[0x0][0x1a8], R14 ;  /* 0x00006a000b0c7a25 */ /* 0x000fc800078e000e */
[----:B------:R-:W-:Y:S02]  /*0ce0*/  IMAD.SHL.U32 R207, R9, 0x40, RZ ;  /* 0x0000004009cf7824 */ /* 0x000fe400078e00ff */
[----:B------:R-:W-:Y:S01]  /*0cf0*/  IMAD.IADD R11, R13, 0x1, R2 ;  /* 0x000000010d0b7824 */ /* 0x000fe200078e0202 */
[----:B------:R-:W-:Y:S01]  /*0d00*/  LEA R13, P0, R12, c[0x0][0x160], 0x1 ;  /* 0x000058000c0d7a11 */ /* 0x000fe200078008ff */
[----:B------:R-:W-:Y:S01]  /*0d10*/  IMAD.SHL.U32 R10, R3, 0x8, RZ ;  /* 0x00000008030a7824 */ /* 0x000fe200078e00ff */
[----:B------:R-:W-:Y:S01]  /*0d20*/  LOP3.LUT R207, R207, 0x1c0, RZ, 0xc0, !PT ;  /* 0x000001c0cfcf7812 */ /* 0x000fe200078ec0ff */
[----:B------:R-:W-:Y:S01]  /*0d30*/  IMAD.SHL.U32 R8, R8, 0x8, RZ ;  /* 0x0000000808087824 */ /* 0x000fe200078e00ff */
[----:B------:R-:W-:Y:S01]  /*0d40*/  LEA.HI.X R12, R12, c[0x0][0x164], R11, 0x1, P0 ;  /* 0x000059000c0c7a11 */ /* 0x000fe200000f0c0b */
[----:B------:R-:W-:Y:S01]  /*0d50*/  SHFL.IDX PT, R20, R13, RZ, 0x181f ;  /* 0x00181fff0d147589 */ /* 0x000fe200000e0000 */
[----:B------:R-:W-:Y:S01]  /*0d60*/  LOP3.LUT R2, R207, 0x38, R10, 0xf8, !PT ;  /* 0x00000038cf027812 */ /* 0x000fe200078ef80a */
[----:B------:R-:W-:Y:S01]  /*0d70*/  IMAD.MOV.U32 R44, RZ, RZ, 0x40 ;  /* 0x00000040ff2c7424 */ /* 0x000fe200078e00ff */
[----:B------:R-:W-:Y:S01]  /*0d80*/  SHF.R.U32.HI R207, RZ, 0x3, R207 ;  /* 0x00000003ffcf7819 */ /* 0x000fe200000116cf */
[----:B------:R-:W1:Y:S01]  /*0d90*/  SHFL.IDX PT, R21, R12, RZ, 0x181f ;  /* 0x00181fff0c157589 */ /* 0x000e6200000e0000 */
[----:B------:R-:W-:-:S02]  /*0da0*/  ISETP.GE.AND P0, PT, R6, UR4, PT ;  /* 0x0000000406007c0c */ /* 0x000fc4000bf06270 */
[----:B------:R-:W-:Y:S01]  /*0db0*/  LOP3.LUT R207, R2, R207, RZ, 0x3c, !PT ;  /* 0x000000cf02cf7212 */ /* 0x000fe200078e3cff */
[----:B------:R-:W3:Y:S01]  /*0dc0*/  SHFL.IDX PT, R18, R13, 0x1, 0x181f ;  /* 0x00381f000d127f89 */ /* 0x000ee200000e0000 */
[----:B------:R-:W-:Y:S02]  /*0dd0*/  IADD3 R2, R6, 0x20, RZ ;  /* 0x0000002006027810 */ /* 0x000fe40007ffe0ff */
[----:B------:R-:W-:Y:S01]  /*0de0*/  LOP3.LUT R207, R207, 0xfffffe00, R8, 0xf8, !PT ;  /* 0xfffffe00cfcf7812 */ /* 0x000fe200078ef808 */
[----:B------:R-:W4:Y:S01]  /*0df0*/  SHFL.IDX PT, R19, R12, 0x1, 0x181f ;  /* 0x00381f000c137f89 */ /* 0x000f2200000e0000 */
[----:B------:R-:W-:Y:S02]  /*0e00*/  IADD3 R8, R10, 0x40, RZ ;  /* 0x000000400a087810 */ /* 0x000fe40007ffe0ff */
[----:B------:R-:W-:Y:S01]  /*0e10*/  ISETP.GE.AND P5, PT, R2, UR4, PT ;  /* 0x0000000402007c0c */ /* 0x000fe2000bfa6270 */
[----:B------:R-:W-:Y:S01]  /*0e20*/  IMAD.SHL.U32 R207, R207, 0x2, RZ ;  /* 0x00000002cfcf7824 */ /* 0x000fe200078e00ff */
[----:B------:R-:W-:-:S02]  /*0e30*/  IADD3 R2, R10, 0x80, RZ ;  /* 0x000000800a027810 */ /* 0x000fc40007ffe0ff */
[----:B------:R-:W-:Y:S02]  /*0e40*/  @!P0 SHF.R.S32.HI R15, RZ, 0x1f, R8 ;  /* 0x0000001fff0f8819 */ /* 0x000fe40000011408 */
[----:B------:R-:W-:Y:S02]  /*0e50*/  @!P0 SHF.R.S32.HI R17, RZ, 0x1f, R2 ;  /* 0x0000001fff118819 */ /* 0x000fe40000011402 */
[----:B------:R-:W-:Y:S02]  /*0e60*/  @!P0 LEA.HI R15, R15, R8, RZ, 0x3 ;  /* 0x000000080f0f8211 */ /* 0x000fe400078f18ff */
[----:B------:R-:W-:Y:S02]  /*0e70*/  @!P0 LEA.HI R14, R17, R2, RZ, 0x3 ;  /* 0x00000002110e8211 */ /* 0x000fe400078f18ff */
[----:B------:R-:W-:Y:S02]  /*0e80*/  @!P0 LOP3.LUT R15, R15, 0xfffffff8, RZ, 0xc0, !PT ;  /* 0xfffffff80f0f8812 */ /* 0x000fe400078ec0ff */
[----:B------:R-:W-:-:S02]  /*0e90*/  @!P0 LOP3.LUT R14, R14, 0xfffffff8, RZ, 0xc0, !PT ;  /* 0xfffffff80e0e8812 */ /* 0x000fc400078ec0ff */
[----:B------:R-:W-:Y:S01]  /*0ea0*/  ISETP.GE.AND P2, PT, R10, c[0x0][0x198], PT ;  /* 0x000066000a007a0c */ /* 0x000fe20003f46270 */
[--C-:B-1----:R-:W-:Y:S01]  /*0eb0*/  @!P0 IMAD.WIDE R26, R15, 0x2, R20.reuse ;  /* 0x000000020f1a8825 */ /* 0x102fe200078e0214 */
[----:B------:R-:W-:Y:S02]  /*0ec0*/  ISETP.GE.AND P1, PT, R8, c[0x0][0x198], PT ;  /* 0x0000660008007a0c */ /* 0x000fe40003f26270 */
[----:B------:R-:W-:Y:S01]  /*0ed0*/  ISETP.GE.AND P4, PT, R2, c[0x0][0x198], PT ;  /* 0x0000660002007a0c */ /* 0x000fe20003f86270 */
[----:B------:R-:W-:Y:S01]  /*0ee0*/  @!P0 IMAD.WIDE R28, R14, 0x2, R20 ;  /* 0x000000020e1c8825 */ /* 0x000fe200078e0214 */
[----:B------:R-:W-:Y:S02]  /*0ef0*/  @!P5 SHF.R.S32.HI R15, RZ, 0x1f, R8 ;  /* 0x0000001fff0fd819 */ /* 0x000fe40000011408 */
[----:B------:R-:W-:Y:S02]  /*0f00*/  @!P5 SHF.R.S32.HI R17, RZ, 0x1f, R2 ;  /* 0x0000001fff11d819 */ /* 0x000fe40000011402 */
[----:B------:R-:W-:-:S02]  /*0f10*/  SHF.R.S32.HI R11, RZ, 0x1f, R10 ;  /* 0x0000001fff0b7819 */ /* 0x000fc4000001140a */
[C---:B------:R-:W-:Y:S02]  /*0f20*/  @!P0 LEA R22, P6, R10.reuse, R20, 0x1 ;  /* 0x000000140a168211 */ /* 0x040fe400078c08ff */
[----:B------:R-:W-:Y:S01]  /*0f30*/  SHFL.IDX PT, R20, R13, 0x2, 0x181f ;  /* 0x00581f000d147f89 */ /* 0x000fe200000e0000 */
[----:B------:R-:W-:Y:S02]  /*0f40*/  @!P5 LEA.HI R15, R15, R8, RZ, 0x3 ;  /* 0x000000080f0fd211 */ /* 0x000fe400078f18ff */
[----:B------:R-:W-:Y:S02]  /*0f50*/  @!P5 LEA.HI R14, R17, R2, RZ, 0x3 ;  /* 0x00000002110ed211 */ /* 0x000fe400078f18ff */
[----:B------:R-:W-:Y:S02]  /*0f60*/  @!P0 LEA.HI.X R23, R10, R21, R11, 0x1, P6 ;  /* 0x000000150a178211 */ /* 0x000fe400030f0c0b */
[----:B------:R-:W-:Y:S01]  /*0f70*/  ISETP.GE.AND P6, PT, R16, UR4, PT ;  /* 0x0000000410007c0c */ /* 0x000fe2000bfc6270 */
[----:B------:R-:W1:Y:S01]  /*0f80*/  SHFL.IDX PT, R21, R12, 0x2, 0x181f ;  /* 0x00581f000c157f89 */ /* 0x000e6200000e0000 */
[----:B------:R-:W-:-:S02]  /*0f90*/  @!P5 LOP3.LUT R15, R15, 0xfffffff8, RZ, 0xc0, !PT ;  /* 0xfffffff80f0fd812 */ /* 0x000fc400078ec0ff */
[----:B------:R-:W-:Y:S01]  /*0fa0*/  @!P5 LOP3.LUT R17, R14, 0xfffffff8, RZ, 0xc0, !PT ;  /* 0xfffffff80e11d812 */ /* 0x000fe200078ec0ff */
[----:B------:R5:W-:Y:S01]  /*0fb0*/  @!P0 LDGSTS.E.BYPASS.LTC128B.128 [R207+0xc100], [R22.64], !P2 ;  /* 0x0c10000016cf8fae */ /* 0x000be2000d101d50 */
[----:B------:R-:W-:-:S03]  /*0fc0*/  IADD3 R6, R6, 0x60, RZ ;  /* 0x0000006006067810 */ /* 0x000fc60007ffe0ff */
[----:B------:R1:W1:Y:S04]  /*0fd0*/  SHFL.IDX PT, R14, R13, 0x3, 0x181f ;  /* 0x00781f000d0e7f89 */ /* 0x00026800000e0000 */
[----:B------:R1:W-:Y:S04]  /*0fe0*/  @!P0 LDGSTS.E.BYPASS.LTC128B.128 [R207+0x10100], [R26.64], !P1 ;  /* 0x101000001acf8fae */ /* 0x0003e8000c901d50 */
[----:B------:R2:W-:Y:S01]  /*0ff0*/  @!P0 LDGSTS.E.BYPASS.LTC128B.128 [R207+0x14100], [R28.64], !P4 ;  /* 0x141000001ccf8fae */ /* 0x0005e2000e101d50 */
[----:B---3--:R-:W-:-:S04]  /*1000*/  @!P5 LEA R24, P0, R10, R18, 0x1 ;  /* 0x000000120a18d211 */ /* 0x008fc800078008ff */
[----:B----4-:R-:W-:Y:S02]  /*1010*/  @!P5 LEA.HI.X R25, R10, R19, R11, 0x1, P0 ;  /* 0x000000130a19d211 */ /* 0x010fe400000f0c0b */
[----:B------:R-:W-:Y:S01]  /*1020*/  ISETP.GE.AND P0, PT, R6, UR4, PT ;  /* 0x0000000406007c0c */ /* 0x000fe2000bf06270 */
[----:B------:R-:W-:Y:S02]  /*1030*/  UIMAD UR4, UR19, UR18, URZ ;  /* 0x00000012130472a4 */ /* 0x000fe4000f8e023f */
[----:B------:R3:W-:Y:S02]  /*1040*/  @!P5 LDGSTS.E.BYPASS.LTC128B.128 [R207+0xd100], [R24.64], !P2 ;  /* 0x0d10000018cfdfae */ /* 0x0007e4000d101d50 */
[----:B------:R-:W-:Y:S01]  /*1050*/  UIMAD UR4, UR21, UR20, UR4 ;  /* 0x00000014150472a4 */ /* 0x000fe2000f8e0204 */
[--C-:B-----5:R-:W-:Y:S02]  /*1060*/  @!P5 IMAD.WIDE R22, R15, 0x2, R18.reuse ;  /* 0x000000020f16d825 */ /* 0x120fe400078e0212 */
[----:B------:R4:W5:Y:S04]  /*1070*/  SHFL.IDX PT, R15, R12, 0x3, 0x181f ;  /* 0x00781f000c0f7f89 */ /* 0x00096800000e0000 */
[----:B------:R5:W-:Y:S01]  /*1080*/  @!P5 LDGSTS.E.BYPASS.LTC128B.128 [R207+0x11100], [R22.64], !P1 ;  /* 0x1110000016cfdfae */ /* 0x000be2000c901d50 */
[----:B-1----:R-:W-:Y:S01]  /*1090*/  @!P5 IMAD.WIDE R26, R17, 0x2, R18 ;  /* 0x00000002111ad825 */ /* 0x002fe200078e0212 */
[----:B------:R-:W-:-:S02]  /*10a0*/  @!P6 SHF.R.S32.HI R19, RZ, 0x1f, R8 ;  /* 0x0000001fff13e819 */ /* 0x000fc40000011408 */
[----:B------:R-:W-:Y:S02]  /*10b0*/  @!P6 SHF.R.S32.HI R17, RZ, 0x1f, R2 ;  /* 0x0000001fff11e819 */ /* 0x000fe40000011402 */
[----:B------:R-:W-:Y:S01]  /*10c0*/  @!P6 LEA.HI R19, R19, R8, RZ, 0x3 ;  /* 0x000000081313e211 */ /* 0x000fe200078f18ff */
[----:B------:R1:W-:Y:S01]  /*10d0*/  @!P5 LDGSTS.E.BYPASS.LTC128B.128 [R207+0x15100], [R26.64], !P4 ;  /* 0x151000001acfdfae */ /* 0x0003e2000e101d50 */
[----:B------:R-:W-:Y:S02]  /*10e0*/  @!P6 LEA.HI R6, R17, R2, RZ, 0x3 ;  /* 0x000000021106e211 */ /* 0x000fe400078f18ff */
[----:B------:R-:W-:Y:S02]  /*10f0*/  @!P6 LOP3.LUT R19, R19, 0xfffffff8, RZ, 0xc0, !PT ;  /* 0xfffffff81313e812 */ /* 0x000fe400078ec0ff */
[----:B------:R-:W-:Y:S02]  /*1100*/  LEA.HI R17, R91, R88, RZ, 0x4 ;  /* 0x000000585b117211 */ /* 0x000fe400078f20ff */
[----:B------:R-:W-:Y:S01]  /*1110*/  @!P6 LOP3.LUT R13, R6, 0xfffffff8, RZ, 0xc0, !PT ;  /* 0xfffffff8060de812 */ /* 0x000fe200078ec0ff */
[----:B------:R-:W-:Y:S01]  /*1120*/  IMAD.U32 R6, RZ, RZ, UR14 ;  /* 0x0000000eff067e24 */ /* 0x000fe2000f8e00ff */
[----:B------:R-:W-:Y:S01]  /*1130*/  SHF.R.S32.HI R16, RZ, 0x4, R17 ;  /* 0x00000004ff107819 */ /* 0x000fe20000011411 */
[----:B---3--:R-:W-:-:S03]  /*1140*/  @!P6 IMAD.WIDE R24, R19, 0x2, R20 ;  /* 0x000000021318e825 */ /* 0x008fc600078e0214 */
[----:B------:R-:W-:Y:S02]  /*1150*/  LEA.HI R205, R17, R16, RZ, 0x1 ;  /* 0x0000001011cd7211 */ /* 0x000fe400078f08ff */
[----:B----4-:R-:W-:Y:S02]  /*1160*/  IADD3 R12, -R6, c[0x0][0x1d0], -R9 ;  /* 0x00007400060c7a10 */ /* 0x010fe40007ffe909 */
[----:B------:R-:W-:Y:S02]  /*1170*/  LOP3.LUT R205, R205, 0xfffffffe, RZ, 0xc0, !PT ;  /* 0xfffffffecdcd7812 */ /* 0x000fe400078ec0ff */
[----:B-----5:R-:W-:-:S03]  /*1180*/  @!P6 LEA R22, P5, R10, R20, 0x1 ;  /* 0x000000140a16e211 */ /* 0x020fc600078a08ff */
[----:B------:R-:W-:Y:S01]  /*1190*/  IMAD.IADD R205, R16, 0x1, -R205 ;  /* 0x0000000110cd7824 */ /* 0x000fe200078e0acd */
[C---:B------:R-:W-:Y:S01]  /*11a0*/  @!P6 LEA.HI.X R23, R10.reuse, R21, R11, 0x1, P5 ;  /* 0x000000150a17e211 */ /* 0x040fe200028f0c0b */
[----:B------:R-:W-:Y:S01]  /*11b0*/  @!P6 IMAD.WIDE R20, R13, 0x2, R20 ;  /* 0x000000020d14e825 */ /* 0x000fe200078e0214 */
[C---:B------:R-:W-:Y:S02]  /*11c0*/  @!P0 LEA R18, P5, R10.reuse, R14, 0x1 ;  /* 0x0000000e0a128211 */ /* 0x040fe400078a08ff */
[----:B------:R-:W-:Y:S01]  /*11d0*/  @!P0 SHF.R.S32.HI R13, RZ, 0x1f, R8 ;  /* 0x0000001fff0d8819 */ /* 0x000fe20000011408 */
[----:B------:R3:W-:Y:S01]  /*11e0*/  @!P6 LDGSTS.E.BYPASS.LTC128B.128 [R207+0xe100], [R22.64], !P2 ;  /* 0x0e10000016cfefae */ /* 0x0007e2000d101d50 */
[----:B------:R-:W-:Y:S02]  /*11f0*/  @!P0 LEA.HI.X R19, R10, R15, R11, 0x1, P5 ;  /* 0x0000000f0a138211 */ /* 0x000fe400028f0c0b */
[----:B------:R-:W-:Y:S01]  /*1200*/  ISETP.GE.AND P5, PT, R12, 0x21, PT ;  /* 0x000000210c00780c */ /* 0x000fe20003fa6270 */
[----:B------:R4:W-:Y:S01]  /*1210*/  @!P6 LDGSTS.E.BYPASS.LTC128B.128 [R207+0x12100], [R24.64], !P1 ;  /* 0x1210000018cfefae */ /* 0x0009e2000c901d50 */
[----:B------:R-:W-:-:S03]  /*1220*/  @!P0 LEA.HI R13, R13, R8, RZ, 0x3 ;  /* 0x000000080d0d8211 */ /* 0x000fc600078f18ff */
[----:B------:R5:W-:Y:S01]  /*1230*/  @!P6 LDGSTS.E.BYPASS.LTC128B.128 [R207+0x16100], [R20.64], !P4 ;  /* 0x1610000014cfefae */ /* 0x000be2000e101d50 */
[----:B------:R-:W-:Y:S02]  /*1240*/  ISETP.GE.AND P6, PT, R12, 0x1, PT ;  /* 0x000000010c00780c */ /* 0x000fe40003fc6270 */
[----:B------:R-:W-:Y:S01]  /*1250*/  SHF.R.S32.HI R12, RZ, 0x1f, R9 ;  /* 0x0000001fff0c7819 */ /* 0x000fe20000011409 */
[----:B------:R1:W-:Y:S01]  /*1260*/  @!P0 LDGSTS.E.BYPASS.LTC128B.128 [R207+0xf100], [R18.64], !P2 ;  /* 0x0f10000012cf8fae */ /* 0x0003e2000d101d50 */
[----:B------:R-:W-:Y:S02]  /*1270*/  @!P0 LOP3.LUT R13, R13, 0xfffffff8, RZ, 0xc0, !PT ;  /* 0xfffffff80d0d8812 */ /* 0x000fe400078ec0ff */
[----:B------:R-:W-:Y:S01]  /*1280*/  ISETP.GE.AND P2, PT, R8, c[0x0][0x1d4], PT ;  /* 0x0000750008007a0c */ /* 0x000fe20003f46270 */
[----:B------:R-:W-:-:S04]  /*1290*/  IMAD R16, R12, c[0x0][0x1e0], RZ ;  /* 0x000078000c107a24 */ /* 0x000fc800078e02ff */
[----:B------:R-:W-:Y:S02]  /*12a0*/  IMAD R16, R9, c[0x0][0x1e4], R16 ;  /* 0x0000790009107a24 */ /* 0x000fe400078e0210 */
[----:B---3--:R-:W-:Y:S01]  /*12b0*/  @!P0 IMAD.WIDE R22, R13, 0x2, R14 ;  /* 0x000000020d168825 */ /* 0x008fe200078e020e */
[----:B------:R-:W-:-:S03]  /*12c0*/  LOP3.LUT R13, R17, 0xfffffff0, RZ, 0xc0, !PT ;  /* 0xfffffff0110d7812 */ /* 0x000fc600078ec0ff */
[----:B------:R-:W-:Y:S01]  /*12d0*/  IMAD.SHL.U32 R17, R3, 0x40, RZ ;  /* 0x0000004003117824 */ /* 0x000fe200078e00ff */
[----:B------:R3:W-:Y:S01]  /*12e0*/  @!P0 LDGSTS.E.BYPASS.LTC128B.128 [R207+0x13100], [R22.64], !P1 ;  /* 0x1310000016cf8fae */ /* 0x0007e2000c901d50 */
[----:B------:R-:W-:Y:S01]  /*12f0*/  IMAD.IADD R13, R88, 0x1, -R13 ;  /* 0x00000001580d7824 */ /* 0x000fe200078e0a0d */
[----:B------:R-:W-:Y:S01]  /*1300*/  ISETP.GE.AND P1, PT, R2, c[0x0][0x1d4], PT ;  /* 0x0000750002007a0c */ /* 0x000fe20003f26270 */
[----:B-----5:R-:W-:Y:S01]  /*1310*/  IMAD.WIDE.U32 R20, R9, c[0x0][0x1e0], R10 ;  /* 0x0000780009147a25 */ /* 0x020fe200078e000a */
[----:B------:R-:W-:-:S03]  /*1320*/  LOP3.LUT R17, R17, 0x1c0, RZ, 0xc0, !PT ;  /* 0x000001c011117812 */ /* 0x000fc600078ec0ff */
[----:B-1----:R-:W-:Y:S02]  /*1330*/  IMAD R19, R7, c[0x0][0x1e8], RZ ;  /* 0x00007a0007137a24 */ /* 0x002fe400078e02ff */
[----:B------:R-:W-:Y:S02]  /*1340*/  IMAD.IADD R21, R21, 0x1, R16 ;  /* 0x0000000115157824 */ /* 0x000fe400078e0210 */
[C---:B------:R-:W-:Y:S02]  /*1350*/  IMAD R210, R4.reuse, c[0x0][0x1ec], R19 ;  /* 0x00007b0004d27a24 */ /* 0x040fe400078e0213 */
[----:B------:R-:W-:-:S04]  /*1360*/  IMAD.WIDE.U32 R18, R4, c[0x0][0x1e8], R20 ;  /* 0x00007a0004127a25 */ /* 0x000fc800078e0014 */
[----:B------:R-:W-:Y:S02]  /*1370*/  IMAD.IADD R211, R19, 0x1, R210 ;  /* 0x0000000113d37824 */ /* 0x000fe400078e02d2 */
[----:B------:R-:W-:Y:S02]  /*1380*/  IMAD.MOV.U32 R210, RZ, RZ, R18 ;  /* 0x000000ffffd27224 */ /* 0x000fe400078e0012 */
[----:B------:R-:W-:Y:S02]  /*1390*/  IMAD R16, R12, c[0x0][0x208], RZ ;  /* 0x000082000c107a24 */ /* 0x000fe400078e02ff */
[----:B------:R-:W-:Y:S02]  /*13a0*/  IMAD R7, R7, c[0x0][0x210], RZ ;  /* 0x0000840007077a24 */ /* 0x000fe400078e02ff */
[----:B------:R-:W-:Y:S02]  /*13b0*/  IMAD R16, R9, c[0x0][0x20c], R16 ;  /* 0x0000830009107a24 */ /* 0x000fe400078e0210 */
[----:B------:R-:W-:Y:S01]  /*13c0*/  IMAD R7, R4, c[0x0][0x214], R7 ;  /* 0x0000850004077a24 */ /* 0x000fe200078e0207 */
[----:B--2---:R-:W-:Y:S01]  /*13d0*/  @P3 SHF.R.S32.HI R209, RZ, 0x1f, R208 ;  /* 0x0000001fffd13819 */ /* 0x004fe200000114d0 */
[----:B------:R-:W-:Y:S01]  /*13e0*/  @!P3 IMAD.MOV.U32 R209, RZ, RZ, R5 ;  /* 0x000000ffffd1b224 */ /* 0x000fe200078e0005 */
[----:B------:R-:W-:Y:S01]  /*13f0*/  @!P0 SHF.R.S32.HI R5, RZ, 0x1f, R2 ;  /* 0x0000001fff058819 */ /* 0x000fe20000011402 */
[----:B------:R-:W-:Y:S01]  /*1400*/  @!P3 IMAD.MOV.U32 R208, RZ, RZ, R0 ;  /* 0x000000ffffd0b224 */ /* 0x000fe200078e0000 */
[----:B------:R-:W-:Y:S01]  /*1410*/  ISETP.GE.AND P3, PT, R10, c[0x0][0x1d4], PT ;  /* 0x000075000a007a0c */ /* 0x000fe20003f66270 */
[----:B------:R-:W-:Y:S01]  /*1420*/  IMAD R217, R209, c[0x0][0x1f0], RZ ;  /* 0x00007c00d1d97a24 */ /* 0x000fe200078e02ff */
[----:B------:R-:W-:Y:S01]  /*1430*/  @!P0 LEA.HI R5, R5, R2, RZ, 0x3 ;  /* 0x0000000205058211 */ /* 0x000fe200078f18ff */
[----:B------:R-:W-:Y:S01]  /*1440*/  IMAD.SHL.U32 R0, R9, 0x8, RZ ;  /* 0x0000000809007824 */ /* 0x000fe200078e00ff */
[----:B------:R-:W-:Y:S01]  /*1450*/  SHF.R.S32.HI R2, RZ, 0x1f, R13 ;  /* 0x0000001fff027819 */ /* 0x000fe2000001140d */
[C---:B------:R-:W-:Y:S01]  /*1460*/  IMAD R217, R208.reuse, c[0x0][0x1f4], R217 ;  /* 0x00007d00d0d97a24 */ /* 0x040fe200078e02d9 */
[----:B------:R-:W-:Y:S01]  /*1470*/  @!P0 LOP3.LUT R5, R5, 0xfffffff8, RZ, 0xc0, !PT ;  /* 0xfffffff805058812 */ /* 0x000fe200078ec0ff */
[----:B------:R-:W-:Y:S01]  /*1480*/  IMAD.WIDE.U32 R210, R208, c[0x0][0x1f0], R210 ;  /* 0x00007c00d0d27a25 */ /* 0x000fe200078e00d2 */
[----:B------:R-:W-:-:S02]  /*1490*/  LEA.HI R2, R2, R13, RZ, 0x3 ;  /* 0x0000000d02027211 */ /* 0x000fc400078f18ff */
[----:B------:R-:W-:Y:S01]  /*14a0*/  LOP3.LUT R0, R17, 0x8, R0, 0xf8, !PT ;  /* 0x0000000811007812 */ /* 0x000fe200078ef800 */
[----:B------:R-:W-:Y:S01]  /*14b0*/  @!P0 IMAD.WIDE R18, R5, 0x2, R14 ;  /* 0x0000000205128825 */ /* 0x000fe200078e020e */
[----:B----4-:R-:W-:Y:S02]  /*14c0*/  LOP3.LUT R24, R2, 0xfffffff8, RZ, 0xc0, !PT ;  /* 0xfffffff802187812 */ /* 0x010fe400078ec0ff */
[----:B------:R-:W-:Y:S01]  /*14d0*/  SHF.R.U32.HI R17, RZ, 0x3, R17 ;  /* 0x00000003ff117819 */ /* 0x000fe20000011611 */
[----:B------:R-:W-:Y:S01]  /*14e0*/  IMAD.WIDE.U32 R10, R9, c[0x0][0x208], R10 ;  /* 0x00008200090a7a25 */ /* 0x000fe200078e000a */
[----:B------:R1:W-:Y:S02]  /*14f0*/  @!P0 LDGSTS.E.BYPASS.LTC128B.128 [R207+0x17100], [R18.64], !P4 ;  /* 0x1710000012cf8fae */ /* 0x0003e4000e101d50 */
[----:B------:R-:W-:Y:S01]  /*1500*/  LOP3.LUT R0, R0, R17, RZ, 0x3c, !PT ;  /* 0x0000001100007212 */ /* 0x000fe200078e3cff */
[----:B------:R-:W-:Y:S01]  /*1510*/  IMAD.IADD R217, R211, 0x1, R217 ;  /* 0x00000001d3d97824 */ /* 0x000fe200078e02d9 */
[----:B------:R-:W0:Y:S01]  /*1520*/  LDGDEPBAR ;  /* 0x00000000000079af */ /* 0x000e220000000000 */
[----:B------:R-:W-:-:S02]  /*1530*/  IMAD.U32 R5, RZ, RZ, UR20 ;  /* 0x00000014ff057e24 */ /* 0x000fc4000f8e00ff */
[----:B------:R-:W-:Y:S02]  /*1540*/  IMAD.MOV.U32 R216, RZ, RZ, R210 ;  /* 0x000000ffffd87224 */ /* 0x000fe400078e00d2 */
[----:B------:R-:W-:Y:S02]  /*1550*/  IMAD.IADD R24, R13, 0x1, -R24 ;  /* 0x000000010d187824 */ /* 0x000fe400078e0a18 */
[----:B------:R-:W-:Y:S02]  /*1560*/  IMAD.IADD R17, R11, 0x1, R16 ;  /* 0x000000010b117824 */ /* 0x000fe400078e0210 */
[----:B------:R-:W-:-:S04]  /*1570*/  IMAD.WIDE.U32 R12, R5, UR18, R216 ;  /* 0x00000012050c7c25 */ /* 0x000fc8000f8e00d8 */
[----:B------:R-:W-:Y:S01]  /*1580*/  IMAD.MOV.U32 R16, RZ, RZ, R10 ;  /* 0x000000ffff107224 */ /* 0x000fe200078e000a */
[----:B------:R-:W-:Y:S01]  /*1590*/  IADD3 R8, R13, UR4, RZ ;  /* 0x000000040d087c10 */ /* 0x000fe2000fffe0ff */
[----:B------:R-:W-:Y:S01]  /*15a0*/  IMAD.SHL.U32 R10, R24, 0x40, RZ ;  /* 0x00000040180a7824 */ /* 0x000fe200078e00ff */
[----:B------:R-:W-:Y:S01]  /*15b0*/  BAR.SYNC.DEFER_BLOCKING 0x0 ;  /* 0x0000000000007b1d */ /* 0x000fe20000010000 */
[----:B------:R-:W-:Y:S01]  /*15c0*/  IMAD.SHL.U32 R13, R205, 0x8, RZ ;  /* 0x00000008cd0d7824 */ /* 0x000fe200078e00ff */
[----:B------:R-:W-:Y:S01]  /*15d0*/  @P6 LEA R14, P4, R12, c[0x0][0x1c8], 0x1 ;  /* 0x000072000c0e6a11 */ /* 0x000fe200078808ff */
[----:B------:R-:W-:Y:S01]  /*15e0*/  IMAD.WIDE.U32 R16, R4, c[0x0][0x210], R16 ;  /* 0x0000840004107a25 */ /* 0x000fe200078e0010 */
[----:B------:R-:W-:Y:S02]  /*15f0*/  LOP3.LUT R10, R10, 0x1c0, RZ, 0xc0, !PT ;  /* 0x000001c00a0a7812 */ /* 0x000fe400078ec0ff */
[C---:B------:R-:W-:Y:S01]  /*1600*/  @P5 IADD3 R11, P0, R12.reuse, UR12, RZ ;  /* 0x0000000c0c0b5c10 */ /* 0x040fe2000ff1e0ff */
[----:B------:R-:W-:Y:S01]  /*1610*/  ULDC.64 UR4, c[0x0][0x208] ;  /* 0x0000820000047ab9 */ /* 0x000fe20000000a00 */
[----:B------:R-:W-:Y:S01]  /*1620*/  @P6 LEA.HI.X R15, R12, c[0x0][0x1cc], R8, 0x1, P4 ;  /* 0x000073000c0f6a11 */ /* 0x000fe200020f0c08 */
[----:B------:R-:W-:Y:S01]  /*1630*/  UIMAD UR10, UR21, UR4, URZ ;  /* 0x00000004150a72a4 */ /* 0x000fe2000f8e023f */
[----:B------:R-:W-:Y:S01]  /*1640*/  LOP3.LUT R13, R10, 0x8, R13, 0xf8, !PT ;  /* 0x000000080a0d7812 */ /* 0x000fe200078ef80d */
[----:B------:R-:W-:Y:S01]  /*1650*/  UIMAD.WIDE.U32 UR22, UR18, UR4, URZ ;  /* 0x00000004121672a5 */ /* 0x000fe2000f8e003f */
[----:B------:R-:W-:Y:S01]  /*1660*/  SHF.R.U32.HI R10, RZ, 0x3, R10 ;  /* 0x00000003ff0a7819 */ /* 0x000fe2000001160a */
[----:B------:R-:W-:Y:S01]  /*1670*/  UIMAD UR10, UR18, UR5, UR10 ;  /* 0x00000005120a72a4 */ /* 0x000fe2000f8e020a */
[----:B------:R-:W-:Y:S01]  /*1680*/  @P5 IADD3.X R8, R8, UR11, RZ, P0, !PT ;  /* 0x0000000b08085c10 */ /* 0x000fe200087fe4ff */
[----:B------:R-:W-:Y:S01]  /*1690*/  IMAD.IADD R17, R17, 0x1, R7 ;  /* 0x0000000111117824 */ /* 0x000fe200078e0207 */
[----:B------:R-:W-:Y:S01]  /*16a0*/  @P5 LEA R12, P0, R11, c[0x0][0x1c8], 0x1 ;  /* 0x000072000b0c5a11 */ /* 0x000fe200078008ff */
[----:B------:R-:W-:Y:S01]  /*16b0*/  IMAD R215, R209, c[0x0][0x218], RZ ;  /* 0x00008600d1d77a24 */ /* 0x000fe200078e02ff */
[----:B------:R-:W-:Y:S01]  /*16c0*/  LOP3.LUT R4, R13, R10, RZ, 0x3c, !PT ;  /* 0x0000000a0d047212 */ /* 0x000fe200078e3cff */
[----:B------:R-:W-:Y:S01]  /*16d0*/  IMAD.SHL.U32 R7, R2, 0x40, RZ ;  /* 0x0000004002077824 */ /* 0x000fe200078e00ff */
[----:B------:R-:W-:Y:S01]  /*16e0*/  @P5 LEA.HI.X R13, R11, c[0x0][0x1cc], R8, 0x1, P0 ;  /* 0x000073000b0d5a11 */ /* 0x000fe200000f0c08 */
[----:B------:R-:W-:Y:S01]  /*16f0*/  UIADD3 UR10, UR23, UR10, URZ ;  /* 0x0000000a170a7290 */ /* 0x000fe2000fffe03f */
[C---:B------:R-:W-:Y:S01]  /*1700*/  IMAD R215, R208.reuse, c[0x0][0x21c], R215 ;  /* 0x00008700d0d77a24 */ /* 0x040fe200078e02d7 */
[----:B------:R-:W-:Y:S01]  /*1710*/  LOP3.LUT P4, RZ, R3, 0x2, RZ, 0xc0, !PT ;  /* 0x0000000203ff7812 */ /* 0x000fe2000788c0ff */
[----:B------:R-:W-:Y:S01]  /*1720*/  @!PT LDS RZ, [RZ] ;  /* 0x00000000fffff984 */ /* 0x000fe20000000800 */
[----:B------:R-:W-:Y:S01]  /*1730*/  @!PT LDS RZ, [RZ] ;  /* 0x00000000fffff984 */ /* 0x000fe20000000800 */
[----:B------:R-:W-:Y:S01]  /*1740*/  @!PT LDS RZ, [RZ] ;  /* 0x00000000fffff984 */ /* 0x000fe20000000800 */
[----:B------:R2:W-:Y:S01]  /*1750*/  @P6 LDGSTS.E.BYPASS.LTC128B.128 [R207+0x6100], [R14.64], !P3 ;  /* 0x061000000ecf6fae */ /* 0x0005e2000d901d50 */
[----:B------:R-:W-:Y:S01]  /*1760*/  IMAD.WIDE.U32 R208, R208, c[0x0][0x218], R16 ;  /* 0x00008600d0d07a25 */ /* 0x000fe200078e0010 */
[----:B------:R-:W-:Y:S01]  /*1770*/  LOP3.LUT R4, R4, 0xfffffe00, R7, 0xf8, !PT ;  /* 0xfffffe0004047812 */ /* 0x000fe200078ef807 */
[----:B------:R-:W-:Y:S01]  /*1780*/  USHF.L.U64.HI UR9, UR4, UR9, UR5 ;  /* 0x0000000904097299 */ /* 0x000fe20008010205 */
[----:B------:R2:W-:Y:S01]  /*1790*/  @P6 LDGSTS.E.BYPASS.LTC128B.128 [R207+0x8100], [R14.64+0x80], !P2 ;  /* 0x081000800ecf6fae */ /* 0x0005e2000d101d50 */
[----:B------:R-:W-:Y:S01]  /*17a0*/  IMAD.U32 R10, RZ, RZ, UR22 ;  /* 0x00000016ff0a7e24 */ /* 0x000fe2000f8e00ff */
[----:B------:R-:W-:Y:S01]  /*17b0*/  SHF.R.S32.HI R7, RZ, 0x5, R89 ;  /* 0x00000005ff077819 */ /* 0x000fe20000011459 */
[----:B------:R-:W-:Y:S01]  /*17c0*/  IMAD R205, R205, 0x200, R0 ;  /* 0x00000200cdcd7824 */ /* 0x000fe200078e0200 */
[----:B------:R2:W-:Y:S01]  /*17d0*/  @P6 LDGSTS.E.BYPASS.LTC128B.128 [R207+0xa100], [R14.64+0x100], !P1 ;  /* 0x0a1001000ecf6fae */ /* 0x0005e2000c901d50 */
[----:B------:R-:W-:Y:S01]  /*17e0*/  IMAD.U32 R11, RZ, RZ, UR23 ;  /* 0x00000017ff0b7e24 */ /* 0x000fe2000f8e00ff */
[----:B------:R-:W-:Y:S01]  /*17f0*/  LEA R11, P0, R10, R208, 0x6 ;  /* 0x000000d00a0b7211 */ /* 0x000fe200078030ff */
[----:B------:R-:W-:Y:S01]  /*1800*/  IMAD.IADD R215, R209, 0x1, R215 ;  /* 0x00000001d1d77824 */ /* 0x000fe200078e02d7 */
[----:B------:R4:W-:Y:S01]  /*1810*/  @P5 LDGSTS.E.BYPASS.LTC128B.128 [R207+0x7100], [R12.64], !P3 ;  /* 0x071000000ccf5fae */ /* 0x0009e2000d901d50 */
[----:B------:R-:W-:Y:S01]  /*1820*/  IMAD.SHL.U32 R205, R205, 0x2, RZ ;  /* 0x00000002cdcd7824 */ /* 0x000fe200078e00ff */
[----:B------:R-:W-:Y:S01]  /*1830*/  SEL R8, RZ, 0x1, P3 ;  /* 0x00000001ff087807 */ /* 0x000fe20001800000 */
[----:B------:R-:W-:Y:S01]  /*1840*/  IMAD R206, R7, 0x400, R4 ;  /* 0x0000040007ce7824 */ /* 0x000fe200078e0204 */
[----:B------:R4:W-:Y:S01]  /*1850*/  @P5 LDGSTS.E.BYPASS.LTC128B.128 [R207+0x9100], [R12.64+0x80], !P2 ;  /* 0x091000800ccf5fae */ /* 0x0009e2000d101d50 */
[----:B------:R-:W-:Y:S01]  /*1860*/  LOP3.LUT R89, R89, 0xffffffe0, RZ, 0xc0, !PT ;  /* 0xffffffe059597812 */ /* 0x000fe200078ec0ff */
[----:B------:R-:W-:Y:S01]  /*1870*/  @UP0 UIADD3 UR5, UR13, -0x2, URZ ;  /* 0xfffffffe0d050890 */ /* 0x000fe2000fffe03f */
[----:B------:R-:W-:Y:S01]  /*1880*/  IMAD.SHL.U32 R206, R206, 0x2, RZ ;  /* 0x00000002cece7824 */ /* 0x000fe200078e00ff */
[----:B------:R4:W-:Y:S01]  /*1890*/  @P5 LDGSTS.E.BYPASS.LTC128B.128 [R207+0xb100], [R12.64+0x100], !P1 ;  /* 0x0b1001000ccf5fae */ /* 0x0009e2000c901d50 */
[C---:B------:R-:W-:Y:S01]  /*18a0*/  IADD3 R2, R205.reuse, 0x6100, RZ ;  /* 0x00006100cd027810 */ /* 0x040fe20007ffe0ff */
[----:B------:R-:W-:Y:S01]  /*18b0*/  @UP0 UIMAD UR19, UR19, UR5, URZ ;  /* 0x00000005131302a4 */ /* 0x000fe2000f8e023f */
[----:B------:R-:W-:Y:S01]  /*18c0*/  IADD3 R204, R205, 0x6120, RZ ;  /* 0x00006120cdcc7810 */ /* 0x000fe20007ffe0ff */
[----:B------:R-:W0:Y:S01]  /*18d0*/  LDGDEPBAR ;  /* 0x00000000000079af */ /* 0x000e220000000000 */
[----:B------:R-:W-:Y:S01]  /*18e0*/  @P4 IADD3 R204, R2, -0x20, RZ ;  /* 0xffffffe002cc4810 */ /* 0x000fe20007ffe0ff */
[----:B------:R-:W-:-:S03]  /*18f0*/  IMAD.MOV.U32 R2, RZ, RZ, 0x10 ;  /* 0x00000010ff027424 */ /* 0x000fc600078e00ff */
[C---:B------:R-:W-:Y:S02]  /*1900*/  IADD3 R195, R204.reuse, 0x800, RZ ;  /* 0x00000800ccc37810 */ /* 0x040fe40007ffe0ff */
[C---:B------:R-:W-:Y:S02]  /*1910*/  IADD3 R194, R204.reuse, 0x1000, RZ ;  /* 0x00001000ccc27810 */ /* 0x040fe40007ffe0ff */
[C---:B------:R-:W-:Y:S02]  /*1920*/  IADD3 R193, R204.reuse, 0x1800, RZ ;  /* 0x00001800ccc17810 */ /* 0x040fe40007ffe0ff */
[C---:B------:R-:W-:Y:S02]  /*1930*/  IADD3 R191, R204.reuse, 0x2000, RZ ;  /* 0x00002000ccbf7810 */ /* 0x040fe40007ffe0ff */
[C---:B------:R-:W-:Y:S02]  /*1940*/  IADD3 R190, R204.reuse, 0x2800, RZ ;  /* 0x00002800ccbe7810 */ /* 0x040fe40007ffe0ff */
[----:B------:R-:W-:-:S02]  /*1950*/  IADD3 R189, R204, 0x3000, RZ ;  /* 0x00003000ccbd7810 */ /* 0x000fc40007ffe0ff */
[C---:B------:R-:W-:Y:S02]  /*1960*/  IADD3 R188, R204.reuse, 0x3800, RZ ;  /* 0x00003800ccbc7810 */ /* 0x040fe40007ffe0ff */
[C---:B------:R-:W-:Y:S02]  /*1970*/  IADD3 R187, R204.reuse, 0x4000, RZ ;  /* 0x00004000ccbb7810 */ /* 0x040fe40007ffe0ff */
[----:B------:R-:W-:Y:S01]  /*1980*/  IADD3 R186, R204, 0x4800, RZ ;  /* 0x00004800ccba7810 */ /* 0x000fe20007ffe0ff */
[----:B----4-:R-:W-:Y:S01]  /*1990*/  IMAD.U32 R13, RZ, RZ, UR10 ;  /* 0x0000000aff0d7e24 */ /* 0x010fe2000f8e00ff */
[----:B------:R-:W-:-:S04]  /*19a0*/  DEPBAR.LE SB0, 0x1 ;  /* 0x000080400000791a */ /* 0x000fc80000000000 */
[----:B------:R-:W-:-:S04]  /*19b0*/  DEPBAR.LE SB0, 0x0 ;  /* 0x000080000000791a */ /* 0x000fc80000000000 */
[----:B------:R-:W-:Y:S01]  /*19c0*/  BAR.SYNC.DEFER_BLOCKING 0x0 ;  /* 0x0000000000007b1d */ /* 0x000fe20000010000 */
[----:B------:R-:W-:Y:S01]  /*19d0*/  LEA.HI.X R0, R10, R215, R13, 0x6, P0 ;  /* 0x000000d70a007211 */ /* 0x000fe200000f340d */
[----:B------:R-:W-:Y:S01]  /*19e0*/  USHF.L.U32 UR10, UR4, 0x6, URZ ;  /* 0x00000006040a7899 */ /* 0x000fe2000800063f */
[C---:B------:R-:W-:Y:S01]  /*19f0*/  LEA R46, P0, R11.reuse, c[0x0][0x1f8], 0x1 ;  /* 0x00007e000b2e7a11 */ /* 0x040fe200078008ff */
[----:B------:R-:W-:Y:S01]  /*1a00*/  @UP0 USHF.R.S32.HI UR4, URZ, 0x1f, UR5 ;  /* 0x0000001f3f040899 */ /* 0x000fe20008011405 */
[----:B------:R-:W-:Y:S02]  /*1a10*/  SEL R13, RZ, 0x2, P2 ;  /* 0x00000002ff0d7807 */ /* 0x000fe40001000000 */
[----:B------:R-:W-:Y:S01]  /*1a20*/  LEA.HI.X R47, R11, c[0x0][0x1fc], R0, 0x1, P0 ;  /* 0x00007f000b2f7a11 */ /* 0x000fe200000f0c00 */
[----:B------:R-:W-:Y:S01]  /*1a30*/  @UP0 UIMAD UR4, UR4, UR20, UR19 ;  /* 0x00000014040402a4 */ /* 0x000fe2000f8e0213 */
[----:B------:R-:W-:Y:S02]  /*1a40*/  IADD3 R0, -R9, c[0x0][0x1d0], -R6 ;  /* 0x0000740009007a10 */ /* 0x000fe40007ffe906 */
[----:B------:R-:W-:-:S02]  /*1a50*/  SEL R10, RZ, 0x4, P1 ;  /* 0x00000004ff0a7807 */ /* 0x000fc40000800000 */
[----:B------:R-:W-:Y:S02]  /*1a60*/  LOP3.LUT P0, RZ, R24, 0x2, RZ, 0xc0, !PT ;  /* 0x0000000218ff7812 */ /* 0x000fe4000780c0ff */
[----:B------:R-:W-:Y:S02]  /*1a70*/  ISETP.LT.OR P6, PT, R0, 0x1, P3 ;  /* 0x000000010000780c */ /* 0x000fe40001fc1670 */
[----:B------:R-:W-:Y:S02]  /*1a80*/  IADD3 R8, R10, R13, R8 ;  /* 0x0000000d0a087210 */ /* 0x000fe40007ffe008 */
[----:B------:R-:W-:Y:S02]  /*1a90*/  SEL R2, R2, 0xfffffff0, !P0 ;  /* 0xfffffff002027807 */ /* 0x000fe40004000000 */
[----:B------:R-:W-:Y:S02]  /*1aa0*/  IADD3 R80, P0, R46, UR10, RZ ;  /* 0x0000000a2e507c10 */ /* 0x000fe4000ff1e0ff */
[----:B------:R-:W-:Y:S01]  /*1ab0*/  LOP3.LUT P5, RZ, R8, 0x2, RZ, 0xc0, !PT ;  /* 0x0000000208ff7812 */ /* 0x000fe200078ac0ff */
[----:B-1----:R-:W-:Y:S01]  /*1ac0*/  LDSM.16.M88.4 R16, [R206+0xc100] ;  /* 0x00c10000ce10783b */ /* 0x002fe20000000200 */
[----:B------:R-:W-:Y:S01]  /*1ad0*/  IMAD R202, R2, 0x2, R206 ;  /* 0x0000000202ca7824 */ /* 0x000fe200078e02ce */
[----:B------:R-:W-:-:S02]  /*1ae0*/  IADD3.X R81, R47, UR9, RZ, P0, !PT ;  /* 0x000000092f517c10 */ /* 0x000fc400087fe4ff */
[----:B------:R-:W1:Y:S01]  /*1af0*/  LDSM.16.M88.4 R28, [R205+0x6900] ;  /* 0x00690000cd1c783b */ /* 0x000e620000000200 */
[----:B------:R-:W-:Y:S02]  /*1b00*/  ISETP.LT.OR P0, PT, R0, 0x1, !P5 ;  /* 0x000000010000780c */ /* 0x000fe40006f01670 */
[----:B------:R-:W-:Y:S01]  /*1b10*/  LOP3.LUT P4, RZ, R8, 0x4, RZ, 0xc0, !PT ;  /* 0x0000000408ff7812 */ /* 0x000fe2000788c0ff */
[----:B------:R-:W4:Y:S01]  /*1b20*/  LDSM.16.M88.4 R36, [R205+0x6100] ;  /* 0x00610000cd24783b */ /* 0x000f220000000200 */
[----:B------:R-:W-:Y:S02]  /*1b30*/  ISETP.LT.OR P5, PT, R0, 0x21, !P5 ;  /* 0x000000210000780c */ /* 0x000fe40006fa1670 */
[C---:B------:R-:W-:Y:S01]  /*1b40*/  IADD3 R185, R204.reuse, 0x5000, RZ ;  /* 0x00005000ccb97810 */ /* 0x040fe20007ffe0ff */
[----:B------:R-:W5:Y:S01]  /*1b50*/  LDSM.16.M88.4 R72, [R205+0x7100] ;  /* 0x00710000cd48783b */ /* 0x000f620000000200 */
[----:B------:R-:W-:-:S03]  /*1b60*/  IADD3 R184, R204, 0x5800, RZ ;  /* 0x00005800ccb87810 */ /* 0x000fc60007ffe0ff */
[----:B---3--:R-:W-:Y:S04]  /*1b70*/  LDSM.16.M88.4 R20, [R205+0x7900] ;  /* 0x00790000cd14783b */ /* 0x008fe80000000200 */
[----:B------:R-:W-:Y:S04]  /*1b80*/  LDSM.16.M88.4 R56, [R202+0xc100] ;  /* 0x00c10000ca38783b */ /* 0x000fe80000000200 */
[----:B--2---:R-:W-:Y:S04]  /*1b90*/  LDSM.16.M88.4 R12, [R204] ;  /* 0x00000000cc0c783b */ /* 0x004fe80000000200 */
[----:B------:R-:W2:Y:S04]  /*1ba0*/  LDSM.16.M88.4 R8, [R204+0x800] ;  /* 0x00080000cc08783b */ /* 0x000ea80000000200 */
[----:B------:R-:W3:Y:S04]  /*1bb0*/  LDSM.16.M88.4 R76, [R204+0x1000] ;  /* 0x00100000cc4c783b */ /* 0x000ee80000000200 */
[----:B------:R-:W-:Y:S04]  /*1bc0*/  LDSM.16.M88.4 R60, [R204+0x1800] ;  /* 0x00180000cc3c783b */ /* 0x000fe80000000200 */
[----:B------:R-:W-:Y:S01]  /*1bd0*/  @!PT LDS RZ, [RZ] ;  /* 0x00000000fffff984 */ /* 0x000fe20000000800 */
[----:B------:R-:W-:Y:S01]  /*1be0*/  @!PT LDS RZ, [RZ] ;  /* 0x00000000fffff984 */ /* 0x000fe20000000800 */
[----:B------:R-:W-:Y:S01]  /*1bf0*/  @!PT LDS RZ, [RZ] ;  /* 0x00000000fffff984 */ /* 0x000fe20000000800 */
[----:B------:R2:W-:Y:S01]  /*1c00*/  LDGSTS.E.BYPASS.LTC128B.128 [R207+0x100], [R46.64], !P6 ;  /* 0x001000002ecf7fae */ /* 0x0005e2000f101d50 */
[----:B------:R-:W-:-:S02]  /*1c10*/  ISETP.LT.OR P6, PT, R0, 0x1, !P4 ;  /* 0x000000010000780c */ /* 0x000fc400067c1670 */
[----:B------:R-:W-:Y:S01]  /*1c20*/  ISETP.LT.OR P4, PT, R0, 0x21, !P4 ;  /* 0x000000210000780c */ /* 0x000fe20006781670 */
[----:B------:R2:W-:Y:S01]  /*1c30*/  LDGSTS.E.BYPASS.LTC128B.128 [R207+0x2100], [R46.64+0x80], !P0 ;  /* 0x021000802ecf7fae */ /* 0x0005e2000c101d50 */
[----:B------:R-:W-:Y:S01]  /*1c40*/  LOP3.LUT P0, RZ, R24, 0x4, RZ, 0xc0, !PT ;  /* 0x0000000418ff7812 */ /* 0x000fe2000780c0ff */
[----:B------:R-:W-:Y:S01]  /*1c50*/  IMAD.MOV.U32 R24, RZ, RZ, 0x20 ;  /* 0x00000020ff187424 */ /* 0x000fe200078e00ff */
[C---:B-1----:R-:W-:Y:S07]  /*1c60*/  HMMA.16816.F32 R32, R16.reuse, R28, RZ ;  /* 0x0000001c1020723c */ /* 0x042fee00000018ff */
[----:B------:R2:W-:Y:S01]  /*1c70*/  LDGSTS.E.BYPASS.LTC128B.128 [R207+0x4100], [R46.64+0x100], !P6 ;  /* 0x041001002ecf7fae */ /* 0x0005e2000f101d50 */
[----:B------:R-:W-:Y:S01]  /*1c80*/  LOP3.LUT P6, RZ, R3, 0x4, RZ, 0xc0, !PT ;  /* 0x0000000403ff7812 */ /* 0x000fe200078cc0ff */
[----:B------:R-:W-:Y:S01]  /*1c90*/  HMMA.16816.F32 R28, R16, R30, RZ ;  /* 0x0000001e101c723c */ /* 0x000fe200000018ff */
[----:B------:R-:W-:-:S02]  /*1ca0*/  SEL R3, R24, 0xffffffe0, !P0 ;  /* 0xffffffe018037807 */ /* 0x000fc40004000000 */
[----:B------:R-:W-:Y:S02]  /*1cb0*/  ISETP.LT.OR P0, PT, R0, 0x21, P3 ;  /* 0x000000210000780c */ /* 0x000fe40001f01670 */
[----:B------:R-:W-:Y:S01]  /*1cc0*/  SEL R0, R44, 0xffffffc0, !P6 ;  /* 0xffffffc02c007807 */ /* 0x000fe20007000000 */
[C---:B------:R-:W-:Y:S02]  /*1cd0*/  IMAD R201, R3.reuse, 0x2, R206 ;  /* 0x0000000203c97824 */ /* 0x040fe400078e02ce */
[----:B----4-:R-:W-:Y:S01]  /*1ce0*/  HMMA.16816.F32 R40, R16, R36, RZ ;  /* 0x000000241028723c */ /* 0x010fe200000018ff */
[----:B------:R-:W-:Y:S02]  /*1cf0*/  IMAD R199, R3, 0x2, R202 ;  /* 0x0000000203c77824 */ /* 0x000fe400078e02ca */
[----:B------:R-:W-:Y:S02]  /*1d00*/  IMAD.IADD R200, R205, 0x1, R0 ;  /* 0x00000001cdc87824 */ /* 0x000fe400078e0200 */
[----:B------:R-:W-:-:S03]  /*1d10*/  IMAD.IADD R192, R0, 0x1, R204 ;  /* 0x0000000100c07824 */ /* 0x000fc600078e02cc */
[----:B------:R1:W-:Y:S01]  /*1d20*/  LDGSTS.E.BYPASS.LTC128B.128 [R207+0x1100], [R80.64], !P0 ;  /* 0x0110000050cf7fae */ /* 0x0003e2000c101d50 */
[----:B------:R-:W-:Y:S03]  /*1d30*/  HMMA.16816.F32 R36, R16, R38, RZ ;  /* 0x000000261024723c */ /* 0x000fe600000018ff */
[----:B------:R1:W-:Y:S01]  /*1d40*/  LDGSTS.E.BYPASS.LTC128B.128 [R207+0x3100], [R80.64+0x80], !P5 ;  /* 0x0310008050cf7fae */ /* 0x0003e2000e901d50 */
[----:B------:R-:W-:-:S03]  /*1d50*/  PLOP3.LUT P5, PT, PT, PT, UP0, 0x80, 0x0 ;  /* 0x000000000000781c */ /* 0x000fc60003faf008 */
[----:B------:R1:W-:Y:S01]  /*1d60*/  LDGSTS.E.BYPASS.LTC128B.128 [R207+0x5100], [R80.64+0x100], !P4 ;  /* 0x0510010050cf7fae */ /* 0x0003e2000e101d50 */
[C---:B-----5:R-:W-:Y:S01]  /*1d70*/  HMMA.16816.F32 R24, R16.reuse, R72, RZ ;  /* 0x000000481018723c */ /* 0x060fe200000018ff */
[----:B------:R-:W-:Y:S02]  /*1d80*/  PLOP3.LUT P4, PT, PT, PT, UP2, 0x80, 0x0 ;  /* 0x000000000000781c */ /* 0x000fe40003f8f028 */
[----:B------:R-:W-:Y:S04]  /*1d90*/  LDSM.16.M88.4 R64, [R201+0xc100] ;  /* 0x00c10000c940783b */ /* 0x000fe80000000200 */
[----:B------:R-:W4:Y:S01]  /*1da0*/  LDSM.16.M88.4 R48, [R200+0x6900] ;  /* 0x00690000c830783b */ /* 0x000f220000000200 */
[----:B------:R-:W-:Y:S03]  /*1db0*/  HMMA.16816.F32 R72, R16, R74, RZ ;  /* 0x0000004a1048723c */ /* 0x000fe600000018ff */
[----:B------:R-:W5:Y:S04]  /*1dc0*/  LDSM.16.M88.4 R52, [R200+0x6100] ;  /* 0x00610000c834783b */ /* 0x000f680000000200 */
[----:B--2---:R-:W2:Y:S01]  /*1dd0*/  LDSM.16.M88.4 R44, [R200+0x7100] ;  /* 0x00710000c82c783b */ /* 0x004ea20000000200 */
[C---:B------:R-:W-:Y:S03]  /*1de0*/  HMMA.16816.F32 R32, R56.reuse, R8, R32 ;  /* 0x000000083820723c */ /* 0x040fe60000001820 */
[----:B------:R-:W-:Y:S04]  /*1df0*/  LDSM.16.M88.4 R84, [R192+0x1000] ;  /* 0x00100000c054783b */ /* 0x000fe80000000200 */
[----:B------:R-:W0:Y:S01]  /*1e00*/  LDGDEPBAR ;  /* 0x00000000000079af */ /* 0x000e220000000000 */
[----:B------:R-:W-:Y:S03]  /*1e10*/  HMMA.16816.F32 R28, R56, R10, R28 ;  /* 0x0000000a381c723c */ /* 0x000fe6000000181c */
[----:B-1----:R-:W-:Y:S04]  /*1e20*/  LDSM.16.M88.4 R80, [R199+0xc100] ;  /* 0x00c10000c750783b */ /* 0x002fe80000000200 */
[----:B------:R-:W1:Y:S01]  /*1e30*/  LDSM.16.M88.4 R8, [R192+0x800] ;  /* 0x00080000c008783b */ /* 0x000e620000000200 */
[C---:B------:R-:W-:Y:S08]  /*1e40*/  HMMA.16816.F32 R68, R16.reuse, R20, RZ ;  /* 0x000000141044723c */ /* 0x040ff000000018ff */
[----:B------:R-:W-:Y:S01]  /*1e50*/  HMMA.16816.F32 R16, R16, R22, RZ ;  /* 0x000000161010723c */ /* 0x000fe200000018ff */
[----:B------:R-:W1:Y:S07]  /*1e60*/  LDSM.16.M88.4 R20, [R200+0x7900] ;  /* 0x00790000c814783b */ /* 0x000e6e0000000200 */
[C---:B------:R-:W-:Y:S08]  /*1e70*/  HMMA.16816.F32 R40, R56.reuse, R12, R40 ;  /* 0x0000000c3828723c */ /* 0x040ff00000001828 */
[C---:B------:R-:W-:Y:S01]  /*1e80*/  HMMA.16816.F32 R36, R56.reuse, R14, R36 ;  /* 0x0000000e3824723c */ /* 0x040fe20000001824 */
[----:B------:R-:W1:Y:S07]  /*1e90*/  LDSM.16.M88.4 R12, [R192] ;  /* 0x00000000c00c783b */ /* 0x000e6e0000000200 */
[C---:B---3--:R-:W-:Y:S08]  /*1ea0*/  HMMA.16816.F32 R24, R56.reuse, R76, R24 ;  /* 0x0000004c3818723c */ /* 0x048ff00000001818 */
[----:B------:R-:W-:Y:S01]  /*1eb0*/  HMMA.16816.F32 R72, R56, R78, R72 ;  /* 0x0000004e3848723c */ /* 0x000fe20000001848 */
[----:B------:R-:W-:Y:S07]  /*1ec0*/  LDSM.16.M88.4 R76, [R192+0x1800] ;  /* 0x00180000c04c783b */ /* 0x000fee0000000200 */
[C---:B----4-:R-:W-:Y:S08]  /*1ed0*/  HMMA.16816.F32 R32, R64.reuse, R48, R32 ;  /* 0x000000304020723c */ /* 0x050ff00000001820 */
[----:B------:R-:W-:Y:S01]  /*1ee0*/  HMMA.16816.F32 R28, R64, R50, R28 ;  /* 0x00000032401c723c */ /* 0x000fe2000000181c */
[----:B------:R-:W-:Y:S07]  /*1ef0*/  LDSM.16.M88.4 R48, [R205+0x9100] ;  /* 0x00910000cd30783b */ /* 0x000fee0000000200 */
[C---:B------:R-:W-:Y:S08]  /*1f00*/  HMMA.16816.F32 R68, R56.reuse, R60, R68 ;  /* 0x0000003c3844723c */ /* 0x040ff00000001844 */
[----:B------:R-:W-:Y:S01]  /*1f10*/  HMMA.16816.F32 R16, R56, R62, R16 ;  /* 0x0000003e3810723c */ /* 0x000fe20000001810 */
[----:B------:R-:W-:Y:S04]  /*1f20*/  LDSM.16.M88.4 R60, [R206+0x10100] ;  /* 0x01010000ce3c783b */ /* 0x000fe80000000200 */
[----:B------:R-:W-:Y:S03]  /*1f30*/  LDSM.16.M88.4 R56, [R205+0x8100] ;  /* 0x00810000cd38783b */ /* 0x000fe60000000200 */
[C---:B-----5:R-:W-:Y:S08]  /*1f40*/  HMMA.16816.F32 R40, R64.reuse, R52, R40 ;  /* 0x000000344028723c */ /* 0x060ff00000001828 */
[C---:B------:R-:W-:Y:S01]  /*1f50*/  HMMA.16816.F32 R36, R64.reuse, R54, R36 ;  /* 0x000000364024723c */ /* 0x040fe20000001824 */
[----:B------:R-:W3:Y:S07]  /*1f60*/  LDSM.16.M88.4 R52, [R205+0x8900] ;  /* 0x00890000cd34783b */ /* 0x000eee0000000200 */
[C---:B--2---:R-:W-:Y:S08]  /*1f70*/  HMMA.16816.F32 R24, R64.reuse, R44, R24 ;  /* 0x0000002c4018723c */ /* 0x044ff00000001818 */
[----:B------:R-:W-:Y:S01]  /*1f80*/  HMMA.16816.F32 R72, R64, R46, R72 ;  /* 0x0000002e4048723c */ /* 0x000fe20000001848 */
[----:B------:R-:W-:Y:S07]  /*1f90*/  LDSM.16.M88.4 R44, [R205+0x9900] ;  /* 0x00990000cd2c783b */ /* 0x000fee0000000200 */
[C---:B-1----:R-:W-:Y:S08]  /*1fa0*/  HMMA.16816.F32 R32, R80.reuse, R8, R32 ;  /* 0x000000085020723c */ /* 0x042ff00000001820 */
[----:B------:R-:W-:Y:S01]  /*1fb0*/  HMMA.16816.F32 R28, R80, R10, R28 ;  /* 0x0000000a501c723c */ /* 0x000fe2000000181c */
[----:B------:R-:W-:Y:S07]  /*1fc0*/  LDSM.16.M88.4 R8, [R204+0x3000] ;  /* 0x00300000cc08783b */ /* 0x000fee0000000200 */
[C---:B------:R-:W-:Y:S08]  /*1fd0*/  HMMA.16816.F32 R68, R64.reuse, R20, R68 ;  /* 0x000000144044723c */ /* 0x040ff00000001844 */
[----:B------:R-:W-:Y:S01]  /*1fe0*/  HMMA.16816.F32 R64, R64, R22, R16 ;  /* 0x000000164040723c */ /* 0x000fe20000001810 */
[----:B------:R-:W-:Y:S04]  /*1ff0*/  LDSM.16.M88.4 R20, [R202+0x10100] ;  /* 0x01010000ca14783b */ /* 0x000fe80000000200 */
[----:B------:R-:W-:Y:S03]  /*2000*/  LDSM.16.M88.4 R16, [R204+0x2000] ;  /* 0x00200000cc10783b */ /* 0x000fe60000000200 */
[C---:B------:R-:W-:Y:S08]  /*2010*/  HMMA.16816.F32 R40, R80.reuse, R12, R40 ;  /* 0x0000000c5028723c */ /* 0x040ff00000001828 */
[C---:B------:R-:W-:Y:S01]  /*2020*/  HMMA.16816.F32 R36, R80.reuse, R14, R36 ;  /* 0x0000000e5024723c */ /* 0x040fe20000001824 */
[----:B------:R-:W1:Y:S07]  /*2030*/  LDSM.16.M88.4 R12, [R204+0x2800] ;  /* 0x00280000cc0c783b */ /* 0x000e6e0000000200 */
[C---:B------:R-:W-:Y:S08]  /*2040*/  HMMA.16816.F32 R24, R80.reuse, R84, R24 ;  /* 0x000000545018723c */ /* 0x040ff00000001818 */
[----:B------:R-:W-:Y:S08]  /*2050*/  HMMA.16816.F32 R72, R80, R86, R72 ;  /* 0x000000565048723c */ /* 0x000ff00000001848 */
[C---:B---3--:R-:W-:Y:S08]  /*2060*/  HMMA.16816.F32 R32, R60.reuse, R52, R32 ;  /* 0x000000343c20723c */ /* 0x048ff00000001820 */
[----:B------:R-:W-:Y:S01]  /*2070*/  HMMA.16816.F32 R28, R60, R54, R28 ;  /* 0x000000363c1c723c */ /* 0x000fe2000000181c */
[----:B------:R-:W-:Y:S07]  /*2080*/  LDSM.16.M88.4 R52, [R201+0x10100] ;  /* 0x01010000c934783b */ /* 0x000fee0000000200 */
[C---:B------:R-:W-:Y:S08]  /*2090*/  HMMA.16816.F32 R68, R80.reuse, R76, R68 ;  /* 0x0000004c5044723c */ /* 0x040ff00000001844 */
[----:B------:R-:W-:Y:S01]  /*20a0*/  HMMA.16816.F32 R64, R80, R78, R64 ;  /* 0x0000004e5040723c */ /* 0x000fe20000001840 */
[----:B------:R-:W2:Y:S07]  /*20b0*/  LDSM.16.M88.4 R76, [R204+0x3800] ;  /* 0x00380000cc4c783b */ /* 0x000eae0000000200 */
[C---:B------:R-:W-:Y:S08]  /*20c0*/  HMMA.16816.F32 R40, R60.reuse, R56, R40 ;  /* 0x000000383c28723c */ /* 0x040ff00000001828 */
[C---:B------:R-:W-:Y:S08]  /*20d0*/  HMMA.16816.F32 R36, R60.reuse, R58, R36 ;  /* 0x0000003a3c24723c */ /* 0x040ff00000001824 */
[C---:B------:R-:W-:Y:S01]  /*20e0*/  HMMA.16816.F32 R56, R60.reuse, R48, R24 ;  /* 0x000000303c38723c */ /* 0x040fe20000001818 */
[----:B------:R-:W3:Y:S07]  /*20f0*/  LDSM.16.M88.4 R24, [R200+0x8100] ;  /* 0x00810000c818783b */ /* 0x000eee0000000200 */
[----:B------:R-:W-:Y:S01]  /*2100*/  HMMA.16816.F32 R72, R60, R50, R72 ;  /* 0x000000323c48723c */ /* 0x000fe20000001848 */
[----:B------:R-:W-:Y:S07]  /*2110*/  LDSM.16.M88.4 R48, [R199+0x10100] ;  /* 0x01010000c730783b */ /* 0x000fee0000000200 */
[C---:B-1----:R-:W-:Y:S08]  /*2120*/  HMMA.16816.F32 R32, R20.reuse, R12, R32 ;  /* 0x0000000c1420723c */ /* 0x042ff00000001820 */
[----:B------:R-:W-:Y:S01]  /*2130*/  HMMA.16816.F32 R28, R20, R14, R28 ;  /* 0x0000000e141c723c */ /* 0x000fe2000000181c */
[----:B------:R-:W1:Y:S07]  /*2140*/  LDSM.16.M88.4 R12, [R200+0x8900] ;  /* 0x00890000c80c783b */ /* 0x000e6e0000000200 */
[C---:B------:R-:W-:Y:S08]  /*2150*/  HMMA.16816.F32 R68, R60.reuse, R44, R68 ;  /* 0x0000002c3c44723c */ /* 0x040ff00000001844 */
[----:B------:R-:W-:Y:S01]  /*2160*/  HMMA.16816.F32 R64, R60, R46, R64 ;  /* 0x0000002e3c40723c */ /* 0x000fe20000001840 */
[----:B------:R-:W4:Y:S04]  /*2170*/  LDSM.16.M88.4 R44, [R200+0x9100] ;  /* 0x00910000c82c783b */ /* 0x000f280000000200 */
[----:B------:R-:W-:Y:S03]  /*2180*/  LDSM.16.M88.4 R60, [R192+0x2800] ;  /* 0x00280000c03c783b */ /* 0x000fe60000000200 */
[C---:B------:R-:W-:Y:S08]  /*2190*/  HMMA.16816.F32 R40, R20.reuse, R16, R40 ;  /* 0x000000101428723c */ /* 0x040ff00000001828 */
[C---:B------:R-:W-:Y:S01]  /*21a0*/  HMMA.16816.F32 R36, R20.reuse, R18, R36 ;  /* 0x000000121424723c */ /* 0x040fe20000001824 */
[----:B------:R-:W5:Y:S07]  /*21b0*/  LDSM.16.M88.4 R16, [R200+0x9900] ;  /* 0x00990000c810783b */ /* 0x000f6e0000000200 */
[C---:B------:R-:W-:Y:S08]  /*21c0*/  HMMA.16816.F32 R56, R20.reuse, R8, R56 ;  /* 0x000000081438723c */ /* 0x040ff00000001838 */
[C---:B------:R-:W-:Y:S01]  /*21d0*/  HMMA.16816.F32 R72, R20.reuse, R10, R72 ;  /* 0x0000000a1448723c */ /* 0x040fe20000001848 */
[----:B------:R-:W4:Y:S07]  /*21e0*/  LDSM.16.M88.4 R8, [R192+0x2000] ;  /* 0x00200000c008783b */ /* 0x000f2e0000000200 */
[C---:B--2---:R-:W-:Y:S08]  /*21f0*/  HMMA.16816.F32 R68, R20.reuse, R76, R68 ;  /* 0x0000004c1444723c */ /* 0x044ff00000001844 */
[----:B------:R-:W-:Y:S01]  /*2200*/  HMMA.16816.F32 R64, R20, R78, R64 ;  /* 0x0000004e1440723c */ /* 0x000fe20000001840 */
[----:B------:R-:W2:Y:S07]  /*2210*/  LDSM.16.M88.4 R20, [R192+0x3000] ;  /* 0x00300000c014783b */ /* 0x000eae0000000200 */
[C---:B---3--:R-:W-:Y:S08]  /*2220*/  HMMA.16816.F32 R40, R52.reuse, R24, R40 ;  /* 0x000000183428723c */ /* 0x048ff00000001828 */
[C---:B------:R-:W-:Y:S01]  /*2230*/  HMMA.16816.F32 R36, R52.reuse, R26, R36 ;  /* 0x0000001a3424723c */ /* 0x040fe20000001824 */
[----:B------:R-:W-:Y:S07]  /*2240*/  LDSM.16.M88.4 R24, [R206+0x14100] ;  /* 0x01410000ce18783b */ /* 0x000fee0000000200 */
[C---:B-1----:R-:W-:Y:S08]  /*2250*/  HMMA.16816.F32 R32, R52.reuse, R12, R32 ;  /* 0x0000000c3420723c */ /* 0x042ff00000001820 */
[C---:B------:R-:W-:Y:S01]  /*2260*/  HMMA.16816.F32 R28, R52.reuse, R14, R28 ;  /* 0x0000000e341c723c */ /* 0x040fe2000000181c */
[----:B------:R-:W1:Y:S07]  /*2270*/  LDSM.16.M88.4 R12, [R192+0x3800] ;  /* 0x00380000c00c783b */ /* 0x000e6e0000000200 */
[C---:B----4-:R-:W-:Y:S08]  /*2280*/  HMMA.16816.F32 R56, R52.reuse, R44, R56 ;  /* 0x0000002c3438723c */ /* 0x050ff00000001838 */
[C---:B------:R-:W-:Y:S01]  /*2290*/  HMMA.16816.F32 R72, R52.reuse, R46, R72 ;  /* 0x0000002e3448723c */ /* 0x040fe20000001848 */
[----:B------:R-:W-:Y:S07]  /*22a0*/  LDSM.16.M88.4 R44, [R205+0xb100] ;  /* 0x00b10000cd2c783b */ /* 0x000fee0000000200 */
[C---:B-----5:R-:W-:Y:S08]  /*22b0*/  HMMA.16816.F32 R68, R52.reuse, R16, R68 ;  /* 0x000000103444723c */ /* 0x060ff00000001844 */
[----:B------:R-:W-:Y:S01]  /*22c0*/  HMMA.16816.F32 R64, R52, R18, R64 ;  /* 0x000000123440723c */ /* 0x000fe20000001840 */
[----:B------:R-:W3:Y:S04]  /*22d0*/  LDSM.16.M88.4 R16, [R205+0xa100] ;  /* 0x00a10000cd10783b */ /* 0x000ee80000000200 */
[----:B------:R-:W-:Y:S03]  /*22e0*/  LDSM.16.M88.4 R52, [R202+0x14100] ;  /* 0x01410000ca34783b */ /* 0x000fe60000000200 */
[C---:B------:R-:W-:Y:S08]  /*22f0*/  HMMA.16816.F32 R40, R48.reuse, R8, R40 ;  /* 0x000000083028723c */ /* 0x040ff00000001828 */
[C---:B------:R-:W-:Y:S01]  /*2300*/  HMMA.16816.F32 R36, R48.reuse, R10, R36 ;  /* 0x0000000a3024723c */ /* 0x040fe20000001824 */
[----:B------:R-:W4:Y:S07]  /*2310*/  LDSM.16.M88.4 R8, [R205+0xa900] ;  /* 0x00a90000cd08783b */ /* 0x000f2e0000000200 */
[C---:B------:R-:W-:Y:S08]  /*2320*/  HMMA.16816.F32 R32, R48.reuse, R60, R32 ;  /* 0x0000003c3020723c */ /* 0x040ff00000001820 */
[C---:B------:R-:W-:Y:S01]  /*2330*/  HMMA.16816.F32 R28, R48.reuse, R62, R28 ;  /* 0x0000003e301c723c */ /* 0x040fe2000000181c */
[----:B------:R-:W-:Y:S07]  /*2340*/  LDSM.16.M88.4 R60, [R204+0x5000] ;  /* 0x00500000cc3c783b */ /* 0x000fee0000000200 */
[C---:B--2---:R-:W-:Y:S08]  /*2350*/  HMMA.16816.F32 R56, R48.reuse, R20, R56 ;  /* 0x000000143038723c */ /* 0x044ff00000001838 */
[C---:B------:R-:W-:Y:S01]  /*2360*/  HMMA.16816.F32 R72, R48.reuse, R22, R72 ;  /* 0x000000163048723c */ /* 0x040fe20000001848 */
[----:B------:R-:W2:Y:S07]  /*2370*/  LDSM.16.M88.4 R20, [R204+0x4000] ;  /* 0x00400000cc14783b */ /* 0x000eae0000000200 */
[C---:B-1----:R-:W-:Y:S08]  /*2380*/  HMMA.16816.F32 R68, R48.reuse, R12, R68 ;  /* 0x0000000c3044723c */ /* 0x042ff00000001844 */
[----:B------:R-:W-:Y:S01]  /*2390*/  HMMA.16816.F32 R64, R48, R14, R64 ;  /* 0x0000000e3040723c */ /* 0x000fe20000001840 */
[----:B------:R-:W1:Y:S04]  /*23a0*/  LDSM.16.M88.4 R12, [R205+0xb900] ;  /* 0x00b90000cd0c783b */ /* 0x000e680000000200 */
[----:B------:R-:W5:Y:S03]  /*23b0*/  LDSM.16.M88.4 R48, [R204+0x4800] ;  /* 0x00480000cc30783b */ /* 0x000f660000000200 */
[C---:B---3--:R-:W-:Y:S08]  /*23c0*/  HMMA.16816.F32 R40, R24.reuse, R16, R40 ;  /* 0x000000101828723c */ /* 0x048ff00000001828 */
[C---:B------:R-:W-:Y:S01]  /*23d0*/  HMMA.16816.F32 R36, R24.reuse, R18, R36 ;  /* 0x000000121824723c */ /* 0x040fe20000001824 */
[----:B------:R-:W-:Y:S07]  /*23e0*/  LDSM.16.M88.4 R16, [R201+0x14100] ;  /* 0x01410000c910783b */ /* 0x000fee0000000200 */
[C---:B----4-:R-:W-:Y:S08]  /*23f0*/  HMMA.16816.F32 R32, R24.reuse, R8, R32 ;  /* 0x000000081820723c */ /* 0x050ff00000001820 */
[C---:B------:R-:W-:Y:S01]  /*2400*/  HMMA.16816.F32 R28, R24.reuse, R10, R28 ;  /* 0x0000000a181c723c */ /* 0x040fe2000000181c */
[----:B------:R-:W3:Y:S07]  /*2410*/  LDSM.16.M88.4 R8, [R200+0xa100] ;  /* 0x00a10000c808783b */ /* 0x000eee0000000200 */
[----:B------:R-:W-:Y:S08]  /*2420*/  HMMA.16816.F32 R56, R24, R44, R56 ;  /* 0x0000002c1838723c */ /* 0x000ff00000001838 */
[----:B--2---:R-:W-:Y:S08]  /*2430*/  HMMA.16816.F32 R40, R52, R20, R40 ;  /* 0x000000143428723c */ /* 0x004ff00000001828 */
[C---:B------:R-:W-:Y:S01]  /*2440*/  HMMA.16816.F32 R72, R24.reuse, R46, R72 ;  /* 0x0000002e1848723c */ /* 0x040fe20000001848 */
[----:B------:R-:W-:Y:S07]  /*2450*/  LDSM.16.M88.4 R44, [R204+0x5800] ;  /* 0x00580000cc2c783b */ /* 0x000fee0000000200 */
[C---:B-1----:R-:W-:Y:S08]  /*2460*/  HMMA.16816.F32 R68, R24.reuse, R12, R68 ;  /* 0x0000000c1844723c */ /* 0x042ff00000001844 */
[----:B------:R-:W-:Y:S01]  /*2470*/  HMMA.16816.F32 R64, R24, R14, R64 ;  /* 0x0000000e1840723c */ /* 0x000fe20000001840 */
[----:B------:R-:W1:Y:S04]  /*2480*/  LDSM.16.M88.4 R24, [R200+0xa900] ;  /* 0x00a90000c818783b */ /* 0x000e680000000200 */
[----:B------:R-:W-:Y:S03]  /*2490*/  LDSM.16.M88.4 R12, [R199+0x14100] ;  /* 0x01410000c70c783b */ /* 0x000fe60000000200 */
[C---:B------:R-:W-:Y:S01]  /*24a0*/  HMMA.16816.F32 R36, R52.reuse, R22, R36 ;  /* 0x000000163424723c */ /* 0x040fe20000001824 */
[----:B------:R-:W-:Y:S07]  /*24b0*/  LDSM.16.M88.4 R20, [R192+0x4000] ;  /* 0x00400000c014783b */ /* 0x000fee0000000200 */
[----:B-----5:R-:W-:Y:S08]  /*24c0*/  HMMA.16816.F32 R32, R52, R48, R32 ;  /* 0x000000303420723c */ /* 0x020ff00000001820 */
[C---:B---3--:R-:W-:Y:S08]  /*24d0*/  HMMA.16816.F32 R40, R16.reuse, R8, R40 ;  /* 0x000000081028723c */ /* 0x048ff00000001828 */
[----:B------:R-:W-:Y:S01]  /*24e0*/  HMMA.16816.F32 R36, R16, R10, R36 ;  /* 0x0000000a1024723c */ /* 0x000fe20000001824 */
[----:B------:R-:W2:Y:S07]  /*24f0*/  LDSM.16.M88.4 R8, [R192+0x4800] ;  /* 0x00480000c008783b */ /* 0x000eae0000000200 */
[----:B------:R-:W-:Y:S01]  /*2500*/  HMMA.16816.F32 R28, R52, R50, R28 ;  /* 0x00000032341c723c */ /* 0x000fe2000000181c */
[----:B------:R-:W3:Y:S07]  /*2510*/  LDSM.16.M88.4 R48, [R200+0xb100] ;  /* 0x00b10000c830783b */ /* 0x000eee0000000200 */
[----:B-1----:R-:W-:Y:S07]  /*2520*/  HMMA.16816.F32 R32, R16, R24, R32 ;  /* 0x000000181020723c */ /* 0x002fee0000001820 */
[----:B------:R-:W-:Y:S01]  /*2530*/  LEA.HI R25, R91, R88, RZ, 0x2 ;  /* 0x000000585b197211 */ /* 0x000fe200078f10ff */
[----:B------:R-:W-:Y:S03]  /*2540*/  HMMA.16816.F32 R56, R52, R60, R56 ;  /* 0x0000003c3438723c */ /* 0x000fe60000001838 */
[----:B------:R-:W-:-:S05]  /*2550*/  LOP3.LUT R25, R25, 0xfffffffc, RZ, 0xc0, !PT ;  /* 0xfffffffc19197812 */ /* 0x000fca00078ec0ff */
[----:B------:R-:W-:Y:S01]  /*2560*/  HMMA.16816.F32 R72, R52, R62, R72 ;  /* 0x0000003e3448723c */ /* 0x000fe20000001848 */
[----:B------:R-:W1:Y:S07]  /*2570*/  LDSM.16.M88.4 R60, [R200+0xb900] ;  /* 0x00b90000c83c783b */ /* 0x000e6e0000000200 */
[----:B------:R-:W-:Y:S07]  /*2580*/  HMMA.16816.F32 R28, R16, R26, R28 ;  /* 0x0000001a101c723c */ /* 0x000fee000000181c */
[----:B------:R-:W-:Y:S01]  /*2590*/  SHF.R.S32.HI R26, RZ, 0x1f, R7 ;  /* 0x0000001fff1a7819 */ /* 0x000fe20000011407 */
[----:B--2---:R-:W-:Y:S03]  /*25a0*/  HMMA.16816.F32 R32, R12, R8, R32 ;  /* 0x000000080c20723c */ /* 0x004fe60000001820 */
[----:B------:R-:W-:-:S05]  /*25b0*/  LEA.HI R26, R26, R7, RZ, 0x3 ;  /* 0x000000071a1a7211 */ /* 0x000fca00078f18ff */
[C---:B------:R-:W-:Y:S08]  /*25c0*/  HMMA.16816.F32 R68, R52.reuse, R44, R68 ;  /* 0x0000002c3444723c */ /* 0x040ff00000001844 */
[----:B------:R-:W-:Y:S01]  /*25d0*/  HMMA.16816.F32 R64, R52, R46, R64 ;  /* 0x0000002e3440723c */ /* 0x000fe20000001840 */
[----:B------:R-:W2:Y:S07]  /*25e0*/  LDSM.16.M88.4 R44, [R192+0x5000] ;  /* 0x00500000c02c783b */ /* 0x000eae0000000200 */
[----:B------:R-:W-:Y:S01]  /*25f0*/  HMMA.16816.F32 R36, R12, R22, R36 ;  /* 0x000000160c24723c */ /* 0x000fe20000001824 */
[----:B------:R-:W-:Y:S01]  /*2600*/  FMUL.FTZ R24, R32, c[0x0][0x320] ;  /* 0x0000c80020187a20 */ /* 0x000fe20000410000 */
[----:B------:R-:W-:Y:S01]  /*2610*/  LOP3.LUT R32, R26, 0xffffff8, RZ, 0xc0, !PT ;  /* 0x0ffffff81a207812 */ /* 0x000fe200078ec0ff */
[----:B------:R-:W-:-:S02]  /*2620*/  IMAD.IADD R26, R88, 0x1, -R89 ;  /* 0x00000001581a7824 */ /* 0x000fc400078e0a59 */
[----:B------:R-:W-:Y:S02]  /*2630*/  IMAD.IADD R88, R88, 0x1, -R25 ;  /* 0x0000000158587824 */ /* 0x000fe400078e0a19 */
[----:B------:R-:W-:Y:S01]  /*2640*/  FMUL.FTZ R25, R33, c[0x0][0x320] ;  /* 0x0000c80021197a20 */ /* 0x000fe20000410000 */
[----:B------:R-:W-:Y:S01]  /*2650*/  HMMA.16816.F32 R40, R12, R20, R40 ;  /* 0x000000140c28723c */ /* 0x000fe20000001828 */
[----:B------:R-:W-:Y:S01]  /*2660*/  SHF.R.S32.HI R27, RZ, 0x1f, R26 ;  /* 0x0000001fff1b7819 */ /* 0x000fe2000001141a */
[----:B------:R-:W-:Y:S01]  /*2670*/  IMAD.IADD R32, R7, 0x1, -R32 ;  /* 0x0000000107207824 */ /* 0x000fe200078e0a20 */
[----:B------:R-:W4:Y:S02]  /*2680*/  MUFU.TANH R24, R24 ;  /* 0x0000001800187308 */ /* 0x000f240000002400 */
[----:B------:R-:W-:-:S03]  /*2690*/  LEA.HI R27, R27, R26, RZ, 0x2 ;  /* 0x0000001a1b1b7211 */ /* 0x000fc600078f10ff */
[----:B------:R-:W-:Y:S01]  /*26a0*/  HMMA.16816.F32 R28, R12, R10, R28 ;  /* 0x0000000a0c1c723c */ /* 0x000fe2000000181c */
[----:B------:R-:W5:Y:S01]  /*26b0*/  LDSM.16.M88.4 R8, [R192+0x5800] ;  /* 0x00580000c008783b */ /* 0x000f620000000200 */
[----:B------:R-:W-:Y:S01]  /*26c0*/  LEA.HI.SX32 R33, R27, UR15, 0x1e ;  /* 0x0000000f1b217c11 */ /* 0x000fe2000f8ff2ff */
[----:B------:R-:W-:-:S04]  /*26d0*/  DEPBAR.LE SB0, 0x0 ;  /* 0x000080000000791a */ /* 0x000fc80000000000 */
[----:B------:R-:W-:Y:S01]  /*26e0*/  IMAD R33, R32, 0x10, R33 ;  /* 0x0000001020217824 */ /* 0x000fe200078e0221 */
[----:B---3--:R-:W-:Y:S01]  /*26f0*/  HMMA.16816.F32 R56, R16, R48, R56 ;  /* 0x000000301038723c */ /* 0x008fe20000001838 */
[----:B------:R-:W-:Y:S01]  /*2700*/  FMUL.FTZ R22, R36, c[0x0][0x320] ;  /* 0x0000c80024167a20 */ /* 0x000fe20000410000 */
[----:B------:R-:W-:Y:S01]  /*2710*/  LOP3.LUT R213, R27, 0x7ffffffc, RZ, 0xc0, !PT ;  /* 0x7ffffffc1bd57812 */ /* 0x000fe200078ec0ff */
[----:B------:R-:W-:Y:S01]  /*2720*/  FMUL.FTZ R23, R37, c[0x0][0x320] ;  /* 0x0000c80025177a20 */ /* 0x000fe20000410000 */
[----:B------:R-:W3:Y:S01]  /*2730*/  MUFU.TANH R25, R25 ;  /* 0x0000001900197308 */ /* 0x000ee20000002400 */
[----:B------:R-:W-:-:S03]  /*2740*/  @P5 IMAD.WIDE.U32 R36, R5, UR5, R216 ;  /* 0x0000000505245c25 */ /* 0x000fc6000f8e00d8 */
[C---:B------:R-:W-:Y:S01]  /*2750*/  HMMA.16816.F32 R72, R16.reuse, R50, R72 ;  /* 0x000000321048723c */ /* 0x040fe20000001848 */
[----:B------:R-:W-:Y:S01]  /*2760*/  FMUL.FTZ R21, R41, c[0x0][0x320] ;  /* 0x0000c80029157a20 */ /* 0x000fe20000410000 */
[----:B------:R-:W-:Y:S01]  /*2770*/  LEA.HI R41, R88, R88, RZ, 0x1 ;  /* 0x0000005858297211 */ /* 0x000fe200078f08ff */
[----:B------:R-:W-:Y:S01]  /*2780*/  IMAD.IADD R213, R26, 0x1, -R213 ;  /* 0x000000011ad57824 */ /* 0x000fe200078e0ad5 */
[----:B------:R-:W2:Y:S01]  /*2790*/  MUFU.TANH R22, R22 ;  /* 0x0000001600167308 */ /* 0x000ea20000002400 */
[----:B------:R-:W-:Y:S01]  /*27a0*/  FMUL.FTZ R0, R40, c[0x0][0x320] ;  /* 0x0000c80028007a20 */ /* 0x000fe20000410000 */
[----:B------:R-:W-:Y:S01]  /*27b0*/  LOP3.LUT R41, R41, 0x1ffffffe, RZ, 0xc0, !PT ;  /* 0x1ffffffe29297812 */ /* 0x000fe200078ec0ff */
[----:B------:R-:W-:Y:S01]  /*27c0*/  IMAD.SHL.U32 R213, R213, 0x2, RZ ;  /* 0x00000002d5d57824 */ /* 0x000fe200078e00ff */
[----:B-1----:R-:W-:Y:S01]  /*27d0*/  HMMA.16816.F32 R68, R16, R60, R68 ;  /* 0x0000003c1044723c */ /* 0x002fe20000001844 */
[----:B------:R-:W-:Y:S02]  /*27e0*/  FMUL.FTZ R5, R29, c[0x0][0x320] ;  /* 0x0000c8001d057a20 */ /* 0x000fe40000410000 */
[----:B------:R-:W-:Y:S01]  /*27f0*/  IMAD.IADD R212, R88, 0x1, -R41 ;  /* 0x0000000158d47824 */ /* 0x000fe200078e0a29 */
[----:B------:R-:W1:Y:S01]  /*2800*/  MUFU.TANH R0, R0 ;  /* 0x0000000000007308 */ /* 0x000e620000002400 */
[----:B------:R-:W-:-:S02]  /*2810*/  IMAD.U32 R29, RZ, RZ, UR12 ;  /* 0x0000000cff1d7e24 */ /* 0x000fc4000f8e00ff */
[----:B------:R-:W-:Y:S01]  /*2820*/  IMAD R212, R212, 0x8, R33 ;  /* 0x00000008d4d47824 */ /* 0x000fe200078e0221 */
[----:B------:R-:W-:Y:S01]  /*2830*/  HMMA.16816.F32 R64, R16, R62, R64 ;  /* 0x0000003e1040723c */ /* 0x000fe20000001840 */
[----:B------:R-:W-:Y:S02]  /*2840*/  FMUL.FTZ R7, R28, c[0x0][0x320] ;  /* 0x0000c8001c077a20 */ /* 0x000fe40000410000 */
[----:B------:R-:W-:Y:S01]  /*2850*/  FMUL.FTZ R20, R42, c[0x0][0x320] ;  /* 0x0000c8002a147a20 */ /* 0x000fe20000410000 */
[----:B------:R-:W1:Y:S03]  /*2860*/  MUFU.TANH R21, R21 ;  /* 0x0000001500157308 */ /* 0x000e660000002400 */
[----:B------:R-:W-:Y:S01]  /*2870*/  @P5 IADD3 R17, R37, UR4, RZ ;  /* 0x0000000425115c10 */ /* 0x000fe2000fffe0ff */
[C---:B--2---:R-:W-:Y:S01]  /*2880*/  HMMA.16816.F32 R56, R12.reuse, R44, R56 ;  /* 0x0000002c0c38723c */ /* 0x044fe20000001838 */
[----:B------:R-:W-:Y:S01]  /*2890*/  @P5 LEA R16, P0, R36, c[0x0][0x1c8], 0x1 ;  /* 0x0000720024105a11 */ /* 0x000fe200078008ff */
[----:B------:R-:W-:Y:S01]  /*28a0*/  @P4 IMAD.HI.U32 R19, R212, c[0x0][0x2c8], RZ ;  /* 0x0000b200d4134a27 */ /* 0x000fe200078e00ff */
[----:B------:R-:W-:Y:S01]  /*28b0*/  ULDC UR4, c[0x0][0x1d0] ;  /* 0x0000740000047ab9 */ /* 0x000fe20000000800 */
[----:B------:R-:W2:Y:S01]  /*28c0*/  MUFU.TANH R20, R20 ;  /* 0x0000001400147308 */ /* 0x000ea20000002400 */
[----:B------:R-:W-:Y:S01]  /*28d0*/  @P5 LEA.HI.X R17, R36, c[0x0][0x1cc], R17, 0x1, P0 ;  /* 0x0000730024115a11 */ /* 0x000fe200000f0c11 */
[----:B------:R-:W-:Y:S01]  /*28e0*/  BAR.SYNC.DEFER_BLOCKING 0x0 ;  /* 0x0000000000007b1d */ /* 0x000fe20000010000 */
[----:B------:R-:W-:Y:S01]  /*28f0*/  PLOP3.LUT P0, PT, PT, PT, UP2, 0x80, 0x0 ;  /* 0x000000000000781c */ /* 0x000fe20003f0f028 */
[----:B------:R-:W-:Y:S01]  /*2900*/  HMMA.16816.F32 R72, R12, R46, R72 ;  /* 0x0000002e0c48723c */ /* 0x000fe20000001848 */
[----:B------:R-:W-:Y:S01]  /*2910*/  IMAD.U32 R18, RZ, RZ, UR12 ;  /* 0x0000000cff127e24 */ /* 0x000fe2000f8e00ff */
[----:B------:R-:W-:Y:S01]  /*2920*/  @P5 LEA R28, P4, R29, R16, 0x1 ;  /* 0x000000101d1c5211 */ /* 0x000fe200078808ff */
[----:B------:R-:W-:Y:S01]  /*2930*/  UIADD3 UR4, -UR14, UR4, UR6 ;  /* 0x000000040e047290 */ /* 0x000fe2000fffe106 */
[----:B------:R-:W1:Y:S02]  /*2940*/  MUFU.TANH R23, R23 ;  /* 0x0000001700177308 */ /* 0x000e640000002400 */
[----:B------:R-:W-:-:S02]  /*2950*/  ULDC UR14, c[0x0][0x324] ;  /* 0x0000c900000e7ab9 */ /* 0x000fc40000000800 */
[----:B-----5:R-:W-:Y:S01]  /*2960*/  HMMA.16816.F32 R68, R12, R8, R68 ;  /* 0x000000080c44723c */ /* 0x020fe20000001844 */
[----:B------:R-:W-:-:S03]  /*2970*/  ULOP3.LUT UR14, URZ, UR14, URZ, 0x33, !UPT ;  /* 0x0000000e3f0e7292 */ /* 0x000fc6000f8e333f */
[----:B------:R-:W1:Y:S03]  /*2980*/  MUFU.TANH R7, R7 ;  /* 0x0000000700077308 */ /* 0x000e660000002400 */
[----:B------:R-:W-:Y:S01]  /*2990*/  IMAD.U32 R9, RZ, RZ, UR11 ;  /* 0x0000000bff097e24 */ /* 0x000fe2000f8e00ff */
[----:B------:R-:W-:Y:S01]  /*29a0*/  HMMA.16816.F32 R64, R12, R10, R64 ;  /* 0x0000000a0c40723c */ /* 0x000fe20000001840 */
[----:B------:R-:W-:Y:S01]  /*29b0*/  IMAD.MOV.U32 R8, RZ, RZ, R212 ;  /* 0x000000ffff087224 */ /* 0x000fe200078e00d4 */
[----:B------:R-:W-:Y:S01]  /*29c0*/  @P0 SHF.R.U32.HI R8, RZ, c[0x0][0x2cc], R19 ;  /* 0x0000b300ff080a19 */ /* 0x000fe20000011613 */
[----:B------:R-:W-:Y:S01]  /*29d0*/  FMUL.FTZ R56, R56, c[0x0][0x320] ;  /* 0x0000c80038387a20 */ /* 0x000fe20000410000 */
[----:B------:R-:W-:Y:S01]  /*29e0*/  @P5 LEA.HI.X R29, R18, R17, R9, 0x1, P4 ;  /* 0x00000011121d5211 */ /* 0x000fe200020f0c09 */
[----:B------:R-:W-:Y:S01]  /*29f0*/  FMUL.FTZ R57, R57, c[0x0][0x320] ;  /* 0x0000c80039397a20 */ /* 0x000fe20000410000 */
[----:B------:R-:W-:Y:S01]  /*2a00*/  @!PT LDS RZ, [RZ] ;  /* 0x00000000fffff984 */ /* 0x000fe20000000800 */
[----:B------:R-:W-:Y:S01]  /*2a10*/  @!PT LDS RZ, [RZ] ;  /* 0x00000000fffff984 */ /* 0x000fe20000000800 */
[----:B------:R-:W-:Y:S01]  /*2a20*/  @!PT LDS RZ, [RZ] ;  /* 0x00000000fffff984 */ /* 0x000fe20000000800 */
[----:B------:R5:W-:Y:S01]  /*2a30*/  @P5 LDGSTS.E.BYPASS.LTC128B.128 [R207+0x6100], [R16.64], !P3 ;  /* 0x0610000010cf5fae */ /* 0x000be2000d901d50 */
[----:B------:R-:W-:Y:S01]  /*2a40*/  IMAD.U32 R10, RZ, RZ, UR4 ;  /* 0x00000004ff0a7e24 */ /* 0x000fe2000f8e00ff */
[----:B------:R-:W-:Y:S01]  /*2a50*/  PLOP3.LUT P0, PT, PT, PT, UP1, 0x40, 0x0 ;  /* 0x000000000000781c */ /* 0x000fe20003f0e818 */
[----:B------:R-:W-:Y:S01]  /*2a60*/  FMUL.FTZ R72, R72, c[0x0][0x320] ;  /* 0x0000c80048487a20 */ /* 0x000fe20000410000 */
[----:B------:R-:W1:Y:S01]  /*2a70*/  SHFL.IDX PT, R9, R8, RZ, 0x1c1f ;  /* 0x001c1fff08097589 */ /* 0x000e6200000e0000 */
[----:B------:R-:W-:Y:S01]  /*2a80*/  FMUL.FTZ R73, R73, c[0x0][0x320] ;  /* 0x0000c80049497a20 */ /* 0x000fe20000410000 */
[----:B------:R-:W1:Y:S02]  /*2a90*/  MUFU.TANH R5, R5 ;  /* 0x0000000500057308 */ /* 0x000e640000002400 */
[----:B------:R5:W-:Y:S02]  /*2aa0*/  @P5 LDGSTS.E.BYPASS.LTC128B.128 [R207+0x8100], [R16.64+0x80], !P2 ;  /* 0x0810008010cf5fae */ /* 0x000be4000d101d50 */
[----:B------:R-:W-:-:S02]  /*2ab0*/  FMUL.FTZ R68, R68, c[0x0][0x320] ;  /* 0x0000c80044447a20 */ /* 0x000fc40000410000 */
[----:B------:R-:W-:Y:S01]  /*2ac0*/  FMUL.FTZ R69, R69, c[0x0][0x320] ;  /* 0x0000c80045457a20 */ /* 0x000fe20000410000 */
[----:B------:R5:W-:Y:S01]  /*2ad0*/  @P5 LDGSTS.E.BYPASS.LTC128B.128 [R207+0xa100], [R16.64+0x100], !P1 ;  /* 0x0a10010010cf5fae */ /* 0x000be2000c901d50 */
[----:B------:R1:W1:Y:S03]  /*2ae0*/  MUFU.TANH R155, R56 ;  /* 0x00000038009b7308 */ /* 0x0002660000002400 */
[----:B------:R1:W-:Y:S01]  /*2af0*/  @P5 LDGSTS.E.BYPASS.LTC128B.128 [R207+0x7100], [R28.64], !P3 ;  /* 0x071000001ccf5fae */ /* 0x0003e2000d901d50 */
[----:B------:R-:W-:Y:S02]  /*2b00*/  FMUL.FTZ R64, R64, c[0x0][0x320] ;  /* 0x0000c80040407a20 */ /* 0x000fe40000410000 */
[----:B------:R-:W-:Y:S01]  /*2b10*/  FMUL.FTZ R65, R65, c[0x0][0x320] ;  /* 0x0000c80041417a20 */ /* 0x000fe20000410000 */
[----:B------:R1:W-:Y:S01]  /*2b20*/  @P5 LDGSTS.E.BYPASS.LTC128B.128 [R207+0x9100], [R28.64+0x80], !P2 ;  /* 0x091000801ccf5fae */ /* 0x0003e2000d101d50 */
[----:B------:R1:W1:Y:S03]  /*2b30*/  MUFU.TANH R161, R72 ;  /* 0x0000004800a17308 */ /* 0x0002660000002400 */
[----:B------:R2:W-:Y:S04]  /*2b40*/  @P5 LDGSTS.E.BYPASS.LTC128B.128 [R207+0xb100], [R28.64+0x100], !P1 ;  /* 0x0b1001001ccf5fae */ /* 0x0005e8000c901d50 */
[----:B------:R-:W0:Y:S01]  /*2b50*/  LDGDEPBAR ;  /* 0x00000000000079af */ /* 0x000e220000000000 */
[----:B------:R1:W1:Y:S08]  /*2b60*/  MUFU.TANH R157, R73 ;  /* 0x00000049009d7308 */ /* 0x0002700000002400 */
[----:B------:R2:W2:Y:S01]  /*2b70*/  MUFU.TANH R163, R57 ;  /* 0x0000003900a37308 */ /* 0x0004a20000002400 */
[----:B-----5:R-:W-:-:S02]  /*2b80*/  IADD3 R16, R10, -c[0x0][0x168], -R213 ;  /* 0x80005a000a107a10 */ /* 0x020fc40007ffe8d5 */
[----:B------:R-:W-:Y:S02]  /*2b90*/  IADD3 R10, -R213, c[0x0][0x1d0], -R6 ;  /* 0x00007400d50a7a10 */ /* 0x000fe40007ffe906 */
[----:B------:R-:W-:-:S03]  /*2ba0*/  IADD3 R17, R16, c[0x0][0x328], RZ ;  /* 0x0000ca0010117a10 */ /* 0x000fc60007ffe0ff */
[----:B------:R2:W2:Y:S01]  /*2bb0*/  MUFU.TANH R167, R68 ;  /* 0x0000004400a77308 */ /* 0x0004a20000002400 */
[----:B------:R-:W-:Y:S01]  /*2bc0*/  IADD3 R16, R16, UR14, RZ ;  /* 0x0000000e10107c10 */ /* 0x000fe2000fffe0ff */
[----:B-1----:R-:W-:-:S04]  /*2bd0*/  IMAD.IADD R19, R17, 0x1, R9 ;  /* 0x0000000111137824 */ /* 0x002fc800078e0209 */
[----:B------:R-:W-:Y:S02]  /*2be0*/  IMAD.IADD R18, R16, 0x1, R9 ;  /* 0x0000000110127824 */ /* 0x000fe400078e0209 */
[----:B------:R1:W1:Y:S01]  /*2bf0*/  MUFU.TANH R165, R69 ;  /* 0x0000004500a57308 */ /* 0x0002620000002400 */
[----:B------:R-:W-:-:S07]  /*2c00*/  IMNMX R19, R19, R10, PT ;  /* 0x0000000a13137217 */ /* 0x000fce0003800200 */
[----:B------:R1:W1:Y:S08]  /*2c10*/  MUFU.TANH R143, R64 ;  /* 0x00000040008f7308 */ /* 0x0002700000002400 */
[----:B------:R1:W1:Y:S01]  /*2c20*/  MUFU.TANH R141, R65 ;  /* 0x00000041008d7308 */ /* 0x0002620000002400 */
[----:B------:R-:W-:Y:S05]  /*2c30*/  @P0 BRA `(.L_x_155) ;  /* 0x0000018000000947 */ /* 0x000fea0003800000 */
[----:B--234-:R-:W-:Y:S01]  /*2c40*/  IADD3 R9, R9, c[0x0][0x1d0], RZ ;  /* 0x0000740009097a10 */ /* 0x01cfe20007ffe0ff */
[----:B------:R-:W-:Y:S03]  /*2c50*/  BSSY B0, `(.L_x_156) ;  /* 0x0000011000007945 */ /* 0x000fe60003800000 */
[----:B------:R-:W-:-:S04]  /*2c60*/  IADD3 R11, R9, -c[0x0][0x168], RZ ;  /* 0x80005a00090b7a10 */ /* 0x000fc80007ffe0ff */
[----:B------:R-:W-:-:S13]  /*2c70*/  ISETP.GT.AND P0, PT, R11, -0x1, PT ;  /* 0xffffffff0b00780c */ /* 0x000fda0003f04270 */
[----:B------:R-:W-:Y:S05]  /*2c80*/  @P0 BRA `(.L_x_157) ;  /* 0x0000008000000947 */ /* 0x000fea0003800000 */
[----:B------:R-:W-:Y:S01]  /*2c90*/  ULDC UR4, c[0x0][0x32c] ;  /* 0x0000cb0000047ab9 */ /* 0x000fe20000000800 */
[----:B------:R-:W-:Y:S01]  /*2ca0*/  LOP3.LUT R11, RZ, R11, RZ, 0x33, !PT ;  /* 0x0000000bff0b7212 */ /* 0x000fe200078e33ff */
[----:B------:R-:W-:-:S06]  /*2cb0*/  UISETP.NE.AND UP0, UPT, UR6, UR4, UPT ;  /* 0x000000040600728c */ /* 0x000fcc000bf05270 */
[----:B------:R-:W-:-:S13]  /*2cc0*/  PLOP3.LUT P0, PT, PT, PT, UP0, 0x80, 0x0 ;  /* 0x000000000000781c */ /* 0x000fda0003f0f008 */
[----:B------:R-:W-:-:S05]  /*2cd0*/  @P0 IMAD.HI.U32 R9, R11, c[0x0][0x330], RZ ;  /* 0x0000cc000b090a27 */ /* 0x000fca00078e00ff */
[----:B------:R-:W-:-:S04]  /*2ce0*/  @P0 SHF.R.U32.HI R11, RZ, c[0x0][0x334], R9 ;  /* 0x0000cd00ff0b0a19 */ /* 0x000fc80000011609 */
[----:B------:R-:W-:Y:S01]  /*2cf0*/  LOP3.LUT R11, RZ, R11, RZ, 0x33, !PT ;  /* 0x0000000bff0b7212 */ /* 0x000fe200078e33ff */
[----:B------:R-:W-:Y:S05]  /*2d00*/  BRA `(.L_x_158) ;  /* 0x0000005000007947 */ /* 0x000fea0003800000 */
.L_x_157:
[----:B------:R-:W-:Y:S02]  /*2d10*/  ULDC UR4, c[0x0][0x32c] ;  /* 0x0000cb0000047ab9 */ /* 0x000fe40000000800 */
[----:B------:R-:W-:-:S06]  /*2d20*/  UISETP.NE.AND UP0, UPT, UR6, UR4, UPT ;  /* 0x000000040600728c */ /* 0x000fcc000bf05270 */
[----:B------:R-:W-:-:S13]  /*2d30*/  PLOP3.LUT P0, PT, PT, PT, UP0, 0x80, 0x0 ;  /* 0x000000000000781c */ /* 0x000fda0003f0f008 */
[----:B------:R-:W-:-:S05]  /*2d40*/  @P0 IMAD.HI.U32 R9, R11, c[0x0][0x330], RZ ;  /* 0x0000cc000b090a27 */ /* 0x000fca00078e00ff */
[----:B------:R-:W-:Y:S02]  /*2d50*/  @P0 SHF.R.U32.HI R11, RZ, c[0x0][0x334], R9 ;  /* 0x0000cd00ff0b0a19 */ /* 0x000fe40000011609 */
.L_x_158:
[----:B------:R-:W-:Y:S05]  /*2d60*/  BSYNC B0 ;  /* 0x0000000000007941 */ /* 0x000fea0003800000 */
.L_x_156:
[----:B------:R-:W-:-:S04]  /*2d70*/  IMAD R12, R11, c[0x0][0x32c], -R6 ;  /* 0x0000cb000b0c7a24 */ /* 0x000fc800078e0a06 */
[----:B------:R-:W-:-:S05]  /*2d80*/  IMAD.IADD R9, R12, 0x1, -R213 ;  /* 0x000000010c097824 */ /* 0x000fca00078e0ad5 */
[----:B------:R-:W-:Y:S02]  /*2d90*/  IADD3 R12, R9, c[0x0][0x32c], RZ ;  /* 0x0000cb00090c7a10 */ /* 0x000fe40007ffe0ff */
[----:B------:R-:W-:Y:S02]  /*2da0*/  IMNMX R18, R18, R9, !PT ;  /* 0x0000000912127217 */ /* 0x000fe40007800200 */
[----:B------:R-:W-:Y:S02]  /*2db0*/  IMNMX R19, R19, R12, PT ;  /* 0x0000000c13137217 */ /* 0x000fe40003800200 */
.L_x_155:
[----:B--234-:R-:W-:Y:S01]  /*2dc0*/  ISETP.LT.AND P0, PT, RZ, UR13, PT ;  /* 0x0000000dff007c0c */ /* 0x01cfe2000bf01270 */
[----:B------:R-:W2:Y:S01]  /*2dd0*/  SHFL.IDX PT, R28, R8, 0x1, 0x1c1f ;  /* 0x003c1f00081c7f89 */ /* 0x000ea200000e0000 */
[----:B------:R-:W-:Y:S02]  /*2de0*/  FMUL.FTZ R14, R34, c[0x0][0x320] ;  /* 0x0000c800220e7a20 */ /* 0x000fe40000410000 */
[C---:B------:R-:W-:Y:S01]  /*2df0*/  ISETP.GT.AND P4, PT, R18.reuse, 0x1, P0 ;  /* 0x000000011200780c */ /* 0x040fe20000784270 */
[----:B------:R-:W-:Y:S01]  /*2e00*/  FMUL.FTZ R12, R35, c[0x0][0x320] ;  /* 0x0000c800230c7a20 */ /* 0x000fe20000410000 */
[----:B------:R-:W-:Y:S01]  /*2e10*/  ISETP.GT.AND P5, PT, R18, RZ, P0 ;  /* 0x000000ff1200720c */ /* 0x000fe200007a4270 */
[----:B------:R-:W-:Y:S01]  /*2e20*/  FMUL.FTZ R26, R39, c[0x0][0x320] ;  /* 0x0000c800271a7a20 */ /* 0x000fe20000410000 */
[----:B------:R-:W-:Y:S01]  /*2e30*/  ISETP.LT.OR P4, PT, R19, 0x2, P4 ;  /* 0x000000021300780c */ /* 0x000fe20002781670 */
[----:B------:R-:W-:Y:S01]  /*2e40*/  FMUL.FTZ R27, R43, c[0x0][0x320] ;  /* 0x0000c8002b1b7a20 */ /* 0x000fe20000410000 */
[----:B------:R-:W-:Y:S01]  /*2e50*/  ISETP.LT.OR P5, PT, R19, 0x1, P5 ;  /* 0x000000011300780c */ /* 0x000fe20002fa1670 */
[----:B------:R-:W-:Y:S01]  /*2e60*/  FMUL.FTZ R59, R59, c[0x0][0x320] ;  /* 0x0000c8003b3b7a20 */ /* 0x000fe20000410000 */
[----:B------:R-:W-:Y:S01]  /*2e70*/  FSEL R21, R21, -INF , !P4 ;  /* 0xff80000015157808 */ /* 0x000fe20006000000 */
[----:B------:R-:W-:Y:S01]  /*2e80*/  FMUL.FTZ R58, R58, c[0x0][0x320] ;  /* 0x0000c8003a3a7a20 */ /* 0x000fe20000410000 */
[----:B------:R-:W-:Y:S01]  /*2e90*/  ISETP.GT.AND P4, PT, R18, 0x10, P0 ;  /* 0x000000101200780c */ /* 0x000fe20000784270 */
[----:B------:R-:W-:Y:S01]  /*2ea0*/  FMUL.FTZ R74, R74, c[0x0][0x320] ;  /* 0x0000c8004a4a7a20 */ /* 0x000fe20000410000 */
[----:B------:R-:W-:Y:S01]  /*2eb0*/  FSEL R15, R0, -INF , !P5 ;  /* 0xff800000000f7808 */ /* 0x000fe20006800000 */
[----:B------:R-:W-:Y:S01]  /*2ec0*/  FMUL.FTZ R75, R75, c[0x0][0x320] ;  /* 0x0000c8004b4b7a20 */ /* 0x000fe20000410000 */
[----:B------:R-:W-:Y:S01]  /*2ed0*/  ISETP.LT.OR P4, PT, R19, 0x11, P4 ;  /* 0x000000111300780c */ /* 0x000fe20002781670 */
[----:B------:R-:W-:Y:S01]  /*2ee0*/  FMUL.FTZ R70, R70, c[0x0][0x320] ;  /* 0x0000c80046467a20 */ /* 0x000fe20000410000 */
[C---:B------:R-:W-:Y:S01]  /*2ef0*/  ISETP.GT.AND P6, PT, R18.reuse, 0x8, P0 ;  /* 0x000000081200780c */ /* 0x040fe200007c4270 */
[----:B------:R-:W-:Y:S01]  /*2f00*/  FMUL.FTZ R71, R71, c[0x0][0x320] ;  /* 0x0000c80047477a20 */ /* 0x000fe20000410000 */
[----:B------:R-:W-:Y:S01]  /*2f10*/  ISETP.GT.AND P5, PT, R18, 0x9, P0 ;  /* 0x000000091200780c */ /* 0x000fe200007a4270 */
[----:B------:R-:W-:Y:S01]  /*2f20*/  FMUL.FTZ R30, R30, c[0x0][0x320] ;  /* 0x0000c8001e1e7a20 */ /* 0x000fe20000410000 */
[----:B------:R-:W-:Y:S01]  /*2f30*/  FSEL R11, R24, -INF , !P4 ;  /* 0xff800000180b7808 */ /* 0x000fe20006000000 */
[----:B------:R-:W-:Y:S01]  /*2f40*/  FMUL.FTZ R31, R31, c[0x0][0x320] ;  /* 0x0000c8001f1f7a20 */ /* 0x000fe20000410000 */
[----:B------:R-:W-:Y:S01]  /*2f50*/  ISETP.GT.AND P4, PT, R18, 0x19, P0 ;  /* 0x000000191200780c */ /* 0x000fe20000784270 */
[----:B------:R-:W-:Y:S01]  /*2f60*/  FMUL.FTZ R66, R66, c[0x0][0x320] ;  /* 0x0000c80042427a20 */ /* 0x000fe20000410000 */
[----:B------:R-:W-:Y:S01]  /*2f70*/  ISETP.LT.OR P6, PT, R19, 0x9, P6 ;  /* 0x000000091300780c */ /* 0x000fe200037c1670 */
[----:B------:R-:W-:Y:S01]  /*2f80*/  FMUL.FTZ R67, R67, c[0x0][0x320] ;  /* 0x0000c80043437a20 */ /* 0x000fe20000410000 */
[C---:B------:R-:W-:Y:S01]  /*2f90*/  ISETP.LT.OR P5, PT, R19.reuse, 0xa, P5 ;  /* 0x0000000a1300780c */ /* 0x040fe20002fa1670 */
[----:B------:R3:W4:Y:S01]  /*2fa0*/  MUFU.TANH R162, R59 ;  /* 0x0000003b00a27308 */ /* 0x0007220000002400 */
[----:B------:R-:W-:Y:S01]  /*2fb0*/  ISETP.LT.OR P4, PT, R19, 0x1a, P4 ;  /* 0x0000001a1300780c */ /* 0x000fe20002781670 */
[----:B--2---:R-:W-:Y:S01]  /*2fc0*/  IMAD.IADD R17, R17, 0x1, R28 ;  /* 0x0000000111117824 */ /* 0x004fe200078e021c */
[----:B------:R-:W-:Y:S01]  /*2fd0*/  FSEL R13, R22, -INF , !P6 ;  /* 0xff800000160d7808 */ /* 0x000fe20007000000 */
[----:B------:R-:W-:Y:S01]  /*2fe0*/  FMUL.FTZ R22, R38, c[0x0][0x320] ;  /* 0x0000c80026167a20 */ /* 0x000fe20000410000 */
[----:B------:R-:W-:-:S02]  /*2ff0*/  FSEL R23, R23, -INF , !P5 ;  /* 0xff80000017177808 */ /* 0x000fc40006800000 */
[C---:B------:R-:W-:Y:S01]  /*3000*/  ISETP.GT.AND P6, PT, R18.reuse, 0x11, P0 ;  /* 0x000000111200780c */ /* 0x040fe200007c4270 */
[----:B------:R3:W2:Y:S01]  /*3010*/  MUFU.TANH R172, R58 ;  /* 0x0000003a00ac7308 */ /* 0x0006a20000002400 */
[C---:B------:R-:W-:Y:S02]  /*3020*/  ISETP.GT.AND P5, PT, R18.reuse, 0x18, P0 ;  /* 0x000000181200780c */ /* 0x040fe400007a4270 */
[----:B------:R-:W-:Y:S02]  /*3030*/  FSEL R5, R5, -INF , !P4 ;  /* 0xff80000005057808 */ /* 0x000fe40006000000 */
[----:B------:R-:W-:Y:S02]  /*3040*/  ISETP.GT.AND P4, PT, R18, 0x28, P0 ;  /* 0x000000281200780c */ /* 0x000fe40000784270 */
[C---:B------:R-:W-:Y:S01]  /*3050*/  ISETP.LT.OR P6, PT, R19.reuse, 0x12, P6 ;  /* 0x000000121300780c */ /* 0x040fe200037c1670 */
[----:B------:R-:W1:Y:S01]  /*3060*/  MUFU.TANH R14, R14 ;  /* 0x0000000e000e7308 */ /* 0x000e620000002400 */
[----:B------:R-:W-:-:S02]  /*3070*/  ISETP.LT.OR P5, PT, R19, 0x19, P5 ;  /* 0x000000191300780c */ /* 0x000fc40002fa1670 */
[----:B------:R-:W-:Y:S02]  /*3080*/  ISETP.LT.OR P4, PT, R19, 0x29, P4 ;  /* 0x000000291300780c */ /* 0x000fe40002781670 */
[----:B------:R-:W-:Y:S02]  /*3090*/  FSEL R9, R25, -INF , !P6 ;  /* 0xff80000019097808 */ /* 0x000fe40007000000 */
[----:B------:R-:W-:Y:S01]  /*30a0*/  FSEL R7, R7, -INF , !P5 ;  /* 0xff80000007077808 */ /* 0x000fe20006800000 */
[----:B------:R-:W1:Y:S01]  /*30b0*/  MUFU.TANH R12, R12 ;  /* 0x0000000c000c7308 */ /* 0x000e620000002400 */
[C---:B------:R-:W-:Y:S02]  /*30c0*/  ISETP.GT.AND P6, PT, R18.reuse, 0x20, P0 ;  /* 0x000000201200780c */ /* 0x040fe400007c4270 */
[----:B------:R-:W-:Y:S02]  /*30d0*/  ISETP.GT.AND P5, PT, R18, 0x21, P0 ;  /* 0x000000211200780c */ /* 0x000fe400007a4270 */
[----:B------:R-:W-:-:S02]  /*30e0*/  FSEL R161, R161, -INF , !P4 ;  /* 0xff800000a1a17808 */ /* 0x000fc40006000000 */
[----:B------:R-:W-:Y:S01]  /*30f0*/  ISETP.GT.AND P4, PT, R18, 0x31, P0 ;  /* 0x000000311200780c */ /* 0x000fe20000784270 */
[----:B------:R3:W1:Y:S01]  /*3100*/  MUFU.TANH R170, R74 ;  /* 0x0000004a00aa7308 */ /* 0x0006620000002400 */
[C---:B------:R-:W-:Y:S02]  /*3110*/  ISETP.LT.OR P6, PT, R19.reuse, 0x21, P6 ;  /* 0x000000211300780c */ /* 0x040fe400037c1670 */
[C---:B------:R-:W-:Y:S02]  /*3120*/  ISETP.LT.OR P5, PT, R19.reuse, 0x22, P5 ;  /* 0x000000221300780c */ /* 0x040fe40002fa1670 */
[----:B------:R-:W-:Y:S02]  /*3130*/  ISETP.LT.OR P4, PT, R19, 0x32, P4 ;  /* 0x000000321300780c */ /* 0x000fe40002781670 */
[----:B------:R-:W-:Y:S01]  /*3140*/  FSEL R155, R155, -INF , !P6 ;  /* 0xff8000009b9b7808 */ /* 0x000fe20007000000 */
[----:B------:R3:W1:Y:S01]  /*3150*/  MUFU.TANH R164, R75 ;  /* 0x0000004b00a47308 */ /* 0x0006620000002400 */
[----:B------:R-:W-:-:S02]  /*3160*/  FSEL R163, R163, -INF , !P5 ;  /* 0xff800000a3a37808 */ /* 0x000fc40006800000 */
[C---:B------:R-:W-:Y:S02]  /*3170*/  ISETP.GT.AND P6, PT, R18.reuse, 0x29, P0 ;  /* 0x000000291200780c */ /* 0x040fe400007c4270 */
[----:B------:R-:W-:Y:S02]  /*3180*/  ISETP.GT.AND P5, PT, R18, 0x30, P0 ;  /* 0x000000301200780c */ /* 0x000fe400007a4270 */
[----:B-1----:R-:W-:Y:S01]  /*3190*/  FSEL R165, R165, -INF , !P4 ;  /* 0xff800000a5a57808 */ /* 0x002fe20006000000 */
[----:B------:R-:W1:Y:S01]  /*31a0*/  MUFU.TANH R26, R26 ;  /* 0x0000001a001a7308 */ /* 0x000e620000002400 */
[----:B------:R-:W-:Y:S02]  /*31b0*/  PLOP3.LUT P4, PT, PT, PT, UP1, 0x40, 0x0 ;  /* 0x000000000000781c */ /* 0x000fe40003f8e818 */
[C---:B------:R-:W-:Y:S02]  /*31c0*/  ISETP.LT.OR P6, PT, R19.reuse, 0x2a, P6 ;  /* 0x0000002a1300780c */ /* 0x040fe400037c1670 */
[----:B------:R-:W-:-:S02]  /*31d0*/  ISETP.LT.OR P5, PT, R19, 0x31, P5 ;  /* 0x000000311300780c */ /* 0x000fc40002fa1670 */
[----:B------:R-:W-:Y:S01]  /*31e0*/  FSEL R157, R157, -INF , !P6 ;  /* 0xff8000009d9d7808 */ /* 0x000fe20007000000 */
[----:B------:R-:W1:Y:S01]  /*31f0*/  MUFU.TANH R27, R27 ;  /* 0x0000001b001b7308 */ /* 0x000e620000002400 */
[----:B------:R-:W-:Y:S02]  /*3200*/  FSEL R167, R167, -INF , !P5 ;  /* 0xff800000a7a77808 */ /* 0x000fe40006800000 */
[C---:B------:R-:W-:Y:S02]  /*3210*/  ISETP.GT.AND P6, PT, R18.reuse, 0x38, P0 ;  /* 0x000000381200780c */ /* 0x040fe400007c4270 */
[----:B------:R-:W-:Y:S02]  /*3220*/  ISETP.GT.AND P5, PT, R18, 0x39, P0 ;  /* 0x000000391200780c */ /* 0x000fe400007a4270 */
[C---:B------:R-:W-:Y:S01]  /*3230*/  ISETP.LT.OR P6, PT, R19.reuse, 0x39, P6 ;  /* 0x000000391300780c */ /* 0x040fe200037c1670 */
[----:B------:R3:W1:Y:S01]  /*3240*/  MUFU.TANH R166, R70 ;  /* 0x0000004600a67308 */ /* 0x0006620000002400 */
[----:B------:R-:W-:Y:S01]  /*3250*/  ISETP.LT.OR P5, PT, R19, 0x3a, P5 ;  /* 0x0000003a1300780c */ /* 0x000fe20002fa1670 */
[----:B------:R-:W-:Y:S01]  /*3260*/  IMAD.IADD R19, R16, 0x1, R28 ;  /* 0x0000000110137824 */ /* 0x000fe200078e021c */
[----:B------:R-:W-:-:S02]  /*3270*/  IMNMX R17, R17, R10, PT ;  /* 0x0000000a11117217 */ /* 0x000fc40003800200 */
[----:B------:R-:W-:Y:S02]  /*3280*/  FSEL R143, R143, -INF , !P6 ;  /* 0xff8000008f8f7808 */ /* 0x000fe40007000000 */
[----:B------:R-:W-:Y:S01]  /*3290*/  FSEL R141, R141, -INF , !P5 ;  /* 0xff8000008d8d7808 */ /* 0x000fe20006800000 */
[----:B------:R3:W1:Y:S08]  /*32a0*/  MUFU.TANH R142, R71 ;  /* 0x00000047008e7308 */ /* 0x0006700000002400 */
[----:B------:R3:W1:Y:S08]  /*32b0*/  MUFU.TANH R0, R30 ;  /* 0x0000001e00007308 */ /* 0x0006700000002400 */
[----:B------:R3:W1:Y:S08]  /*32c0*/  MUFU.TANH R8, R31 ;  /* 0x0000001f00087308 */ /* 0x0006700000002400 */
[----:B------:R3:W1:Y:S08]  /*32d0*/  MUFU.TANH R140, R66 ;  /* 0x00000042008c7308 */ /* 0x0006700000002400 */
[----:B------:R3:W1:Y:S08]  /*32e0*/  MUFU.TANH R160, R67 ;  /* 0x0000004300a07308 */ /* 0x0006700000002400 */
[----:B------:R-:W1:Y:S01]  /*32f0*/  MUFU.TANH R22, R22 ;  /* 0x0000001600167308 */ /* 0x000e620000002400 */
[----:B------:R-:W-:Y:S05]  /*3300*/  @P4 BRA `(.L_x_159) ;  /* 0x0000018000004947 */ /* 0x000fea0003800000 */
[----:B--2-4-:R-:W-:Y:S01]  /*3310*/  IADD3 R25, R28, c[0x0][0x1d0], RZ ;  /* 0x000074001c197a10 */ /* 0x014fe20007ffe0ff */
        /* <DEDUP_REMOVED lines=12> */
.L_x_161:
[----:B------:R-:W-:Y:S02]  /*33e0*/  ULDC UR4, c[0x0][0x32c] ;  /* 0x0000cb0000047ab9 */ /* 0x000fe40000000800 */
[----:B------:R-:W-:-:S06]  /*33f0*/  UISETP.NE.AND UP0, UPT, UR6, UR4, UPT ;  /* 0x000000040600728c */ /* 0x000fcc000bf05270 */
[----:B------:R-:W-:-:S13]  /*3400*/  PLOP3.LUT P4, PT, PT, PT, UP0, 0x80, 0x0 ;  /* 0x000000000000781c */ /* 0x000fda0003f8f008 */
[----:B------:R-:W-:-:S05]  /*3410*/  @P4 IMAD.HI.U32 R10, R25, c[0x0][0x330], RZ ;  /* 0x0000cc00190a4a27 */ /* 0x000fca00078e00ff */
[----:B------:R-:W-:Y:S02]  /*3420*/  @P4 SHF.R.U32.HI R25, RZ, c[0x0][0x334], R10 ;  /* 0x0000cd00ff194a19 */ /* 0x000fe4000001160a */
.L_x_162:
[----:B------:R-:W-:Y:S05]  /*3430*/  BSYNC B0 ;  /* 0x0000000000007941 */ /* 0x000fea0003800000 */
.L_x_160:
[----:B------:R-:W-:-:S04]  /*3440*/  IMAD R10, R25, c[0x0][0x32c], -R6 ;  /* 0x0000cb00190a7a24 */ /* 0x000fc800078e0a06 */
[----:B------:R-:W-:-:S05]  /*3450*/  IMAD.IADD R10, R10, 0x1, -R213 ;  /* 0x000000010a0a7824 */ /* 0x000fca00078e0ad5 */
[----:B------:R-:W-:Y:S02]  /*3460*/  IADD3 R6, R10, c[0x0][0x32c], RZ ;  /* 0x0000cb000a067a10 */ /* 0x000fe40007ffe0ff */
[----:B------:R-:W-:Y:S02]  /*3470*/  IMNMX R19, R19, R10, !PT ;  /* 0x0000000a13137217 */ /* 0x000fe40007800200 */
[----:B------:R-:W-:Y:S02]  /*3480*/  IMNMX R17, R17, R6, PT ;  /* 0x0000000611117217 */ /* 0x000fe40003800200 */
.L_x_159:
[C---:B--2-4-:R-:W-:Y:S01]  /*3490*/  ISETP.GT.AND P5, PT, R19.reuse, 0x9, P0 ;  /* 0x000000091300780c */ /* 0x054fe200007a4270 */
[----:B------:R-:W-:Y:S01]  /*34a0*/  IMAD.SHL.U32 R203, R4, 0x2, RZ ;  /* 0x0000000204cb7824 */ /* 0x000fe200078e00ff */
[----:B------:R-:W-:Y:S01]  /*34b0*/  ISETP.GT.AND P6, PT, R19, 0x1, P0 ;  /* 0x000000011300780c */ /* 0x000fe200007c4270 */
[----:B------:R-:W-:Y:S01]  /*34c0*/  ULDC.64 UR4, c[0x0][0x2c8] ;  /* 0x0000b20000047ab9 */ /* 0x000fe20000000a00 */
[----:B------:R-:W-:Y:S01]  /*34d0*/  ISETP.LT.OR P5, PT, R17, 0xa, P5 ;  /* 0x0000000a1100780c */ /* 0x000fe20002fa1670 */
[--C-:B------:R-:W-:Y:S01]  /*34e0*/  IMAD R197, R3, 0x2, R203.reuse ;  /* 0x0000000203c57824 */ /* 0x100fe200078e02cb */
[----:B------:R-:W-:Y:S01]  /*34f0*/  FMNMX.FTZ R10, R15, R21, !PT ;  /* 0x000000150f0a7209 */ /* 0x000fe20007810000 */
[----:B------:R-:W-:Y:S01]  /*3500*/  LDSM.16.MT88.4 R40, [R203+0x2100] ;  /* 0x00210000cb28783b */ /* 0x000fe20000004200 */
[----:B-1----:R-:W-:Y:S01]  /*3510*/  FSEL R6, R26, -INF , !P5 ;  /* 0xff8000001a067808 */ /* 0x002fe20006800000 */
[----:B------:R-:W-:Y:S01]  /*3520*/  IMAD R198, R2, 0x2, R203 ;  /* 0x0000000202c67824 */ /* 0x000fe200078e02cb */
[C---:B------:R-:W-:Y:S01]  /*3530*/  ISETP.GT.AND P5, PT, R19.reuse, RZ, P0 ;  /* 0x000000ff1300720c */ /* 0x040fe200007a4270 */
[----:B---3--:R-:W-:Y:S01]  /*3540*/  LDSM.16.MT88.4 R56, [R197+0x2100] ;  /* 0x00210000c538783b */ /* 0x008fe20000004200 */
[----:B------:R-:W-:Y:S01]  /*3550*/  ISETP.GT.AND P4, PT, R19, 0x8, P0 ;  /* 0x000000081300780c */ /* 0x000fe20000784270 */
[----:B------:R-:W-:Y:S01]  /*3560*/  IMAD R196, R3, 0x2, R198 ;  /* 0x0000000203c47824 */ /* 0x000fe200078e02c6 */
[C---:B------:R-:W-:Y:S01]  /*3570*/  ISETP.LT.OR P6, PT, R17.reuse, 0x2, P6 ;  /* 0x000000021100780c */ /* 0x040fe200037c1670 */
[----:B------:R-:W-:Y:S01]  /*3580*/  LDSM.16.MT88.4 R124, [R203+0x100] ;  /* 0x00010000cb7c783b */ /* 0x000fe20000004200 */
[----:B------:R-:W-:Y:S01]  /*3590*/  ISETP.LT.OR P5, PT, R17, 0x1, P5 ;  /* 0x000000011100780c */ /* 0x000fe20002fa1670 */
[----:B------:R-:W-:Y:S01]  /*35a0*/  UIMAD.WIDE.U32 UR18, UR15, UR4, URZ ;  /* 0x000000040f1272a5 */ /* 0x000fe2000f8e003f */
[----:B------:R-:W-:Y:S01]  /*35b0*/  FMNMX.FTZ R10, R13, R10, !PT ;  /* 0x0000000a0d0a7209 */ /* 0x000fe20007810000 */
[----:B------:R-:W-:Y:S01]  /*35c0*/  LDSM.16.MT88.4 R116, [R198+0x100] ;  /* 0x00010000c674783b */ /* 0x000fe20000004200 */
[----:B------:R-:W-:Y:S01]  /*35d0*/  ISETP.LT.OR P4, PT, R17, 0x9, P4 ;  /* 0x000000091100780c */ /* 0x000fe20002781670 */
[----:B------:R-:W-:Y:S01]  /*35e0*/  @UP2 USHF.R.U32.HI UR15, URZ, UR5, UR19 ;  /* 0x000000053f0f2299 */ /* 0x000fe20008011613 */
[----:B------:R-:W-:Y:S01]  /*35f0*/  FSEL R18, R27, -INF , !P6 ;  /* 0xff8000001b127808 */ /* 0x000fe20007000000 */
[----:B------:R-:W-:Y:S01]  /*3600*/  LDSM.16.MT88.4 R108, [R197+0x100] ;  /* 0x00010000c56c783b */ /* 0x000fe20000004200 */
[----:B------:R-:W-:Y:S01]  /*3610*/  FSEL R20, R20, -INF , !P5 ;  /* 0xff80000014147808 */ /* 0x000fe20006800000 */
[----:B------:R-:W-:Y:S01]  /*3620*/  UIADD3 UR4, UR7, UR15, URZ ;  /* 0x0000000f07047290 */ /* 0x000fe2000fffe03f */
[----:B------:R-:W-:Y:S01]  /*3630*/  ISETP.GT.AND P6, PT, R19, 0x10, P0 ;  /* 0x000000101300780c */ /* 0x000fe200007c4270 */
[----:B------:R-:W-:Y:S01]  /*3640*/  LDSM.16.MT88.4 R100, [R196+0x100] ;  /* 0x00010000c464783b */ /* 0x000fe20000004200 */
[----:B------:R-:W-:Y:S01]  /*3650*/  FMNMX.FTZ R10, R23, R10, !PT ;  /* 0x0000000a170a7209 */ /* 0x000fe20007810000 */
[----:B------:R-:W-:Y:S01]  /*3660*/  ULDC UR7, c[0x0][0x328] ;  /* 0x0000ca0000077ab9 */ /* 0x000fe20000000800 */
[----:B------:R-:W-:Y:S01]  /*3670*/  FSEL R16, R22, -INF , !P4 ;  /* 0xff80000016107808 */ /* 0x000fe20006000000 */
[----:B------:R-:W-:Y:S01]  /*3680*/  LDSM.16.MT88.4 R48, [R198+0x2100] ;  /* 0x00210000c630783b */ /* 0x000fe20000004200 */
[----:B------:R-:W-:Y:S01]  /*3690*/  FMNMX.FTZ R25, R20, R18, !PT ;  /* 0x0000001214197209 */ /* 0x000fe20007810000 */
[----:B------:R-:W-:Y:S01]  /*36a0*/  UIADD3 UR13, UR13, -0x2, URZ ;  /* 0xfffffffe0d0d7890 */ /* 0x000fe2000fffe03f */
[----:B------:R-:W-:Y:S01]  /*36b0*/  FMNMX.FTZ R10, R11, R10, !PT ;  /* 0x0000000a0b0a7209 */ /* 0x000fe20007810000 */
[----:B------:R-:W-:Y:S01]  /*36c0*/  LDSM.16.MT88.4 R64, [R196+0x2100] ;  /* 0x00210000c440783b */ /* 0x000fe20000004200 */
[----:B------:R-:W-:Y:S01]  /*36d0*/  ISETP.LT.OR P6, PT, R17, 0x11, P6 ;  /* 0x000000111100780c */ /* 0x000fe200037c1670 */
[----:B------:R-:W-:Y:S01]  /*36e0*/  UIADD3 UR7, UR4, UR7, URZ ;  /* 0x0000000704077290 */ /* 0x000fe2000fffe03f */
[----:B------:R-:W-:Y:S01]  /*36f0*/  ISETP.GT.AND P4, PT, R19, 0x11, P0 ;  /* 0x000000111300780c */ /* 0x000fe20000784270 */
[----:B------:R-:W-:Y:S01]  /*3700*/  LDSM.16.MT88.4 R72, [R203+0x4100] ;  /* 0x00410000cb48783b */ /* 0x000fe20000004200 */
[----:B------:R-:W-:-:S02]  /*3710*/  FMNMX.FTZ R25, R16, R25, !PT ;  /* 0x0000001910197209 */ /* 0x000fc40007810000 */
[----:B------:R-:W-:Y:S01]  /*3720*/  FMNMX.FTZ R10, R9, R10, !PT ;  /* 0x0000000a090a7209 */ /* 0x000fe20007810000 */
[----:B------:R-:W-:Y:S01]  /*3730*/  LDSM.16.MT88.4 R80, [R198+0x4100] ;  /* 0x00410000c650783b */ /* 0x000fe20000004200 */
[----:B------:R-:W-:Y:S02]  /*3740*/  FSEL R14, R14, -INF , !P6 ;  /* 0xff8000000e0e7808 */ /* 0x000fe40007000000 */
[----:B------:R-:W-:Y:S01]  /*3750*/  ISETP.LT.OR P4, PT, R17, 0x12, P4 ;  /* 0x000000121100780c */ /* 0x000fe20002781670 */
[----:B------:R-:W-:Y:S01]  /*3760*/  LDSM.16.MT88.4 R88, [R197+0x4100] ;  /* 0x00410000c558783b */ /* 0x000fe20000004200 */
[----:B------:R-:W-:Y:S02]  /*3770*/  ISETP.GT.AND P6, PT, R19, 0x18, P0 ;  /* 0x000000181300780c */ /* 0x000fe400007c4270 */
[----:B------:R-:W-:Y:S01]  /*3780*/  FMNMX.FTZ R25, R6, R25, !PT ;  /* 0x0000001906197209 */ /* 0x000fe20007810000 */
[----:B------:R-:W-:Y:S01]  /*3790*/  LDSM.16.MT88.4 R136, [R198+0x900] ;  /* 0x00090000c688783b */ /* 0x000fe20000004200 */
[----:B------:R-:W-:-:S02]  /*37a0*/  FMNMX.FTZ R10, R7, R10, !PT ;  /* 0x0000000a070a7209 */ /* 0x000fc40007810000 */
[----:B------:R-:W-:Y:S01]  /*37b0*/  FSEL R12, R12, -INF , !P4 ;  /* 0xff8000000c0c7808 */ /* 0x000fe20006000000 */
[----:B------:R-:W-:Y:S01]  /*37c0*/  LDSM.16.MT88.4 R32, [R197+0x900] ;  /* 0x00090000c520783b */ /* 0x000fe20000004200 */
[----:B------:R-:W-:Y:S02]  /*37d0*/  ISETP.GT.AND P5, PT, R19, 0x19, P0 ;  /* 0x000000191300780c */ /* 0x000fe400007a4270 */
[----:B------:R-:W-:Y:S01]  /*37e0*/  ISETP.LT.OR P6, PT, R17, 0x19, P6 ;  /* 0x000000191100780c */ /* 0x000fe200037c1670 */
[----:B------:R-:W-:Y:S01]  /*37f0*/  LDSM.16.MT88.4 R28, [R196+0x900] ;  /* 0x00090000c41c783b */ /* 0x000fe20000004200 */
[----:B------:R-:W-:Y:S02]  /*3800*/  FMNMX.FTZ R25, R14, R25, !PT ;  /* 0x000000190e197209 */ /* 0x000fe40007810000 */
[----:B------:R-:W-:Y:S02]  /*3810*/  FMNMX.FTZ R22, R5, R10, !PT ;  /* 0x0000000a05167209 */ /* 0x000fe40007810000 */
[----:B------:R-:W-:-:S02]  /*3820*/  ISETP.GT.AND P4, PT, R19, 0x20, P0 ;  /* 0x000000201300780c */ /* 0x000fc40000784270 */
[----:B------:R-:W-:Y:S02]  /*3830*/  ISETP.LT.OR P5, PT, R17, 0x1a, P5 ;  /* 0x0000001a1100780c */ /* 0x000fe40002fa1670 */
[----:B------:R-:W-:Y:S02]  /*3840*/  FSEL R10, R0, -INF , !P6 ;  /* 0xff800000000a7808 */ /* 0x000fe40007000000 */
[----:B------:R-:W-:Y:S02]  /*3850*/  FMNMX.FTZ R25, R12, R25, !PT ;  /* 0x000000190c197209 */ /* 0x000fe40007810000 */
[----:B------:R-:W-:Y:S02]  /*3860*/  ISETP.GT.AND P6, PT, R19, 0x21, P0 ;  /* 0x000000211300780c */ /* 0x000fe400007c4270 */
[----:B------:R-:W-:Y:S02]  /*3870*/  FSEL R8, R8, -INF , !P5 ;  /* 0xff80000008087808 */ /* 0x000fe40006800000 */
[----:B------:R-:W-:-:S02]  /*3880*/  ISETP.LT.OR P4, PT, R17, 0x21, P4 ;  /* 0x000000211100780c */ /* 0x000fc40002781670 */
[----:B------:R-:W-:Y:S02]  /*3890*/  FMNMX.FTZ R25, R10, R25, !PT ;  /* 0x000000190a197209 */ /* 0x000fe40007810000 */
[----:B------:R-:W-:Y:S02]  /*38a0*/  FMNMX.FTZ R22, R155, R22, !PT ;  /* 0x000000169b167209 */ /* 0x000fe40007810000 */
[----:B------:R-:W-:Y:S02]  /*38b0*/  ISETP.GT.AND P5, PT, R19, 0x28, P0 ;  /* 0x000000281300780c */ /* 0x000fe400007a4270 */
[----:B------:R-:W-:Y:S02]  /*38c0*/  ISETP.LT.OR P6, PT, R17, 0x22, P6 ;  /* 0x000000221100780c */ /* 0x000fe400037c1670 */
[----:B------:R-:W-:Y:S02]  /*38d0*/  FSEL R172, R172, -INF , !P4 ;  /* 0xff800000acac7808 */ /* 0x000fe40006000000 */
[----:B------:R-:W-:-:S02]  /*38e0*/  FMNMX.FTZ R25, R8, R25, !PT ;  /* 0x0000001908197209 */ /* 0x000fc40007810000 */
[----:B------:R-:W-:Y:S02]  /*38f0*/  FMNMX.FTZ R0, R163, R22, !PT ;  /* 0x00000016a3007209 */ /* 0x000fe40007810000 */
[----:B------:R-:W-:Y:S02]  /*3900*/  ISETP.GT.AND P4, PT, R19, 0x29, P0 ;  /* 0x000000291300780c */ /* 0x000fe40000784270 */
[----:B------:R-:W-:Y:S02]  /*3910*/  FSEL R162, R162, -INF , !P6 ;  /* 0xff800000a2a27808 */ /* 0x000fe40007000000 */
[----:B------:R-:W-:Y:S02]  /*3920*/  ISETP.LT.OR P5, PT, R17, 0x29, P5 ;  /* 0x000000291100780c */ /* 0x000fe40002fa1670 */
[----:B------:R-:W-:Y:S02]  /*3930*/  FMNMX.FTZ R27, R172, R25, !PT ;  /* 0x00000019ac1b7209 */ /* 0x000fe40007810000 */
[----:B------:R-:W-:-:S02]  /*3940*/  FMNMX.FTZ R0, R161, R0, !PT ;  /* 0x00000000a1007209 */ /* 0x000fc40007810000 */
[----:B------:R-:W-:Y:S02]  /*3950*/  ISETP.GT.AND P6, PT, R19, 0x30, P0 ;  /* 0x000000301300780c */ /* 0x000fe400007c4270 */
[----:B------:R-:W-:Y:S02]  /*3960*/  ISETP.LT.OR P4, PT, R17, 0x2a, P4 ;  /* 0x0000002a1100780c */ /* 0x000fe40002781670 */
[----:B------:R-:W-:Y:S02]  /*3970*/  FSEL R170, R170, -INF , !P5 ;  /* 0xff800000aaaa7808 */ /* 0x000fe40006800000 */
[----:B------:R-:W-:Y:S02]  /*3980*/  FMNMX.FTZ R27, R162, R27, !PT ;  /* 0x0000001ba21b7209 */ /* 0x000fe40007810000 */
[----:B------:R-:W-:Y:S02]  /*3990*/  FMNMX.FTZ R0, R157, R0, !PT ;  /* 0x000000009d007209 */ /* 0x000fe40007810000 */
[----:B------:R-:W-:-:S02]  /*39a0*/  ISETP.GT.AND P5, PT, R19, 0x31, P0 ;  /* 0x000000311300780c */ /* 0x000fc400007a4270 */
[----:B------:R-:W-:Y:S02]  /*39b0*/  ISETP.LT.OR P6, PT, R17, 0x31, P6 ;  /* 0x000000311100780c */ /* 0x000fe400037c1670 */
[----:B------:R-:W-:Y:S02]  /*39c0*/  FSEL R164, R164, -INF , !P4 ;  /* 0xff800000a4a47808 */ /* 0x000fe40006000000 */
[----:B------:R-:W-:Y:S02]  /*39d0*/  FMNMX.FTZ R27, R170, R27, !PT ;  /* 0x0000001baa1b7209 */ /* 0x000fe40007810000 */
[----:B------:R-:W-:Y:S02]  /*39e0*/  FMNMX.FTZ R0, R167, R0, !PT ;  /* 0x00000000a7007209 */ /* 0x000fe40007810000 */
[----:B------:R-:W-:Y:S02]  /*39f0*/  ISETP.GT.AND P4, PT, R19, 0x38, P0 ;  /* 0x000000381300780c */ /* 0x000fe40000784270 */
[----:B------:R-:W-:-:S02]  /*3a00*/  ISETP.LT.OR P5, PT, R17, 0x32, P5 ;  /* 0x000000321100780c */ /* 0x000fc40002fa1670 */
[----:B------:R-:W-:Y:S02]  /*3a10*/  FSEL R166, R166, -INF , !P6 ;  /* 0xff800000a6a67808 */ /* 0x000fe40007000000 */
[----:B------:R-:W-:Y:S02]  /*3a20*/  FMNMX.FTZ R27, R164, R27, !PT ;  /* 0x0000001ba41b7209 */ /* 0x000fe40007810000 */
[----:B------:R-:W-:Y:S02]  /*3a30*/  FMNMX.FTZ R0, R165, R0, !PT ;  /* 0x00000000a5007209 */ /* 0x000fe40007810000 */
[----:B------:R-:W-:Y:S02]  /*3a40*/  ISETP.GT.AND P0, PT, R19, 0x39, P0 ;  /* 0x000000391300780c */ /* 0x000fe40000704270 */
[----:B------:R-:W-:Y:S02]  /*3a50*/  ISETP.LT.OR P4, PT, R17, 0x39, P4 ;  /* 0x000000391100780c */ /* 0x000fe40002781670 */
[----:B------:R-:W-:-:S02]  /*3a60*/  FSEL R142, R142, -INF , !P5 ;  /* 0xff8000008e8e7808 */ /* 0x000fc40006800000 */
[----:B------:R-:W-:Y:S02]  /*3a70*/  FMNMX.FTZ R27, R166, R27, !PT ;  /* 0x0000001ba61b7209 */ /* 0x000fe40007810000 */
[----:B------:R-:W-:Y:S02]  /*3a80*/  FMNMX.FTZ R0, R143, R0, !PT ;  /* 0x000000008f007209 */ /* 0x000fe40007810000 */
[----:B------:R-:W-:Y:S02]  /*3a90*/  ISETP.LT.OR P0, PT, R17, 0x3a, P0 ;  /* 0x0000003a1100780c */ /* 0x000fe40000701670 */
[----:B------:R-:W-:Y:S02]  /*3aa0*/  FSEL R140, R140, -INF , !P4 ;  /* 0xff8000008c8c7808 */ /* 0x000fe40006000000 */
[----:B------:R-:W-:Y:S02]  /*3ab0*/  FMNMX.FTZ R27, R142, R27, !PT ;  /* 0x0000001b8e1b7209 */ /* 0x000fe40007810000 */
[----:B------:R-:W-:-:S02]  /*3ac0*/  FMNMX.FTZ R0, R141, R0, !PT ;  /* 0x000000008d007209 */ /* 0x000fc40007810000 */
[----:B------:R-:W-:Y:S02]  /*3ad0*/  FSEL R160, R160, -INF , !P0 ;  /* 0xff800000a0a07808 */ /* 0x000fe40004000000 */
[----:B------:R-:W-:Y:S01]  /*3ae0*/  FMNMX.FTZ R19, R140, R27, !PT ;  /* 0x0000001b8c137209 */ /* 0x000fe20007810000 */
[----:B------:R-:W1:Y:S03]  /*3af0*/  SHFL.BFLY PT, R25, R0, 0x2, 0x1f ;  /* 0x0c401f0000197f89 */ /* 0x000e6600000e0000 */
[----:B------:R-:W-:-:S05]  /*3b00*/  FMNMX.FTZ R19, R160, R19, !PT ;  /* 0x00000013a0137209 */ /* 0x000fca0007810000 */
[----:B------:R-:W2:Y:S01]  /*3b10*/  SHFL.BFLY PT, R22, R19, 0x2, 0x1f ;  /* 0x0c401f0013167f89 */ /* 0x000ea200000e0000 */
[----:B-1----:R-:W-:-:S05]  /*3b20*/  FMNMX.FTZ R25, R0, R25, !PT ;  /* 0x0000001900197209 */ /* 0x002fca0007810000 */
[----:B------:R-:W1:Y:S01]  /*3b30*/  SHFL.BFLY PT, R0, R25, 0x1, 0x1f ;  /* 0x0c201f0019007f89 */ /* 0x000e6200000e0000 */
[----:B--2---:R-:W-:-:S05]  /*3b40*/  FMNMX.FTZ R17, R19, R22, !PT ;  /* 0x0000001613117209 */ /* 0x004fca0007810000 */
[----:B------:R-:W2:Y:S01]  /*3b50*/  SHFL.BFLY PT, R132, R17, 0x1, 0x1f ;  /* 0x0c201f0011847f89 */ /* 0x000ea200000e0000 */
[----:B-1----:R-:W-:-:S03]  /*3b60*/  FMNMX.FTZ R0, R25, R0, !PT ;  /* 0x0000000019007209 */ /* 0x002fc60007810000 */
[----:B------:R-:W-:Y:S01]  /*3b70*/  LDSM.16.MT88.4 R24, [R198+0x2900] ;  /* 0x00290000c618783b */ /* 0x000fe20000004200 */
[C---:B------:R-:W-:Y:S01]  /*3b80*/  FSETP.NEU.FTZ.AND P0, PT, R0.reuse, -INF , PT ;  /* 0xff8000000000780b */ /* 0x040fe20003f1d000 */
[----:B------:R-:W-:Y:S01]  /*3b90*/  FMUL.FTZ R168, R0, c[0x0][0x2d0] ;  /* 0x0000b40000a87a20 */ /* 0x000fe20000410000 */
[----:B--2---:R-:W-:-:S04]  /*3ba0*/  FMNMX.FTZ R132, R17, R132, !PT ;  /* 0x0000008411847209 */ /* 0x004fc80007810000 */
[----:B------:R-:W-:Y:S02]  /*3bb0*/  FSEL R168, R168, RZ, P0 ;  /* 0x000000ffa8a87208 */ /* 0x000fe40000000000 */
[C---:B------:R-:W-:Y:S01]  /*3bc0*/  FSETP.NEU.FTZ.AND P0, PT, R132.reuse, -INF , PT ;  /* 0xff8000008400780b */ /* 0x040fe20003f1d000 */
[----:B------:R-:W-:Y:S02]  /*3bd0*/  FMUL.FTZ R159, R132, c[0x0][0x2d0] ;  /* 0x0000b400849f7a20 */ /* 0x000fe40000410000 */
[--C-:B------:R-:W-:Y:S02]  /*3be0*/  FFMA.FTZ R154, R15, c[0x0][0x2d0], -R168.reuse ;  /* 0x0000b4000f9a7a23 */ /* 0x100fe400000108a8 */
[--C-:B------:R-:W-:Y:S01]  /*3bf0*/  FFMA.FTZ R153, R21, c[0x0][0x2d0], -R168.reuse ;  /* 0x0000b40015997a23 */ /* 0x100fe200000108a8 */
[----:B------:R-:W-:Y:S01]  /*3c00*/  FSEL R159, R159, RZ, P0 ;  /* 0x000000ff9f9f7208 */ /* 0x000fe20000000000 */
[--C-:B------:R-:W-:Y:S01]  /*3c10*/  FFMA.FTZ R152, R13, c[0x0][0x2d0], -R168.reuse ;  /* 0x0000b4000d987a23 */ /* 0x100fe200000108a8 */
[----:B------:R-:W-:Y:S01]  /*3c20*/  PLOP3.LUT P0, PT, PT, PT, UP1, 0x40, 0x0 ;  /* 0x000000000000781c */ /* 0x000fe20003f0e818 */
[----:B------:R-:W-:Y:S01]  /*3c30*/  FFMA.FTZ R147, R23, c[0x0][0x2d0], -R168 ;  /* 0x0000b40017937a23 */ /* 0x000fe200000108a8 */
[----:B------:R-:W-:Y:S01]  /*3c40*/  MUFU.EX2 R154, R154 ;  /* 0x0000009a009a7308 */ /* 0x000fe20000000800 */
[----:B------:R-:W-:-:S02]  /*3c50*/  FFMA.FTZ R148, R20, c[0x0][0x2d0], -R159 ;  /* 0x0000b40014947a23 */ /* 0x000fc4000001089f */
[--C-:B------:R-:W-:Y:S01]  /*3c60*/  FFMA.FTZ R149, R18, c[0x0][0x2d0], -R159.reuse ;  /* 0x0000b40012957a23 */ /* 0x100fe2000001089f */
[----:B------:R-:W-:Y:S01]  /*3c70*/  LDSM.16.MT88.4 R20, [R203+0x900] ;  /* 0x00090000cb14783b */ /* 0x000fe20000004200 */
[--C-:B------:R-:W-:Y:S02]  /*3c80*/  FFMA.FTZ R150, R16, c[0x0][0x2d0], -R159.reuse ;  /* 0x0000b40010967a23 */ /* 0x100fe4000001089f */
[--C-:B------:R-:W-:Y:S01]  /*3c90*/  FFMA.FTZ R135, R6, c[0x0][0x2d0], -R159.reuse ;  /* 0x0000b40006877a23 */ /* 0x100fe2000001089f */
[----:B------:R-:W1:Y:S01]  /*3ca0*/  MUFU.EX2 R153, R153 ;  /* 0x0000009900997308 */ /* 0x000e620000000800 */
[--C-:B------:R-:W-:Y:S01]  /*3cb0*/  FFMA.FTZ R145, R7, c[0x0][0x2d0], -R168.reuse ;  /* 0x0000b40007917a23 */ /* 0x100fe200000108a8 */
[----:B------:R-:W-:Y:S01]  /*3cc0*/  LDSM.16.MT88.4 R16, [R197+0x2900] ;  /* 0x00290000c510783b */ /* 0x000fe20000004200 */
[--C-:B------:R-:W-:Y:S02]  /*3cd0*/  FFMA.FTZ R134, R5, c[0x0][0x2d0], -R168.reuse ;  /* 0x0000b40005867a23 */ /* 0x100fe400000108a8 */
[--C-:B------:R-:W-:Y:S01]  /*3ce0*/  FFMA.FTZ R151, R11, c[0x0][0x2d0], -R168.reuse ;  /* 0x0000b4000b977a23 */ /* 0x100fe200000108a8 */
[----:B------:R-:W2:Y:S01]  /*3cf0*/  LDSM.16.MT88.4 R4, [R196+0x4100] ;  /* 0x00410000c404783b */ /* 0x000ea20000004200 */
[----:B------:R-:W-:Y:S01]  /*3d00*/  FFMA.FTZ R146, R9, c[0x0][0x2d0], -R168 ;  /* 0x0000b40009927a23 */ /* 0x000fe200000108a8 */
[----:B------:R-:W-:Y:S01]  /*3d10*/  MUFU.EX2 R152, R152 ;  /* 0x0000009800987308 */ /* 0x000fe20000000800 */
[----:B------:R-:W-:-:S02]  /*3d20*/  FFMA.FTZ R3, R10, c[0x0][0x2d0], -R159 ;  /* 0x0000b4000a037a23 */ /* 0x000fc4000001089f */
[--C-:B------:R-:W-:Y:S02]  /*3d30*/  FFMA.FTZ R2, R8, c[0x0][0x2d0], -R159.reuse ;  /* 0x0000b40008027a23 */ /* 0x100fe4000001089f */
[----:B------:R-:W3:Y:S01]  /*3d40*/  LDSM.16.MT88.4 R8, [R203+0x2900] ;  /* 0x00290000cb08783b */ /* 0x000ee20000004200 */
[--C-:B------:R-:W-:Y:S02]  /*3d50*/  FFMA.FTZ R144, R14, c[0x0][0x2d0], -R159.reuse ;  /* 0x0000b4000e907a23 */ /* 0x100fe4000001089f */
[----:B------:R-:W4:Y:S01]  /*3d60*/  MUFU.EX2 R147, R147 ;  /* 0x0000009300937308 */ /* 0x000f220000000800 */
[----:B-1----:R-:W-:Y:S01]  /*3d70*/  F2FP.PACK_AB R96, R153, R154 ;  /* 0x0000009a9960723e */ /* 0x002fe200000000ff */
[----:B------:R-:W-:Y:S02]  /*3d80*/  FFMA.FTZ R133, R12, c[0x0][0x2d0], -R159 ;  /* 0x0000b4000c857a23 */ /* 0x000fe4000001089f */
[----:B------:R-:W1:Y:S01]  /*3d90*/  LDSM.16.MT88.4 R12, [R196+0x2900] ;  /* 0x00290000c40c783b */ /* 0x000e620000004200 */
[----:B------:R-:W-:-:S02]  /*3da0*/  FFMA.FTZ R158, R163, c[0x0][0x2d0], -R168 ;  /* 0x0000b400a39e7a23 */ /* 0x000fc400000108a8 */
[--C-:B------:R-:W-:Y:S01]  /*3db0*/  FFMA.FTZ R156, R161, c[0x0][0x2d0], -R168.reuse ;  /* 0x0000b400a19c7a23 */ /* 0x100fe200000108a8 */
[----:B------:R-:W-:Y:S01]  /*3dc0*/  MUFU.EX2 R148, R148 ;  /* 0x0000009400947308 */ /* 0x000fe20000000800 */
[--C-:B------:R-:W-:Y:S02]  /*3dd0*/  FFMA.FTZ R155, R155, c[0x0][0x2d0], -R168.reuse ;  /* 0x0000b4009b9b7a23 */ /* 0x100fe400000108a8 */
[----:B------:R-:W-:Y:S02]  /*3de0*/  FFMA.FTZ R157, R157, c[0x0][0x2d0], -R168 ;  /* 0x0000b4009d9d7a23 */ /* 0x000fe400000108a8 */
[--C-:B------:R-:W-:Y:S02]  /*3df0*/  FFMA.FTZ R161, R172, c[0x0][0x2d0], -R159.reuse ;  /* 0x0000b400aca17a23 */ /* 0x100fe4000001089f */
[--C-:B------:R-:W-:Y:S01]  /*3e00*/  FFMA.FTZ R162, R162, c[0x0][0x2d0], -R159.reuse ;  /* 0x0000b400a2a27a23 */ /* 0x100fe2000001089f */
[----:B------:R-:W5:Y:S01]  /*3e10*/  MUFU.EX2 R149, R149 ;  /* 0x0000009500957308 */ /* 0x000f620000000800 */
[----:B----4-:R-:W-:Y:S01]  /*3e20*/  F2FP.PACK_AB R98, R147, R152 ;  /* 0x000000989362723e */ /* 0x010fe200000000ff */
[----:B------:R-:W-:-:S02]  /*3e30*/  FFMA.FTZ R163, R170, c[0x0][0x2d0], -R159 ;  /* 0x0000b400aaa37a23 */ /* 0x000fc4000001089f */
[--C-:B------:R-:W-:Y:S02]  /*3e40*/  FFMA.FTZ R164, R164, c[0x0][0x2d0], -R159.reuse ;  /* 0x0000b400a4a47a23 */ /* 0x100fe4000001089f */
[--C-:B------:R-:W-:Y:S02]  /*3e50*/  FFMA.FTZ R170, R165, c[0x0][0x2d0], -R168.reuse ;  /* 0x0000b400a5aa7a23 */ /* 0x100fe400000108a8 */
[----:B------:R-:W-:Y:S01]  /*3e60*/  MUFU.EX2 R150, R150 ;  /* 0x0000009600967308 */ /* 0x000fe20000000800 */
[--C-:B------:R-:W-:Y:S02]  /*3e70*/  FFMA.FTZ R167, R167, c[0x0][0x2d0], -R168.reuse ;  /* 0x0000b400a7a77a23 */ /* 0x100fe400000108a8 */
[--C-:B------:R-:W-:Y:S02]  /*3e80*/  FFMA.FTZ R165, R143, c[0x0][0x2d0], -R168.reuse ;  /* 0x0000b4008fa57a23 */ /* 0x100fe400000108a8 */
[----:B------:R-:W-:Y:S02]  /*3e90*/  FFMA.FTZ R218, R141, c[0x0][0x2d0], -R168 ;  /* 0x0000b4008dda7a23 */ /* 0x000fe400000108a8 */
[--C-:B------:R-:W-:Y:S01]  /*3ea0*/  FFMA.FTZ R166, R166, c[0x0][0x2d0], -R159.reuse ;  /* 0x0000b400a6a67a23 */ /* 0x100fe2000001089f */
[----:B------:R-:W4:Y:S01]  /*3eb0*/  MUFU.EX2 R135, R135 ;  /* 0x0000008700877308 */ /* 0x000f220000000800 */
[----:B-----5:R-:W-:Y:S01]  /*3ec0*/  F2FP.PACK_AB R97, R149, R148 ;  /* 0x000000949561723e */ /* 0x020fe200000000ff */
[----:B------:R-:W-:-:S02]  /*3ed0*/  FFMA.FTZ R169, R142, c[0x0][0x2d0], -R159 ;  /* 0x0000b4008ea97a23 */ /* 0x000fc4000001089f */
[--C-:B------:R-:W-:Y:S02]  /*3ee0*/  FFMA.FTZ R168, R140, c[0x0][0x2d0], -R159.reuse ;  /* 0x0000b4008ca87a23 */ /* 0x100fe4000001089f */
[----:B------:R-:W-:Y:S01]  /*3ef0*/  FFMA.FTZ R219, R160, c[0x0][0x2d0], -R159 ;  /* 0x0000b400a0db7a23 */ /* 0x000fe2000001089f */
[----:B------:R-:W-:Y:S01]  /*3f00*/  LDSM.16.MT88.4 R140, [R198+0x1900] ;  /* 0x00190000c68c783b */ /* 0x000fe20000004200 */
[----:B------:R-:W-:Y:S01]  /*3f10*/  MUFU.EX2 R151, R151 ;  /* 0x0000009700977308 */ /* 0x000fe20000000800 */
[----:B------:R-:W-:Y:S02]  /*3f20*/  FADD.FTZ R153, R154, R153 ;  /* 0x000000999a997221 */ /* 0x000fe40000010000 */
[----:B------:R-:W-:Y:S02]  /*3f30*/  FADD.FTZ R149, R148, R149 ;  /* 0x0000009594957221 */ /* 0x000fe40000010000 */
[----:B------:R-:W-:Y:S01]  /*3f40*/  FADD.FTZ R152, R152, R153 ;  /* 0x0000009998987221 */ /* 0x000fe20000010000 */
[----:B----4-:R-:W-:-:S02]  /*3f50*/  F2FP.PACK_AB R99, R135, R150 ;  /* 0x000000968763723e */ /* 0x010fc400000000ff */
[----:B------:R-:W4:Y:S01]  /*3f60*/  MUFU.EX2 R146, R146 ;  /* 0x0000009200927308 */ /* 0x000f220000000800 */
[----:B------:R-:W-:Y:S02]  /*3f70*/  FADD.FTZ R150, R150, R149 ;  /* 0x0000009596967221 */ /* 0x000fe40000010000 */
[----:B------:R-:W-:Y:S02]  /*3f80*/  FADD.FTZ R152, R147, R152 ;  /* 0x0000009893987221 */ /* 0x000fe40000010000 */
[----:B------:R-:W-:Y:S01]  /*3f90*/  FADD.FTZ R135, R135, R150 ;  /* 0x0000009687877221 */ /* 0x000fe20000010000 */
[C---:B------:R-:W-:Y:S02]  /*3fa0*/  HMMA.16816.F32 R36, R96.reuse, R40, RZ ;  /* 0x000000286024723c */ /* 0x040fe400000018ff */
[----:B------:R-:W-:Y:S06]  /*3fb0*/  MUFU.EX2 R145, R145 ;  /* 0x0000009100917308 */ /* 0x000fec0000000800 */
[C---:B------:R-:W-:Y:S02]  /*3fc0*/  HMMA.16816.F32 R52, R96.reuse, R56, RZ ;  /* 0x000000386034723c */ /* 0x040fe400000018ff */
[----:B------:R-:W-:Y:S06]  /*3fd0*/  MUFU.EX2 R134, R134 ;  /* 0x0000008600867308 */ /* 0x000fec0000000800 */
[C---:B------:R-:W-:Y:S02]  /*3fe0*/  HMMA.16816.F32 R40, R96.reuse, R42, RZ ;  /* 0x0000002a6028723c */ /* 0x040fe400000018ff */
[----:B------:R-:W-:Y:S06]  /*3ff0*/  MUFU.EX2 R144, R144 ;  /* 0x0000009000907308 */ /* 0x000fec0000000800 */
[C---:B------:R-:W-:Y:S02]  /*4000*/  HMMA.16816.F32 R56, R96.reuse, R58, RZ ;  /* 0x0000003a6038723c */ /* 0x040fe400000018ff */
[----:B------:R-:W5:Y:S06]  /*4010*/  MUFU.EX2 R133, R133 ;  /* 0x0000008500857308 */ /* 0x000f6c0000000800 */
        /* <DEDUP_REMOVED lines=36> */
[C---:B--2---:R-:W-:Y:S07]  /*4260*/  HMMA.16816.F32 R92, R96.reuse, R4, RZ ;  /* 0x00000004605c723c */ /* 0x044fee00000018ff */
[----:B----4-:R-:W-:Y:S01]  /*4270*/  F2FP.PACK_AB R4, R146, R151 ;  /* 0x000000979204723e */ /* 0x010fe200000000ff */
[----:B------:R-:W-:Y:S01]  /*4280*/  HMMA.16816.F32 R96, R96, R6, RZ ;  /* 0x000000066060723c */ /* 0x000fe200000018ff */
[----:B-----5:R-:W-:Y:S01]  /*4290*/  F2FP.PACK_AB R5, R133, R144 ;  /* 0x000000908505723e */ /* 0x020fe200000000ff */
        /* <DEDUP_REMOVED lines=9> */
[----:B---3--:R-:W-:Y:S01]  /*4330*/  HMMA.16816.F32 R36, R4, R8, R36 ;  /* 0x000000080424723c */ /* 0x008fe20000001824 */
        /* <DEDUP_REMOVED lines=33> */
[C---:B----4-:R-:W-:Y:S08]  /*4550*/  HMMA.16816.F32 R92, R4.reuse, R12, R92 ;  /* 0x0000000c045c723c */ /* 0x050ff0000000185c */
[----:B------:R-:W-:Y:S01]  /*4560*/  HMMA.16816.F32 R96, R4, R14, R96 ;  /* 0x0000000e0460723c */ /* 0x000fe20000001860 */
[----:B------:R-:W3:Y:S06]  /*4570*/  LDSM.16.MT88.4 R12, [R203+0x3100] ;  /* 0x00310000cb0c783b */ /* 0x000eec0000004200 */
        /* <DEDUP_REMOVED lines=44> */
[----:B------:R-:W5:Y:S07]  /*4840*/  LDSM.16.MT88.4 R28, [R198+0x3900] ;  /* 0x00390000c61c783b */ /* 0x000f6e0000004200 */
        /* <DEDUP_REMOVED lines=30> */
[C---:B-----5:R-:W-:Y:S08]  /*4a30*/  HMMA.16816.F32 R44, R4.reuse, R28, R44 ;  /* 0x0000001c042c723c */ /* 0x060ff0000000182c */
        /* <DEDUP_REMOVED lines=11> */
[----:B------:R-:W-:Y:S07]  /*4af0*/  @P0 BRA `(.L_x_163) ;  /* 0x0000014000000947 */ /* 0x000fee0003800000 */
[----:B------:R-:W-:Y:S01]  /*4b00*/  ISETP.LT.AND P0, PT, RZ, UR4, PT ;  /* 0x00000004ff007c0c */ /* 0x000fe2000bf01270 */
        /* <DEDUP_REMOVED lines=10> */
.L_x_164:
[----:B------:R-:W-:Y:S02]  /*4bb0*/  ULDC UR4, c[0x0][0x32c] ;  /* 0x0000cb0000047ab9 */ /* 0x000fe40000000800 */
[----:B------:R-:W-:-:S03]  /*4bc0*/  UISETP.NE.AND UP0, UPT, UR6, UR4, UPT ;  /* 0x000000040600728c */ /* 0x000fc6000bf05270 */
[----:B------:R-:W-:Y:S02]  /*4bd0*/  ULDC.64 UR4, c[0x0][0x330] ;  /* 0x0000cc0000047ab9 */ /* 0x000fe40000000a00 */
[----:B------:R-:W-:-:S06]  /*4be0*/  UIMAD.WIDE.U32 UR18, UR15, UR4, URZ ;  /* 0x000000040f1272a5 */ /* 0x000fcc000f8e003f */
[----:B------:R-:W-:Y:S02]  /*4bf0*/  @UP0 USHF.R.U32.HI UR15, URZ, UR5, UR19 ;  /* 0x000000053f0f0299 */ /* 0x000fe40008011613 */
.L_x_165:
[----:B------:R-:W-:Y:S02]  /*4c00*/  ULDC UR4, c[0x0][0x32c] ;  /* 0x0000cb0000047ab9 */ /* 0x000fe40000000800 */
[----:B------:R-:W-:-:S04]  /*4c10*/  UIMAD UR4, UR15, UR4, UR4 ;  /* 0x000000040f0472a4 */ /* 0x000fc8000f8e0204 */
[----:B------:R-:W-:-:S04]  /*4c20*/  UISETP.LT.AND UP0, UPT, UR7, UR4, UPT ;  /* 0x000000040700728c */ /* 0x000fc8000bf01270 */
[----:B------:R-:W-:-:S04]  /*4c30*/  USEL UR7, UR7, UR4, UP0 ;  /* 0x0000000407077287 */ /* 0x000fc80008000000 */
.L_x_163:
[----:B------:R-:W-:-:S04]  /*4c40*/  USHF.R.S32.HI UR4, URZ, 0x1f, UR7 ;  /* 0x0000001f3f047899 */ /* 0x000fc80008011407 */
[----:B------:R-:W-:-:S04]  /*4c50*/  ULEA.HI UR4, UR4, UR7, URZ, 0x6 ;  /* 0x0000000704047291 */ /* 0x000fc8000f8f303f */
[----:B------:R-:W-:-:S04]  /*4c60*/  USHF.R.S32.HI UR15, URZ, 0x6, UR4 ;  /* 0x000000063f0f7899 */ /* 0x000fc80008011404 */
[----:B------:R-:W-:-:S04]  /*4c70*/  UISETP.LT.AND UP0, UPT, UR8, UR15, UPT ;  /* 0x0000000f0800728c */ /* 0x000fc8000bf01270 */
[----:B------:R-:W-:-:S04]  /*4c80*/  USEL UR15, UR8, UR15, !UP0 ;  /* 0x0000000f080f7287 */ /* 0x000fc8000c000000 */
[----:B------:R-:W-:-:S06]  /*4c90*/  UISETP.GE.AND UP0, UPT, UR13, UR15, UPT ;  /* 0x0000000f0d00728c */ /* 0x000fcc000bf06270 */
[----:B------:R-:W-:-:S13]  /*4ca0*/  PLOP3.LUT P0, PT, PT, PT, UP0, 0x80, 0x0 ;  /* 0x000000000000781c */ /* 0x000fda0003f0f008 */
[----:B------:R-:W-:Y:S05]  /*4cb0*/  @!P0 BRA `(.L_x_166) ;  /* 0x0000391000008947 */ /* 0x000fea0003800000 */
[----:B------:R-:W-:Y:S01]  /*4cc0*/  PLOP3.LUT P4, PT, PT, PT, UP2, 0x80, 0x0 ;  /* 0x000000000000781c */ /* 0x000fe20003f8f028 */
[----:B------:R-:W-:Y:S01]  /*4cd0*/  IMAD.MOV.U32 R2, RZ, RZ, R132 ;  /* 0x000000ffff027224 */ /* 0x000fe200078e0084 */
[----:B------:R-:W-:Y:S01]  /*4ce0*/  PLOP3.LUT P0, PT, PT, PT, UP2, 0x80, 0x0 ;  /* 0x000000000000781c */ /* 0x000fe20003f0f028 */
[----:B------:R-:W-:Y:S01]  /*4cf0*/  IMAD.MOV.U32 R3, RZ, RZ, R0 ;  /* 0x000000ffff037224 */ /* 0x000fe200078e0000 */
[C---:B------:R-:W-:Y:S01]  /*4d00*/  IADD3 R224, P6, R208.reuse, 0x40, RZ ;  /* 0x00000040d0e07810 */ /* 0x040fe20007fde0ff */
[----:B------:R-:W-:Y:S01]  /*4d10*/  ULDC.64 UR6, c[0x0][0x208] ;  /* 0x0000820000067ab9 */ /* 0x000fe20000000a00 */
[----:B------:R-:W-:Y:S01]  /*4d20*/  IADD3 R222, P5, R208, 0x80, RZ ;  /* 0x00000080d0de7810 */ /* 0x000fe20007fbe0ff */
[----:B------:R-:W-:Y:S02]  /*4d30*/  ULDC.64 UR4, c[0x0][0x1e0] ;  /* 0x0000780000047ab9 */ /* 0x000fe40000000a00 */
[--C-:B------:R-:W-:Y:S01]  /*4d40*/  IMAD.X R223, RZ, RZ, R215.reuse, P6 ;  /* 0x000000ffffdf7224 */ /* 0x100fe200030e06d7 */
[----:B------:R-:W-:Y:S01]  /*4d50*/  IADD3 R182, P6, R210, 0x80, RZ ;  /* 0x00000080d2b67810 */ /* 0x000fe20007fde0ff */
[----:B------:R-:W-:-:S02]  /*4d60*/  IMAD.X R221, RZ, RZ, R215, P5 ;  /* 0x000000ffffdd7224 */ /* 0x000fc400028e06d7 */
[----:B------:R-:W-:Y:S01]  /*4d70*/  @P4 IMAD.HI.U32 R180, R212, c[0x0][0x2c8], RZ ;  /* 0x0000b200d4b44a27 */ /* 0x000fe200078e00ff */
[----:B------:R-:W-:-:S03]  /*4d80*/  IADD3 R220, P4, R210, 0x40, RZ ;  /* 0x00000040d2dc7810 */ /* 0x000fc60007f9e0ff */
[--C-:B------:R-:W-:Y:S01]  /*4d90*/  IMAD.X R181, RZ, RZ, R217.reuse, P6 ;  /* 0x000000ffffb57224 */ /* 0x100fe200030e06d9 */
[----:B------:R-:W-:Y:S01]  /*4da0*/  @P0 SHF.R.U32.HI R180, RZ, c[0x0][0x2cc], R180 ;  /* 0x0000b300ffb40a19 */ /* 0x000fe200000116b4 */
[----:B------:R-:W-:Y:S02]  /*4db0*/  IMAD.X R183, RZ, RZ, R217, P4 ;  /* 0x000000ffffb77224 */ /* 0x000fe400020e06d9 */
.L_x_175:
[----:B------:R-:W-:Y:S04]  /*4dc0*/  DEPBAR.LE SB0, 0x0 ;  /* 0x000080000000791a */ /* 0x000fe80000000000 */
[----:B------:R-:W-:Y:S01]  /*4dd0*/  BAR.SYNC.DEFER_BLOCKING 0x0 ;  /* 0x0000000000007b1d */ /* 0x000fe20000010000 */
[----:B------:R-:W-:Y:S06]  /*4de0*/  UISETP.GT.AND UP3, UPT, UR8, UR13, UPT ;  /* 0x0000000d0800728c */ /* 0x000fec000bf64270 */
[----:B------:R-:W-:Y:S05]  /*4df0*/  PLOP3.LUT P0, PT, PT, PT, UP3, 0x80, 0x0 ;  /* 0x000000000000781c */ /* 0x000fea0003f0f038 */
[----:B------:R-:W-:Y:S02]  /*4e00*/  @!UP3 USHF.R.S32.HI UR18, URZ, 0x1f, UR13 ;  /* 0x0000001f3f12b899 */ /* 0x000fe4000801140d */
[----:B------:R-:W-:Y:S02]  /*4e10*/  @!UP3 UIMAD.WIDE.U32 UR20, UR13, UR6, URZ ;  /* 0x000000060d14b2a5 */ /* 0x000fe4000f8e003f */
[----:B------:R-:W-:Y:S02]  /*4e20*/  @!UP3 UIMAD UR18, UR18, UR6, URZ ;  /* 0x000000061212b2a4 */ /* 0x000fe4000f8e023f */
[----:B------:R-:W-:Y:S02]  /*4e30*/  @!UP3 USHF.L.U32 UR19, UR20, 0x6, URZ ;  /* 0x000000061413b899 */ /* 0x000fe4000800063f */
[----:B------:R-:W-:Y:S01]  /*4e40*/  @!UP3 UIMAD UR18, UR13, UR7, UR18 ;  /* 0x000000070d12b2a4 */ /* 0x000fe2000f8e0212 */
[----:B------:R-:W-:Y:S03]  /*4e50*/  LDSM.16.M88.4 R132, [R206+0xc100] ;  /* 0x00c10000ce84783b */ /* 0x000fe60000000200 */
[----:B------:R-:W-:Y:S01]  /*4e60*/  @!UP3 UIADD3 UR18, UR21, UR18, URZ ;  /* 0x000000121512b290 */ /* 0x000fe2000fffe03f */
[----:B------:R-:W-:Y:S02]  /*4e70*/  @!P0 IADD3 R225, P6, R208, UR19, RZ ;  /* 0x00000013d0e18c10 */ /* 0x000fe4000ffde0ff */
[----:B------:R-:W-:Y:S01]  /*4e80*/  @!P0 IADD3 R227, P5, R224, UR19, RZ ;  /* 0x00000013e0e38c10 */ /* 0x000fe2000ffbe0ff */
[----:B------:R-:W-:Y:S01]  /*4e90*/  @!UP3 USHF.L.U64.HI UR18, UR20, 0x6, UR18 ;  /* 0x000000061412b899 */ /* 0x000fe20008010212 */
[----:B------:R-:W-:Y:S01]  /*4ea0*/  @!P0 IADD3 R229, P4, R222, UR19, RZ ;  /* 0x00000013dee58c10 */ /* 0x000fe2000ff9e0ff */
[----:B------:R-:W1:Y:S01]  /*4eb0*/  LDSM.16.M88.4 R136, [R205+0x6100] ;  /* 0x00610000cd88783b */ /* 0x000e620000000200 */
[----:B------:R-:W-:Y:S03]  /*4ec0*/  @!UP3 ULEA UR19, UP0, UR6, UR19, 0x5 ;  /* 0x000000130613b291 */ /* 0x000fe6000f80283f */
[----:B------:R-:W-:Y:S02]  /*4ed0*/  @!P0 IADD3.X R0, R215, UR18, RZ, P6, !PT ;  /* 0x00000012d7008c10 */ /* 0x000fe4000b7fe4ff */
[----:B------:R-:W-:Y:S01]  /*4ee0*/  @!P0 LEA R236, P6, R225, c[0x0][0x1f8], 0x1 ;  /* 0x00007e00e1ec8a11 */ /* 0x000fe200078c08ff */
[----:B------:R-:W2:Y:S01]  /*4ef0*/  LDSM.16.M88.4 R140, [R205+0x6900] ;  /* 0x00690000cd8c783b */ /* 0x000ea20000000200 */
[----:B------:R-:W-:Y:S02]  /*4f00*/  @!P0 IADD3.X R226, R223, UR18, RZ, P5, !PT ;  /* 0x00000012dfe28c10 */ /* 0x000fe4000affe4ff */
[----:B------:R-:W-:Y:S02]  /*4f10*/  @!P0 LEA.HI.X R237, R225, c[0x0][0x1fc], R0, 0x1, P6 ;  /* 0x00007f00e1ed8a11 */ /* 0x000fe400030f0c00 */
[----:B------:R-:W-:Y:S02]  /*4f20*/  @!P0 LEA R234, P5, R227, c[0x0][0x1f8], 0x1 ;  /* 0x00007e00e3ea8a11 */ /* 0x000fe400078a08ff */
[----:B------:R-:W3:Y:S01]  /*4f30*/  LDSM.16.M88.4 R144, [R205+0x7100] ;  /* 0x00710000cd90783b */ /* 0x000ee20000000200 */
[----:B------:R-:W-:Y:S01]  /*4f40*/  @!P0 IADD3.X R228, R221, UR18, RZ, P4, !PT ;  /* 0x00000012dde48c10 */ /* 0x000fe2000a7fe4ff */
[----:B------:R-:W-:Y:S01]  /*4f50*/  @!UP3 ULEA.HI.X UR18, UR6, UR18, UR7, 0x5, UP0 ;  /* 0x000000120612b291 */ /* 0x000fe200080f2c07 */
[----:B------:R-:W-:Y:S01]  /*4f60*/  @!P0 LEA.HI.X R235, R227, c[0x0][0x1fc], R226, 0x1, P5 ;  /* 0x00007f00e3eb8a11 */ /* 0x000fe200028f0ce2 */
[----:B------:R-:W-:Y:S01]  /*4f70*/  UISETP.GT.AND UP3, UPT, UR13, UR8, UPT ;  /* 0x000000080d00728c */ /* 0x000fe2000bf64270 */
[C---:B------:R-:W-:Y:S02]  /*4f80*/  @!P0 LEA R232, P4, R229.reuse, c[0x0][0x1f8], 0x1 ;  /* 0x00007e00e5e88a11 */ /* 0x040fe400078808ff */
[----:B------:R-:W4:Y:S01]  /*4f90*/  LDSM.16.M88.4 R148, [R205+0x7900] ;  /* 0x00790000cd94783b */ /* 0x000f220000000200 */
[----:B------:R-:W-:Y:S02]  /*4fa0*/  @!P0 IADD3 R225, P6, R208, UR19, RZ ;  /* 0x00000013d0e18c10 */ /* 0x000fe4000ffde0ff */
[----:B------:R-:W-:Y:S02]  /*4fb0*/  @!P0 LEA.HI.X R233, R229, c[0x0][0x1fc], R228, 0x1, P4 ;  /* 0x00007f00e5e98a11 */ /* 0x000fe400020f0ce4 */
[----:B------:R-:W-:Y:S02]  /*4fc0*/  @!P0 IADD3.X R0, R215, UR18, RZ, P6, !PT ;  /* 0x00000012d7008c10 */ /* 0x000fe4000b7fe4ff */
[----:B------:R-:W-:Y:S01]  /*4fd0*/  LDSM.16.M88.4 R152, [R202+0xc100] ;  /* 0x00c10000ca98783b */ /* 0x000fe20000000200 */
[C---:B------:R-:W-:Y:S02]  /*4fe0*/  @!P0 LEA R230, P6, R225.reuse, c[0x0][0x1f8], 0x1 ;  /* 0x00007e00e1e68a11 */ /* 0x040fe400078c08ff */
[----:B------:R-:W-:Y:S02]  /*4ff0*/  @!P0 IADD3 R238, P5, R224, UR19, RZ ;  /* 0x00000013e0ee8c10 */ /* 0x000fe4000ffbe0ff */
[----:B------:R-:W-:Y:S02]  /*5000*/  @!P0 LEA.HI.X R231, R225, c[0x0][0x1fc], R0, 0x1, P6 ;  /* 0x00007f00e1e78a11 */ /* 0x000fe400030f0c00 */
[----:B------:R-:W5:Y:S01]  /*5010*/  LDSM.16.M88.4 R156, [R204] ;  /* 0x00000000cc9c783b */ /* 0x000f620000000200 */
[----:B------:R-:W-:Y:S02]  /*5020*/  @!P0 IADD3.X R227, R223, UR18, RZ, P5, !PT ;  /* 0x00000012dfe38c10 */ /* 0x000fe4000affe4ff */
[C---:B------:R-:W-:Y:S01]  /*5030*/  @!P0 LEA R228, P5, R238.reuse, c[0x0][0x1f8], 0x1 ;  /* 0x00007e00eee48a11 */ /* 0x040fe200078a08ff */
[C---:B-1----:R-:W-:Y:S03]  /*5040*/  HMMA.16816.F32 R4, R132.reuse, R136, RZ ;  /* 0x000000888404723c */ /* 0x042fe600000018ff */
[----:B------:R-:W1:Y:S01]  /*5050*/  LDSM.16.M88.4 R160, [R195] ;  /* 0x00000000c3a0783b */ /* 0x000e620000000200 */
[----:B------:R-:W-:Y:S02]  /*5060*/  @!P0 LEA.HI.X R229, R238, c[0x0][0x1fc], R227, 0x1, P5 ;  /* 0x00007f00eee58a11 */ /* 0x000fe400028f0ce3 */
[----:B------:R-:W-:Y:S01]  /*5070*/  @!P0 IADD3 R240, P4, R222, UR19, RZ ;  /* 0x00000013def08c10 */ /* 0x000fe2000ff9e0ff */
[----:B------:R-:W-:Y:S01]  /*5080*/  @UP3 UIADD3 UR19, UR13, -0x1, URZ ;  /* 0xffffffff0d133890 */ /* 0x000fe2000fffe03f */
[C---:B------:R-:W-:Y:S02]  /*5090*/  HMMA.16816.F32 R8, R132.reuse, R138, RZ ;  /* 0x0000008a8408723c */ /* 0x040fe400000018ff */
[----:B------:R-:W1:Y:S01]  /*50a0*/  LDSM.16.M88.4 R164, [R194] ;  /* 0x00000000c2a4783b */ /* 0x000e620000000200 */
[----:B------:R-:W-:Y:S01]  /*50b0*/  @UP3 UIMAD.WIDE.U32 UR20, UR19, UR4, URZ ;  /* 0x00000004131432a5 */ /* 0x000fe2000f8e003f */
[----:B------:R-:W-:Y:S01]  /*50c0*/  @!P0 IADD3.X R239, R221, UR18, RZ, P4, !PT ;  /* 0x00000012ddef8c10 */ /* 0x000fe2000a7fe4ff */
[----:B------:R-:W-:Y:S01]  /*50d0*/  @UP3 USHF.R.S32.HI UR18, URZ, 0x1f, UR19 ;  /* 0x0000001f3f123899 */ /* 0x000fe20008011413 */
[C---:B------:R-:W-:Y:S02]  /*50e0*/  @!P0 LEA R226, P4, R240.reuse, c[0x0][0x1f8], 0x1 ;  /* 0x00007e00f0e28a11 */ /* 0x040fe400078808ff */
[C---:B--2---:R-:W-:Y:S01]  /*50f0*/  HMMA.16816.F32 R12, R132.reuse, R140, RZ ;  /* 0x0000008c840c723c */ /* 0x044fe200000018ff */
[----:B------:R-:W2:Y:S01]  /*5100*/  LDSM.16.M88.4 R168, [R193] ;  /* 0x00000000c1a8783b */ /* 0x000ea20000000200 */
[----:B------:R-:W-:Y:S02]  /*5110*/  @UP3 UIMAD UR18, UR18, UR4, URZ ;  /* 0x00000004121232a4 */ /* 0x000fe4000f8e023f */
[----:B------:R-:W-:Y:S02]  /*5120*/  @!P0 LEA.HI.X R227, R240, c[0x0][0x1fc], R239, 0x1, P4 ;  /* 0x00007f00f0e38a11 */ /* 0x000fe400020f0cef */
[----:B------:R-:W-:Y:S02]  /*5130*/  @UP3 UIMAD UR18, UR19, UR5, UR18 ;  /* 0x00000005131232a4 */ /* 0x000fe4000f8e0212 */
[C---:B------:R-:W-:Y:S01]  /*5140*/  HMMA.16816.F32 R16, R132.reuse, R142, RZ ;  /* 0x0000008e8410723c */ /* 0x040fe200000018ff */
[----:B------:R-:W-:Y:S01]  /*5150*/  @!PT LDS RZ, [RZ] ;  /* 0x00000000fffff984 */ /* 0x000fe20000000800 */
[----:B------:R-:W-:Y:S01]  /*5160*/  @!PT LDS RZ, [RZ] ;  /* 0x00000000fffff984 */ /* 0x000fe20000000800 */
[----:B------:R-:W-:Y:S01]  /*5170*/  @!PT LDS RZ, [RZ] ;  /* 0x00000000fffff984 */ /* 0x000fe20000000800 */
[----:B------:R1:W-:Y:S01]  /*5180*/  @!P0 LDGSTS.E.BYPASS.LTC128B.128 [R207+0x100], [R236.64], !P3 ;  /* 0x00100000eccf8fae */ /* 0x0003e2000d901d50 */
[----:B------:R-:W-:Y:S02]  /*5190*/  @UP3 USHF.L.U32 UR19, UR20, 0x6, URZ ;  /* 0x0000000614133899 */ /* 0x000fe4000800063f */
[----:B------:R-:W-:Y:S04]  /*51a0*/  @UP3 UIADD3 UR18, UR21, UR18, URZ ;  /* 0x0000001215123290 */ /* 0x000fe8000fffe03f */
[C---:B---3--:R-:W-:Y:S01]  /*51b0*/  HMMA.16816.F32 R20, R132.reuse, R144, RZ ;  /* 0x000000908414723c */ /* 0x048fe200000018ff */
[----:B------:R3:W-:Y:S01]  /*51c0*/  @!P0 LDGSTS.E.BYPASS.LTC128B.128 [R207+0x2100], [R234.64], !P2 ;  /* 0x02100000eacf8fae */ /* 0x0007e2000d101d50 */
[----:B------:R-:W-:Y:S06]  /*51d0*/  @UP3 USHF.L.U64.HI UR18, UR20, 0x6, UR18 ;  /* 0x0000000614123899 */ /* 0x000fec0008010212 */
[C---:B------:R-:W-:Y:S01]  /*51e0*/  HMMA.16816.F32 R24, R132.reuse, R146, RZ ;  /* 0x000000928418723c */ /* 0x040fe200000018ff */
[----:B------:R1:W-:Y:S07]  /*51f0*/  @!P0 LDGSTS.E.BYPASS.LTC128B.128 [R207+0x4100], [R232.64], !P1 ;  /* 0x04100000e8cf8fae */ /* 0x0003ee000c901d50 */
[C---:B----4-:R-:W-:Y:S01]  /*5200*/  HMMA.16816.F32 R28, R132.reuse, R148, RZ ;  /* 0x00000094841c723c */ /* 0x050fe200000018ff */
[----:B------:R4:W-:Y:S07]  /*5210*/  @!P0 LDGSTS.E.BYPASS.LTC128B.128 [R207+0x1100], [R230.64], !P3 ;  /* 0x01100000e6cf8fae */ /* 0x0009ee000d901d50 */
[----:B------:R-:W-:Y:S01]  /*5220*/  HMMA.16816.F32 R32, R132, R150, RZ ;  /* 0x000000968420723c */ /* 0x000fe200000018ff */
[----:B------:R2:W-:Y:S07]  /*5230*/  @!P0 LDGSTS.E.BYPASS.LTC128B.128 [R207+0x3100], [R228.64], !P2 ;  /* 0x03100000e4cf8fae */ /* 0x0005ee000d101d50 */
[C---:B-----5:R-:W-:Y:S01]  /*5240*/  HMMA.16816.F32 R4, R152.reuse, R156, R4 ;  /* 0x0000009c9804723c */ /* 0x060fe20000001804 */
[----:B------:R5:W-:Y:S01]  /*5250*/  @!P0 LDGSTS.E.BYPASS.LTC128B.128 [R207+0x5100], [R226.64], !P1 ;  /* 0x05100000e2cf8fae */ /* 0x000be2000c901d50 */
[----:B------:R-:W-:Y:S06]  /*5260*/  PLOP3.LUT P0, PT, PT, PT, UP3, 0x80, 0x0 ;  /* 0x000000000000781c */ /* 0x000fec0003f0f038 */
[C---:B------:R-:W-:Y:S01]  /*5270*/  HMMA.16816.F32 R8, R152.reuse, R158, R8 ;  /* 0x0000009e9808723c */ /* 0x040fe20000001808 */
[----:B------:R-:W-:Y:S06]  /*5280*/  LDSM.16.M88.4 R172, [R201+0xc100] ;  /* 0x00c10000c9ac783b */ /* 0x000fec0000000200 */
[----:B------:R-:W-:Y:S01]  /*5290*/  @P0 IADD3 R248, P4, R210, UR19, RZ ;  /* 0x00000013d2f80c10 */ /* 0x000fe2000ff9e0ff */
[C---:B-1----:R-:W-:Y:S01]  /*52a0*/  HMMA.16816.F32 R12, R152.reuse, R160, R12 ;  /* 0x000000a0980c723c */ /* 0x042fe2000000180c */
[----:B------:R-:W0:Y:S03]  /*52b0*/  LDGDEPBAR ;  /* 0x00000000000079af */ /* 0x000e260000000000 */
[----:B------:R-:W-:Y:S02]  /*52c0*/  @P0 IADD3 R249, P5, R220, UR19, RZ ;  /* 0x00000013dcf90c10 */ /* 0x000fe4000ffbe0ff */
[----:B------:R-:W-:Y:S02]  /*52d0*/  @P0 IADD3.X R251, R217, UR18, RZ, P4, !PT ;  /* 0x00000012d9fb0c10 */ /* 0x000fe4000a7fe4ff */
[C---:B------:R-:W-:Y:S01]  /*52e0*/  HMMA.16816.F32 R16, R152.reuse, R162, R16 ;  /* 0x000000a29810723c */ /* 0x040fe20000001810 */
[----:B------:R-:W1:Y:S03]  /*52f0*/  LDSM.16.M88.4 R176, [R200+0x6100] ;  /* 0x00610000c8b0783b */ /* 0x000e660000000200 */
[----:B------:R-:W-:Y:S04]  /*5300*/  @P0 IADD3.X R250, R183, UR18, RZ, P5, !PT ;  /* 0x00000012b7fa0c10 */ /* 0x000fe8000affe4ff */
[C---:B------:R-:W-:Y:S01]  /*5310*/  HMMA.16816.F32 R20, R152.reuse, R164, R20 ;  /* 0x000000a49814723c */ /* 0x040fe20000001814 */
[----:B------:R-:W3:Y:S07]  /*5320*/  LDSM.16.M88.4 R132, [R200+0x6900] ;  /* 0x00690000c884783b */ /* 0x000eee0000000200 */
[C---:B------:R-:W-:Y:S01]  /*5330*/  HMMA.16816.F32 R24, R152.reuse, R166, R24 ;  /* 0x000000a69818723c */ /* 0x040fe20000001818 */
[----:B------:R-:W3:Y:S07]  /*5340*/  LDSM.16.M88.4 R136, [R200+0x7100] ;  /* 0x00710000c888783b */ /* 0x000eee0000000200 */
[C---:B--2---:R-:W-:Y:S01]  /*5350*/  HMMA.16816.F32 R28, R152.reuse, R168, R28 ;  /* 0x000000a8981c723c */ /* 0x044fe2000000181c */
[----:B------:R-:W2:Y:S07]  /*5360*/  LDSM.16.M88.4 R140, [R200+0x7900] ;  /* 0x00790000c88c783b */ /* 0x000eae0000000200 */
[----:B------:R-:W-:Y:S01]  /*5370*/  HMMA.16816.F32 R32, R152, R170, R32 ;  /* 0x000000aa9820723c */ /* 0x000fe20000001820 */
[----:B------:R-:W-:Y:S07]  /*5380*/  LDSM.16.M88.4 R144, [R199+0xc100] ;  /* 0x00c10000c790783b */ /* 0x000fee0000000200 */
[----:B------:R-:W2:Y:S01]  /*5390*/  LDSM.16.M88.4 R148, [R192] ;  /* 0x00000000c094783b */ /* 0x000ea20000000200 */
[C---:B-1----:R-:W-:Y:S06]  /*53a0*/  HMMA.16816.F32 R4, R172.reuse, R176, R4 ;  /* 0x000000b0ac04723c */ /* 0x042fec0000001804 */
[----:B------:R-:W1:Y:S02]  /*53b0*/  LDSM.16.M88.4 R152, [R192+0x800] ;  /* 0x00080000c098783b */ /* 0x000e640000000200 */
[C---:B------:R-:W-:Y:S05]  /*53c0*/  HMMA.16816.F32 R8, R172.reuse, R178, R8 ;  /* 0x000000b2ac08723c */ /* 0x040fea0000001808 */
[----:B------:R-:W1:Y:S03]  /*53d0*/  LDSM.16.M88.4 R156, [R192+0x1000] ;  /* 0x00100000c09c783b */ /* 0x000e660000000200 */
[C---:B---3--:R-:W-:Y:S04]  /*53e0*/  HMMA.16816.F32 R12, R172.reuse, R132, R12 ;  /* 0x00000084ac0c723c */ /* 0x048fe8000000180c */
[----:B------:R-:W3:Y:S04]  /*53f0*/  LDSM.16.M88.4 R160, [R192+0x1800] ;  /* 0x00180000c0a0783b */ /* 0x000ee80000000200 */
[C---:B------:R-:W-:Y:S03]  /*5400*/  HMMA.16816.F32 R16, R172.reuse, R134, R16 ;  /* 0x00000086ac10723c */ /* 0x040fe60000001810 */
[----:B------:R-:W-:Y:S05]  /*5410*/  LDSM.16.M88.4 R164, [R206+0x10100] ;  /* 0x01010000cea4783b */ /* 0x000fea0000000200 */
[C---:B------:R-:W-:Y:S02]  /*5420*/  HMMA.16816.F32 R20, R172.reuse, R136, R20 ;  /* 0x00000088ac14723c */ /* 0x040fe40000001814 */
[----:B------:R-:W1:Y:S06]  /*5430*/  LDSM.16.M88.4 R168, [R205+0x8100] ;  /* 0x00810000cda8783b */ /* 0x000e6c0000000200 */
[C---:B------:R-:W-:Y:S01]  /*5440*/  HMMA.16816.F32 R24, R172.reuse, R138, R24 ;  /* 0x0000008aac18723c */ /* 0x040fe20000001818 */
[----:B------:R-:W3:Y:S07]  /*5450*/  LDSM.16.M88.4 R132, [R205+0x8900] ;  /* 0x00890000cd84783b */ /* 0x000eee0000000200 */
[C---:B--2---:R-:W-:Y:S01]  /*5460*/  HMMA.16816.F32 R28, R172.reuse, R140, R28 ;  /* 0x0000008cac1c723c */ /* 0x044fe2000000181c */
[----:B------:R-:W2:Y:S07]  /*5470*/  LDSM.16.M88.4 R136, [R205+0x9100] ;  /* 0x00910000cd88783b */ /* 0x000eae0000000200 */
[----:B------:R-:W-:Y:S01]  /*5480*/  HMMA.16816.F32 R32, R172, R142, R32 ;  /* 0x0000008eac20723c */ /* 0x000fe20000001820 */
[----:B------:R-:W2:Y:S07]  /*5490*/  LDSM.16.M88.4 R140, [R205+0x9900] ;  /* 0x00990000cd8c783b */ /* 0x000eae0000000200 */
[C---:B------:R-:W-:Y:S01]  /*54a0*/  HMMA.16816.F32 R4, R144.reuse, R148, R4 ;  /* 0x000000949004723c */ /* 0x040fe20000001804 */
[----:B------:R-:W-:Y:S07]  /*54b0*/  LDSM.16.M88.4 R172, [R202+0x10100] ;  /* 0x01010000caac783b */ /* 0x000fee0000000200 */
[C---:B------:R-:W-:Y:S01]  /*54c0*/  HMMA.16816.F32 R8, R144.reuse, R150, R8 ;  /* 0x000000969008723c */ /* 0x040fe20000001808 */
[----:B------:R-:W2:Y:S07]  /*54d0*/  LDSM.16.M88.4 R176, [R191] ;  /* 0x00000000bfb0783b */ /* 0x000eae0000000200 */
[C---:B-1----:R-:W-:Y:S01]  /*54e0*/  HMMA.16816.F32 R12, R144.reuse, R152, R12 ;  /* 0x00000098900c723c */ /* 0x042fe2000000180c */
[----:B------:R-:W-:Y:S07]  /*54f0*/  LDSM.16.M88.4 R148, [R189] ;  /* 0x00000000bd94783b */ /* 0x000fee0000000200 */
[C---:B------:R-:W-:Y:S01]  /*5500*/  HMMA.16816.F32 R16, R144.reuse, R154, R16 ;  /* 0x0000009a9010723c */ /* 0x040fe20000001810 */
[----:B------:R-:W-:Y:S07]  /*5510*/  LDSM.16.M88.4 R152, [R188] ;  /* 0x00000000bc98783b */ /* 0x000fee0000000200 */
[C---:B------:R-:W-:Y:S08]  /*5520*/  HMMA.16816.F32 R20, R144.reuse, R156, R20 ;  /* 0x0000009c9014723c */ /* 0x040ff00000001814 */
[C---:B------:R-:W-:Y:S01]  /*5530*/  HMMA.16816.F32 R24, R144.reuse, R158, R24 ;  /* 0x0000009e9018723c */ /* 0x040fe20000001818 */
[----:B------:R-:W-:Y:S07]  /*5540*/  LDSM.16.M88.4 R156, [R201+0x10100] ;  /* 0x01010000c99c783b */ /* 0x000fee0000000200 */
[C---:B---3--:R-:W-:Y:S08]  /*5550*/  HMMA.16816.F32 R28, R144.reuse, R160, R28 ;  /* 0x000000a0901c723c */ /* 0x048ff0000000181c */
[----:B------:R-:W-:Y:S01]  /*5560*/  HMMA.16816.F32 R32, R144, R162, R32 ;  /* 0x000000a29020723c */ /* 0x000fe20000001820 */
[----:B------:R-:W1:Y:S07]  /*5570*/  LDSM.16.M88.4 R144, [R190] ;  /* 0x00000000be90783b */ /* 0x000e6e0000000200 */
[C---:B------:R-:W-:Y:S01]  /*5580*/  HMMA.16816.F32 R4, R164.reuse, R168, R4 ;  /* 0x000000a8a404723c */ /* 0x040fe20000001804 */
[----:B------:R-:W3:Y:S07]  /*5590*/  LDSM.16.M88.4 R160, [R200+0x8100] ;  /* 0x00810000c8a0783b */ /* 0x000eee0000000200 */
[C---:B------:R-:W-:Y:S01]  /*55a0*/  HMMA.16816.F32 R8, R164.reuse, R170, R8 ;  /* 0x000000aaa408723c */ /* 0x040fe20000001808 */
[----:B------:R-:W-:Y:S07]  /*55b0*/  LDSM.16.M88.4 R168, [R192+0x2000] ;  /* 0x00200000c0a8783b */ /* 0x000fee0000000200 */
[C---:B------:R-:W-:Y:S08]  /*55c0*/  HMMA.16816.F32 R12, R164.reuse, R132, R12 ;  /* 0x00000084a40c723c */ /* 0x040ff0000000180c */
[C---:B------:R-:W-:Y:S01]  /*55d0*/  HMMA.16816.F32 R16, R164.reuse, R134, R16 ;  /* 0x00000086a410723c */ /* 0x040fe20000001810 */
[----:B------:R-:W1:Y:S07]  /*55e0*/  LDSM.16.M88.4 R132, [R200+0x8900] ;  /* 0x00890000c884783b */ /* 0x000e6e0000000200 */
[C---:B--2---:R-:W-:Y:S08]  /*55f0*/  HMMA.16816.F32 R20, R164.reuse, R136, R20 ;  /* 0x00000088a414723c */ /* 0x044ff00000001814 */
[C---:B------:R-:W-:Y:S01]  /*5600*/  HMMA.16816.F32 R24, R164.reuse, R138, R24 ;  /* 0x0000008aa418723c */ /* 0x040fe20000001818 */
[----:B------:R-:W2:Y:S07]  /*5610*/  LDSM.16.M88.4 R136, [R200+0x9100] ;  /* 0x00910000c888783b */ /* 0x000eae0000000200 */
[C---:B------:R-:W-:Y:S08]  /*5620*/  HMMA.16816.F32 R28, R164.reuse, R140, R28 ;  /* 0x0000008ca41c723c */ /* 0x040ff0000000181c */
[----:B------:R-:W-:Y:S01]  /*5630*/  HMMA.16816.F32 R32, R164, R142, R32 ;  /* 0x0000008ea420723c */ /* 0x000fe20000001820 */
[----:B------:R-:W2:Y:S07]  /*5640*/  LDSM.16.M88.4 R140, [R200+0x9900] ;  /* 0x00990000c88c783b */ /* 0x000eae0000000200 */
[C---:B------:R-:W-:Y:S01]  /*5650*/  HMMA.16816.F32 R4, R172.reuse, R176, R4 ;  /* 0x000000b0ac04723c */ /* 0x040fe20000001804 */
[----:B------:R-:W2:Y:S07]  /*5660*/  LDSM.16.M88.4 R164, [R199+0x10100] ;  /* 0x01010000c7a4783b */ /* 0x000eae0000000200 */
[C---:B------:R-:W-:Y:S01]  /*5670*/  HMMA.16816.F32 R8, R172.reuse, R178, R8 ;  /* 0x000000b2ac08723c */ /* 0x040fe20000001808 */
[----:B------:R-:W-:Y:S07]  /*5680*/  LDSM.16.M88.4 R176, [R205+0xa100] ;  /* 0x00a10000cdb0783b */ /* 0x000fee0000000200 */
[C---:B-1----:R-:W-:Y:S08]  /*5690*/  HMMA.16816.F32 R12, R172.reuse, R144, R12 ;  /* 0x00000090ac0c723c */ /* 0x042ff0000000180c */
[C---:B------:R-:W-:Y:S01]  /*56a0*/  HMMA.16816.F32 R16, R172.reuse, R146, R16 ;  /* 0x00000092ac10723c */ /* 0x040fe20000001810 */
[----:B------:R-:W1:Y:S07]  /*56b0*/  LDSM.16.M88.4 R144, [R192+0x2800] ;  /* 0x00280000c090783b */ /* 0x000e6e0000000200 */
[C---:B------:R-:W-:Y:S08]  /*56c0*/  HMMA.16816.F32 R20, R172.reuse, R148, R20 ;  /* 0x00000094ac14723c */ /* 0x040ff00000001814 */
[C---:B------:R-:W-:Y:S01]  /*56d0*/  HMMA.16816.F32 R24, R172.reuse, R150, R24 ;  /* 0x00000096ac18723c */ /* 0x040fe20000001818 */
[----:B------:R-:W1:Y:S07]  /*56e0*/  LDSM.16.M88.4 R148, [R192+0x3000] ;  /* 0x00300000c094783b */ /* 0x000e6e0000000200 */
[C---:B------:R-:W-:Y:S08]  /*56f0*/  HMMA.16816.F32 R28, R172.reuse, R152, R28 ;  /* 0x00000098ac1c723c */ /* 0x040ff0000000181c */
[----:B------:R-:W-:Y:S01]  /*5700*/  HMMA.16816.F32 R32, R172, R154, R32 ;  /* 0x0000009aac20723c */ /* 0x000fe20000001820 */
[----:B------:R-:W1:Y:S07]  /*5710*/  LDSM.16.M88.4 R152, [R192+0x3800] ;  /* 0x00380000c098783b */ /* 0x000e6e0000000200 */
[C---:B---3--:R-:W-:Y:S01]  /*5720*/  HMMA.16816.F32 R4, R156.reuse, R160, R4 ;  /* 0x000000a09c04723c */ /* 0x048fe20000001804 */
[----:B------:R-:W3:Y:S07]  /*5730*/  LDSM.16.M88.4 R172, [R206+0x14100] ;  /* 0x01410000ceac783b */ /* 0x000eee0000000200 */
[C---:B------:R-:W-:Y:S01]  /*5740*/  HMMA.16816.F32 R8, R156.reuse, R162, R8 ;  /* 0x000000a29c08723c */ /* 0x040fe20000001808 */
[----:B------:R-:W-:Y:S07]  /*5750*/  LDSM.16.M88.4 R160, [R187] ;  /* 0x00000000bba0783b */ /* 0x000fee0000000200 */
        /* <DEDUP_REMOVED lines=15> */
[----:B------:R-:W1:Y:S07]  /*5850*/  LDSM.16.M88.4 R144, [R186] ;  /* 0x00000000ba90783b */ /* 0x000e6e0000000200 */
[C---:B------:R-:W-:Y:S08]  /*5860*/  HMMA.16816.F32 R20, R164.reuse, R148, R20 ;  /* 0x00000094a414723c */ /* 0x040ff00000001814 */
[C---:B------:R-:W-:Y:S01]  /*5870*/  HMMA.16816.F32 R24, R164.reuse, R150, R24 ;  /* 0x00000096a418723c */ /* 0x040fe20000001818 */
[----:B------:R-:W1:Y:S07]  /*5880*/  LDSM.16.M88.4 R148, [R185] ;  /* 0x00000000b994783b */ /* 0x000e6e0000000200 */
[C---:B------:R-:W-:Y:S08]  /*5890*/  HMMA.16816.F32 R28, R164.reuse, R152, R28 ;  /* 0x00000098a41c723c */ /* 0x040ff0000000181c */
[----:B------:R-:W-:Y:S01]  /*58a0*/  HMMA.16816.F32 R32, R164, R154, R32 ;  /* 0x0000009aa420723c */ /* 0x000fe20000001820 */
[----:B------:R-:W1:Y:S07]  /*58b0*/  LDSM.16.M88.4 R152, [R184] ;  /* 0x00000000b898783b */ /* 0x000e6e0000000200 */
[C---:B---3--:R-:W-:Y:S01]  /*58c0*/  HMMA.16816.F32 R4, R172.reuse, R176, R4 ;  /* 0x000000b0ac04723c */ /* 0x048fe20000001804 */
        /* <DEDUP_REMOVED lines=12> */
[----:B------:R-:W2:Y:S01]  /*5990*/  LDSM.16.M88.4 R172, [R199+0x14100] ;  /* 0x01410000c7ac783b */ /* 0x000ea20000000200 */
[C---:B------:R-:W-:Y:S08]  /*59a0*/  HMMA.16816.F32 R4, R156.reuse, R160, R4 ;  /* 0x000000a09c04723c */ /* 0x040ff00000001804 */
[C---:B------:R-:W-:Y:S08]  /*59b0*/  HMMA.16816.F32 R8, R156.reuse, R162, R8 ;  /* 0x000000a29c08723c */ /* 0x040ff00000001808 */
[C---:B-1----:R-:W-:Y:S08]  /*59c0*/  HMMA.16816.F32 R12, R156.reuse, R144, R12 ;  /* 0x000000909c0c723c */ /* 0x042ff0000000180c */
[C---:B------:R-:W-:Y:S08]  /*59d0*/  HMMA.16816.F32 R16, R156.reuse, R146, R16 ;  /* 0x000000929c10723c */ /* 0x040ff00000001810 */
[C---:B------:R-:W-:Y:S08]  /*59e0*/  HMMA.16816.F32 R20, R156.reuse, R148, R20 ;  /* 0x000000949c14723c */ /* 0x040ff00000001814 */
[C---:B------:R-:W-:Y:S08]  /*59f0*/  HMMA.16816.F32 R24, R156.reuse, R150, R24 ;  /* 0x000000969c18723c */ /* 0x040ff00000001818 */
[C---:B------:R-:W-:Y:S08]  /*5a00*/  HMMA.16816.F32 R28, R156.reuse, R152, R28 ;  /* 0x000000989c1c723c */ /* 0x040ff0000000181c */
[----:B------:R-:W-:Y:S08]  /*5a10*/  HMMA.16816.F32 R32, R156, R154, R32 ;  /* 0x0000009a9c20723c */ /* 0x000ff00000001820 */
[C---:B---3--:R-:W-:Y:S08]  /*5a20*/  HMMA.16816.F32 R4, R164.reuse, R168, R4 ;  /* 0x000000a8a404723c */ /* 0x048ff00000001804 */
[C---:B------:R-:W-:Y:S08]  /*5a30*/  HMMA.16816.F32 R8, R164.reuse, R170, R8 ;  /* 0x000000aaa408723c */ /* 0x040ff00000001808 */
[C---:B------:R-:W-:Y:S08]  /*5a40*/  HMMA.16816.F32 R12, R164.reuse, R132, R12 ;  /* 0x00000084a40c723c */ /* 0x040ff0000000180c */
[C---:B------:R-:W-:Y:S01]  /*5a50*/  HMMA.16816.F32 R16, R164.reuse, R134, R16 ;  /* 0x00000086a410723c */ /* 0x040fe20000001810 */
[----:B------:R-:W1:Y:S07]  /*5a60*/  LDSM.16.M88.4 R132, [R192+0x4800] ;  /* 0x00480000c084783b */ /* 0x000e6e0000000200 */
[C---:B--2---:R-:W-:Y:S08]  /*5a70*/  HMMA.16816.F32 R20, R164.reuse, R136, R20 ;  /* 0x00000088a414723c */ /* 0x044ff00000001814 */
[C---:B------:R-:W-:Y:S01]  /*5a80*/  HMMA.16816.F32 R24, R164.reuse, R138, R24 ;  /* 0x0000008aa418723c */ /* 0x040fe20000001818 */
[----:B------:R-:W2:Y:S07]  /*5a90*/  LDSM.16.M88.4 R136, [R192+0x5000] ;  /* 0x00500000c088783b */ /* 0x000eae0000000200 */
[C---:B------:R-:W-:Y:S08]  /*5aa0*/  HMMA.16816.F32 R28, R164.reuse, R140, R28 ;  /* 0x0000008ca41c723c */ /* 0x040ff0000000181c */
[----:B------:R-:W-:Y:S08]  /*5ab0*/  HMMA.16816.F32 R32, R164, R142, R32 ;  /* 0x0000008ea420723c */ /* 0x000ff00000001820 */
[C---:B------:R-:W-:Y:S08]  /*5ac0*/  HMMA.16816.F32 R4, R172.reuse, R176, R4 ;  /* 0x000000b0ac04723c */ /* 0x040ff00000001804 */
[C---:B------:R-:W-:Y:S08]  /*5ad0*/  HMMA.16816.F32 R8, R172.reuse, R178, R8 ;  /* 0x000000b2ac08723c */ /* 0x040ff00000001808 */
[C---:B-1----:R-:W-:Y:S08]  /*5ae0*/  HMMA.16816.F32 R12, R172.reuse, R132, R12 ;  /* 0x00000084ac0c723c */ /* 0x042ff0000000180c */
[C---:B------:R-:W-:Y:S01]  /*5af0*/  HMMA.16816.F32 R16, R172.reuse, R134, R16 ;  /* 0x00000086ac10723c */ /* 0x040fe20000001810 */
[----:B------:R-:W1:Y:S01]  /*5b00*/  LDSM.16.M88.4 R132, [R192+0x5800] ;  /* 0x00580000c084783b */ /* 0x000e620000000200 */
[----:B------:R-:W-:Y:S04]  /*5b10*/  DEPBAR.LE SB0, 0x0 ;  /* 0x000080000000791a */ /* 0x000fe80000000000 */
[----:B-----5:R-:W-:Y:S02]  /*5b20*/  FMUL.FTZ R227, R4, c[0x0][0x320] ;  /* 0x0000c80004e37a20 */ /* 0x020fe40000410000 */
[C---:B--2---:R-:W-:Y:S04]  /*5b30*/  HMMA.16816.F32 R20, R172.reuse, R136, R20 ;  /* 0x00000088ac14723c */ /* 0x044fe80000001814 */
[----:B------:R-:W2:Y:S01]  /*5b40*/  MUFU.TANH R227, R227 ;  /* 0x000000e300e37308 */ /* 0x000ea20000002400 */
[----:B------:R-:W-:Y:S01]  /*5b50*/  BAR.SYNC.DEFER_BLOCKING 0x0 ;  /* 0x0000000000007b1d */ /* 0x000fe20000010000 */
[----:B------:R-:W-:Y:S02]  /*5b60*/  FMUL.FTZ R228, R11, c[0x0][0x320] ;  /* 0x0000c8000be47a20 */ /* 0x000fe40000410000 */
[C---:B------:R-:W-:Y:S04]  /*5b70*/  HMMA.16816.F32 R24, R172.reuse, R138, R24 ;  /* 0x0000008aac18723c */ /* 0x040fe80000001818 */
[----:B------:R-:W-:Y:S01]  /*5b80*/  FMUL.FTZ R232, R14, c[0x0][0x320] ;  /* 0x0000c8000ee87a20 */ /* 0x000fe20000410000 */
[----:B------:R-:W-:Y:S01]  /*5b90*/  @P0 LEA R14, P4, R249, c[0x0][0x1c8], 0x1 ;  /* 0x00007200f90e0a11 */ /* 0x000fe200078808ff */
[----:B------:R-:W3:Y:S01]  /*5ba0*/  MUFU.TANH R228, R228 ;  /* 0x000000e400e47308 */ /* 0x000ee20000002400 */
[----:B----4-:R-:W-:Y:S02]  /*5bb0*/  FMUL.FTZ R231, R15, c[0x0][0x320] ;  /* 0x0000c8000fe77a20 */ /* 0x010fe40000410000 */
[----:B------:R-:W-:Y:S03]  /*5bc0*/  @P0 LEA.HI.X R15, R249, c[0x0][0x1cc], R250, 0x1, P4 ;  /* 0x00007300f90f0a11 */ /* 0x000fe600020f0cfa */
[----:B------:R-:W-:Y:S02]  /*5bd0*/  FMUL.FTZ R235, R18, c[0x0][0x320] ;  /* 0x0000c80012eb7a20 */ /* 0x000fe40000410000 */
[----:B------:R-:W-:Y:S02]  /*5be0*/  FMUL.FTZ R236, R13, c[0x0][0x320] ;  /* 0x0000c8000dec7a20 */ /* 0x000fe40000410000 */
[----:B------:R-:W4:Y:S01]  /*5bf0*/  MUFU.TANH R232, R232 ;  /* 0x000000e800e87308 */ /* 0x000f220000002400 */
[----:B------:R-:W-:Y:S01]  /*5c00*/  FMUL.FTZ R240, R22, c[0x0][0x320] ;  /* 0x0000c80016f07a20 */ /* 0x000fe20000410000 */
[----:B------:R-:W-:Y:S01]  /*5c10*/  @P0 LEA R22, P6, R248, c[0x0][0x1c8], 0x1 ;  /* 0x00007200f8160a11 */ /* 0x000fe200078c08ff */
[----:B------:R-:W-:Y:S02]  /*5c20*/  FMUL.FTZ R239, R23, c[0x0][0x320] ;  /* 0x0000c80017ef7a20 */ /* 0x000fe40000410000 */
[----:B------:R-:W-:Y:S01]  /*5c30*/  FMUL.FTZ R226, R10, c[0x0][0x320] ;  /* 0x0000c8000ae27a20 */ /* 0x000fe20000410000 */
[----:B------:R-:W-:Y:S01]  /*5c40*/  @P0 LEA.HI.X R23, R248, c[0x0][0x1cc], R251, 0x1, P6 ;  /* 0x00007300f8170a11 */ /* 0x000fe200030f0cfb */
[----:B------:R-:W-:Y:S01]  /*5c50*/  FMUL.FTZ R234, R19, c[0x0][0x320] ;  /* 0x0000c80013ea7a20 */ /* 0x000fe20000410000 */
[----:B------:R-:W-:Y:S01]  /*5c60*/  @P0 IADD3 R248, P5, R182, UR19, RZ ;  /* 0x00000013b6f80c10 */ /* 0x000fe2000ffbe0ff */
[C---:B-1----:R-:W-:Y:S01]  /*5c70*/  HMMA.16816.F32 R28, R172.reuse, R132, R28 ;  /* 0x00000084ac1c723c */ /* 0x042fe2000000181c */
[----:B------:R-:W1:Y:S01]  /*5c80*/  MUFU.TANH R236, R236 ;  /* 0x000000ec00ec7308 */ /* 0x000e620000002400 */
[----:B------:R-:W-:Y:S01]  /*5c90*/  @!PT LDS RZ, [RZ] ;  /* 0x00000000fffff984 */ /* 0x000fe20000000800 */
[----:B------:R-:W-:Y:S01]  /*5ca0*/  @!PT LDS RZ, [RZ] ;  /* 0x00000000fffff984 */ /* 0x000fe20000000800 */
[----:B------:R-:W-:Y:S01]  /*5cb0*/  @!PT LDS RZ, [RZ] ;  /* 0x00000000fffff984 */ /* 0x000fe20000000800 */
[----:B------:R1:W-:Y:S01]  /*5cc0*/  @P0 LDGSTS.E.BYPASS.LTC128B.128 [R207+0x6100], [R22.64], !P3 ;  /* 0x0610000016cf0fae */ /* 0x0003e2000d901d50 */
[----:B------:R-:W-:Y:S01]  /*5cd0*/  @P0 LEA R158, P4, R248, c[0x0][0x1c8], 0x1 ;  /* 0x00007200f89e0a11 */ /* 0x000fe200078808ff */
[----:B------:R-:W-:Y:S01]  /*5ce0*/  FMUL.FTZ R243, R26, c[0x0][0x320] ;  /* 0x0000c8001af37a20 */ /* 0x000fe20000410000 */
[----:B------:R-:W-:Y:S01]  /*5cf0*/  @P0 IADD3.X R251, R181, UR18, RZ, P5, !PT ;  /* 0x00000012b5fb0c10 */ /* 0x000fe2000affe4ff */
[----:B------:R-:W-:Y:S01]  /*5d00*/  FMUL.FTZ R242, R27, c[0x0][0x320] ;  /* 0x0000c8001bf27a20 */ /* 0x000fe20000410000 */
[----:B------:R-:W-:Y:S01]  /*5d10*/  @UP3 UIADD3 UR19, UP0, UR12, UR19, URZ ;  /* 0x000000130c133290 */ /* 0x000fe2000ff1e03f */
[----:B------:R-:W-:Y:S01]  /*5d20*/  HMMA.16816.F32 R32, R172, R134, R32 ;  /* 0x00000086ac20723c */ /* 0x000fe20000001820 */
[----:B------:R5:W-:Y:S02]  /*5d30*/  @P0 LDGSTS.E.BYPASS.LTC128B.128 [R207+0x8100], [R14.64], !P2 ;  /* 0x081000000ecf0fae */ /* 0x000be4000d101d50 */
[----:B------:R-:W1:Y:S01]  /*5d40*/  MUFU.TANH R226, R226 ;  /* 0x000000e200e27308 */ /* 0x000e620000002400 */
[----:B------:R-:W-:Y:S01]  /*5d50*/  @P0 LEA.HI.X R159, R248, c[0x0][0x1cc], R251, 0x1, P4 ;  /* 0x00007300f89f0a11 */ /* 0x000fe200020f0cfb */
[----:B------:R-:W-:Y:S01]  /*5d60*/  @UP3 UIADD3.X UR18, UR11, UR18, URZ, UP0, !UPT ;  /* 0x000000120b123290 */ /* 0x000fe200087fe43f */
[----:B------:R-:W-:Y:S01]  /*5d70*/  @P0 IADD3 R250, P6, R210, UR19, RZ ;  /* 0x00000013d2fa0c10 */ /* 0x000fe2000ffde0ff */
[----:B------:R-:W-:Y:S01]  /*5d80*/  IMAD.MOV.U32 R19, RZ, RZ, R212 ;  /* 0x000000ffff137224 */ /* 0x000fe200078e00d4 */
[----:B------:R-:W-:Y:S01]  /*5d90*/  @P0 IADD3 R18, P4, R182, UR19, RZ ;  /* 0x00000013b6120c10 */ /* 0x000fe2000ff9e0ff */
[----:B------:R1:W-:Y:S03]  /*5da0*/  @P0 LDGSTS.E.BYPASS.LTC128B.128 [R207+0xa100], [R158.64], !P1 ;  /* 0x0a1000009ecf0fae */ /* 0x0003e6000c901d50 */
[----:B------:R-:W-:Y:S01]  /*5db0*/  @P0 IADD3.X R251, R217, UR18, RZ, P6, !PT ;  /* 0x00000012d9fb0c10 */ /* 0x000fe2000b7fe4ff */
[----:B------:R-:W1:Y:S01]  /*5dc0*/  MUFU.TANH R231, R231 ;  /* 0x000000e700e77308 */ /* 0x000e620000002400 */
[----:B------:R-:W-:Y:S01]  /*5dd0*/  @P0 LEA R162, P6, R250, c[0x0][0x1c8], 0x1 ;  /* 0x00007200faa20a11 */ /* 0x000fe200078c08ff */
[----:B------:R-:W-:Y:S01]  /*5de0*/  FMUL.FTZ R229, R5, c[0x0][0x320] ;  /* 0x0000c80005e57a20 */ /* 0x000fe20000410000 */
[----:B------:R-:W-:Y:S01]  /*5df0*/  @P0 IADD3.X R13, R181, UR18, RZ, P4, !PT ;  /* 0x00000012b50d0c10 */ /* 0x000fe2000a7fe4ff */
[----:B------:R-:W-:Y:S01]  /*5e00*/  FMUL.FTZ R249, R30, c[0x0][0x320] ;  /* 0x0000c8001ef97a20 */ /* 0x000fe20000410000 */
[----:B------:R-:W-:Y:S01]  /*5e10*/  @P0 LEA R26, P4, R18, c[0x0][0x1c8], 0x1 ;  /* 0x00007200121a0a11 */ /* 0x000fe200078808ff */
[----:B------:R-:W-:Y:S01]  /*5e20*/  FMUL.FTZ R248, R31, c[0x0][0x320] ;  /* 0x0000c8001ff87a20 */ /* 0x000fe20000410000 */
[----:B------:R-:W-:Y:S01]  /*5e30*/  @P0 LEA.HI.X R163, R250, c[0x0][0x1cc], R251, 0x1, P6 ;  /* 0x00007300faa30a11 */ /* 0x000fe200030f0cfb */
[----:B------:R-:W-:Y:S01]  /*5e40*/  FMUL.FTZ R0, R6, c[0x0][0x320] ;  /* 0x0000c80006007a20 */ /* 0x000fe20000410000 */
[----:B------:R-:W-:Y:S01]  /*5e50*/  @P0 LEA.HI.X R27, R18, c[0x0][0x1cc], R13, 0x1, P4 ;  /* 0x00007300121b0a11 */ /* 0x000fe200020f0c0d */
[----:B------:R-:W1:Y:S01]  /*5e60*/  MUFU.TANH R229, R229 ;  /* 0x000000e500e57308 */ /* 0x000e620000002400 */
[----:B------:R-:W-:Y:S01]  /*5e70*/  @P0 IADD3 R11, P5, R220, UR19, RZ ;  /* 0x00000013dc0b0c10 */ /* 0x000fe2000ffbe0ff */
[----:B------:R1:W-:Y:S01]  /*5e80*/  @P0 LDGSTS.E.BYPASS.LTC128B.128 [R207+0x7100], [R162.64], !P3 ;  /* 0x07100000a2cf0fae */ /* 0x0003e2000d901d50 */
[----:B------:R-:W-:Y:S01]  /*5e90*/  FMUL.FTZ R250, R32, c[0x0][0x320] ;  /* 0x0000c80020fa7a20 */ /* 0x000fe20000410000 */
[----:B------:R-:W-:Y:S01]  /*5ea0*/  PLOP3.LUT P4, PT, PT, PT, UP2, 0x80, 0x0 ;  /* 0x000000000000781c */ /* 0x000fe20003f8f028 */
[----:B------:R-:W-:Y:S01]  /*5eb0*/  FMUL.FTZ R225, R7, c[0x0][0x320] ;  /* 0x0000c80007e17a20 */ /* 0x000fe20000410000 */
[----:B------:R-:W-:Y:S01]  /*5ec0*/  @P0 IADD3.X R10, R183, UR18, RZ, P5, !PT ;  /* 0x00000012b70a0c10 */ /* 0x000fe2000affe4ff */
[----:B------:R-:W-:Y:S01]  /*5ed0*/  USHF.L.U32 UR18, UR13, 0x6, URZ ;  /* 0x000000060d127899 */ /* 0x000fe2000800063f */
[----:B------:R-:W-:Y:S01]  /*5ee0*/  @P0 LEA R30, P5, R11, c[0x0][0x1c8], 0x1 ;  /* 0x000072000b1e0a11 */ /* 0x000fe200078a08ff */
[----:B------:R-:W-:Y:S01]  /*5ef0*/  FMUL.FTZ R230, R8, c[0x0][0x320] ;  /* 0x0000c80008e67a20 */ /* 0x000fe20000410000 */
[----:B------:R1:W1:Y:S01]  /*5f00*/  MUFU.TANH R13, R250 ;  /* 0x000000fa000d7308 */ /* 0x0002620000002400 */
[----:B------:R-:W-:Y:S01]  /*5f10*/  FMUL.FTZ R233, R9, c[0x0][0x320] ;  /* 0x0000c80009e97a20 */ /* 0x000fe20000410000 */
[----:B------:R-:W-:Y:S01]  /*5f20*/  @P0 LEA.HI.X R31, R11, c[0x0][0x1cc], R10, 0x1, P5 ;  /* 0x000073000b1f0a11 */ /* 0x000fe200028f0c0a */
[----:B------:R-:W-:Y:S02]  /*5f30*/  FMUL.FTZ R237, R12, c[0x0][0x320] ;  /* 0x0000c8000ced7a20 */ /* 0x000fe40000410000 */
[----:B------:R-:W-:Y:S02]  /*5f40*/  FMUL.FTZ R238, R16, c[0x0][0x320] ;  /* 0x0000c80010ee7a20 */ /* 0x000fe40000410000 */
[----:B------:R2:W-:Y:S01]  /*5f50*/  @P0 LDGSTS.E.BYPASS.LTC128B.128 [R207+0x9100], [R30.64], !P2 ;  /* 0x091000001ecf0fae */ /* 0x0005e2000d101d50 */
[----:B------:R-:W-:Y:S02]  /*5f60*/  @P4 IMAD.MOV.U32 R19, RZ, RZ, R180 ;  /* 0x000000ffff134224 */ /* 0x000fe400078e00b4 */
[----:B------:R-:W2:Y:S01]  /*5f70*/  MUFU.TANH R0, R0 ;  /* 0x0000000000007308 */ /* 0x000ea20000002400 */
[----:B------:R-:W-:Y:S02]  /*5f80*/  FMUL.FTZ R241, R17, c[0x0][0x320] ;  /* 0x0000c80011f17a20 */ /* 0x000fe40000410000 */
[----:B------:R-:W-:Y:S01]  /*5f90*/  FMUL.FTZ R245, R20, c[0x0][0x320] ;  /* 0x0000c80014f57a20 */ /* 0x000fe20000410000 */
[----:B------:R2:W-:Y:S01]  /*5fa0*/  @P0 LDGSTS.E.BYPASS.LTC128B.128 [R207+0xb100], [R26.64], !P1 ;  /* 0x0b1000001acf0fae */ /* 0x0005e2000c901d50 */
[----:B------:R-:W-:Y:S01]  /*5fb0*/  FMUL.FTZ R244, R21, c[0x0][0x320] ;  /* 0x0000c80015f47a20 */ /* 0x000fe20000410000 */
[----:B------:R-:W-:Y:S01]  /*5fc0*/  PLOP3.LUT P0, PT, PT, PT, UP1, 0x40, 0x0 ;  /* 0x000000000000781c */ /* 0x000fe20003f0e818 */
[----:B------:R-:W-:Y:S02]  /*5fd0*/  FMUL.FTZ R247, R24, c[0x0][0x320] ;  /* 0x0000c80018f77a20 */ /* 0x000fe40000410000 */
[----:B------:R-:W-:Y:S01]  /*5fe0*/  FMUL.FTZ R246, R25, c[0x0][0x320] ;  /* 0x0000c80019f67a20 */ /* 0x000fe20000410000 */
[----:B------:R-:W2:Y:S01]  /*5ff0*/  MUFU.TANH R225, R225 ;  /* 0x000000e100e17308 */ /* 0x000ea20000002400 */
[----:B------:R-:W0:Y:S01]  /*6000*/  LDGDEPBAR ;  /* 0x00000000000079af */ /* 0x000e220000000000 */
[----:B------:R-:W-:Y:S02]  /*6010*/  FMUL.FTZ R9, R28, c[0x0][0x320] ;  /* 0x0000c8001c097a20 */ /* 0x000fe40000410000 */
[----:B-1----:R-:W-:Y:S02]  /*6020*/  IMAD.U32 R250, RZ, RZ, UR18 ;  /* 0x00000012fffa7e24 */ /* 0x002fe4000f8e00ff */
[----:B------:R-:W-:Y:S02]  /*6030*/  FMUL.FTZ R252, R29, c[0x0][0x320] ;  /* 0x0000c8001dfc7a20 */ /* 0x000fe40000410000 */
[----:B------:R-:W-:Y:S01]  /*6040*/  FMUL.FTZ R11, R33, c[0x0][0x320] ;  /* 0x0000c800210b7a20 */ /* 0x000fe20000410000 */
[----:B------:R-:W1:Y:S01]  /*6050*/  SHFL.IDX PT, R10, R19, RZ, 0x1c1f ;  /* 0x001c1fff130a7589 */ /* 0x000e6200000e0000 */
[----:B------:R-:W2:Y:S01]  /*6060*/  MUFU.TANH R230, R230 ;  /* 0x000000e600e67308 */ /* 0x000ea20000002400 */
[----:B------:R-:W-:Y:S01]  /*6070*/  FMUL.FTZ R251, R34, c[0x0][0x320] ;  /* 0x0000c80022fb7a20 */ /* 0x000fe20000410000 */
[----:B-----5:R-:W-:Y:S01]  /*6080*/  IADD3 R14, -R213, 0x1, -R250 ;  /* 0x00000001d50e7810 */ /* 0x020fe20007ffe9fa */
[----:B------:R-:W-:Y:S03]  /*6090*/  FMUL.FTZ R35, R35, c[0x0][0x320] ;  /* 0x0000c80023237a20 */ /* 0x000fe60000410000 */
[----:B------:R-:W-:Y:S04]  /*60a0*/  IADD3 R14, R14, c[0x0][0x1d0], RZ ;  /* 0x000074000e0e7a10 */ /* 0x000fe80007ffe0ff */
[----:B------:R-:W2:Y:S01]  /*60b0*/  MUFU.TANH R233, R233 ;  /* 0x000000e900e97308 */ /* 0x000ea20000002400 */
[----:B------:R-:W-:Y:S04]  /*60c0*/  IADD3 R14, R14, -c[0x0][0x168], RZ ;  /* 0x80005a000e0e7a10 */ /* 0x000fe80007ffe0ff */
[C---:B------:R-:W-:Y:S02]  /*60d0*/  IADD3 R15, R14.reuse, c[0x0][0x328], RZ ;  /* 0x0000ca000e0f7a10 */ /* 0x040fe40007ffe0ff */
[----:B------:R-:W-:Y:S03]  /*60e0*/  IADD3 R14, R14, UR14, RZ ;  /* 0x0000000e0e0e7c10 */ /* 0x000fe6000fffe0ff */
[----:B------:R-:W2:Y:S01]  /*60f0*/  MUFU.TANH R237, R237 ;  /* 0x000000ed00ed7308 */ /* 0x000ea20000002400 */
[--C-:B-1----:R-:W-:Y:S02]  /*6100*/  IMAD.IADD R18, R15, 0x1, R10.reuse ;  /* 0x000000010f127824 */ /* 0x102fe400078e020a */
[----:B------:R-:W-:Y:S07]  /*6110*/  IMAD.IADD R17, R14, 0x1, R10 ;  /* 0x000000010e117824 */ /* 0x000fee00078e020a */
[----:B------:R-:W1:Y:S10]  /*6120*/  MUFU.TANH R238, R238 ;  /* 0x000000ee00ee7308 */ /* 0x000e740000002400 */
        /* <DEDUP_REMOVED lines=17> */
[----:B------:R1:W1:Y:S01]  /*6240*/  MUFU.TANH R250, R35 ;  /* 0x0000002300fa7308 */ /* 0x0002620000002400 */
[----:B------:R-:W-:-:S05]  /*6250*/  @P0 BRA `(.L_x_167) ;  /* 0x000001a000000947 */ /* 0x000fca0003800000 */
[----:B--234-:R-:W-:Y:S01]  /*6260*/  IADD3 R5, R10, c[0x0][0x1d0], RZ ;  /* 0x000074000a057a10 */ /* 0x01cfe20007ffe0ff */
[----:B------:R-:W-:Y:S03]  /*6270*/  BSSY B0, `(.L_x_168) ;  /* 0x0000012000007945 */ /* 0x000fe60003800000 */
[----:B------:R-:W-:Y:S04]  /*6280*/  IADD3 R5, R5, -c[0x0][0x168], RZ ;  /* 0x80005a0005057a10 */ /* 0x000fe80007ffe0ff */
[----:B------:R-:W-:Y:S11]  /*6290*/  ISETP.GT.AND P0, PT, R5, -0x1, PT ;  /* 0xffffffff0500780c */ /* 0x000ff60003f04270 */
[----:B------:R-:W-:Y:S02]  /*62a0*/  @!UPT UIADD3 URZ, URZ, URZ, URZ ;  /* 0x0000003f3f3ff290 */ /* 0x000fe4000fffe03f */
[----:B------:R-:W-:-:S05]  /*62b0*/  @P0 BRA `(.L_x_169) ;  /* 0x0000008000000947 */ /* 0x000fca0003800000 */
[----:B------:R-:W-:Y:S01]  /*62c0*/  LOP3.LUT R5, RZ, R5, RZ, 0x33, !PT ;  /* 0x00000005ff057212 */ /* 0x000fe200078e33ff */
[----:B------:R-:W-:Y:S05]  /*62d0*/  IMAD.MOV.U32 R4, RZ, RZ, c[0x0][0x32c] ;  /* 0x0000cb00ff047624 */ /* 0x000fea00078e00ff */
[----:B------:R-:W-:Y:S11]  /*62e0*/  ISETP.NE.AND P0, PT, R4, 0x1, PT ;  /* 0x000000010400780c */ /* 0x000ff60003f05270 */
[----:B------:R-:W-:Y:S02]  /*62f0*/  @!UPT UIADD3 URZ, URZ, URZ, URZ ;  /* 0x0000003f3f3ff290 */ /* 0x000fe4000fffe03f */
[----:B------:R-:W-:Y:S05]  /*6300*/  @P0 IMAD.HI.U32 R4, R5, c[0x0][0x330], RZ ;  /* 0x0000cc0005040a27 */ /* 0x000fea00078e00ff */
[----:B------:R-:W-:Y:S04]  /*6310*/  @P0 SHF.R.U32.HI R5, RZ, c[0x0][0x334], R4 ;  /* 0x0000cd00ff050a19 */ /* 0x000fe80000011604 */
[----:B------:R-:W-:Y:S01]  /*6320*/  LOP3.LUT R5, RZ, R5, RZ, 0x33, !PT ;  /* 0x00000005ff057212 */ /* 0x000fe200078e33ff */
[----:B------:R-:W-:-:S05]  /*6330*/  BRA `(.L_x_170) ;  /* 0x0000005000007947 */ /* 0x000fca0003800000 */
.L_x_169:
[----:B------:R-:W-:Y:S04]  /*6340*/  MOV R4, c[0x0][0x32c] ;  /* 0x0000cb0000047a02 */ /* 0x000fe80000000f00 */
[----:B------:R-:W-:Y:S11]  /*6350*/  ISETP.NE.AND P0, PT, R4, 0x1, PT ;  /* 0x000000010400780c */ /* 0x000ff60003f05270 */
[----:B------:R-:W-:Y:S02]  /*6360*/  @!UPT UIADD3 URZ, URZ, URZ, URZ ;  /* 0x0000003f3f3ff290 */ /* 0x000fe4000fffe03f */
[----:B------:R-:W-:Y:S05]  /*6370*/  @P0 IMAD.HI.U32 R4, R5, c[0x0][0x330], RZ ;  /* 0x0000cc0005040a27 */ /* 0x000fea00078e00ff */
[----:B------:R-:W-:Y:S02]  /*6380*/  @P0 SHF.R.U32.HI R5, RZ, c[0x0][0x334], R4 ;  /* 0x0000cd00ff050a19 */ /* 0x000fe40000011604 */
.L_x_170:
[----:B------:R-:W-:Y:S05]  /*6390*/  BSYNC B0 ;  /* 0x0000000000007941 */ /* 0x000fea0003800000 */
.L_x_168:
[----:B------:R-:W-:Y:S04]  /*63a0*/  IMAD.MOV.U32 R4, RZ, RZ, c[0x0][0x32c] ;  /* 0x0000cb00ff047624 */ /* 0x000fe800078e00ff */
[----:B------:R-:W-:Y:S04]  /*63b0*/  IMAD R4, R5, R4, -UR18 ;  /* 0x8000001205047e24 */ /* 0x000fe8000f8e0204 */
[----:B------:R-:W-:Y:S05]  /*63c0*/  IMAD.IADD R4, R4, 0x1, -R213 ;  /* 0x0000000104047824 */ /* 0x000fea00078e0ad5 */
[----:B------:R-:W-:Y:S02]  /*63d0*/  IADD3 R5, R4, c[0x0][0x32c], RZ ;  /* 0x0000cb0004057a10 */ /* 0x000fe40007ffe0ff */
[----:B------:R-:W-:Y:S02]  /*63e0*/  IMNMX R17, R17, R4, !PT ;  /* 0x0000000411117217 */ /* 0x000fe40007800200 */
[----:B------:R-:W-:Y:S02]  /*63f0*/  IMNMX R18, R18, R5, PT ;  /* 0x0000000512127217 */ /* 0x000fe40003800200 */
.L_x_167:
[----:B--234-:R-:W-:Y:S01]  /*6400*/  UISETP.GT.AND UP0, UPT, UR13, -0x1, UPT ;  /* 0xffffffff0d00788c */ /* 0x01cfe2000bf04270 */
[----:B------:R-:W2:Y:S05]  /*6410*/  SHFL.IDX PT, R7, R19, 0x1, 0x1c1f ;  /* 0x003c1f0013077f89 */ /* 0x000eaa00000e0000 */
[----:B------:R-:W-:Y:S04]  /*6420*/  PLOP3.LUT P0, PT, PT, PT, UP0, 0x80, 0x0 ;  /* 0x000000000000781c */ /* 0x000fe80003f0f008 */
[C---:B------:R-:W-:Y:S02]  /*6430*/  ISETP.GT.AND P4, PT, R17.reuse, 0x1, P0 ;  /* 0x000000011100780c */ /* 0x040fe40000784270 */
[----:B------:R-:W-:Y:S02]  /*6440*/  ISETP.GT.AND P5, PT, R17, RZ, P0 ;  /* 0x000000ff1100720c */ /* 0x000fe400007a4270 */
[C---:B------:R-:W-:Y:S02]  /*6450*/  ISETP.LT.OR P4, PT, R18.reuse, 0x2, P4 ;  /* 0x000000021200780c */ /* 0x040fe40002781670 */
[C---:B------:R-:W-:Y:S02]  /*6460*/  ISETP.LT.OR P5, PT, R18.reuse, 0x1, P5 ;  /* 0x000000011200780c */ /* 0x040fe40002fa1670 */
[----:B------:R-:W-:Y:S02]  /*6470*/  FSEL R8, R229, -INF , !P4 ;  /* 0xff800000e5087808 */ /* 0x000fe40006000000 */
[C---:B------:R-:W-:Y:S02]  /*6480*/  ISETP.GT.AND P4, PT, R17.reuse, 0x10, P0 ;  /* 0x000000101100780c */ /* 0x040fe40000784270 */
[----:B------:R-:W-:Y:S02]  /*6490*/  ISETP.GT.AND P6, PT, R17, 0x8, P0 ;  /* 0x000000081100780c */ /* 0x000fe400007c4270 */
[----:B------:R-:W-:Y:S01]  /*64a0*/  ISETP.LT.OR P4, PT, R18, 0x11, P4 ;  /* 0x000000111200780c */ /* 0x000fe20002781670 */
[--C-:B--2---:R-:W-:Y:S01]  /*64b0*/  IMAD.IADD R4, R15, 0x1, R7.reuse ;  /* 0x000000010f047824 */ /* 0x104fe200078e0207 */
[----:B------:R-:W-:Y:S01]  /*64c0*/  FSEL R10, R227, -INF , !P5 ;  /* 0xff800000e30a7808 */ /* 0x000fe20006800000 */
[----:B------:R-:W-:Y:S01]  /*64d0*/  IMAD.IADD R5, R14, 0x1, R7 ;  /* 0x000000010e057824 */ /* 0x000fe200078e0207 */
[----:B------:R-:W-:Y:S02]  /*64e0*/  ISETP.GT.AND P5, PT, R17, 0x9, P0 ;  /* 0x000000091100780c */ /* 0x000fe400007a4270 */
[----:B------:R-:W-:Y:S02]  /*64f0*/  FSEL R164, R237, -INF , !P4 ;  /* 0xff800000eda47808 */ /* 0x000fe40006000000 */
[C---:B------:R-:W-:Y:S02]  /*6500*/  ISETP.GT.AND P4, PT, R17.reuse, 0x19, P0 ;  /* 0x000000191100780c */ /* 0x040fe40000784270 */
[C---:B------:R-:W-:Y:S02]  /*6510*/  ISETP.LT.OR P6, PT, R18.reuse, 0x9, P6 ;  /* 0x000000091200780c */ /* 0x040fe400037c1670 */
[C---:B------:R-:W-:Y:S02]  /*6520*/  ISETP.LT.OR P5, PT, R18.reuse, 0xa, P5 ;  /* 0x0000000a1200780c */ /* 0x040fe40002fa1670 */
[----:B------:R-:W-:Y:S02]  /*6530*/  ISETP.LT.OR P4, PT, R18, 0x1a, P4 ;  /* 0x0000001a1200780c */ /* 0x000fe40002781670 */
[----:B------:R-:W-:Y:S02]  /*6540*/  FSEL R230, R230, -INF , !P6 ;  /* 0xff800000e6e67808 */ /* 0x000fe40007000000 */
[----:B------:R-:W-:Y:S02]  /*6550*/  ISETP.GT.AND P6, PT, R17, 0x11, P0 ;  /* 0x000000111100780c */ /* 0x000fe400007c4270 */
[----:B------:R-:W-:Y:S02]  /*6560*/  FSEL R6, R233, -INF , !P5 ;  /* 0xff800000e9067808 */ /* 0x000fe40006800000 */
[----:B------:R-:W-:Y:S02]  /*6570*/  ISETP.GT.AND P5, PT, R17, 0x18, P0 ;  /* 0x000000181100780c */ /* 0x000fe400007a4270 */
[----:B-1----:R-:W-:Y:S02]  /*6580*/  FSEL R140, R241, -INF , !P4 ;  /* 0xff800000f18c7808 */ /* 0x002fe40006000000 */
[C---:B------:R-:W-:Y:S02]  /*6590*/  ISETP.GT.AND P4, PT, R17.reuse, 0x28, P0 ;  /* 0x000000281100780c */ /* 0x040fe40000784270 */
[C---:B------:R-:W-:Y:S02]  /*65a0*/  ISETP.LT.OR P6, PT, R18.reuse, 0x12, P6 ;  /* 0x000000121200780c */ /* 0x040fe400037c1670 */
[C---:B------:R-:W-:Y:S02]  /*65b0*/  ISETP.LT.OR P5, PT, R18.reuse, 0x19, P5 ;  /* 0x000000191200780c */ /* 0x040fe40002fa1670 */
[----:B------:R-:W-:Y:S02]  /*65c0*/  ISETP.LT.OR P4, PT, R18, 0x29, P4 ;  /* 0x000000291200780c */ /* 0x000fe40002781670 */
[----:B------:R-:W-:Y:S02]  /*65d0*/  FSEL R162, R236, -INF , !P6 ;  /* 0xff800000eca27808 */ /* 0x000fe40007000000 */
[C---:B------:R-:W-:Y:S02]  /*65e0*/  ISETP.GT.AND P6, PT, R17.reuse, 0x20, P0 ;  /* 0x000000201100780c */ /* 0x040fe400007c4270 */
[----:B------:R-:W-:Y:S02]  /*65f0*/  FSEL R142, R238, -INF , !P5 ;  /* 0xff800000ee8e7808 */ /* 0x000fe40006800000 */
[----:B------:R-:W-:Y:S02]  /*6600*/  ISETP.GT.AND P5, PT, R17, 0x21, P0 ;  /* 0x000000211100780c */ /* 0x000fe400007a4270 */
[----:B------:R-:W-:Y:S02]  /*6610*/  FSEL R156, R247, -INF , !P4 ;  /* 0xff800000f79c7808 */ /* 0x000fe40006000000 */
[----:B------:R-:W-:Y:S02]  /*6620*/  ISETP.GT.AND P4, PT, R17, 0x31, P0 ;  /* 0x000000311100780c */ /* 0x000fe40000784270 */
[C---:B------:R-:W-:Y:S02]  /*6630*/  ISETP.LT.OR P6, PT, R18.reuse, 0x21, P6 ;  /* 0x000000211200780c */ /* 0x040fe400037c1670 */
[C---:B------:R-:W-:Y:S02]  /*6640*/  ISETP.LT.OR P5, PT, R18.reuse, 0x22, P5 ;  /* 0x000000221200780c */ /* 0x040fe40002fa1670 */
[----:B------:R-:W-:Y:S02]  /*6650*/  ISETP.LT.OR P4, PT, R18, 0x32, P4 ;  /* 0x000000321200780c */ /* 0x000fe40002781670 */
[----:B------:R-:W-:Y:S02]  /*6660*/  FSEL R160, R245, -INF , !P6 ;  /* 0xff800000f5a07808 */ /* 0x000fe40007000000 */
[C---:B------:R-:W-:Y:S02]  /*6670*/  ISETP.GT.AND P6, PT, R17.reuse, 0x29, P0 ;  /* 0x000000291100780c */ /* 0x040fe400007c4270 */
[----:B------:R-:W-:Y:S02]  /*6680*/  FSEL R158, R244, -INF , !P5 ;  /* 0xff800000f49e7808 */ /* 0x000fe40006800000 */
[C---:B------:R-:W-:Y:S02]  /*6690*/  ISETP.GT.AND P5, PT, R17.reuse, 0x30, P0 ;  /* 0x000000301100780c */ /* 0x040fe400007a4270 */
[----:B------:R-:W-:Y:S02]  /*66a0*/  FSEL R150, R252, -INF , !P4 ;  /* 0xff800000fc967808 */ /* 0x000fe40006000000 */
[----:B------:R-:W-:Y:S02]  /*66b0*/  PLOP3.LUT P4, PT, PT, PT, UP1, 0x40, 0x0 ;  /* 0x000000000000781c */ /* 0x000fe40003f8e818 */
[C---:B------:R-:W-:Y:S02]  /*66c0*/  ISETP.LT.OR P6, PT, R18.reuse, 0x2a, P6 ;  /* 0x0000002a1200780c */ /* 0x040fe400037c1670 */
[----:B------:R-:W-:Y:S02]  /*66d0*/  ISETP.LT.OR P5, PT, R18, 0x31, P5 ;  /* 0x000000311200780c */ /* 0x000fe40002fa1670 */
[----:B------:R-:W-:Y:S02]  /*66e0*/  FSEL R154, R246, -INF , !P6 ;  /* 0xff800000f69a7808 */ /* 0x000fe40007000000 */
[----:B------:R-:W-:Y:S02]  /*66f0*/  ISETP.GT.AND P6, PT, R17, 0x38, P0 ;  /* 0x000000381100780c */ /* 0x000fe400007c4270 */
[----:B------:R-:W-:Y:S02]  /*6700*/  FSEL R152, R9, -INF , !P5 ;  /* 0xff80000009987808 */ /* 0x000fe40006800000 */
[----:B------:R-:W-:Y:S02]  /*6710*/  ISETP.GT.AND P5, PT, R17, 0x39, P0 ;  /* 0x000000391100780c */ /* 0x000fe400007a4270 */
[C---:B------:R-:W-:Y:S02]  /*6720*/  ISETP.LT.OR P6, PT, R18.reuse, 0x39, P6 ;  /* 0x000000391200780c */ /* 0x040fe400037c1670 */
[----:B------:R-:W-:Y:S02]  /*6730*/  ISETP.LT.OR P5, PT, R18, 0x3a, P5 ;  /* 0x0000003a1200780c */ /* 0x000fe40002fa1670 */
[----:B------:R-:W-:Y:S02]  /*6740*/  FSEL R148, R13, -INF , !P6 ;  /* 0xff8000000d947808 */ /* 0x000fe40007000000 */
[----:B------:R-:W-:Y:S01]  /*6750*/  FSEL R146, R11, -INF , !P5 ;  /* 0xff8000000b927808 */ /* 0x000fe20006800000 */
[----:B------:R-:W-:-:S05]  /*6760*/  @P4 BRA `(.L_x_171) ;  /* 0x000001a000004947 */ /* 0x000fca0003800000 */
[----:B------:R-:W-:Y:S01]  /*6770*/  IADD3 R7, R7, c[0x0][0x1d0], RZ ;  /* 0x0000740007077a10 */ /* 0x000fe20007ffe0ff */
        /* <DEDUP_REMOVED lines=13> */
.L_x_173:
[----:B------:R-:W-:Y:S04]  /*6850*/  MOV R7, c[0x0][0x32c] ;  /* 0x0000cb0000077a02 */ /* 0x000fe80000000f00 */
[----:B------:R-:W-:Y:S11]  /*6860*/  ISETP.NE.AND P4, PT, R7, 0x1, PT ;  /* 0x000000010700780c */ /* 0x000ff60003f85270 */
[----:B------:R-:W-:Y:S02]  /*6870*/  @!UPT UIADD3 URZ, URZ, URZ, URZ ;  /* 0x0000003f3f3ff290 */ /* 0x000fe4000fffe03f */
[----:B------:R-:W-:Y:S05]  /*6880*/  @P4 IMAD.HI.U32 R7, R12, c[0x0][0x330], RZ ;  /* 0x0000cc000c074a27 */ /* 0x000fea00078e00ff */
[----:B------:R-:W-:Y:S02]  /*6890*/  @P4 SHF.R.U32.HI R12, RZ, c[0x0][0x334], R7 ;  /* 0x0000cd00ff0c4a19 */ /* 0x000fe40000011607 */
.L_x_174:
[----:B------:R-:W-:Y:S05]  /*68a0*/  BSYNC B0 ;  /* 0x0000000000007941 */ /* 0x000fea0003800000 */
.L_x_172:
[----:B------:R-:W-:Y:S04]  /*68b0*/  IMAD.MOV.U32 R7, RZ, RZ, c[0x0][0x32c] ;  /* 0x0000cb00ff077624 */ /* 0x000fe800078e00ff */
[----:B------:R-:W-:Y:S04]  /*68c0*/  IMAD R12, R12, R7, -UR18 ;  /* 0x800000120c0c7e24 */ /* 0x000fe8000f8e0207 */
[----:B------:R-:W-:Y:S05]  /*68d0*/  IMAD.IADD R12, R12, 0x1, -R213 ;  /* 0x000000010c0c7824 */ /* 0x000fea00078e0ad5 */
[----:B------:R-:W-:Y:S02]  /*68e0*/  IADD3 R7, R12, c[0x0][0x32c], RZ ;  /* 0x0000cb000c077a10 */ /* 0x000fe40007ffe0ff */
[----:B------:R-:W-:Y:S02]  /*68f0*/  IMNMX R5, R5, R12, !PT ;  /* 0x0000000c05057217 */ /* 0x000fe40007800200 */
[----:B------:R-:W-:Y:S02]  /*6900*/  IMNMX R4, R4, R7, PT ;  /* 0x0000000704047217 */ /* 0x000fe40003800200 */
.L_x_171:
[----:B------:R-:W-:Y:S01]  /*6910*/  FMNMX.FTZ R7, R10, R3, !PT ;  /* 0x000000030a077209 */ /* 0x000fe20007810000 */
[----:B------:R-:W-:Y:S01]  /*6920*/  LDSM.16.MT88.4 R20, [R198+0x100] ;  /* 0x00010000c614783b */ /* 0x000fe20000004200 */
[C---:B------:R-:W-:Y:S01]  /*6930*/  ISETP.GT.AND P6, PT, R5.reuse, RZ, P0 ;  /* 0x000000ff0500720c */ /* 0x040fe200007c4270 */
[----:B------:R-:W-:Y:S01]  /*6940*/  UISETP.GT.AND UP0, UPT, UR13, UR15, UPT ;  /* 0x0000000f0d00728c */ /* 0x000fe2000bf04270 */
[----:B------:R-:W-:Y:S01]  /*6950*/  FMNMX.FTZ R7, R8, R7, !PT ;  /* 0x0000000708077209 */ /* 0x000fe20007810000 */
[----:B------:R-:W-:Y:S01]  /*6960*/  UIADD3 UR13, UR13, -0x1, URZ ;  /* 0xffffffff0d0d7890 */ /* 0x000fe2000fffe03f */
[----:B------:R-:W-:Y:S02]  /*6970*/  ISETP.LT.OR P6, PT, R4, 0x1, P6 ;  /* 0x000000010400780c */ /* 0x000fe400037c1670 */
[----:B------:R-:W-:Y:S01]  /*6980*/  FMNMX.FTZ R7, R230, R7, !PT ;  /* 0x00000007e6077209 */ /* 0x000fe20007810000 */
[----:B------:R-:W-:Y:S01]  /*6990*/  LDSM.16.MT88.4 R28, [R197+0x100] ;  /* 0x00010000c51c783b */ /* 0x000fe20000004200 */
[C---:B------:R-:W-:Y:S02]  /*69a0*/  ISETP.GT.AND P5, PT, R5.reuse, 0x1, P0 ;  /* 0x000000010500780c */ /* 0x040fe400007a4270 */
[----:B------:R-:W-:Y:S02]  /*69b0*/  FMNMX.FTZ R7, R6, R7, !PT ;  /* 0x0000000706077209 */ /* 0x000fe40007810000 */
[----:B------:R-:W-:Y:S02]  /*69c0*/  FSEL R13, R0, -INF , !P6 ;  /* 0xff800000000d7808 */ /* 0x000fe40007000000 */
[----:B------:R-:W-:Y:S02]  /*69d0*/  FMNMX.FTZ R7, R164, R7, !PT ;  /* 0x00000007a4077209 */ /* 0x000fe40007810000 */
[----:B------:R-:W-:Y:S02]  /*69e0*/  ISETP.GT.AND P4, PT, R5, 0x8, P0 ;  /* 0x000000080500780c */ /* 0x000fe40000784270 */
[----:B------:R-:W-:Y:S02]  /*69f0*/  FMNMX.FTZ R7, R162, R7, !PT ;  /* 0x00000007a2077209 */ /* 0x000fe40007810000 */
[----:B------:R-:W-:Y:S02]  /*6a00*/  ISETP.LT.OR P5, PT, R4, 0x2, P5 ;  /* 0x000000020400780c */ /* 0x000fe40002fa1670 */
[----:B------:R-:W-:Y:S02]  /*6a10*/  FMNMX.FTZ R7, R142, R7, !PT ;  /* 0x000000078e077209 */ /* 0x000fe40007810000 */
[----:B------:R-:W-:Y:S02]  /*6a20*/  FMNMX.FTZ R0, R13, R2, !PT ;  /* 0x000000020d007209 */ /* 0x000fe40007810000 */
[----:B------:R-:W-:Y:S02]  /*6a30*/  FMNMX.FTZ R7, R140, R7, !PT ;  /* 0x000000078c077209 */ /* 0x000fe40007810000 */
[----:B------:R-:W-:Y:S02]  /*6a40*/  FSEL R225, R225, -INF , !P5 ;  /* 0xff800000e1e17808 */ /* 0x000fe40006800000 */
[----:B------:R-:W-:Y:S02]  /*6a50*/  FMNMX.FTZ R7, R160, R7, !PT ;  /* 0x00000007a0077209 */ /* 0x000fe40007810000 */
[----:B------:R-:W-:Y:S02]  /*6a60*/  ISETP.GT.AND P6, PT, R5, 0x9, P0 ;  /* 0x000000090500780c */ /* 0x000fe400007c4270 */
[----:B------:R-:W-:Y:S02]  /*6a70*/  FMNMX.FTZ R7, R158, R7, !PT ;  /* 0x000000079e077209 */ /* 0x000fe40007810000 */
[----:B------:R-:W-:Y:S02]  /*6a80*/  ISETP.LT.OR P4, PT, R4, 0x9, P4 ;  /* 0x000000090400780c */ /* 0x000fe40002781670 */
[----:B------:R-:W-:Y:S02]  /*6a90*/  FMNMX.FTZ R7, R156, R7, !PT ;  /* 0x000000079c077209 */ /* 0x000fe40007810000 */
[----:B------:R-:W-:Y:S02]  /*6aa0*/  FSEL R11, R226, -INF , !P4 ;  /* 0xff800000e20b7808 */ /* 0x000fe40006000000 */
[----:B------:R-:W-:Y:S02]  /*6ab0*/  FMNMX.FTZ R0, R225, R0, !PT ;  /* 0x00000000e1007209 */ /* 0x000fe40007810000 */
[----:B------:R-:W-:Y:S02]  /*6ac0*/  ISETP.GT.AND P5, PT, R5, 0x10, P0 ;  /* 0x000000100500780c */ /* 0x000fe400007a4270 */
[----:B------:R-:W-:Y:S02]  /*6ad0*/  ISETP.LT.OR P6, PT, R4, 0xa, P6 ;  /* 0x0000000a0400780c */ /* 0x000fe400037c1670 */
[----:B------:R-:W-:Y:S02]  /*6ae0*/  FMNMX.FTZ R7, R154, R7, !PT ;  /* 0x000000079a077209 */ /* 0x000fe40007810000 */
[----:B------:R-:W-:Y:S02]  /*6af0*/  FSEL R9, R228, -INF , !P6 ;  /* 0xff800000e4097808 */ /* 0x000fe40007000000 */
[----:B------:R-:W-:Y:S02]  /*6b00*/  ISETP.LT.OR P5, PT, R4, 0x11, P5 ;  /* 0x000000110400780c */ /* 0x000fe40002fa1670 */
[----:B------:R-:W-:Y:S02]  /*6b10*/  FMNMX.FTZ R0, R11, R0, !PT ;  /* 0x000000000b007209 */ /* 0x000fe40007810000 */
[----:B------:R-:W-:Y:S02]  /*6b20*/  ISETP.GT.AND P4, PT, R5, 0x11, P0 ;  /* 0x000000110500780c */ /* 0x000fe40000784270 */
[----:B------:R-:W-:Y:S02]  /*6b30*/  FMNMX.FTZ R7, R152, R7, !PT ;  /* 0x0000000798077209 */ /* 0x000fe40007810000 */
[----:B------:R-:W-:Y:S02]  /*6b40*/  FSEL R163, R232, -INF , !P5 ;  /* 0xff800000e8a37808 */ /* 0x000fe40006800000 */
[----:B------:R-:W-:Y:S02]  /*6b50*/  ISETP.LT.OR P4, PT, R4, 0x12, P4 ;  /* 0x000000120400780c */ /* 0x000fe40002781670 */
[----:B------:R-:W-:Y:S02]  /*6b60*/  FMNMX.FTZ R0, R9, R0, !PT ;  /* 0x0000000009007209 */ /* 0x000fe40007810000 */
[----:B------:R-:W-:Y:S02]  /*6b70*/  ISETP.GT.AND P6, PT, R5, 0x18, P0 ;  /* 0x000000180500780c */ /* 0x000fe400007c4270 */
[----:B------:R-:W-:Y:S02]  /*6b80*/  FMNMX.FTZ R15, R150, R7, !PT ;  /* 0x00000007960f7209 */ /* 0x000fe40007810000 */
[----:B------:R-:W-:Y:S02]  /*6b90*/  FSEL R161, R231, -INF , !P4 ;  /* 0xff800000e7a17808 */ /* 0x000fe40006000000 */
[----:B------:R-:W-:Y:S02]  /*6ba0*/  FMNMX.FTZ R0, R163, R0, !PT ;  /* 0x00000000a3007209 */ /* 0x000fe40007810000 */
[----:B------:R-:W-:Y:S02]  /*6bb0*/  ISETP.LT.OR P6, PT, R4, 0x19, P6 ;  /* 0x000000190400780c */ /* 0x000fe400037c1670 */
        /* <DEDUP_REMOVED lines=9> */
[----:B------:R-:W-:Y:S01]  /*6c50*/  ISETP.LT.OR P4, PT, R4, 0x21, P4 ;  /* 0x000000210400780c */ /* 0x000fe20002781670 */
[----:B------:R-:W1:Y:S01]  /*6c60*/  SHFL.BFLY PT, R0, R7, 0x2, 0x1f ;  /* 0x0c401f0007007f89 */ /* 0x000e6200000e0000 */
[----:B------:R-:W-:Y:S02]  /*6c70*/  ISETP.GT.AND P6, PT, R5, 0x21, P0 ;  /* 0x000000210500780c */ /* 0x000fe400007c4270 */
[----:B------:R-:W-:Y:S02]  /*6c80*/  FSEL R159, R240, -INF , !P4 ;  /* 0xff800000f09f7808 */ /* 0x000fe40006000000 */
[----:B------:R-:W-:Y:S02]  /*6c90*/  FMNMX.FTZ R14, R141, R14, !PT ;  /* 0x0000000e8d0e7209 */ /* 0x000fe40007810000 */
[C---:B------:R-:W-:Y:S02]  /*6ca0*/  ISETP.LT.OR P6, PT, R4.reuse, 0x22, P6 ;  /* 0x000000220400780c */ /* 0x040fe400037c1670 */
[----:B------:R-:W-:Y:S02]  /*6cb0*/  ISETP.GT.AND P5, PT, R5, 0x28, P0 ;  /* 0x000000280500780c */ /* 0x000fe400007a4270 */
[----:B------:R-:W-:Y:S02]  /*6cc0*/  FSEL R157, R239, -INF , !P6 ;  /* 0xff800000ef9d7808 */ /* 0x000fe40007000000 */
[----:B------:R-:W-:Y:S02]  /*6cd0*/  FMNMX.FTZ R14, R159, R14, !PT ;  /* 0x0000000e9f0e7209 */ /* 0x000fe40007810000 */
[C---:B------:R-:W-:Y:S02]  /*6ce0*/  ISETP.LT.OR P5, PT, R4.reuse, 0x29, P5 ;  /* 0x000000290400780c */ /* 0x040fe40002fa1670 */
[----:B------:R-:W-:Y:S02]  /*6cf0*/  ISETP.GT.AND P4, PT, R5, 0x29, P0 ;  /* 0x000000290500780c */ /* 0x000fe40000784270 */
[----:B------:R-:W-:Y:S02]  /*6d00*/  FSEL R155, R243, -INF , !P5 ;  /* 0xff800000f39b7808 */ /* 0x000fe40006800000 */
[----:B------:R-:W-:Y:S02]  /*6d10*/  FMNMX.FTZ R14, R157, R14, !PT ;  /* 0x0000000e9d0e7209 */ /* 0x000fe40007810000 */
[----:B------:R-:W-:Y:S02]  /*6d20*/  ISETP.LT.OR P4, PT, R4, 0x2a, P4 ;  /* 0x0000002a0400780c */ /* 0x000fe40002781670 */
        /* <DEDUP_REMOVED lines=13> */
[----:B-1----:R-:W-:Y:S02]  /*6e00*/  FMNMX.FTZ R12, R7, R0, !PT ;  /* 0x00000000070c7209 */ /* 0x002fe40007810000 */
[----:B------:R-:W-:Y:S02]  /*6e10*/  FSEL R145, R251, -INF , !P4 ;  /* 0xff800000fb917808 */ /* 0x000fe40006000000 */
[----:B------:R-:W-:Y:S01]  /*6e20*/  FMNMX.FTZ R0, R147, R14, !PT ;  /* 0x0000000e93007209 */ /* 0x000fe20007810000 */
[----:B------:R-:W1:Y:S01]  /*6e30*/  SHFL.BFLY PT, R15, R12, 0x1, 0x1f ;  /* 0x0c201f000c0f7f89 */ /* 0x000e6200000e0000 */
[----:B------:R-:W-:Y:S02]  /*6e40*/  ISETP.LT.OR P0, PT, R4, 0x3a, P0 ;  /* 0x0000003a0400780c */ /* 0x000fe40000701670 */
[----:B------:R-:W-:Y:S02]  /*6e50*/  FMNMX.FTZ R0, R145, R0, !PT ;  /* 0x0000000091007209 */ /* 0x000fe40007810000 */
[----:B------:R-:W-:Y:S04]  /*6e60*/  FSEL R133, R250, -INF , !P0 ;  /* 0xff800000fa857808 */ /* 0x000fe80004000000 */
[----:B------:R-:W-:Y:S05]  /*6e70*/  FMNMX.FTZ R7, R133, R0, !PT ;  /* 0x0000000085077209 */ /* 0x000fea0007810000 */
[----:B------:R-:W2:Y:S01]  /*6e80*/  SHFL.BFLY PT, R4, R7, 0x2, 0x1f ;  /* 0x0c401f0007047f89 */ /* 0x000ea200000e0000 */
[----:B-1----:R-:W-:Y:S04]  /*6e90*/  FMNMX.FTZ R0, R12, R15, !PT ;  /* 0x0000000f0c007209 */ /* 0x002fe80007810000 */
[C---:B------:R-:W-:Y:S01]  /*6ea0*/  FSETP.NEU.FTZ.AND P0, PT, R0.reuse, -INF , PT ;  /* 0xff8000000000780b */ /* 0x040fe20003f1d000 */
[----:B------:R-:W-:Y:S05]  /*6eb0*/  FMUL.FTZ R151, R0, c[0x0][0x2d0] ;  /* 0x0000b40000977a20 */ /* 0x000fea0000410000 */
[----:B------:R-:W-:Y:S02]  /*6ec0*/  FSEL R151, R151, RZ, P0 ;  /* 0x000000ff97977208 */ /* 0x000fe40000000000 */
[----:B--2---:R-:W-:Y:S03]  /*6ed0*/  FMNMX.FTZ R5, R7, R4, !PT ;  /* 0x0000000407057209 */ /* 0x004fe60007810000 */
[--C-:B------:R-:W-:Y:S01]  /*6ee0*/  FFMA.FTZ R168, R10, c[0x0][0x2d0], -R151.reuse ;  /* 0x0000b4000aa87a23 */ /* 0x100fe20000010897 */
[----:B------:R-:W-:Y:S01]  /*6ef0*/  FSEL R4, R0, RZ, P0 ;  /* 0x000000ff00047208 */ /* 0x000fe20000000000 */
[--C-:B------:R-:W-:Y:S01]  /*6f00*/  FFMA.FTZ R135, R8, c[0x0][0x2d0], -R151.reuse ;  /* 0x0000b40008877a23 */ /* 0x100fe20000010897 */
[----:B------:R-:W1:Y:S01]  /*6f10*/  SHFL.BFLY PT, R132, R5, 0x1, 0x1f ;  /* 0x0c201f0005847f89 */ /* 0x000e6200000e0000 */
[----:B------:R-:W-:Y:S02]  /*6f20*/  FFMA.FTZ R134, R230, c[0x0][0x2d0], -R151 ;  /* 0x0000b400e6867a23 */ /* 0x000fe40000010897 */
[----:B------:R-:W-:Y:S01]  /*6f30*/  MUFU.EX2 R168, R168 ;  /* 0x000000a800a87308 */ /* 0x000fe20000000800 */
[----:B------:R-:W-:Y:S02]  /*6f40*/  FADD.FTZ R3, -R4, R3 ;  /* 0x0000000304037221 */ /* 0x000fe40000010100 */
[--C-:B------:R-:W-:Y:S02]  /*6f50*/  FFMA.FTZ R169, R6, c[0x0][0x2d0], -R151.reuse ;  /* 0x0000b40006a97a23 */ /* 0x100fe40000010897 */
[----:B------:R-:W-:Y:S02]  /*6f60*/  FMUL.FTZ R6, R3, c[0x0][0x2d0] ;  /* 0x0000b40003067a20 */ /* 0x000fe40000410000 */
[--C-:B------:R-:W-:Y:S02]  /*6f70*/  FFMA.FTZ R174, R164, c[0x0][0x2d0], -R151.reuse ;  /* 0x0000b400a4ae7a23 */ /* 0x100fe40000010897 */
[----:B------:R-:W-:Y:S01]  /*6f80*/  LDSM.16.MT88.4 R164, [R203+0x5900] ;  /* 0x00590000cba4783b */ /* 0x000fe20000004200 */
[----:B------:R-:W2:Y:S01]  /*6f90*/  MUFU.EX2 R135, R135 ;  /* 0x0000008700877308 */ /* 0x000ea20000000800 */
[--C-:B------:R-:W-:Y:S02]  /*6fa0*/  FFMA.FTZ R175, R162, c[0x0][0x2d0], -R151.reuse ;  /* 0x0000b400a2af7a23 */ /* 0x100fe40000010897 */
[--C-:B------:R-:W-:Y:S02]  /*6fb0*/  FFMA.FTZ R176, R142, c[0x0][0x2d0], -R151.reuse ;  /* 0x0000b4008eb07a23 */ /* 0x100fe40000010897 */
[--C-:B------:R-:W-:Y:S02]  /*6fc0*/  FFMA.FTZ R177, R140, c[0x0][0x2d0], -R151.reuse ;  /* 0x0000b4008cb17a23 */ /* 0x100fe40000010897 */
[--C-:B------:R-:W-:Y:S02]  /*6fd0*/  FFMA.FTZ R227, R160, c[0x0][0x2d0], -R151.reuse ;  /* 0x0000b400a0e37a23 */ /* 0x100fe40000010897 */
[--C-:B------:R-:W-:Y:S01]  /*6fe0*/  FFMA.FTZ R228, R158, c[0x0][0x2d0], -R151.reuse ;  /* 0x0000b4009ee47a23 */ /* 0x100fe20000010897 */
[----:B------:R-:W-:Y:S01]  /*6ff0*/  MUFU.EX2 R134, R134 ;  /* 0x0000008600867308 */ /* 0x000fe20000000800 */
[--C-:B------:R-:W-:Y:S01]  /*7000*/  FFMA.FTZ R229, R156, c[0x0][0x2d0], -R151.reuse ;  /* 0x0000b4009ce57a23 */ /* 0x100fe20000010897 */
[----:B-1----:R-:W-:Y:S01]  /*7010*/  FMNMX.FTZ R132, R5, R132, !PT ;  /* 0x0000008405847209 */ /* 0x002fe20007810000 */
[--C-:B------:R-:W-:Y:S02]  /*7020*/  FFMA.FTZ R230, R154, c[0x0][0x2d0], -R151.reuse ;  /* 0x0000b4009ae67a23 */ /* 0x100fe40000010897 */
[--C-:B------:R-:W-:Y:S01]  /*7030*/  FFMA.FTZ R235, R152, c[0x0][0x2d0], -R151.reuse ;  /* 0x0000b40098eb7a23 */ /* 0x100fe20000010897 */
[C---:B------:R-:W-:Y:S01]  /*7040*/  FSETP.NEU.FTZ.AND P0, PT, R132.reuse, -INF , PT ;  /* 0xff8000008400780b */ /* 0x040fe20003f1d000 */
[----:B------:R-:W-:Y:S02]  /*7050*/  FMUL.FTZ R144, R132, c[0x0][0x2d0] ;  /* 0x0000b40084907a20 */ /* 0x000fe40000410000 */
[--C-:B------:R-:W-:Y:S01]  /*7060*/  FFMA.FTZ R236, R150, c[0x0][0x2d0], -R151.reuse ;  /* 0x0000b40096ec7a23 */ /* 0x100fe20000010897 */
[----:B------:R-:W-:Y:S01]  /*7070*/  FSEL R5, R132, RZ, P0 ;  /* 0x000000ff84057208 */ /* 0x000fe20000000000 */
[----:B------:R-:W1:Y:S01]  /*7080*/  MUFU.EX2 R169, R169 ;  /* 0x000000a900a97308 */ /* 0x000e620000000800 */
[----:B------:R-:W-:Y:S01]  /*7090*/  FSEL R144, R144, RZ, P0 ;  /* 0x000000ff90907208 */ /* 0x000fe20000000000 */
[--C-:B------:R-:W-:Y:S01]  /*70a0*/  FFMA.FTZ R237, R148, c[0x0][0x2d0], -R151.reuse ;  /* 0x0000b40094ed7a23 */ /* 0x100fe20000010897 */
[----:B--2---:R-:W-:Y:S01]  /*70b0*/  F2FP.PACK_AB R136, R135, R168 ;  /* 0x000000a88788723e */ /* 0x004fe200000000ff */
[----:B------:R-:W-:Y:S01]  /*70c0*/  FADD.FTZ R5, -R5, R2 ;  /* 0x0000000205057221 */ /* 0x000fe20000010100 */
[----:B------:R-:W-:Y:S01]  /*70d0*/  PLOP3.LUT P0, PT, PT, PT, UP0, 0x80, 0x0 ;  /* 0x000000000000781c */ /* 0x000fe20003f0f008 */
[--C-:B------:R-:W-:Y:S02]  /*70e0*/  FFMA.FTZ R173, R13, c[0x0][0x2d0], -R144.reuse ;  /* 0x0000b4000dad7a23 */ /* 0x100fe40000010890 */
[----:B------:R-:W2:Y:S01]  /*70f0*/  LDSM.16.MT88.4 R12, [R203+0x100] ;  /* 0x00010000cb0c783b */ /* 0x000ea20000004200 */
[--C-:B------:R-:W-:Y:S01]  /*7100*/  FFMA.FTZ R172, R225, c[0x0][0x2d0], -R144.reuse ;  /* 0x0000b400e1ac7a23 */ /* 0x100fe20000010890 */
[----:B------:R-:W3:Y:S01]  /*7110*/  MUFU.EX2 R3, R6 ;  /* 0x0000000600037308 */ /* 0x000ee20000000800 */
[--C-:B------:R-:W-:Y:S02]  /*7120*/  FFMA.FTZ R171, R11, c[0x0][0x2d0], -R144.reuse ;  /* 0x0000b4000bab7a23 */ /* 0x100fe40000010890 */
[--C-:B------:R-:W-:Y:S02]  /*7130*/  FFMA.FTZ R170, R9, c[0x0][0x2d0], -R144.reuse ;  /* 0x0000b40009aa7a23 */ /* 0x100fe40000010890 */
[----:B------:R-:W-:Y:S02]  /*7140*/  FMUL.FTZ R2, R5, c[0x0][0x2d0] ;  /* 0x0000b40005027a20 */ /* 0x000fe40000410000 */
[--C-:B------:R-:W-:Y:S02]  /*7150*/  FFMA.FTZ R178, R163, c[0x0][0x2d0], -R144.reuse ;  /* 0x0000b400a3b27a23 */ /* 0x100fe40000010890 */
[--C-:B------:R-:W-:Y:S01]  /*7160*/  FFMA.FTZ R179, R161, c[0x0][0x2d0], -R144.reuse ;  /* 0x0000b400a1b37a23 */ /* 0x100fe20000010890 */
[----:B------:R-:W-:Y:S01]  /*7170*/  MUFU.EX2 R173, R173 ;  /* 0x000000ad00ad7308 */ /* 0x000fe20000000800 */
[----:B------:R-:W-:Y:S01]  /*7180*/  LDSM.16.MT88.4 R160, [R196+0x3900] ;  /* 0x00390000c4a0783b */ /* 0x000fe20000004200 */
[--C-:B------:R-:W-:Y:S01]  /*7190*/  FFMA.FTZ R225, R143, c[0x0][0x2d0], -R144.reuse ;  /* 0x0000b4008fe17a23 */ /* 0x100fe20000010890 */
[----:B-1----:R-:W-:Y:S01]  /*71a0*/  F2FP.PACK_AB R138, R169, R134 ;  /* 0x00000086a98a723e */ /* 0x002fe200000000ff */
[--C-:B------:R-:W-:Y:S02]  /*71b0*/  FFMA.FTZ R226, R141, c[0x0][0x2d0], -R144.reuse ;  /* 0x0000b4008de27a23 */ /* 0x100fe40000010890 */
[--C-:B------:R-:W-:Y:S03]  /*71c0*/  FFMA.FTZ R231, R159, c[0x0][0x2d0], -R144.reuse ;  /* 0x0000b4009fe77a23 */ /* 0x100fe60000010890 */
[----:B------:R-:W-:Y:S01]  /*71d0*/  LDSM.16.MT88.4 R140, [R197+0x2900] ;  /* 0x00290000c58c783b */ /* 0x000fe20000004200 */
[----:B------:R-:W1:Y:S01]  /*71e0*/  MUFU.EX2 R172, R172 ;  /* 0x000000ac00ac7308 */ /* 0x000e620000000800 */
[--C-:B------:R-:W-:Y:S02]  /*71f0*/  FFMA.FTZ R232, R157, c[0x0][0x2d0], -R144.reuse ;  /* 0x0000b4009de87a23 */ /* 0x100fe40000010890 */
[--C-:B------:R-:W-:Y:S02]  /*7200*/  FFMA.FTZ R233, R155, c[0x0][0x2d0], -R144.reuse ;  /* 0x0000b4009be97a23 */ /* 0x100fe40000010890 */
[C---:B---3--:R-:W-:Y:S02]  /*7210*/  FMUL.FTZ R4, R3.reuse, R128 ;  /* 0x0000008003047220 */ /* 0x048fe40000410000 */
[C---:B------:R-:W-:Y:S01]  /*7220*/  FMUL.FTZ R5, R3.reuse, R129 ;  /* 0x0000008103057220 */ /* 0x040fe20000410000 */
[----:B------:R-:W-:Y:S01]  /*7230*/  LDSM.16.MT88.4 R156, [R197+0x3900] ;  /* 0x00390000c59c783b */ /* 0x000fe20000004200 */
[C---:B------:R-:W-:Y:S01]  /*7240*/  FMUL.FTZ R8, R3.reuse, R124 ;  /* 0x0000007c03087220 */ /* 0x040fe20000410000 */
[----:B------:R-:W-:Y:S01]  /*7250*/  MUFU.EX2 R171, R171 ;  /* 0x000000ab00ab7308 */ /* 0x000fe20000000800 */
[C---:B------:R-:W-:Y:S02]  /*7260*/  FMUL.FTZ R9, R3.reuse, R125 ;  /* 0x0000007d03097220 */ /* 0x040fe40000410000 */
[C---:B------:R-:W-:Y:S02]  /*7270*/  FMUL.FTZ R16, R3.reuse, R116 ;  /* 0x0000007403107220 */ /* 0x040fe40000410000 */
[C---:B------:R-:W-:Y:S02]  /*7280*/  FMUL.FTZ R17, R3.reuse, R117 ;  /* 0x0000007503117220 */ /* 0x040fe40000410000 */
[C---:B------:R-:W-:Y:S02]  /*7290*/  FMUL.FTZ R24, R3.reuse, R108 ;  /* 0x0000006c03187220 */ /* 0x040fe40000410000 */
[C---:B------:R-:W-:Y:S01]  /*72a0*/  FMUL.FTZ R25, R3.reuse, R109 ;  /* 0x0000006d03197220 */ /* 0x040fe20000410000 */
[----:B------:R-:W3:Y:S01]  /*72b0*/  MUFU.EX2 R170, R170 ;  /* 0x000000aa00aa7308 */ /* 0x000ee20000000800 */
[C---:B------:R-:W-:Y:S02]  /*72c0*/  FMUL.FTZ R32, R3.reuse, R100 ;  /* 0x0000006403207220 */ /* 0x040fe40000410000 */
[----:B------:R-:W-:Y:S01]  /*72d0*/  FMUL.FTZ R33, R3, R101 ;  /* 0x0000006503217220 */ /* 0x000fe20000410000 */
[----:B-1----:R-:W-:Y:S01]  /*72e0*/  F2FP.PACK_AB R137, R172, R173 ;  /* 0x000000adac89723e */ /* 0x002fe200000000ff */
[--C-:B------:R-:W-:Y:S02]  /*72f0*/  FFMA.FTZ R234, R153, c[0x0][0x2d0], -R144.reuse ;  /* 0x0000b40099ea7a23 */ /* 0x100fe40000010890 */
[----:B------:R-:W-:Y:S01]  /*7300*/  LDSM.16.MT88.4 R152, [R198+0x3900] ;  /* 0x00390000c698783b */ /* 0x000fe20000004200 */
[--C-:B------:R-:W-:Y:S02]  /*7310*/  FFMA.FTZ R239, R149, c[0x0][0x2d0], -R144.reuse ;  /* 0x0000b40095ef7a23 */ /* 0x100fe40000010890 */
[----:B------:R-:W1:Y:S01]  /*7320*/  MUFU.EX2 R2, R2 ;  /* 0x0000000200027308 */ /* 0x000e620000000800 */
[--C-:B------:R-:W-:Y:S02]  /*7330*/  FFMA.FTZ R240, R147, c[0x0][0x2d0], -R144.reuse ;  /* 0x0000b40093f07a23 */ /* 0x100fe40000010890 */
[--C-:B------:R-:W-:Y:S02]  /*7340*/  FFMA.FTZ R241, R145, c[0x0][0x2d0], -R144.reuse ;  /* 0x0000b40091f17a23 */ /* 0x100fe40000010890 */
[----:B------:R-:W-:Y:S02]  /*7350*/  FFMA.FTZ R151, R146, c[0x0][0x2d0], -R151 ;  /* 0x0000b40092977a23 */ /* 0x000fe40000010897 */
[----:B------:R-:W-:Y:S02]  /*7360*/  FFMA.FTZ R144, R133, c[0x0][0x2d0], -R144 ;  /* 0x0000b40085907a23 */ /* 0x000fe40000010890 */
[C---:B------:R-:W-:Y:S01]  /*7370*/  FMUL.FTZ R36, R3.reuse, R36 ;  /* 0x0000002403247220 */ /* 0x040fe20000410000 */
[----:B------:R-:W-:Y:S01]  /*7380*/  MUFU.EX2 R238, R151 ;  /* 0x0000009700ee7308 */ /* 0x000fe20000000800 */
[C---:B------:R-:W-:Y:S02]  /*7390*/  FMUL.FTZ R37, R3.reuse, R37 ;  /* 0x0000002503257220 */ /* 0x040fe40000410000 */
[C---:B------:R-:W-:Y:S01]  /*73a0*/  FMUL.FTZ R40, R3.reuse, R40 ;  /* 0x0000002803287220 */ /* 0x040fe20000410000 */
[----:B---3--:R-:W-:Y:S01]  /*73b0*/  F2FP.PACK_AB R139, R170, R171 ;  /* 0x000000abaa8b723e */ /* 0x008fe200000000ff */
[C---:B------:R-:W-:Y:S02]  /*73c0*/  FMUL.FTZ R41, R3.reuse, R41 ;  /* 0x0000002903297220 */ /* 0x040fe40000410000 */
[C---:B------:R-:W-:Y:S02]  /*73d0*/  FMUL.FTZ R44, R3.reuse, R44 ;  /* 0x0000002c032c7220 */ /* 0x040fe40000410000 */
[C---:B------:R-:W-:Y:S01]  /*73e0*/  FMUL.FTZ R45, R3.reuse, R45 ;  /* 0x0000002d032d7220 */ /* 0x040fe20000410000 */
[----:B------:R3:W-:Y:S01]  /*73f0*/  MUFU.EX2 R242, R144 ;  /* 0x0000009000f27308 */ /* 0x0007e20000000800 */
[C---:B------:R-:W-:Y:S02]  /*7400*/  FMUL.FTZ R48, R3.reuse, R48 ;  /* 0x0000003003307220 */ /* 0x040fe40000410000 */
[C---:B------:R-:W-:Y:S02]  /*7410*/  FMUL.FTZ R49, R3.reuse, R49 ;  /* 0x0000003103317220 */ /* 0x040fe40000410000 */
[C---:B-1----:R-:W-:Y:S02]  /*7420*/  FMUL.FTZ R6, R2.reuse, R130 ;  /* 0x0000008202067220 */ /* 0x042fe40000410000 */
[C---:B------:R-:W-:Y:S02]  /*7430*/  FMUL.FTZ R7, R2.reuse, R131 ;  /* 0x0000008302077220 */ /* 0x040fe40000410000 */
[----:B------:R-:W-:Y:S01]  /*7440*/  LDSM.16.MT88.4 R128, [R198+0x2900] ;  /* 0x00290000c680783b */ /* 0x000fe20000004200 */
[C---:B------:R-:W-:Y:S01]  /*7450*/  FMUL.FTZ R10, R2.reuse, R126 ;  /* 0x0000007e020a7220 */ /* 0x040fe20000410000 */
[----:B------:R-:W-:Y:S01]  /*7460*/  MUFU.EX2 R174, R174 ;  /* 0x000000ae00ae7308 */ /* 0x000fe20000000800 */
[C---:B------:R-:W-:Y:S02]  /*7470*/  FMUL.FTZ R11, R2.reuse, R127 ;  /* 0x0000007f020b7220 */ /* 0x040fe40000410000 */
[C---:B--2---:R-:W-:Y:S03]  /*7480*/  HMMA.16816.F32 R4, R136.reuse, R12, R4 ;  /* 0x0000000c8804723c */ /* 0x044fe60000001804 */
[----:B------:R-:W-:Y:S02]  /*7490*/  LDSM.16.MT88.4 R124, [R203+0x2900] ;  /* 0x00290000cb7c783b */ /* 0x000fe40000004200 */
[C---:B------:R-:W-:Y:S02]  /*74a0*/  FMUL.FTZ R18, R2.reuse, R118 ;  /* 0x0000007602127220 */ /* 0x040fe40000410000 */
[C---:B------:R-:W-:Y:S01]  /*74b0*/  FMUL.FTZ R12, R3.reuse, R120 ;  /* 0x00000078030c7220 */ /* 0x040fe20000410000 */
[C---:B------:R-:W-:Y:S01]  /*74c0*/  HMMA.16816.F32 R8, R136.reuse, R14, R8 ;  /* 0x0000000e8808723c */ /* 0x040fe20000001808 */
[----:B------:R-:W1:Y:S02]  /*74d0*/  MUFU.EX2 R175, R175 ;  /* 0x000000af00af7308 */ /* 0x000e640000000800 */
[----:B---3--:R-:W-:Y:S01]  /*74e0*/  LDSM.16.MT88.4 R144, [R196+0x1900] ;  /* 0x00190000c490783b */ /* 0x008fe20000004200 */
[C---:B------:R-:W-:Y:S02]  /*74f0*/  FMUL.FTZ R13, R3.reuse, R121 ;  /* 0x00000079030d7220 */ /* 0x040fe40000410000 */
[C---:B------:R-:W-:Y:S02]  /*7500*/  FMUL.FTZ R19, R2.reuse, R119 ;  /* 0x0000007702137220 */ /* 0x040fe40000410000 */
[C---:B------:R-:W-:Y:S03]  /*7510*/  FMUL.FTZ R14, R2.reuse, R122 ;  /* 0x0000007a020e7220 */ /* 0x040fe60000410000 */
[----:B------:R-:W-:Y:S01]  /*7520*/  LDSM.16.MT88.4 R116, [R198+0x900] ;  /* 0x00090000c674783b */ /* 0x000fe20000004200 */
[C---:B------:R-:W-:Y:S01]  /*7530*/  FMUL.FTZ R15, R2.reuse, R123 ;  /* 0x0000007b020f7220 */ /* 0x040fe20000410000 */
[----:B------:R-:W-:Y:S01]  /*7540*/  MUFU.EX2 R176, R176 ;  /* 0x000000b000b07308 */ /* 0x000fe20000000800 */
[C---:B------:R-:W-:Y:S02]  /*7550*/  FMUL.FTZ R26, R2.reuse, R110 ;  /* 0x0000006e021a7220 */ /* 0x040fe40000410000 */
[C---:B------:R-:W-:Y:S02]  /*7560*/  FMUL.FTZ R27, R2.reuse, R111 ;  /* 0x0000006f021b7220 */ /* 0x040fe40000410000 */
[C---:B------:R-:W-:Y:S01]  /*7570*/  FMUL.FTZ R34, R2.reuse, R102 ;  /* 0x0000006602227220 */ /* 0x040fe20000410000 */
[C---:B------:R-:W-:Y:S01]  /*7580*/  HMMA.16816.F32 R12, R136.reuse, R20, R12 ;  /* 0x00000014880c723c */ /* 0x040fe2000000180c */
[----:B------:R-:W2:Y:S02]  /*7590*/  LDSM.16.MT88.4 R120, [R196+0x100] ;  /* 0x00010000c478783b */ /* 0x000ea40000004200 */
[C---:B------:R-:W-:Y:S01]  /*75a0*/  FMUL.FTZ R35, R2.reuse, R103 ;  /* 0x0000006702237220 */ /* 0x040fe20000410000 */
[----:B------:R-:W-:Y:S01]  /*75b0*/  MUFU.EX2 R177, R177 ;  /* 0x000000b100b17308 */ /* 0x000fe20000000800 */
[C---:B------:R-:W-:Y:S02]  /*75c0*/  FMUL.FTZ R38, R2.reuse, R38 ;  /* 0x0000002602267220 */ /* 0x040fe40000410000 */
[C---:B------:R-:W-:Y:S01]  /*75d0*/  FMUL.FTZ R20, R3.reuse, R112 ;  /* 0x0000007003147220 */ /* 0x040fe20000410000 */
[C---:B------:R-:W-:Y:S01]  /*75e0*/  HMMA.16816.F32 R16, R136.reuse, R22, R16 ;  /* 0x000000168810723c */ /* 0x040fe20000001810 */
[----:B------:R-:W-:Y:S03]  /*75f0*/  LDSM.16.MT88.4 R100, [R197+0x2100] ;  /* 0x00210000c564783b */ /* 0x000fe60000004200 */
[C---:B------:R-:W-:Y:S02]  /*7600*/  FMUL.FTZ R21, R3.reuse, R113 ;  /* 0x0000007103157220 */ /* 0x040fe40000410000 */
[C---:B------:R-:W-:Y:S01]  /*7610*/  FMUL.FTZ R39, R2.reuse, R39 ;  /* 0x0000002702277220 */ /* 0x040fe20000410000 */
[----:B------:R-:W-:Y:S01]  /*7620*/  MUFU.EX2 R178, R178 ;  /* 0x000000b200b27308 */ /* 0x000fe20000000800 */
[C---:B------:R-:W-:Y:S01]  /*7630*/  FMUL.FTZ R22, R2.reuse, R114 ;  /* 0x0000007202167220 */ /* 0x040fe20000410000 */
[----:B------:R-:W-:Y:S03]  /*7640*/  LDSM.16.MT88.4 R108, [R196+0x2100] ;  /* 0x00210000c46c783b */ /* 0x000fe60000004200 */
[C---:B------:R-:W-:Y:S02]  /*7650*/  FMUL.FTZ R23, R2.reuse, R115 ;  /* 0x0000007302177220 */ /* 0x040fe40000410000 */
[C---:B------:R-:W-:Y:S02]  /*7660*/  FMUL.FTZ R42, R2.reuse, R42 ;  /* 0x0000002a022a7220 */ /* 0x040fe40000410000 */
[C---:B------:R-:W-:Y:S01]  /*7670*/  FMUL.FTZ R43, R2.reuse, R43 ;  /* 0x0000002b022b7220 */ /* 0x040fe20000410000 */
[----:B------:R-:W3:Y:S01]  /*7680*/  LDSM.16.MT88.4 R112, [R203+0x2100] ;  /* 0x00210000cb70783b */ /* 0x000ee20000004200 */
[C---:B------:R-:W-:Y:S01]  /*7690*/  FMUL.FTZ R46, R2.reuse, R46 ;  /* 0x0000002e022e7220 */ /* 0x040fe20000410000 */
[C---:B------:R-:W-:Y:S01]  /*76a0*/  HMMA.16816.F32 R20, R136.reuse, R28, R20 ;  /* 0x0000001c8814723c */ /* 0x040fe20000001814 */
[----:B------:R-:W4:Y:S02]  /*76b0*/  MUFU.EX2 R179, R179 ;  /* 0x000000b300b37308 */ /* 0x000f240000000800 */
[C---:B------:R-:W-:Y:S02]  /*76c0*/  FMUL.FTZ R47, R2.reuse, R47 ;  /* 0x0000002f022f7220 */ /* 0x040fe40000410000 */
[C---:B------:R-:W-:Y:S01]  /*76d0*/  FMUL.FTZ R50, R2.reuse, R50 ;  /* 0x0000003202327220 */ /* 0x040fe20000410000 */
[----:B------:R-:W-:Y:S01]  /*76e0*/  LDSM.16.MT88.4 R148, [R203+0x3900] ;  /* 0x00390000cb94783b */ /* 0x000fe20000004200 */
[C---:B------:R-:W-:Y:S01]  /*76f0*/  FMUL.FTZ R28, R3.reuse, R104 ;  /* 0x00000068031c7220 */ /* 0x040fe20000410000 */
[C---:B------:R-:W-:Y:S03]  /*7700*/  HMMA.16816.F32 R24, R136.reuse, R30, R24 ;  /* 0x0000001e8818723c */ /* 0x040fe60000001818 */
[----:B------:R-:W-:Y:S01]  /*7710*/  MUFU.EX2 R225, R225 ;  /* 0x000000e100e17308 */ /* 0x000fe20000000800 */
[C---:B------:R-:W-:Y:S02]  /*7720*/  FMUL.FTZ R29, R3.reuse, R105 ;  /* 0x00000069031d7220 */ /* 0x040fe40000410000 */
[C---:B------:R-:W-:Y:S02]  /*7730*/  FMUL.FTZ R51, R2.reuse, R51 ;  /* 0x0000003302337220 */ /* 0x040fe40000410000 */
[C---:B------:R-:W-:Y:S04]  /*7740*/  FMUL.FTZ R30, R2.reuse, R106 ;  /* 0x0000006a021e7220 */ /* 0x040fe80000410000 */
[C---:B------:R-:W-:Y:S01]  /*7750*/  FMUL.FTZ R31, R2.reuse, R107 ;  /* 0x0000006b021f7220 */ /* 0x040fe20000410000 */
[----:B------:R-:W5:Y:S01]  /*7760*/  MUFU.EX2 R226, R226 ;  /* 0x000000e200e27308 */ /* 0x000f620000000800 */
[----:B------:R-:W1:Y:S01]  /*7770*/  LDSM.16.MT88.4 R104, [R198+0x2100] ;  /* 0x00210000c668783b */ /* 0x000e620000004200 */
[C---:B------:R-:W-:Y:S02]  /*7780*/  FMUL.FTZ R52, R3.reuse, R52 ;  /* 0x0000003403347220 */ /* 0x040fe40000410000 */
[C---:B------:R-:W-:Y:S02]  /*7790*/  FMUL.FTZ R53, R3.reuse, R53 ;  /* 0x0000003503357220 */ /* 0x040fe40000410000 */
[C---:B--2---:R-:W-:Y:S03]  /*77a0*/  HMMA.16816.F32 R28, R136.reuse, R120, R28 ;  /* 0x00000078881c723c */ /* 0x044fe6000000181c */
        /* <DEDUP_REMOVED lines=8> */
[----:B------:R-:W2:Y:S01]  /*7830*/  MUFU.EX2 R228, R228 ;  /* 0x000000e400e47308 */ /* 0x000ea20000000800 */
[C---:B---3--:R-:W-:Y:S04]  /*7840*/  HMMA.16816.F32 R36, R136.reuse, R112, R36 ;  /* 0x000000708824723c */ /* 0x048fe80000001824 */
[C---:B------:R-:W-:Y:S02]  /*7850*/  FMUL.FTZ R59, R2.reuse, R59 ;  /* 0x0000003b023b7220 */ /* 0x040fe40000410000 */
[C---:B------:R-:W-:Y:S02]  /*7860*/  FMUL.FTZ R60, R3.reuse, R60 ;  /* 0x0000003c033c7220 */ /* 0x040fe40000410000 */
[C---:B------:R-:W-:Y:S01]  /*7870*/  HMMA.16816.F32 R40, R136.reuse, R114, R40 ;  /* 0x000000728828723c */ /* 0x040fe20000001828 */
[----:B------:R-:W-:Y:S01]  /*7880*/  LDSM.16.MT88.4 R112, [R203+0x900] ;  /* 0x00090000cb70783b */ /* 0x000fe20000004200 */
[----:B------:R-:W-:Y:S02]  /*7890*/  MUFU.EX2 R229, R229 ;  /* 0x000000e500e57308 */ /* 0x000fe40000000800 */
[C---:B------:R-:W-:Y:S02]  /*78a0*/  FMUL.FTZ R61, R3.reuse, R61 ;  /* 0x0000003d033d7220 */ /* 0x040fe40000410000 */
[C---:B------:R-:W-:Y:S02]  /*78b0*/  FMUL.FTZ R62, R2.reuse, R62 ;  /* 0x0000003e023e7220 */ /* 0x040fe40000410000 */
[C---:B------:R-:W-:Y:S01]  /*78c0*/  FMUL.FTZ R63, R2.reuse, R63 ;  /* 0x0000003f023f7220 */ /* 0x040fe20000410000 */
[C---:B-1----:R-:W-:Y:S03]  /*78d0*/  HMMA.16816.F32 R44, R136.reuse, R104, R44 ;  /* 0x00000068882c723c */ /* 0x042fe6000000182c */
[----:B------:R-:W1:Y:S01]  /*78e0*/  MUFU.EX2 R230, R230 ;  /* 0x000000e600e67308 */ /* 0x000e620000000800 */
[C---:B------:R-:W-:Y:S02]  /*78f0*/  FMUL.FTZ R64, R3.reuse, R64 ;  /* 0x0000004003407220 */ /* 0x040fe40000410000 */
[C---:B------:R-:W-:Y:S02]  /*7900*/  FMUL.FTZ R65, R3.reuse, R65 ;  /* 0x0000004103417220 */ /* 0x040fe40000410000 */
[C---:B------:R-:W-:Y:S01]  /*7910*/  FMUL.FTZ R66, R2.reuse, R66 ;  /* 0x0000004202427220 */ /* 0x040fe20000410000 */
[C---:B------:R-:W-:Y:S01]  /*7920*/  HMMA.16816.F32 R48, R136.reuse, R106, R48 ;  /* 0x0000006a8830723c */ /* 0x040fe20000001830 */
[----:B------:R-:W3:Y:S03]  /*7930*/  LDSM.16.MT88.4 R104, [R203+0x4100] ;  /* 0x00410000cb68783b */ /* 0x000ee60000004200 */
[----:B------:R-:W-:Y:S01]  /*7940*/  MUFU.EX2 R231, R231 ;  /* 0x000000e700e77308 */ /* 0x000fe20000000800 */
[C---:B------:R-:W-:Y:S02]  /*7950*/  FMUL.FTZ R67, R2.reuse, R67 ;  /* 0x0000004302437220 */ /* 0x040fe40000410000 */
[C---:B------:R-:W-:Y:S01]  /*7960*/  FMUL.FTZ R68, R3.reuse, R68 ;  /* 0x0000004403447220 */ /* 0x040fe20000410000 */
[C---:B------:R-:W-:Y:S04]  /*7970*/  HMMA.16816.F32 R52, R136.reuse, R100, R52 ;  /* 0x000000648834723c */ /* 0x040fe80000001834 */
[C---:B------:R-:W-:Y:S02]  /*7980*/  FMUL.FTZ R69, R3.reuse, R69 ;  /* 0x0000004503457220 */ /* 0x040fe40000410000 */
[----:B------:R-:W1:Y:S01]  /*7990*/  MUFU.EX2 R232, R232 ;  /* 0x000000e800e87308 */ /* 0x000e620000000800 */
[C---:B------:R-:W-:Y:S01]  /*79a0*/  FMUL.FTZ R70, R2.reuse, R70 ;  /* 0x0000004602467220 */ /* 0x040fe20000410000 */
[C---:B------:R-:W-:Y:S01]  /*79b0*/  HMMA.16816.F32 R56, R136.reuse, R102, R56 ;  /* 0x000000668838723c */ /* 0x040fe20000001838 */
[----:B------:R-:W1:Y:S03]  /*79c0*/  LDSM.16.MT88.4 R100, [R198+0x4100] ;  /* 0x00410000c664783b */ /* 0x000e660000004200 */
[C---:B------:R-:W-:Y:S02]  /*79d0*/  FMUL.FTZ R71, R2.reuse, R71 ;  /* 0x0000004702477220 */ /* 0x040fe40000410000 */
[C---:B------:R-:W-:Y:S02]  /*79e0*/  FMUL.FTZ R72, R3.reuse, R72 ;  /* 0x0000004803487220 */ /* 0x040fe40000410000 */
[----:B------:R-:W-:Y:S01]  /*79f0*/  MUFU.EX2 R233, R233 ;  /* 0x000000e900e97308 */ /* 0x000fe20000000800 */
[C---:B------:R-:W-:Y:S03]  /*7a00*/  HMMA.16816.F32 R60, R136.reuse, R108, R60 ;  /* 0x0000006c883c723c */ /* 0x040fe6000000183c */
[C---:B------:R-:W-:Y:S02]  /*7a10*/  FMUL.FTZ R73, R3.reuse, R73 ;  /* 0x0000004903497220 */ /* 0x040fe40000410000 */
[C---:B------:R-:W-:Y:S03]  /*7a20*/  FMUL.FTZ R74, R2.reuse, R74 ;  /* 0x0000004a024a7220 */ /* 0x040fe60000410000 */
[C---:B------:R-:W-:Y:S01]  /*7a30*/  HMMA.16816.F32 R64, R136.reuse, R110, R64 ;  /* 0x0000006e8840723c */ /* 0x040fe20000001840 */
[----:B------:R-:W2:Y:S01]  /*7a40*/  LDSM.16.MT88.4 R108, [R197+0x4100] ;  /* 0x00410000c56c783b */ /* 0x000ea20000004200 */
[----:B------:R-:W2:Y:S02]  /*7a50*/  MUFU.EX2 R234, R234 ;  /* 0x000000ea00ea7308 */ /* 0x000ea40000000800 */
[C---:B------:R-:W-:Y:S02]  /*7a60*/  FMUL.FTZ R75, R2.reuse, R75 ;  /* 0x0000004b024b7220 */ /* 0x040fe40000410000 */
[C---:B------:R-:W-:Y:S02]  /*7a70*/  FMUL.FTZ R76, R3.reuse, R76 ;  /* 0x0000004c034c7220 */ /* 0x040fe40000410000 */
[C---:B------:R-:W-:Y:S01]  /*7a80*/  FMUL.FTZ R77, R3.reuse, R77 ;  /* 0x0000004d034d7220 */ /* 0x040fe20000410000 */
[C---:B---3--:R-:W-:Y:S03]  /*7a90*/  HMMA.16816.F32 R68, R136.reuse, R104, R68 ;  /* 0x000000688844723c */ /* 0x048fe60000001844 */
[C---:B------:R-:W-:Y:S01]  /*7aa0*/  FMUL.FTZ R78, R2.reuse, R78 ;  /* 0x0000004e024e7220 */ /* 0x040fe20000410000 */
[----:B------:R-:W-:Y:S01]  /*7ab0*/  MUFU.EX2 R235, R235 ;  /* 0x000000eb00eb7308 */ /* 0x000fe20000000800 */
[C---:B------:R-:W-:Y:S02]  /*7ac0*/  FMUL.FTZ R79, R2.reuse, R79 ;  /* 0x0000004f024f7220 */ /* 0x040fe40000410000 */
[C---:B------:R-:W-:Y:S01]  /*7ad0*/  FMUL.FTZ R80, R3.reuse, R80 ;  /* 0x0000005003507220 */ /* 0x040fe20000410000 */
[C---:B------:R-:W-:Y:S01]  /*7ae0*/  HMMA.16816.F32 R72, R136.reuse, R106, R72 ;  /* 0x0000006a8848723c */ /* 0x040fe20000001848 */
[----:B------:R-:W3:Y:S03]  /*7af0*/  LDSM.16.MT88.4 R104, [R196+0x4100] ;  /* 0x00410000c468783b */ /* 0x000ee60000004200 */
[C---:B------:R-:W-:Y:S02]  /*7b00*/  FMUL.FTZ R81, R3.reuse, R81 ;  /* 0x0000005103517220 */ /* 0x040fe40000410000 */
[C---:B------:R-:W-:Y:S01]  /*7b10*/  FMUL.FTZ R82, R2.reuse, R82 ;  /* 0x0000005202527220 */ /* 0x040fe20000410000 */
[----:B------:R-:W2:Y:S01]  /*7b20*/  MUFU.EX2 R236, R236 ;  /* 0x000000ec00ec7308 */ /* 0x000ea20000000800 */
[C---:B-1----:R-:W-:Y:S04]  /*7b30*/  HMMA.16816.F32 R76, R136.reuse, R100, R76 ;  /* 0x00000064884c723c */ /* 0x042fe8000000184c */
[C---:B------:R-:W-:Y:S02]  /*7b40*/  FMUL.FTZ R83, R2.reuse, R83 ;  /* 0x0000005302537220 */ /* 0x040fe40000410000 */
[----:B------:R-:W-:Y:S01]  /*7b50*/  FMUL.FTZ R84, R3, R84 ;  /* 0x0000005403547220 */ /* 0x000fe20000410000 */
[----:B------:R-:W-:Y:S01]  /*7b60*/  F2FP.PACK_AB R100, R175, R174 ;  /* 0x000000aeaf64723e */ /* 0x000fe200000000ff */
[----:B------:R-:W-:Y:S01]  /*7b70*/  FMUL.FTZ R85, R3, R85 ;  /* 0x0000005503557220 */ /* 0x000fe20000410000 */
[----:B----4-:R-:W-:Y:S01]  /*7b80*/  F2FP.PACK_AB R101, R179, R178 ;  /* 0x000000b2b365723e */ /* 0x010fe200000000ff */
[----:B------:R-:W-:Y:S01]  /*7b90*/  MUFU.EX2 R237, R237 ;  /* 0x000000ed00ed7308 */ /* 0x000fe20000000800 */
[C---:B------:R-:W-:Y:S03]  /*7ba0*/  HMMA.16816.F32 R80, R136.reuse, R102, R80 ;  /* 0x000000668850723c */ /* 0x040fe60000001850 */
[C---:B------:R-:W-:Y:S02]  /*7bb0*/  FMUL.FTZ R86, R2.reuse, R86 ;  /* 0x0000005602567220 */ /* 0x040fe40000410000 */
[C---:B------:R-:W-:Y:S02]  /*7bc0*/  FMUL.FTZ R87, R2.reuse, R87 ;  /* 0x0000005702577220 */ /* 0x040fe40000410000 */
[----:B------:R-:W-:Y:S01]  /*7bd0*/  FMUL.FTZ R88, R3, R88 ;  /* 0x0000005803587220 */ /* 0x000fe20000410000 */
[----:B------:R-:W-:Y:S01]  /*7be0*/  F2FP.PACK_AB R102, R177, R176 ;  /* 0x000000b0b166723e */ /* 0x000fe200000000ff */
[C---:B------:R-:W-:Y:S01]  /*7bf0*/  FMUL.FTZ R89, R3.reuse, R89 ;  /* 0x0000005903597220 */ /* 0x040fe20000410000 */
[----:B------:R-:W-:Y:S02]  /*7c00*/  MUFU.EX2 R239, R239 ;  /* 0x000000ef00ef7308 */ /* 0x000fe40000000800 */
[C---:B--2---:R-:W-:Y:S03]  /*7c10*/  HMMA.16816.F32 R84, R136.reuse, R108, R84 ;  /* 0x0000006c8854723c */ /* 0x044fe60000001854 */
[----:B------:R-:W-:Y:S01]  /*7c20*/  FMUL.FTZ R90, R2, R90 ;  /* 0x0000005a025a7220 */ /* 0x000fe20000410000 */
[----:B-----5:R-:W-:Y:S01]  /*7c30*/  F2FP.PACK_AB R103, R226, R225 ;  /* 0x000000e1e267723e */ /* 0x020fe200000000ff */
[C---:B------:R-:W-:Y:S02]  /*7c40*/  FMUL.FTZ R91, R2.reuse, R91 ;  /* 0x0000005b025b7220 */ /* 0x040fe40000410000 */
[C---:B------:R-:W-:Y:S01]  /*7c50*/  FMUL.FTZ R92, R3.reuse, R92 ;  /* 0x0000005c035c7220 */ /* 0x040fe20000410000 */
[----:B------:R-:W1:Y:S01]  /*7c60*/  MUFU.EX2 R240, R240 ;  /* 0x000000f000f07308 */ /* 0x000e620000000800 */
[C---:B------:R-:W-:Y:S03]  /*7c70*/  FMUL.FTZ R93, R3.reuse, R93 ;  /* 0x0000005d035d7220 */ /* 0x040fe60000410000 */
[C---:B------:R-:W-:Y:S01]  /*7c80*/  HMMA.16816.F32 R88, R136.reuse, R110, R88 ;  /* 0x0000006e8858723c */ /* 0x040fe20000001858 */
[----:B------:R-:W2:Y:S02]  /*7c90*/  LDSM.16.MT88.4 R108, [R197+0x900] ;  /* 0x00090000c56c783b */ /* 0x000ea40000004200 */
[C---:B------:R-:W-:Y:S02]  /*7ca0*/  FMUL.FTZ R94, R2.reuse, R94 ;  /* 0x0000005e025e7220 */ /* 0x040fe40000410000 */
[C---:B------:R-:W-:Y:S01]  /*7cb0*/  FMUL.FTZ R95, R2.reuse, R95 ;  /* 0x0000005f025f7220 */ /* 0x040fe20000410000 */
[----:B------:R-:W4:Y:S01]  /*7cc0*/  MUFU.EX2 R241, R241 ;  /* 0x000000f100f17308 */ /* 0x000f220000000800 */
[C---:B------:R-:W-:Y:S02]  /*7cd0*/  FMUL.FTZ R96, R3.reuse, R96 ;  /* 0x0000006003607220 */ /* 0x040fe40000410000 */
[C---:B------:R-:W-:Y:S03]  /*7ce0*/  FMUL.FTZ R97, R3.reuse, R97 ;  /* 0x0000006103617220 */ /* 0x040fe60000410000 */
[C---:B---3--:R-:W-:Y:S03]  /*7cf0*/  HMMA.16816.F32 R92, R136.reuse, R104, R92 ;  /* 0x00000068885c723c */ /* 0x048fe6000000185c */
[C---:B------:R-:W-:Y:S02]  /*7d00*/  FMUL.FTZ R98, R2.reuse, R98 ;  /* 0x0000006202627220 */ /* 0x040fe40000410000 */
[C---:B------:R-:W-:Y:S02]  /*7d10*/  FMUL.FTZ R99, R2.reuse, R99 ;  /* 0x0000006302637220 */ /* 0x040fe40000410000 */
[----:B------:R-:W-:Y:S01]  /*7d20*/  FFMA.FTZ R168, R3, R218, R168 ;  /* 0x000000da03a87223 */ /* 0x000fe200000100a8 */
[----:B------:R-:W-:Y:S01]  /*7d30*/  MOV R3, R0 ;  /* 0x0000000000037202 */ /* 0x000fe20000000f00 */
[----:B------:R-:W-:Y:S03]  /*7d40*/  FFMA.FTZ R173, R2, R219, R173 ;  /* 0x000000db02ad7223 */ /* 0x000fe600000100ad */
[----:B------:R-:W-:Y:S01]  /*7d50*/  HMMA.16816.F32 R96, R136, R106, R96 ;  /* 0x0000006a8860723c */ /* 0x000fe20000001860 */
[----:B------:R-:W3:Y:S02]  /*7d60*/  LDSM.16.MT88.4 R104, [R196+0x2900] ;  /* 0x00290000c468783b */ /* 0x000ee40000004200 */
[----:B------:R-:W-:Y:S02]  /*7d70*/  FADD.FTZ R135, R135, R168 ;  /* 0x000000a887877221 */ /* 0x000fe40000010000 */
[----:B------:R-:W-:Y:S02]  /*7d80*/  FADD.FTZ R172, R172, R173 ;  /* 0x000000adacac7221 */ /* 0x000fe40000010000 */
[----:B------:R-:W-:Y:S01]  /*7d90*/  FADD.FTZ R134, R134, R135 ;  /* 0x0000008786867221 */ /* 0x000fe20000010000 */
[C---:B------:R-:W-:Y:S01]  /*7da0*/  HMMA.16816.F32 R4, R100.reuse, R112, R4 ;  /* 0x000000706404723c */ /* 0x040fe20000001804 */
[----:B------:R-:W-:Y:S04]  /*7db0*/  LDSM.16.MT88.4 R136, [R197+0x3100] ;  /* 0x00310000c588783b */ /* 0x000fe80000004200 */
[----:B------:R-:W-:Y:S03]  /*7dc0*/  FADD.FTZ R169, R169, R134 ;  /* 0x00000086a9a97221 */ /* 0x000fe60000010000 */
[C---:B------:R-:W-:Y:S01]  /*7dd0*/  HMMA.16816.F32 R8, R100.reuse, R114, R8 ;  /* 0x000000726408723c */ /* 0x040fe20000001808 */
[----:B------:R-:W-:Y:S03]  /*7de0*/  LDSM.16.MT88.4 R112, [R198+0x4900] ;  /* 0x00490000c670783b */ /* 0x000fe60000004200 */
[----:B------:R-:W-:Y:S04]  /*7df0*/  FADD.FTZ R174, R174, R169 ;  /* 0x000000a9aeae7221 */ /* 0x000fe80000010000 */
[C---:B------:R-:W-:Y:S04]  /*7e00*/  HMMA.16816.F32 R12, R100.reuse, R116, R12 ;  /* 0x00000074640c723c */ /* 0x040fe8000000180c */
[----:B------:R-:W-:Y:S04]  /*7e10*/  FADD.FTZ R175, R175, R174 ;  /* 0x000000aeafaf7221 */ /* 0x000fe80000010000 */
[C---:B------:R-:W-:Y:S01]  /*7e20*/  HMMA.16816.F32 R16, R100.reuse, R118, R16 ;  /* 0x000000766410723c */ /* 0x040fe20000001810 */
[----:B------:R-:W-:Y:S03]  /*7e30*/  LDSM.16.MT88.4 R116, [R197+0x4900] ;  /* 0x00490000c574783b */ /* 0x000fe60000004200 */
[----:B------:R-:W-:Y:S04]  /*7e40*/  FADD.FTZ R176, R176, R175 ;  /* 0x000000afb0b07221 */ /* 0x000fe80000010000 */
[C---:B--2---:R-:W-:Y:S04]  /*7e50*/  HMMA.16816.F32 R20, R100.reuse, R108, R20 ;  /* 0x0000006c6414723c */ /* 0x044fe80000001814 */
[----:B------:R-:W-:Y:S04]  /*7e60*/  FADD.FTZ R176, R177, R176 ;  /* 0x000000b0b1b07221 */ /* 0x000fe80000010000 */
        /* <DEDUP_REMOVED lines=16> */
[----:B------:R-:W3:Y:S07]  /*7f70*/  LDSM.16.MT88.4 R104, [R196+0x4900] ;  /* 0x00490000c468783b */ /* 0x000eee0000004200 */
[C---:B--2---:R-:W-:Y:S08]  /*7f80*/  HMMA.16816.F32 R68, R100.reuse, R108, R68 ;  /* 0x0000006c6444723c */ /* 0x044ff00000001844 */
[C---:B------:R-:W-:Y:S01]  /*7f90*/  HMMA.16816.F32 R72, R100.reuse, R110, R72 ;  /* 0x0000006e6448723c */ /* 0x040fe20000001848 */
[----:B------:R-:W2:Y:S07]  /*7fa0*/  LDSM.16.MT88.4 R108, [R203+0x1100] ;  /* 0x00110000cb6c783b */ /* 0x000eae0000004200 */
[C---:B------:R-:W-:Y:S08]  /*7fb0*/  HMMA.16816.F32 R76, R100.reuse, R112, R76 ;  /* 0x00000070644c723c */ /* 0x040ff0000000184c */
[C---:B------:R-:W-:Y:S01]  /*7fc0*/  HMMA.16816.F32 R80, R100.reuse, R114, R80 ;  /* 0x000000726450723c */ /* 0x040fe20000001850 */
[----:B------:R-:W5:Y:S07]  /*7fd0*/  LDSM.16.MT88.4 R112, [R197+0x1100] ;  /* 0x00110000c570783b */ /* 0x000f6e0000004200 */
[C---:B------:R-:W-:Y:S08]  /*7fe0*/  HMMA.16816.F32 R84, R100.reuse, R116, R84 ;  /* 0x000000746454723c */ /* 0x040ff00000001854 */
[C---:B------:R-:W-:Y:S01]  /*7ff0*/  HMMA.16816.F32 R88, R100.reuse, R118, R88 ;  /* 0x000000766458723c */ /* 0x040fe20000001858 */
[----:B------:R-:W1:Y:S07]  /*8000*/  LDSM.16.MT88.4 R116, [R203+0x3100] ;  /* 0x00310000cb74783b */ /* 0x000e6e0000004200 */
[C---:B---3--:R-:W-:Y:S08]  /*8010*/  HMMA.16816.F32 R92, R100.reuse, R104, R92 ;  /* 0x00000068645c723c */ /* 0x048ff0000000185c */
[----:B------:R-:W-:Y:S01]  /*8020*/  HMMA.16816.F32 R96, R100, R106, R96 ;  /* 0x0000006a6460723c */ /* 0x000fe20000001860 */
[----:B------:R-:W3:Y:S06]  /*8030*/  LDSM.16.MT88.4 R104, [R196+0x3100] ;  /* 0x00310000c468783b */ /* 0x000eec0000004200 */
        /* <DEDUP_REMOVED lines=8> */
[----:B------:R-:W-:Y:S05]  /*80c0*/  FADD.FTZ R230, R230, R229 ;  /* 0x000000e5e6e67221 */ /* 0x000fea0000010000 */
[C---:B------:R-:W-:Y:S01]  /*80d0*/  HMMA.16816.F32 R8, R100.reuse, R110, R8 ;  /* 0x0000006e6408723c */ /* 0x040fe20000001808 */
[----:B------:R-:W2:Y:S07]  /*80e0*/  LDSM.16.MT88.4 R108, [R203+0x5100] ;  /* 0x00510000cb6c783b */ /* 0x000eae0000004200 */
[C---:B------:R-:W-:Y:S08]  /*80f0*/  HMMA.16816.F32 R12, R100.reuse, R120, R12 ;  /* 0x00000078640c723c */ /* 0x040ff0000000180c */
[C---:B------:R-:W-:Y:S08]  /*8100*/  HMMA.16816.F32 R16, R100.reuse, R122, R16 ;  /* 0x0000007a6410723c */ /* 0x040ff00000001810 */
[C---:B-----5:R-:W-:Y:S08]  /*8110*/  HMMA.16816.F32 R20, R100.reuse, R112, R20 ;  /* 0x000000706414723c */ /* 0x060ff00000001814 */
[C---:B------:R-:W-:Y:S01]  /*8120*/  HMMA.16816.F32 R24, R100.reuse, R114, R24 ;  /* 0x000000726418723c */ /* 0x040fe20000001818 */
[----:B------:R-:W5:Y:S07]  /*8130*/  LDSM.16.MT88.4 R112, [R198+0x5100] ;  /* 0x00510000c670783b */ /* 0x000f6e0000004200 */
[C---:B------:R-:W-:Y:S08]  /*8140*/  HMMA.16816.F32 R28, R100.reuse, R124, R28 ;  /* 0x0000007c641c723c */ /* 0x040ff0000000181c */
[C---:B------:R-:W-:Y:S01]  /*8150*/  HMMA.16816.F32 R32, R100.reuse, R126, R32 ;  /* 0x0000007e6420723c */ /* 0x040fe20000001820 */
[----:B------:R-:W-:Y:S07]  /*8160*/  LDSM.16.MT88.4 R124, [R203+0x1900] ;  /* 0x00190000cb7c783b */ /* 0x000fee0000004200 */
[C---:B-1----:R-:W-:Y:S08]  /*8170*/  HMMA.16816.F32 R36, R100.reuse, R116, R36 ;  /* 0x000000746424723c */ /* 0x042ff00000001824 */
[C---:B------:R-:W-:Y:S01]  /*8180*/  HMMA.16816.F32 R40, R100.reuse, R118, R40 ;  /* 0x000000766428723c */ /* 0x040fe20000001828 */
[----:B------:R-:W1:Y:S07]  /*8190*/  LDSM.16.MT88.4 R116, [R197+0x5100] ;  /* 0x00510000c574783b */ /* 0x000e6e0000004200 */
[C---:B------:R-:W-:Y:S08]  /*81a0*/  HMMA.16816.F32 R44, R100.reuse, R128, R44 ;  /* 0x00000080642c723c */ /* 0x040ff0000000182c */
[C---:B------:R-:W-:Y:S08]  /*81b0*/  HMMA.16816.F32 R48, R100.reuse, R130, R48 ;  /* 0x000000826430723c */ /* 0x040ff00000001830 */
[C---:B------:R-:W-:Y:S07]  /*81c0*/  HMMA.16816.F32 R52, R100.reuse, R136, R52 ;  /* 0x000000886434723c */ /* 0x040fee0000001834 */
[----:B------:R-:W-:Y:S01]  /*81d0*/  F2FP.PACK_AB R136, R236, R235 ;  /* 0x000000ebec88723e */ /* 0x000fe200000000ff */
[C---:B------:R-:W-:Y:S04]  /*81e0*/  HMMA.16816.F32 R56, R100.reuse, R138, R56 ;  /* 0x0000008a6438723c */ /* 0x040fe80000001838 */
[----:B------:R-:W-:Y:S01]  /*81f0*/  F2FP.PACK_AB R137, R240, R239 ;  /* 0x000000eff089723e */ /* 0x000fe200000000ff */
[----:B------:R-:W-:Y:S02]  /*8200*/  FADD.FTZ R235, R235, R230 ;  /* 0x000000e6ebeb7221 */ /* 0x000fe40000010000 */
[----:B------:R-:W-:Y:S01]  /*8210*/  F2FP.PACK_AB R138, R238, R237 ;  /* 0x000000edee8a723e */ /* 0x000fe200000000ff */
[C---:B---3--:R-:W-:Y:S04]  /*8220*/  HMMA.16816.F32 R60, R100.reuse, R104, R60 ;  /* 0x00000068643c723c */ /* 0x048fe8000000183c */
[----:B----4-:R-:W-:Y:S01]  /*8230*/  F2FP.PACK_AB R139, R242, R241 ;  /* 0x000000f1f28b723e */ /* 0x010fe200000000ff */
[----:B------:R-:W-:Y:S03]  /*8240*/  FADD.FTZ R236, R236, R235 ;  /* 0x000000ebecec7221 */ /* 0x000fe60000010000 */
[C---:B------:R-:W-:Y:S01]  /*8250*/  HMMA.16816.F32 R64, R100.reuse, R106, R64 ;  /* 0x0000006a6440723c */ /* 0x040fe20000001840 */
[----:B------:R-:W3:Y:S03]  /*8260*/  LDSM.16.MT88.4 R104, [R196+0x5100] ;  /* 0x00510000c468783b */ /* 0x000ee60000004200 */
[----:B------:R-:W-:Y:S04]  /*8270*/  FADD.FTZ R237, R237, R236 ;  /* 0x000000eceded7221 */ /* 0x000fe80000010000 */
[C---:B--2---:R-:W-:Y:S04]  /*8280*/  HMMA.16816.F32 R68, R100.reuse, R108, R68 ;  /* 0x0000006c6444723c */ /* 0x044fe80000001844 */
[----:B------:R-:W-:Y:S04]  /*8290*/  FADD.FTZ R218, R238, R237 ;  /* 0x000000edeeda7221 */ /* 0x000fe80000010000 */
[C---:B------:R-:W-:Y:S01]  /*82a0*/  HMMA.16816.F32 R72, R100.reuse, R110, R72 ;  /* 0x0000006e6448723c */ /* 0x040fe20000001848 */
[----:B------:R-:W2:Y:S07]  /*82b0*/  LDSM.16.MT88.4 R108, [R198+0x1900] ;  /* 0x00190000c66c783b */ /* 0x000eae0000004200 */
[C---:B-----5:R-:W-:Y:S08]  /*82c0*/  HMMA.16816.F32 R76, R100.reuse, R112, R76 ;  /* 0x00000070644c723c */ /* 0x060ff0000000184c */
[C---:B------:R-:W-:Y:S08]  /*82d0*/  HMMA.16816.F32 R80, R100.reuse, R114, R80 ;  /* 0x000000726450723c */ /* 0x040ff00000001850 */
[C---:B-1----:R-:W-:Y:S08]  /*82e0*/  HMMA.16816.F32 R84, R100.reuse, R116, R84 ;  /* 0x000000746454723c */ /* 0x042ff00000001854 */
[C---:B------:R-:W-:Y:S08]  /*82f0*/  HMMA.16816.F32 R88, R100.reuse, R118, R88 ;  /* 0x000000766458723c */ /* 0x040ff00000001858 */
[C---:B---3--:R-:W-:Y:S08]  /*8300*/  HMMA.16816.F32 R92, R100.reuse, R104, R92 ;  /* 0x00000068645c723c */ /* 0x048ff0000000185c */
[----:B------:R-:W-:Y:S08]  /*8310*/  HMMA.16816.F32 R96, R100, R106, R96 ;  /* 0x0000006a6460723c */ /* 0x000ff00000001860 */
[C---:B------:R-:W-:Y:S01]  /*8320*/  HMMA.16816.F32 R128, R136.reuse, R124, R4 ;  /* 0x0000007c8880723c */ /* 0x040fe20000001804 */
[----:B------:R-:W1:Y:S07]  /*8330*/  LDSM.16.MT88.4 R4, [R198+0x5900] ;  /* 0x00590000c604783b */ /* 0x000e6e0000004200 */
[C---:B------:R-:W-:Y:S01]  /*8340*/  HMMA.16816.F32 R124, R136.reuse, R126, R8 ;  /* 0x0000007e887c723c */ /* 0x040fe20000001808 */
[----:B------:R-:W3:Y:S07]  /*8350*/  LDSM.16.MT88.4 R8, [R197+0x5900] ;  /* 0x00590000c508783b */ /* 0x000eee0000004200 */
[C---:B--2---:R-:W-:Y:S01]  /*8360*/  HMMA.16816.F32 R120, R136.reuse, R108, R12 ;  /* 0x0000006c8878723c */ /* 0x044fe2000000180c */
[----:B------:R-:W2:Y:S07]  /*8370*/  LDSM.16.MT88.4 R12, [R196+0x5900] ;  /* 0x00590000c40c783b */ /* 0x000eae0000004200 */
        /* <DEDUP_REMOVED lines=15> */
[C---:B-1----:R-:W-:Y:S07]  /*8470*/  HMMA.16816.F32 R76, R136.reuse, R4, R76 ;  /* 0x00000004884c723c */ /* 0x042fee000000184c */
[----:B------:R-:W-:Y:S01]  /*8480*/  FADD.FTZ R5, R171, R172 ;  /* 0x000000acab057221 */ /* 0x000fe20000010000 */
[C---:B------:R-:W-:Y:S04]  /*8490*/  HMMA.16816.F32 R80, R136.reuse, R6, R80 ;  /* 0x000000068850723c */ /* 0x040fe80000001850 */
[----:B------:R-:W-:Y:S04]  /*84a0*/  FADD.FTZ R5, R170, R5 ;  /* 0x00000005aa057221 */ /* 0x000fe80000010000 */
[C---:B---3--:R-:W-:Y:S04]  /*84b0*/  HMMA.16816.F32 R84, R136.reuse, R8, R84 ;  /* 0x000000088854723c */ /* 0x048fe80000001854 */
[----:B------:R-:W-:Y:S04]  /*84c0*/  FADD.FTZ R2, R178, R5 ;  /* 0x00000005b2027221 */ /* 0x000fe80000010000 */
[C---:B------:R-:W-:Y:S04]  /*84d0*/  HMMA.16816.F32 R88, R136.reuse, R10, R88 ;  /* 0x0000000a8858723c */ /* 0x040fe80000001858 */
[----:B------:R-:W-:Y:S04]  /*84e0*/  FADD.FTZ R2, R179, R2 ;  /* 0x00000002b3027221 */ /* 0x000fe80000010000 */
[----:B------:R-:W-:Y:S01]  /*84f0*/  FADD.FTZ R225, R225, R2 ;  /* 0x00000002e1e17221 */ /* 0x000fe20000010000 */
[----:B------:R-:W-:Y:S01]  /*8500*/  MOV R2, R132 ;  /* 0x0000008400027202 */ /* 0x000fe20000000f00 */
[C---:B--2---:R-:W-:Y:S03]  /*8510*/  HMMA.16816.F32 R92, R136.reuse, R12, R92 ;  /* 0x0000000c885c723c */ /* 0x044fe6000000185c */
[----:B------:R-:W-:Y:S04]  /*8520*/  FADD.FTZ R226, R226, R225 ;  /* 0x000000e1e2e27221 */ /* 0x000fe80000010000 */
[----:B------:R-:W-:Y:S01]  /*8530*/  FADD.FTZ R231, R231, R226 ;  /* 0x000000e2e7e77221 */ /* 0x000fe20000010000 */
[----:B------:R-:W-:Y:S04]  /*8540*/  HMMA.16816.F32 R96, R136, R14, R96 ;  /* 0x0000000e8860723c */ /* 0x000fe80000001860 */
[----:B------:R-:W-:Y:S04]  /*8550*/  FADD.FTZ R232, R232, R231 ;  /* 0x000000e7e8e87221 */ /* 0x000fe80000010000 */
[----:B------:R-:W-:Y:S04]  /*8560*/  FADD.FTZ R233, R233, R232 ;  /* 0x000000e8e9e97221 */ /* 0x000fe80000010000 */
[----:B------:R-:W-:Y:S04]  /*8570*/  FADD.FTZ R234, R234, R233 ;  /* 0x000000e9eaea7221 */ /* 0x000fe80000010000 */
[----:B------:R-:W-:Y:S04]  /*8580*/  FADD.FTZ R239, R239, R234 ;  /* 0x000000eaefef7221 */ /* 0x000fe80000010000 */
[----:B------:R-:W-:Y:S04]  /*8590*/  FADD.FTZ R240, R240, R239 ;  /* 0x000000eff0f07221 */ /* 0x000fe80000010000 */
[----:B------:R-:W-:Y:S04]  /*85a0*/  FADD.FTZ R219, R241, R240 ;  /* 0x000000f0f1db7221 */ /* 0x000fe80000010000 */
[----:B------:R-:W-:Y:S01]  /*85b0*/  FADD.FTZ R219, R242, R219 ;  /* 0x000000dbf2db7221 */ /* 0x000fe20000010000 */
[----:B------:R-:W-:-:S05]  /*85c0*/  @P0 BRA `(.L_x_175) ;  /* 0xffffc7f000000947 */ /* 0x000fca000383ffff */
.L_x_166:
[----:B------:R-:W1:Y:S01]  /*85d0*/  S2UR UR7, SR_CTAID.X ;  /* 0x00000000000779c3 */ /* 0x000e620000002500 */
[----:B------:R-:W-:Y:S01]  /*85e0*/  ULDC.64 UR4, c[0x0][0x2c8] ;  /* 0x0000b20000047ab9 */ /* 0x000fe20000000a00 */
[----:B------:R-:W-:Y:S01]  /*85f0*/  PLOP3.LUT P0, PT, PT, PT, UP1, 0x40, 0x0 ;  /* 0x000000000000781c */ /* 0x000fe20003f0e818 */
[----:B------:R-:W-:-:S02]  /*8600*/  UMOV UR6, 0x1 ;  /* 0x0000000100067882 */ /* 0x000fc40000000000 */
[----:B-1----:R-:W-:-:S04]  /*8610*/  ULEA UR7, UR7, 0x7f, 0x7 ;  /* 0x0000007f07077891 */ /* 0x002fc8000f8e383f */
[----:B------:R-:W-:-:S03]  /*8620*/  UIMAD.WIDE.U32 UR18, UR7, UR4, URZ ;  /* 0x00000004071272a5 */ /* 0x000fc6000f8e003f */
[----:B------:R-:W-:Y:S02]  /*8630*/  ULDC UR4, c[0x0][0x168] ;  /* 0x00005a0000047ab9 */ /* 0x000fe40000000800 */
[----:B------:R-:W-:Y:S02]  /*8640*/  UIADD3 UR4, UR6, -UR4, URZ ;  /* 0x8000000406047290 */ /* 0x000fe4000fffe03f */
[----:B------:R-:W-:Y:S02]  /*8650*/  @UP2 USHF.R.U32.HI UR7, URZ, UR5, UR19 ;  /* 0x000000053f072299 */ /* 0x000fe40008011613 */
[----:B------:R-:W-:Y:S02]  /*8660*/  ULDC UR6, c[0x0][0x324] ;  /* 0x0000c90000067ab9 */ /* 0x000fe40000000800 */
[----:B------:R-:W-:Y:S02]  /*8670*/  ULDC UR5, c[0x0][0x1d0] ;  /* 0x0000740000057ab9 */ /* 0x000fe40000000800 */
[----:B------:R-:W-:-:S04]  /*8680*/  UIADD3 UR7, UR7, UR5, UR4 ;  /* 0x0000000507077290 */ /* 0x000fc8000fffe004 */
[----:B------:R-:W-:Y:S01]  /*8690*/  UIADD3 UR6, UR7, -UR6, URZ ;  /* 0x8000000607067290 */ /* 0x000fe2000fffe03f */
[----:B------:R-:W-:Y:S05]  /*86a0*/  @P0 BRA `(.L_x_176) ;  /* 0x0000016000000947 */ /* 0x000fea0003800000 */
[----:B------:R-:W-:-:S06]  /*86b0*/  UISETP.GT.AND UP0, UPT, UR7, -0x1, UPT ;  /* 0xffffffff0700788c */ /* 0x000fcc000bf04270 */
[----:B------:R-:W-:-:S13]  /*86c0*/  PLOP3.LUT P0, PT, PT, PT, UP0, 0x80, 0x0 ;  /* 0x000000000000781c */ /* 0x000fda0003f0f008 */
[----:B------:R-:W-:Y:S05]  /*86d0*/  @P0 BRA `(.L_x_177) ;  /* 0x0000009000000947 */ /* 0x000fea0003800000 */
[----:B------:R-:W-:Y:S02]  /*86e0*/  ULDC UR4, c[0x0][0x32c] ;  /* 0x0000cb0000047ab9 */ /* 0x000fe40000000800 */
[----:B------:R-:W-:Y:S02]  /*86f0*/  UISETP.NE.AND UP0, UPT, UR4, 0x1, UPT ;  /* 0x000000010400788c */ /* 0x000fe4000bf05270 */
[----:B------:R-:W-:Y:S02]  /*8700*/  ULOP3.LUT UR7, URZ, UR7, URZ, 0x33, !UPT ;  /* 0x000000073f077292 */ /* 0x000fe4000f8e333f */
[----:B------:R-:W-:Y:S02]  /*8710*/  ULDC.64 UR4, c[0x0][0x330] ;  /* 0x0000cc0000047ab9 */ /* 0x000fe40000000a00 */
[----:B------:R-:W-:-:S07]  /*8720*/  UIMAD.WIDE.U32 UR18, UR7, UR4, URZ ;  /* 0x00000004071272a5 */ /* 0x000fce000f8e003f */
[----:B------:R-:W-:Y:S02]  /*8730*/  @UP0 UMOV UR15, UR19 ;  /* 0x00000013000f0c82 */ /* 0x000fe40008000000 */
[----:B------:R-:W-:-:S04]  /*8740*/  @UP0 USHF.R.U32.HI UR7, URZ, UR5, UR15 ;  /* 0x000000053f070299 */ /* 0x000fc8000801160f */
[----:B------:R-:W-:Y:S01]  /*8750*/  ULOP3.LUT UR7, URZ, UR7, URZ, 0x33, !UPT ;  /* 0x000000073f077292 */ /* 0x000fe2000f8e333f */
[----:B------:R-:W-:Y:S05]  /*8760*/  BRA `(.L_x_178) ;  /* 0x0000006000007947 */ /* 0x000fea0003800000 */
.L_x_177:
[----:B------:R-:W-:Y:S02]  /*8770*/  ULDC UR4, c[0x0][0x32c] ;  /* 0x0000cb0000047ab9 */ /* 0x000fe40000000800 */
[----:B------:R-:W-:-:S03]  /*8780*/  UISETP.NE.AND UP0, UPT, UR4, 0x1, UPT ;  /* 0x000000010400788c */ /* 0x000fc6000bf05270 */
[----:B------:R-:W-:Y:S02]  /*8790*/  ULDC.64 UR4, c[0x0][0x330] ;  /* 0x0000cc0000047ab9 */ /* 0x000fe40000000a00 */
[----:B------:R-:W-:-:S07]  /*87a0*/  UIMAD.WIDE.U32 UR18, UR7, UR4, URZ ;  /* 0x00000004071272a5 */ /* 0x000fce000f8e003f */
[----:B------:R-:W-:Y:S02]  /*87b0*/  @UP0 UMOV UR15, UR19 ;  /* 0x00000013000f0c82 */ /* 0x000fe40008000000 */
[----:B------:R-:W-:Y:S02]  /*87c0*/  @UP0 USHF.R.U32.HI UR7, URZ, UR5, UR15 ;  /* 0x000000053f070299 */ /* 0x000fe4000801160f */
.L_x_178:
[----:B------:R-:W-:Y:S02]  /*87d0*/  ULDC UR4, c[0x0][0x32c] ;  /* 0x0000cb0000047ab9 */ /* 0x000fe40000000800 */
[----:B------:R-:W-:-:S04]  /*87e0*/  UIMAD UR4, UR7, UR4, URZ ;  /* 0x00000004070472a4 */ /* 0x000fc8000f8e023f */
[----:B------:R-:W-:-:S04]  /*87f0*/  UISETP.LT.AND UP0, UPT, UR6, UR4, UPT ;  /* 0x000000040600728c */ /* 0x000fc8000bf01270 */
[----:B------:R-:W-:-:S04]  /*8800*/  USEL UR6, UR6, UR4, !UP0 ;  /* 0x0000000406067287 */ /* 0x000fc8000c000000 */
.L_x_176:
[----:B------:R-:W-:-:S04]  /*8810*/  UIADD3 UR6, UR6, 0x3f, URZ ;  /* 0x0000003f06067890 */ /* 0x000fc8000fffe03f */
        /* <DEDUP_REMOVED lines=8> */
[----:B------:R-:W-:Y:S01]  /*88a0*/  IADD3 R227, P6, R208, 0x40, RZ ;  /* 0x00000040d0e37810 */ /* 0x000fe20007fde0ff */
[----:B------:R-:W-:Y:S01]  /*88b0*/  IMAD.MOV.U32 R135, RZ, RZ, R132 ;  /* 0x000000ffff877224 */ /* 0x000fe200078e0084 */
[----:B------:R-:W-:Y:S01]  /*88c0*/  IADD3 R223, P4, R210, 0x40, RZ ;  /* 0x00000040d2df7810 */ /* 0x000fe20007f9e0ff */
[----:B------:R-:W-:Y:S01]  /*88d0*/  IMAD.MOV.U32 R3, RZ, RZ, R0 ;  /* 0x000000ffff037224 */ /* 0x000fe200078e0000 */
[----:B------:R-:W-:Y:S01]  /*88e0*/  IADD3 R225, P5, R208, 0x80, RZ ;  /* 0x00000080d0e17810 */ /* 0x000fe20007fbe0ff */
[----:B------:R-:W-:Y:S01]  /*88f0*/  IMAD.X R226, RZ, RZ, R215, P6 ;  /* 0x000000ffffe27224 */ /* 0x000fe200030e06d7 */
[----:B------:R-:W-:Y:S01]  /*8900*/  IADD3 R221, P0, R210, 0x80, RZ ;  /* 0x00000080d2dd7810 */ /* 0x000fe20007f1e0ff */
[----:B------:R-:W-:Y:S01]  /*8910*/  IMAD.X R222, RZ, RZ, R217, P4 ;  /* 0x000000ffffde7224 */ /* 0x000fe200020e06d9 */
[----:B------:R-:W-:Y:S01]  /*8920*/  IADD3.X R224, RZ, R215, RZ, P5, !PT ;  /* 0x000000d7ffe07210 */ /* 0x000fe20002ffe4ff */
[----:B------:R-:W-:Y:S01]  /*8930*/  UMOV UR18, UR13 ;  /* 0x0000000d00127c82 */ /* 0x000fe20008000000 */
[----:B------:R-:W-:Y:S01]  /*8940*/  IADD3.X R220, RZ, R217, RZ, P0, !PT ;  /* 0x000000d9ffdc7210 */ /* 0x000fe200007fe4ff */
[----:B------:R-:W-:-:S02]  /*8950*/  ULDC.64 UR6, c[0x0][0x208] ;  /* 0x0000820000067ab9 */ /* 0x000fc40000000a00 */
[----:B------:R-:W-:Y:S02]  /*8960*/  ULDC.64 UR4, c[0x0][0x1e0] ;  /* 0x0000780000047ab9 */ /* 0x000fe40000000a00 */
.L_x_180:
        /* <DEDUP_REMOVED lines=15> */
[----:B------:R-:W-:Y:S01]  /*8a60*/  @!UP3 ULEA UR19, UP0, UR6, UR19, 0x5 ;  /* 0x000000130613b291 */ /* 0x000fe2000f80283f */
[----:B------:R-:W1:Y:S03]  /*8a70*/  LDSM.16.M88.4 R8, [R205+0x6100] ;  /* 0x00610000cd08783b */ /* 0x000e660000000200 */
[----:B------:R-:W-:Y:S02]  /*8a80*/  @!P0 IADD3.X R0, R215, UR13, RZ, P6, !PT ;  /* 0x0000000dd7008c10 */ /* 0x000fe4000b7fe4ff */
[----:B------:R-:W-:Y:S02]  /*8a90*/  @!P0 LEA R22, P6, R5, c[0x0][0x1f8], 0x1 ;  /* 0x00007e0005168a11 */ /* 0x000fe400078c08ff */
[----:B------:R-:W-:Y:S01]  /*8aa0*/  @!P0 IADD3.X R2, R226, UR13, RZ, P5, !PT ;  /* 0x0000000de2028c10 */ /* 0x000fe2000affe4ff */
[----:B------:R-:W2:Y:S01]  /*8ab0*/  LDSM.16.M88.4 R16, [R205+0x6900] ;  /* 0x00690000cd10783b */ /* 0x000ea20000000200 */
[----:B------:R-:W-:Y:S02]  /*8ac0*/  @!P0 LEA R20, P5, R7, c[0x0][0x1f8], 0x1 ;  /* 0x00007e0007148a11 */ /* 0x000fe400078a08ff */
[----:B------:R-:W-:Y:S01]  /*8ad0*/  @!P0 IADD3.X R4, R224, UR13, RZ, P4, !PT ;  /* 0x0000000de0048c10 */ /* 0x000fe2000a7fe4ff */
[----:B------:R-:W-:Y:S01]  /*8ae0*/  @!UP3 ULEA.HI.X UR13, UR6, UR13, UR7, 0x5, UP0 ;  /* 0x0000000d060db291 */ /* 0x000fe200080f2c07 */
[----:B------:R-:W-:Y:S01]  /*8af0*/  @!P0 LEA R28, P4, R13, c[0x0][0x1f8], 0x1 ;  /* 0x00007e000d1c8a11 */ /* 0x000fe200078808ff */
[----:B------:R-:W-:Y:S01]  /*8b00*/  UISETP.GT.AND UP3, UPT, UR18, UR8, UPT ;  /* 0x000000081200728c */ /* 0x000fe2000bf64270 */
[----:B------:R-:W-:Y:S01]  /*8b10*/  @!P0 LEA.HI.X R23, R5, c[0x0][0x1fc], R0, 0x1, P6 ;  /* 0x00007f0005178a11 */ /* 0x000fe200030f0c00 */
[----:B------:R-:W3:Y:S01]  /*8b20*/  LDSM.16.M88.4 R24, [R205+0x7100] ;  /* 0x00710000cd18783b */ /* 0x000ee20000000200 */
[----:B------:R-:W-:Y:S02]  /*8b30*/  @!P0 LEA.HI.X R21, R7, c[0x0][0x1fc], R2, 0x1, P5 ;  /* 0x00007f0007158a11 */ /* 0x000fe400028f0c02 */
[----:B------:R-:W-:Y:S02]  /*8b40*/  @!P0 LEA.HI.X R29, R13, c[0x0][0x1fc], R4, 0x1, P4 ;  /* 0x00007f000d1d8a11 */ /* 0x000fe400020f0c04 */
[----:B------:R-:W-:Y:S02]  /*8b50*/  @!P0 IADD3 R5, P6, R208, UR19, RZ ;  /* 0x00000013d0058c10 */ /* 0x000fe4000ffde0ff */
[----:B------:R-:W-:Y:S01]  /*8b60*/  @!P0 IADD3 R7, P5, R227, UR19, RZ ;  /* 0x00000013e3078c10 */ /* 0x000fe2000ffbe0ff */
[----:B------:R-:W4:Y:S01]  /*8b70*/  LDSM.16.M88.4 R136, [R205+0x7900] ;  /* 0x00790000cd88783b */ /* 0x000f220000000200 */
[----:B------:R-:W-:Y:S02]  /*8b80*/  @!P0 IADD3 R13, P4, R225, UR19, RZ ;  /* 0x00000013e10d8c10 */ /* 0x000fe4000ff9e0ff */
[----:B------:R-:W-:Y:S02]  /*8b90*/  @!P0 IADD3.X R0, R215, UR13, RZ, P6, !PT ;  /* 0x0000000dd7008c10 */ /* 0x000fe4000b7fe4ff */
[----:B------:R-:W-:Y:S02]  /*8ba0*/  @!P0 LEA R170, P6, R5, c[0x0][0x1f8], 0x1 ;  /* 0x00007e0005aa8a11 */ /* 0x000fe400078c08ff */
[----:B------:R-:W-:Y:S01]  /*8bb0*/  @!P0 IADD3.X R2, R226, UR13, RZ, P5, !PT ;  /* 0x0000000de2028c10 */ /* 0x000fe2000affe4ff */
[----:B------:R-:W-:Y:S01]  /*8bc0*/  LDSM.16.M88.4 R140, [R202+0xc100] ;  /* 0x00c10000ca8c783b */ /* 0x000fe20000000200 */
[----:B------:R-:W-:Y:S02]  /*8bd0*/  @!P0 LEA R168, P5, R7, c[0x0][0x1f8], 0x1 ;  /* 0x00007e0007a88a11 */ /* 0x000fe400078a08ff */
[----:B------:R-:W-:Y:S01]  /*8be0*/  @!P0 IADD3.X R4, R224, UR13, RZ, P4, !PT ;  /* 0x0000000de0048c10 */ /* 0x000fe2000a7fe4ff */
[----:B------:R-:W-:Y:S01]  /*8bf0*/  UIADD3 UR13, UR18, -0x1, URZ ;  /* 0xffffffff120d7890 */ /* 0x000fe2000fffe03f */
[----:B------:R-:W-:Y:S02]  /*8c00*/  @!P0 LEA R132, P4, R13, c[0x0][0x1f8], 0x1 ;  /* 0x00007e000d848a11 */ /* 0x000fe400078808ff */
[----:B------:R-:W-:Y:S01]  /*8c10*/  @!P0 LEA.HI.X R171, R5, c[0x0][0x1fc], R0, 0x1, P6 ;  /* 0x00007f0005ab8a11 */ /* 0x000fe200030f0c00 */
[----:B------:R-:W5:Y:S01]  /*8c20*/  LDSM.16.M88.4 R144, [R204] ;  /* 0x00000000cc90783b */ /* 0x000f620000000200 */
[----:B------:R-:W-:Y:S01]  /*8c30*/  @!P0 LEA.HI.X R169, R7, c[0x0][0x1fc], R2, 0x1, P5 ;  /* 0x00007f0007a98a11 */ /* 0x000fe200028f0c02 */
[----:B------:R-:W-:Y:S01]  /*8c40*/  @UP3 UIMAD.WIDE.U32 UR22, UR13, UR4, URZ ;  /* 0x000000040d1632a5 */ /* 0x000fe2000f8e003f */
[----:B------:R-:W-:Y:S01]  /*8c50*/  @!P0 LEA.HI.X R133, R13, c[0x0][0x1fc], R4, 0x1, P4 ;  /* 0x00007f000d858a11 */ /* 0x000fe200020f0c04 */
[----:B------:R-:W-:Y:S01]  /*8c60*/  @UP3 USHF.R.S32.HI UR19, URZ, 0x1f, UR13 ;  /* 0x0000001f3f133899 */ /* 0x000fe2000801140d */
[C---:B-1----:R-:W-:Y:S01]  /*8c70*/  HMMA.16816.F32 R4, R32.reuse, R8, RZ ;  /* 0x000000082004723c */ /* 0x042fe200000018ff */
[----:B------:R-:W-:Y:S02]  /*8c80*/  @UP3 USHF.L.U32 UR20, UR22, 0x6, URZ ;  /* 0x0000000616143899 */ /* 0x000fe4000800063f */
[----:B------:R-:W1:Y:S01]  /*8c90*/  LDSM.16.M88.4 R148, [R195] ;  /* 0x00000000c394783b */ /* 0x000e620000000200 */
[----:B------:R-:W-:Y:S04]  /*8ca0*/  @UP3 UIMAD UR19, UR19, UR4, URZ ;  /* 0x00000004131332a4 */ /* 0x000fe8000f8e023f */
[C---:B------:R-:W-:Y:S01]  /*8cb0*/  HMMA.16816.F32 R8, R32.reuse, R10, RZ ;  /* 0x0000000a2008723c */ /* 0x040fe200000018ff */
[----:B------:R-:W-:Y:S02]  /*8cc0*/  @UP3 UIMAD UR19, UR13, UR5, UR19 ;  /* 0x000000050d1332a4 */ /* 0x000fe4000f8e0213 */
[----:B------:R-:W1:Y:S02]  /*8cd0*/  LDSM.16.M88.4 R152, [R194] ;  /* 0x00000000c298783b */ /* 0x000e640000000200 */
[----:B------:R-:W-:Y:S03]  /*8ce0*/  @UP3 UIADD3 UR19, UR23, UR19, URZ ;  /* 0x0000001317133290 */ /* 0x000fe6000fffe03f */
[C---:B--2---:R-:W-:Y:S01]  /*8cf0*/  HMMA.16816.F32 R12, R32.reuse, R16, RZ ;  /* 0x00000010200c723c */ /* 0x044fe200000018ff */
[----:B------:R-:W-:Y:S02]  /*8d00*/  @UP3 USHF.L.U64.HI UR19, UR22, 0x6, UR19 ;  /* 0x0000000616133899 */ /* 0x000fe40008010213 */
[----:B------:R-:W2:Y:S05]  /*8d10*/  LDSM.16.M88.4 R156, [R193] ;  /* 0x00000000c19c783b */ /* 0x000eaa0000000200 */
[C---:B------:R-:W-:Y:S03]  /*8d20*/  HMMA.16816.F32 R16, R32.reuse, R18, RZ ;  /* 0x000000122010723c */ /* 0x040fe600000018ff */
[----:B------:R-:W-:Y:S01]  /*8d30*/  @!PT LDS RZ, [RZ] ;  /* 0x00000000fffff984 */ /* 0x000fe20000000800 */
[----:B------:R-:W-:Y:S01]  /*8d40*/  @!PT LDS RZ, [RZ] ;  /* 0x00000000fffff984 */ /* 0x000fe20000000800 */
[----:B------:R-:W-:Y:S01]  /*8d50*/  @!PT LDS RZ, [RZ] ;  /* 0x00000000fffff984 */ /* 0x000fe20000000800 */
[----:B------:R3:W-:Y:S08]  /*8d60*/  @!P0 LDGSTS.E.BYPASS.LTC128B.128 [R207+0x100], [R22.64], !P3 ;  /* 0x0010000016cf8fae */ /* 0x0007f0000d901d50 */
[----:B------:R3:W-:Y:S08]  /*8d70*/  @!P0 LDGSTS.E.BYPASS.LTC128B.128 [R207+0x2100], [R20.64], !P2 ;  /* 0x0210000014cf8fae */ /* 0x0007f0000d101d50 */
[----:B------:R4:W-:Y:S08]  /*8d80*/  @!P0 LDGSTS.E.BYPASS.LTC128B.128 [R207+0x4100], [R28.64], !P1 ;  /* 0x041000001ccf8fae */ /* 0x0009f0000c901d50 */
[----:B------:R1:W-:Y:S08]  /*8d90*/  @!P0 LDGSTS.E.BYPASS.LTC128B.128 [R207+0x1100], [R170.64], !P3 ;  /* 0x01100000aacf8fae */ /* 0x0003f0000d901d50 */
[----:B------:R1:W-:Y:S01]  /*8da0*/  @!P0 LDGSTS.E.BYPASS.LTC128B.128 [R207+0x3100], [R168.64], !P2 ;  /* 0x03100000a8cf8fae */ /* 0x0003e2000d101d50 */
[C---:B---3--:R-:W-:Y:S07]  /*8db0*/  HMMA.16816.F32 R20, R32.reuse, R24, RZ ;  /* 0x000000182014723c */ /* 0x048fee00000018ff */
[----:B------:R3:W-:Y:S01]  /*8dc0*/  @!P0 LDGSTS.E.BYPASS.LTC128B.128 [R207+0x5100], [R132.64], !P1 ;  /* 0x0510000084cf8fae */ /* 0x0007e2000c901d50 */
[----:B------:R-:W-:Y:S01]  /*8dd0*/  PLOP3.LUT P0, PT, PT, PT, UP3, 0x80, 0x0 ;  /* 0x000000000000781c */ /* 0x000fe20003f0f038 */
[C---:B------:R-:W-:Y:S06]  /*8de0*/  HMMA.16816.F32 R24, R32.reuse, R26, RZ ;  /* 0x0000001a2018723c */ /* 0x040fec00000018ff */
[----:B------:R-:W-:Y:S02]  /*8df0*/  LDSM.16.M88.4 R160, [R201+0xc100] ;  /* 0x00c10000c9a0783b */ /* 0x000fe40000000200 */
[C---:B----4-:R-:W-:Y:S06]  /*8e00*/  HMMA.16816.F32 R28, R32.reuse, R136, RZ ;  /* 0x00000088201c723c */ /* 0x050fec00000018ff */
[----:B------:R-:W0:Y:S02]  /*8e10*/  LDGDEPBAR ;  /* 0x00000000000079af */ /* 0x000e240000000000 */
[----:B------:R-:W-:Y:S06]  /*8e20*/  HMMA.16816.F32 R32, R32, R138, RZ ;  /* 0x0000008a2020723c */ /* 0x000fec00000018ff */
[----:B------:R-:W4:Y:S02]  /*8e30*/  LDSM.16.M88.4 R164, [R200+0x6100] ;  /* 0x00610000c8a4783b */ /* 0x000f240000000200 */
[C---:B-----5:R-:W-:Y:S06]  /*8e40*/  HMMA.16816.F32 R4, R140.reuse, R144, R4 ;  /* 0x000000908c04723c */ /* 0x060fec0000001804 */
[----:B------:R-:W5:Y:S02]  /*8e50*/  LDSM.16.M88.4 R136, [R200+0x6900] ;  /* 0x00690000c888783b */ /* 0x000f640000000200 */
[C---:B------:R-:W-:Y:S06]  /*8e60*/  HMMA.16816.F32 R8, R140.reuse, R146, R8 ;  /* 0x000000928c08723c */ /* 0x040fec0000001808 */
[----:B-1----:R-:W1:Y:S02]  /*8e70*/  LDSM.16.M88.4 R168, [R200+0x7100] ;  /* 0x00710000c8a8783b */ /* 0x002e640000000200 */
[C---:B------:R-:W-:Y:S06]  /*8e80*/  HMMA.16816.F32 R12, R140.reuse, R148, R12 ;  /* 0x000000948c0c723c */ /* 0x040fec000000180c */
[----:B------:R-:W1:Y:S02]  /*8e90*/  LDSM.16.M88.4 R172, [R200+0x7900] ;  /* 0x00790000c8ac783b */ /* 0x000e640000000200 */
[C---:B------:R-:W-:Y:S06]  /*8ea0*/  HMMA.16816.F32 R16, R140.reuse, R150, R16 ;  /* 0x000000968c10723c */ /* 0x040fec0000001810 */
[----:B------:R-:W-:Y:S02]  /*8eb0*/  LDSM.16.M88.4 R176, [R199+0xc100] ;  /* 0x00c10000c7b0783b */ /* 0x000fe40000000200 */
[C---:B------:R-:W-:Y:S06]  /*8ec0*/  HMMA.16816.F32 R20, R140.reuse, R152, R20 ;  /* 0x000000988c14723c */ /* 0x040fec0000001814 */
[----:B------:R-:W1:Y:S02]  /*8ed0*/  LDSM.16.M88.4 R180, [R192] ;  /* 0x00000000c0b4783b */ /* 0x000e640000000200 */
[C---:B------:R-:W-:Y:S06]  /*8ee0*/  HMMA.16816.F32 R24, R140.reuse, R154, R24 ;  /* 0x0000009a8c18723c */ /* 0x040fec0000001818 */
[----:B------:R-:W-:Y:S02]  /*8ef0*/  LDSM.16.M88.4 R144, [R192+0x1000] ;  /* 0x00100000c090783b */ /* 0x000fe40000000200 */
[C---:B--2---:R-:W-:Y:S06]  /*8f00*/  HMMA.16816.F32 R28, R140.reuse, R156, R28 ;  /* 0x0000009c8c1c723c */ /* 0x044fec000000181c */
[----:B------:R-:W-:Y:S02]  /*8f10*/  LDSM.16.M88.4 R148, [R192+0x1800] ;  /* 0x00180000c094783b */ /* 0x000fe40000000200 */
[----:B------:R-:W-:Y:S06]  /*8f20*/  HMMA.16816.F32 R32, R140, R158, R32 ;  /* 0x0000009e8c20723c */ /* 0x000fec0000001820 */
[----:B------:R-:W2:Y:S02]  /*8f30*/  LDSM.16.M88.4 R140, [R192+0x800] ;  /* 0x00080000c08c783b */ /* 0x000ea40000000200 */
[C---:B----4-:R-:W-:Y:S06]  /*8f40*/  HMMA.16816.F32 R4, R160.reuse, R164, R4 ;  /* 0x000000a4a004723c */ /* 0x050fec0000001804 */
[----:B------:R-:W-:Y:S02]  /*8f50*/  LDSM.16.M88.4 R152, [R206+0x10100] ;  /* 0x01010000ce98783b */ /* 0x000fe40000000200 */
[C---:B------:R-:W-:Y:S06]  /*8f60*/  HMMA.16816.F32 R8, R160.reuse, R166, R8 ;  /* 0x000000a6a008723c */ /* 0x040fec0000001808 */
[----:B------:R-:W4:Y:S02]  /*8f70*/  LDSM.16.M88.4 R156, [R205+0x8100] ;  /* 0x00810000cd9c783b */ /* 0x000f240000000200 */
[C---:B-----5:R-:W-:Y:S06]  /*8f80*/  HMMA.16816.F32 R12, R160.reuse, R136, R12 ;  /* 0x00000088a00c723c */ /* 0x060fec000000180c */
[----:B------:R-:W-:Y:S02]  /*8f90*/  LDSM.16.M88.4 R164, [R205+0x9900] ;  /* 0x00990000cda4783b */ /* 0x000fe40000000200 */
[C---:B------:R-:W-:Y:S06]  /*8fa0*/  HMMA.16816.F32 R16, R160.reuse, R138, R16 ;  /* 0x0000008aa010723c */ /* 0x040fec0000001810 */
[----:B------:R-:W5:Y:S02]  /*8fb0*/  LDSM.16.M88.4 R136, [R205+0x8900] ;  /* 0x00890000cd88783b */ /* 0x000f640000000200 */
[C---:B-1----:R-:W-:Y:S08]  /*8fc0*/  HMMA.16816.F32 R20, R160.reuse, R168, R20 ;  /* 0x000000a8a014723c */ /* 0x042ff00000001814 */
[C---:B------:R-:W-:Y:S01]  /*8fd0*/  HMMA.16816.F32 R24, R160.reuse, R170, R24 ;  /* 0x000000aaa018723c */ /* 0x040fe20000001818 */
[----:B------:R-:W-:Y:S07]  /*8fe0*/  LDSM.16.M88.4 R168, [R202+0x10100] ;  /* 0x01010000caa8783b */ /* 0x000fee0000000200 */
[C---:B------:R-:W-:Y:S08]  /*8ff0*/  HMMA.16816.F32 R28, R160.reuse, R172, R28 ;  /* 0x000000aca01c723c */ /* 0x040ff0000000181c */
[----:B------:R-:W-:Y:S01]  /*9000*/  HMMA.16816.F32 R32, R160, R174, R32 ;  /* 0x000000aea020723c */ /* 0x000fe20000001820 */
[----:B------:R-:W1:Y:S07]  /*9010*/  LDSM.16.M88.4 R160, [R205+0x9100] ;  /* 0x00910000cda0783b */ /* 0x000e6e0000000200 */
[C---:B------:R-:W-:Y:S01]  /*9020*/  HMMA.16816.F32 R4, R176.reuse, R180, R4 ;  /* 0x000000b4b004723c */ /* 0x040fe20000001804 */
[----:B------:R-:W1:Y:S07]  /*9030*/  LDSM.16.M88.4 R172, [R191] ;  /* 0x00000000bfac783b */ /* 0x000e6e0000000200 */
[C---:B------:R-:W-:Y:S01]  /*9040*/  HMMA.16816.F32 R8, R176.reuse, R182, R8 ;  /* 0x000000b6b008723c */ /* 0x040fe20000001808 */
[----:B------:R-:W-:Y:S07]  /*9050*/  LDSM.16.M88.4 R180, [R200+0x8100] ;  /* 0x00810000c8b4783b */ /* 0x000fee0000000200 */
[C---:B--2---:R-:W-:Y:S08]  /*9060*/  HMMA.16816.F32 R12, R176.reuse, R140, R12 ;  /* 0x0000008cb00c723c */ /* 0x044ff0000000180c */
[C---:B------:R-:W-:Y:S01]  /*9070*/  HMMA.16816.F32 R16, R176.reuse, R142, R16 ;  /* 0x0000008eb010723c */ /* 0x040fe20000001810 */
[----:B------:R-:W2:Y:S07]  /*9080*/  LDSM.16.M88.4 R140, [R190] ;  /* 0x00000000be8c783b */ /* 0x000eae0000000200 */
[C---:B------:R-:W-:Y:S08]  /*9090*/  HMMA.16816.F32 R20, R176.reuse, R144, R20 ;  /* 0x00000090b014723c */ /* 0x040ff00000001814 */
[C---:B------:R-:W-:Y:S01]  /*90a0*/  HMMA.16816.F32 R24, R176.reuse, R146, R24 ;  /* 0x00000092b018723c */ /* 0x040fe20000001818 */
[----:B------:R-:W1:Y:S07]  /*90b0*/  LDSM.16.M88.4 R144, [R189] ;  /* 0x00000000bd90783b */ /* 0x000e6e0000000200 */
[C---:B------:R-:W-:Y:S08]  /*90c0*/  HMMA.16816.F32 R28, R176.reuse, R148, R28 ;  /* 0x00000094b01c723c */ /* 0x040ff0000000181c */
[----:B------:R-:W-:Y:S01]  /*90d0*/  HMMA.16816.F32 R32, R176, R150, R32 ;  /* 0x00000096b020723c */ /* 0x000fe20000001820 */
[----:B------:R-:W2:Y:S07]  /*90e0*/  LDSM.16.M88.4 R148, [R188] ;  /* 0x00000000bc94783b */ /* 0x000eae0000000200 */
[C---:B----4-:R-:W-:Y:S01]  /*90f0*/  HMMA.16816.F32 R4, R152.reuse, R156, R4 ;  /* 0x0000009c9804723c */ /* 0x050fe20000001804 */
[----:B------:R-:W4:Y:S07]  /*9100*/  LDSM.16.M88.4 R176, [R201+0x10100] ;  /* 0x01010000c9b0783b */ /* 0x000f2e0000000200 */
[C---:B------:R-:W-:Y:S01]  /*9110*/  HMMA.16816.F32 R8, R152.reuse, R158, R8 ;  /* 0x0000009e9808723c */ /* 0x040fe20000001808 */
[----:B------:R-:W-:Y:S07]  /*9120*/  LDSM.16.M88.4 R156, [R200+0x9900] ;  /* 0x00990000c89c783b */ /* 0x000fee0000000200 */
[C---:B-----5:R-:W-:Y:S08]  /*9130*/  HMMA.16816.F32 R12, R152.reuse, R136, R12 ;  /* 0x00000088980c723c */ /* 0x060ff0000000180c */
[C---:B------:R-:W-:Y:S01]  /*9140*/  HMMA.16816.F32 R16, R152.reuse, R138, R16 ;  /* 0x0000008a9810723c */ /* 0x040fe20000001810 */
[----:B------:R-:W5:Y:S07]  /*9150*/  LDSM.16.M88.4 R136, [R200+0x8900] ;  /* 0x00890000c888783b */ /* 0x000f6e0000000200 */
[C---:B-1----:R-:W-:Y:S08]  /*9160*/  HMMA.16816.F32 R20, R152.reuse, R160, R20 ;  /* 0x000000a09814723c */ /* 0x042ff00000001814 */
[C---:B------:R-:W-:Y:S01]  /*9170*/  HMMA.16816.F32 R24, R152.reuse, R162, R24 ;  /* 0x000000a29818723c */ /* 0x040fe20000001818 */
[----:B------:R-:W-:Y:S07]  /*9180*/  LDSM.16.M88.4 R160, [R199+0x10100] ;  /* 0x01010000c7a0783b */ /* 0x000fee0000000200 */
[C---:B------:R-:W-:Y:S08]  /*9190*/  HMMA.16816.F32 R28, R152.reuse, R164, R28 ;  /* 0x000000a4981c723c */ /* 0x040ff0000000181c */
[----:B------:R-:W-:Y:S01]  /*91a0*/  HMMA.16816.F32 R32, R152, R166, R32 ;  /* 0x000000a69820723c */ /* 0x000fe20000001820 */
[----:B------:R-:W1:Y:S07]  /*91b0*/  LDSM.16.M88.4 R152, [R200+0x9100] ;  /* 0x00910000c898783b */ /* 0x000e6e0000000200 */
[C---:B------:R-:W-:Y:S01]  /*91c0*/  HMMA.16816.F32 R4, R168.reuse, R172, R4 ;  /* 0x000000aca804723c */ /* 0x040fe20000001804 */
[----:B------:R-:W1:Y:S07]  /*91d0*/  LDSM.16.M88.4 R164, [R192+0x2000] ;  /* 0x00200000c0a4783b */ /* 0x000e6e0000000200 */
[C---:B------:R-:W-:Y:S01]  /*91e0*/  HMMA.16816.F32 R8, R168.reuse, R174, R8 ;  /* 0x000000aea808723c */ /* 0x040fe20000001808 */
[----:B------:R-:W-:Y:S07]  /*91f0*/  LDSM.16.M88.4 R172, [R205+0xa100] ;  /* 0x00a10000cdac783b */ /* 0x000fee0000000200 */
[C---:B--2---:R-:W-:Y:S08]  /*9200*/  HMMA.16816.F32 R12, R168.reuse, R140, R12 ;  /* 0x0000008ca80c723c */ /* 0x044ff0000000180c */
[C---:B------:R-:W-:Y:S01]  /*9210*/  HMMA.16816.F32 R16, R168.reuse, R142, R16 ;  /* 0x0000008ea810723c */ /* 0x040fe20000001810 */
[----:B------:R-:W2:Y:S07]  /*9220*/  LDSM.16.M88.4 R140, [R192+0x2800] ;  /* 0x00280000c08c783b */ /* 0x000eae0000000200 */
[C---:B------:R-:W-:Y:S08]  /*9230*/  HMMA.16816.F32 R20, R168.reuse, R144, R20 ;  /* 0x00000090a814723c */ /* 0x040ff00000001814 */
[C---:B------:R-:W-:Y:S01]  /*9240*/  HMMA.16816.F32 R24, R168.reuse, R146, R24 ;  /* 0x00000092a818723c */ /* 0x040fe20000001818 */
[----:B------:R-:W1:Y:S07]  /*9250*/  LDSM.16.M88.4 R144, [R192+0x3000] ;  /* 0x00300000c090783b */ /* 0x000e6e0000000200 */
[C---:B------:R-:W-:Y:S08]  /*9260*/  HMMA.16816.F32 R28, R168.reuse, R148, R28 ;  /* 0x00000094a81c723c */ /* 0x040ff0000000181c */
[----:B------:R-:W-:Y:S01]  /*9270*/  HMMA.16816.F32 R32, R168, R150, R32 ;  /* 0x00000096a820723c */ /* 0x000fe20000001820 */
[----:B------:R-:W2:Y:S07]  /*9280*/  LDSM.16.M88.4 R148, [R192+0x3800] ;  /* 0x00380000c094783b */ /* 0x000eae0000000200 */
[C---:B----4-:R-:W-:Y:S01]  /*9290*/  HMMA.16816.F32 R4, R176.reuse, R180, R4 ;  /* 0x000000b4b004723c */ /* 0x050fe20000001804 */
[----:B------:R-:W4:Y:S07]  /*92a0*/  LDSM.16.M88.4 R168, [R206+0x14100] ;  /* 0x01410000cea8783b */ /* 0x000f2e0000000200 */
[C---:B------:R-:W-:Y:S01]  /*92b0*/  HMMA.16816.F32 R8, R176.reuse, R182, R8 ;  /* 0x000000b6b008723c */ /* 0x040fe20000001808 */
[----:B------:R-:W-:Y:S07]  /*92c0*/  LDSM.16.M88.4 R180, [R187] ;  /* 0x00000000bbb4783b */ /* 0x000fee0000000200 */
[C---:B-----5:R-:W-:Y:S08]  /*92d0*/  HMMA.16816.F32 R12, R176.reuse, R136, R12 ;  /* 0x00000088b00c723c */ /* 0x060ff0000000180c */
[C---:B------:R-:W-:Y:S01]  /*92e0*/  HMMA.16816.F32 R16, R176.reuse, R138, R16 ;  /* 0x0000008ab010723c */ /* 0x040fe20000001810 */
[----:B------:R-:W5:Y:S07]  /*92f0*/  LDSM.16.M88.4 R136, [R205+0xa900] ;  /* 0x00a90000cd88783b */ /* 0x000f6e0000000200 */
[C---:B-1----:R-:W-:Y:S08]  /*9300*/  HMMA.16816.F32 R20, R176.reuse, R152, R20 ;  /* 0x00000098b014723c */ /* 0x042ff00000001814 */
[C---:B------:R-:W-:Y:S01]  /*9310*/  HMMA.16816.F32 R24, R176.reuse, R154, R24 ;  /* 0x0000009ab018723c */ /* 0x040fe20000001818 */
[----:B------:R-:W1:Y:S07]  /*9320*/  LDSM.16.M88.4 R152, [R205+0xb100] ;  /* 0x00b10000cd98783b */ /* 0x000e6e0000000200 */
        /* <DEDUP_REMOVED lines=31> */
[C---:B------:R-:W-:Y:S08]  /*9520*/  HMMA.16816.F32 R8, R176.reuse, R182, R8 ;  /* 0x000000b6b008723c */ /* 0x040ff00000001808 */
[C---:B--2---:R-:W-:Y:S08]  /*9530*/  HMMA.16816.F32 R12, R176.reuse, R140, R12 ;  /* 0x0000008cb00c723c */ /* 0x044ff0000000180c */
[C---:B------:R-:W-:Y:S08]  /*9540*/  HMMA.16816.F32 R16, R176.reuse, R142, R16 ;  /* 0x0000008eb010723c */ /* 0x040ff00000001810 */
[C---:B------:R-:W-:Y:S08]  /*9550*/  HMMA.16816.F32 R20, R176.reuse, R144, R20 ;  /* 0x00000090b014723c */ /* 0x040ff00000001814 */
[C---:B------:R-:W-:Y:S08]  /*9560*/  HMMA.16816.F32 R24, R176.reuse, R146, R24 ;  /* 0x00000092b018723c */ /* 0x040ff00000001818 */
[C---:B------:R-:W-:Y:S08]  /*9570*/  HMMA.16816.F32 R28, R176.reuse, R148, R28 ;  /* 0x00000094b01c723c */ /* 0x040ff0000000181c */
[----:B------:R-:W-:Y:S08]  /*9580*/  HMMA.16816.F32 R32, R176, R150, R32 ;  /* 0x00000096b020723c */ /* 0x000ff00000001820 */
[C---:B----4-:R-:W-:Y:S08]  /*9590*/  HMMA.16816.F32 R4, R160.reuse, R164, R4 ;  /* 0x000000a4a004723c */ /* 0x050ff00000001804 */
[C---:B------:R-:W-:Y:S08]  /*95a0*/  HMMA.16816.F32 R8, R160.reuse, R166, R8 ;  /* 0x000000a6a008723c */ /* 0x040ff00000001808 */
[C---:B-----5:R-:W-:Y:S08]  /*95b0*/  HMMA.16816.F32 R12, R160.reuse, R136, R12 ;  /* 0x00000088a00c723c */ /* 0x060ff0000000180c */
[C---:B------:R-:W-:Y:S01]  /*95c0*/  HMMA.16816.F32 R16, R160.reuse, R138, R16 ;  /* 0x0000008aa010723c */ /* 0x040fe20000001810 */
[----:B------:R-:W2:Y:S07]  /*95d0*/  LDSM.16.M88.4 R136, [R192+0x4800] ;  /* 0x00480000c088783b */ /* 0x000eae0000000200 */
[C---:B-1----:R-:W-:Y:S08]  /*95e0*/  HMMA.16816.F32 R20, R160.reuse, R152, R20 ;  /* 0x00000098a014723c */ /* 0x042ff00000001814 */
[C---:B------:R-:W-:Y:S08]  /*95f0*/  HMMA.16816.F32 R24, R160.reuse, R154, R24 ;  /* 0x0000009aa018723c */ /* 0x040ff00000001818 */
[C---:B------:R-:W-:Y:S08]  /*9600*/  HMMA.16816.F32 R28, R160.reuse, R156, R28 ;  /* 0x0000009ca01c723c */ /* 0x040ff0000000181c */
[----:B------:R-:W-:Y:S08]  /*9610*/  HMMA.16816.F32 R32, R160, R158, R32 ;  /* 0x0000009ea020723c */ /* 0x000ff00000001820 */
[C---:B------:R-:W-:Y:S08]  /*9620*/  HMMA.16816.F32 R4, R168.reuse, R172, R4 ;  /* 0x000000aca804723c */ /* 0x040ff00000001804 */
[C---:B------:R-:W-:Y:S08]  /*9630*/  HMMA.16816.F32 R8, R168.reuse, R174, R8 ;  /* 0x000000aea808723c */ /* 0x040ff00000001808 */
[C---:B--2---:R-:W-:Y:S08]  /*9640*/  HMMA.16816.F32 R12, R168.reuse, R136, R12 ;  /* 0x00000088a80c723c */ /* 0x044ff0000000180c */
[C---:B------:R-:W-:Y:S04]  /*9650*/  HMMA.16816.F32 R16, R168.reuse, R138, R16 ;  /* 0x0000008aa810723c */ /* 0x040fe80000001810 */
[----:B------:R-:W-:Y:S02]  /*9660*/  FMUL.FTZ R230, R4, c[0x0][0x320] ;  /* 0x0000c80004e67a20 */ /* 0x000fe40000410000 */
[----:B------:R-:W-:Y:S02]  /*9670*/  FMUL.FTZ R172, R5, c[0x0][0x320] ;  /* 0x0000c80005ac7a20 */ /* 0x000fe40000410000 */
[----:B------:R-:W-:Y:S02]  /*9680*/  FMUL.FTZ R9, R9, c[0x0][0x320] ;  /* 0x0000c80009097a20 */ /* 0x000fe40000410000 */
[----:B------:R-:W1:Y:S02]  /*9690*/  MUFU.TANH R230, R230 ;  /* 0x000000e600e67308 */ /* 0x000e640000002400 */
[----:B------:R-:W-:Y:S02]  /*96a0*/  FMUL.FTZ R10, R10, c[0x0][0x320] ;  /* 0x0000c8000a0a7a20 */ /* 0x000fe40000410000 */
[----:B------:R-:W-:Y:S02]  /*96b0*/  FMUL.FTZ R11, R11, c[0x0][0x320] ;  /* 0x0000c8000b0b7a20 */ /* 0x000fe40000410000 */
[----:B------:R-:W-:Y:S02]  /*96c0*/  FMUL.FTZ R174, R6, c[0x0][0x320] ;  /* 0x0000c80006ae7a20 */ /* 0x000fe40000410000 */
[----:B------:R-:W-:Y:S02]  /*96d0*/  FMUL.FTZ R228, R7, c[0x0][0x320] ;  /* 0x0000c80007e47a20 */ /* 0x000fe40000410000 */
[----:B------:R-:W-:Y:S01]  /*96e0*/  MUFU.TANH R238, R9 ;  /* 0x0000000900ee7308 */ /* 0x000fe20000002400 */
[----:B------:R-:W2:Y:S01]  /*96f0*/  LDSM.16.M88.4 R4, [R192+0x5000] ;  /* 0x00500000c004783b */ /* 0x000ea20000000200 */
[----:B------:R-:W-:Y:S02]  /*9700*/  FMUL.FTZ R234, R8, c[0x0][0x320] ;  /* 0x0000c80008ea7a20 */ /* 0x000fe40000410000 */
[----:B------:R-:W-:Y:S02]  /*9710*/  FMUL.FTZ R182, R12, c[0x0][0x320] ;  /* 0x0000c8000cb67a20 */ /* 0x000fe40000410000 */
[----:B------:R-:W-:Y:S02]  /*9720*/  FMUL.FTZ R13, R13, c[0x0][0x320] ;  /* 0x0000c8000d0d7a20 */ /* 0x000fe40000410000 */
[----:B------:R-:W-:Y:S02]  /*9730*/  FMUL.FTZ R14, R14, c[0x0][0x320] ;  /* 0x0000c8000e0e7a20 */ /* 0x000fe40000410000 */
[----:B------:R-:W-:Y:S01]  /*9740*/  MUFU.TANH R236, R10 ;  /* 0x0000000a00ec7308 */ /* 0x000fe20000002400 */
[----:B------:R-:W-:Y:S02]  /*9750*/  FMUL.FTZ R15, R15, c[0x0][0x320] ;  /* 0x0000c8000f0f7a20 */ /* 0x000fe40000410000 */
[----:B------:R-:W-:Y:S02]  /*9760*/  FMUL.FTZ R16, R16, c[0x0][0x320] ;  /* 0x0000c80010107a20 */ /* 0x000fe40000410000 */
[----:B------:R-:W-:Y:S02]  /*9770*/  FMUL.FTZ R17, R17, c[0x0][0x320] ;  /* 0x0000c80011117a20 */ /* 0x000fe40000410000 */
[----:B------:R-:W-:Y:S02]  /*9780*/  FMUL.FTZ R18, R18, c[0x0][0x320] ;  /* 0x0000c80012127a20 */ /* 0x000fe40000410000 */
[----:B------:R-:W-:Y:S01]  /*9790*/  FMUL.FTZ R19, R19, c[0x0][0x320] ;  /* 0x0000c80013137a20 */ /* 0x000fe20000410000 */
[----:B------:R4:W-:Y:S10]  /*97a0*/  MUFU.TANH R232, R11 ;  /* 0x0000000b00e87308 */ /* 0x0009f40000002400 */
[----:B------:R-:W-:Y:S10]  /*97b0*/  MUFU.TANH R176, R13 ;  /* 0x0000000d00b07308 */ /* 0x000ff40000002400 */
[----:B------:R-:W-:Y:S01]  /*97c0*/  MUFU.TANH R142, R14 ;  /* 0x0000000e008e7308 */ /* 0x000fe20000002400 */
[C---:B--2---:R-:W-:Y:S01]  /*97d0*/  HMMA.16816.F32 R20, R168.reuse, R4, R20 ;  /* 0x00000004a814723c */ /* 0x044fe20000001814 */
[----:B----4-:R-:W2:Y:S01]  /*97e0*/  LDSM.16.M88.4 R8, [R192+0x5800] ;  /* 0x00580000c008783b */ /* 0x010ea20000000200 */
[----:B------:R-:W-:Y:S06]  /*97f0*/  DEPBAR.LE SB0, 0x0 ;  /* 0x000080000000791a */ /* 0x000fec0000000000 */
[C---:B------:R-:W-:Y:S01]  /*9800*/  HMMA.16816.F32 R24, R168.reuse, R6, R24 ;  /* 0x00000006a818723c */ /* 0x040fe20000001818 */
[----:B------:R-:W4:Y:S01]  /*9810*/  MUFU.TANH R172, R172 ;  /* 0x000000ac00ac7308 */ /* 0x000f220000002400 */
[----:B------:R-:W-:Y:S03]  /*9820*/  BAR.SYNC.DEFER_BLOCKING 0x0 ;  /* 0x0000000000007b1d */ /* 0x000fe60000010000 */
[----:B-1----:R-:W-:Y:S11]  /*9830*/  FMNMX.FTZ R5, R230, R3, !PT ;  /* 0x00000003e6057209 */ /* 0x002ff60007810000 */
[----:B------:R-:W-:Y:S02]  /*9840*/  FMUL.FTZ R20, R20, c[0x0][0x320] ;  /* 0x0000c80014147a20 */ /* 0x000fe40000410000 */
[----:B------:R-:W-:Y:S02]  /*9850*/  FMUL.FTZ R21, R21, c[0x0][0x320] ;  /* 0x0000c80015157a20 */ /* 0x000fe40000410000 */
[----:B------:R-:W-:Y:S02]  /*9860*/  FMUL.FTZ R22, R22, c[0x0][0x320] ;  /* 0x0000c80016167a20 */ /* 0x000fe40000410000 */
[----:B------:R-:W-:Y:S02]  /*9870*/  FMUL.FTZ R23, R23, c[0x0][0x320] ;  /* 0x0000c80017177a20 */ /* 0x000fe40000410000 */
[----:B------:R-:W-:Y:S01]  /*9880*/  FMUL.FTZ R24, R24, c[0x0][0x320] ;  /* 0x0000c80018187a20 */ /* 0x000fe20000410000 */
[----:B----4-:R-:W-:Y:S01]  /*9890*/  FMNMX.FTZ R5, R172, R5, !PT ;  /* 0x00000005ac057209 */ /* 0x010fe20007810000 */
[----:B------:R-:W-:Y:S01]  /*98a0*/  FMUL.FTZ R25, R25, c[0x0][0x320] ;  /* 0x0000c80019197a20 */ /* 0x000fe20000410000 */
[----:B------:R-:W1:Y:S01]  /*98b0*/  MUFU.TANH R174, R174 ;  /* 0x000000ae00ae7308 */ /* 0x000e620000002400 */
[----:B------:R-:W-:Y:S02]  /*98c0*/  FMUL.FTZ R26, R26, c[0x0][0x320] ;  /* 0x0000c8001a1a7a20 */ /* 0x000fe40000410000 */
[----:B------:R-:W-:Y:S01]  /*98d0*/  FMUL.FTZ R27, R27, c[0x0][0x320] ;  /* 0x0000c8001b1b7a20 */ /* 0x000fe20000410000 */
[C---:B--2---:R-:W-:Y:S06]  /*98e0*/  HMMA.16816.F32 R28, R168.reuse, R8, R28 ;  /* 0x00000008a81c723c */ /* 0x044fec000000181c */
[----:B------:R-:W2:Y:S02]  /*98f0*/  MUFU.TANH R228, R228 ;  /* 0x000000e400e47308 */ /* 0x000ea40000002400 */
[----:B------:R-:W-:Y:S08]  /*9900*/  HMMA.16816.F32 R32, R168, R10, R32 ;  /* 0x0000000aa820723c */ /* 0x000ff00000001820 */
[----:B------:R-:W4:Y:S01]  /*9910*/  MUFU.TANH R234, R234 ;  /* 0x000000ea00ea7308 */ /* 0x000f220000002400 */
[----:B-1----:R-:W-:Y:S09]  /*9920*/  FMNMX.FTZ R9, R174, R135, !PT ;  /* 0x00000087ae097209 */ /* 0x002ff20007810000 */
[----:B------:R-:W1:Y:S01]  /*9930*/  MUFU.TANH R182, R182 ;  /* 0x000000b600b67308 */ /* 0x000e620000002400 */
[----:B------:R-:W-:Y:S01]  /*9940*/  FMUL.FTZ R28, R28, c[0x0][0x320] ;  /* 0x0000c8001c1c7a20 */ /* 0x000fe20000410000 */
[----:B--2---:R-:W-:Y:S01]  /*9950*/  FMNMX.FTZ R9, R228, R9, !PT ;  /* 0x00000009e4097209 */ /* 0x004fe20007810000 */
[----:B------:R-:W-:Y:S02]  /*9960*/  FMUL.FTZ R30, R30, c[0x0][0x320] ;  /* 0x0000c8001e1e7a20 */ /* 0x000fe40000410000 */
[----:B------:R-:W-:Y:S01]  /*9970*/  FMUL.FTZ R29, R29, c[0x0][0x320] ;  /* 0x0000c8001d1d7a20 */ /* 0x000fe20000410000 */
[----:B------:R-:W-:Y:S01]  /*9980*/  FMNMX.FTZ R9, R236, R9, !PT ;  /* 0x00000009ec097209 */ /* 0x000fe20007810000 */
[----:B------:R-:W-:Y:S03]  /*9990*/  FMUL.FTZ R31, R31, c[0x0][0x320] ;  /* 0x0000c8001f1f7a20 */ /* 0x000fe60000410000 */
[----:B------:R-:W2:Y:S01]  /*99a0*/  MUFU.TANH R140, R15 ;  /* 0x0000000f008c7308 */ /* 0x000ea20000002400 */
[----:B------:R-:W-:Y:S01]  /*99b0*/  FMUL.FTZ R32, R32, c[0x0][0x320] ;  /* 0x0000c80020207a20 */ /* 0x000fe20000410000 */
[----:B------:R-:W-:Y:S01]  /*99c0*/  FMNMX.FTZ R9, R232, R9, !PT ;  /* 0x00000009e8097209 */ /* 0x000fe20007810000 */
[----:B------:R-:W-:Y:S01]  /*99d0*/  FMUL.FTZ R33, R33, c[0x0][0x320] ;  /* 0x0000c80021217a20 */ /* 0x000fe20000410000 */
[----:B----4-:R-:W-:Y:S01]  /*99e0*/  FMNMX.FTZ R5, R234, R5, !PT ;  /* 0x00000005ea057209 */ /* 0x010fe20007810000 */
[----:B------:R-:W-:Y:S01]  /*99f0*/  FMUL.FTZ R34, R34, c[0x0][0x320] ;  /* 0x0000c80022227a20 */ /* 0x000fe20000410000 */
[----:B------:R-:W-:Y:S01]  /*9a00*/  FMNMX.FTZ R9, R142, R9, !PT ;  /* 0x000000098e097209 */ /* 0x000fe20007810000 */
[----:B------:R-:W-:Y:S01]  /*9a10*/  FMUL.FTZ R35, R35, c[0x0][0x320] ;  /* 0x0000c80023237a20 */ /* 0x000fe20000410000 */
[----:B------:R-:W-:Y:S02]  /*9a20*/  FMNMX.FTZ R5, R238, R5, !PT ;  /* 0x00000005ee057209 */ /* 0x000fe40007810000 */
[----:B------:R-:W4:Y:S02]  /*9a30*/  MUFU.TANH R180, R16 ;  /* 0x0000001000b47308 */ /* 0x000f240000002400 */
[----:B-1----:R-:W-:Y:S04]  /*9a40*/  FMNMX.FTZ R5, R182, R5, !PT ;  /* 0x00000005b6057209 */ /* 0x002fe80007810000 */
[----:B------:R-:W-:Y:S04]  /*9a50*/  FMNMX.FTZ R5, R176, R5, !PT ;  /* 0x00000005b0057209 */ /* 0x000fe80007810000 */
[----:B------:R-:W1:Y:S01]  /*9a60*/  MUFU.TANH R138, R18 ;  /* 0x00000012008a7308 */ /* 0x000e620000002400 */
[----:B--2---:R-:W-:Y:S09]  /*9a70*/  FMNMX.FTZ R9, R140, R9, !PT ;  /* 0x000000098c097209 */ /* 0x004ff20007810000 */
[----:B------:R-:W2:Y:S01]  /*9a80*/  MUFU.TANH R178, R17 ;  /* 0x0000001100b27308 */ /* 0x000ea20000002400 */
[----:B----4-:R-:W-:Y:S09]  /*9a90*/  FMNMX.FTZ R5, R180, R5, !PT ;  /* 0x00000005b4057209 */ /* 0x010ff20007810000 */
[----:B------:R-:W4:Y:S01]  /*9aa0*/  MUFU.TANH R136, R19 ;  /* 0x0000001300887308 */ /* 0x000f220000002400 */
[----:B-1----:R-:W-:Y:S09]  /*9ab0*/  FMNMX.FTZ R9, R138, R9, !PT ;  /* 0x000000098a097209 */ /* 0x002ff20007810000 */
        /* <DEDUP_REMOVED lines=30> */
[----:B---3--:R-:W1:Y:S01]  /*9ca0*/  MUFU.TANH R133, R35 ;  /* 0x0000002300857308 */ /* 0x008e620000002400 */
[----:B--2---:R-:W-:Y:S02]  /*9cb0*/  FMNMX.FTZ R4, R147, R0, !PT ;  /* 0x0000000093047209 */ /* 0x004fe40007810000 */
[----:B----4-:R-:W-:Y:S03]  /*9cc0*/  FMNMX.FTZ R0, R134, R9, !PT ;  /* 0x0000000986007209 */ /* 0x010fe60007810000 */
[----:B------:R-:W2:Y:S01]  /*9cd0*/  SHFL.BFLY PT, R9, R4, 0x2, 0x1f ;  /* 0x0c401f0004097f89 */ /* 0x000ea200000e0000 */
[----:B-1----:R-:W-:Y:S07]  /*9ce0*/  FMNMX.FTZ R7, R133, R0, !PT ;  /* 0x0000000085077209 */ /* 0x002fee0007810000 */
[----:B------:R-:W1:Y:S01]  /*9cf0*/  SHFL.BFLY PT, R0, R7, 0x2, 0x1f ;  /* 0x0c401f0007007f89 */ /* 0x000e6200000e0000 */
[----:B--2---:R-:W-:Y:S07]  /*9d00*/  FMNMX.FTZ R11, R4, R9, !PT ;  /* 0x00000009040b7209 */ /* 0x004fee0007810000 */
[----:B------:R-:W2:Y:S01]  /*9d10*/  SHFL.BFLY PT, R2, R11, 0x1, 0x1f ;  /* 0x0c201f000b027f89 */ /* 0x000ea200000e0000 */
[----:B-1----:R-:W-:Y:S07]  /*9d20*/  FMNMX.FTZ R5, R7, R0, !PT ;  /* 0x0000000007057209 */ /* 0x002fee0007810000 */
[----:B------:R-:W1:Y:S01]  /*9d30*/  SHFL.BFLY PT, R132, R5, 0x1, 0x1f ;  /* 0x0c201f0005847f89 */ /* 0x000e6200000e0000 */
[----:B--2---:R-:W-:Y:S05]  /*9d40*/  FMNMX.FTZ R0, R11, R2, !PT ;  /* 0x000000020b007209 */ /* 0x004fea0007810000 */
[C---:B------:R-:W-:Y:S02]  /*9d50*/  FADD.FTZ R2, -R0.reuse, R3 ;  /* 0x0000000300027221 */ /* 0x040fe40000010100 */
[----:B------:R-:W-:Y:S02]  /*9d60*/  FMUL.FTZ R151, R0, c[0x0][0x2d0] ;  /* 0x0000b40000977a20 */ /* 0x000fe40000410000 */
[----:B------:R-:W-:Y:S02]  /*9d70*/  FMUL.FTZ R3, R2, c[0x0][0x2d0] ;  /* 0x0000b40002037a20 */ /* 0x000fe40000410000 */
[--C-:B------:R-:W-:Y:S01]  /*9d80*/  FFMA.FTZ R173, R230, c[0x0][0x2d0], -R151.reuse ;  /* 0x0000b400e6ad7a23 */ /* 0x100fe20000010897 */
[----:B-1----:R-:W-:Y:S01]  /*9d90*/  FMNMX.FTZ R132, R5, R132, !PT ;  /* 0x0000008405847209 */ /* 0x002fe20007810000 */
[--C-:B------:R-:W-:Y:S01]  /*9da0*/  FFMA.FTZ R172, R172, c[0x0][0x2d0], -R151.reuse ;  /* 0x0000b400acac7a23 */ /* 0x100fe20000010897 */
[----:B------:R-:W-:Y:S01]  /*9db0*/  @P0 IADD3 R5, P5, R223, UR20, RZ ;  /* 0x00000014df050c10 */ /* 0x000fe2000ffbe0ff */
[----:B------:R-:W-:Y:S01]  /*9dc0*/  FFMA.FTZ R171, R234, c[0x0][0x2d0], -R151 ;  /* 0x0000b400eaab7a23 */ /* 0x000fe20000010897 */
[----:B------:R-:W1:Y:S01]  /*9dd0*/  MUFU.EX2 R3, R3 ;  /* 0x0000000300037308 */ /* 0x000e620000000800 */
[----:B------:R-:W-:Y:S01]  /*9de0*/  FADD.FTZ R4, -R132, R135 ;  /* 0x0000008784047221 */ /* 0x000fe20000010100 */
[----:B------:R-:W-:Y:S01]  /*9df0*/  @P0 IADD3.X R6, R222, UR19, RZ, P5, !PT ;  /* 0x00000013de060c10 */ /* 0x000fe2000affe4ff */
[----:B------:R-:W-:Y:S02]  /*9e00*/  FMUL.FTZ R145, R132, c[0x0][0x2d0] ;  /* 0x0000b40084917a20 */ /* 0x000fe40000410000 */
[----:B------:R-:W-:Y:S01]  /*9e10*/  FMUL.FTZ R2, R4, c[0x0][0x2d0] ;  /* 0x0000b40004027a20 */ /* 0x000fe20000410000 */
[----:B------:R-:W-:Y:S01]  /*9e20*/  @P0 IADD3 R4, P4, R210, UR20, RZ ;  /* 0x00000014d2040c10 */ /* 0x000fe2000ff9e0ff */
[----:B------:R-:W-:Y:S02]  /*9e30*/  FFMA.FTZ R170, R238, c[0x0][0x2d0], -R151 ;  /* 0x0000b400eeaa7a23 */ /* 0x000fe40000010897 */
[--C-:B------:R-:W-:Y:S01]  /*9e40*/  FFMA.FTZ R174, R174, c[0x0][0x2d0], -R145.reuse ;  /* 0x0000b400aeae7a23 */ /* 0x100fe20000010891 */
[----:B------:R-:W-:Y:S01]  /*9e50*/  @P0 LEA R10, P6, R4, c[0x0][0x1c8], 0x1 ;  /* 0x00007200040a0a11 */ /* 0x000fe200078c08ff */
[--C-:B------:R-:W-:Y:S01]  /*9e60*/  FFMA.FTZ R169, R228, c[0x0][0x2d0], -R145.reuse ;  /* 0x0000b400e4a97a23 */ /* 0x100fe20000010891 */
[----:B------:R-:W-:Y:S01]  /*9e70*/  @P0 IADD3.X R7, R217, UR19, RZ, P4, !PT ;  /* 0x00000013d9070c10 */ /* 0x000fe2000a7fe4ff */
[--C-:B------:R-:W-:Y:S01]  /*9e80*/  FFMA.FTZ R168, R236, c[0x0][0x2d0], -R145.reuse ;  /* 0x0000b400eca87a23 */ /* 0x100fe20000010891 */
[C---:B------:R-:W-:Y:S01]  /*9e90*/  @P0 LEA R18, P4, R5.reuse, c[0x0][0x1c8], 0x1 ;  /* 0x0000720005120a11 */ /* 0x040fe200078808ff */
[----:B------:R-:W-:Y:S01]  /*9ea0*/  FFMA.FTZ R135, R232, c[0x0][0x2d0], -R145 ;  /* 0x0000b400e8877a23 */ /* 0x000fe20000010891 */
[----:B------:R-:W-:Y:S01]  /*9eb0*/  @P0 LEA.HI.X R11, R4, c[0x0][0x1cc], R7, 0x1, P6 ;  /* 0x00007300040b0a11 */ /* 0x000fe200030f0c07 */
[----:B------:R-:W2:Y:S01]  /*9ec0*/  MUFU.EX2 R2, R2 ;  /* 0x0000000200027308 */ /* 0x000ea20000000800 */
[----:B------:R-:W-:Y:S01]  /*9ed0*/  @P0 LEA.HI.X R19, R5, c[0x0][0x1cc], R6, 0x1, P4 ;  /* 0x0000730005130a11 */ /* 0x000fe200020f0c06 */
[--C-:B------:R-:W-:Y:S01]  /*9ee0*/  FFMA.FTZ R179, R142, c[0x0][0x2d0], -R145.reuse ;  /* 0x0000b4008eb37a23 */ /* 0x100fe20000010891 */
[----:B------:R-:W-:Y:S01]  /*9ef0*/  @P0 IADD3 R4, P5, R221, UR20, RZ ;  /* 0x00000014dd040c10 */ /* 0x000fe2000ffbe0ff */
[----:B------:R3:W-:Y:S01]  /*9f00*/  @P0 LDGSTS.E.BYPASS.LTC128B.128 [R207+0x6100], [R10.64], !P3 ;  /* 0x061000000acf0fae */ /* 0x0007e2000d901d50 */
[----:B------:R-:W-:Y:S01]  /*9f10*/  @UP3 UIADD3 UR20, UP0, UR12, UR20, URZ ;  /* 0x000000140c143290 */ /* 0x000fe2000ff1e03f */
[----:B------:R-:W-:Y:S01]  /*9f20*/  FFMA.FTZ R181, R138, c[0x0][0x2d0], -R145 ;  /* 0x0000b4008ab57a23 */ /* 0x000fe20000010891 */
[----:B------:R-:W-:Y:S01]  /*9f30*/  @P0 LEA R16, P4, R4, c[0x0][0x1c8], 0x1 ;  /* 0x0000720004100a11 */ /* 0x000fe200078808ff */
[C---:B-1----:R-:W-:Y:S01]  /*9f40*/  FMUL.FTZ R32, R3.reuse, R100 ;  /* 0x0000006403207220 */ /* 0x042fe20000410000 */
[----:B------:R-:W-:Y:S01]  /*9f50*/  @P0 IADD3.X R5, R220, UR19, RZ, P5, !PT ;  /* 0x00000013dc050c10 */ /* 0x000fe2000affe4ff */
[----:B------:R-:W-:Y:S01]  /*9f60*/  @UP3 UIADD3.X UR19, UR11, UR19, URZ, UP0, !UPT ;  /* 0x000000130b133290 */ /* 0x000fe200087fe43f */
[----:B------:R-:W-:Y:S01]  /*9f70*/  MUFU.EX2 R173, R173 ;  /* 0x000000ad00ad7308 */ /* 0x000fe20000000800 */
[----:B------:R1:W-:Y:S01]  /*9f80*/  @P0 LDGSTS.E.BYPASS.LTC128B.128 [R207+0x8100], [R18.64], !P2 ;  /* 0x0810000012cf0fae */ /* 0x0003e2000d101d50 */
[----:B------:R-:W-:Y:S01]  /*9f90*/  @P0 LEA.HI.X R17, R4, c[0x0][0x1cc], R5, 0x1, P4 ;  /* 0x0000730004110a11 */ /* 0x000fe200020f0c05 */
[----:B------:R-:W-:Y:S01]  /*9fa0*/  FMUL.FTZ R33, R3, R101 ;  /* 0x0000006503217220 */ /* 0x000fe20000410000 */
[----:B------:R-:W-:Y:S01]  /*9fb0*/  @P0 IADD3 R4, P6, R210, UR20, RZ ;  /* 0x00000014d2040c10 */ /* 0x000fe2000ffde0ff */
[--C-:B------:R-:W-:Y:S01]  /*9fc0*/  FFMA.FTZ R183, R166, c[0x0][0x2d0], -R151.reuse ;  /* 0x0000b400a6b77a23 */ /* 0x100fe20000010897 */
[----:B------:R-:W-:Y:S01]  /*9fd0*/  @P0 IADD3 R5, P5, R223, UR20, RZ ;  /* 0x00000014df050c10 */ /* 0x000fe2000ffbe0ff */
[----:B------:R-:W-:Y:S01]  /*9fe0*/  FFMA.FTZ R228, R162, c[0x0][0x2d0], -R151 ;  /* 0x0000b400a2e47a23 */ /* 0x000fe20000010897 */
[----:B------:R-:W-:Y:S01]  /*9ff0*/  @P0 IADD3.X R7, R217, UR19, RZ, P6, !PT ;  /* 0x00000013d9070c10 */ /* 0x000fe2000b7fe4ff */
[----:B------:R4:W-:Y:S01]  /*a000*/  @P0 LDGSTS.E.BYPASS.LTC128B.128 [R207+0xa100], [R16.64], !P1 ;  /* 0x0a10000010cf0fae */ /* 0x0009e2000c901d50 */
[----:B------:R-:W-:Y:S01]  /*a010*/  @P0 LEA R28, P6, R4, c[0x0][0x1c8], 0x1 ;  /* 0x00007200041c0a11 */ /* 0x000fe200078c08ff */
[----:B------:R-:W5:Y:S01]  /*a020*/  MUFU.EX2 R172, R172 ;  /* 0x000000ac00ac7308 */ /* 0x000f620000000800 */
[----:B------:R-:W-:Y:S01]  /*a030*/  @P0 IADD3.X R8, R222, UR19, RZ, P5, !PT ;  /* 0x00000013de080c10 */ /* 0x000fe2000affe4ff */
[----:B--2---:R-:W-:Y:S01]  /*a040*/  FMUL.FTZ R34, R2, R102 ;  /* 0x0000006602227220 */ /* 0x004fe20000410000 */
[----:B------:R-:W-:Y:S01]  /*a050*/  @P0 LEA.HI.X R29, R4, c[0x0][0x1cc], R7, 0x1, P6 ;  /* 0x00007300041d0a11 */ /* 0x000fe200030f0c07 */
[----:B------:R-:W-:Y:S01]  /*a060*/  FMUL.FTZ R4, R3, R128 ;  /* 0x0000008003047220 */ /* 0x000fe20000410000 */
[----:B------:R-:W-:Y:S01]  /*a070*/  @P0 LEA R26, P5, R5, c[0x0][0x1c8], 0x1 ;  /* 0x00007200051a0a11 */ /* 0x000fe200078a08ff */
[----:B------:R-:W-:Y:S01]  /*a080*/  FMUL.FTZ R7, R2, R131 ;  /* 0x0000008302077220 */ /* 0x000fe20000410000 */
[----:B------:R-:W-:Y:S01]  /*a090*/  @P0 IADD3 R6, P4, R221, UR20, RZ ;  /* 0x00000014dd060c10 */ /* 0x000fe2000ff9e0ff */
[----:B------:R2:W-:Y:S01]  /*a0a0*/  @P0 LDGSTS.E.BYPASS.LTC128B.128 [R207+0x7100], [R28.64], !P3 ;  /* 0x071000001ccf0fae */ /* 0x0005e2000d901d50 */
[----:B------:R-:W-:Y:S01]  /*a0b0*/  @P0 LEA.HI.X R27, R5, c[0x0][0x1cc], R8, 0x1, P5 ;  /* 0x00007300051b0a11 */ /* 0x000fe200028f0c08 */
[----:B------:R-:W-:Y:S01]  /*a0c0*/  MUFU.EX2 R171, R171 ;  /* 0x000000ab00ab7308 */ /* 0x000fe20000000800 */
[----:B------:R-:W-:Y:S01]  /*a0d0*/  @P0 IADD3.X R9, R220, UR19, RZ, P4, !PT ;  /* 0x00000013dc090c10 */ /* 0x000fe2000a7fe4ff */
[C---:B------:R-:W-:Y:S01]  /*a0e0*/  FMUL.FTZ R5, R3.reuse, R129 ;  /* 0x0000008103057220 */ /* 0x040fe20000410000 */
[C---:B------:R-:W-:Y:S01]  /*a0f0*/  @P0 LEA R24, P4, R6.reuse, c[0x0][0x1c8], 0x1 ;  /* 0x0000720006180a11 */ /* 0x040fe200078808ff */
[C---:B------:R-:W-:Y:S01]  /*a100*/  FMUL.FTZ R8, R3.reuse, R124 ;  /* 0x0000007c03087220 */ /* 0x040fe20000410000 */
[----:B------:R-:W-:Y:S01]  /*a110*/  UISETP.GT.AND UP0, UPT, UR18, UR15, UPT ;  /* 0x0000000f1200728c */ /* 0x000fe2000bf04270 */
[----:B------:R2:W-:Y:S01]  /*a120*/  @P0 LDGSTS.E.BYPASS.LTC128B.128 [R207+0x9100], [R26.64], !P2 ;  /* 0x091000001acf0fae */ /* 0x0005e2000d101d50 */
[----:B------:R-:W-:Y:S01]  /*a130*/  @P0 LEA.HI.X R25, R6, c[0x0][0x1cc], R9, 0x1, P4 ;  /* 0x0000730006190a11 */ /* 0x000fe200020f0c09 */
[C---:B------:R-:W-:Y:S01]  /*a140*/  FMUL.FTZ R6, R2.reuse, R130 ;  /* 0x0000008202067220 */ /* 0x040fe20000410000 */
[----:B------:R-:W-:Y:S01]  /*a150*/  UMOV UR18, UR13 ;  /* 0x0000000d00127c82 */ /* 0x000fe20008000000 */
[----:B------:R-:W2:Y:S01]  /*a160*/  MUFU.EX2 R170, R170 ;  /* 0x000000aa00aa7308 */ /* 0x000ea20000000800 */
[C---:B------:R-:W-:Y:S02]  /*a170*/  FMUL.FTZ R9, R3.reuse, R125 ;  /* 0x0000007d03097220 */ /* 0x040fe40000410000 */
[----:B---3--:R-:W-:Y:S01]  /*a180*/  FMUL.FTZ R10, R2, R126 ;  /* 0x0000007e020a7220 */ /* 0x008fe20000410000 */
[----:B------:R3:W-:Y:S01]  /*a190*/  @P0 LDGSTS.E.BYPASS.LTC128B.128 [R207+0xb100], [R24.64], !P1 ;  /* 0x0b10000018cf0fae */ /* 0x0007e2000c901d50 */
[----:B-----5:R-:W-:Y:S01]  /*a1a0*/  F2FP.PACK_AB R128, R172, R173 ;  /* 0x000000adac80723e */ /* 0x020fe200000000ff */
[C---:B------:R-:W-:Y:S01]  /*a1b0*/  FMUL.FTZ R11, R2.reuse, R127 ;  /* 0x0000007f020b7220 */ /* 0x040fe20000410000 */
[----:B------:R-:W-:Y:S01]  /*a1c0*/  PLOP3.LUT P0, PT, PT, PT, UP0, 0x80, 0x0 ;  /* 0x000000000000781c */ /* 0x000fe20003f0f008 */
[C---:B----4-:R-:W-:Y:S02]  /*a1d0*/  FMUL.FTZ R16, R3.reuse, R116 ;  /* 0x0000007403107220 */ /* 0x050fe40000410000 */
[----:B------:R-:W-:Y:S01]  /*a1e0*/  MUFU.EX2 R174, R174 ;  /* 0x000000ae00ae7308 */ /* 0x000fe20000000800 */
[C---:B------:R-:W-:Y:S01]  /*a1f0*/  FMUL.FTZ R17, R3.reuse, R117 ;  /* 0x0000007503117220 */ /* 0x040fe20000410000 */
[----:B------:R-:W4:Y:S01]  /*a200*/  LDSM.16.MT88.4 R12, [R203+0x100] ;  /* 0x00010000cb0c783b */ /* 0x000f220000004200 */
[C---:B-1----:R-:W-:Y:S02]  /*a210*/  FMUL.FTZ R18, R2.reuse, R118 ;  /* 0x0000007602127220 */ /* 0x042fe40000410000 */
[C---:B------:R-:W-:Y:S02]  /*a220*/  FMUL.FTZ R19, R2.reuse, R119 ;  /* 0x0000007702137220 */ /* 0x040fe40000410000 */
[----:B------:R-:W-:Y:S02]  /*a230*/  FMUL.FTZ R35, R2, R103 ;  /* 0x0000006702237220 */ /* 0x000fe40000410000 */
[--C-:B------:R-:W-:Y:S01]  /*a240*/  FFMA.FTZ R229, R164, c[0x0][0x2d0], -R151.reuse ;  /* 0x0000b400a4e57a23 */ /* 0x100fe20000010897 */
[----:B------:R-:W1:Y:S01]  /*a250*/  MUFU.EX2 R169, R169 ;  /* 0x000000a900a97308 */ /* 0x000e620000000800 */
[----:B------:R-:W5:Y:S01]  /*a260*/  LDSM.16.MT88.4 R20, [R198+0x100] ;  /* 0x00010000c614783b */ /* 0x000f620000004200 */
[----:B------:R-:W-:Y:S01]  /*a270*/  FFMA.FTZ R230, R160, c[0x0][0x2d0], -R151 ;  /* 0x0000b400a0e67a23 */ /* 0x000fe20000010897 */
[----:B--2---:R-:W-:Y:S01]  /*a280*/  F2FP.PACK_AB R130, R170, R171 ;  /* 0x000000abaa82723e */ /* 0x004fe200000000ff */
[C---:B------:R-:W-:Y:S02]  /*a290*/  FMUL.FTZ R26, R2.reuse, R110 ;  /* 0x0000006e021a7220 */ /* 0x040fe40000410000 */
[----:B------:R-:W-:Y:S03]  /*a2a0*/  FMUL.FTZ R27, R2, R111 ;  /* 0x0000006f021b7220 */ /* 0x000fe60000410000 */
[----:B------:R-:W2:Y:S01]  /*a2b0*/  LDSM.16.MT88.4 R28, [R197+0x100] ;  /* 0x00010000c51c783b */ /* 0x000ea20000004200 */
[----:B------:R-:W-:Y:S01]  /*a2c0*/  MUFU.EX2 R168, R168 ;  /* 0x000000a800a87308 */ /* 0x000fe20000000800 */
[C---:B---3--:R-:W-:Y:S02]  /*a2d0*/  FMUL.FTZ R24, R3.reuse, R108 ;  /* 0x0000006c03187220 */ /* 0x048fe40000410000 */
[----:B------:R-:W-:Y:S02]  /*a2e0*/  FMUL.FTZ R25, R3, R109 ;  /* 0x0000006d03197220 */ /* 0x000fe40000410000 */
[--C-:B------:R-:W-:Y:S02]  /*a2f0*/  FFMA.FTZ R231, R156, c[0x0][0x2d0], -R145.reuse ;  /* 0x0000b4009ce77a23 */ /* 0x100fe40000010891 */
[----:B------:R-:W-:Y:S01]  /*a300*/  LDSM.16.MT88.4 R100, [R197+0x2100] ;  /* 0x00210000c564783b */ /* 0x000fe20000004200 */
[--C-:B------:R-:W-:Y:S02]  /*a310*/  FFMA.FTZ R232, R154, c[0x0][0x2d0], -R145.reuse ;  /* 0x0000b4009ae87a23 */ /* 0x100fe40000010891 */
[----:B------:R-:W3:Y:S01]  /*a320*/  MUFU.EX2 R135, R135 ;  /* 0x0000008700877308 */ /* 0x000ee20000000800 */
[--C-:B------:R-:W-:Y:S02]  /*a330*/  FFMA.FTZ R233, R158, c[0x0][0x2d0], -R145.reuse ;  /* 0x0000b4009ee97a23 */ /* 0x100fe40000010891 */
[----:B------:R-:W-:Y:S01]  /*a340*/  FFMA.FTZ R234, R152, c[0x0][0x2d0], -R145 ;  /* 0x0000b40098ea7a23 */ /* 0x000fe20000010891 */
[----:B-1----:R-:W-:Y:S01]  /*a350*/  F2FP.PACK_AB R129, R169, R174 ;  /* 0x000000aea981723e */ /* 0x002fe200000000ff */
[----:B------:R-:W-:Y:S01]  /*a360*/  LDSM.16.MT88.4 R108, [R196+0x2100] ;  /* 0x00210000c46c783b */ /* 0x000fe20000004200 */
[--C-:B------:R-:W-:Y:S02]  /*a370*/  FFMA.FTZ R235, R150, c[0x0][0x2d0], -R151.reuse ;  /* 0x0000b40096eb7a23 */ /* 0x100fe40000010897 */
[--C-:B------:R-:W-:Y:S02]  /*a380*/  FFMA.FTZ R236, R149, c[0x0][0x2d0], -R151.reuse ;  /* 0x0000b40095ec7a23 */ /* 0x100fe40000010897 */
[----:B------:R-:W-:Y:S01]  /*a390*/  FFMA.FTZ R237, R148, c[0x0][0x2d0], -R151 ;  /* 0x0000b40094ed7a23 */ /* 0x000fe20000010897 */
[----:B------:R-:W-:Y:S01]  /*a3a0*/  MUFU.EX2 R179, R179 ;  /* 0x000000b300b37308 */ /* 0x000fe20000000800 */
[--C-:B------:R-:W-:Y:S01]  /*a3b0*/  FFMA.FTZ R239, R146, c[0x0][0x2d0], -R145.reuse ;  /* 0x0000b40092ef7a23 */ /* 0x100fe20000010891 */
[----:B------:R-:W-:Y:S01]  /*a3c0*/  LDSM.16.MT88.4 R116, [R198+0x900] ;  /* 0x00090000c674783b */ /* 0x000fe20000004200 */
[----:B------:R-:W-:Y:S02]  /*a3d0*/  FFMA.FTZ R240, R144, c[0x0][0x2d0], -R145 ;  /* 0x0000b40090f07a23 */ /* 0x000fe40000010891 */
[C---:B------:R-:W-:Y:S02]  /*a3e0*/  FMUL.FTZ R36, R3.reuse, R36 ;  /* 0x0000002403247220 */ /* 0x040fe40000410000 */
[----:B------:R-:W-:Y:S02]  /*a3f0*/  FMUL.FTZ R37, R3, R37 ;  /* 0x0000002503257220 */ /* 0x000fe40000410000 */
[C---:B------:R-:W-:Y:S01]  /*a400*/  FMUL.FTZ R38, R2.reuse, R38 ;  /* 0x0000002602267220 */ /* 0x040fe20000410000 */
[----:B------:R-:W-:Y:S01]  /*a410*/  LDSM.16.MT88.4 R124, [R203+0x2900] ;  /* 0x00290000cb7c783b */ /* 0x000fe20000004200 */
[C---:B------:R-:W-:Y:S01]  /*a420*/  FMUL.FTZ R39, R2.reuse, R39 ;  /* 0x0000002702277220 */ /* 0x040fe20000410000 */
[----:B------:R-:W-:Y:S01]  /*a430*/  MUFU.EX2 R181, R181 ;  /* 0x000000b500b57308 */ /* 0x000fe20000000800 */
[----:B---3--:R-:W-:Y:S01]  /*a440*/  F2FP.PACK_AB R131, R135, R168 ;  /* 0x000000a88783723e */ /* 0x008fe200000000ff */
[C---:B------:R-:W-:Y:S02]  /*a450*/  FMUL.FTZ R40, R3.reuse, R40 ;  /* 0x0000002803287220 */ /* 0x040fe40000410000 */
[C---:B------:R-:W-:Y:S02]  /*a460*/  FMUL.FTZ R41, R3.reuse, R41 ;  /* 0x0000002903297220 */ /* 0x040fe40000410000 */
[----:B------:R-:W-:Y:S01]  /*a470*/  LDSM.16.MT88.4 R152, [R198+0x3900] ;  /* 0x00390000c698783b */ /* 0x000fe20000004200 */
[C---:B------:R-:W-:Y:S01]  /*a480*/  FMUL.FTZ R42, R2.reuse, R42 ;  /* 0x0000002a022a7220 */ /* 0x040fe20000410000 */
[C---:B----4-:R-:W-:Y:S02]  /*a490*/  HMMA.16816.F32 R4, R128.reuse, R12, R4 ;  /* 0x0000000c8004723c */ /* 0x050fe40000001804 */
[----:B------:R-:W-:Y:S03]  /*a4a0*/  MUFU.EX2 R183, R183 ;  /* 0x000000b700b77308 */ /* 0x000fe60000000800 */
[C---:B------:R-:W-:Y:S01]  /*a4b0*/  FMUL.FTZ R43, R2.reuse, R43 ;  /* 0x0000002b022b7220 */ /* 0x040fe20000410000 */
[----:B------:R-:W-:Y:S01]  /*a4c0*/  LDSM.16.MT88.4 R156, [R197+0x3900] ;  /* 0x00390000c59c783b */ /* 0x000fe20000004200 */
[C---:B------:R-:W-:Y:S01]  /*a4d0*/  FMUL.FTZ R12, R3.reuse, R120 ;  /* 0x00000078030c7220 */ /* 0x040fe20000410000 */
[C---:B------:R-:W-:Y:S04]  /*a4e0*/  HMMA.16816.F32 R8, R128.reuse, R14, R8 ;  /* 0x0000000e8008723c */ /* 0x040fe80000001808 */
[C---:B------:R-:W-:Y:S01]  /*a4f0*/  FMUL.FTZ R13, R3.reuse, R121 ;  /* 0x00000079030d7220 */ /* 0x040fe20000410000 */
[----:B------:R-:W-:Y:S01]  /*a500*/  MUFU.EX2 R228, R228 ;  /* 0x000000e400e47308 */ /* 0x000fe20000000800 */
[----:B------:R-:W-:Y:S01]  /*a510*/  LDSM.16.MT88.4 R160, [R196+0x3900] ;  /* 0x00390000c4a0783b */ /* 0x000fe20000004200 */
[C---:B------:R-:W-:Y:S02]  /*a520*/  FMUL.FTZ R14, R2.reuse, R122 ;  /* 0x0000007a020e7220 */ /* 0x040fe40000410000 */
[C---:B------:R-:W-:Y:S03]  /*a530*/  FMUL.FTZ R15, R2.reuse, R123 ;  /* 0x0000007b020f7220 */ /* 0x040fe60000410000 */
[C---:B------:R-:W-:Y:S02]  /*a540*/  FMUL.FTZ R44, R3.reuse, R44 ;  /* 0x0000002c032c7220 */ /* 0x040fe40000410000 */
[----:B------:R-:W1:Y:S01]  /*a550*/  LDSM.16.MT88.4 R120, [R196+0x100] ;  /* 0x00010000c478783b */ /* 0x000e620000004200 */
[C---:B------:R-:W-:Y:S01]  /*a560*/  FMUL.FTZ R45, R3.reuse, R45 ;  /* 0x0000002d032d7220 */ /* 0x040fe20000410000 */
[C---:B-----5:R-:W-:Y:S01]  /*a570*/  HMMA.16816.F32 R12, R128.reuse, R20, R12 ;  /* 0x00000014800c723c */ /* 0x060fe2000000180c */
[----:B------:R-:W-:Y:S02]  /*a580*/  MUFU.EX2 R229, R229 ;  /* 0x000000e500e57308 */ /* 0x000fe40000000800 */
[C---:B------:R-:W-:Y:S02]  /*a590*/  FMUL.FTZ R46, R2.reuse, R46 ;  /* 0x0000002e022e7220 */ /* 0x040fe40000410000 */
[C---:B------:R-:W-:Y:S01]  /*a5a0*/  FMUL.FTZ R47, R2.reuse, R47 ;  /* 0x0000002f022f7220 */ /* 0x040fe20000410000 */
[----:B------:R-:W-:Y:S01]  /*a5b0*/  LDSM.16.MT88.4 R164, [R203+0x5900] ;  /* 0x00590000cba4783b */ /* 0x000fe20000004200 */
[C---:B------:R-:W-:Y:S01]  /*a5c0*/  FMUL.FTZ R20, R3.reuse, R112 ;  /* 0x0000007003147220 */ /* 0x040fe20000410000 */
[C---:B------:R-:W-:Y:S03]  /*a5d0*/  HMMA.16816.F32 R16, R128.reuse, R22, R16 ;  /* 0x000000168010723c */ /* 0x040fe60000001810 */
[----:B------:R-:W-:Y:S01]  /*a5e0*/  MUFU.EX2 R230, R230 ;  /* 0x000000e600e67308 */ /* 0x000fe20000000800 */
[C---:B------:R-:W-:Y:S02]  /*a5f0*/  FMUL.FTZ R21, R3.reuse, R113 ;  /* 0x0000007103157220 */ /* 0x040fe40000410000 */
[----:B------:R-:W0:Y:S01]  /*a600*/  LDGDEPBAR ;  /* 0x00000000000079af */ /* 0x000e220000000000 */
[C---:B------:R-:W-:Y:S02]  /*a610*/  FMUL.FTZ R22, R2.reuse, R114 ;  /* 0x0000007202167220 */ /* 0x040fe40000410000 */
[C---:B------:R-:W-:Y:S03]  /*a620*/  FMUL.FTZ R23, R2.reuse, R115 ;  /* 0x0000007302177220 */ /* 0x040fe60000410000 */
[C---:B------:R-:W-:Y:S01]  /*a630*/  FMUL.FTZ R48, R3.reuse, R48 ;  /* 0x0000003003307220 */ /* 0x040fe20000410000 */
[----:B------:R-:W-:Y:S01]  /*a640*/  MUFU.EX2 R231, R231 ;  /* 0x000000e700e77308 */ /* 0x000fe20000000800 */
[----:B------:R-:W3:Y:S01]  /*a650*/  LDSM.16.MT88.4 R112, [R203+0x2100] ;  /* 0x00210000cb70783b */ /* 0x000ee20000004200 */
[C---:B------:R-:W-:Y:S01]  /*a660*/  FMUL.FTZ R49, R3.reuse, R49 ;  /* 0x0000003103317220 */ /* 0x040fe20000410000 */
[C---:B--2---:R-:W-:Y:S03]  /*a670*/  HMMA.16816.F32 R20, R128.reuse, R28, R20 ;  /* 0x0000001c8014723c */ /* 0x044fe60000001814 */
[C---:B------:R-:W-:Y:S02]  /*a680*/  FMUL.FTZ R50, R2.reuse, R50 ;  /* 0x0000003202327220 */ /* 0x040fe40000410000 */
[C---:B------:R-:W-:Y:S02]  /*a690*/  FMUL.FTZ R51, R2.reuse, R51 ;  /* 0x0000003302337220 */ /* 0x040fe40000410000 */
[C---:B------:R-:W-:Y:S01]  /*a6a0*/  FMUL.FTZ R28, R3.reuse, R104 ;  /* 0x00000068031c7220 */ /* 0x040fe20000410000 */
[C---:B------:R-:W-:Y:S01]  /*a6b0*/  HMMA.16816.F32 R24, R128.reuse, R30, R24 ;  /* 0x0000001e8018723c */ /* 0x040fe20000001818 */
[----:B------:R-:W-:Y:S03]  /*a6c0*/  MUFU.EX2 R232, R232 ;  /* 0x000000e800e87308 */ /* 0x000fe60000000800 */
[C---:B------:R-:W-:Y:S02]  /*a6d0*/  FMUL.FTZ R29, R3.reuse, R105 ;  /* 0x00000069031d7220 */ /* 0x040fe40000410000 */
[C---:B------:R-:W-:Y:S02]  /*a6e0*/  FMUL.FTZ R52, R3.reuse, R52 ;  /* 0x0000003403347220 */ /* 0x040fe40000410000 */
[C---:B------:R-:W-:Y:S03]  /*a6f0*/  FMUL.FTZ R30, R2.reuse, R106 ;  /* 0x0000006a021e7220 */ /* 0x040fe60000410000 */
[----:B------:R-:W-:Y:S01]  /*a700*/  MUFU.EX2 R233, R233 ;  /* 0x000000e900e97308 */ /* 0x000fe20000000800 */
[C---:B------:R-:W-:Y:S02]  /*a710*/  FMUL.FTZ R31, R2.reuse, R107 ;  /* 0x0000006b021f7220 */ /* 0x040fe40000410000 */
[----:B------:R-:W2:Y:S01]  /*a720*/  LDSM.16.MT88.4 R104, [R198+0x2100] ;  /* 0x00210000c668783b */ /* 0x000ea20000004200 */
[C---:B------:R-:W-:Y:S02]  /*a730*/  FMUL.FTZ R53, R3.reuse, R53 ;  /* 0x0000003503357220 */ /* 0x040fe40000410000 */
[C---:B------:R-:W-:Y:S02]  /*a740*/  FMUL.FTZ R54, R2.reuse, R54 ;  /* 0x0000003602367220 */ /* 0x040fe40000410000 */
[C---:B-1----:R-:W-:Y:S02]  /*a750*/  HMMA.16816.F32 R28, R128.reuse, R120, R28 ;  /* 0x00000078801c723c */ /* 0x042fe4000000181c */
[----:B------:R-:W-:Y:S01]  /*a760*/  MUFU.EX2 R234, R234 ;  /* 0x000000ea00ea7308 */ /* 0x000fe20000000800 */
[C---:B------:R-:W-:Y:S02]  /*a770*/  FMUL.FTZ R55, R2.reuse, R55 ;  /* 0x0000003702377220 */ /* 0x040fe40000410000 */
[C---:B------:R-:W-:Y:S02]  /*a780*/  FMUL.FTZ R56, R3.reuse, R56 ;  /* 0x0000003803387220 */ /* 0x040fe40000410000 */
[C---:B------:R-:W-:Y:S01]  /*a790*/  FMUL.FTZ R57, R3.reuse, R57 ;  /* 0x0000003903397220 */ /* 0x040fe20000410000 */
[C---:B------:R-:W-:Y:S01]  /*a7a0*/  HMMA.16816.F32 R32, R128.reuse, R122, R32 ;  /* 0x0000007a8020723c */ /* 0x040fe20000001820 */
[----:B------:R-:W-:Y:S03]  /*a7b0*/  LDSM.16.MT88.4 R120, [R196+0x900] ;  /* 0x00090000c478783b */ /* 0x000fe60000004200 */
[C---:B------:R-:W-:Y:S01]  /*a7c0*/  FMUL.FTZ R58, R2.reuse, R58 ;  /* 0x0000003a023a7220 */ /* 0x040fe20000410000 */
[----:B------:R-:W-:Y:S01]  /*a7d0*/  MUFU.EX2 R235, R235 ;  /* 0x000000eb00eb7308 */ /* 0x000fe20000000800 */
[C---:B------:R-:W-:Y:S02]  /*a7e0*/  FMUL.FTZ R59, R2.reuse, R59 ;  /* 0x0000003b023b7220 */ /* 0x040fe40000410000 */
[C---:B---3--:R-:W-:Y:S04]  /*a7f0*/  HMMA.16816.F32 R36, R128.reuse, R112, R36 ;  /* 0x000000708024723c */ /* 0x048fe80000001824 */
[C---:B------:R-:W-:Y:S02]  /*a800*/  FMUL.FTZ R60, R3.reuse, R60 ;  /* 0x0000003c033c7220 */ /* 0x040fe40000410000 */
[C---:B------:R-:W-:Y:S01]  /*a810*/  FMUL.FTZ R61, R3.reuse, R61 ;  /* 0x0000003d033d7220 */ /* 0x040fe20000410000 */
[----:B------:R-:W-:Y:S01]  /*a820*/  MUFU.EX2 R236, R236 ;  /* 0x000000ec00ec7308 */ /* 0x000fe20000000800 */
[C---:B------:R-:W-:Y:S01]  /*a830*/  HMMA.16816.F32 R40, R128.reuse, R114, R40 ;  /* 0x000000728028723c */ /* 0x040fe20000001828 */
[----:B------:R-:W-:Y:S03]  /*a840*/  LDSM.16.MT88.4 R112, [R203+0x900] ;  /* 0x00090000cb70783b */ /* 0x000fe60000004200 */
[C---:B------:R-:W-:Y:S02]  /*a850*/  FMUL.FTZ R62, R2.reuse, R62 ;  /* 0x0000003e023e7220 */ /* 0x040fe40000410000 */
[C---:B------:R-:W-:Y:S02]  /*a860*/  FMUL.FTZ R63, R2.reuse, R63 ;  /* 0x0000003f023f7220 */ /* 0x040fe40000410000 */
[C---:B------:R-:W-:Y:S01]  /*a870*/  FMUL.FTZ R64, R3.reuse, R64 ;  /* 0x0000004003407220 */ /* 0x040fe20000410000 */
[----:B------:R-:W-:Y:S01]  /*a880*/  MUFU.EX2 R237, R237 ;  /* 0x000000ed00ed7308 */ /* 0x000fe20000000800 */
[C---:B--2---:R-:W-:Y:S03]  /*a890*/  HMMA.16816.F32 R44, R128.reuse, R104, R44 ;  /* 0x00000068802c723c */ /* 0x044fe6000000182c */
[C---:B------:R-:W-:Y:S02]  /*a8a0*/  FMUL.FTZ R65, R3.reuse, R65 ;  /* 0x0000004103417220 */ /* 0x040fe40000410000 */
[C---:B------:R-:W-:Y:S02]  /*a8b0*/  FMUL.FTZ R66, R2.reuse, R66 ;  /* 0x0000004202427220 */ /* 0x040fe40000410000 */
[C---:B------:R-:W-:Y:S01]  /*a8c0*/  FMUL.FTZ R67, R2.reuse, R67 ;  /* 0x0000004302437220 */ /* 0x040fe20000410000 */
[C---:B------:R-:W-:Y:S01]  /*a8d0*/  HMMA.16816.F32 R48, R128.reuse, R106, R48 ;  /* 0x0000006a8030723c */ /* 0x040fe20000001830 */
[----:B------:R-:W1:Y:S01]  /*a8e0*/  LDSM.16.MT88.4 R104, [R203+0x4100] ;  /* 0x00410000cb68783b */ /* 0x000e620000004200 */
[----:B------:R-:W-:Y:S02]  /*a8f0*/  MUFU.EX2 R239, R239 ;  /* 0x000000ef00ef7308 */ /* 0x000fe40000000800 */
[C---:B------:R-:W-:Y:S02]  /*a900*/  FMUL.FTZ R68, R3.reuse, R68 ;  /* 0x0000004403447220 */ /* 0x040fe40000410000 */
[C---:B------:R-:W-:Y:S02]  /*a910*/  FMUL.FTZ R69, R3.reuse, R69 ;  /* 0x0000004503457220 */ /* 0x040fe40000410000 */
[C---:B------:R-:W-:Y:S04]  /*a920*/  HMMA.16816.F32 R52, R128.reuse, R100, R52 ;  /* 0x000000648034723c */ /* 0x040fe80000001834 */
[C---:B------:R-:W-:Y:S01]  /*a930*/  FMUL.FTZ R70, R2.reuse, R70 ;  /* 0x0000004602467220 */ /* 0x040fe20000410000 */
[----:B------:R-:W-:Y:S01]  /*a940*/  MUFU.EX2 R240, R240 ;  /* 0x000000f000f07308 */ /* 0x000fe20000000800 */
[C---:B------:R-:W-:Y:S02]  /*a950*/  FMUL.FTZ R71, R2.reuse, R71 ;  /* 0x0000004702477220 */ /* 0x040fe40000410000 */
[C---:B------:R-:W-:Y:S01]  /*a960*/  HMMA.16816.F32 R56, R128.reuse, R102, R56 ;  /* 0x000000668038723c */ /* 0x040fe20000001838 */
[----:B------:R-:W2:Y:S03]  /*a970*/  LDSM.16.MT88.4 R100, [R198+0x4100] ;  /* 0x00410000c664783b */ /* 0x000ea60000004200 */
[C---:B------:R-:W-:Y:S02]  /*a980*/  FMUL.FTZ R72, R3.reuse, R72 ;  /* 0x0000004803487220 */ /* 0x040fe40000410000 */
[C---:B------:R-:W-:Y:S02]  /*a990*/  FMUL.FTZ R73, R3.reuse, R73 ;  /* 0x0000004903497220 */ /* 0x040fe40000410000 */
[C---:B------:R-:W-:Y:S04]  /*a9a0*/  HMMA.16816.F32 R60, R128.reuse, R108, R60 ;  /* 0x0000006c803c723c */ /* 0x040fe8000000183c */
[C---:B------:R-:W-:Y:S02]  /*a9b0*/  FMUL.FTZ R74, R2.reuse, R74 ;  /* 0x0000004a024a7220 */ /* 0x040fe40000410000 */
[C---:B------:R-:W-:Y:S02]  /*a9c0*/  FMUL.FTZ R75, R2.reuse, R75 ;  /* 0x0000004b024b7220 */ /* 0x040fe40000410000 */
[C---:B------:R-:W-:Y:S01]  /*a9d0*/  HMMA.16816.F32 R64, R128.reuse, R110, R64 ;  /* 0x0000006e8040723c */ /* 0x040fe20000001840 */
[----:B------:R-:W3:Y:S03]  /*a9e0*/  LDSM.16.MT88.4 R108, [R197+0x4100] ;  /* 0x00410000c56c783b */ /* 0x000ee60000004200 */
[C---:B------:R-:W-:Y:S02]  /*a9f0*/  FMUL.FTZ R76, R3.reuse, R76 ;  /* 0x0000004c034c7220 */ /* 0x040fe40000410000 */
[C---:B------:R-:W-:Y:S02]  /*aa00*/  FMUL.FTZ R77, R3.reuse, R77 ;  /* 0x0000004d034d7220 */ /* 0x040fe40000410000 */
[C---:B------:R-:W-:Y:S01]  /*aa10*/  FMUL.FTZ R78, R2.reuse, R78 ;  /* 0x0000004e024e7220 */ /* 0x040fe20000410000 */
[C---:B-1----:R-:W-:Y:S03]  /*aa20*/  HMMA.16816.F32 R68, R128.reuse, R104, R68 ;  /* 0x000000688044723c */ /* 0x042fe60000001844 */
[C---:B------:R-:W-:Y:S02]  /*aa30*/  FMUL.FTZ R79, R2.reuse, R79 ;  /* 0x0000004f024f7220 */ /* 0x040fe40000410000 */
[C---:B------:R-:W-:Y:S02]  /*aa40*/  FMUL.FTZ R80, R3.reuse, R80 ;  /* 0x0000005003507220 */ /* 0x040fe40000410000 */
[C---:B------:R-:W-:Y:S01]  /*aa50*/  FMUL.FTZ R81, R3.reuse, R81 ;  /* 0x0000005103517220 */ /* 0x040fe20000410000 */
[C---:B------:R-:W-:Y:S01]  /*aa60*/  HMMA.16816.F32 R72, R128.reuse, R106, R72 ;  /* 0x0000006a8048723c */ /* 0x040fe20000001848 */
[----:B------:R-:W1:Y:S03]  /*aa70*/  LDSM.16.MT88.4 R104, [R196+0x4100] ;  /* 0x00410000c468783b */ /* 0x000e660000004200 */
[C---:B------:R-:W-:Y:S02]  /*aa80*/  FMUL.FTZ R82, R2.reuse, R82 ;  /* 0x0000005202527220 */ /* 0x040fe40000410000 */
[C---:B------:R-:W-:Y:S02]  /*aa90*/  FMUL.FTZ R83, R2.reuse, R83 ;  /* 0x0000005302537220 */ /* 0x040fe40000410000 */
[C---:B--2---:R-:W-:Y:S04]  /*aaa0*/  HMMA.16816.F32 R76, R128.reuse, R100, R76 ;  /* 0x00000064804c723c */ /* 0x044fe8000000184c */
[C---:B------:R-:W-:Y:S02]  /*aab0*/  FMUL.FTZ R84, R3.reuse, R84 ;  /* 0x0000005403547220 */ /* 0x040fe40000410000 */
[C---:B------:R-:W-:Y:S02]  /*aac0*/  FMUL.FTZ R85, R3.reuse, R85 ;  /* 0x0000005503557220 */ /* 0x040fe40000410000 */
[C---:B------:R-:W-:Y:S04]  /*aad0*/  HMMA.16816.F32 R80, R128.reuse, R102, R80 ;  /* 0x000000668050723c */ /* 0x040fe80000001850 */
[C---:B------:R-:W-:Y:S02]  /*aae0*/  FMUL.FTZ R86, R2.reuse, R86 ;  /* 0x0000005602567220 */ /* 0x040fe40000410000 */
[----:B------:R-:W-:Y:S02]  /*aaf0*/  FMUL.FTZ R87, R2, R87 ;  /* 0x0000005702577220 */ /* 0x000fe40000410000 */
[----:B------:R-:W-:Y:S04]  /*ab00*/  FFMA.FTZ R175, R182, c[0x0][0x2d0], -R151 ;  /* 0x0000b400b6af7a23 */ /* 0x000fe80000010897 */
[----:B------:R-:W-:Y:S01]  /*ab10*/  FFMA.FTZ R182, R136, c[0x0][0x2d0], -R145 ;  /* 0x0000b40088b67a23 */ /* 0x000fe20000010891 */
[C---:B---3--:R-:W-:Y:S01]  /*ab20*/  HMMA.16816.F32 R84, R128.reuse, R108, R84 ;  /* 0x0000006c8054723c */ /* 0x048fe20000001854 */
[----:B------:R-:W-:Y:S01]  /*ab30*/  MUFU.EX2 R175, R175 ;  /* 0x000000af00af7308 */ /* 0x000fe20000000800 */
[----:B------:R-:W-:Y:S01]  /*ab40*/  LDSM.16.MT88.4 R136, [R198+0x2900] ;  /* 0x00290000c688783b */ /* 0x000fe20000004200 */
[--C-:B------:R-:W-:Y:S02]  /*ab50*/  FFMA.FTZ R176, R176, c[0x0][0x2d0], -R151.reuse ;  /* 0x0000b400b0b07a23 */ /* 0x100fe40000010897 */
[----:B------:R-:W-:Y:S02]  /*ab60*/  FFMA.FTZ R177, R180, c[0x0][0x2d0], -R151 ;  /* 0x0000b400b4b17a23 */ /* 0x000fe40000010897 */
[----:B------:R-:W-:Y:S02]  /*ab70*/  FFMA.FTZ R180, R140, c[0x0][0x2d0], -R145 ;  /* 0x0000b4008cb47a23 */ /* 0x000fe40000010891 */
[--C-:B------:R-:W-:Y:S01]  /*ab80*/  FFMA.FTZ R178, R178, c[0x0][0x2d0], -R151.reuse ;  /* 0x0000b400b2b27a23 */ /* 0x100fe20000010897 */
[----:B------:R-:W-:Y:S01]  /*ab90*/  LDSM.16.MT88.4 R140, [R197+0x2900] ;  /* 0x00290000c58c783b */ /* 0x000fe20000004200 */
[----:B------:R-:W2:Y:S01]  /*aba0*/  MUFU.EX2 R176, R176 ;  /* 0x000000b000b07308 */ /* 0x000ea20000000800 */
[C---:B------:R-:W-:Y:S02]  /*abb0*/  FMUL.FTZ R88, R3.reuse, R88 ;  /* 0x0000005803587220 */ /* 0x040fe40000410000 */
[----:B------:R-:W-:Y:S02]  /*abc0*/  FMUL.FTZ R89, R3, R89 ;  /* 0x0000005903597220 */ /* 0x000fe40000410000 */
[C---:B------:R-:W-:Y:S02]  /*abd0*/  FMUL.FTZ R90, R2.reuse, R90 ;  /* 0x0000005a025a7220 */ /* 0x040fe40000410000 */
[C---:B------:R-:W-:Y:S02]  /*abe0*/  FMUL.FTZ R91, R2.reuse, R91 ;  /* 0x0000005b025b7220 */ /* 0x040fe40000410000 */
[----:B------:R-:W-:Y:S01]  /*abf0*/  FFMA.FTZ R151, R147, c[0x0][0x2d0], -R151 ;  /* 0x0000b40093977a23 */ /* 0x000fe20000010897 */
[----:B------:R-:W-:Y:S01]  /*ac00*/  MUFU.EX2 R177, R177 ;  /* 0x000000b100b17308 */ /* 0x000fe20000000800 */
[C---:B------:R-:W-:Y:S02]  /*ac10*/  FMUL.FTZ R92, R3.reuse, R92 ;  /* 0x0000005c035c7220 */ /* 0x040fe40000410000 */
[C---:B------:R-:W-:Y:S01]  /*ac20*/  FMUL.FTZ R93, R3.reuse, R93 ;  /* 0x0000005d035d7220 */ /* 0x040fe20000410000 */
[C---:B------:R-:W-:Y:S01]  /*ac30*/  HMMA.16816.F32 R88, R128.reuse, R110, R88 ;  /* 0x0000006e8058723c */ /* 0x040fe20000001858 */
[----:B------:R-:W3:Y:S02]  /*ac40*/  LDSM.16.MT88.4 R108, [R197+0x900] ;  /* 0x00090000c56c783b */ /* 0x000ee40000004200 */
[C---:B------:R-:W-:Y:S02]  /*ac50*/  FMUL.FTZ R94, R2.reuse, R94 ;  /* 0x0000005e025e7220 */ /* 0x040fe40000410000 */
[C---:B------:R-:W-:Y:S01]  /*ac60*/  FMUL.FTZ R95, R2.reuse, R95 ;  /* 0x0000005f025f7220 */ /* 0x040fe20000410000 */
[----:B------:R-:W4:Y:S01]  /*ac70*/  MUFU.EX2 R178, R178 ;  /* 0x000000b200b27308 */ /* 0x000f220000000800 */
[C---:B------:R-:W-:Y:S02]  /*ac80*/  FMUL.FTZ R96, R3.reuse, R96 ;  /* 0x0000006003607220 */ /* 0x040fe40000410000 */
[----:B------:R-:W-:Y:S03]  /*ac90*/  FMUL.FTZ R97, R3, R97 ;  /* 0x0000006103617220 */ /* 0x000fe60000410000 */
[C---:B-1----:R-:W-:Y:S03]  /*aca0*/  HMMA.16816.F32 R92, R128.reuse, R104, R92 ;  /* 0x00000068805c723c */ /* 0x042fe6000000185c */
[C---:B------:R-:W-:Y:S01]  /*acb0*/  FMUL.FTZ R98, R2.reuse, R98 ;  /* 0x0000006202627220 */ /* 0x040fe20000410000 */
[----:B------:R-:W1:Y:S01]  /*acc0*/  MUFU.EX2 R180, R180 ;  /* 0x000000b400b47308 */ /* 0x000e620000000800 */
[----:B------:R-:W-:Y:S01]  /*acd0*/  FMUL.FTZ R99, R2, R99 ;  /* 0x0000006302637220 */ /* 0x000fe20000410000 */
[----:B--2---:R-:W-:Y:S01]  /*ace0*/  F2FP.PACK_AB R100, R176, R175 ;  /* 0x000000afb064723e */ /* 0x004fe200000000ff */
[--C-:B------:R-:W-:Y:S02]  /*acf0*/  FFMA.FTZ R134, R134, c[0x0][0x2d0], -R145.reuse ;  /* 0x0000b40086867a23 */ /* 0x100fe40000010891 */
[----:B------:R-:W-:Y:S03]  /*ad00*/  FFMA.FTZ R145, R133, c[0x0][0x2d0], -R145 ;  /* 0x0000b40085917a23 */ /* 0x000fe60000010891 */
[----:B------:R-:W-:Y:S01]  /*ad10*/  HMMA.16816.F32 R96, R128, R106, R96 ;  /* 0x0000006a8060723c */ /* 0x000fe20000001860 */
[----:B------:R-:W2:Y:S01]  /*ad20*/  LDSM.16.MT88.4 R104, [R196+0x2900] ;  /* 0x00290000c468783b */ /* 0x000ea20000004200 */
[----:B------:R-:W5:Y:S01]  /*ad30*/  MUFU.EX2 R182, R182 ;  /* 0x000000b600b67308 */ /* 0x000f620000000800 */
[----:B------:R-:W-:Y:S01]  /*ad40*/  FFMA.FTZ R173, R3, R218, R173 ;  /* 0x000000da03ad7223 */ /* 0x000fe200000100ad */
[----:B------:R-:W-:Y:S01]  /*ad50*/  MOV R3, R0 ;  /* 0x0000000000037202 */ /* 0x000fe20000000f00 */
[----:B------:R-:W-:Y:S01]  /*ad60*/  FFMA.FTZ R174, R2, R219, R174 ;  /* 0x000000db02ae7223 */ /* 0x000fe200000100ae */
[----:B----4-:R-:W-:Y:S01]  /*ad70*/  F2FP.PACK_AB R102, R178, R177 ;  /* 0x000000b1b266723e */ /* 0x010fe200000000ff */
[----:B------:R-:W-:Y:S02]  /*ad80*/  FADD.FTZ R172, R172, R173 ;  /* 0x000000adacac7221 */ /* 0x000fe40000010000 */
[----:B------:R-:W-:Y:S03]  /*ad90*/  LDSM.16.MT88.4 R128, [R198+0x3100] ;  /* 0x00310000c680783b */ /* 0x000fe60000004200 */
[----:B------:R4:W2:Y:S01]  /*ada0*/  MUFU.EX2 R238, R151 ;  /* 0x0000009700ee7308 */ /* 0x0008a20000000800 */
[----:B------:R-:W-:Y:S02]  /*adb0*/  FADD.FTZ R169, R169, R174 ;  /* 0x000000aea9a97221 */ /* 0x000fe40000010000 */
[----:B------:R-:W-:Y:S01]  /*adc0*/  FADD.FTZ R171, R171, R172 ;  /* 0x000000acabab7221 */ /* 0x000fe20000010000 */
[----:B-1----:R-:W-:Y:S01]  /*add0*/  F2FP.PACK_AB R101, R180, R179 ;  /* 0x000000b3b465723e */ /* 0x002fe200000000ff */
[----:B------:R-:W-:Y:S02]  /*ade0*/  FADD.FTZ R168, R168, R169 ;  /* 0x000000a9a8a87221 */ /* 0x000fe40000010000 */
[----:B------:R-:W-:Y:S02]  /*adf0*/  FADD.FTZ R170, R170, R171 ;  /* 0x000000abaaaa7221 */ /* 0x000fe40000010000 */
[----:B------:R-:W-:Y:S01]  /*ae00*/  FADD.FTZ R168, R135, R168 ;  /* 0x000000a887a87221 */ /* 0x000fe20000010000 */
[----:B------:R1:W-:Y:S01]  /*ae10*/  MUFU.EX2 R133, R145 ;  /* 0x0000009100857308 */ /* 0x0003e20000000800 */
[----:B------:R-:W-:Y:S01]  /*ae20*/  MOV R135, R132 ;  /* 0x0000008400877202 */ /* 0x000fe20000000f00 */
[----:B------:R-:W-:Y:S01]  /*ae30*/  FADD.FTZ R175, R175, R170 ;  /* 0x000000aaafaf7221 */ /* 0x000fe20000010000 */
[----:B-----5:R-:W-:Y:S01]  /*ae40*/  F2FP.PACK_AB R103, R182, R181 ;  /* 0x000000b5b667723e */ /* 0x020fe200000000ff */
[----:B------:R-:W-:Y:S02]  /*ae50*/  FADD.FTZ R179, R179, R168 ;  /* 0x000000a8b3b37221 */ /* 0x000fe40000010000 */
[----:B------:R-:W-:Y:S02]  /*ae60*/  FADD.FTZ R176, R176, R175 ;  /* 0x000000afb0b07221 */ /* 0x000fe40000010000 */
[----:B------:R-:W-:Y:S02]  /*ae70*/  FADD.FTZ R180, R180, R179 ;  /* 0x000000b3b4b47221 */ /* 0x000fe40000010000 */
[----:B------:R-:W5:Y:S01]  /*ae80*/  MUFU.EX2 R134, R134 ;  /* 0x0000008600867308 */ /* 0x000f620000000800 */
[C---:B------:R-:W-:Y:S01]  /*ae90*/  HMMA.16816.F32 R4, R100.reuse, R112, R4 ;  /* 0x000000706404723c */ /* 0x040fe20000001804 */
[----:B----4-:R-:W-:Y:S04]  /*aea0*/  LDSM.16.MT88.4 R148, [R203+0x3900] ;  /* 0x00390000cb94783b */ /* 0x010fe80000004200 */
[----:B------:R-:W-:Y:S02]  /*aeb0*/  FADD.FTZ R177, R177, R176 ;  /* 0x000000b0b1b17221 */ /* 0x000fe40000010000 */
[----:B------:R-:W-:Y:S01]  /*aec0*/  FADD.FTZ R181, R181, R180 ;  /* 0x000000b4b5b57221 */ /* 0x000fe20000010000 */
[C---:B------:R-:W-:Y:S01]  /*aed0*/  HMMA.16816.F32 R8, R100.reuse, R114, R8 ;  /* 0x000000726408723c */ /* 0x040fe20000001808 */
[----:B------:R-:W-:Y:S03]  /*aee0*/  LDSM.16.MT88.4 R112, [R198+0x4900] ;  /* 0x00490000c670783b */ /* 0x000fe60000004200 */
[----:B------:R-:W-:Y:S02]  /*aef0*/  FADD.FTZ R178, R178, R177 ;  /* 0x000000b1b2b27221 */ /* 0x000fe40000010000 */
[----:B------:R-:W-:Y:S02]  /*af00*/  FADD.FTZ R182, R182, R181 ;  /* 0x000000b5b6b67221 */ /* 0x000fe40000010000 */
[C---:B------:R-:W-:Y:S01]  /*af10*/  HMMA.16816.F32 R12, R100.reuse, R116, R12 ;  /* 0x00000074640c723c */ /* 0x040fe2000000180c */
[----:B-1----:R-:W-:Y:S07]  /*af20*/  LDSM.16.MT88.4 R144, [R196+0x1900] ;  /* 0x00190000c490783b */ /* 0x002fee0000004200 */
[C---:B------:R-:W-:Y:S01]  /*af30*/  HMMA.16816.F32 R16, R100.reuse, R118, R16 ;  /* 0x000000766410723c */ /* 0x040fe20000001810 */
[----:B------:R-:W-:Y:S07]  /*af40*/  LDSM.16.MT88.4 R116, [R197+0x4900] ;  /* 0x00490000c574783b */ /* 0x000fee0000004200 */
[C---:B---3--:R-:W-:Y:S08]  /*af50*/  HMMA.16816.F32 R20, R100.reuse, R108, R20 ;  /* 0x0000006c6414723c */ /* 0x048ff00000001814 */
[C---:B------:R-:W-:Y:S01]  /*af60*/  HMMA.16816.F32 R24, R100.reuse, R110, R24 ;  /* 0x0000006e6418723c */ /* 0x040fe20000001818 */
[----:B------:R-:W1:Y:S07]  /*af70*/  LDSM.16.MT88.4 R108, [R203+0x4900] ;  /* 0x00490000cb6c783b */ /* 0x000e6e0000004200 */
        /* <DEDUP_REMOVED lines=12> */
[C---:B--2---:R-:W-:Y:S08]  /*b040*/  HMMA.16816.F32 R60, R100.reuse, R104, R60 ;  /* 0x00000068643c723c */ /* 0x044ff0000000183c */
[C---:B------:R-:W-:Y:S01]  /*b050*/  HMMA.16816.F32 R64, R100.reuse, R106, R64 ;  /* 0x0000006a6440723c */ /* 0x040fe20000001840 */
[----:B------:R-:W2:Y:S07]  /*b060*/  LDSM.16.MT88.4 R104, [R196+0x4900] ;  /* 0x00490000c468783b */ /* 0x000eae0000004200 */
[C---:B-1----:R-:W-:Y:S08]  /*b070*/  HMMA.16816.F32 R68, R100.reuse, R108, R68 ;  /* 0x0000006c6444723c */ /* 0x042ff00000001844 */
[C---:B------:R-:W-:Y:S01]  /*b080*/  HMMA.16816.F32 R72, R100.reuse, R110, R72 ;  /* 0x0000006e6448723c */ /* 0x040fe20000001848 */
[----:B------:R-:W1:Y:S07]  /*b090*/  LDSM.16.MT88.4 R108, [R203+0x1100] ;  /* 0x00110000cb6c783b */ /* 0x000e6e0000004200 */
[C---:B------:R-:W-:Y:S08]  /*b0a0*/  HMMA.16816.F32 R76, R100.reuse, R112, R76 ;  /* 0x00000070644c723c */ /* 0x040ff0000000184c */
[C---:B------:R-:W-:Y:S01]  /*b0b0*/  HMMA.16816.F32 R80, R100.reuse, R114, R80 ;  /* 0x000000726450723c */ /* 0x040fe20000001850 */
[----:B------:R-:W3:Y:S07]  /*b0c0*/  LDSM.16.MT88.4 R112, [R197+0x1100] ;  /* 0x00110000c570783b */ /* 0x000eee0000004200 */
[C---:B------:R-:W-:Y:S08]  /*b0d0*/  HMMA.16816.F32 R84, R100.reuse, R116, R84 ;  /* 0x000000746454723c */ /* 0x040ff00000001854 */
[C---:B------:R-:W-:Y:S01]  /*b0e0*/  HMMA.16816.F32 R88, R100.reuse, R118, R88 ;  /* 0x000000766458723c */ /* 0x040fe20000001858 */
[----:B------:R-:W4:Y:S07]  /*b0f0*/  LDSM.16.MT88.4 R116, [R203+0x3100] ;  /* 0x00310000cb74783b */ /* 0x000f2e0000004200 */
[C---:B--2---:R-:W-:Y:S08]  /*b100*/  HMMA.16816.F32 R92, R100.reuse, R104, R92 ;  /* 0x00000068645c723c */ /* 0x044ff0000000185c */
[----:B------:R-:W-:Y:S01]  /*b110*/  HMMA.16816.F32 R96, R100, R106, R96 ;  /* 0x0000006a6460723c */ /* 0x000fe20000001860 */
[----:B------:R-:W2:Y:S06]  /*b120*/  LDSM.16.MT88.4 R104, [R196+0x3100] ;  /* 0x00310000c468783b */ /* 0x000eac0000004200 */
[----:B------:R-:W-:Y:S01]  /*b130*/  F2FP.PACK_AB R100, R228, R183 ;  /* 0x000000b7e464723e */ /* 0x000fe200000000ff */
[----:B------:R-:W-:Y:S01]  /*b140*/  FADD.FTZ R183, R183, R178 ;  /* 0x000000b2b7b77221 */ /* 0x000fe20000010000 */
[----:B------:R-:W-:Y:S03]  /*b150*/  F2FP.PACK_AB R102, R230, R229 ;  /* 0x000000e5e666723e */ /* 0x000fe600000000ff */
[----:B------:R-:W-:Y:S01]  /*b160*/  F2FP.PACK_AB R101, R232, R231 ;  /* 0x000000e7e865723e */ /* 0x000fe200000000ff */
[----:B------:R-:W-:Y:S01]  /*b170*/  FADD.FTZ R231, R231, R182 ;  /* 0x000000b6e7e77221 */ /* 0x000fe20000010000 */
[----:B------:R-:W-:Y:S01]  /*b180*/  F2FP.PACK_AB R103, R234, R233 ;  /* 0x000000e9ea67723e */ /* 0x000fe200000000ff */
[----:B------:R-:W-:Y:S02]  /*b190*/  FADD.FTZ R228, R228, R183 ;  /* 0x000000b7e4e47221 */ /* 0x000fe40000010000 */
[----:B------:R-:W-:Y:S02]  /*b1a0*/  FADD.FTZ R232, R232, R231 ;  /* 0x000000e7e8e87221 */ /* 0x000fe40000010000 */
[----:B------:R-:W-:Y:S02]  /*b1b0*/  FADD.FTZ R229, R229, R228 ;  /* 0x000000e4e5e57221 */ /* 0x000fe40000010000 */
[C---:B-1----:R-:W-:Y:S03]  /*b1c0*/  HMMA.16816.F32 R4, R100.reuse, R108, R4 ;  /* 0x0000006c6404723c */ /* 0x042fe60000001804 */
[----:B------:R-:W-:Y:S02]  /*b1d0*/  FADD.FTZ R233, R233, R232 ;  /* 0x000000e8e9e97221 */ /* 0x000fe40000010000 */
[----:B------:R-:W-:Y:S02]  /*b1e0*/  FADD.FTZ R230, R230, R229 ;  /* 0x000000e5e6e67221 */ /* 0x000fe40000010000 */
[----:B------:R-:W-:Y:S01]  /*b1f0*/  FADD.FTZ R234, R234, R233 ;  /* 0x000000e9eaea7221 */ /* 0x000fe20000010000 */
[C---:B------:R-:W-:Y:S01]  /*b200*/  HMMA.16816.F32 R8, R100.reuse, R110, R8 ;  /* 0x0000006e6408723c */ /* 0x040fe20000001808 */
[----:B------:R-:W1:Y:S07]  /*b210*/  LDSM.16.MT88.4 R108, [R203+0x5100] ;  /* 0x00510000cb6c783b */ /* 0x000e6e0000004200 */
[C---:B------:R-:W-:Y:S08]  /*b220*/  HMMA.16816.F32 R12, R100.reuse, R120, R12 ;  /* 0x00000078640c723c */ /* 0x040ff0000000180c */
[C---:B------:R-:W-:Y:S08]  /*b230*/  HMMA.16816.F32 R16, R100.reuse, R122, R16 ;  /* 0x0000007a6410723c */ /* 0x040ff00000001810 */
[C---:B---3--:R-:W-:Y:S08]  /*b240*/  HMMA.16816.F32 R20, R100.reuse, R112, R20 ;  /* 0x000000706414723c */ /* 0x048ff00000001814 */
[C---:B------:R-:W-:Y:S01]  /*b250*/  HMMA.16816.F32 R24, R100.reuse, R114, R24 ;  /* 0x000000726418723c */ /* 0x040fe20000001818 */
[----:B------:R-:W3:Y:S07]  /*b260*/  LDSM.16.MT88.4 R112, [R198+0x5100] ;  /* 0x00510000c670783b */ /* 0x000eee0000004200 */
[C---:B------:R-:W-:Y:S08]  /*b270*/  HMMA.16816.F32 R28, R100.reuse, R124, R28 ;  /* 0x0000007c641c723c */ /* 0x040ff0000000181c */
[C---:B------:R-:W-:Y:S01]  /*b280*/  HMMA.16816.F32 R32, R100.reuse, R126, R32 ;  /* 0x0000007e6420723c */ /* 0x040fe20000001820 */
[----:B------:R-:W-:Y:S07]  /*b290*/  LDSM.16.MT88.4 R124, [R203+0x1900] ;  /* 0x00190000cb7c783b */ /* 0x000fee0000004200 */
[C---:B----4-:R-:W-:Y:S08]  /*b2a0*/  HMMA.16816.F32 R36, R100.reuse, R116, R36 ;  /* 0x000000746424723c */ /* 0x050ff00000001824 */
[C---:B------:R-:W-:Y:S01]  /*b2b0*/  HMMA.16816.F32 R40, R100.reuse, R118, R40 ;  /* 0x000000766428723c */ /* 0x040fe20000001828 */
[----:B------:R-:W4:Y:S07]  /*b2c0*/  LDSM.16.MT88.4 R116, [R197+0x5100] ;  /* 0x00510000c574783b */ /* 0x000f2e0000004200 */
        /* <DEDUP_REMOVED lines=8> */
[C---:B--2---:R-:W-:Y:S04]  /*b350*/  HMMA.16816.F32 R60, R100.reuse, R104, R60 ;  /* 0x00000068643c723c */ /* 0x044fe8000000183c */
[----:B-----5:R-:W-:Y:S01]  /*b360*/  F2FP.PACK_AB R139, R133, R134 ;  /* 0x00000086858b723e */ /* 0x020fe200000000ff */
[----:B------:R-:W-:Y:S02]  /*b370*/  FADD.FTZ R239, R239, R234 ;  /* 0x000000eaefef7221 */ /* 0x000fe40000010000 */
[----:B------:R-:W-:Y:S01]  /*b380*/  FADD.FTZ R236, R236, R235 ;  /* 0x000000ebecec7221 */ /* 0x000fe20000010000 */
[C---:B------:R-:W-:Y:S01]  /*b390*/  HMMA.16816.F32 R64, R100.reuse, R106, R64 ;  /* 0x0000006a6440723c */ /* 0x040fe20000001840 */
[----:B------:R-:W2:Y:S03]  /*b3a0*/  LDSM.16.MT88.4 R104, [R196+0x5100] ;  /* 0x00510000c468783b */ /* 0x000ea60000004200 */
[----:B------:R-:W-:Y:S02]  /*b3b0*/  FADD.FTZ R239, R240, R239 ;  /* 0x000000eff0ef7221 */ /* 0x000fe40000010000 */
[----:B------:R-:W-:Y:S02]  /*b3c0*/  FADD.FTZ R237, R237, R236 ;  /* 0x000000eceded7221 */ /* 0x000fe40000010000 */
[C---:B-1----:R-:W-:Y:S04]  /*b3d0*/  HMMA.16816.F32 R68, R100.reuse, R108, R68 ;  /* 0x0000006c6444723c */ /* 0x042fe80000001844 */
[----:B------:R-:W-:Y:S02]  /*b3e0*/  FADD.FTZ R134, R134, R239 ;  /* 0x000000ef86867221 */ /* 0x000fe40000010000 */
[----:B------:R-:W-:Y:S02]  /*b3f0*/  FADD.FTZ R218, R238, R237 ;  /* 0x000000edeeda7221 */ /* 0x000fe40000010000 */
[C---:B------:R-:W-:Y:S01]  /*b400*/  HMMA.16816.F32 R72, R100.reuse, R110, R72 ;  /* 0x0000006e6448723c */ /* 0x040fe20000001848 */
[----:B------:R-:W1:Y:S03]  /*b410*/  LDSM.16.MT88.4 R108, [R198+0x1900] ;  /* 0x00190000c66c783b */ /* 0x000e660000004200 */
[----:B------:R-:W-:Y:S04]  /*b420*/  FADD.FTZ R219, R133, R134 ;  /* 0x0000008685db7221 */ /* 0x000fe80000010000 */
[C---:B---3--:R-:W-:Y:S08]  /*b430*/  HMMA.16816.F32 R76, R100.reuse, R112, R76 ;  /* 0x00000070644c723c */ /* 0x048ff0000000184c */
[C---:B------:R-:W-:Y:S08]  /*b440*/  HMMA.16816.F32 R80, R100.reuse, R114, R80 ;  /* 0x000000726450723c */ /* 0x040ff00000001850 */
[C---:B----4-:R-:W-:Y:S08]  /*b450*/  HMMA.16816.F32 R84, R100.reuse, R116, R84 ;  /* 0x000000746454723c */ /* 0x050ff00000001854 */
[C---:B------:R-:W-:Y:S08]  /*b460*/  HMMA.16816.F32 R88, R100.reuse, R118, R88 ;  /* 0x000000766458723c */ /* 0x040ff00000001858 */
[C---:B--2---:R-:W-:Y:S08]  /*b470*/  HMMA.16816.F32 R92, R100.reuse, R104, R92 ;  /* 0x00000068645c723c */ /* 0x044ff0000000185c */
        /* <DEDUP_REMOVED lines=22> */
[C---:B--2---:R-:W-:Y:S08]  /*b5e0*/  HMMA.16816.F32 R76, R136.reuse, R4, R76 ;  /* 0x00000004884c723c */ /* 0x044ff0000000184c */
[C---:B------:R-:W-:Y:S08]  /*b5f0*/  HMMA.16816.F32 R80, R136.reuse, R6, R80 ;  /* 0x000000068850723c */ /* 0x040ff00000001850 */
[C---:B---3--:R-:W-:Y:S08]  /*b600*/  HMMA.16816.F32 R84, R136.reuse, R8, R84 ;  /* 0x000000088854723c */ /* 0x048ff00000001854 */
[C---:B------:R-:W-:Y:S08]  /*b610*/  HMMA.16816.F32 R88, R136.reuse, R10, R88 ;  /* 0x0000000a8858723c */ /* 0x040ff00000001858 */
[C---:B-1----:R-:W-:Y:S08]  /*b620*/  HMMA.16816.F32 R92, R136.reuse, R12, R92 ;  /* 0x0000000c885c723c */ /* 0x042ff0000000185c */
[----:B------:R-:W-:Y:S01]  /*b630*/  HMMA.16816.F32 R96, R136, R14, R96 ;  /* 0x0000000e8860723c */ /* 0x000fe20000001860 */
[----:B------:R-:W-:-:S07]  /*b640*/  @P0 BRA `(.L_x_180) ;  /* 0xffffd32000000947 */ /* 0x000fce000383ffff */
.L_x_179:
[----:B------:R-:W-:-:S06]  /*b650*/  UISETP.GE.AND UP0, UPT, UR13, UR8, UPT ;  /* 0x000000080d00728c */ /* 0x000fcc000bf06270 */
[----:B------:R-:W-:-:S13]  /*b660*/  PLOP3.LUT P0, PT, PT, PT, UP0, 0x80, 0x0 ;  /* 0x000000000000781c */ /* 0x000fda0003f0f008 */
[----:B------:R-:W-:Y:S05]  /*b670*/  @!P0 BRA `(.L_x_181) ;  /* 0x000038f000008947 */ /* 0x000fea0003800000 */
[----:B------:R-:W-:Y:S01]  /*b680*/  IADD3 R220, P5, R208, 0x80, RZ ;  /* 0x00000080d0dc7810 */ /* 0x000fe20007fbe0ff */
[----:B------:R-:W-:Y:S01]  /*b690*/  ULDC.64 UR4, c[0x0][0x208] ;  /* 0x0000820000047ab9 */ /* 0x000fe20000000a00 */
[----:B------:R-:W-:Y:S01]  /*b6a0*/  IADD3 R181, P0, R210, 0x80, RZ ;  /* 0x00000080d2b57810 */ /* 0x000fe20007f1e0ff */
[----:B------:R-:W-:Y:S01]  /*b6b0*/  IMAD.MOV.U32 R2, RZ, RZ, R132 ;  /* 0x000000ffff027224 */ /* 0x000fe200078e0084 */
[----:B------:R-:W-:Y:S01]  /*b6c0*/  IADD3 R222, P6, R208, 0x40, RZ ;  /* 0x00000040d0de7810 */ /* 0x000fe20007fde0ff */
[----:B------:R-:W-:Y:S01]  /*b6d0*/  IMAD.MOV.U32 R3, RZ, RZ, R0 ;  /* 0x000000ffff037224 */ /* 0x000fe200078e0000 */
[----:B------:R-:W-:Y:S01]  /*b6e0*/  IADD3 R183, P4, R210, 0x40, RZ ;  /* 0x00000040d2b77810 */ /* 0x000fe20007f9e0ff */
[----:B------:R-:W-:Y:S01]  /*b6f0*/  IMAD.X R221, RZ, RZ, R215, P5 ;  /* 0x000000ffffdd7224 */ /* 0x000fe200028e06d7 */
[----:B------:R-:W-:Y:S01]  /*b700*/  IADD3.X R223, RZ, R215, RZ, P6, !PT ;  /* 0x000000d7ffdf7210 */ /* 0x000fe200037fe4ff */
[----:B------:R-:W-:Y:S01]  /*b710*/  IMAD.X R180, RZ, RZ, R217, P0 ;  /* 0x000000ffffb47224 */ /* 0x000fe200000e06d9 */
[----:B------:R-:W-:Y:S01]  /*b720*/  IADD3.X R182, RZ, R217, RZ, P4, !PT ;  /* 0x000000d9ffb67210 */ /* 0x000fe200027fe4ff */
[----:B------:R-:W-:Y:S01]  /*b730*/  USHF.L.U64.HI UR19, UR4, 0x5, UR5 ;  /* 0x0000000504137899 */ /* 0x000fe20008010205 */
[----:B------:R-:W-:Y:S01]  /*b740*/  MOV R214, R208 ;  /* 0x000000d000d67202 */ /* 0x000fe20000000f00 */
[----:B------:R-:W-:-:S03]  /*b750*/  USHF.L.U32 UR18, UR4, 0x5, URZ ;  /* 0x0000000504127899 */ /* 0x000fc6000800063f */
[----:B------:R-:W-:Y:S02]  /*b760*/  ULDC.64 UR4, c[0x0][0x1e0] ;  /* 0x0000780000047ab9 */ /* 0x000fe40000000a00 */
.L_x_190:
[----:B------:R-:W-:Y:S04]  /*b770*/  DEPBAR.LE SB0, 0x0 ;  /* 0x000080000000791a */ /* 0x000fe80000000000 */
[----:B------:R-:W-:Y:S01]  /*b780*/  BAR.SYNC.DEFER_BLOCKING 0x0 ;  /* 0x0000000000007b1d */ /* 0x000fe20000010000 */
[----:B------:R-:W-:Y:S01]  /*b790*/  USHF.R.S32.HI UR7, URZ, 0x1f, UR13 ;  /* 0x0000001f3f077899 */ /* 0x000fe2000801140d */
[----:B------:R-:W-:Y:S01]  /*b7a0*/  IMAD.U32 R13, RZ, RZ, UR13 ;  /* 0x0000000dff0d7e24 */ /* 0x000fe2000f8e00ff */
[----:B------:R-:W-:Y:S01]  /*b7b0*/  UIMAD UR6, UR9, UR13, URZ ;  /* 0x0000000d090672a4 */ /* 0x000fe2000f8e023f */
[----:B------:R-:W-:Y:S01]  /*b7c0*/  IMAD.U32 R7, RZ, RZ, UR13 ;  /* 0x0000000dff077e24 */ /* 0x000fe2000f8e00ff */
[----:B------:R-:W-:Y:S01]  /*b7d0*/  UIMAD.WIDE.U32 UR20, UR13, UR10, UR18 ;  /* 0x0000000a0d1472a5 */ /* 0x000fe2000f8e0012 */
[----:B------:R-:W-:Y:S01]  /*b7e0*/  IMAD.WIDE.U32 R12, R13, UR10, R214 ;  /* 0x0000000a0d0c7c25 */ /* 0x000fe2000f8e00d6 */
[----:B------:R-:W-:Y:S02]  /*b7f0*/  UIMAD UR6, UR7, UR10, UR6 ;  /* 0x0000000a070672a4 */ /* 0x000fe4000f8e0206 */
[----:B------:R-:W-:Y:S01]  /*b800*/  UISETP.GT.AND UP3, UPT, UR13, UR8, UPT ;  /* 0x000000080d00728c */ /* 0x000fe2000bf64270 */
[----:B------:R-:W-:Y:S01]  /*b810*/  IMAD.WIDE.U32 R6, R7, UR10, R222 ;  /* 0x0000000a07067c25 */ /* 0x000fe2000f8e00de */
[----:B------:R-:W-:Y:S01]  /*b820*/  LEA R22, P4, R12, c[0x0][0x1f8], 0x1 ;  /* 0x00007e000c167a11 */ /* 0x000fe200078808ff */
[----:B------:R-:W-:Y:S01]  /*b830*/  UIADD3 UR7, UR6, UR21, URZ ;  /* 0x0000001506077290 */ /* 0x000fe2000fffe03f */
[----:B------:R-:W-:Y:S01]  /*b840*/  IADD3 R0, R13, UR6, RZ ;  /* 0x000000060d007c10 */ /* 0x000fe2000fffe0ff */
[----:B------:R-:W-:Y:S01]  /*b850*/  IMAD.U32 R15, RZ, RZ, UR13 ;  /* 0x0000000dff0f7e24 */ /* 0x000fe2000f8e00ff */
[----:B------:R-:W-:Y:S02]  /*b860*/  LEA R20, P0, R6, c[0x0][0x1f8], 0x1 ;  /* 0x00007e0006147a11 */ /* 0x000fe400078008ff */
[----:B------:R-:W-:Y:S01]  /*b870*/  LEA.HI.X R23, R12, c[0x0][0x1fc], R0, 0x1, P4 ;  /* 0x00007f000c177a11 */ /* 0x000fe200020f0c00 */
[----:B------:R-:W-:Y:S01]  /*b880*/  IMAD.WIDE.U32 R14, R15, UR10, R220 ;  /* 0x0000000a0f0e7c25 */ /* 0x000fe2000f8e00dc */
[----:B------:R-:W-:Y:S02]  /*b890*/  IADD3 R4, R7, UR6, RZ ;  /* 0x0000000607047c10 */ /* 0x000fe4000fffe0ff */
[----:B------:R-:W-:Y:S02]  /*b8a0*/  IADD3 R5, P5, R208, UR20, RZ ;  /* 0x00000014d0057c10 */ /* 0x000fe4000ffbe0ff */
[----:B------:R-:W-:Y:S01]  /*b8b0*/  IADD3 R7, P4, R222, UR20, RZ ;  /* 0x00000014de077c10 */ /* 0x000fe2000ff9e0ff */
[----:B------:R-:W-:Y:S01]  /*b8c0*/  LDSM.16.M88.4 R32, [R206+0xc100] ;  /* 0x00c10000ce20783b */ /* 0x000fe20000000200 */
[----:B------:R-:W-:Y:S02]  /*b8d0*/  LEA.HI.X R21, R6, c[0x0][0x1fc], R4, 0x1, P0 ;  /* 0x00007f0006157a11 */ /* 0x000fe400000f0c04 */
[----:B------:R-:W-:Y:S02]  /*b8e0*/  IADD3.X R4, R215, UR7, RZ, P5, !PT ;  /* 0x00000007d7047c10 */ /* 0x000fe4000affe4ff */
[----:B------:R-:W-:Y:S02]  /*b8f0*/  LEA R168, P5, R5, c[0x0][0x1f8], 0x1 ;  /* 0x00007e0005a87a11 */ /* 0x000fe400078a08ff */
[----:B------:R-:W1:Y:S01]  /*b900*/  LDSM.16.M88.4 R8, [R205+0x6100] ;  /* 0x00610000cd08783b */ /* 0x000e620000000200 */
[----:B------:R-:W-:Y:S02]  /*b910*/  IADD3.X R6, R223, UR7, RZ, P4, !PT ;  /* 0x00000007df067c10 */ /* 0x000fe4000a7fe4ff */
[----:B------:R-:W-:Y:S02]  /*b920*/  LEA R166, P4, R7, c[0x0][0x1f8], 0x1 ;  /* 0x00007e0007a67a11 */ /* 0x000fe400078808ff */
[----:B------:R-:W-:Y:S02]  /*b930*/  LEA.HI.X R169, R5, c[0x0][0x1fc], R4, 0x1, P5 ;  /* 0x00007f0005a97a11 */ /* 0x000fe400028f0c04 */
[----:B------:R-:W2:Y:S01]  /*b940*/  LDSM.16.M88.4 R16, [R205+0x6900] ;  /* 0x00690000cd10783b */ /* 0x000ea20000000200 */
[----:B------:R-:W-:Y:S02]  /*b950*/  LEA.HI.X R167, R7, c[0x0][0x1fc], R6, 0x1, P4 ;  /* 0x00007f0007a77a11 */ /* 0x000fe400020f0c06 */
[----:B------:R-:W-:Y:S02]  /*b960*/  LEA R28, P6, R14, c[0x0][0x1f8], 0x1 ;  /* 0x00007e000e1c7a11 */ /* 0x000fe400078c08ff */
[----:B------:R-:W-:Y:S02]  /*b970*/  IADD3 R13, P0, R220, UR20, RZ ;  /* 0x00000014dc0d7c10 */ /* 0x000fe4000ff1e0ff */
[----:B------:R-:W3:Y:S01]  /*b980*/  LDSM.16.M88.4 R24, [R205+0x7100] ;  /* 0x00710000cd18783b */ /* 0x000ee20000000200 */
[----:B------:R-:W-:Y:S02]  /*b990*/  IADD3 R0, R15, UR6, RZ ;  /* 0x000000060f007c10 */ /* 0x000fe4000fffe0ff */
[----:B------:R-:W-:Y:S01]  /*b9a0*/  IADD3.X R12, R221, UR7, RZ, P0, !PT ;  /* 0x00000007dd0c7c10 */ /* 0x000fe200087fe4ff */
[----:B------:R-:W-:Y:S01]  /*b9b0*/  @UP3 UIADD3 UR7, UR13, -0x1, URZ ;  /* 0xffffffff0d073890 */ /* 0x000fe2000fffe03f */
[C---:B------:R-:W-:Y:S02]  /*b9c0*/  LEA R164, P0, R13.reuse, c[0x0][0x1f8], 0x1 ;  /* 0x00007e000da47a11 */ /* 0x040fe400078008ff */
[----:B------:R-:W4:Y:S01]  /*b9d0*/  LDSM.16.M88.4 R132, [R205+0x7900] ;  /* 0x00790000cd84783b */ /* 0x000f220000000200 */
[----:B------:R-:W-:Y:S01]  /*b9e0*/  LEA.HI.X R29, R14, c[0x0][0x1fc], R0, 0x1, P6 ;  /* 0x00007f000e1d7a11 */ /* 0x000fe200030f0c00 */
[----:B------:R-:W-:Y:S01]  /*b9f0*/  @UP3 USHF.R.S32.HI UR6, URZ, 0x1f, UR7 ;  /* 0x0000001f3f063899 */ /* 0x000fe20008011407 */
[----:B------:R-:W-:Y:S01]  /*ba00*/  LEA.HI.X R165, R13, c[0x0][0x1fc], R12, 0x1, P0 ;  /* 0x00007f000da57a11 */ /* 0x000fe200000f0c0c */
[----:B------:R-:W-:Y:S01]  /*ba10*/  @UP3 UIMAD.WIDE.U32 UR20, UR7, UR4, URZ ;  /* 0x00000004071432a5 */ /* 0x000fe2000f8e003f */
[----:B------:R-:W-:Y:S01]  /*ba20*/  PLOP3.LUT P0, PT, PT, PT, UP3, 0x80, 0x0 ;  /* 0x000000000000781c */ /* 0x000fe20003f0f038 */
[----:B------:R-:W-:Y:S01]  /*ba30*/  @UP3 UIMAD UR6, UR6, UR4, URZ ;  /* 0x00000004060632a4 */ /* 0x000fe2000f8e023f */
[----:B------:R-:W-:Y:S01]  /*ba40*/  LDSM.16.M88.4 R136, [R202+0xc100] ;  /* 0x00c10000ca88783b */ /* 0x000fe20000000200 */
[----:B------:R-:W-:Y:S02]  /*ba50*/  PLOP3.LUT P5, PT, PT, PT, UP2, 0x80, 0x0 ;  /* 0x000000000000781c */ /* 0x000fe40003faf028 */
[----:B------:R-:W-:Y:S01]  /*ba60*/  PLOP3.LUT P4, PT, PT, PT, UP2, 0x80, 0x0 ;  /* 0x000000000000781c */ /* 0x000fe20003f8f028 */
[----:B------:R-:W-:Y:S02]  /*ba70*/  @UP3 UIMAD UR6, UR7, UR5, UR6 ;  /* 0x00000005070632a4 */ /* 0x000fe4000f8e0206 */
[----:B------:R-:W-:Y:S01]  /*ba80*/  @UP3 USHF.L.U32 UR7, UR20, 0x6, URZ ;  /* 0x0000000614073899 */ /* 0x000fe2000800063f */
[----:B------:R-:W5:Y:S01]  /*ba90*/  LDSM.16.M88.4 R140, [R204] ;  /* 0x00000000cc8c783b */ /* 0x000f620000000200 */
[----:B------:R-:W-:Y:S01]  /*baa0*/  @UP3 UIADD3 UR6, UR21, UR6, URZ ;  /* 0x0000000615063290 */ /* 0x000fe2000fffe03f */
[C---:B-1----:R-:W-:Y:S03]  /*bab0*/  HMMA.16816.F32 R4, R32.reuse, R8, RZ ;  /* 0x000000082004723c */ /* 0x042fe600000018ff */
[----:B------:R-:W-:Y:S02]  /*bac0*/  @UP3 USHF.L.U64.HI UR6, UR20, 0x6, UR6 ;  /* 0x0000000614063899 */ /* 0x000fe40008010206 */
[----:B------:R-:W1:Y:S03]  /*bad0*/  LDSM.16.M88.4 R144, [R195] ;  /* 0x00000000c390783b */ /* 0x000e660000000200 */
[C---:B------:R-:W-:Y:S04]  /*bae0*/  HMMA.16816.F32 R8, R32.reuse, R10, RZ ;  /* 0x0000000a2008723c */ /* 0x040fe800000018ff */
[----:B------:R-:W1:Y:S04]  /*baf0*/  LDSM.16.M88.4 R148, [R194] ;  /* 0x00000000c294783b */ /* 0x000e680000000200 */
[C---:B--2---:R-:W-:Y:S03]  /*bb00*/  HMMA.16816.F32 R12, R32.reuse, R16, RZ ;  /* 0x00000010200c723c */ /* 0x044fe600000018ff */
[----:B------:R-:W2:Y:S05]  /*bb10*/  LDSM.16.M88.4 R152, [R193] ;  /* 0x00000000c198783b */ /* 0x000eaa0000000200 */
[C---:B------:R-:W-:Y:S02]  /*bb20*/  HMMA.16816.F32 R16, R32.reuse, R18, RZ ;  /* 0x000000122010723c */ /* 0x040fe400000018ff */
[----:B------:R-:W-:Y:S01]  /*bb30*/  @!PT LDS RZ, [RZ] ;  /* 0x00000000fffff984 */ /* 0x000fe20000000800 */
[----:B------:R-:W-:Y:S01]  /*bb40*/  @!PT LDS RZ, [RZ] ;  /* 0x00000000fffff984 */ /* 0x000fe20000000800 */
[----:B------:R-:W-:Y:S01]  /*bb50*/  @!PT LDS RZ, [RZ] ;  /* 0x00000000fffff984 */ /* 0x000fe20000000800 */
[----:B------:R3:W-:Y:S07]  /*bb60*/  LDGSTS.E.BYPASS.LTC128B.128 [R207+0x100], [R22.64], !P3 ;  /* 0x0010000016cf7fae */ /* 0x0007ee000d901d50 */
[----:B------:R3:W-:Y:S07]  /*bb70*/  LDGSTS.E.BYPASS.LTC128B.128 [R207+0x2100], [R20.64], !P2 ;  /* 0x0210000014cf7fae */ /* 0x0007ee000d101d50 */
[----:B------:R4:W-:Y:S07]  /*bb80*/  LDGSTS.E.BYPASS.LTC128B.128 [R207+0x4100], [R28.64], !P1 ;  /* 0x041000001ccf7fae */ /* 0x0009ee000c901d50 */
[----:B------:R1:W-:Y:S07]  /*bb90*/  LDGSTS.E.BYPASS.LTC128B.128 [R207+0x1100], [R168.64], !P3 ;  /* 0x01100000a8cf7fae */ /* 0x0003ee000d901d50 */
[----:B------:R1:W-:Y:S01]  /*bba0*/  LDGSTS.E.BYPASS.LTC128B.128 [R207+0x3100], [R166.64], !P2 ;  /* 0x03100000a6cf7fae */ /* 0x0003e2000d101d50 */
[C---:B---3--:R-:W-:Y:S06]  /*bbb0*/  HMMA.16816.F32 R20, R32.reuse, R24, RZ ;  /* 0x000000182014723c */ /* 0x048fec00000018ff */
[----:B------:R1:W-:Y:S02]  /*bbc0*/  LDGSTS.E.BYPASS.LTC128B.128 [R207+0x5100], [R164.64], !P1 ;  /* 0x05100000a4cf7fae */ /* 0x0003e4000c901d50 */
[C---:B------:R-:W-:Y:S05]  /*bbd0*/  HMMA.16816.F32 R24, R32.reuse, R26, RZ ;  /* 0x0000001a2018723c */ /* 0x040fea00000018ff */
[----:B------:R-:W-:Y:S03]  /*bbe0*/  LDSM.16.M88.4 R156, [R201+0xc100] ;  /* 0x00c10000c99c783b */ /* 0x000fe60000000200 */
[C---:B----4-:R-:W-:Y:S04]  /*bbf0*/  HMMA.16816.F32 R28, R32.reuse, R132, RZ ;  /* 0x00000084201c723c */ /* 0x050fe800000018ff */
[----:B------:R-:W0:Y:S04]  /*bc00*/  LDGDEPBAR ;  /* 0x00000000000079af */ /* 0x000e280000000000 */
[----:B------:R-:W-:Y:S03]  /*bc10*/  HMMA.16816.F32 R32, R32, R134, RZ ;  /* 0x000000862020723c */ /* 0x000fe600000018ff */
[----:B------:R-:W3:Y:S05]  /*bc20*/  LDSM.16.M88.4 R160, [R200+0x6100] ;  /* 0x00610000c8a0783b */ /* 0x000eea0000000200 */
[C---:B-----5:R-:W-:Y:S02]  /*bc30*/  HMMA.16816.F32 R4, R136.reuse, R140, R4 ;  /* 0x0000008c8804723c */ /* 0x060fe40000001804 */
[----:B------:R-:W4:Y:S06]  /*bc40*/  LDSM.16.M88.4 R132, [R200+0x6900] ;  /* 0x00690000c884783b */ /* 0x000f2c0000000200 */
[C---:B------:R-:W-:Y:S01]  /*bc50*/  HMMA.16816.F32 R8, R136.reuse, R142, R8 ;  /* 0x0000008e8808723c */ /* 0x040fe20000001808 */
[----:B-1----:R-:W1:Y:S07]  /*bc60*/  LDSM.16.M88.4 R164, [R200+0x7100] ;  /* 0x00710000c8a4783b */ /* 0x002e6e0000000200 */
[C---:B------:R-:W-:Y:S01]  /*bc70*/  HMMA.16816.F32 R12, R136.reuse, R144, R12 ;  /* 0x00000090880c723c */ /* 0x040fe2000000180c */
[----:B------:R-:W5:Y:S07]  /*bc80*/  LDSM.16.M88.4 R168, [R200+0x7900] ;  /* 0x00790000c8a8783b */ /* 0x000f6e0000000200 */
[C---:B------:R-:W-:Y:S01]  /*bc90*/  HMMA.16816.F32 R16, R136.reuse, R146, R16 ;  /* 0x000000928810723c */ /* 0x040fe20000001810 */
[----:B------:R-:W-:Y:S07]  /*bca0*/  LDSM.16.M88.4 R172, [R199+0xc100] ;  /* 0x00c10000c7ac783b */ /* 0x000fee0000000200 */
[C---:B------:R-:W-:Y:S01]  /*bcb0*/  HMMA.16816.F32 R20, R136.reuse, R148, R20 ;  /* 0x000000948814723c */ /* 0x040fe20000001814 */
[----:B------:R-:W1:Y:S07]  /*bcc0*/  LDSM.16.M88.4 R176, [R192] ;  /* 0x00000000c0b0783b */ /* 0x000e6e0000000200 */
[C---:B------:R-:W-:Y:S01]  /*bcd0*/  HMMA.16816.F32 R24, R136.reuse, R150, R24 ;  /* 0x000000968818723c */ /* 0x040fe20000001818 */
[----:B------:R-:W-:Y:S07]  /*bce0*/  LDSM.16.M88.4 R140, [R192+0x1000] ;  /* 0x00100000c08c783b */ /* 0x000fee0000000200 */
[C---:B--2---:R-:W-:Y:S01]  /*bcf0*/  HMMA.16816.F32 R28, R136.reuse, R152, R28 ;  /* 0x00000098881c723c */ /* 0x044fe2000000181c */
[----:B------:R-:W-:Y:S07]  /*bd00*/  LDSM.16.M88.4 R144, [R192+0x1800] ;  /* 0x00180000c090783b */ /* 0x000fee0000000200 */
[----:B------:R-:W-:Y:S01]  /*bd10*/  HMMA.16816.F32 R32, R136, R154, R32 ;  /* 0x0000009a8820723c */ /* 0x000fe20000001820 */
[----:B------:R-:W2:Y:S07]  /*bd20*/  LDSM.16.M88.4 R136, [R192+0x800] ;  /* 0x00080000c088783b */ /* 0x000eae0000000200 */
[C---:B---3--:R-:W-:Y:S01]  /*bd30*/  HMMA.16816.F32 R4, R156.reuse, R160, R4 ;  /* 0x000000a09c04723c */ /* 0x048fe20000001804 */
[----:B------:R-:W-:Y:S07]  /*bd40*/  LDSM.16.M88.4 R148, [R206+0x10100] ;  /* 0x01010000ce94783b */ /* 0x000fee0000000200 */
[C---:B------:R-:W-:Y:S01]  /*bd50*/  HMMA.16816.F32 R8, R156.reuse, R162, R8 ;  /* 0x000000a29c08723c */ /* 0x040fe20000001808 */
[----:B------:R-:W3:Y:S07]  /*bd60*/  LDSM.16.M88.4 R152, [R205+0x8100] ;  /* 0x00810000cd98783b */ /* 0x000eee0000000200 */
[C---:B----4-:R-:W-:Y:S01]  /*bd70*/  HMMA.16816.F32 R12, R156.reuse, R132, R12 ;  /* 0x000000849c0c723c */ /* 0x050fe2000000180c */
[----:B------:R-:W-:Y:S07]  /*bd80*/  LDSM.16.M88.4 R160, [R205+0x9900] ;  /* 0x00990000cda0783b */ /* 0x000fee0000000200 */
[C---:B------:R-:W-:Y:S01]  /*bd90*/  HMMA.16816.F32 R16, R156.reuse, R134, R16 ;  /* 0x000000869c10723c */ /* 0x040fe20000001810 */
[----:B------:R-:W4:Y:S07]  /*bda0*/  LDSM.16.M88.4 R132, [R205+0x8900] ;  /* 0x00890000cd84783b */ /* 0x000f2e0000000200 */
[C---:B-1----:R-:W-:Y:S08]  /*bdb0*/  HMMA.16816.F32 R20, R156.reuse, R164, R20 ;  /* 0x000000a49c14723c */ /* 0x042ff00000001814 */
[C---:B------:R-:W-:Y:S01]  /*bdc0*/  HMMA.16816.F32 R24, R156.reuse, R166, R24 ;  /* 0x000000a69c18723c */ /* 0x040fe20000001818 */
[----:B------:R-:W-:Y:S07]  /*bdd0*/  LDSM.16.M88.4 R164, [R202+0x10100] ;  /* 0x01010000caa4783b */ /* 0x000fee0000000200 */
[C---:B-----5:R-:W-:Y:S08]  /*bde0*/  HMMA.16816.F32 R28, R156.reuse, R168, R28 ;  /* 0x000000a89c1c723c */ /* 0x060ff0000000181c */
[----:B------:R-:W-:Y:S01]  /*bdf0*/  HMMA.16816.F32 R32, R156, R170, R32 ;  /* 0x000000aa9c20723c */ /* 0x000fe20000001820 */
[----:B------:R-:W1:Y:S07]  /*be00*/  LDSM.16.M88.4 R156, [R205+0x9100] ;  /* 0x00910000cd9c783b */ /* 0x000e6e0000000200 */
[C---:B------:R-:W-:Y:S01]  /*be10*/  HMMA.16816.F32 R4, R172.reuse, R176, R4 ;  /* 0x000000b0ac04723c */ /* 0x040fe20000001804 */
[----:B------:R-:W5:Y:S07]  /*be20*/  LDSM.16.M88.4 R168, [R191] ;  /* 0x00000000bfa8783b */ /* 0x000f6e0000000200 */
        /* <DEDUP_REMOVED lines=11> */
[C---:B---3--:R-:W-:Y:S01]  /*bee0*/  HMMA.16816.F32 R4, R148.reuse, R152, R4 ;  /* 0x000000989404723c */ /* 0x048fe20000001804 */
[----:B------:R-:W3:Y:S07]  /*bef0*/  LDSM.16.M88.4 R172, [R201+0x10100] ;  /* 0x01010000c9ac783b */ /* 0x000eee0000000200 */
[C---:B------:R-:W-:Y:S01]  /*bf00*/  HMMA.16816.F32 R8, R148.reuse, R154, R8 ;  /* 0x0000009a9408723c */ /* 0x040fe20000001808 */
[----:B------:R-:W-:Y:S07]  /*bf10*/  LDSM.16.M88.4 R152, [R200+0x9900] ;  /* 0x00990000c898783b */ /* 0x000fee0000000200 */
[C---:B----4-:R-:W-:Y:S08]  /*bf20*/  HMMA.16816.F32 R12, R148.reuse, R132, R12 ;  /* 0x00000084940c723c */ /* 0x050ff0000000180c */
[C---:B------:R-:W-:Y:S01]  /*bf30*/  HMMA.16816.F32 R16, R148.reuse, R134, R16 ;  /* 0x000000869410723c */ /* 0x040fe20000001810 */
[----:B------:R-:W4:Y:S07]  /*bf40*/  LDSM.16.M88.4 R132, [R200+0x8900] ;  /* 0x00890000c884783b */ /* 0x000f2e0000000200 */
[C---:B-1----:R-:W-:Y:S08]  /*bf50*/  HMMA.16816.F32 R20, R148.reuse, R156, R20 ;  /* 0x0000009c9414723c */ /* 0x042ff00000001814 */
[C---:B------:R-:W-:Y:S01]  /*bf60*/  HMMA.16816.F32 R24, R148.reuse, R158, R24 ;  /* 0x0000009e9418723c */ /* 0x040fe20000001818 */
[----:B------:R-:W-:Y:S07]  /*bf70*/  LDSM.16.M88.4 R156, [R199+0x10100] ;  /* 0x01010000c79c783b */ /* 0x000fee0000000200 */
[C---:B------:R-:W-:Y:S08]  /*bf80*/  HMMA.16816.F32 R28, R148.reuse, R160, R28 ;  /* 0x000000a0941c723c */ /* 0x040ff0000000181c */
[----:B------:R-:W-:Y:S01]  /*bf90*/  HMMA.16816.F32 R32, R148, R162, R32 ;  /* 0x000000a29420723c */ /* 0x000fe20000001820 */
[----:B------:R-:W1:Y:S07]  /*bfa0*/  LDSM.16.M88.4 R148, [R200+0x9100] ;  /* 0x00910000c894783b */ /* 0x000e6e0000000200 */
[C---:B-----5:R-:W-:Y:S01]  /*bfb0*/  HMMA.16816.F32 R4, R164.reuse, R168, R4 ;  /* 0x000000a8a404723c */ /* 0x060fe20000001804 */
[----:B------:R-:W5:Y:S07]  /*bfc0*/  LDSM.16.M88.4 R160, [R192+0x2000] ;  /* 0x00200000c0a0783b */ /* 0x000f6e0000000200 */
        /* <DEDUP_REMOVED lines=11> */
[C---:B---3--:R-:W-:Y:S01]  /*c080*/  HMMA.16816.F32 R4, R172.reuse, R176, R4 ;  /* 0x000000b0ac04723c */ /* 0x048fe20000001804 */
[----:B------:R-:W3:Y:S07]  /*c090*/  LDSM.16.M88.4 R164, [R206+0x14100] ;  /* 0x01410000cea4783b */ /* 0x000eee0000000200 */
[C---:B------:R-:W-:Y:S01]  /*c0a0*/  HMMA.16816.F32 R8, R172.reuse, R178, R8 ;  /* 0x000000b2ac08723c */ /* 0x040fe20000001808 */
[----:B------:R-:W-:Y:S07]  /*c0b0*/  LDSM.16.M88.4 R176, [R187] ;  /* 0x00000000bbb0783b */ /* 0x000fee0000000200 */
[C---:B----4-:R-:W-:Y:S08]  /*c0c0*/  HMMA.16816.F32 R12, R172.reuse, R132, R12 ;  /* 0x00000084ac0c723c */ /* 0x050ff0000000180c */
[C---:B------:R-:W-:Y:S01]  /*c0d0*/  HMMA.16816.F32 R16, R172.reuse, R134, R16 ;  /* 0x00000086ac10723c */ /* 0x040fe20000001810 */
[----:B------:R-:W4:Y:S07]  /*c0e0*/  LDSM.16.M88.4 R132, [R205+0xa900] ;  /* 0x00a90000cd84783b */ /* 0x000f2e0000000200 */
[C---:B-1----:R-:W-:Y:S08]  /*c0f0*/  HMMA.16816.F32 R20, R172.reuse, R148, R20 ;  /* 0x00000094ac14723c */ /* 0x042ff00000001814 */
[C---:B------:R-:W-:Y:S01]  /*c100*/  HMMA.16816.F32 R24, R172.reuse, R150, R24 ;  /* 0x00000096ac18723c */ /* 0x040fe20000001818 */
[----:B------:R-:W1:Y:S07]  /*c110*/  LDSM.16.M88.4 R148, [R205+0xb100] ;  /* 0x00b10000cd94783b */ /* 0x000e6e0000000200 */
        /* <DEDUP_REMOVED lines=29> */
[----:B------:R-:W1:Y:S01]  /*c2f0*/  LDSM.16.M88.4 R164, [R199+0x14100] ;  /* 0x01410000c7a4783b */ /* 0x000e620000000200 */
[C---:B-----5:R-:W-:Y:S08]  /*c300*/  HMMA.16816.F32 R4, R172.reuse, R176, R4 ;  /* 0x000000b0ac04723c */ /* 0x060ff00000001804 */
[C---:B------:R-:W-:Y:S08]  /*c310*/  HMMA.16816.F32 R8, R172.reuse, R178, R8 ;  /* 0x000000b2ac08723c */ /* 0x040ff00000001808 */
[C---:B--2---:R-:W-:Y:S08]  /*c320*/  HMMA.16816.F32 R12, R172.reuse, R136, R12 ;  /* 0x00000088ac0c723c */ /* 0x044ff0000000180c */
[C---:B------:R-:W-:Y:S08]  /*c330*/  HMMA.16816.F32 R16, R172.reuse, R138, R16 ;  /* 0x0000008aac10723c */ /* 0x040ff00000001810 */
[C---:B------:R-:W-:Y:S08]  /*c340*/  HMMA.16816.F32 R20, R172.reuse, R140, R20 ;  /* 0x0000008cac14723c */ /* 0x040ff00000001814 */
[C---:B------:R-:W-:Y:S08]  /*c350*/  HMMA.16816.F32 R24, R172.reuse, R142, R24 ;  /* 0x0000008eac18723c */ /* 0x040ff00000001818 */
[C---:B------:R-:W-:Y:S08]  /*c360*/  HMMA.16816.F32 R28, R172.reuse, R144, R28 ;  /* 0x00000090ac1c723c */ /* 0x040ff0000000181c */
[----:B------:R-:W-:Y:S08]  /*c370*/  HMMA.16816.F32 R32, R172, R146, R32 ;  /* 0x00000092ac20723c */ /* 0x000ff00000001820 */
[C---:B---3--:R-:W-:Y:S08]  /*c380*/  HMMA.16816.F32 R4, R156.reuse, R160, R4 ;  /* 0x000000a09c04723c */ /* 0x048ff00000001804 */
[C---:B------:R-:W-:Y:S08]  /*c390*/  HMMA.16816.F32 R8, R156.reuse, R162, R8 ;  /* 0x000000a29c08723c */ /* 0x040ff00000001808 */
[C---:B----4-:R-:W-:Y:S08]  /*c3a0*/  HMMA.16816.F32 R12, R156.reuse, R132, R12 ;  /* 0x000000849c0c723c */ /* 0x050ff0000000180c */
        /* <DEDUP_REMOVED lines=9> */
[----:B------:R-:W-:Y:S01]  /*c440*/  FMUL.FTZ R137, R4, c[0x0][0x320] ;  /* 0x0000c80004897a20 */ /* 0x000fe20000410000 */
[C---:B------:R-:W-:Y:S03]  /*c450*/  HMMA.16816.F32 R16, R164.reuse, R134, R16 ;  /* 0x00000086a410723c */ /* 0x040fe60000001810 */
[----:B------:R-:W-:Y:S02]  /*c460*/  FMUL.FTZ R138, R5, c[0x0][0x320] ;  /* 0x0000c800058a7a20 */ /* 0x000fe40000410000 */
[----:B------:R-:W1:Y:S01]  /*c470*/  MUFU.TANH R137, R137 ;  /* 0x0000008900897308 */ /* 0x000e620000002400 */
[----:B------:R-:W-:Y:S02]  /*c480*/  FMUL.FTZ R0, R6, c[0x0][0x320] ;  /* 0x0000c80006007a20 */ /* 0x000fe40000410000 */
[----:B------:R-:W-:Y:S02]  /*c490*/  FMUL.FTZ R136, R7, c[0x0][0x320] ;  /* 0x0000c80007887a20 */ /* 0x000fe40000410000 */
[----:B------:R-:W2:Y:S02]  /*c4a0*/  LDSM.16.M88.4 R4, [R192+0x5000] ;  /* 0x00500000c004783b */ /* 0x000ea40000000200 */
[----:B------:R-:W-:Y:S02]  /*c4b0*/  FMUL.FTZ R9, R9, c[0x0][0x320] ;  /* 0x0000c80009097a20 */ /* 0x000fe40000410000 */
[----:B------:R-:W-:Y:S01]  /*c4c0*/  FMUL.FTZ R10, R10, c[0x0][0x320] ;  /* 0x0000c8000a0a7a20 */ /* 0x000fe20000410000 */
[----:B------:R-:W3:Y:S01]  /*c4d0*/  MUFU.TANH R138, R138 ;  /* 0x0000008a008a7308 */ /* 0x000ee20000002400 */
[----:B------:R-:W-:Y:S02]  /*c4e0*/  FMUL.FTZ R11, R11, c[0x0][0x320] ;  /* 0x0000c8000b0b7a20 */ /* 0x000fe40000410000 */
[----:B------:R-:W-:Y:S02]  /*c4f0*/  FMUL.FTZ R139, R8, c[0x0][0x320] ;  /* 0x0000c800088b7a20 */ /* 0x000fe40000410000 */
[----:B------:R-:W-:Y:S02]  /*c500*/  FMUL.FTZ R8, R12, c[0x0][0x320] ;  /* 0x0000c8000c087a20 */ /* 0x000fe40000410000 */
[----:B------:R-:W-:Y:S02]  /*c510*/  FMUL.FTZ R14, R14, c[0x0][0x320] ;  /* 0x0000c8000e0e7a20 */ /* 0x000fe40000410000 */
[----:B------:R-:W-:Y:S01]  /*c520*/  FMUL.FTZ R15, R15, c[0x0][0x320] ;  /* 0x0000c8000f0f7a20 */ /* 0x000fe20000410000 */
[----:B------:R-:W4:Y:S01]  /*c530*/  MUFU.TANH R140, R9 ;  /* 0x00000009008c7308 */ /* 0x000f220000002400 */
[----:B------:R-:W-:Y:S02]  /*c540*/  FMUL.FTZ R142, R16, c[0x0][0x320] ;  /* 0x0000c800108e7a20 */ /* 0x000fe40000410000 */
[----:B------:R-:W-:Y:S02]  /*c550*/  FMUL.FTZ R18, R18, c[0x0][0x320] ;  /* 0x0000c80012127a20 */ /* 0x000fe40000410000 */
[----:B------:R-:W-:Y:S02]  /*c560*/  FMUL.FTZ R19, R19, c[0x0][0x320] ;  /* 0x0000c80013137a20 */ /* 0x000fe40000410000 */
[----:B------:R-:W-:Y:S02]  /*c570*/  FMUL.FTZ R162, R13, c[0x0][0x320] ;  /* 0x0000c8000da27a20 */ /* 0x000fe40000410000 */
[----:B------:R-:W-:Y:S01]  /*c580*/  FMUL.FTZ R13, R17, c[0x0][0x320] ;  /* 0x0000c800110d7a20 */ /* 0x000fe20000410000 */
[----:B------:R-:W1:Y:S10]  /*c590*/  MUFU.TANH R132, R10 ;  /* 0x0000000a00847308 */ /* 0x000e740000002400 */
[----:B------:R-:W1:Y:S01]  /*c5a0*/  MUFU.TANH R133, R11 ;  /* 0x0000000b00857308 */ /* 0x000e620000002400 */
[C---:B--2---:R-:W-:Y:S09]  /*c5b0*/  HMMA.16816.F32 R20, R164.reuse, R4, R20 ;  /* 0x00000004a414723c */ /* 0x044ff20000001814 */
[----:B------:R2:W1:Y:S03]  /*c5c0*/  MUFU.TANH R12, R8 ;  /* 0x00000008000c7308 */ /* 0x0004660000002400 */
[----:B------:R-:W-:Y:S01]  /*c5d0*/  @P5 IMAD.HI.U32 R4, R212, c[0x0][0x2c8], RZ ;  /* 0x0000b200d4045a27 */ /* 0x000fe200078e00ff */
[C---:B------:R-:W-:Y:S03]  /*c5e0*/  HMMA.16816.F32 R24, R164.reuse, R6, R24 ;  /* 0x00000006a418723c */ /* 0x040fe60000001818 */
[----:B------:R-:W-:Y:S01]  /*c5f0*/  IMAD.MOV.U32 R5, RZ, RZ, R212 ;  /* 0x000000ffff057224 */ /* 0x000fe200078e00d4 */
[----:B------:R-:W-:Y:S02]  /*c600*/  @P4 SHF.R.U32.HI R5, RZ, c[0x0][0x2cc], R4 ;  /* 0x0000b300ff054a19 */ /* 0x000fe40000011604 */
[----:B------:R5:W1:Y:S01]  /*c610*/  MUFU.TANH R163, R14 ;  /* 0x0000000e00a37308 */ /* 0x000a620000002400 */
[----:B------:R-:W-:Y:S05]  /*c620*/  @P0 IADD3 R4, P4, R210, UR7, RZ ;  /* 0x00000007d2040c10 */ /* 0x000fea000ff9e0ff */
[----:B------:R-:W-:Y:S02]  /*c630*/  @P0 LEA R16, P6, R4, c[0x0][0x1c8], 0x1 ;  /* 0x0000720004100a11 */ /* 0x000fe400078c08ff */
[----:B------:R-:W-:Y:S01]  /*c640*/  @P0 IADD3 R6, P5, R183, UR7, RZ ;  /* 0x00000007b7060c10 */ /* 0x000fe2000ffbe0ff */
[----:B------:R-:W-:Y:S01]  /*c650*/  FMUL.FTZ R22, R22, c[0x0][0x320] ;  /* 0x0000c80016167a20 */ /* 0x000fe20000410000 */
[----:B------:R1:W1:Y:S01]  /*c660*/  MUFU.TANH R161, R15 ;  /* 0x0000000f00a17308 */ /* 0x0002620000002400 */
[----:B------:R-:W-:Y:S01]  /*c670*/  FMUL.FTZ R23, R23, c[0x0][0x320] ;  /* 0x0000c80017177a20 */ /* 0x000fe20000410000 */
[----:B------:R-:W-:Y:S01]  /*c680*/  @P0 IADD3.X R7, R182, UR6, RZ, P5, !PT ;  /* 0x00000006b6070c10 */ /* 0x000fe2000affe4ff */
[----:B------:R-:W-:Y:S01]  /*c690*/  FMUL.FTZ R160, R20, c[0x0][0x320] ;  /* 0x0000c80014a07a20 */ /* 0x000fe20000410000 */
[----:B--2---:R-:W2:Y:S01]  /*c6a0*/  LDSM.16.M88.4 R8, [R192+0x5800] ;  /* 0x00580000c008783b */ /* 0x004ea20000000200 */
[----:B------:R-:W-:Y:S04]  /*c6b0*/  DEPBAR.LE SB0, 0x0 ;  /* 0x000080000000791a */ /* 0x000fe80000000000 */
[----:B------:R-:W-:Y:S01]  /*c6c0*/  FMUL.FTZ R25, R25, c[0x0][0x320] ;  /* 0x0000c80019197a20 */ /* 0x000fe20000410000 */
[----:B------:R1:W1:Y:S01]  /*c6d0*/  MUFU.TANH R159, R22 ;  /* 0x00000016009f7308 */ /* 0x0002620000002400 */
[----:B------:R-:W-:Y:S01]  /*c6e0*/  BAR.SYNC.DEFER_BLOCKING 0x0 ;  /* 0x0000000000007b1d */ /* 0x000fe20000010000 */
[----:B------:R-:W-:Y:S02]  /*c6f0*/  FMUL.FTZ R156, R24, c[0x0][0x320] ;  /* 0x0000c800189c7a20 */ /* 0x000fe40000410000 */
[----:B------:R-:W-:Y:S02]  /*c700*/  FMUL.FTZ R158, R21, c[0x0][0x320] ;  /* 0x0000c800159e7a20 */ /* 0x000fe40000410000 */
[----:B------:R-:W-:Y:S02]  /*c710*/  FMUL.FTZ R26, R26, c[0x0][0x320] ;  /* 0x0000c8001a1a7a20 */ /* 0x000fe40000410000 */
[----:B------:R-:W-:Y:S02]  /*c720*/  FMUL.FTZ R27, R27, c[0x0][0x320] ;  /* 0x0000c8001b1b7a20 */ /* 0x000fe40000410000 */
[----:B------:R1:W1:Y:S10]  /*c730*/  MUFU.TANH R157, R23 ;  /* 0x00000017009d7308 */ /* 0x0002740000002400 */
[----:B------:R1:W1:Y:S10]  /*c740*/  MUFU.TANH R154, R25 ;  /* 0x00000019009a7308 */ /* 0x0002740000002400 */
[----:B------:R1:W1:Y:S01]  /*c750*/  MUFU.TANH R143, R18 ;  /* 0x00000012008f7308 */ /* 0x0002620000002400 */
[C---:B--2---:R-:W-:Y:S09]  /*c760*/  HMMA.16816.F32 R28, R164.reuse, R8, R28 ;  /* 0x00000008a41c723c */ /* 0x044ff2000000181c */
[----:B------:R2:W2:Y:S03]  /*c770*/  MUFU.TANH R141, R19 ;  /* 0x00000013008d7308 */ /* 0x0004a60000002400 */
[----:B------:R-:W-:Y:S01]  /*c780*/  @P0 IADD3.X R9, R217, UR6, RZ, P4, !PT ;  /* 0x00000006d9090c10 */ /* 0x000fe2000a7fe4ff */
[----:B------:R-:W-:Y:S03]  /*c790*/  HMMA.16816.F32 R32, R164, R10, R32 ;  /* 0x0000000aa420723c */ /* 0x000fe60000001820 */
[----:B------:R-:W-:Y:S02]  /*c7a0*/  @P0 LEA.HI.X R17, R4, c[0x0][0x1cc], R9, 0x1, P6 ;  /* 0x0000730004110a11 */ /* 0x000fe400030f0c09 */
[C---:B-----5:R-:W-:Y:S01]  /*c7b0*/  @P0 LEA R14, P4, R6.reuse, c[0x0][0x1c8], 0x1 ;  /* 0x00007200060e0a11 */ /* 0x060fe200078808ff */
[----:B------:R-:W2:Y:S02]  /*c7c0*/  MUFU.TANH R0, R0 ;  /* 0x0000000000007308 */ /* 0x000ea40000002400 */
[----:B------:R-:W-:Y:S01]  /*c7d0*/  @!PT LDS RZ, [RZ] ;  /* 0x00000000fffff984 */ /* 0x000fe20000000800 */
[----:B------:R-:W-:Y:S01]  /*c7e0*/  @!PT LDS RZ, [RZ] ;  /* 0x00000000fffff984 */ /* 0x000fe20000000800 */
[----:B------:R-:W-:Y:S01]  /*c7f0*/  @!PT LDS RZ, [RZ] ;  /* 0x00000000fffff984 */ /* 0x000fe20000000800 */
[----:B------:R2:W-:Y:S01]  /*c800*/  @P0 LDGSTS.E.BYPASS.LTC128B.128 [R207+0x6100], [R16.64], !P3 ;  /* 0x0610000010cf0fae */ /* 0x0005e2000d901d50 */
[----:B-1----:R-:W-:Y:S03]  /*c810*/  @P0 LEA.HI.X R15, R6, c[0x0][0x1cc], R7, 0x1, P4 ;  /* 0x00007300060f0a11 */ /* 0x002fe600020f0c07 */
[----:B------:R-:W-:Y:S01]  /*c820*/  @P0 IADD3 R4, P5, R181, UR7, RZ ;  /* 0x00000007b5040c10 */ /* 0x000fe2000ffbe0ff */
[----:B------:R-:W-:Y:S01]  /*c830*/  @UP3 UIADD3 UR7, UP0, UR12, UR7, URZ ;  /* 0x000000070c073290 */ /* 0x000fe2000ff1e03f */
[----:B------:R-:W-:Y:S01]  /*c840*/  FMUL.FTZ R28, R28, c[0x0][0x320] ;  /* 0x0000c8001c1c7a20 */ /* 0x000fe20000410000 */
[----:B------:R1:W-:Y:S01]  /*c850*/  @P0 LDGSTS.E.BYPASS.LTC128B.128 [R207+0x8100], [R14.64], !P2 ;  /* 0x081000000ecf0fae */ /* 0x0003e2000d101d50 */
[----:B------:R-:W1:Y:S01]  /*c860*/  MUFU.TANH R136, R136 ;  /* 0x0000008800887308 */ /* 0x000e620000002400 */
[----:B------:R-:W-:Y:S01]  /*c870*/  @P0 LEA R22, P4, R4, c[0x0][0x1c8], 0x1 ;  /* 0x0000720004160a11 */ /* 0x000fe200078808ff */
[----:B------:R-:W-:Y:S01]  /*c880*/  FMUL.FTZ R29, R29, c[0x0][0x320] ;  /* 0x0000c8001d1d7a20 */ /* 0x000fe20000410000 */
[----:B------:R-:W-:Y:S01]  /*c890*/  @P0 IADD3.X R7, R180, UR6, RZ, P5, !PT ;  /* 0x00000006b4070c10 */ /* 0x000fe2000affe4ff */
[----:B------:R-:W-:Y:S01]  /*c8a0*/  @UP3 UIADD3.X UR6, UR11, UR6, URZ, UP0, !UPT ;  /* 0x000000060b063290 */ /* 0x000fe200087fe43f */
[----:B------:R-:W-:Y:S01]  /*c8b0*/  @P0 IADD3 R9, P6, R210, UR7, RZ ;  /* 0x00000007d2090c10 */ /* 0x000fe2000ffde0ff */
[----:B------:R-:W-:Y:S01]  /*c8c0*/  FMUL.FTZ R30, R30, c[0x0][0x320] ;  /* 0x0000c8001e1e7a20 */ /* 0x000fe20000410000 */
[----:B------:R-:W-:Y:S01]  /*c8d0*/  @P0 LEA.HI.X R23, R4, c[0x0][0x1cc], R7, 0x1, P4 ;  /* 0x0000730004170a11 */ /* 0x000fe200020f0c07 */
[----:B------:R-:W-:Y:S01]  /*c8e0*/  FMUL.FTZ R31, R31, c[0x0][0x320] ;  /* 0x0000c8001f1f7a20 */ /* 0x000fe20000410000 */
[----:B------:R-:W-:Y:S01]  /*c8f0*/  @P0 IADD3 R7, P5, R183, UR7, RZ ;  /* 0x00000007b7070c10 */ /* 0x000fe2000ffbe0ff */
[----:B------:R-:W1:Y:S01]  /*c900*/  MUFU.TANH R139, R139 ;  /* 0x0000008b008b7308 */ /* 0x000e620000002400 */
[----:B------:R-:W-:Y:S01]  /*c910*/  @P0 IADD3.X R8, R217, UR6, RZ, P6, !PT ;  /* 0x00000006d9080c10 */ /* 0x000fe2000b7fe4ff */
[----:B------:R1:W-:Y:S01]  /*c920*/  @P0 LDGSTS.E.BYPASS.LTC128B.128 [R207+0xa100], [R22.64], !P1 ;  /* 0x0a10000016cf0fae */ /* 0x0003e2000c901d50 */
[----:B------:R-:W-:Y:S01]  /*c930*/  @P0 LEA R24, P6, R9, c[0x0][0x1c8], 0x1 ;  /* 0x0000720009180a11 */ /* 0x000fe200078c08ff */
[----:B------:R-:W-:Y:S01]  /*c940*/  FMUL.FTZ R32, R32, c[0x0][0x320] ;  /* 0x0000c80020207a20 */ /* 0x000fe20000410000 */
[----:B------:R-:W-:Y:S01]  /*c950*/  @P0 IADD3.X R4, R182, UR6, RZ, P5, !PT ;  /* 0x00000006b6040c10 */ /* 0x000fe2000affe4ff */
[----:B------:R-:W-:Y:S01]  /*c960*/  FMUL.FTZ R33, R33, c[0x0][0x320] ;  /* 0x0000c80021217a20 */ /* 0x000fe20000410000 */
[----:B------:R-:W-:Y:S01]  /*c970*/  @P0 LEA.HI.X R25, R9, c[0x0][0x1cc], R8, 0x1, P6 ;  /* 0x0000730009190a11 */ /* 0x000fe200030f0c08 */
[----:B------:R-:W-:Y:S01]  /*c980*/  FMUL.FTZ R34, R34, c[0x0][0x320] ;  /* 0x0000c80022227a20 */ /* 0x000fe20000410000 */
[----:B------:R-:W-:Y:S01]  /*c990*/  @P0 LEA R18, P5, R7, c[0x0][0x1c8], 0x1 ;  /* 0x0000720007120a11 */ /* 0x000fe200078a08ff */
[----:B------:R-:W1:Y:S01]  /*c9a0*/  MUFU.TANH R162, R162 ;  /* 0x000000a200a27308 */ /* 0x000e620000002400 */
[----:B------:R-:W-:Y:S01]  /*c9b0*/  @P0 IADD3 R6, P4, R181, UR7, RZ ;  /* 0x00000007b5060c10 */ /* 0x000fe2000ff9e0ff */
[----:B------:R1:W-:Y:S01]  /*c9c0*/  @P0 LDGSTS.E.BYPASS.LTC128B.128 [R207+0x7100], [R24.64], !P3 ;  /* 0x0710000018cf0fae */ /* 0x0003e2000d901d50 */
[----:B--2---:R-:W-:Y:S01]  /*c9d0*/  @P0 LEA.HI.X R19, R7, c[0x0][0x1cc], R4, 0x1, P5 ;  /* 0x0000730007130a11 */ /* 0x004fe200028f0c04 */
[----:B------:R-:W-:Y:S01]  /*c9e0*/  FMUL.FTZ R35, R35, c[0x0][0x320] ;  /* 0x0000c80023237a20 */ /* 0x000fe20000410000 */
[----:B------:R-:W-:Y:S01]  /*c9f0*/  @P0 IADD3.X R11, R180, UR6, RZ, P4, !PT ;  /* 0x00000006b40b0c10 */ /* 0x000fe2000a7fe4ff */
[----:B------:R-:W-:Y:S01]  /*ca00*/  USHF.L.U32 UR6, UR13, 0x6, URZ ;  /* 0x000000060d067899 */ /* 0x000fe2000800063f */
[C---:B------:R-:W-:Y:S02]  /*ca10*/  @P0 LEA R20, P4, R6.reuse, c[0x0][0x1c8], 0x1 ;  /* 0x0000720006140a11 */ /* 0x040fe400078808ff */
[----:B------:R2:W-:Y:S01]  /*ca20*/  @P0 LDGSTS.E.BYPASS.LTC128B.128 [R207+0x9100], [R18.64], !P2 ;  /* 0x0910000012cf0fae */ /* 0x0005e2000d101d50 */
[----:B------:R-:W1:Y:S01]  /*ca30*/  MUFU.TANH R142, R142 ;  /* 0x0000008e008e7308 */ /* 0x000e620000002400 */
[----:B------:R-:W-:Y:S01]  /*ca40*/  @P0 LEA.HI.X R21, R6, c[0x0][0x1cc], R11, 0x1, P4 ;  /* 0x0000730006150a11 */ /* 0x000fe200020f0c0b */
[----:B------:R-:W-:Y:S04]  /*ca50*/  IMAD.U32 R4, RZ, RZ, UR6 ;  /* 0x00000006ff047e24 */ /* 0x000fe8000f8e00ff */
[----:B------:R2:W-:Y:S01]  /*ca60*/  @P0 LDGSTS.E.BYPASS.LTC128B.128 [R207+0xb100], [R20.64], !P1 ;  /* 0x0b10000014cf0fae */ /* 0x0005e2000c901d50 */
[----:B------:R-:W-:Y:S02]  /*ca70*/  IADD3 R7, -R213, 0x1, -R4 ;  /* 0x00000001d5077810 */ /* 0x000fe40007ffe904 */
[----:B------:R-:W-:Y:S01]  /*ca80*/  PLOP3.LUT P0, PT, PT, PT, UP1, 0x40, 0x0 ;  /* 0x000000000000781c */ /* 0x000fe20003f0e818 */
[----:B------:R-:W1:Y:S01]  /*ca90*/  MUFU.TANH R13, R13 ;  /* 0x0000000d000d7308 */ /* 0x000e620000002400 */
[----:B------:R-:W-:Y:S02]  /*caa0*/  IADD3 R7, R7, c[0x0][0x1d0], RZ ;  /* 0x0000740007077a10 */ /* 0x000fe40007ffe0ff */
[----:B------:R-:W0:Y:S02]  /*cab0*/  LDGDEPBAR ;  /* 0x00000000000079af */ /* 0x000e240000000000 */
[----:B------:R-:W-:Y:S04]  /*cac0*/  IADD3 R7, R7, -c[0x0][0x168], RZ ;  /* 0x80005a0007077a10 */ /* 0x000fe80007ffe0ff */
[C---:B------:R-:W-:Y:S01]  /*cad0*/  IADD3 R9, R7.reuse, c[0x0][0x328], RZ ;  /* 0x0000ca0007097a10 */ /* 0x040fe20007ffe0ff */
[----:B------:R-:W1:Y:S01]  /*cae0*/  MUFU.TANH R160, R160 ;  /* 0x000000a000a07308 */ /* 0x000e620000002400 */
[----:B------:R-:W1:Y:S01]  /*caf0*/  SHFL.IDX PT, R6, R5, RZ, 0x1c1f ;  /* 0x001c1fff05067589 */ /* 0x000e6200000e0000 */
[----:B------:R-:W-:Y:S08]  /*cb00*/  IADD3 R7, R7, UR14, RZ ;  /* 0x0000000e07077c10 */ /* 0x000ff0000fffe0ff */
[----:B------:R-:W2:Y:S10]  /*cb10*/  MUFU.TANH R158, R158 ;  /* 0x0000009e009e7308 */ /* 0x000eb40000002400 */
[----:B------:R-:W2:Y:S01]  /*cb20*/  MUFU.TANH R156, R156 ;  /* 0x0000009c009c7308 */ /* 0x000ea20000002400 */
[--C-:B-1----:R-:W-:Y:S02]  /*cb30*/  IMAD.IADD R14, R9, 0x1, R6.reuse ;  /* 0x00000001090e7824 */ /* 0x102fe400078e0206 */
[----:B------:R-:W-:Y:S07]  /*cb40*/  IMAD.IADD R11, R7, 0x1, R6 ;  /* 0x00000001070b7824 */ /* 0x000fee00078e0206 */
[----:B------:R1:W1:Y:S10]  /*cb50*/  MUFU.TANH R155, R26 ;  /* 0x0000001a009b7308 */ /* 0x0002740000002400 */
        /* <DEDUP_REMOVED lines=24> */
.L_x_184:
[----:B------:R-:W-:Y:S04]  /*cce0*/  MOV R6, c[0x0][0x32c] ;  /* 0x0000cb0000067a02 */ /* 0x000fe80000000f00 */
[----:B------:R-:W-:Y:S11]  /*ccf0*/  ISETP.NE.AND P0, PT, R6, 0x1, PT ;  /* 0x000000010600780c */ /* 0x000ff60003f05270 */
[----:B------:R-:W-:Y:S02]  /*cd00*/  @!UPT UIADD3 URZ, URZ, URZ, URZ ;  /* 0x0000003f3f3ff290 */ /* 0x000fe4000fffe03f */
[----:B------:R-:W-:Y:S05]  /*cd10*/  @P0 IMAD.HI.U32 R6, R15, c[0x0][0x330], RZ ;  /* 0x0000cc000f060a27 */ /* 0x000fea00078e00ff */
[----:B------:R-:W-:Y:S02]  /*cd20*/  @P0 SHF.R.U32.HI R15, RZ, c[0x0][0x334], R6 ;  /* 0x0000cd00ff0f0a19 */ /* 0x000fe40000011606 */
.L_x_185:
[----:B------:R-:W-:Y:S05]  /*cd30*/  BSYNC B0 ;  /* 0x0000000000007941 */ /* 0x000fea0003800000 */
.L_x_183:
[----:B------:R-:W-:Y:S04]  /*cd40*/  IMAD.MOV.U32 R6, RZ, RZ, c[0x0][0x32c] ;  /* 0x0000cb00ff067624 */ /* 0x000fe800078e00ff */
[----:B------:R-:W-:Y:S04]  /*cd50*/  IMAD R6, R15, R6, -UR6 ;  /* 0x800000060f067e24 */ /* 0x000fe8000f8e0206 */
[----:B------:R-:W-:Y:S05]  /*cd60*/  IMAD.IADD R6, R6, 0x1, -R213 ;  /* 0x0000000106067824 */ /* 0x000fea00078e0ad5 */
[----:B------:R-:W-:Y:S02]  /*cd70*/  IADD3 R15, R6, c[0x0][0x32c], RZ ;  /* 0x0000cb00060f7a10 */ /* 0x000fe40007ffe0ff */
[----:B------:R-:W-:Y:S02]  /*cd80*/  IMNMX R11, R11, R6, !PT ;  /* 0x000000060b0b7217 */ /* 0x000fe40007800200 */
[----:B------:R-:W-:Y:S02]  /*cd90*/  IMNMX R14, R14, R15, PT ;  /* 0x0000000f0e0e7217 */ /* 0x000fe40003800200 */
.L_x_182:
[----:B--234-:R-:W-:Y:S06]  /*cda0*/  UISETP.GT.AND UP0, UPT, UR13, -0x1, UPT ;  /* 0xffffffff0d00788c */ /* 0x01cfec000bf04270 */
[----:B------:R-:W-:Y:S04]  /*cdb0*/  PLOP3.LUT P0, PT, PT, PT, UP0, 0x80, 0x0 ;  /* 0x000000000000781c */ /* 0x000fe80003f0f008 */
[C---:B------:R-:W-:Y:S02]  /*cdc0*/  ISETP.GT.AND P4, PT, R11.reuse, 0x1, P0 ;  /* 0x000000010b00780c */ /* 0x040fe40000784270 */
[C---:B------:R-:W-:Y:S02]  /*cdd0*/  ISETP.GT.AND P5, PT, R11.reuse, RZ, P0 ;  /* 0x000000ff0b00720c */ /* 0x040fe400007a4270 */
[C---:B------:R-:W-:Y:S02]  /*cde0*/  ISETP.LT.OR P4, PT, R14.reuse, 0x2, P4 ;  /* 0x000000020e00780c */ /* 0x040fe40002781670 */
[----:B------:R-:W-:Y:S02]  /*cdf0*/  ISETP.LT.OR P5, PT, R14, 0x1, P5 ;  /* 0x000000010e00780c */ /* 0x000fe40002fa1670 */
[----:B------:R-:W-:Y:S02]  /*ce00*/  FSEL R138, R138, -INF , !P4 ;  /* 0xff8000008a8a7808 */ /* 0x000fe40006000000 */
[C---:B------:R-:W-:Y:S02]  /*ce10*/  ISETP.GT.AND P4, PT, R11.reuse, 0x10, P0 ;  /* 0x000000100b00780c */ /* 0x040fe40000784270 */
[----:B------:R-:W-:Y:S02]  /*ce20*/  ISETP.GT.AND P6, PT, R11, 0x8, P0 ;  /* 0x000000080b00780c */ /* 0x000fe400007c4270 */
[----:B------:R-:W-:Y:S02]  /*ce30*/  ISETP.LT.OR P4, PT, R14, 0x11, P4 ;  /* 0x000000110e00780c */ /* 0x000fe40002781670 */
[----:B------:R-:W-:Y:S02]  /*ce40*/  FSEL R10, R137, -INF , !P5 ;  /* 0xff800000890a7808 */ /* 0x000fe40006800000 */
[C---:B------:R-:W-:Y:S02]  /*ce50*/  ISETP.GT.AND P5, PT, R11.reuse, 0x9, P0 ;  /* 0x000000090b00780c */ /* 0x040fe400007a4270 */
[----:B------:R-:W-:Y:S02]  /*ce60*/  FSEL R164, R12, -INF , !P4 ;  /* 0xff8000000ca47808 */ /* 0x000fe40006000000 */
[----:B------:R-:W-:Y:S01]  /*ce70*/  ISETP.GT.AND P4, PT, R11, 0x19, P0 ;  /* 0x000000190b00780c */ /* 0x000fe20000784270 */
[----:B------:R-:W2:Y:S01]  /*ce80*/  SHFL.IDX PT, R12, R5, 0x1, 0x1c1f ;  /* 0x003c1f00050c7f89 */ /* 0x000ea200000e0000 */
        /* <DEDUP_REMOVED lines=11> */
[----:B------:R-:W-:Y:S01]  /*cf40*/  ISETP.LT.OR P4, PT, R14, 0x29, P4 ;  /* 0x000000290e00780c */ /* 0x000fe20002781670 */
[--C-:B--2---:R-:W-:Y:S01]  /*cf50*/  IMAD.IADD R5, R9, 0x1, R12.reuse ;  /* 0x0000000109057824 */ /* 0x104fe200078e020c */
[----:B------:R-:W-:Y:S01]  /*cf60*/  FSEL R162, R162, -INF , !P6 ;  /* 0xff800000a2a27808 */ /* 0x000fe20007000000 */
[----:B------:R-:W-:Y:S01]  /*cf70*/  IMAD.IADD R7, R7, 0x1, R12 ;  /* 0x0000000107077824 */ /* 0x000fe200078e020c */
[C---:B------:R-:W-:Y:S02]  /*cf80*/  ISETP.GT.AND P6, PT, R11.reuse, 0x20, P0 ;  /* 0x000000200b00780c */ /* 0x040fe400007c4270 */
[----:B------:R-:W-:Y:S02]  /*cf90*/  FSEL R142, R142, -INF , !P5 ;  /* 0xff8000008e8e7808 */ /* 0x000fe40006800000 */
[C---:B------:R-:W-:Y:S02]  /*cfa0*/  ISETP.GT.AND P5, PT, R11.reuse, 0x21, P0 ;  /* 0x000000210b00780c */ /* 0x040fe400007a4270 */
[----:B------:R-:W-:Y:S02]  /*cfb0*/  FSEL R156, R156, -INF , !P4 ;  /* 0xff8000009c9c7808 */ /* 0x000fe40006000000 */
[C---:B------:R-:W-:Y:S02]  /*cfc0*/  ISETP.GT.AND P4, PT, R11.reuse, 0x31, P0 ;  /* 0x000000310b00780c */ /* 0x040fe40000784270 */
[C---:B------:R-:W-:Y:S02]  /*cfd0*/  ISETP.LT.OR P6, PT, R14.reuse, 0x21, P6 ;  /* 0x000000210e00780c */ /* 0x040fe400037c1670 */
[C---:B------:R-:W-:Y:S02]  /*cfe0*/  ISETP.LT.OR P5, PT, R14.reuse, 0x22, P5 ;  /* 0x000000220e00780c */ /* 0x040fe40002fa1670 */
[----:B------:R-:W-:Y:S02]  /*cff0*/  ISETP.LT.OR P4, PT, R14, 0x32, P4 ;  /* 0x000000320e00780c */ /* 0x000fe40002781670 */
[----:B------:R-:W-:Y:S02]  /*d000*/  FSEL R160, R160, -INF , !P6 ;  /* 0xff800000a0a07808 */ /* 0x000fe40007000000 */
[C---:B------:R-:W-:Y:S02]  /*d010*/  ISETP.GT.AND P6, PT, R11.reuse, 0x29, P0 ;  /* 0x000000290b00780c */ /* 0x040fe400007c4270 */
[----:B------:R-:W-:Y:S02]  /*d020*/  FSEL R158, R158, -INF , !P5 ;  /* 0xff8000009e9e7808 */ /* 0x000fe40006800000 */
[C---:B------:R-:W-:Y:S02]  /*d030*/  ISETP.GT.AND P5, PT, R11.reuse, 0x30, P0 ;  /* 0x000000300b00780c */ /* 0x040fe400007a4270 */
[----:B-1----:R-:W-:Y:S02]  /*d040*/  FSEL R150, R150, -INF , !P4 ;  /* 0xff80000096967808 */ /* 0x002fe40006000000 */
[----:B------:R-:W-:Y:S02]  /*d050*/  PLOP3.LUT P4, PT, PT, PT, UP1, 0x40, 0x0 ;  /* 0x000000000000781c */ /* 0x000fe40003f8e818 */
[C---:B------:R-:W-:Y:S02]  /*d060*/  ISETP.LT.OR P6, PT, R14.reuse, 0x2a, P6 ;  /* 0x0000002a0e00780c */ /* 0x040fe400037c1670 */
[----:B------:R-:W-:Y:S02]  /*d070*/  ISETP.LT.OR P5, PT, R14, 0x31, P5 ;  /* 0x000000310e00780c */ /* 0x000fe40002fa1670 */
[----:B------:R-:W-:Y:S02]  /*d080*/  FSEL R154, R154, -INF , !P6 ;  /* 0xff8000009a9a7808 */ /* 0x000fe40007000000 */
[C---:B------:R-:W-:Y:S02]  /*d090*/  ISETP.GT.AND P6, PT, R11.reuse, 0x38, P0 ;  /* 0x000000380b00780c */ /* 0x040fe400007c4270 */
        /* <DEDUP_REMOVED lines=21> */
.L_x_188:
[----:B------:R-:W-:Y:S04]  /*d1f0*/  MOV R9, c[0x0][0x32c] ;  /* 0x0000cb0000097a02 */ /* 0x000fe80000000f00 */
[----:B------:R-:W-:Y:S11]  /*d200*/  ISETP.NE.AND P4, PT, R9, 0x1, PT ;  /* 0x000000010900780c */ /* 0x000ff60003f85270 */
[----:B------:R-:W-:Y:S02]  /*d210*/  @!UPT UIADD3 URZ, URZ, URZ, URZ ;  /* 0x0000003f3f3ff290 */ /* 0x000fe4000fffe03f */
[----:B------:R-:W-:Y:S05]  /*d220*/  @P4 IMAD.HI.U32 R9, R12, c[0x0][0x330], RZ ;  /* 0x0000cc000c094a27 */ /* 0x000fea00078e00ff */
[----:B------:R-:W-:Y:S02]  /*d230*/  @P4 SHF.R.U32.HI R12, RZ, c[0x0][0x334], R9 ;  /* 0x0000cd00ff0c4a19 */ /* 0x000fe40000011609 */
.L_x_189:
[----:B------:R-:W-:Y:S05]  /*d240*/  BSYNC B0 ;  /* 0x0000000000007941 */ /* 0x000fea0003800000 */
.L_x_187:
[----:B------:R-:W-:Y:S04]  /*d250*/  IMAD.MOV.U32 R9, RZ, RZ, c[0x0][0x32c] ;  /* 0x0000cb00ff097624 */ /* 0x000fe800078e00ff */
[----:B------:R-:W-:Y:S04]  /*d260*/  IMAD R14, R12, R9, -UR6 ;  /* 0x800000060c0e7e24 */ /* 0x000fe8000f8e0209 */
[----:B------:R-:W-:Y:S05]  /*d270*/  IMAD.IADD R14, R14, 0x1, -R213 ;  /* 0x000000010e0e7824 */ /* 0x000fea00078e0ad5 */
[----:B------:R-:W-:Y:S02]  /*d280*/  IADD3 R12, R14, c[0x0][0x32c], RZ ;  /* 0x0000cb000e0c7a10 */ /* 0x000fe40007ffe0ff */
[----:B------:R-:W-:Y:S02]  /*d290*/  IMNMX R7, R7, R14, !PT ;  /* 0x0000000e07077217 */ /* 0x000fe40007800200 */
[----:B------:R-:W-:Y:S02]  /*d2a0*/  IMNMX R5, R5, R12, PT ;  /* 0x0000000c05057217 */ /* 0x000fe40003800200 */
.L_x_186:
[----:B------:R-:W-:Y:S01]  /*d2b0*/  FMNMX.FTZ R17, R10, R3, !PT ;  /* 0x000000030a117209 */ /* 0x000fe20007810000 */
[----:B------:R-:W-:Y:S01]  /*d2c0*/  LDSM.16.MT88.4 R20, [R198+0x100] ;  /* 0x00010000c614783b */ /* 0x000fe20000004200 */
[----:B------:R-:W-:Y:S01]  /*d2d0*/  ISETP.GT.AND P6, PT, R7, RZ, P0 ;  /* 0x000000ff0700720c */ /* 0x000fe200007c4270 */
[----:B------:R-:W-:Y:S01]  /*d2e0*/  UISETP.GT.AND UP0, UPT, UR13, UR8, UPT ;  /* 0x000000080d00728c */ /* 0x000fe2000bf04270 */
[----:B------:R-:W-:Y:S01]  /*d2f0*/  FMNMX.FTZ R17, R138, R17, !PT ;  /* 0x000000118a117209 */ /* 0x000fe20007810000 */
[----:B------:R-:W-:Y:S01]  /*d300*/  UIADD3 UR13, UR13, -0x1, URZ ;  /* 0xffffffff0d0d7890 */ /* 0x000fe2000fffe03f */
[----:B------:R-:W-:Y:S02]  /*d310*/  ISETP.LT.OR P6, PT, R5, 0x1, P6 ;  /* 0x000000010500780c */ /* 0x000fe400037c1670 */
[----:B------:R-:W-:Y:S01]  /*d320*/  FMNMX.FTZ R17, R8, R17, !PT ;  /* 0x0000001108117209 */ /* 0x000fe20007810000 */
[----:B------:R-:W-:Y:S01]  /*d330*/  LDSM.16.MT88.4 R28, [R197+0x100] ;  /* 0x00010000c51c783b */ /* 0x000fe20000004200 */
[----:B------:R-:W-:Y:S02]  /*d340*/  ISETP.GT.AND P5, PT, R7, 0x1, P0 ;  /* 0x000000010700780c */ /* 0x000fe400007a4270 */
[----:B------:R-:W-:Y:S02]  /*d350*/  FMNMX.FTZ R17, R6, R17, !PT ;  /* 0x0000001106117209 */ /* 0x000fe40007810000 */
[----:B------:R-:W-:Y:S02]  /*d360*/  FSEL R15, R0, -INF , !P6 ;  /* 0xff800000000f7808 */ /* 0x000fe40007000000 */
[----:B------:R-:W-:Y:S02]  /*d370*/  FMNMX.FTZ R17, R164, R17, !PT ;  /* 0x00000011a4117209 */ /* 0x000fe40007810000 */
[----:B------:R-:W-:Y:S02]  /*d380*/  ISETP.LT.OR P5, PT, R5, 0x2, P5 ;  /* 0x000000020500780c */ /* 0x000fe40002fa1670 */
[----:B------:R-:W-:Y:S02]  /*d390*/  FMNMX.FTZ R17, R162, R17, !PT ;  /* 0x00000011a2117209 */ /* 0x000fe40007810000 */
[----:B------:R-:W-:Y:S02]  /*d3a0*/  ISETP.GT.AND P4, PT, R7, 0x8, P0 ;  /* 0x000000080700780c */ /* 0x000fe40000784270 */
[----:B------:R-:W-:Y:S02]  /*d3b0*/  FMNMX.FTZ R17, R142, R17, !PT ;  /* 0x000000118e117209 */ /* 0x000fe40007810000 */
[----:B------:R-:W-:Y:S02]  /*d3c0*/  FSEL R13, R136, -INF , !P5 ;  /* 0xff800000880d7808 */ /* 0x000fe40006800000 */
[----:B------:R-:W-:Y:S02]  /*d3d0*/  FMNMX.FTZ R17, R140, R17, !PT ;  /* 0x000000118c117209 */ /* 0x000fe40007810000 */
[----:B------:R-:W-:Y:S02]  /*d3e0*/  FMNMX.FTZ R0, R15, R2, !PT ;  /* 0x000000020f007209 */ /* 0x000fe40007810000 */
[----:B------:R-:W-:Y:S02]  /*d3f0*/  FMNMX.FTZ R17, R160, R17, !PT ;  /* 0x00000011a0117209 */ /* 0x000fe40007810000 */
[----:B------:R-:W-:Y:S02]  /*d400*/  ISETP.GT.AND P6, PT, R7, 0x9, P0 ;  /* 0x000000090700780c */ /* 0x000fe400007c4270 */
[----:B------:R-:W-:Y:S02]  /*d410*/  FMNMX.FTZ R17, R158, R17, !PT ;  /* 0x000000119e117209 */ /* 0x000fe40007810000 */
[----:B------:R-:W-:Y:S02]  /*d420*/  ISETP.LT.OR P4, PT, R5, 0x9, P4 ;  /* 0x000000090500780c */ /* 0x000fe40002781670 */
[----:B------:R-:W-:Y:S02]  /*d430*/  FMNMX.FTZ R17, R156, R17, !PT ;  /* 0x000000119c117209 */ /* 0x000fe40007810000 */
[----:B------:R-:W-:Y:S02]  /*d440*/  FMNMX.FTZ R0, R13, R0, !PT ;  /* 0x000000000d007209 */ /* 0x000fe40007810000 */
[----:B------:R-:W-:Y:S02]  /*d450*/  FSEL R11, R132, -INF , !P4 ;  /* 0xff800000840b7808 */ /* 0x000fe40006000000 */
        /* <DEDUP_REMOVED lines=30> */
[----:B------:R-:W-:Y:S02]  /*d640*/  ISETP.LT.OR P6, PT, R5, 0x22, P6 ;  /* 0x000000220500780c */ /* 0x000fe400037c1670 */
        /* <DEDUP_REMOVED lines=22> */
[----:B-1----:R-:W-:Y:S02]  /*d7b0*/  FMNMX.FTZ R17, R17, R0, !PT ;  /* 0x0000000011117209 */ /* 0x002fe40007810000 */
[----:B------:R-:W-:Y:S02]  /*d7c0*/  FMNMX.FTZ R0, R147, R12, !PT ;  /* 0x0000000c93007209 */ /* 0x000fe40007810000 */
[----:B------:R-:W-:Y:S01]  /*d7d0*/  ISETP.LT.OR P0, PT, R5, 0x3a, P0 ;  /* 0x0000003a0500780c */ /* 0x000fe20000701670 */
[----:B------:R-:W1:Y:S01]  /*d7e0*/  SHFL.BFLY PT, R12, R17, 0x1, 0x1f ;  /* 0x0c201f00110c7f89 */ /* 0x000e6200000e0000 */
[----:B------:R-:W-:Y:S02]  /*d7f0*/  FMNMX.FTZ R0, R145, R0, !PT ;  /* 0x0000000091007209 */ /* 0x000fe40007810000 */
[----:B------:R-:W-:Y:S04]  /*d800*/  FSEL R133, R4, -INF , !P0 ;  /* 0xff80000004857808 */ /* 0x000fe80004000000 */
[----:B------:R-:W-:Y:S05]  /*d810*/  FMNMX.FTZ R7, R133, R0, !PT ;  /* 0x0000000085077209 */ /* 0x000fea0007810000 */
[----:B------:R-:W2:Y:S01]  /*d820*/  SHFL.BFLY PT, R4, R7, 0x2, 0x1f ;  /* 0x0c401f0007047f89 */ /* 0x000ea200000e0000 */
[----:B-1----:R-:W-:Y:S04]  /*d830*/  FMNMX.FTZ R0, R17, R12, !PT ;  /* 0x0000000c11007209 */ /* 0x002fe80007810000 */
[C---:B------:R-:W-:Y:S01]  /*d840*/  FSETP.NEU.FTZ.AND P0, PT, R0.reuse, -INF , PT ;  /* 0xff8000000000780b */ /* 0x040fe20003f1d000 */
[C---:B------:R-:W-:Y:S05]  /*d850*/  FMUL.FTZ R151, R0.reuse, c[0x0][0x2d0] ;  /* 0x0000b40000977a20 */ /* 0x040fea0000410000 */
[----:B------:R-:W-:Y:S02]  /*d860*/  FSEL R151, R151, RZ, P0 ;  /* 0x000000ff97977208 */ /* 0x000fe40000000000 */
[----:B--2---:R-:W-:Y:S02]  /*d870*/  FMNMX.FTZ R5, R7, R4, !PT ;  /* 0x0000000407057209 */ /* 0x004fe40007810000 */
[----:B------:R-:W-:Y:S01]  /*d880*/  FSEL R4, R0, RZ, P0 ;  /* 0x000000ff00047208 */ /* 0x000fe20000000000 */
[--C-:B------:R-:W-:Y:S02]  /*d890*/  FFMA.FTZ R168, R10, c[0x0][0x2d0], -R151.reuse ;  /* 0x0000b4000aa87a23 */ /* 0x100fe40000010897 */
[----:B------:R-:W1:Y:S01]  /*d8a0*/  SHFL.BFLY PT, R132, R5, 0x1, 0x1f ;  /* 0x0c201f0005847f89 */ /* 0x000e6200000e0000 */
[----:B------:R-:W-:Y:S02]  /*d8b0*/  FFMA.FTZ R135, R138, c[0x0][0x2d0], -R151 ;  /* 0x0000b4008a877a23 */ /* 0x000fe40000010897 */
[----:B------:R-:W-:Y:S01]  /*d8c0*/  FADD.FTZ R3, -R4, R3 ;  /* 0x0000000304037221 */ /* 0x000fe20000010100 */
[----:B------:R-:W-:Y:S01]  /*d8d0*/  MUFU.EX2 R168, R168 ;  /* 0x000000a800a87308 */ /* 0x000fe20000000800 */
[--C-:B------:R-:W-:Y:S02]  /*d8e0*/  FFMA.FTZ R134, R8, c[0x0][0x2d0], -R151.reuse ;  /* 0x0000b40008867a23 */ /* 0x100fe40000010897 */
        /* <DEDUP_REMOVED lines=10> */
[----:B-1----:R-:W-:Y:S01]  /*d990*/  FMNMX.FTZ R132, R5, R132, !PT ;  /* 0x0000008405847209 */ /* 0x002fe20007810000 */
[----:B------:R-:W-:Y:S01]  /*d9a0*/  MUFU.EX2 R134, R134 ;  /* 0x0000008600867308 */ /* 0x000fe20000000800 */
[--C-:B------:R-:W-:Y:S02]  /*d9b0*/  FFMA.FTZ R228, R156, c[0x0][0x2d0], -R151.reuse ;  /* 0x0000b4009ce47a23 */ /* 0x100fe40000010897 */
[C---:B------:R-:W-:Y:S01]  /*d9c0*/  FSETP.NEU.FTZ.AND P0, PT, R132.reuse, -INF , PT ;  /* 0xff8000008400780b */ /* 0x040fe20003f1d000 */
[----:B------:R-:W-:Y:S02]  /*d9d0*/  FMUL.FTZ R144, R132, c[0x0][0x2d0] ;  /* 0x0000b40084907a20 */ /* 0x000fe40000410000 */
[--C-:B------:R-:W-:Y:S01]  /*d9e0*/  FFMA.FTZ R229, R154, c[0x0][0x2d0], -R151.reuse ;  /* 0x0000b4009ae57a23 */ /* 0x100fe20000010897 */
[----:B------:R-:W-:Y:S01]  /*d9f0*/  FSEL R5, R132, RZ, P0 ;  /* 0x000000ff84057208 */ /* 0x000fe20000000000 */
[--C-:B------:R-:W-:Y:S01]  /*da00*/  FFMA.FTZ R234, R152, c[0x0][0x2d0], -R151.reuse ;  /* 0x0000b40098ea7a23 */ /* 0x100fe20000010897 */
[----:B------:R-:W-:Y:S01]  /*da10*/  FSEL R144, R144, RZ, P0 ;  /* 0x000000ff90907208 */ /* 0x000fe20000000000 */
[----:B------:R-:W1:Y:S01]  /*da20*/  MUFU.EX2 R169, R169 ;  /* 0x000000a900a97308 */ /* 0x000e620000000800 */
[--C-:B------:R-:W-:Y:S01]  /*da30*/  FFMA.FTZ R235, R150, c[0x0][0x2d0], -R151.reuse ;  /* 0x0000b40096eb7a23 */ /* 0x100fe20000010897 */
[----:B------:R-:W-:Y:S01]  /*da40*/  PLOP3.LUT P0, PT, PT, PT, UP0, 0x80, 0x0 ;  /* 0x000000000000781c */ /* 0x000fe20003f0f008 */
[----:B------:R-:W-:Y:S01]  /*da50*/  FADD.FTZ R5, -R5, R2 ;  /* 0x0000000205057221 */ /* 0x000fe20000010100 */
[----:B--2---:R-:W-:Y:S01]  /*da60*/  F2FP.PACK_AB R136, R135, R168 ;  /* 0x000000a88788723e */ /* 0x004fe200000000ff */
[--C-:B------:R-:W-:Y:S02]  /*da70*/  FFMA.FTZ R173, R15, c[0x0][0x2d0], -R144.reuse ;  /* 0x0000b4000fad7a23 */ /* 0x100fe40000010890 */
[--C-:B------:R-:W-:Y:S02]  /*da80*/  FFMA.FTZ R172, R13, c[0x0][0x2d0], -R144.reuse ;  /* 0x0000b4000dac7a23 */ /* 0x100fe40000010890 */
[----:B------:R-:W2:Y:S01]  /*da90*/  LDSM.16.MT88.4 R12, [R203+0x100] ;  /* 0x00010000cb0c783b */ /* 0x000ea20000004200 */
[--C-:B------:R-:W-:Y:S01]  /*daa0*/  FFMA.FTZ R171, R11, c[0x0][0x2d0], -R144.reuse ;  /* 0x0000b4000bab7a23 */ /* 0x100fe20000010890 */
[----:B------:R-:W3:Y:S01]  /*dab0*/  MUFU.EX2 R3, R6 ;  /* 0x0000000600037308 */ /* 0x000ee20000000800 */
[--C-:B------:R-:W-:Y:S02]  /*dac0*/  FFMA.FTZ R170, R9, c[0x0][0x2d0], -R144.reuse ;  /* 0x0000b40009aa7a23 */ /* 0x100fe40000010890 */
[----:B------:R-:W-:Y:S02]  /*dad0*/  FMUL.FTZ R2, R5, c[0x0][0x2d0] ;  /* 0x0000b40005027a20 */ /* 0x000fe40000410000 */
[--C-:B------:R-:W-:Y:S02]  /*dae0*/  FFMA.FTZ R178, R163, c[0x0][0x2d0], -R144.reuse ;  /* 0x0000b400a3b27a23 */ /* 0x100fe40000010890 */
[--C-:B------:R-:W-:Y:S02]  /*daf0*/  FFMA.FTZ R179, R161, c[0x0][0x2d0], -R144.reuse ;  /* 0x0000b400a1b37a23 */ /* 0x100fe40000010890 */
[----:B------:R-:W-:Y:S01]  /*db00*/  LDSM.16.MT88.4 R160, [R196+0x3900] ;  /* 0x00390000c4a0783b */ /* 0x000fe20000004200 */
[----:B------:R-:W-:Y:S01]  /*db10*/  MUFU.EX2 R173, R173 ;  /* 0x000000ad00ad7308 */ /* 0x000fe20000000800 */
[--C-:B------:R-:W-:Y:S01]  /*db20*/  FFMA.FTZ R224, R143, c[0x0][0x2d0], -R144.reuse ;  /* 0x0000b4008fe07a23 */ /* 0x100fe20000010890 */
[----:B-1----:R-:W-:Y:S01]  /*db30*/  F2FP.PACK_AB R138, R169, R134 ;  /* 0x00000086a98a723e */ /* 0x002fe200000000ff */
[--C-:B------:R-:W-:Y:S02]  /*db40*/  FFMA.FTZ R225, R141, c[0x0][0x2d0], -R144.reuse ;  /* 0x0000b4008de17a23 */ /* 0x100fe40000010890 */
[--C-:B------:R-:W-:Y:S02]  /*db50*/  FFMA.FTZ R230, R159, c[0x0][0x2d0], -R144.reuse ;  /* 0x0000b4009fe67a23 */ /* 0x100fe40000010890 */
[----:B------:R-:W-:Y:S01]  /*db60*/  LDSM.16.MT88.4 R140, [R197+0x2900] ;  /* 0x00290000c58c783b */ /* 0x000fe20000004200 */
[--C-:B------:R-:W-:Y:S02]  /*db70*/  FFMA.FTZ R231, R157, c[0x0][0x2d0], -R144.reuse ;  /* 0x0000b4009de77a23 */ /* 0x100fe40000010890 */
[----:B------:R-:W1:Y:S01]  /*db80*/  MUFU.EX2 R172, R172 ;  /* 0x000000ac00ac7308 */ /* 0x000e620000000800 */
[--C-:B------:R-:W-:Y:S02]  /*db90*/  FFMA.FTZ R232, R155, c[0x0][0x2d0], -R144.reuse ;  /* 0x0000b4009be87a23 */ /* 0x100fe40000010890 */
[--C-:B------:R-:W-:Y:S02]  /*dba0*/  FFMA.FTZ R233, R153, c[0x0][0x2d0], -R144.reuse ;  /* 0x0000b40099e97a23 */ /* 0x100fe40000010890 */
[C---:B---3--:R-:W-:Y:S01]  /*dbb0*/  FMUL.FTZ R4, R3.reuse, R128 ;  /* 0x0000008003047220 */ /* 0x048fe20000410000 */
[----:B------:R-:W-:Y:S01]  /*dbc0*/  LDSM.16.MT88.4 R152, [R198+0x3900] ;  /* 0x00390000c698783b */ /* 0x000fe20000004200 */
[C---:B------:R-:W-:Y:S02]  /*dbd0*/  FMUL.FTZ R5, R3.reuse, R129 ;  /* 0x0000008103057220 */ /* 0x040fe40000410000 */
[C---:B------:R-:W-:Y:S01]  /*dbe0*/  FMUL.FTZ R8, R3.reuse, R124 ;  /* 0x0000007c03087220 */ /* 0x040fe20000410000 */
[----:B------:R-:W-:Y:S01]  /*dbf0*/  MUFU.EX2 R171, R171 ;  /* 0x000000ab00ab7308 */ /* 0x000fe20000000800 */
[C---:B------:R-:W-:Y:S02]  /*dc00*/  FMUL.FTZ R9, R3.reuse, R125 ;  /* 0x0000007d03097220 */ /* 0x040fe40000410000 */
[C---:B------:R-:W-:Y:S01]  /*dc10*/  FMUL.FTZ R16, R3.reuse, R116 ;  /* 0x0000007403107220 */ /* 0x040fe20000410000 */
[----:B------:R-:W-:Y:S01]  /*dc20*/  LDSM.16.MT88.4 R156, [R197+0x3900] ;  /* 0x00390000c59c783b */ /* 0x000fe20000004200 */
        /* <DEDUP_REMOVED lines=8> */
[--C-:B------:R-:W-:Y:S02]  /*dcb0*/  FFMA.FTZ R238, R149, c[0x0][0x2d0], -R144.reuse ;  /* 0x0000b40095ee7a23 */ /* 0x100fe40000010890 */
[--C-:B------:R-:W-:Y:S01]  /*dcc0*/  FFMA.FTZ R239, R147, c[0x0][0x2d0], -R144.reuse ;  /* 0x0000b40093ef7a23 */ /* 0x100fe20000010890 */
[----:B------:R-:W1:Y:S01]  /*dcd0*/  MUFU.EX2 R2, R2 ;  /* 0x0000000200027308 */ /* 0x000e620000000800 */
[--C-:B------:R-:W-:Y:S02]  /*dce0*/  FFMA.FTZ R240, R145, c[0x0][0x2d0], -R144.reuse ;  /* 0x0000b40091f07a23 */ /* 0x100fe40000010890 */
[----:B------:R-:W-:Y:S02]  /*dcf0*/  FFMA.FTZ R151, R146, c[0x0][0x2d0], -R151 ;  /* 0x0000b40092977a23 */ /* 0x000fe40000010897 */
[----:B------:R-:W-:Y:S02]  /*dd00*/  FFMA.FTZ R144, R133, c[0x0][0x2d0], -R144 ;  /* 0x0000b40085907a23 */ /* 0x000fe40000010890 */
[C---:B------:R-:W-:Y:S02]  /*dd10*/  FMUL.FTZ R36, R3.reuse, R36 ;  /* 0x0000002403247220 */ /* 0x040fe40000410000 */
        /* <DEDUP_REMOVED lines=123> */
[----:B------:R-:W3:Y:S01]  /*e4d0*/  MUFU.EX2 R235, R235 ;  /* 0x000000eb00eb7308 */ /* 0x000ee20000000800 */
[C---:B-1----:R-:W-:Y:S04]  /*e4e0*/  HMMA.16816.F32 R76, R136.reuse, R100, R76 ;  /* 0x00000064884c723c */ /* 0x042fe8000000184c */
[C---:B------:R-:W-:Y:S02]  /*e4f0*/  FMUL.FTZ R84, R3.reuse, R84 ;  /* 0x0000005403547220 */ /* 0x040fe40000410000 */
[----:B------:R-:W-:Y:S01]  /*e500*/  FMUL.FTZ R85, R3, R85 ;  /* 0x0000005503557220 */ /* 0x000fe20000410000 */
[----:B------:R-:W-:Y:S01]  /*e510*/  F2FP.PACK_AB R100, R175, R174 ;  /* 0x000000aeaf64723e */ /* 0x000fe200000000ff */
[C---:B------:R-:W-:Y:S01]  /*e520*/  HMMA.16816.F32 R80, R136.reuse, R102, R80 ;  /* 0x000000668850723c */ /* 0x040fe20000001850 */
[----:B------:R-:W-:Y:S03]  /*e530*/  MUFU.EX2 R236, R236 ;  /* 0x000000ec00ec7308 */ /* 0x000fe60000000800 */
[C---:B------:R-:W-:Y:S01]  /*e540*/  FMUL.FTZ R86, R2.reuse, R86 ;  /* 0x0000005602567220 */ /* 0x040fe20000410000 */
[----:B----4-:R-:W-:Y:S01]  /*e550*/  F2FP.PACK_AB R101, R179, R178 ;  /* 0x000000b2b365723e */ /* 0x010fe200000000ff */
[C---:B------:R-:W-:Y:S01]  /*e560*/  FMUL.FTZ R87, R2.reuse, R87 ;  /* 0x0000005702577220 */ /* 0x040fe20000410000 */
[----:B------:R-:W-:Y:S01]  /*e570*/  F2FP.PACK_AB R102, R177, R176 ;  /* 0x000000b0b166723e */ /* 0x000fe200000000ff */
[----:B------:R-:W-:Y:S01]  /*e580*/  FMUL.FTZ R88, R3, R88 ;  /* 0x0000005803587220 */ /* 0x000fe20000410000 */
[----:B-----5:R-:W-:Y:S02]  /*e590*/  F2FP.PACK_AB R103, R225, R224 ;  /* 0x000000e0e167723e */ /* 0x020fe400000000ff */
[----:B------:R-:W-:Y:S01]  /*e5a0*/  MUFU.EX2 R238, R238 ;  /* 0x000000ee00ee7308 */ /* 0x000fe20000000800 */
[C---:B------:R-:W-:Y:S01]  /*e5b0*/  FMUL.FTZ R89, R3.reuse, R89 ;  /* 0x0000005903597220 */ /* 0x040fe20000410000 */
[C---:B--2---:R-:W-:Y:S03]  /*e5c0*/  HMMA.16816.F32 R84, R136.reuse, R108, R84 ;  /* 0x0000006c8854723c */ /* 0x044fe60000001854 */
[C---:B------:R-:W-:Y:S02]  /*e5d0*/  FMUL.FTZ R90, R2.reuse, R90 ;  /* 0x0000005a025a7220 */ /* 0x040fe40000410000 */
        /* <DEDUP_REMOVED lines=19> */
[----:B------:R-:W-:Y:S01]  /*e710*/  FADD.FTZ R135, R135, R168 ;  /* 0x000000a887877221 */ /* 0x000fe20000010000 */
[----:B------:R-:W-:Y:S01]  /*e720*/  MOV R2, R132 ;  /* 0x0000008400027202 */ /* 0x000fe20000000f00 */
        /* <DEDUP_REMOVED lines=132> */
.L_x_181:
[----:B------:R-:W1:Y:S01]  /*ef70*/  SHFL.BFLY PT, R3, R218, 0x2, 0x1f ;  /* 0x0c401f00da037f89 */ /* 0x000e6200000e0000 */
[----:B------:R-:W-:Y:S01]  /*ef80*/  CS2R R4, SRZ ;  /* 0x0000000000047805 */ /* 0x000fe2000001ff00 */
[----:B------:R-:W-:-:S02]  /*ef90*/  MOV R8, 0xff800000 ;  /* 0xff80000000087802 */ /* 0x000fc40000000f00 */
[----:B------:R-:W2:Y:S01]  /*efa0*/  SHFL.BFLY PT, R2, R219, 0x2, 0x1f ;  /* 0x0c401f00db027f89 */ /* 0x000ea200000e0000 */
        /* <DEDUP_REMOVED lines=8> */
[----:B------:R-:W-:Y:S02]  /*f030*/  MOV R7, 0xff800000 ;  /* 0xff80000000077802 */ /* 0x000fe40000000f00 */
[----:B------:R-:W-:-:S09]  /*f040*/  FSETP.NE.FTZ.AND P0, PT, R2, RZ, PT ;  /* 0x000000ff0200720b */ /* 0x000fd20003f15000 */
[----:B------:R-:W1:Y:S01]  /*f050*/  @P1 MUFU.RCP R5, R3 ;  /* 0x0000000300051308 */ /* 0x000e620000001000 */
[----:B------:R-:W-:-:S03]  /*f060*/  @P1 MOV R10, 0x3f317218 ;  /* 0x3f317218000a1802 */ /* 0x000fc60000000f00 */
[----:B------:R-:W-:Y:S02]  /*f070*/  @P0 MOV R9, 0x3f317218 ;  /* 0x3f31721800090802 */ /* 0x000fe40000000f00 */
[----:B------:R-:W-:Y:S02]  /*f080*/  @P1 FMUL.FTZ R10, R10, c[0x0][0x2d0] ;  /* 0x0000b4000a0a1a20 */ /* 0x000fe40000410000 */
[----:B------:R-:W-:Y:S01]  /*f090*/  @P0 MUFU.RCP R4, R2 ;  /* 0x0000000200040308 */ /* 0x000fe20000001000 */
[----:B------:R-:W-:-:S07]  /*f0a0*/  @P0 FMUL.FTZ R9, R9, c[0x0][0x2d0] ;  /* 0x0000b40009090a20 */ /* 0x000fce0000410000 */
[----:B------:R-:W2:Y:S01]  /*f0b0*/  @P1 MUFU.LG2 R3, R3 ;  /* 0x0000000300031308 */ /* 0x000ea20000000c00 */
[C---:B-1----:R-:W-:Y:S02]  /*f0c0*/  FMUL.FTZ R128, R5.reuse, R128 ;  /* 0x0000008005807220 */ /* 0x042fe40000410000 */
[C---:B------:R-:W-:Y:S02]  /*f0d0*/  FMUL.FTZ R129, R5.reuse, R129 ;  /* 0x0000008105817220 */ /* 0x040fe40000410000 */
[C---:B------:R-:W-:Y:S02]  /*f0e0*/  FMUL.FTZ R124, R5.reuse, R124 ;  /* 0x0000007c057c7220 */ /* 0x040fe40000410000 */
[C---:B------:R-:W-:Y:S01]  /*f0f0*/  FMUL.FTZ R125, R5.reuse, R125 ;  /* 0x0000007d057d7220 */ /* 0x040fe20000410000 */
[----:B------:R-:W1:Y:S01]  /*f100*/  @P0 MUFU.LG2 R2, R2 ;  /* 0x0000000200020308 */ /* 0x000e620000000c00 */
[C---:B------:R-:W-:Y:S02]  /*f110*/  FMUL.FTZ R120, R5.reuse, R120 ;  /* 0x0000007805787220 */ /* 0x040fe40000410000 */
[----:B------:R-:W-:-:S02]  /*f120*/  FMUL.FTZ R121, R5, R121 ;  /* 0x0000007905797220 */ /* 0x000fc40000410000 */
[C---:B------:R-:W-:Y:S02]  /*f130*/  FMUL.FTZ R116, R5.reuse, R116 ;  /* 0x0000007405747220 */ /* 0x040fe40000410000 */
[----:B------:R-:W-:Y:S02]  /*f140*/  FMUL.FTZ R117, R5, R117 ;  /* 0x0000007505757220 */ /* 0x000fe40000410000 */
[----:B--2---:R-:W-:Y:S02]  /*f150*/  @P1 FMUL.FTZ R3, R3, 0.69314718246459960938 ;  /* 0x3f31721803031820 */ /* 0x004fe40000410000 */
[C---:B------:R-:W-:Y:S02]  /*f160*/  FMUL.FTZ R112, R5.reuse, R112 ;  /* 0x0000007005707220 */ /* 0x040fe40000410000 */
        /* <DEDUP_REMOVED lines=90> */
.L_x_154:
[----:B------:R-:W-:Y:S05]  /*f710*/  @P2 BRA `(.L_x_191) ;  /* 0x0000153000002947 */ /* 0x000fea0003800000 */
[----:B------:R-:W1:Y:S01]  /*f720*/  S2R R0, SR_CTAID.Y ;  /* 0x0000000000007919 */ /* 0x000e620000002600 */
[----:B------:R-:W-:Y:S01]  /*f730*/  F2FP.PACK_AB R128, R129, R128 ;  /* 0x000000808180723e */ /* 0x000fe200000000ff */
[----:B------:R-:W-:Y:S01]  /*f740*/  BSSY B0, `(.L_x_192) ;  /* 0x0000108000007945 */ /* 0x000fe20003800000 */
[----:B------:R-:W-:Y:S01]  /*f750*/  F2FP.PACK_AB R130, R131, R130 ;  /* 0x000000828382723e */ /* 0x000fe200000000ff */
[----:B------:R-:W2:Y:S01]  /*f760*/  S2R R2, SR_TID.X ;  /* 0x0000000000027919 */ /* 0x000ea20000002100 */
[----:B------:R-:W-:-:S02]  /*f770*/  F2FP.PACK_AB R124, R125, R124 ;  /* 0x0000007c7d7c723e */ /* 0x000fc400000000ff */
[----:B------:R-:W-:Y:S01]  /*f780*/  F2FP.PACK_AB R126, R127, R126 ;  /* 0x0000007e7f7e723e */ /* 0x000fe200000000ff */
[----:B------:R-:W3:Y:S01]  /*f790*/  S2R R22, SR_CTAID.Z ;  /* 0x0000000000167919 */ /* 0x000ee20000002700 */
[----:B------:R-:W-:Y:S02]  /*f7a0*/  F2FP.PACK_AB R120, R121, R120 ;  /* 0x000000787978723e */ /* 0x000fe400000000ff */
[----:B------:R-:W-:Y:S01]  /*f7b0*/  F2FP.PACK_AB R122, R123, R122 ;  /* 0x0000007a7b7a723e */ /* 0x000fe200000000ff */
[----:B------:R-:W-:Y:S01]  /*f7c0*/  BAR.SYNC.DEFER_BLOCKING 0x1, 0x100 ;  /* 0x0044000000007b1d */ /* 0x000fe20000010000 */
[----:B------:R-:W-:Y:S02]  /*f7d0*/  F2FP.PACK_AB R116, R117, R116 ;  /* 0x000000747574723e */ /* 0x000fe400000000ff */
[----:B------:R-:W-:Y:S02]  /*f7e0*/  F2FP.PACK_AB R118, R119, R118 ;  /* 0x000000767776723e */ /* 0x000fe400000000ff */
[----:B------:R-:W-:-:S02]  /*f7f0*/  F2FP.PACK_AB R112, R113, R112 ;  /* 0x000000707170723e */ /* 0x000fc400000000ff */
[----:B------:R-:W-:Y:S02]  /*f800*/  F2FP.PACK_AB R114, R115, R114 ;  /* 0x000000727372723e */ /* 0x000fe400000000ff */
[----:B------:R-:W-:Y:S02]  /*f810*/  F2FP.PACK_AB R108, R109, R108 ;  /* 0x0000006c6d6c723e */ /* 0x000fe400000000ff */
[----:B------:R-:W-:Y:S01]  /*f820*/  F2FP.PACK_AB R110, R111, R110 ;  /* 0x0000006e6f6e723e */ /* 0x000fe200000000ff */
[C---:B-1----:R-:W-:Y:S01]  /*f830*/  IMAD.WIDE.U32 R26, R0.reuse, c[0x0][0x490], RZ ;  /* 0x00012400001a7a25 */ /* 0x042fe200078e00ff */
[----:B------:R-:W-:Y:S02]  /*f840*/  SHF.R.S32.HI R3, RZ, 0x1f, R0 ;  /* 0x0000001fff037819 */ /* 0x000fe40000011400 */
[----:B------:R-:W-:Y:S01]  /*f850*/  F2FP.PACK_AB R104, R105, R104 ;  /* 0x000000686968723e */ /* 0x000fe200000000ff */
[----:B------:R-:W-:Y:S01]  /*f860*/  IMAD.WIDE.U32 R16, R0, c[0x0][0x3e8], RZ ;  /* 0x0000fa0000107a25 */ /* 0x000fe200078e00ff */
[----:B--2---:R-:W-:-:S02]  /*f870*/  SHF.R.S32.HI R11, RZ, 0x1f, R2 ;  /* 0x0000001fff0b7819 */ /* 0x004fc40000011402 */
[----:B------:R-:W-:Y:S01]  /*f880*/  F2FP.PACK_AB R106, R107, R106 ;  /* 0x0000006a6b6a723e */ /* 0x000fe200000000ff */
[----:B------:R-:W-:Y:S01]  /*f890*/  IMAD R9, R3, c[0x0][0x490], RZ ;  /* 0x0001240003097a24 */ /* 0x000fe200078e02ff */
[-C--:B------:R-:W-:Y:S01]  /*f8a0*/  LEA.HI R19, R11, R2.reuse, RZ, 0x5 ;  /* 0x000000020b137211 */ /* 0x080fe200078f28ff */
[----:B------:R-:W-:Y:S01]  /*f8b0*/  IMAD R3, R3, c[0x0][0x3e8], RZ ;  /* 0x0000fa0003037a24 */ /* 0x000fe200078e02ff */
[CC--:B------:R-:W-:Y:S01]  /*f8c0*/  LEA.HI R4, R11.reuse, R2.reuse, RZ, 0x3 ;  /* 0x000000020b047211 */ /* 0x0c0fe200078f18ff */
[C---:B------:R-:W-:Y:S01]  /*f8d0*/  IMAD R24, R0.reuse, c[0x0][0x494], R9 ;  /* 0x0001250000187a24 */ /* 0x040fe200078e0209 */
[-C--:B------:R-:W-:Y:S01]  /*f8e0*/  LEA.HI R9, R11, R2.reuse, RZ, 0x2 ;  /* 0x000000020b097211 */ /* 0x080fe200078f10ff */
[----:B------:R-:W-:Y:S01]  /*f8f0*/  IMAD R3, R0, c[0x0][0x3ec], R3 ;  /* 0x0000fb0000037a24 */ /* 0x000fe200078e0203 */
[----:B------:R-:W-:Y:S01]  /*f900*/  LOP3.LUT R13, R19, 0xffffffe0, RZ, 0xc0, !PT ;  /* 0xffffffe0130d7812 */ /* 0x000fe200078ec0ff */
[----:B------:R-:W-:Y:S01]  /*f910*/  IMAD.IADD R25, R27, 0x1, R24 ;  /* 0x000000011b197824 */ /* 0x000fe200078e0218 */
[----:B------:R-:W-:Y:S01]  /*f920*/  SHF.R.S32.HI R21, RZ, 0x2, R9 ;  /* 0x00000002ff157819 */ /* 0x000fe20000011409 */
[----:B------:R-:W-:Y:S01]  /*f930*/  IMAD.IADD R3, R17, 0x1, R3 ;  /* 0x0000000111037824 */ /* 0x000fe200078e0203 */
[----:B------:R-:W-:Y:S01]  /*f940*/  SHF.R.S32.HI R10, RZ, 0x1f, R9 ;  /* 0x0000001fff0a7819 */ /* 0x000fe20000011409 */
[----:B------:R-:W-:Y:S01]  /*f950*/  IMAD.MOV.U32 R24, RZ, RZ, R26 ;  /* 0x000000ffff187224 */ /* 0x000fe200078e001a */
[----:B------:R-:W-:-:S02]  /*f960*/  LEA.HI R0, R11, R2, RZ, 0x6 ;  /* 0x000000020b007211 */ /* 0x000fc400078f30ff */
[----:B------:R-:W-:Y:S01]  /*f970*/  LEA.HI R11, R10, R21, RZ, 0x3 ;  /* 0x000000150a0b7211 */ /* 0x000fe200078f18ff */
[----:B------:R-:W-:Y:S01]  /*f980*/  IMAD.IADD R10, R2, 0x1, -R13 ;  /* 0x00000001020a7824 */ /* 0x000fe200078e0a0d */
[----:B------:R-:W-:Y:S01]  /*f990*/  SHF.R.S32.HI R20, RZ, 0x5, R19 ;  /* 0x00000005ff147819 */ /* 0x000fe20000011413 */
[----:B---3--:R-:W-:Y:S01]  /*f9a0*/  IMAD.WIDE.U32 R24, R22, c[0x0][0x498], R24 ;  /* 0x0001260016187a25 */ /* 0x008fe200078e0018 */
[----:B------:R-:W-:Y:S02]  /*f9b0*/  LOP3.LUT R12, R11, 0xfffffff8, RZ, 0xc0, !PT ;  /* 0xfffffff80b0c7812 */ /* 0x000fe400078ec0ff */
[----:B------:R-:W-:Y:S02]  /*f9c0*/  SHF.R.S32.HI R11, RZ, 0x1f, R10 ;  /* 0x0000001fff0b7819 */ /* 0x000fe4000001140a */
[----:B------:R-:W-:Y:S01]  /*f9d0*/  LOP3.LUT P4, RZ, R10, 0x3, RZ, 0xc0, !PT ;  /* 0x000000030aff7812 */ /* 0x000fe2000788c0ff */
[----:B------:R-:W-:Y:S01]  /*f9e0*/  IMAD.IADD R21, R21, 0x1, -R12 ;  /* 0x0000000115157824 */ /* 0x000fe200078e0a0c */
[----:B------:R-:W-:Y:S01]  /*f9f0*/  LEA.HI R10, R11, R10, RZ, 0x2 ;  /* 0x0000000a0b0a7211 */ /* 0x000fe200078f10ff */
[----:B------:R-:W-:Y:S01]  /*fa00*/  IMAD.MOV.U32 R12, RZ, RZ, c[0x0][0x4e8] ;  /* 0x00013a00ff0c7624 */ /* 0x000fe200078e00ff */
[----:B------:R-:W1:Y:S01]  /*fa10*/  S2R R11, SR_CTAID.X ;  /* 0x00000000000b7919 */ /* 0x000e620000002500 */
[----:B------:R-:W-:-:S02]  /*fa20*/  LOP3.LUT R9, R9, 0xfffffffc, RZ, 0xc0, !PT ;  /* 0xfffffffc09097812 */ /* 0x000fc400078ec0ff */
[----:B------:R-:W-:Y:S02]  /*fa30*/  SHF.R.S32.HI R13, RZ, 0x1f, R22 ;  /* 0x0000001fff0d7819 */ /* 0x000fe40000011416 */
[----:B------:R-:W-:Y:S01]  /*fa40*/  SHF.R.S32.HI R19, RZ, 0x1f, R19 ;  /* 0x0000001fff137819 */ /* 0x000fe20000011413 */
[----:B------:R-:W-:Y:S01]  /*fa50*/  IMAD.IADD R9, R2, 0x1, -R9 ;  /* 0x0000000102097824 */ /* 0x000fe200078e0a09 */
[----:B------:R-:W-:Y:S01]  /*fa60*/  LOP3.LUT R15, R4, 0xfffffff8, RZ, 0xc0, !PT ;  /* 0xfffffff8040f7812 */ /* 0x000fe200078ec0ff */
[----:B------:R-:W-:Y:S01]  /*fa70*/  IMAD R17, R13, c[0x0][0x498], RZ ;  /* 0x000126000d117a24 */ /* 0x000fe200078e02ff */
[----:B------:R-:W-:Y:S01]  /*fa80*/  LEA.HI R19, R19, R20, RZ, 0x3 ;  /* 0x0000001413137211 */ /* 0x000fe200078f18ff */
[----:B------:R-:W-:Y:S01]  /*fa90*/  IMAD R13, R13, c[0x0][0x3f0], RZ ;  /* 0x0000fc000d0d7a24 */ /* 0x000fe200078e02ff */
[----:B------:R-:W-:Y:S01]  /*faa0*/  SHF.R.S32.HI R4, RZ, 0x3, R4 ;  /* 0x00000003ff047819 */ /* 0x000fe20000011404 */
[----:B------:R-:W-:Y:S01]  /*fab0*/  IMAD.IADD R15, R2, 0x1, -R15 ;  /* 0x00000001020f7824 */ /* 0x000fe200078e0a0f */
[----:B------:R-:W-:Y:S01]  /*fac0*/  ISETP.NE.AND P0, PT, R12, 0x1, PT ;  /* 0x000000010c00780c */ /* 0x000fe20003f05270 */
[----:B------:R-:W-:Y:S01]  /*fad0*/  IMAD.MOV.U32 R2, RZ, RZ, R16 ;  /* 0x000000ffff027224 */ /* 0x000fe200078e0010 */
[----:B------:R-:W-:Y:S01]  /*fae0*/  LOP3.LUT R19, R19, 0xffffff8, RZ, 0xc0, !PT ;  /* 0x0ffffff813137812 */ /* 0x000fe200078ec0ff */
[C---:B------:R-:W-:Y:S01]  /*faf0*/  IMAD R14, R22.reuse, c[0x0][0x49c], R17 ;  /* 0x00012700160e7a24 */ /* 0x040fe200078e0211 */
[----:B------:R-:W-:Y:S01]  /*fb00*/  LEA.HI R16, R9, R9, RZ, 0x1 ;  /* 0x0000000909107211 */ /* 0x000fe200078f08ff */
[----:B------:R-:W-:Y:S01]  /*fb10*/  IMAD R13, R22, c[0x0][0x3f4], R13 ;  /* 0x0000fd00160d7a24 */ /* 0x000fe200078e020d */
[----:B------:R-:W-:Y:S01]  /*fb20*/  R2P PR, R21, 0x6 ;  /* 0x0000000615007804 */ /* 0x000fe20000000000 */
[----:B------:R-:W-:Y:S01]  /*fb30*/  IMAD.SHL.U32 R26, R4, 0x40, RZ ;  /* 0x00000040041a7824 */ /* 0x000fe200078e00ff */
[----:B------:R-:W-:Y:S01]  /*fb40*/  LOP3.LUT R16, R16, 0x1ffffffe, RZ, 0xc0, !PT ;  /* 0x1ffffffe10107812 */ /* 0x000fe200078ec0ff */
[----:B------:R-:W-:Y:S01]  /*fb50*/  IMAD.WIDE.U32 R22, R22, c[0x0][0x3f0], R2 ;  /* 0x0000fc0016167a25 */ /* 0x000fe200078e0002 */
[----:B------:R-:W-:-:S02]  /*fb60*/  SHF.R.S32.HI R10, RZ, 0x2, R10 ;  /* 0x00000002ff0a7819 */ /* 0x000fc4000001140a */
[----:B------:R-:W-:Y:S01]  /*fb70*/  LOP3.LUT R26, R26, 0x1c0, RZ, 0xc0, !PT ;  /* 0x000001c01a1a7812 */ /* 0x000fe200078ec0ff */
[----:B------:R-:W-:Y:S01]  /*fb80*/  IMAD.SHL.U32 R3, R15, 0x8, RZ ;  /* 0x000000080f037824 */ /* 0x000fe200078e00ff */
[----:B------:R-:W-:Y:S01]  /*fb90*/  F2FP.PACK_AB R100, R101, R100 ;  /* 0x000000646564723e */ /* 0x000fe200000000ff */
[----:B------:R-:W-:Y:S01]  /*fba0*/  IMAD R18, R15, 0x20, R4 ;  /* 0x000000200f127824 */ /* 0x000fe200078e0204 */
[----:B------:R-:W-:Y:S01]  /*fbb0*/  SHF.R.U32.HI R2, RZ, 0x3, R26 ;  /* 0x00000003ff027819 */ /* 0x000fe2000001161a */
[----:B------:R-:W-:Y:S01]  /*fbc0*/  IMAD.IADD R19, R20, 0x1, -R19 ;  /* 0x0000000114137824 */ /* 0x000fe200078e0a13 */
[----:B------:R-:W-:Y:S01]  /*fbd0*/  LOP3.LUT R17, R26, 0x38, R3, 0xf8, !PT ;  /* 0x000000381a117812 */ /* 0x000fe200078ef803 */
[----:B------:R-:W-:Y:S01]  /*fbe0*/  IMAD R15, R20, 0x200, R9 ;  /* 0x00000200140f7824 */ /* 0x000fe200078e0209 */
[C---:B------:R-:W-:Y:S01]  /*fbf0*/  LOP3.LUT R20, R21.reuse, 0x1, RZ, 0xc0, !PT ;  /* 0x0000000115147812 */ /* 0x040fe200078ec0ff */
[----:B------:R-:W-:Y:S01]  /*fc00*/  IMAD.SHL.U32 R21, R21, 0x40, RZ ;  /* 0x0000004015157824 */ /* 0x000fe200078e00ff */
[----:B------:R-:W-:Y:S01]  /*fc10*/  LOP3.LUT R2, R17, R2, RZ, 0x3c, !PT ;  /* 0x0000000211027212 */ /* 0x000fe200078e3cff */
[----:B-1----:R-:W-:Y:S01]  /*fc20*/  IMAD R18, R11, 0x80, R18 ;  /* 0x000000800b127824 */ /* 0x002fe200078e0212 */
[----:B------:R-:W-:Y:S01]  /*fc30*/  ISETP.NE.U32.AND P3, PT, R20, 0x1, PT ;  /* 0x000000011400780c */ /* 0x000fe20003f65070 */
[----:B------:R-:W-:Y:S01]  /*fc40*/  IMAD.IADD R9, R9, 0x1, -R16 ;  /* 0x0000000109097824 */ /* 0x000fe200078e0a10 */
[----:B------:R-:W-:Y:S01]  /*fc50*/  LOP3.LUT R21, R21, 0x1c0, RZ, 0xc0, !PT ;  /* 0x000001c015157812 */ /* 0x000fe200078ec0ff */
[----:B------:R-:W-:Y:S01]  /*fc60*/  @P0 IMAD.HI.U32 R16, R18, c[0x0][0x4ec], RZ ;  /* 0x00013b0012100a27 */ /* 0x000fe200078e00ff */
[----:B------:R-:W-:-:S02]  /*fc70*/  F2FP.PACK_AB R102, R103, R102 ;  /* 0x000000666766723e */ /* 0x000fc400000000ff */
[----:B------:R-:W-:Y:S01]  /*fc80*/  F2FP.PACK_AB R36, R37, R36 ;  /* 0x000000242524723e */ /* 0x000fe200000000ff */
[----:B------:R-:W-:Y:S01]  /*fc90*/  IMAD.IADD R23, R23, 0x1, R13 ;  /* 0x0000000117177824 */ /* 0x000fe200078e020d */
[----:B------:R-:W-:Y:S01]  /*fca0*/  F2FP.PACK_AB R38, R39, R38 ;  /* 0x000000262726723e */ /* 0x000fe200000000ff */
[----:B------:R-:W-:Y:S01]  /*fcb0*/  IMAD R10, R19, 0x10, R10 ;  /* 0x00000010130a7824 */ /* 0x000fe200078e020a */
[----:B------:R-:W-:Y:S01]  /*fcc0*/  F2FP.PACK_AB R40, R41, R40 ;  /* 0x000000282928723e */ /* 0x000fe200000000ff */
[----:B------:R-:W-:Y:S01]  /*fcd0*/  IMAD.SHL.U32 R13, R0, 0x8, RZ ;  /* 0x00000008000d7824 */ /* 0x000fe200078e00ff */
[----:B------:R-:W-:Y:S01]  /*fce0*/  LEA.HI R0, R21, R21, RZ, 0x1d ;  /* 0x0000001515007211 */ /* 0x000fe200078fe8ff */
[----:B------:R-:W-:Y:S01]  /*fcf0*/  IMAD.MOV.U32 R17, RZ, RZ, R18 ;  /* 0x000000ffff117224 */ /* 0x000fe200078e0012 */
[----:B------:R-:W-:Y:S01]  /*fd00*/  @P0 SHF.R.U32.HI R17, RZ, c[0x0][0x4f0], R16 ;  /* 0x00013c00ff110a19 */ /* 0x000fe20000011610 */
[----:B------:R-:W-:Y:S01]  /*fd10*/  IMAD R16, R9, 0x8, R10 ;  /* 0x0000000809107824 */ /* 0x000fe200078e020a */
[----:B------:R-:W-:Y:S01]  /*fd20*/  LOP3.LUT R13, R2, 0x7ffffe00, R13, 0xf8, !PT ;  /* 0x7ffffe00020d7812 */ /* 0x000fe200078ef80d */
[----:B------:R-:W-:Y:S01]  /*fd30*/  IMAD.U32 R0, R15, 0x2, R0 ;  /* 0x000000020f007824 */ /* 0x000fe200078e0000 */
[----:B------:R-:W-:Y:S01]  /*fd40*/  SHF.R.S32.HI R2, RZ, 0x1f, R17 ;  /* 0x0000001fff027819 */ /* 0x000fe20000011411 */
[----:B------:R-:W-:Y:S01]  /*fd50*/  IMAD R16, R11, 0x80, R16 ;  /* 0x000000800b107824 */ /* 0x000fe200078e0210 */
[----:B------:R-:W-:Y:S01]  /*fd60*/  F2FP.PACK_AB R42, R43, R42 ;  /* 0x0000002a2b2a723e */ /* 0x000fe200000000ff */
[----:B------:R-:W-:Y:S01]  /*fd70*/  IMAD R12, R12, c[0x0][0x388], RZ ;  /* 0x0000e2000c0c7a24 */ /* 0x000fe200078e02ff */
[----:B------:R-:W-:Y:S01]  /*fd80*/  F2FP.PACK_AB R44, R45, R44 ;  /* 0x0000002c2d2c723e */ /* 0x000fe200000000ff */
[----:B------:R-:W-:Y:S01]  /*fd90*/  IMAD R9, R11, 0x80, R10 ;  /* 0x000000800b097824 */ /* 0x000fe200078e020a */
[----:B------:R-:W-:Y:S01]  /*fda0*/  F2FP.PACK_AB R46, R47, R46 ;  /* 0x0000002e2f2e723e */ /* 0x000fe200000000ff */
[----:B------:R-:W-:Y:S01]  /*fdb0*/  IMAD.SHL.U32 R21, R0, 0x2, RZ ;  /* 0x0000000200157824 */ /* 0x000fe200078e00ff */
[----:B------:R-:W-:Y:S01]  /*fdc0*/  F2FP.PACK_AB R48, R49, R48 ;  /* 0x000000303130723e */ /* 0x000fe200000000ff */
[----:B------:R-:W-:Y:S01]  /*fdd0*/  @P0 IMAD.HI.U32 R0, R16, c[0x0][0x4ec], RZ ;  /* 0x00013b0010000a27 */ /* 0x000fe200078e00ff */
[----:B------:R-:W-:-:S02]  /*fde0*/  ISETP.GE.OR P5, PT, R9, R12, P4 ;  /* 0x0000000c0900720c */ /* 0x000fc400027a6670 */
[----:B------:R-:W-:Y:S01]  /*fdf0*/  IADD3 R9, R9, 0x8, RZ ;  /* 0x0000000809097810 */ /* 0x000fe20007ffe0ff */
[----:B------:R-:W-:Y:S01]  /*fe00*/  IMAD R2, R2, c[0x0][0x3e0], RZ ;  /* 0x0000f80002027a24 */ /* 0x000fe200078e02ff */
[----:B------:R-:W-:Y:S01]  /*fe10*/  STS [R21+0x80], R128 ;  /* 0x0000808015007388 */ /* 0x000fe20000000800 */
[----:B------:R-:W-:Y:S01]  /*fe20*/  IMAD.MOV.U32 R15, RZ, RZ, R16 ;  /* 0x000000ffff0f7224 */ /* 0x000fe200078e0010 */
[----:B------:R-:W-:Y:S01]  /*fe30*/  @P0 SHF.R.U32.HI R15, RZ, c[0x0][0x4f0], R0 ;  /* 0x00013c00ff0f0a19 */ /* 0x000fe20000011600 */
[----:B------:R-:W-:Y:S01]  /*fe40*/  IMAD.MOV R19, RZ, RZ, -R17 ;  /* 0x000000ffff137224 */ /* 0x000fe200078e0a11 */
[----:B------:R-:W-:Y:S01]  /*fe50*/  ISETP.GE.OR P4, PT, R9, R12, P4 ;  /* 0x0000000c0900720c */ /* 0x000fe20002786670 */
[----:B------:R-:W-:Y:S01]  /*fe60*/  IMAD.WIDE.U32 R22, R17, c[0x0][0x3e0], R22 ;  /* 0x0000f80011167a25 */ /* 0x000fe200078e0016 */
[----:B------:R-:W-:Y:S01]  /*fe70*/  SHF.R.S32.HI R9, RZ, 0x1f, R15 ;  /* 0x0000001fff097819 */ /* 0x000fe2000001140f */
[----:B------:R-:W-:Y:S01]  /*fe80*/  STS [R21+0x480], R130 ;  /* 0x0004808215007388 */ /* 0x000fe20000000800 */
[----:B------:R-:W-:Y:S01]  /*fe90*/  IADD3 R24, P0, R15, R24, RZ ;  /* 0x000000180f187210 */ /* 0x000fe20007f1e0ff */
[----:B------:R-:W-:Y:S01]  /*fea0*/  IMAD R17, R17, c[0x0][0x3e4], R2 ;  /* 0x0000f90011117a24 */ /* 0x000fe200078e0202 */
[----:B------:R-:W-:Y:S01]  /*feb0*/  IADD3 R0, R21, 0x80, RZ ;  /* 0x0000008015007810 */ /* 0x000fe20007ffe0ff */
[----:B------:R-:W-:Y:S01]  /*fec0*/  IMAD R19, R19, c[0x0][0x4e8], R18 ;  /* 0x00013a0013137a24 */ /* 0x000fe200078e0212 */
[----:B------:R-:W-:Y:S01]  /*fed0*/  IADD3.X R25, R9, R25, R14, P0, !PT ;  /* 0x0000001909197210 */ /* 0x000fe200007fe40e */
[----:B------:R-:W-:Y:S01]  /*fee0*/  IMAD.IADD R23, R23, 0x1, R17 ;  /* 0x0000000117177824 */ /* 0x000fe200078e0211 */
[----:B------:R-:W-:Y:S01]  /*fef0*/  IADD3 R17, R21, 0x70, RZ ;  /* 0x0000007015117810 */ /* 0x000fe20007ffe0ff */
[----:B------:R-:W-:Y:S01]  /*ff00*/  IMAD.MOV R9, RZ, RZ, -R15 ;  /* 0x000000ffff097224 */ /* 0x000fe200078e0a0f */
[----:B------:R-:W-:Y:S01]  /*ff10*/  @P3 IADD3 R17, R0, 0x10, RZ ;  /* 0x0000001000113810 */ /* 0x000fe20007ffe0ff */
[----:B------:R-:W-:Y:S01]  /*ff20*/  IMAD.MOV.U32 R0, RZ, RZ, 0x20 ;  /* 0x00000020ff007424 */ /* 0x000fe200078e00ff */
[----:B------:R-:W-:Y:S01]  /*ff30*/  SHF.R.S32.HI R2, RZ, 0x1f, R19 ;  /* 0x0000001fff027819 */ /* 0x000fe20000011413 */
[----:B------:R-:W-:Y:S01]  /*ff40*/  IMAD R27, R9, c[0x0][0x4e8], R16 ;  /* 0x00013a00091b7a24 */ /* 0x000fe200078e0210 */
[----:B------:R-:W-:Y:S01]  /*ff50*/  F2FP.PACK_AB R50, R51, R50 ;  /* 0x000000323332723e */ /* 0x000fe200000000ff */
[----:B------:R-:W-:Y:S01]  /*ff60*/  IMAD.MOV.U32 R9, RZ, RZ, 0x40 ;  /* 0x00000040ff097424 */ /* 0x000fe200078e00ff */
[----:B------:R-:W-:Y:S01]  /*ff70*/  SEL R0, R0, 0xffffffe0, !P1 ;  /* 0xffffffe000007807 */ /* 0x000fe20004800000 */
[----:B------:R-:W-:Y:S01]  /*ff80*/  IMAD R2, R2, c[0x0][0x3d8], RZ ;  /* 0x0000f60002027a24 */ /* 0x000fe200078e02ff */
[----:B------:R-:W-:Y:S01]  /*ff90*/  STS [R17], R124 ;  /* 0x0000007c11007388 */ /* 0x000fe20000000800 */
[----:B------:R-:W-:Y:S01]  /*ffa0*/  IMAD.WIDE.U32 R24, R27, c[0x0][0x488], R24 ;  /* 0x000122001b187a25 */ /* 0x000fe200078e0018 */
[----:B------:R-:W-:-:S02]  /*ffb0*/  SEL R10, R9, 0xffffffc0, !P2 ;  /* 0xffffffc0090a7807 */ /* 0x000fc40005000000 */
[----:B------:R-:W-:Y:S01]  /*ffc0*/  STS [R17+0x400], R126 ;  /* 0x0004007e11007388 */ /* 0x000fe20000000800 */
[----:B------:R-:W-:Y:S01]  /*ffd0*/  IMAD.IADD R15, R21, 0x1, R0 ;  /* 0x00000001150f7824 */ /* 0x000fe200078e0200 */
[----:B------:R-:W-:Y:S01]  /*ffe0*/  F2FP.PACK_AB R52, R53, R52 ;  /* 0x000000343534723e */ /* 0x000fe200000000ff */
[----:B------:R-:W-:Y:S01]  /*fff0*/  IMAD.IADD R9, R0, 0x1, R17 ;  /* 0x0000000100097824 */ /* 0x000fe200078e0211 */
[----:B------:R-:W-:Y:S01]  /*10000*/  SHF.R.S32.HI R0, RZ, 0x1f, R27 ;  /* 0x0000001fff007819 */ /* 0x000fe2000001141b */
[C---:B------:R-:W-:Y:S01]  /*10010*/  IMAD R2, R19.reuse, c[0x0][0x3dc], R2 ;  /* 0x0000f70013027a24 */ /* 0x040fe200078e0202 */
[----:B------:R-:W-:Y:S01]  /*10020*/  STS [R15+0x80], R120 ;  /* 0x000080780f007388 */ /* 0x000fe20000000800 */
[----:B------:R-:W-:Y:S01]  /*10030*/  IMAD.WIDE.U32 R18, R19, c[0x0][0x3d8], R22 ;  /* 0x0000f60013127a25 */ /* 0x000fe200078e0016 */
[----:B------:R-:W-:Y:S02]  /*10040*/  F2FP.PACK_AB R54, R55, R54 ;  /* 0x000000363736723e */ /* 0x000fe400000000ff */
[----:B------:R-:W-:Y:S01]  /*10050*/  STS [R15+0x480], R122 ;  /* 0x0004807a0f007388 */ /* 0x000fe20000000800 */
[----:B------:R-:W-:Y:S01]  /*10060*/  IMAD R0, R0, c[0x0][0x488], RZ ;  /* 0x0001220000007a24 */ /* 0x000fe200078e02ff */
[----:B------:R-:W-:Y:S01]  /*10070*/  F2FP.PACK_AB R56, R57, R56 ;  /* 0x000000383938723e */ /* 0x000fe200000000ff */
[----:B------:R-:W-:Y:S01]  /*10080*/  IMAD.IADD R23, R21, 0x1, R10 ;  /* 0x0000000115177824 */ /* 0x000fe200078e020a */
[----:B------:R-:W-:Y:S01]  /*10090*/  STS [R9], R116 ;  /* 0x0000007409007388 */ /* 0x000fe20000000800 */
[----:B------:R-:W-:Y:S01]  /*100a0*/  IMAD R0, R27, c[0x0][0x48c], R0 ;  /* 0x000123001b007a24 */ /* 0x000fe200078e0200 */
[----:B------:R-:W-:Y:S01]  /*100b0*/  F2FP.PACK_AB R58, R59, R58 ;  /* 0x0000003a3b3a723e */ /* 0x000fe200000000ff */
[C---:B------:R-:W-:Y:S01]  /*100c0*/  IMAD.IADD R27, R10.reuse, 0x1, R17 ;  /* 0x000000010a1b7824 */ /* 0x040fe200078e0211 */
[----:B------:R-:W-:Y:S01]  /*100d0*/  STS [R9+0x400], R118 ;  /* 0x0004007609007388 */ /* 0x000fe20000000800 */
[----:B------:R-:W-:Y:S01]  /*100e0*/  IMAD.IADD R29, R10, 0x1, R15 ;  /* 0x000000010a1d7824 */ /* 0x000fe200078e020f */
[----:B------:R-:W-:Y:S01]  /*100f0*/  F2FP.PACK_AB R60, R61, R60 ;  /* 0x0000003c3d3c723e */ /* 0x000fe200000000ff */
[----:B------:R-:W-:Y:S01]  /*10100*/  IMAD.IADD R31, R9, 0x1, R10 ;  /* 0x00000001091f7824 */ /* 0x000fe200078e020a */
[----:B------:R-:W-:Y:S01]  /*10110*/  STS [R23+0x80], R112 ;  /* 0x0000807017007388 */ /* 0x000fe20000000800 */
[----:B------:R-:W-:Y:S01]  /*10120*/  F2FP.PACK_AB R62, R63, R62 ;  /* 0x0000003e3f3e723e */ /* 0x000fe200000000ff */
[----:B------:R-:W-:Y:S01]  /*10130*/  IMAD.IADD R25, R25, 0x1, R0 ;  /* 0x0000000119197824 */ /* 0x000fe200078e0200 */
[----:B------:R-:W-:Y:S01]  /*10140*/  F2FP.PACK_AB R64, R65, R64 ;  /* 0x000000404140723e */ /* 0x000fe200000000ff */
[----:B------:R-:W-:Y:S01]  /*10150*/  STS [R23+0x480], R114 ;  /* 0x0004807217007388 */ /* 0x000fe20000000800 */
[----:B------:R-:W-:Y:S01]  /*10160*/  F2FP.PACK_AB R66, R67, R66 ;  /* 0x000000424342723e */ /* 0x000fe200000000ff */
[----:B------:R-:W-:Y:S01]  /*10170*/  IMAD R57, R11, 0x80, R4 ;  /* 0x000000800b397824 */ /* 0x000fe200078e0204 */
[----:B------:R-:W-:Y:S01]  /*10180*/  F2FP.PACK_AB R68, R69, R68 ;  /* 0x000000444544723e */ /* 0x000fe200000000ff */
        /* <DEDUP_REMOVED lines=14> */
[----:B------:R-:W-:Y:S01]  /*10270*/  LEA R14, P0, R24, c[0x0][0x450], 0x2 ;  /* 0x00011400180e7a11 */ /* 0x000fe200078010ff */
        /* <DEDUP_REMOVED lines=10> */
[----:B------:R-:W-:Y:S02]  /*10320*/  LEA.HI.X R25, R24, c[0x0][0x454], R25, 0x2, P0 ;  /* 0x0001150018197a11 */ /* 0x000fe400000f1419 */
[----:B------:R-:W-:Y:S01]  /*10330*/  LEA R0, P0, R18, c[0x0][0x380], 0x1 ;  /* 0x0000e00012007a11 */ /* 0x000fe200078008ff */
        /* <DEDUP_REMOVED lines=15> */
[----:B-1----:R-:W-:-:S03]  /*10430*/  IMAD.SHL.U32 R58, R13, 0x2, RZ ;  /* 0x000000020d3a7824 */ /* 0x002fc600078e00ff */
        /* <DEDUP_REMOVED lines=14> */
[----:B------:R-:W-:Y:S04]  /*10520*/  SHFL.IDX PT, R88, R14, RZ, 0x1c1f ;  /* 0x001c1fff0e587589 */ /* 0x000fe800000e0000 */
[----:B------:R-:W2:Y:S04]  /*10530*/  SHFL.IDX PT, R89, R25, RZ, 0x1c1f ;  /* 0x001c1fff19597589 */ /* 0x000ea800000e0000 */
[----:B------:R-:W-:Y:S06]  /*10540*/  BAR.SYNC.DEFER_BLOCKING 0x1, 0x100 ;  /* 0x0044000000007b1d */ /* 0x000fec0000010000 */
[----:B------:R-:W-:Y:S01]  /*10550*/  SHFL.IDX PT, R96, R14, 0x1, 0x1c1f ;  /* 0x003c1f000e607f89 */ /* 0x000fe200000e0000 */
[----:B-1----:R-:W-:-:S03]  /*10560*/  IMAD.IADD R5, R19, 0x1, R2 ;  /* 0x0000000113057824 */ /* 0x002fc600078e0202 */
[----:B------:R-:W1:Y:S02]  /*10570*/  SHFL.IDX PT, R97, R25, 0x1, 0x1c1f ;  /* 0x003c1f0019617f89 */ /* 0x000e6400000e0000 */
[----:B------:R-:W-:Y:S02]  /*10580*/  LEA.HI.X R2, R18, c[0x0][0x384], R5, 0x1, P0 ;  /* 0x0000e10012027a11 */ /* 0x000fe400000f0c05 */
[----:B------:R3:W4:Y:S01]  /*10590*/  SHFL.IDX PT, R60, R0, RZ, 0x181f ;  /* 0x00181fff003c7589 */ /* 0x00072200000e0000 */
[----:B------:R-:W-:-:S03]  /*105a0*/  ISETP.GE.AND P0, PT, R57, R12, PT ;  /* 0x0000000c3900720c */ /* 0x000fc60003f06270 */
[----:B------:R3:W3:Y:S04]  /*105b0*/  SHFL.IDX PT, R61, R2, RZ, 0x181f ;  /* 0x00181fff023d7589 */ /* 0x0006e800000e0000 */
[----:B--2---:R2:W-:Y:S04]  /*105c0*/  @!P5 ST.E [R88.64], R7 ;  /* 0x000000075800d985 */ /* 0x0045e8000c101910 */
[----:B-1----:R2:W-:Y:S04]  /*105d0*/  @!P4 ST.E [R96.64], R8 ;  /* 0x000000086000c985 */ /* 0x0025e8000c101910 */
[----:B------:R2:W1:Y:S04]  /*105e0*/  LDS.128 R52, [R58+0x1080] ;  /* 0x001080003a347984 */ /* 0x0004680000000c00 */
[----:B------:R2:W1:Y:S04]  /*105f0*/  LDS.128 R48, [R58+0x2080] ;  /* 0x002080003a307984 */ /* 0x0004680000000c00 */
[----:B------:R2:W1:Y:S04]  /*10600*/  LDS.128 R44, [R58+0x3080] ;  /* 0x003080003a2c7984 */ /* 0x0004680000000c00 */
[----:B------:R2:W1:Y:S04]  /*10610*/  LDS.128 R40, [R58+0x5080] ;  /* 0x005080003a287984 */ /* 0x0004680000000c00 */
[----:B------:R2:W1:Y:S04]  /*10620*/  LDS.128 R36, [R58+0x6080] ;  /* 0x006080003a247984 */ /* 0x0004680000000c00 */
[----:B------:R2:W1:Y:S04]  /*10630*/  LDS.128 R32, [R58+0x7080] ;  /* 0x007080003a207984 */ /* 0x0004680000000c00 */
[----:B------:R2:W1:Y:S04]  /*10640*/  LDS.128 R28, [R58+0x9080] ;  /* 0x009080003a1c7984 */ /* 0x0004680000000c00 */
[----:B------:R2:W1:Y:S04]  /*10650*/  LDS.128 R24, [R58+0xa080] ;  /* 0x00a080003a187984 */ /* 0x0004680000000c00 */
[----:B------:R2:W1:Y:S01]  /*10660*/  LDS.128 R20, [R58+0xb080] ;  /* 0x00b080003a147984 */ /* 0x0004620000000c00 */
[----:B------:R-:W-:Y:S05]  /*10670*/  @P0 BRA `(.L_x_193) ;  /* 0x0000014000000947 */ /* 0x000fea0003800000 */
[----:B---34-:R-:W3:Y:S01]  /*10680*/  LDS.128 R16, [R58+0x80] ;  /* 0x000080003a107984 */ /* 0x018ee20000000c00 */
[----:B------:R-:W-:-:S02]  /*10690*/  IADD3 R56, R3, 0x40, RZ ;  /* 0x0000004003387810 */ /* 0x000fc40007ffe0ff */
[C---:B------:R-:W-:Y:S01]  /*106a0*/  IADD3 R14, R3.reuse, 0x80, RZ ;  /* 0x00000080030e7810 */ /* 0x040fe20007ffe0ff */
[----:B--2---:R-:W2:Y:S01]  /*106b0*/  LDS.128 R8, [R58+0x4080] ;  /* 0x004080003a087984 */ /* 0x004ea20000000c00 */
[----:B------:R-:W-:Y:S02]  /*106c0*/  ISETP.GE.AND P1, PT, R56, c[0x0][0x3c8], PT ;  /* 0x0000f20038007a0c */ /* 0x000fe40003f26270 */
[----:B------:R-:W-:Y:S01]  /*106d0*/  ISETP.GE.AND P0, PT, R14, c[0x0][0x3c8], PT ;  /* 0x0000f2000e007a0c */ /* 0x000fe20003f06270 */
[----:B------:R4:W5:Y:S01]  /*106e0*/  LDS.128 R4, [R58+0x8080] ;  /* 0x008080003a047984 */ /* 0x0009620000000c00 */
[----:B------:R-:W-:-:S09]  /*106f0*/  ISETP.GE.AND P2, PT, R3, c[0x0][0x3c8], PT ;  /* 0x0000f20003007a0c */ /* 0x000fd20003f46270 */
[----:B------:R-:W-:Y:S02]  /*10700*/  @!P1 SHF.R.S32.HI R15, RZ, 0x1f, R56 ;  /* 0x0000001fff0f9819 */ /* 0x000fe40000011438 */
[----:B------:R-:W-:Y:S02]  /*10710*/  @!P0 SHF.R.S32.HI R13, RZ, 0x1f, R14 ;  /* 0x0000001fff0d8819 */ /* 0x000fe4000001140e */
[----:B------:R-:W-:Y:S02]  /*10720*/  @!P1 LEA.HI R15, R15, R56, RZ, 0x3 ;  /* 0x000000380f0f9211 */ /* 0x000fe400078f18ff */
[----:B------:R-:W-:Y:S02]  /*10730*/  @!P0 LEA.HI R13, R13, R14, RZ, 0x3 ;  /* 0x0000000e0d0d8211 */ /* 0x000fe400078f18ff */
[----:B------:R-:W-:Y:S02]  /*10740*/  @!P1 LOP3.LUT R15, R15, 0xfffffff8, RZ, 0xc0, !PT ;  /* 0xfffffff80f0f9812 */ /* 0x000fe400078ec0ff */
[----:B------:R-:W-:Y:S01]  /*10750*/  @!P0 LOP3.LUT R13, R13, 0xfffffff8, RZ, 0xc0, !PT ;  /* 0xfffffff80d0d8812 */ /* 0x000fe200078ec0ff */
[----:B----4-:R-:W-:-:S04]  /*10760*/  @!P2 IMAD.WIDE R58, R3, 0x2, R60 ;  /* 0x00000002033aa825 */ /* 0x010fc800078e023c */
[----:B------:R-:W-:-:S04]  /*10770*/  @!P1 IMAD.WIDE R14, R15, 0x2, R60 ;  /* 0x000000020f0e9825 */ /* 0x000fc800078e023c */
[----:B------:R-:W-:Y:S01]  /*10780*/  @!P0 IMAD.WIDE R60, R13, 0x2, R60 ;  /* 0x000000020d3c8825 */ /* 0x000fe200078e023c */
[----:B---3--:R3:W-:Y:S04]  /*10790*/  @!P2 ST.E.128 [R58.64], R16 ;  /* 0x000000103a00a985 */ /* 0x0087e8000c101d10 */
[----:B--2---:R3:W-:Y:S04]  /*107a0*/  @!P1 ST.E.128 [R14.64], R8 ;  /* 0x000000080e009985 */ /* 0x0047e8000c101d10 */
[----:B-----5:R3:W-:Y:S02]  /*107b0*/  @!P0 ST.E.128 [R60.64], R4 ;  /* 0x000000043c008985 */ /* 0x0207e4000c101d10 */
.L_x_193:
[----:B---34-:R-:W-:Y:S05]  /*107c0*/  BSYNC B0 ;  /* 0x0000000000007941 */ /* 0x018fea0003800000 */
.L_x_192:
[----:B------:R-:W-:Y:S01]  /*107d0*/  IADD3 R5, R57, 0x20, RZ ;  /* 0x0000002039057810 */ /* 0x000fe20007ffe0ff */
[----:B------:R3:W4:Y:S01]  /*107e0*/  SHFL.IDX PT, R9, R2, 0x1, 0x181f ;  /* 0x00381f0002097f89 */ /* 0x00072200000e0000 */
[----:B------:R-:W-:Y:S02]  /*107f0*/  BSSY B0, `(.L_x_194) ;  /* 0x0000015000007945 */ /* 0x000fe40003800000 */
[----:B------:R-:W-:Y:S01]  /*10800*/  ISETP.GE.AND P0, PT, R5, R12, PT ;  /* 0x0000000c0500720c */ /* 0x000fe20003f06270 */
[----:B--2---:R3:W2:-:S12]  /*10810*/  SHFL.IDX PT, R8, R0, 0x1, 0x181f ;  /* 0x00381f0000087f89 */ /* 0x00469800000e0000 */
        /* <DEDUP_REMOVED lines=13> */
[----:B-1----:R1:W-:Y:S02]  /*108f0*/  @!P2 ST.E.128 [R10.64], R52 ;  /* 0x000000340a00a985 */ /* 0x0023e4000c101d10 */
[----:B------:R-:W-:-:S04]  /*10900*/  @!P1 IMAD.WIDE R6, R6, 0x2, R8 ;  /* 0x0000000206069825 */ /* 0x000fc800078e0208 */
[----:B------:R-:W-:Y:S01]  /*10910*/  @!P0 IMAD.WIDE R4, R4, 0x2, R8 ;  /* 0x0000000204048825 */ /* 0x000fe200078e0208 */
[----:B------:R1:W-:Y:S04]  /*10920*/  @!P1 ST.E.128 [R6.64], R40 ;  /* 0x0000002806009985 */ /* 0x0003e8000c101d10 */
[----:B------:R1:W-:Y:S02]  /*10930*/  @!P0 ST.E.128 [R4.64], R28 ;  /* 0x0000001c04008985 */ /* 0x0003e4000c101d10 */
.L_x_195:
[----:B------:R-:W-:Y:S05]  /*10940*/  BSYNC B0 ;  /* 0x0000000000007941 */ /* 0x000fea0003800000 */
.L_x_194:
[----:B-1----:R-:W-:Y:S01]  /*10950*/  IADD3 R5, R57, 0x40, RZ ;  /* 0x0000004039057810 */ /* 0x002fe20007ffe0ff */
[----:B----4-:R1:W4:Y:S01]  /*10960*/  SHFL.IDX PT, R9, R2, 0x2, 0x181f ;  /* 0x00581f0002097f89 */ /* 0x01032200000e0000 */
        /* <DEDUP_REMOVED lines=21> */
.L_x_197:
[----:B------:R-:W-:Y:S05]  /*10ac0*/  BSYNC B0 ;  /* 0x0000000000007941 */ /* 0x000fea0003800000 */
.L_x_196:
[----:B------:R-:W-:Y:S01]  /*10ad0*/  IADD3 R57, R57, 0x60, RZ ;  /* 0x0000006039397810 */ /* 0x000fe20007ffe0ff */
[----:B--2---:R2:W1:Y:S03]  /*10ae0*/  SHFL.IDX PT, R7, R2, 0x3, 0x181f ;  /* 0x00781f0002077f89 */ /* 0x00446600000e0000 */
[----:B------:R-:W-:Y:S01]  /*10af0*/  ISETP.GE.AND P0, PT, R57, R12, PT ;  /* 0x0000000c3900720c */ /* 0x000fe20003f06270 */
[----:B------:R2:W3:-:S12]  /*10b00*/  SHFL.IDX PT, R6, R0, 0x3, 0x181f ;  /* 0x00781f0000067f89 */ /* 0x0004d800000e0000 */
[----:B------:R-:W-:Y:S05]  /*10b10*/  @P0 EXIT ;  /* 0x000000000000094d */ /* 0x000fea0003800000 */
[C---:B------:R-:W-:Y:S02]  /*10b20*/  IADD3 R5, R3.reuse, 0x40, RZ ;  /* 0x0000004003057810 */ /* 0x040fe40007ffe0ff */
[----:B------:R-:W-:Y:S02]  /*10b30*/  ISETP.GE.AND P1, PT, R3, c[0x0][0x3c8], PT ;  /* 0x0000f20003007a0c */ /* 0x000fe40003f26270 */
[----:B------:R-:W-:-:S13]  /*10b40*/  ISETP.GE.AND P0, PT, R5, c[0x0][0x3c8], PT ;  /* 0x0000f20005007a0c */ /* 0x000fda0003f06270 */
[----:B-123--:R-:W-:-:S04]  /*10b50*/  @!P0 SHF.R.S32.HI R0, RZ, 0x1f, R5 ;  /* 0x0000001fff008819 */ /* 0x00efc80000011405 */
[----:B------:R-:W-:Y:S01]  /*10b60*/  @!P0 LEA.HI R0, R0, R5, RZ, 0x3 ;  /* 0x0000000500008211 */ /* 0x000fe200078f18ff */
[C-C-:B------:R-:W-:Y:S01]  /*10b70*/  @!P1 IMAD.WIDE R4, R3.reuse, 0x2, R6.reuse ;  /* 0x0000000203049825 */ /* 0x140fe200078e0206 */
[----:B------:R-:W-:Y:S02]  /*10b80*/  IADD3 R3, R3, 0x80, RZ ;  /* 0x0000008003037810 */ /* 0x000fe40007ffe0ff */
[----:B------:R-:W-:Y:S02]  /*10b90*/  @!P0 LOP3.LUT R0, R0, 0xfffffff8, RZ, 0xc0, !PT ;  /* 0xfffffff800008812 */ /* 0x000fe400078ec0ff */
[----:B------:R1:W-:Y:S03]  /*10ba0*/  @!P1 ST.E.128 [R4.64], R44 ;  /* 0x0000002c04009985 */ /* 0x0003e6000c101d10 */
[----:B----4-:R-:W-:-:S05]  /*10bb0*/  @!P0 IMAD.WIDE R8, R0, 0x2, R6 ;  /* 0x0000000200088825 */ /* 0x010fca00078e0206 */
[----:B------:R1:W-:Y:S01]  /*10bc0*/  @!P0 ST.E.128 [R8.64], R32 ;  /* 0x0000002008008985 */ /* 0x0003e2000c101d10 */
[----:B------:R-:W-:-:S13]  /*10bd0*/  ISETP.GE.AND P0, PT, R3, c[0x0][0x3c8], PT ;  /* 0x0000f20003007a0c */ /* 0x000fda0003f06270 */
[----:B------:R-:W-:Y:S05]  /*10be0*/  @P0 EXIT ;  /* 0x000000000000094d */ /* 0x000fea0003800000 */
[----:B------:R-:W-:-:S04]  /*10bf0*/  SHF.R.S32.HI R0, RZ, 0x1f, R3 ;  /* 0x0000001fff007819 */ /* 0x000fc80000011403 */
[----:B------:R-:W-:-:S04]  /*10c00*/  LEA.HI R3, R0, R3, RZ, 0x3 ;  /* 0x0000000300037211 */ /* 0x000fc800078f18ff */
[----:B------:R-:W-:-:S05]  /*10c10*/  LOP3.LUT R3, R3, 0xfffffff8, RZ, 0xc0, !PT ;  /* 0xfffffff803037812 */ /* 0x000fca00078ec0ff */
[----:B------:R-:W-:-:S05]  /*10c20*/  IMAD.WIDE R6, R3, 0x2, R6 ;  /* 0x0000000203067825 */ /* 0x000fca00078e0206 */
[----:B------:R-:W-:Y:S01]  /*10c30*/  ST.E.128 [R6.64], R20 ;  /* 0x0000001406007985 */ /* 0x000fe2000c101d10 */
[----:B------:R-:W-:Y:S05]  /*10c40*/  EXIT ;  /* 0x000000000000794d */ /* 0x000fea0003800000 */
.L_x_191:
[----:B------:R-:W1:Y:S01]  /*10c50*/  S2R R7, SR_TID.X ;  /* 0x0000000000077919 */ /* 0x000e620000002100 */
[----:B------:R-:W-:Y:S03]  /*10c60*/  BSSY B0, `(.L_x_198) ;  /* 0x0000027000007945 */ /* 0x000fe60003800000 */
[----:B------:R-:W2:Y:S01]  /*10c70*/  S2R R8, SR_CTAID.Z ;  /* 0x0000000000087919 */ /* 0x000ea20000002700 */
[----:B-1----:R-:W-:Y:S02]  /*10c80*/  ISETP.GT.AND P0, PT, R7, 0x7f, PT ;  /* 0x0000007f0700780c */ /* 0x002fe40003f04270 */
[----:B--2---:R-:W-:-:S11]  /*10c90*/  SHF.R.S32.HI R11, RZ, 0x1f, R8 ;  /* 0x0000001fff0b7819 */ /* 0x004fd60000011408 */
[----:B------:R-:W-:Y:S05]  /*10ca0*/  @P0 BRA `(.L_x_199) ;  /* 0x0000022000000947 */ /* 0x000fea0003800000 */
[----:B------:R-:W1:Y:S01]  /*10cb0*/  S2R R0, SR_CTAID.X ;  /* 0x0000000000007919 */ /* 0x000e620000002500 */
[----:B------:R-:W-:-:S05]  /*10cc0*/  MOV R2, c[0x0][0x4e8] ;  /* 0x00013a0000027a02 */ /* 0x000fca0000000f00 */
[----:B------:R-:W-:Y:S01]  /*10cd0*/  IMAD R3, R2, c[0x0][0x388], RZ ;  /* 0x0000e20002037a24 */ /* 0x000fe200078e02ff */
[----:B-1----:R-:W-:-:S04]  /*10ce0*/  LEA R0, R0, R7, 0x7 ;  /* 0x0000000700007211 */ /* 0x002fc800078e38ff */
[----:B------:R-:W-:-:S13]  /*10cf0*/  ISETP.GE.AND P0, PT, R0, R3, PT ;  /* 0x000000030000720c */ /* 0x000fda0003f06270 */
[----:B------:R-:W-:Y:S05]  /*10d00*/  @P0 BRA `(.L_x_199) ;  /* 0x000001c000000947 */ /* 0x000fea0003800000 */
[----:B------:R-:W1:Y:S01]  /*10d10*/  S2R R9, SR_CTAID.Y ;  /* 0x0000000000097919 */ /* 0x000e620000002600 */
[----:B------:R-:W-:Y:S02]  /*10d20*/  ISETP.NE.AND P0, PT, R2, 0x1, PT ;  /* 0x000000010200780c */ /* 0x000fe40003f05270 */
[----:B------:R-:W-:-:S11]  /*10d30*/  MOV R5, R0 ;  /* 0x0000000000057202 */ /* 0x000fd60000000f00 */
[----:B------:R-:W-:-:S05]  /*10d40*/  @P0 IMAD.HI.U32 R6, R0, c[0x0][0x4ec], RZ ;  /* 0x00013b0000060a27 */ /* 0x000fca00078e00ff */
[----:B------:R-:W-:Y:S02]  /*10d50*/  @P0 SHF.R.U32.HI R5, RZ, c[0x0][0x4f0], R6 ;  /* 0x00013c00ff050a19 */ /* 0x000fe40000011606 */
[----:B-1----:R-:W-:Y:S01]  /*10d60*/  SHF.R.S32.HI R4, RZ, 0x1f, R9 ;  /* 0x0000001fff047819 */ /* 0x002fe20000011409 */
[----:B------:R-:W-:-:S04]  /*10d70*/  IMAD.WIDE.U32 R2, R9, c[0x0][0x490], RZ ;  /* 0x0001240009027a25 */ /* 0x000fc800078e00ff */
[----:B------:R-:W-:Y:S02]  /*10d80*/  IMAD R4, R4, c[0x0][0x490], RZ ;  /* 0x0001240004047a24 */ /* 0x000fe400078e02ff */
[----:B------:R-:W-:Y:S02]  /*10d90*/  IMAD.MOV.U32 R12, RZ, RZ, R2 ;  /* 0x000000ffff0c7224 */ /* 0x000fe400078e0002 */
[----:B------:R-:W-:Y:S01]  /*10da0*/  IMAD R13, R9, c[0x0][0x494], R4 ;  /* 0x00012500090d7a24 */ /* 0x000fe200078e0204 */
[----:B------:R-:W-:-:S04]  /*10db0*/  IADD3 R9, -R5, RZ, RZ ;  /* 0x000000ff05097210 */ /* 0x000fc80007ffe1ff */
[----:B------:R-:W-:Y:S01]  /*10dc0*/  IADD3 R13, R3, R13, RZ ;  /* 0x0000000d030d7210 */ /* 0x000fe20007ffe0ff */
[----:B------:R-:W-:Y:S02]  /*10dd0*/  IMAD R3, R11, c[0x0][0x498], RZ ;  /* 0x000126000b037a24 */ /* 0x000fe400078e02ff */
[----:B------:R-:W-:Y:S02]  /*10de0*/  IMAD R4, R9, c[0x0][0x4e8], R0 ;  /* 0x00013a0009047a24 */ /* 0x000fe400078e0200 */
[----:B------:R-:W-:-:S03]  /*10df0*/  IMAD.WIDE.U32 R12, R8, c[0x0][0x498], R12 ;  /* 0x00012600080c7a25 */ /* 0x000fc600078e000c */
[----:B------:R-:W-:Y:S01]  /*10e00*/  SHF.R.S32.HI R2, RZ, 0x1f, R4 ;  /* 0x0000001fff027819 */ /* 0x000fe20000011404 */
[----:B------:R-:W-:Y:S01]  /*10e10*/  IMAD R0, R8, c[0x0][0x49c], R3 ;  /* 0x0001270008007a24 */ /* 0x000fe200078e0203 */
[----:B------:R-:W-:Y:S02]  /*10e20*/  SHF.R.S32.HI R3, RZ, 0x1f, R5 ;  /* 0x0000001fff037819 */ /* 0x000fe40000011405 */
[----:B------:R-:W-:Y:S01]  /*10e30*/  IADD3 R12, P0, R5, R12, RZ ;  /* 0x0000000c050c7210 */ /* 0x000fe20007f1e0ff */
[----:B------:R-:W-:-:S03]  /*10e40*/  IMAD R5, R2, c[0x0][0x488], RZ ;  /* 0x0001220002057a24 */ /* 0x000fc600078e02ff */
[----:B------:R-:W-:Y:S01]  /*10e50*/  IADD3.X R13, R3, R13, R0, P0, !PT ;  /* 0x0000000d030d7210 */ /* 0x000fe200007fe400 */
[----:B------:R-:W-:-:S04]  /*10e60*/  IMAD R5, R4, c[0x0][0x48c], R5 ;  /* 0x0001230004057a24 */ /* 0x000fc800078e0205 */
[----:B------:R-:W-:-:S05]  /*10e70*/  IMAD.WIDE.U32 R12, R4, c[0x0][0x488], R12 ;  /* 0x00012200040c7a25 */ /* 0x000fca00078e000c */
[----:B------:R-:W-:Y:S02]  /*10e80*/  IADD3 R5, R13, R5, RZ ;  /* 0x000000050d057210 */ /* 0x000fe40007ffe0ff */
[----:B------:R-:W-:-:S04]  /*10e90*/  LEA R2, P0, R12, c[0x0][0x450], 0x2 ;  /* 0x000114000c027a11 */ /* 0x000fc800078010ff */
[----:B------:R-:W-:Y:S01]  /*10ea0*/  LEA.HI.X R3, R12, c[0x0][0x454], R5, 0x2, P0 ;  /* 0x000115000c037a11 */ /* 0x000fe200000f1405 */
[----:B------:R-:W-:-:S05]  /*10eb0*/  IMAD.MOV.U32 R5, RZ, RZ, -0x800000 ;  /* 0xff800000ff057424 */ /* 0x000fca00078e00ff */
[----:B------:R1:W-:Y:S03]  /*10ec0*/  STG.E [R2.64], R5 ;  /* 0x0000000502007986 */ /* 0x0003e6000c101910 */
.L_x_199:
[----:B------:R-:W-:Y:S05]  /*10ed0*/  BSYNC B0 ;  /* 0x0000000000007941 */ /* 0x000fea0003800000 */
.L_x_198:
[----:B------:R-:W2:Y:S01]  /*10ee0*/  S2R R12, SR_CTAID.Y ;  /* 0x00000000000c7919 */ /* 0x000ea20000002600 */
[----:B------:R-:W-:Y:S01]  /*10ef0*/  SHF.R.S32.HI R4, RZ, 0x1f, R7 ;  /* 0x0000001fff047819 */ /* 0x000fe20000011407 */
[----:B------:R-:W-:Y:S01]  /*10f00*/  IMAD R11, R11, c[0x0][0x3f0], RZ ;  /* 0x0000fc000b0b7a24 */ /* 0x000fe200078e02ff */
[----:B-1----:R-:W-:Y:S01]  /*10f10*/  MOV R3, c[0x0][0x4e8] ;  /* 0x00013a0000037a02 */ /* 0x002fe20000000f00 */
[----:B------:R-:W1:Y:S01]  /*10f20*/  S2R R5, SR_CTAID.X ;  /* 0x0000000000057919 */ /* 0x000e620000002500 */
[----:B------:R-:W-:Y:S01]  /*10f30*/  LEA.HI R4, R4, R7, RZ, 0x3 ;  /* 0x0000000704047211 */ /* 0x000fe200078f18ff */
[----:B------:R-:W-:Y:S01]  /*10f40*/  BSSY B0, `(.L_x_200) ;  /* 0x0000038000007945 */ /* 0x000fe20003800000 */
[C---:B------:R-:W-:Y:S01]  /*10f50*/  ISETP.NE.AND P0, PT, R3.reuse, 0x1, PT ;  /* 0x000000010300780c */ /* 0x040fe20003f05270 */
[----:B------:R-:W-:Y:S01]  /*10f60*/  IMAD R3, R3, c[0x0][0x388], RZ ;  /* 0x0000e20003037a24 */ /* 0x000fe200078e02ff */
[----:B------:R-:W-:Y:S02]  /*10f70*/  LOP3.LUT R2, R4, 0xfffffff8, RZ, 0xc0, !PT ;  /* 0xfffffff804027812 */ /* 0x000fe400078ec0ff */
[----:B------:R-:W-:-:S03]  /*10f80*/  SHF.R.S32.HI R4, RZ, 0x3, R4 ;  /* 0x00000003ff047819 */ /* 0x000fc60000011404 */
[----:B------:R-:W-:-:S05]  /*10f90*/  IMAD.IADD R7, R7, 0x1, -R2 ;  /* 0x0000000107077824 */ /* 0x000fca00078e0a02 */
[CC--:B------:R-:W-:Y:S02]  /*10fa0*/  LEA R6, R7.reuse, R4.reuse, 0x5 ;  /* 0x0000000407067211 */ /* 0x0c0fe400078e28ff */
[----:B------:R-:W-:Y:S02]  /*10fb0*/  SHF.L.U32 R7, R7, 0x3, RZ ;  /* 0x0000000307077819 */ /* 0x000fe400000006ff */
[----:B--2---:R-:W-:Y:S01]  /*10fc0*/  SHF.R.S32.HI R0, RZ, 0x1f, R12 ;  /* 0x0000001fff007819 */ /* 0x004fe2000001140c */
[C---:B-1----:R-:W-:Y:S01]  /*10fd0*/  IMAD R6, R5.reuse, 0x80, R6 ;  /* 0x0000008005067824 */ /* 0x042fe200078e0206 */
[----:B------:R-:W-:-:S03]  /*10fe0*/  LEA R4, R5, R4, 0x7 ;  /* 0x0000000405047211 */ /* 0x000fc600078e38ff */
[----:B------:R-:W-:Y:S01]  /*10ff0*/  IMAD R9, R0, c[0x0][0x3e8], RZ ;  /* 0x0000fa0000097a24 */ /* 0x000fe200078e02ff */
[----:B------:R-:W-:Y:S01]  /*11000*/  IADD3 R5, R7, 0x80, RZ ;  /* 0x0000008007057810 */ /* 0x000fe20007ffe0ff */
[----:B------:R-:W-:-:S04]  /*11010*/  @P0 IMAD.HI.U32 R2, R6, c[0x0][0x4ec], RZ ;  /* 0x00013b0006020a27 */ /* 0x000fc800078e00ff */
[C---:B------:R-:W-:Y:S02]  /*11020*/  IMAD R9, R12.reuse, c[0x0][0x3ec], R9 ;  /* 0x0000fb000c097a24 */ /* 0x040fe400078e0209 */
[----:B------:R-:W-:-:S04]  /*11030*/  IMAD.WIDE.U32 R12, R12, c[0x0][0x3e8], RZ ;  /* 0x0000fa000c0c7a25 */ /* 0x000fc800078e00ff */
[----:B------:R-:W-:Y:S01]  /*11040*/  IMAD R0, R8, c[0x0][0x3f4], R11 ;  /* 0x0000fd0008007a24 */ /* 0x000fe200078e020b */
[----:B------:R-:W-:Y:S01]  /*11050*/  IADD3 R13, R13, R9, RZ ;  /* 0x000000090d0d7210 */ /* 0x000fe20007ffe0ff */
[----:B------:R-:W-:Y:S01]  /*11060*/  IMAD.MOV.U32 R9, RZ, RZ, R6 ;  /* 0x000000ffff097224 */ /* 0x000fe200078e0006 */
[----:B------:R-:W-:-:S03]  /*11070*/  @P0 SHF.R.U32.HI R9, RZ, c[0x0][0x4f0], R2 ;  /* 0x00013c00ff090a19 */ /* 0x000fc60000011602 */
[----:B------:R-:W-:Y:S01]  /*11080*/  IMAD.WIDE.U32 R12, R8, c[0x0][0x3f0], R12 ;  /* 0x0000fc00080c7a25 */ /* 0x000fe200078e000c */
[----:B------:R-:W-:Y:S02]  /*11090*/  SHF.R.S32.HI R2, RZ, 0x1f, R9 ;  /* 0x0000001fff027819 */ /* 0x000fe40000011409 */
[----:B------:R-:W-:Y:S01]  /*110a0*/  IADD3 R11, -R9, RZ, RZ ;  /* 0x000000ff090b7210 */ /* 0x000fe20007ffe1ff */
[----:B------:R-:W-:Y:S02]  /*110b0*/  IMAD.IADD R13, R13, 0x1, R0 ;  /* 0x000000010d0d7824 */ /* 0x000fe400078e0200 */
[----:B------:R-:W-:Y:S02]  /*110c0*/  IMAD R2, R2, c[0x0][0x3e0], RZ ;  /* 0x0000f80002027a24 */ /* 0x000fe400078e02ff */
[----:B------:R-:W-:Y:S01]  /*110d0*/  IMAD R11, R11, c[0x0][0x4e8], R6 ;  /* 0x00013a000b0b7a24 */ /* 0x000fe200078e0206 */
[----:B------:R-:W-:Y:S01]  /*110e0*/  IADD3 R6, R7, 0x40, RZ ;  /* 0x0000004007067810 */ /* 0x000fe20007ffe0ff */
[----:B------:R-:W-:-:S03]  /*110f0*/  IMAD.WIDE.U32 R12, R9, c[0x0][0x3e0], R12 ;  /* 0x0000f800090c7a25 */ /* 0x000fc600078e000c */
[----:B------:R-:W-:Y:S01]  /*11100*/  SHF.R.S32.HI R0, RZ, 0x1f, R11 ;  /* 0x0000001fff007819 */ /* 0x000fe2000001140b */
[----:B------:R-:W-:-:S04]  /*11110*/  IMAD R9, R9, c[0x0][0x3e4], R2 ;  /* 0x0000f90009097a24 */ /* 0x000fc800078e0202 */
[----:B------:R-:W-:Y:S01]  /*11120*/  IMAD R0, R0, c[0x0][0x3d8], RZ ;  /* 0x0000f60000007a24 */ /* 0x000fe200078e02ff */
[----:B------:R-:W-:-:S03]  /*11130*/  IADD3 R13, R13, R9, RZ ;  /* 0x000000090d0d7210 */ /* 0x000fc60007ffe0ff */
[C---:B------:R-:W-:Y:S02]  /*11140*/  IMAD R0, R11.reuse, c[0x0][0x3dc], R0 ;  /* 0x0000f7000b007a24 */ /* 0x040fe400078e0200 */
[----:B------:R-:W-:-:S04]  /*11150*/  IMAD.WIDE.U32 R8, R11, c[0x0][0x3d8], R12 ;  /* 0x0000f6000b087a25 */ /* 0x000fc800078e000c */
[----:B------:R-:W-:Y:S01]  /*11160*/  IMAD.IADD R11, R9, 0x1, R0 ;  /* 0x00000001090b7824 */ /* 0x000fe200078e0200 */
[----:B------:R-:W-:-:S04]  /*11170*/  LEA R9, P0, R8, c[0x0][0x380], 0x1 ;  /* 0x0000e00008097a11 */ /* 0x000fc800078008ff */
[----:B------:R-:W-:Y:S01]  /*11180*/  LEA.HI.X R8, R8, c[0x0][0x384], R11, 0x1, P0 ;  /* 0x0000e10008087a11 */ /* 0x000fe200000f0c0b */
[----:B------:R1:W2:Y:S01]  /*11190*/  SHFL.IDX PT, R10, R9, RZ, 0x181f ;  /* 0x00181fff090a7589 */ /* 0x0002a200000e0000 */
[----:B------:R-:W-:-:S03]  /*111a0*/  ISETP.GE.AND P0, PT, R4, R3, PT ;  /* 0x000000030400720c */ /* 0x000fc60003f06270 */
[----:B------:R1:W3:Y:S10]  /*111b0*/  SHFL.IDX PT, R11, R8, RZ, 0x181f ;  /* 0x00181fff080b7589 */ /* 0x0002f400000e0000 */
        /* <DEDUP_REMOVED lines=16> */
.L_x_201:
[----:B------:R-:W-:Y:S05]  /*112c0*/  BSYNC B0 ;  /* 0x0000000000007941 */ /* 0x000fea0003800000 */
.L_x_200:
        /* <DEDUP_REMOVED lines=21> */
.L_x_203:
[----:B------:R-:W-:Y:S05]  /*11420*/  BSYNC B0 ;  /* 0x0000000000007941 */ /* 0x000fea0003800000 */
.L_x_202:
        /* <DEDUP_REMOVED lines=21> */
.L_x_205:
[----:B------:R-:W-:Y:S05]  /*11580*/  BSYNC B0 ;  /* 0x0000000000007941 */ /* 0x000fea0003800000 */
.L_x_204:
        /* <DEDUP_REMOVED lines=12> */
[----:B------:R-:W-:-:S05]  /*11650*/  @!P0 IMAD.WIDE R2, R3, 0x2, R10 ;  /* 0x0000000203028825 */ /* 0x000fca00078e020a */
        /* <DEDUP_REMOVED lines=9> */
.L_x_206:
        /* <DEDUP_REMOVED lines=9> */
.L_x_2569:


//--------------------- .text._ZN7cutlass13device_kernelIN5flash19enable_sm80_to_sm89INS1_16FlashAttnFwdSm80INS1_25CollectiveMainloopFwdSm80ILi8ELi1ELb0EN4cute5tupleIJNS5_1CILi128EEENS7_ILi64EEENS7_ILi192EEEEEELi192ENS_6half_tEfNS_4arch4Sm80ELb0ELb1ELb1ELb1ELb0ELb0ELb1ELb0EEENS1_21CollectiveEpilogueFwdINS6_IJS8_SA_S9_EEENS6_IJNS7_ILi1EEESI_SI_EEESC_SE_Li256ELb1ELb1ELb0ELb0EEENS1_19SingleTileSchedulerILb1ELb0ELb1ELi128EEEEEEEEEvNT_6ParamsE --------------------------
	.section	.text._ZN7cutlass13device_kernelIN5flash19enable_sm80_to_sm89INS1_16FlashAttnFwdSm80INS1_25CollectiveMainloopFwdSm80ILi8ELi1ELb0EN4cute5tupleIJNS5_1CILi128EEENS7_ILi64EEENS7_ILi192EEEEEELi192ENS_6half_tEfNS_4arch4Sm80ELb0ELb1ELb1ELb1ELb0ELb0ELb1ELb0EEENS1_21CollectiveEpilogueFwdINS6_IJS8_SA_S9_EEENS6_IJNS7_ILi1EEESI_SI_EEESC_SE_Li256ELb1ELb1ELb0ELb0EEENS1_19SingleTileSchedulerILb1ELb0ELb1ELi128EEEEEEEEEvNT_6ParamsE,"ax",@progbits
	.sectioninfo	@"SHI_REGISTERS=255"
	.align	128
.text._ZN7cutlass13device_kernelIN5flash19enable_sm80_to_sm89INS1_16FlashAttnFwdSm80INS1_25CollectiveMainloopFwdSm80ILi8ELi1ELb0EN4cute5tupleIJNS5_1CILi128EEENS7_ILi64EEENS7_ILi192EEEEEELi192ENS_6half_tEfNS_4arch4Sm80ELb0ELb1ELb1ELb1ELb0ELb0ELb1ELb0EEENS1_21CollectiveEpilogueFwdINS6_IJS8_SA_S9_EEENS6_IJNS7_ILi1EEESI_SI_EEESC_SE_Li256ELb1ELb1ELb0ELb0EEENS1_19SingleTileSchedulerILb1ELb0ELb1ELi128EEEEEEEEEvNT_6ParamsE:
        .type           _ZN7cutlass13device_kernelIN5flash19enable_sm80_to_sm89INS1_16FlashAttnFwdSm80INS1_25CollectiveMainloopFwdSm80ILi8ELi1ELb0EN4cute5tupleIJNS5_1CILi128EEENS7_ILi64EEENS7_ILi192EEEEEELi192ENS_6half_tEfNS_4arch4Sm80ELb0ELb1ELb1ELb1ELb0ELb0ELb1ELb0EEENS1_21CollectiveEpilogueFwdINS6_IJS8_SA_S9_EEENS6_IJNS7_ILi1EEESI_SI_EEESC_SE_Li256ELb1ELb1ELb0ELb0EEENS1_19SingleTileSchedulerILb1ELb0ELb1ELi128EEEEEEEEEvNT_6ParamsE,@function
        .size           _ZN7cutlass13device_kernelIN5flash19enable_sm80_to_sm89INS1_16FlashAttnFwdSm80INS1_25CollectiveMainloopFwdSm80ILi8ELi1ELb0EN4cute5tupleIJNS5_1CILi128EEENS7_ILi64EEENS7_ILi192EEEEEELi192ENS_6half_tEfNS_4arch4Sm80ELb0ELb1ELb1ELb1ELb0ELb0ELb1ELb0EEENS1_21CollectiveEpilogueFwdINS6_IJS8_SA_S9_EEENS6_IJNS7_ILi1EEESI_SI_EEESC_SE_Li256ELb1ELb1ELb0ELb0EEENS1_19SingleTileSchedulerILb1ELb0ELb1ELi128EEEEEEEEEvNT_6ParamsE,(.L_x_2570 - _ZN7cutlass13device_kernelIN5flash19enable_sm80_to_sm89INS1_16FlashAttnFwdSm80INS1_25CollectiveMainloopFwdSm80ILi8ELi1ELb0EN4cute5tupleIJNS5_1CILi128EEENS7_ILi64EEENS7_ILi192EEEEEELi192ENS_6half_tEfNS_4arch4Sm80ELb0ELb1ELb1ELb1ELb0ELb0ELb1ELb0EEENS1_21CollectiveEpilogueFwdINS6_IJS8_SA_S9_EEENS6_IJNS7_ILi1EEESI_SI_EEESC_SE_Li256ELb1ELb1ELb0ELb0EEENS1_19SingleTileSchedulerILb1ELb0ELb1ELi128EEEEEEEEEvNT_6ParamsE)
        .other          _ZN7cutlass13device_kernelIN5flash19enable_sm80_to_sm89INS1_16FlashAttnFwdSm80INS1_25CollectiveMainloopFwdSm80ILi8ELi1ELb0EN4cute5tupleIJNS5_1CILi128EEENS7_ILi64EEENS7_ILi192EEEEEELi192ENS_6half_tEfNS_4arch4Sm80ELb0ELb1ELb1ELb1ELb0ELb0ELb1ELb0EEENS1_21CollectiveEpilogueFwdINS6_IJS8_SA_S9_EEENS6_IJNS7_ILi1EEESI_SI_EEESC_SE_Li256ELb1ELb1ELb0ELb0EEENS1_19SingleTileSchedulerILb1ELb0ELb1ELi128EEEEEEEEEvNT_6ParamsE,@"STO_CUDA_ENTRY STV_DEFAULT"
_ZN7cutlass13device_kernelIN5flash19enable_sm80_to_sm89INS1_16FlashAttnFwdSm80INS1_25CollectiveMainloopFwdSm80ILi8ELi1ELb0EN4cute5tupleIJNS5_1CILi128EEENS7_ILi64EEENS7_ILi192EEEEEELi192ENS_6half_tEfNS_4arch4Sm80ELb0ELb1ELb1ELb1ELb0ELb0ELb1ELb0EEENS1_21CollectiveEpilogueFwdINS6_IJS8_SA_S9_EEENS6_IJNS7_ILi1EEESI_SI_EEESC_SE_Li256ELb1ELb1ELb0ELb0EEENS1_19SingleTileSchedulerILb1ELb0ELb1ELi128EEEEEEEEEvNT_6ParamsE:
[----:B------:R-:W-:Y:S02]  /*0000*/  MOV R1, c[0x0][0x28] ;  /* 0x00000a0000017a02 */ /* 0x000fe40000000f00 */
[----:B------:R-:W1:Y:S01]  /*0010*/  S2R R6, SR_TID.X ;  /* 0x0000000000067919 */ /* 0x000e620000002100 */
[----:B------:R-:W-:Y:S01]  /*0020*/  MOV R5, 0x4 ;  /* 0x0000000400057802 */ /* 0x000fe20000000f00 */
[----:B------:R-:W2:Y:S01]  /*0030*/  S2UR UR17, SR_CTAID.X ;  /* 0x00000000001179c3 */ /* 0x000ea20000002500 */
[----:B------:R-:W-:Y:S01]  /*0040*/  ULDC.64 UR18, c[0x0][0x118] ;  /* 0x0000460000127ab9 */ /* 0x000fe20000000a00 */
[----:B------:R-:W3:Y:S01]  /*0050*/  S2R R208, SR_CTAID.Z ;  /* 0x0000000000d07919 */ /* 0x000ee20000002700 */
[----:B-1----:R-:W-:Y:S01]  /*0060*/  SHF.R.U32.HI R0, RZ, 0x5, R6 ;  /* 0x00000005ff007819 */ /* 0x002fe20000011606 */
[----:B---3--:R-:W-:-:S05]  /*0070*/  IMAD.WIDE R2, R208, R5, c[0x0][0x568] ;  /* 0x00015a00d0027625 */ /* 0x008fca00078e0205 */
[----:B------:R-:W1:Y:S02]  /*0080*/  SHFL.IDX PT, R0, R0, RZ, 0x1f ;  /* 0x00001fff00007589 */ /* 0x000e6400000e0000 */
[----:B-1----:R-:W-:-:S13]  /*0090*/  ISETP.NE.AND P0, PT, R0, RZ, PT ;  /* 0x000000ff0000720c */ /* 0x002fda0003f05270 */
[----:B------:R-:W-:Y:S05]  /*00a0*/  @!P0 BRA `(.L_x_207) ;  /* 0x0000013000008947 */ /* 0x000fea0003800000 */
[----:B--2---:R-:W-:-:S04]  /*00b0*/  ISETP.NE.U32.AND P0, PT, RZ, c[0x0][0x568], PT ;  /* 0x00015a00ff007a0c */ /* 0x004fc80003f05070 */
[----:B------:R-:W-:-:S13]  /*00c0*/  ISETP.NE.AND.EX P0, PT, RZ, c[0x0][0x56c], PT, P0 ;  /* 0x00015b00ff007a0c */ /* 0x000fda0003f05300 */
[----:B------:R-:W-:Y:S05]  /*00d0*/  @!P0 BRA `(.L_x_208) ;  /* 0x0000002000008947 */ /* 0x000fea0003800000 */
[----:B------:R1:W5:Y:S01]  /*00e0*/  LDG.E R0, [R2.64] ;  /* 0x0000001202007981 */ /* 0x000362000c1e1900 */
[----:B------:R-:W-:Y:S05]  /*00f0*/  BRA `(.L_x_209) ;  /* 0x0000009000007947 */ /* 0x000fea0003800000 */
.L_x_208:
        /* <DEDUP_REMOVED lines=8> */
.L_x_210:
[----:B------:R-:W-:-:S04]  /*0180*/  MOV R0, c[0x0][0x54c] ;  /* 0x0001530000007a02 */ /* 0x000fc80000000f00 */
.L_x_209:
[----:B------:R-:W-:Y:S01]  /*0190*/  USHF.L.U32 UR7, UR17, 0x7, URZ ;  /* 0x0000000711077899 */ /* 0x000fe2000800063f */
[----:B-----5:R-:W-:-:S05]  /*01a0*/  IMAD R0, R0, c[0x0][0x548], RZ ;  /* 0x0001520000007a24 */ /* 0x020fca00078e02ff */
[----:B------:R-:W-:-:S04]  /*01b0*/  ISETP.LE.AND P0, PT, R0, UR7, PT ;  /* 0x0000000700007c0c */ /* 0x000fc8000bf03270 */
[----:B------:R-:W-:Y:S01]  /*01c0*/  SEL R208, R208, 0xffffffff, !P0 ;  /* 0xffffffffd0d07807 */ /* 0x000fe20004000000 */
[----:B------:R-:W-:Y:S05]  /*01d0*/  BRA `(.L_x_211) ;  /* 0x0000012000007947 */ /* 0x000fea0003800000 */
.L_x_207:
[----:B--2---:R-:W-:-:S04]  /*01e0*/  ISETP.NE.U32.AND P0, PT, RZ, c[0x0][0x568], PT ;  /* 0x00015a00ff007a0c */ /* 0x004fc80003f05070 */
[----:B------:R-:W-:-:S13]  /*01f0*/  ISETP.NE.AND.EX P0, PT, RZ, c[0x0][0x56c], PT, P0 ;  /* 0x00015b00ff007a0c */ /* 0x000fda0003f05300 */
[----:B------:R-:W-:Y:S05]  /*0200*/  @!P0 BRA `(.L_x_212) ;  /* 0x0000002000008947 */ /* 0x000fea0003800000 */
[----:B------:R1:W5:Y:S01]  /*0210*/  LDG.E R0, [R2.64] ;  /* 0x0000001202007981 */ /* 0x000362000c1e1900 */
[----:B------:R-:W-:Y:S05]  /*0220*/  BRA `(.L_x_213) ;  /* 0x0000009000007947 */ /* 0x000fea0003800000 */
.L_x_212:
        /* <DEDUP_REMOVED lines=8> */
.L_x_214:
[----:B------:R-:W-:-:S04]  /*02b0*/  MOV R0, c[0x0][0x54c] ;  /* 0x0001530000007a02 */ /* 0x000fc80000000f00 */
.L_x_213:
[----:B------:R-:W-:Y:S01]  /*02c0*/  USHF.L.U32 UR7, UR17, 0x7, URZ ;  /* 0x0000000711077899 */ /* 0x000fe2000800063f */
[----:B-----5:R-:W-:-:S05]  /*02d0*/  IMAD R0, R0, c[0x0][0x548], RZ ;  /* 0x0001520000007a24 */ /* 0x020fca00078e02ff */
[----:B------:R-:W-:-:S04]  /*02e0*/  ISETP.LE.AND P0, PT, R0, UR7, PT ;  /* 0x0000000700007c0c */ /* 0x000fc8000bf03270 */
[----:B------:R-:W-:-:S04]  /*02f0*/  SEL R208, R208, 0xffffffff, !P0 ;  /* 0xffffffffd0d07807 */ /* 0x000fc80004000000 */
.L_x_211:
[----:B------:R-:W-:-:S13]  /*0300*/  ISETP.GE.AND P0, PT, R208, RZ, PT ;  /* 0x000000ffd000720c */ /* 0x000fda0003f06270 */
[----:B------:R-:W-:Y:S05]  /*0310*/  @!P0 EXIT ;  /* 0x000000000000894d */ /* 0x000fea0003800000 */
[----:B------:R-:W-:Y:S02]  /*0320*/  ISETP.NE.U32.AND P1, PT, RZ, c[0x0][0x370], PT ;  /* 0x0000dc00ff007a0c */ /* 0x000fe40003f25070 */
[----:B------:R-:W-:Y:S02]  /*0330*/  ISETP.NE.U32.AND P0, PT, RZ, c[0x0][0x360], PT ;  /* 0x0000d800ff007a0c */ /* 0x000fe40003f05070 */
[----:B------:R-:W-:Y:S02]  /*0340*/  ISETP.NE.AND.EX P1, PT, RZ, c[0x0][0x374], PT, P1 ;  /* 0x0000dd00ff007a0c */ /* 0x000fe40003f25310 */
[----:B------:R-:W-:Y:S02]  /*0350*/  ISETP.NE.AND.EX P0, PT, RZ, c[0x0][0x364], PT, P0 ;  /* 0x0000d900ff007a0c */ /* 0x000fe40003f05300 */
[----:B------:R-:W-:Y:S02]  /*0360*/  ISETP.NE.U32.AND P5, PT, RZ, c[0x0][0x348], PT ;  /* 0x0000d200ff007a0c */ /* 0x000fe40003fa5070 */
[----:B------:R-:W-:-:S02]  /*0370*/  ISETP.NE.U32.AND P4, PT, RZ, c[0x0][0x350], PT ;  /* 0x0000d400ff007a0c */ /* 0x000fc40003f85070 */
[----:B------:R-:W-:Y:S02]  /*0380*/  ISETP.NE.AND.EX P5, PT, RZ, c[0x0][0x34c], PT, P5 ;  /* 0x0000d300ff007a0c */ /* 0x000fe40003fa5350 */
[----:B------:R-:W-:-:S03]  /*0390*/  ISETP.NE.AND.EX P4, PT, RZ, c[0x0][0x354], PT, P4 ;  /* 0x0000d500ff007a0c */ /* 0x000fc60003f85340 */
[----:B------:R-:W-:-:S04]  /*03a0*/  @P1 IMAD.WIDE R14, R208, R5, c[0x0][0x370] ;  /* 0x0000dc00d00e1625 */ /* 0x000fc800078e0205 */
[----:B------:R-:W-:Y:S01]  /*03b0*/  @P0 IMAD.WIDE R12, R208, R5, c[0x0][0x360] ;  /* 0x0000d800d00c0625 */ /* 0x000fe200078e0205 */
[----:B------:R-:W2:Y:S01]  /*03c0*/  @P1 LDG.E R4, [R14.64] ;  /* 0x000000120e041981 */ /* 0x000ea2000c1e1900 */
[----:B-1----:R-:W-:-:S03]  /*03d0*/  CS2R R2, SRZ ;  /* 0x0000000000027805 */ /* 0x002fc6000001ff00 */
[----:B------:R-:W3:Y:S01]  /*03e0*/  @P0 LDG.E R0, [R12.64] ;  /* 0x000000120c000981 */ /* 0x000ee2000c1e1900 */
[----:B------:R-:W-:-:S04]  /*03f0*/  IMAD.WIDE R10, R208, R5, c[0x0][0x348] ;  /* 0x0000d200d00a7625 */ /* 0x000fc800078e0205 */
[----:B------:R-:W-:Y:S01]  /*0400*/  IMAD.WIDE R8, R208, R5, c[0x0][0x350] ;  /* 0x0000d400d0087625 */ /* 0x000fe200078e0205 */
[----:B------:R1:W5:Y:S04]  /*0410*/  @P5 LDG.E R2, [R10.64] ;  /* 0x000000120a025981 */ /* 0x000368000c1e1900 */
[----:B------:R1:W5:Y:S01]  /*0420*/  @P4 LDG.E R3, [R8.64] ;  /* 0x0000001208034981 */ /* 0x000362000c1e1900 */
[----:B------:R-:W-:Y:S02]  /*0430*/  UMOV UR6, URZ ;  /* 0x0000003f00067c82 */ /* 0x000fe40008000000 */
[----:B------:R-:W-:Y:S02]  /*0440*/  ULDC UR16, c[0x0][0x168] ;  /* 0x00005a0000107ab9 */ /* 0x000fe40000000800 */
[----:B------:R-:W-:Y:S01]  /*0450*/  ULDC UR9, c[0x0][0x1d0] ;  /* 0x0000740000097ab9 */ /* 0x000fe20000000800 */
[----:B--2---:R1:W2:Y:S08]  /*0460*/  @P1 R2UR UR6, R4 ;  /* 0x00000000040613c2 */ /* 0x0042b000000e0000 */
[----:B---3--:R1:W3:Y:S02]  /*0470*/  @P0 R2UR UR16, R0 ;  /* 0x00000000001003c2 */ /* 0x0082e400000e0000 */
[----:B-12---:R-:W-:Y:S05]  /*0480*/  @P0 BRA `(.L_x_215) ;  /* 0x0000006000000947 */ /* 0x006fea0003800000 */
[----:B------:R-:W-:Y:S05]  /*0490*/  @!P5 BRA `(.L_x_215) ;  /* 0x000000500000d947 */ /* 0x000fea0003800000 */
[----:B------:R-:W2:Y:S04]  /*04a0*/  LDG.E R0, [R10.64] ;  /* 0x000000120a007981 */ /* 0x000ea8000c1e1900 */
[----:B------:R-:W4:Y:S01]  /*04b0*/  LDG.E R4, [R10.64+0x4] ;  /* 0x000004120a047981 */ /* 0x000f22000c1e1900 */
[----:B--23--:R-:W1:Y:S08]  /*04c0*/  R2UR UR16, R0 ;  /* 0x00000000001073c2 */ /* 0x00ce7000000e0000 */
[----:B----4-:R-:W1:Y:S02]  /*04d0*/  R2UR UR4, R4 ;  /* 0x00000000040473c2 */ /* 0x010e6400000e0000 */
[----:B-1----:R-:W-:-:S06]  /*04e0*/  UIADD3 UR16, -UR16, UR4, URZ ;  /* 0x0000000410107290 */ /* 0x002fcc000fffe13f */
.L_x_215:
[----:B------:R-:W-:-:S04]  /*04f0*/  ISETP.NE.U32.AND P0, PT, RZ, c[0x0][0x368], PT ;  /* 0x0000da00ff007a0c */ /* 0x000fc80003f05070 */
[----:B------:R-:W-:-:S13]  /*0500*/  ISETP.NE.AND.EX P0, PT, RZ, c[0x0][0x36c], PT, P0 ;  /* 0x0000db00ff007a0c */ /* 0x000fda0003f05300 */
[----:B------:R-:W-:Y:S05]  /*0510*/  @!P0 BRA `(.L_x_216) ;  /* 0x0000004000008947 */ /* 0x000fea0003800000 */
[----:B------:R-:W-:-:S05]  /*0520*/  IMAD.WIDE R8, R208, R5, c[0x0][0x368] ;  /* 0x0000da00d0087625 */ /* 0x000fca00078e0205 */
[----:B------:R-:W2:Y:S02]  /*0530*/  LDG.E R0, [R8.64] ;  /* 0x0000001208007981 */ /* 0x000ea4000c1e1900 */
[----:B--2---:R1:W2:Y:S02]  /*0540*/  R2UR UR9, R0 ;  /* 0x00000000000973c2 */ /* 0x0042a400000e0000 */
[----:B-12---:R-:W-:Y:S05]  /*0550*/  BRA `(.L_x_217) ;  /* 0x0000006000007947 */ /* 0x006fea0003800000 */
.L_x_216:
[----:B------:R-:W-:Y:S05]  /*0560*/  @!P4 BRA `(.L_x_217) ;  /* 0x000000500000c947 */ /* 0x000fea0003800000 */
[----:B------:R-:W2:Y:S04]  /*0570*/  LDG.E R0, [R8.64] ;  /* 0x0000001208007981 */ /* 0x000ea8000c1e1900 */
[----:B------:R-:W4:Y:S01]  /*0580*/  LDG.E R4, [R8.64+0x4] ;  /* 0x0000041208047981 */ /* 0x000f22000c1e1900 */
[----:B--2---:R-:W1:Y:S08]  /*0590*/  R2UR UR9, R0 ;  /* 0x00000000000973c2 */ /* 0x004e7000000e0000 */
[----:B----4-:R-:W1:Y:S02]  /*05a0*/  R2UR UR4, R4 ;  /* 0x00000000040473c2 */ /* 0x010e6400000e0000 */
[----:B-1----:R-:W-:-:S06]  /*05b0*/  UIADD3 UR9, -UR9, UR4, URZ ;  /* 0x0000000409097290 */ /* 0x002fcc000fffe13f */
.L_x_217:
[----:B------:R-:W-:Y:S01]  /*05c0*/  ULDC UR4, c[0x0][0x2c4] ;  /* 0x0000b10000047ab9 */ /* 0x000fe20000000800 */
[----:B-----5:R-:W-:Y:S01]  /*05d0*/  IADD3 R0, R3, UR6, RZ ;  /* 0x0000000603007c10 */ /* 0x020fe2000fffe0ff */
[----:B------:R-:W-:-:S02]  /*05e0*/  UISETP.NE.AND UP2, UPT, UR4, 0x1, UPT ;  /* 0x000000010400788c */ /* 0x000fc4000bf45270 */
[----:B------:R-:W-:Y:S02]  /*05f0*/  ULDC.64 UR10, c[0x0][0x2c8] ;  /* 0x0000b200000a7ab9 */ /* 0x000fe40000000a00 */
[----:B------:R-:W-:Y:S02]  /*0600*/  ULDC.64 UR4, c[0x0][0x328] ;  /* 0x0000ca0000047ab9 */ /* 0x000fe40000000a00 */
[----:B------:R-:W-:Y:S02]  /*0610*/  UISETP.GE.AND UP1, UPT, UR5, 0x1, UPT ;  /* 0x000000010500788c */ /* 0x000fe4000bf26270 */
[----:B------:R-:W-:-:S03]  /*0620*/  UIADD3 UR9, -UR6, UR9, URZ ;  /* 0x0000000906097290 */ /* 0x000fc6000fffe13f */
[----:B------:R-:W-:Y:S01]  /*0630*/  @UP2 UIADD3 UR12, UR7, 0x7f, URZ ;  /* 0x0000007f070c2890 */ /* 0x000fe2000fffe03f */
[----:B------:R-:W-:Y:S01]  /*0640*/  PLOP3.LUT P0, PT, PT, PT, UP1, 0x40, 0x0 ;  /* 0x000000000000781c */ /* 0x000fe20003f0e818 */
[----:B---3--:R-:W-:Y:S02]  /*0650*/  UIADD3 UR8, UR9, 0x1, -UR16 ;  /* 0x0000000109087890 */ /* 0x008fe4000fffe810 */
[----:B------:R-:W-:Y:S02]  /*0660*/  UIMAD.WIDE.U32 UR12, UR12, UR10, URZ ;  /* 0x0000000a0c0c72a5 */ /* 0x000fe4000f8e003f */
[----:B------:R-:W-:Y:S02]  /*0670*/  UIADD3 UR10, UR7, 0x7f, URZ ;  /* 0x0000007f070a7890 */ /* 0x000fe4000fffe03f */
[----:B------:R-:W-:-:S04]  /*0680*/  @UP2 USHF.R.U32.HI UR10, URZ, UR11, UR13 ;  /* 0x0000000b3f0a2299 */ /* 0x000fc8000801160d */
[----:B------:R-:W-:-:S04]  /*0690*/  UIADD3 UR8, UR8, UR10, URZ ;  /* 0x0000000a08087290 */ /* 0x000fc8000fffe03f */
[----:B------:R-:W-:Y:S01]  /*06a0*/  UIADD3 UR4, UR8, UR4, URZ ;  /* 0x0000000408047290 */ /* 0x000fe2000fffe03f */
[----:B------:R-:W-:Y:S05]  /*06b0*/  @P0 BRA `(.L_x_218) ;  /* 0x0000012000000947 */ /* 0x000fea0003800000 */
[----:B------:R-:W-:Y:S01]  /*06c0*/  ISETP.LT.AND P0, PT, RZ, UR8, PT ;  /* 0x00000008ff007c0c */ /* 0x000fe2000bf01270 */
[----:B------:R-:W-:-:S12]  /*06d0*/  UIADD3 UR6, UR8, -0x1, URZ ;  /* 0xffffffff08067890 */ /* 0x000fd8000fffe03f */
[----:B------:R-:W-:Y:S05]  /*06e0*/  @P0 BRA `(.L_x_219) ;  /* 0x0000007000000947 */ /* 0x000fea0003800000 */
[----:B------:R-:W-:Y:S02]  /*06f0*/  UISETP.NE.AND UP0, UPT, UR5, 0x1, UPT ;  /* 0x000000010500788c */ /* 0x000fe4000bf05270 */
[----:B------:R-:W-:Y:S02]  /*0700*/  UIADD3 UR6, -UR8, URZ, URZ ;  /* 0x0000003f08067290 */ /* 0x000fe4000fffe13f */
[----:B------:R-:W-:Y:S02]  /*0710*/  ULDC.64 UR10, c[0x0][0x330] ;  /* 0x0000cc00000a7ab9 */ /* 0x000fe40000000a00 */
[----:B------:R-:W-:-:S05]  /*0720*/  UIMAD.WIDE.U32 UR12, UR6, UR10, URZ ;  /* 0x0000000a060c72a5 */ /* 0x000fca000f8e003f */
[----:B------:R-:W-:-:S04]  /*0730*/  @UP0 USHF.R.U32.HI UR6, URZ, UR11, UR13 ;  /* 0x0000000b3f060299 */ /* 0x000fc8000801160d */
[----:B------:R-:W-:Y:S01]  /*0740*/  ULOP3.LUT UR6, URZ, UR6, URZ, 0x33, !UPT ;  /* 0x000000063f067292 */ /* 0x000fe2000f8e333f */
[----:B------:R-:W-:Y:S05]  /*0750*/  BRA `(.L_x_220) ;  /* 0x0000004000007947 */ /* 0x000fea0003800000 */
.L_x_219:
[----:B------:R-:W-:Y:S02]  /*0760*/  UISETP.NE.AND UP0, UPT, UR5, 0x1, UPT ;  /* 0x000000010500788c */ /* 0x000fe4000bf05270 */
[----:B------:R-:W-:Y:S02]  /*0770*/  ULDC.64 UR10, c[0x0][0x330] ;  /* 0x0000cc00000a7ab9 */ /* 0x000fe40000000a00 */
[----:B------:R-:W-:-:S07]  /*0780*/  UIMAD.WIDE.U32 UR12, UR6, UR10, URZ ;  /* 0x0000000a060c72a5 */ /* 0x000fce000f8e003f */
[----:B------:R-:W-:Y:S02]  /*0790*/  @UP0 USHF.R.U32.HI UR6, URZ, UR11, UR13 ;  /* 0x0000000b3f060299 */ /* 0x000fe4000801160d */
.L_x_220:
[----:B------:R-:W-:Y:S02]  /*07a0*/  ULDC UR8, c[0x0][0x32c] ;  /* 0x0000cb0000087ab9 */ /* 0x000fe40000000800 */
[----:B------:R-:W-:-:S04]  /*07b0*/  UIMAD UR8, UR6, UR5, UR8 ;  /* 0x00000005060872a4 */ /* 0x000fc8000f8e0208 */
[----:B------:R-:W-:-:S04]  /*07c0*/  UISETP.LT.AND UP0, UPT, UR4, UR8, UPT ;  /* 0x000000080400728c */ /* 0x000fc8000bf01270 */
[----:B------:R-:W-:Y:S02]  /*07d0*/  USEL UR4, UR4, UR8, UP0 ;  /* 0x0000000804047287 */ /* 0x000fe40008000000 */
.L_x_218:
[----:B------:R-:W-:Y:S01]  /*07e0*/  UIADD3 UR12, UR9, 0x3f, URZ ;  /* 0x0000003f090c7890 */ /* 0x000fe2000fffe03f */
[----:B------:R-:W-:Y:S01]  /*07f0*/  PLOP3.LUT P0, PT, PT, PT, UP1, 0x40, 0x0 ;  /* 0x000000000000781c */ /* 0x000fe20003f0e818 */
[----:B------:R-:W-:Y:S02]  /*0800*/  UIADD3 UR6, UR4, 0x3f, URZ ;  /* 0x0000003f04067890 */ /* 0x000fe4000fffe03f */
[----:B------:R-:W-:Y:S02]  /*0810*/  ULDC.64 UR10, c[0x0][0x2c8] ;  /* 0x0000b200000a7ab9 */ /* 0x000fe40000000a00 */
[----:B------:R-:W-:Y:S02]  /*0820*/  UIMAD.WIDE.U32 UR14, UR7, UR10, URZ ;  /* 0x0000000a070e72a5 */ /* 0x000fe4000f8e003f */
[----:B------:R-:W-:Y:S02]  /*0830*/  USHF.R.S32.HI UR8, URZ, 0x1f, UR12 ;  /* 0x0000001f3f087899 */ /* 0x000fe4000801140c */
[----:B------:R-:W-:-:S02]  /*0840*/  USHF.R.S32.HI UR10, URZ, 0x1f, UR6 ;  /* 0x0000001f3f0a7899 */ /* 0x000fc40008011406 */
[----:B------:R-:W-:Y:S02]  /*0850*/  ULEA.HI UR8, UR8, UR12, URZ, 0x6 ;  /* 0x0000000c08087291 */ /* 0x000fe4000f8f303f */
[----:B------:R-:W-:Y:S02]  /*0860*/  ULEA.HI UR10, UR10, UR6, URZ, 0x6 ;  /* 0x000000060a0a7291 */ /* 0x000fe4000f8f303f */
[----:B------:R-:W-:Y:S02]  /*0870*/  UMOV UR4, UR7 ;  /* 0x0000000700047c82 */ /* 0x000fe40008000000 */
[----:B------:R-:W-:Y:S02]  /*0880*/  @UP2 USHF.R.U32.HI UR4, URZ, UR11, UR15 ;  /* 0x0000000b3f042299 */ /* 0x000fe4000801160f */
[----:B------:R-:W-:Y:S02]  /*0890*/  USHF.R.S32.HI UR14, URZ, 0x6, UR8 ;  /* 0x000000063f0e7899 */ /* 0x000fe40008011408 */
[----:B------:R-:W-:-:S02]  /*08a0*/  USHF.R.S32.HI UR11, URZ, 0x6, UR10 ;  /* 0x000000063f0b7899 */ /* 0x000fc4000801140a */
[----:B------:R-:W-:Y:S02]  /*08b0*/  UIADD3 UR6, UR9, -UR16, URZ ;  /* 0x8000001009067290 */ /* 0x000fe4000fffe03f */
[----:B------:R-:W-:Y:S02]  /*08c0*/  UISETP.LT.AND UP0, UPT, UR14, UR11, UPT ;  /* 0x0000000b0e00728c */ /* 0x000fe4000bf01270 */
[----:B------:R-:W-:Y:S02]  /*08d0*/  UIADD3 UR10, UR6, UR4, URZ ;  /* 0x00000004060a7290 */ /* 0x000fe4000fffe03f */
[----:B------:R-:W-:Y:S02]  /*08e0*/  ULDC UR8, c[0x0][0x324] ;  /* 0x0000c90000087ab9 */ /* 0x000fe40000000800 */
[----:B------:R-:W-:Y:S02]  /*08f0*/  USEL UR14, UR14, UR11, UP0 ;  /* 0x0000000b0e0e7287 */ /* 0x000fe40008000000 */
[----:B------:R-:W-:Y:S01]  /*0900*/  UIADD3 UR8, UR10, -UR8, URZ ;  /* 0x800000080a087290 */ /* 0x000fe2000fffe03f */
[----:B------:R-:W-:Y:S05]  /*0910*/  @P0 BRA `(.L_x_221) ;  /* 0x0000014000000947 */ /* 0x000fea0003800000 */
[----:B------:R-:W-:-:S06]  /*0920*/  UISETP.GT.AND UP0, UPT, UR10, -0x1, UPT ;  /* 0xffffffff0a00788c */ /* 0x000fcc000bf04270 */
[----:B------:R-:W-:-:S13]  /*0930*/  PLOP3.LUT P0, PT, PT, PT, UP0, 0x80, 0x0 ;  /* 0x000000000000781c */ /* 0x000fda0003f0f008 */
[----:B------:R-:W-:Y:S05]  /*0940*/  @P0 BRA `(.L_x_222) ;  /* 0x0000008000000947 */ /* 0x000fea0003800000 */
        /* <DEDUP_REMOVED lines=8> */
.L_x_222:
[----:B------:R-:W-:-:S03]  /*09d0*/  UISETP.NE.AND UP0, UPT, UR5, 0x1, UPT ;  /* 0x000000010500788c */ /* 0x000fc6000bf05270 */
[----:B------:R-:W-:Y:S02]  /*09e0*/  ULDC.64 UR4, c[0x0][0x330] ;  /* 0x0000cc0000047ab9 */ /* 0x000fe40000000a00 */
[----:B------:R-:W-:-:S07]  /*09f0*/  UIMAD.WIDE.U32 UR12, UR10, UR4, URZ ;  /* 0x000000040a0c72a5 */ /* 0x000fce000f8e003f */
[----:B------:R-:W-:Y:S02]  /*0a00*/  @UP0 UMOV UR11, UR13 ;  /* 0x0000000d000b0c82 */ /* 0x000fe40008000000 */
[----:B------:R-:W-:Y:S02]  /*0a10*/  @UP0 USHF.R.U32.HI UR10, URZ, UR5, UR11 ;  /* 0x000000053f0a0299 */ /* 0x000fe4000801160b */
.L_x_223:
[----:B------:R-:W-:Y:S02]  /*0a20*/  ULDC UR4, c[0x0][0x32c] ;  /* 0x0000cb0000047ab9 */ /* 0x000fe40000000800 */
[----:B------:R-:W-:-:S04]  /*0a30*/  UIMAD UR4, UR10, UR4, URZ ;  /* 0x000000040a0472a4 */ /* 0x000fc8000f8e023f */
[----:B------:R-:W-:-:S04]  /*0a40*/  UISETP.LT.AND UP0, UPT, UR8, UR4, UPT ;  /* 0x000000040800728c */ /* 0x000fc8000bf01270 */
[----:B------:R-:W-:-:S04]  /*0a50*/  USEL UR8, UR8, UR4, !UP0 ;  /* 0x0000000408087287 */ /* 0x000fc8000c000000 */
.L_x_221:
[----:B------:R-:W-:Y:S01]  /*0a60*/  USHF.R.S32.HI UR4, URZ, 0x1f, UR8 ;  /* 0x0000001f3f047899 */ /* 0x000fe20008011408 */
[----:B------:R-:W-:Y:S01]  /*0a70*/  PLOP3.LUT P1, PT, PT, PT, PT, 0x80, 0x0 ;  /* 0x000000000000781c */ /* 0x000fe20003f2f070 */
[----:B------:R-:W-:Y:S01]  /*0a80*/  IMAD.MOV.U32 R3, RZ, RZ, RZ ;  /* 0x000000ffff037224 */ /* 0x000fe200078e00ff */
[----:B------:R-:W-:Y:S01]  /*0a90*/  CS2R R96, SRZ ;  /* 0x0000000000607805 */ /* 0x000fe2000001ff00 */
[----:B------:R-:W-:Y:S01]  /*0aa0*/  ULEA.HI UR8, UR4, UR8, URZ, 0x6 ;  /* 0x0000000804087291 */ /* 0x000fe2000f8f303f */
[----:B------:R-:W-:Y:S01]  /*0ab0*/  IMAD.MOV.U32 R98, RZ, RZ, RZ ;  /* 0x000000ffff627224 */ /* 0x000fe200078e00ff */
[----:B------:R-:W-:Y:S01]  /*0ac0*/  CS2R R94, SRZ ;  /* 0x00000000005e7805 */ /* 0x000fe2000001ff00 */
[----:B------:R-:W-:Y:S01]  /*0ad0*/  CS2R R92, SRZ ;  /* 0x00000000005c7805 */ /* 0x000fe2000001ff00 */
[----:B------:R-:W-:Y:S01]  /*0ae0*/  USHF.R.S32.HI UR8, URZ, 0x6, UR8 ;  /* 0x000000063f087899 */ /* 0x000fe20008011408 */
[----:B------:R-:W-:Y:S01]  /*0af0*/  CS2R R90, SRZ ;  /* 0x00000000005a7805 */ /* 0x000fe2000001ff00 */
[----:B------:R-:W-:Y:S01]  /*0b00*/  CS2R R88, SRZ ;  /* 0x0000000000587805 */ /* 0x000fe2000001ff00 */
[----:B------:R-:W-:Y:S01]  /*0b10*/  CS2R R86, SRZ ;  /* 0x0000000000567805 */ /* 0x000fe2000001ff00 */
        /* <DEDUP_REMOVED lines=46> */
[----:B------:R-:W-:Y:S01]  /*0e00*/  IMAD.MOV.U32 R4, RZ, RZ, RZ ;  /* 0x000000ffff047224 */ /* 0x000fe200078e00ff */
[----:B------:R-:W-:Y:S05]  /*0e10*/  @!P0 BRA `(.L_x_224) ;  /* 0x0000ef4000008947 */ /* 0x000fea0003800000 */
[----:B------:R-:W-:-:S04]  /*0e20*/  ISETP.NE.U32.AND P3, PT, RZ, c[0x0][0x340], PT ;  /* 0x0000d000ff007a0c */ /* 0x000fc80003f65070 */
[----:B------:R-:W-:-:S13]  /*0e30*/  ISETP.NE.AND.EX P3, PT, RZ, c[0x0][0x344], PT, P3 ;  /* 0x0000d100ff007a0c */ /* 0x000fda0003f65330 */
[----:B------:R-:W-:-:S06]  /*0e40*/  @P3 IMAD.WIDE R8, R208, R5, c[0x0][0x340] ;  /* 0x0000d000d0083625 */ /* 0x000fcc00078e0205 */
[----:B------:R1:W2:Y:S01]  /*0e50*/  @P3 LDG.E R8, [R8.64] ;  /* 0x0000001208083981 */ /* 0x0002a2000c1e1900 */
[----:B------:R-:W-:Y:S01]  /*0e60*/  SHF.R.S32.HI R7, RZ, 0x1f, R2 ;  /* 0x0000001fff077819 */ /* 0x000fe20000011402 */
[C---:B------:R-:W-:Y:S01]  /*0e70*/  IMAD.WIDE.U32 R26, R2.reuse, c[0x0][0x178], RZ ;  /* 0x00005e00021a7a25 */ /* 0x040fe200078e00ff */
[----:B------:R-:W-:Y:S01]  /*0e80*/  SHF.R.S32.HI R83, RZ, 0x1f, R6 ;  /* 0x0000001fff537819 */ /* 0x000fe20000011406 */
[----:B------:R-:W3:Y:S01]  /*0e90*/  S2R R4, SR_CTAID.Y ;  /* 0x0000000000047919 */ /* 0x000ee20000002600 */
[----:B------:R-:W-:Y:S01]  /*0ea0*/  PLOP3.LUT P2, PT, PT, PT, UP2, 0x80, 0x0 ;  /* 0x000000000000781c */ /* 0x000fe20003f4f028 */
[----:B------:R-:W-:Y:S01]  /*0eb0*/  IMAD R7, R7, c[0x0][0x178], RZ ;  /* 0x00005e0007077a24 */ /* 0x000fe200078e02ff */
[CC--:B------:R-:W-:Y:S01]  /*0ec0*/  LEA.HI R5, R83.reuse, R6.reuse, RZ, 0x3 ;  /* 0x0000000653057211 */ /* 0x0c0fe200078f18ff */
[----:B------:R-:W-:Y:S01]  /*0ed0*/  ULDC UR4, c[0x0][0x2c4] ;  /* 0x0000b10000047ab9 */ /* 0x000fe20000000800 */
[----:B------:R-:W-:Y:S01]  /*0ee0*/  LEA.HI R3, R83, R6, RZ, 0x4 ;  /* 0x0000000653037211 */ /* 0x000fe200078f20ff */
[----:B------:R-:W-:Y:S01]  /*0ef0*/  IMAD R7, R2, c[0x0][0x17c], R7 ;  /* 0x00005f0002077a24 */ /* 0x000fe200078e0207 */
[----:B------:R-:W-:Y:S01]  /*0f00*/  SHF.R.S32.HI R12, RZ, 0x3, R5 ;  /* 0x00000003ff0c7819 */ /* 0x000fe20000011405 */
[----:B------:R-:W-:Y:S01]  /*0f10*/  UIMAD UR4, UR16, UR4, URZ ;  /* 0x00000004100472a4 */ /* 0x000fe2000f8e023f */
[----:B------:R-:W-:Y:S01]  /*0f20*/  LOP3.LUT R5, R5, 0xfffffff8, RZ, 0xc0, !PT ;  /* 0xfffffff805057812 */ /* 0x000fe200078ec0ff */
[----:B------:R-:W-:Y:S01]  /*0f30*/  IMAD.IADD R27, R27, 0x1, R7 ;  /* 0x000000011b1b7824 */ /* 0x000fe200078e0207 */
[----:B------:R-:W-:Y:S01]  /*0f40*/  SHF.R.S32.HI R2, RZ, 0x4, R3 ;  /* 0x00000004ff027819 */ /* 0x000fe20000011403 */
[----:B------:R-:W-:Y:S01]  /*0f50*/  IMAD.SHL.U32 R207, R12, 0x40, RZ ;  /* 0x000000400ccf7824 */ /* 0x000fe200078e00ff */
[----:B------:R-:W-:Y:S01]  /*0f60*/  IADD3 R23, P0, R0, R12, RZ ;  /* 0x0000000c00177210 */ /* 0x000fe20007f1e0ff */
[----:B------:R-:W-:Y:S01]  /*0f70*/  IMAD.IADD R54, R6, 0x1, -R5 ;  /* 0x0000000106367824 */ /* 0x000fe200078e0a05 */
[----:B------:R-:W-:Y:S01]  /*0f80*/  LEA.HI R205, R3, R2, RZ, 0x1 ;  /* 0x0000000203cd7211 */ /* 0x000fe200078f08ff */
[----:B------:R-:W-:Y:S01]  /*0f90*/  BSSY B0, `(.L_x_225) ;  /* 0x000007f000007945 */ /* 0x000fe20003800000 */
[----:B------:R-:W-:Y:S01]  /*0fa0*/  SHF.R.S32.HI R5, RZ, 0x1f, R0 ;  /* 0x0000001fff057819 */ /* 0x000fe20000011400 */
[----:B------:R-:W-:Y:S01]  /*0fb0*/  IMAD.SHL.U32 R18, R54, 0x8, RZ ;  /* 0x0000000836127824 */ /* 0x000fe200078e00ff */
[----:B------:R-:W-:-:S02]  /*0fc0*/  LOP3.LUT R205, R205, 0xfffffffe, RZ, 0xc0, !PT ;  /* 0xfffffffecdcd7812 */ /* 0x000fc400078ec0ff */
[----:B------:R-:W-:Y:S02]  /*0fd0*/  LEA.HI.X.SX32 R0, R12, R5, 0x1, P0 ;  /* 0x000000050c007211 */ /* 0x000fe400000f0eff */
[----:B------:R-:W-:Y:S01]  /*0fe0*/  LOP3.LUT R207, R207, 0x1c0, RZ, 0xc0, !PT ;  /* 0x000001c0cfcf7812 */ /* 0x000fe200078ec0ff */
[----:B------:R-:W-:Y:S01]  /*0ff0*/  IMAD.IADD R205, R2, 0x1, -R205 ;  /* 0x0000000102cd7824 */ /* 0x000fe200078e0acd */
[----:B------:R-:W-:Y:S01]  /*1000*/  IADD3 R5, R18, 0x80, RZ ;  /* 0x0000008012057810 */ /* 0x000fe20007ffe0ff */
[C---:B------:R-:W-:Y:S01]  /*1010*/  IMAD R2, R0.reuse, c[0x0][0x1e0], RZ ;  /* 0x0000780000027a24 */ /* 0x040fe200078e02ff */
[----:B------:R-:W-:Y:S01]  /*1020*/  LOP3.LUT R10, R207, 0x38, R18, 0xf8, !PT ;  /* 0x00000038cf0a7812 */ /* 0x000fe200078ef812 */
[----:B------:R-:W-:Y:S01]  /*1030*/  IMAD R0, R0, c[0x0][0x208], RZ ;  /* 0x0000820000007a24 */ /* 0x000fe200078e02ff */
[----:B------:R-:W-:Y:S01]  /*1040*/  SHF.R.U32.HI R207, RZ, 0x3, R207 ;  /* 0x00000003ffcf7819 */ /* 0x000fe200000116cf */
[----:B-1----:R-:W-:Y:S01]  /*1050*/  IMAD R9, R23, c[0x0][0x1e4], R2 ;  /* 0x0000790017097a24 */ /* 0x002fe200078e0202 */
[----:B------:R-:W-:Y:S01]  /*1060*/  LOP3.LUT R3, R3, 0xfffffff0, RZ, 0xc0, !PT ;  /* 0xfffffff003037812 */ /* 0x000fe200078ec0ff */
[----:B------:R-:W-:Y:S01]  /*1070*/  IMAD R7, R23, c[0x0][0x20c], R0 ;  /* 0x0000830017077a24 */ /* 0x000fe200078e0200 */
[----:B------:R-:W-:Y:S01]  /*1080*/  LOP3.LUT R207, R10, R207, RZ, 0x3c, !PT ;  /* 0x000000cf0acf7212 */ /* 0x000fe200078e3cff */
[----:B------:R-:W-:Y:S01]  /*1090*/  IMAD R0, R54, 0x20, R12 ;  /* 0x0000002036007824 */ /* 0x000fe200078e020c */
[----:B---3--:R-:W-:Y:S01]  /*10a0*/  SHF.R.S32.HI R10, RZ, 0x1f, R4 ;  /* 0x0000001fff0a7819 */ /* 0x008fe20000011404 */
[----:B------:R-:W-:Y:S01]  /*10b0*/  IMAD.IADD R16, R6, 0x1, -R3 ;  /* 0x0000000106107824 */ /* 0x000fe200078e0a03 */
[----:B------:R-:W-:Y:S01]  /*10c0*/  PLOP3.LUT P0, PT, PT, PT, UP2, 0x80, 0x0 ;  /* 0x000000000000781c */ /* 0x000fe20003f0f028 */
[----:B------:R-:W-:Y:S01]  /*10d0*/  IMAD.WIDE.U32 R26, R4, c[0x0][0x1b8], R26 ;  /* 0x00006e00041a7a25 */ /* 0x000fe200078e001a */
[----:B------:R-:W-:-:S02]  /*10e0*/  IADD3 R0, R0, UR7, RZ ;  /* 0x0000000700007c10 */ /* 0x000fc4000fffe0ff */
[----:B------:R-:W-:Y:S01]  /*10f0*/  ISETP.GE.AND P1, PT, R5, c[0x0][0x1d4], PT ;  /* 0x0000750005007a0c */ /* 0x000fe20003f26270 */
[----:B------:R-:W-:Y:S01]  /*1100*/  IMAD R5, R10, c[0x0][0x1b8], RZ ;  /* 0x00006e000a057a24 */ /* 0x000fe200078e02ff */
[----:B------:R-:W-:Y:S01]  /*1110*/  SHF.R.S32.HI R19, RZ, 0x1f, R18 ;  /* 0x0000001fff137819 */ /* 0x000fe20000011412 */
[----:B------:R-:W-:Y:S01]  /*1120*/  @P2 IMAD.HI.U32 R13, R0, c[0x0][0x2c8], RZ ;  /* 0x0000b200000d2a27 */ /* 0x000fe200078e00ff */
[----:B------:R-:W-:Y:S02]  /*1130*/  SHF.R.S32.HI R3, RZ, 0x1f, R208 ;  /* 0x0000001fff037819 */ /* 0x000fe400000114d0 */
[----:B------:R-:W-:Y:S01]  /*1140*/  SEL R11, R208, RZ, !P5 ;  /* 0x000000ffd00b7207 */ /* 0x000fe20006800000 */
[----:B------:R-:W-:Y:S01]  /*1150*/  IMAD R20, R4, c[0x0][0x1bc], R5 ;  /* 0x00006f0004147a24 */ /* 0x000fe200078e0205 */
[----:B------:R-:W-:Y:S01]  /*1160*/  SEL R2, R3, RZ, !P5 ;  /* 0x000000ff03027207 */ /* 0x000fe20006800000 */
[----:B------:R-:W-:Y:S01]  /*1170*/  IMAD.WIDE.U32 R24, R23, c[0x0][0x1e0], R18 ;  /* 0x0000780017187a25 */ /* 0x000fe200078e0012 */
[----:B------:R-:W-:-:S02]  /*1180*/  SHF.R.S32.HI R5, RZ, 0x1f, R16 ;  /* 0x0000001fff057819 */ /* 0x000fc40000011410 */
[----:B------:R-:W-:Y:S01]  /*1190*/  IADD3 R21, R27, R20, RZ ;  /* 0x000000141b157210 */ /* 0x000fe20007ffe0ff */
[----:B------:R-:W-:Y:S01]  /*11a0*/  IMAD.WIDE.U32 R22, R23, c[0x0][0x208], R18 ;  /* 0x0000820017167a25 */ /* 0x000fe200078e0012 */
[----:B------:R-:W-:-:S03]  /*11b0*/  LEA.HI R5, R5, R16, RZ, 0x3 ;  /* 0x0000001005057211 */ /* 0x000fc600078f18ff */
[----:B------:R-:W-:Y:S01]  /*11c0*/  IMAD.MOV.U32 R14, RZ, RZ, R0 ;  /* 0x000000ffff0e7224 */ /* 0x000fe200078e0000 */
[----:B------:R-:W-:Y:S01]  /*11d0*/  @P0 SHF.R.U32.HI R14, RZ, c[0x0][0x2cc], R13 ;  /* 0x0000b300ff0e0a19 */ /* 0x000fe2000001160d */
[----:B------:R-:W-:Y:S01]  /*11e0*/  IMAD R2, R2, c[0x0][0x1c0], RZ ;  /* 0x0000700002027a24 */ /* 0x000fe200078e02ff */
[----:B------:R-:W-:Y:S01]  /*11f0*/  LOP3.LUT R15, R5, 0xfffffff8, RZ, 0xc0, !PT ;  /* 0xfffffff8050f7812 */ /* 0x000fe200078ec0ff */
[----:B------:R-:W-:Y:S02]  /*1200*/  IMAD.MOV.U32 R20, RZ, RZ, R26 ;  /* 0x000000ffff147224 */ /* 0x000fe400078e001a */
[----:B------:R-:W-:Y:S01]  /*1210*/  IMAD.IADD R23, R23, 0x1, R7 ;  /* 0x0000000117177824 */ /* 0x000fe200078e0207 */
[----:B------:R-:W-:Y:S01]  /*1220*/  IADD3 R7, -R14, RZ, RZ ;  /* 0x000000ff0e077210 */ /* 0x000fe20007ffe1ff */
[----:B------:R-:W-:Y:S01]  /*1230*/  IMAD.IADD R25, R25, 0x1, R9 ;  /* 0x0000000119197824 */ /* 0x000fe200078e0209 */
[----:B------:R-:W-:Y:S01]  /*1240*/  SHF.R.S32.HI R9, RZ, 0x1f, R14 ;  /* 0x0000001fff097819 */ /* 0x000fe2000001140e */
[----:B------:R-:W-:-:S02]  /*1250*/  IMAD R2, R11, c[0x0][0x1c4], R2 ;  /* 0x000071000b027a24 */ /* 0x000fc400078e0202 */
[----:B------:R-:W-:-:S04]  /*1260*/  IMAD.WIDE.U32 R20, R11, c[0x0][0x1c0], R20 ;  /* 0x000070000b147a25 */ /* 0x000fc800078e0014 */
[----:B------:R-:W-:Y:S02]  /*1270*/  IMAD R7, R7, c[0x0][0x2c4], R0 ;  /* 0x0000b10007077a24 */ /* 0x000fe400078e0200 */
[----:B------:R-:W-:Y:S02]  /*1280*/  IMAD.IADD R21, R21, 0x1, R2 ;  /* 0x0000000115157824 */ /* 0x000fe400078e0202 */
[----:B------:R-:W-:Y:S01]  /*1290*/  IMAD R9, R9, c[0x0][0x1b0], RZ ;  /* 0x00006c0009097a24 */ /* 0x000fe200078e02ff */
[----:B------:R-:W-:Y:S01]  /*12a0*/  SHF.R.S32.HI R0, RZ, 0x1f, R7 ;  /* 0x0000001fff007819 */ /* 0x000fe20000011407 */
[----:B------:R-:W-:Y:S02]  /*12b0*/  IMAD.IADD R15, R16, 0x1, -R15 ;  /* 0x00000001100f7824 */ /* 0x000fe400078e0a0f */
[----:B------:R-:W-:Y:S02]  /*12c0*/  IMAD R11, R10, c[0x0][0x1e8], RZ ;  /* 0x00007a000a0b7a24 */ /* 0x000fe400078e02ff */
[C---:B------:R-:W-:Y:S01]  /*12d0*/  IMAD R9, R14.reuse, c[0x0][0x1b4], R9 ;  /* 0x00006d000e097a24 */ /* 0x040fe200078e0209 */
[C---:B------:R-:W-:Y:S01]  /*12e0*/  LOP3.LUT P6, RZ, R15.reuse, 0x4, RZ, 0xc0, !PT ;  /* 0x000000040fff7812 */ /* 0x040fe200078cc0ff */
[----:B------:R-:W-:Y:S01]  /*12f0*/  IMAD.WIDE.U32 R16, R14, c[0x0][0x1b0], R20 ;  /* 0x00006c000e107a25 */ /* 0x000fe200078e0014 */
[----:B------:R-:W-:-:S03]  /*1300*/  LOP3.LUT P0, RZ, R15, 0x2, RZ, 0xc0, !PT ;  /* 0x000000020fff7812 */ /* 0x000fc6000780c0ff */
[----:B------:R-:W-:Y:S01]  /*1310*/  IMAD R13, R10, c[0x0][0x210], RZ ;  /* 0x000084000a0d7a24 */ /* 0x000fe200078e02ff */
[----:B------:R-:W-:Y:S01]  /*1320*/  LEA.HI R10, R83, R6, RZ, 0x6 ;  /* 0x00000006530a7211 */ /* 0x000fe200078f30ff */
[C---:B------:R-:W-:Y:S02]  /*1330*/  IMAD R11, R4.reuse, c[0x0][0x1ec], R11 ;  /* 0x00007b00040b7a24 */ /* 0x040fe400078e020b */
[----:B------:R-:W-:Y:S01]  /*1340*/  IMAD.WIDE.U32 R212, R4, c[0x0][0x1e8], R24 ;  /* 0x00007a0004d47a25 */ /* 0x000fe200078e0018 */
[----:B------:R-:W-:-:S03]  /*1350*/  SHF.L.U32 R10, R10, 0x3, RZ ;  /* 0x000000030a0a7819 */ /* 0x000fc600000006ff */
[----:B------:R-:W-:Y:S01]  /*1360*/  IMAD.IADD R17, R17, 0x1, R9 ;  /* 0x0000000111117824 */ /* 0x000fe200078e0209 */
[----:B------:R-:W-:Y:S01]  /*1370*/  LOP3.LUT R207, R207, 0xfffffe00, R10, 0xf8, !PT ;  /* 0xfffffe00cfcf7812 */ /* 0x000fe200078ef80a */
[----:B------:R-:W-:Y:S02]  /*1380*/  IMAD R0, R0, c[0x0][0x1a8], RZ ;  /* 0x00006a0000007a24 */ /* 0x000fe400078e02ff */
[C---:B------:R-:W-:Y:S02]  /*1390*/  IMAD R13, R4.reuse, c[0x0][0x214], R13 ;  /* 0x00008500040d7a24 */ /* 0x040fe400078e020d */
[----:B------:R-:W-:-:S04]  /*13a0*/  IMAD.WIDE.U32 R20, R4, c[0x0][0x210], R22 ;  /* 0x0000840004147a25 */ /* 0x000fc800078e0016 */
[----:B------:R-:W-:Y:S01]  /*13b0*/  IMAD.IADD R213, R213, 0x1, R11 ;  /* 0x00000001d5d57824 */ /* 0x000fe200078e020b */
[----:B------:R-:W-:Y:S01]  /*13c0*/  IADD3 R11, R12, UR7, RZ ;  /* 0x000000070c0b7c10 */ /* 0x000fe2000fffe0ff */
[----:B------:R-:W-:Y:S01]  /*13d0*/  IMAD.SHL.U32 R4, R15, 0x40, RZ ;  /* 0x000000400f047824 */ /* 0x000fe200078e00ff */
[----:B------:R-:W-:Y:S01]  /*13e0*/  IADD3 R21, R21, R13, RZ ;  /* 0x0000000d15157210 */ /* 0x000fe20007ffe0ff */
[C---:B------:R-:W-:Y:S02]  /*13f0*/  IMAD R0, R7.reuse, c[0x0][0x1ac], R0 ;  /* 0x00006b0007007a24 */ /* 0x040fe400078e0200 */
[----:B------:R-:W-:Y:S01]  /*1400*/  IMAD.WIDE.U32 R16, R7, c[0x0][0x1a8], R16 ;  /* 0x00006a0007107a25 */ /* 0x000fe200078e0010 */
[----:B------:R-:W-:-:S03]  /*1410*/  LOP3.LUT R4, R4, 0x1c0, RZ, 0xc0, !PT ;  /* 0x000001c004047812 */ /* 0x000fc600078ec0ff */
[----:B------:R-:W-:Y:S01]  /*1420*/  IMAD.SHL.U32 R15, R205, 0x8, RZ ;  /* 0x00000008cd0f7824 */ /* 0x000fe200078e00ff */
[----:B------:R-:W-:Y:S01]  /*1430*/  LEA R14, P2, R16, c[0x0][0x160], 0x1 ;  /* 0x00005800100e7a11 */ /* 0x000fe200078408ff */
[----:B------:R-:W-:Y:S02]  /*1440*/  IMAD.IADD R0, R17, 0x1, R0 ;  /* 0x0000000111007824 */ /* 0x000fe400078e0200 */
[----:B------:R-:W-:Y:S01]  /*1450*/  IMAD.MOV.U32 R2, RZ, RZ, 0x10 ;  /* 0x00000010ff027424 */ /* 0x000fe200078e00ff */
[----:B------:R-:W-:Y:S01]  /*1460*/  LOP3.LUT R7, R4, 0x8, R15, 0xf8, !PT ;  /* 0x0000000804077812 */ /* 0x000fe200078ef80f */
[----:B------:R-:W-:Y:S01]  /*1470*/  IMAD.SHL.U32 R5, R5, 0x40, RZ ;  /* 0x0000004005057824 */ /* 0x000fe200078e00ff */
[----:B------:R-:W-:Y:S02]  /*1480*/  SHF.R.U32.HI R4, RZ, 0x3, R4 ;  /* 0x00000003ff047819 */ /* 0x000fe40000011604 */
[----:B------:R-:W-:Y:S02]  /*1490*/  LEA.HI.X R13, R16, c[0x0][0x164], R0, 0x1, P2 ;  /* 0x00005900100d7a11 */ /* 0x000fe400010f0c00 */
[----:B------:R-:W-:Y:S01]  /*14a0*/  LOP3.LUT R4, R7, R4, RZ, 0x3c, !PT ;  /* 0x0000000407047212 */ /* 0x000fe200078e3cff */
[----:B------:R1:W3:Y:S01]  /*14b0*/  SHFL.IDX PT, R16, R14, RZ, 0x181f ;  /* 0x00181fff0e107589 */ /* 0x0002e200000e0000 */
[----:B------:R-:W-:-:S02]  /*14c0*/  IADD3 R7, R18, 0x40, RZ ;  /* 0x0000004012077810 */ /* 0x000fc40007ffe0ff */
[----:B------:R-:W-:Y:S01]  /*14d0*/  SEL R2, R2, 0xfffffff0, !P0 ;  /* 0xfffffff002027807 */ /* 0x000fe20004000000 */
[----:B------:R1:W4:Y:S01]  /*14e0*/  SHFL.IDX PT, R17, R13, RZ, 0x181f ;  /* 0x00181fff0d117589 */ /* 0x00032200000e0000 */
[C---:B------:R-:W-:Y:S02]  /*14f0*/  ISETP.GE.AND P2, PT, R7.reuse, c[0x0][0x1d4], PT ;  /* 0x0000750007007a0c */ /* 0x040fe40003f46270 */
[----:B------:R-:W-:Y:S02]  /*1500*/  ISETP.GE.AND P0, PT, R7, c[0x0][0x198], PT ;  /* 0x0000660007007a0c */ /* 0x000fe40003f06270 */
[----:B------:R-:W-:Y:S02]  /*1510*/  LOP3.LUT R4, R4, 0xfffffe00, R5, 0xf8, !PT ;  /* 0xfffffe0004047812 */ /* 0x000fe400078ef805 */
[----:B--2---:R-:W-:Y:S01]  /*1520*/  @P3 SHF.R.S32.HI R9, RZ, 0x1f, R8 ;  /* 0x0000001fff093819 */ /* 0x004fe20000011408 */
[----:B------:R-:W-:Y:S02]  /*1530*/  @!P3 IMAD.MOV.U32 R8, RZ, RZ, R208 ;  /* 0x000000ffff08b224 */ /* 0x000fe400078e00d0 */
[----:B------:R-:W-:Y:S01]  /*1540*/  @!P3 IMAD.MOV.U32 R9, RZ, RZ, R3 ;  /* 0x000000ffff09b224 */ /* 0x000fe200078e0003 */
[----:B------:R-:W-:Y:S01]  /*1550*/  ISETP.GE.AND P3, PT, R18, c[0x0][0x1d4], PT ;  /* 0x0000750012007a0c */ /* 0x000fe20003f66270 */
[----:B------:R-:W-:Y:S01]  /*1560*/  IMAD.MOV.U32 R3, RZ, RZ, 0x20 ;  /* 0x00000020ff037424 */ /* 0x000fe200078e00ff */
[----:B------:R-:W-:Y:S01]  /*1570*/  SEL R210, R8, RZ, !P4 ;  /* 0x000000ff08d27207 */ /* 0x000fe20006000000 */
[----:B------:R-:W-:Y:S01]  /*1580*/  IMAD.SHL.U32 R8, R54, 0x8, RZ ;  /* 0x0000000836087824 */ /* 0x000fe200078e00ff */
[----:B------:R-:W-:-:S02]  /*1590*/  SEL R215, R9, RZ, !P4 ;  /* 0x000000ff09d77207 */ /* 0x000fc40006000000 */
[----:B------:R-:W-:Y:S01]  /*15a0*/  ISETP.GE.AND P4, PT, R11, UR4, PT ;  /* 0x000000040b007c0c */ /* 0x000fe2000bf86270 */
[----:B------:R-:W-:Y:S01]  /*15b0*/  IMAD.WIDE.U32 R212, R210, c[0x0][0x1f0], R212 ;  /* 0x00007c00d2d47a25 */ /* 0x000fe200078e00d4 */
[----:B------:R-:W-:Y:S02]  /*15c0*/  IADD3 R0, R8, 0x80, RZ ;  /* 0x0000008008007810 */ /* 0x000fe40007ffe0ff */
[----:B------:R-:W-:Y:S01]  /*15d0*/  SEL R3, R3, 0xffffffe0, !P6 ;  /* 0xffffffe003037807 */ /* 0x000fe20007000000 */
[C---:B------:R-:W-:Y:S01]  /*15e0*/  IMAD R219, R215.reuse, c[0x0][0x1f0], RZ ;  /* 0x00007c00d7db7a24 */ /* 0x040fe200078e02ff */
[----:B------:R-:W-:Y:S01]  /*15f0*/  ISETP.GE.AND P6, PT, R0, c[0x0][0x198], PT ;  /* 0x0000660000007a0c */ /* 0x000fe20003fc6270 */
[----:B------:R-:W-:Y:S01]  /*1600*/  IMAD R215, R215, c[0x0][0x218], RZ ;  /* 0x00008600d7d77a24 */ /* 0x000fe200078e02ff */
[----:B------:R-:W-:Y:S01]  /*1610*/  ISETP.GE.AND P5, PT, R8, c[0x0][0x198], PT ;  /* 0x0000660008007a0c */ /* 0x000fe20003fa6270 */
[C---:B------:R-:W-:Y:S01]  /*1620*/  IMAD R219, R210.reuse, c[0x0][0x1f4], R219 ;  /* 0x00007d00d2db7a24 */ /* 0x040fe200078e02db */
[----:B------:R-:W-:Y:S01]  /*1630*/  P2R R9, PR, RZ, 0x40 ;  /* 0x00000040ff097803 */ /* 0x000fe20000000000 */
[----:B------:R-:W-:-:S02]  /*1640*/  IMAD R215, R210, c[0x0][0x21c], R215 ;  /* 0x00008700d2d77a24 */ /* 0x000fc400078e02d7 */
[----:B------:R-:W-:-:S04]  /*1650*/  IMAD.WIDE.U32 R210, R210, c[0x0][0x218], R20 ;  /* 0x00008600d2d27a25 */ /* 0x000fc800078e0014 */
[----:B------:R-:W-:Y:S02]  /*1660*/  IMAD.IADD R219, R213, 0x1, R219 ;  /* 0x00000001d5db7824 */ /* 0x000fe400078e02db */
[----:B------:R-:W-:Y:S01]  /*1670*/  IMAD.IADD R215, R211, 0x1, R215 ;  /* 0x00000001d3d77824 */ /* 0x000fe200078e02d7 */
[----:B------:R-:W-:Y:S05]  /*1680*/  @P4 BRA `(.L_x_226) ;  /* 0x000000f000004947 */ /* 0x000fea0003800000 */
[----:B-1-34-:R-:W-:Y:S02]  /*1690*/  SHF.R.S32.HI R10, RZ, 0x1f, R7 ;  /* 0x0000001fff0a7819 */ /* 0x01afe40000011407 */
[----:B------:R-:W-:Y:S02]  /*16a0*/  SHF.R.S32.HI R5, RZ, 0x1f, R0 ;  /* 0x0000001fff057819 */ /* 0x000fe40000011400 */
[----:B------:R-:W-:Y:S01]  /*16b0*/  LEA.HI R9, R10, R7, RZ, 0x3 ;  /* 0x000000070a097211 */ /* 0x000fe200078f18ff */
[----:B------:R-:W-:Y:S01]  /*16c0*/  IMAD.SHL.U32 R10, R207, 0x2, RZ ;  /* 0x00000002cf0a7824 */ /* 0x000fe200078e00ff */
[----:B------:R-:W-:Y:S02]  /*16d0*/  LEA.HI R5, R5, R0, RZ, 0x3 ;  /* 0x0000000005057211 */ /* 0x000fe400078f18ff */
[----:B------:R-:W-:-:S02]  /*16e0*/  LEA R20, P4, R8, R16, 0x1 ;  /* 0x0000001008147211 */ /* 0x000fc400078808ff */
[----:B------:R-:W-:Y:S02]  /*16f0*/  LOP3.LUT R9, R9, 0xfffffff8, RZ, 0xc0, !PT ;  /* 0xfffffff809097812 */ /* 0x000fe400078ec0ff */
[----:B------:R-:W-:Y:S02]  /*1700*/  LOP3.LUT R5, R5, 0xfffffff8, RZ, 0xc0, !PT ;  /* 0xfffffff805057812 */ /* 0x000fe400078ec0ff */
[----:B------:R-:W-:Y:S01]  /*1710*/  LEA.HI.X R21, R8, R17, R19, 0x1, P4 ;  /* 0x0000001108157211 */ /* 0x000fe200020f0c13 */
[----:B------:R-:W-:-:S04]  /*1720*/  IMAD.WIDE R22, R9, 0x2, R16 ;  /* 0x0000000209167825 */ /* 0x000fc800078e0210 */
[----:B------:R-:W-:Y:S01]  /*1730*/  IMAD.WIDE R16, R5, 0x2, R16 ;  /* 0x0000000205107825 */ /* 0x000fe200078e0210 */
[----:B------:R-:W-:Y:S01]  /*1740*/  @!PT LDS RZ, [RZ] ;  /* 0x00000000fffff984 */ /* 0x000fe20000000800 */
[----:B------:R1:W-:Y:S04]  /*1750*/  LDGSTS.E.BYPASS.LTC128B.128 [R10+0xc100], [R20.64], !P5 ;  /* 0x0c100000140a7fae */ /* 0x0003e8000e901d52 */
[----:B------:R1:W-:Y:S04]  /*1760*/  LDGSTS.E.BYPASS.LTC128B.128 [R10+0x10100], [R22.64], !P0 ;  /* 0x10100000160a7fae */ /* 0x0003e8000c101d52 */
[----:B------:R1:W-:Y:S02]  /*1770*/  LDGSTS.E.BYPASS.LTC128B.128 [R10+0x14100], [R16.64], !P6 ;  /* 0x14100000100a7fae */ /* 0x0003e4000f101d52 */
.L_x_226:
[----:B-1-34-:R-:W-:Y:S05]  /*1780*/  BSYNC B0 ;  /* 0x0000000000007941 */ /* 0x01afea0003800000 */
.L_x_225:
[----:B------:R-:W-:Y:S01]  /*1790*/  IADD3 R5, R11, 0x20, RZ ;  /* 0x000000200b057810 */ /* 0x000fe20007ffe0ff */
[----:B------:R1:W2:Y:S01]  /*17a0*/  SHFL.IDX PT, R21, R13, 0x1, 0x181f ;  /* 0x00381f000d157f89 */ /* 0x0002a200000e0000 */
[----:B------:R-:W-:Y:S02]  /*17b0*/  BSSY B0, `(.L_x_227) ;  /* 0x0000014000007945 */ /* 0x000fe40003800000 */
[----:B------:R-:W-:Y:S01]  /*17c0*/  ISETP.GE.AND P4, PT, R5, UR4, PT ;  /* 0x0000000405007c0c */ /* 0x000fe2000bf86270 */
        /* <DEDUP_REMOVED lines=18> */
.L_x_228:
[----:B------:R-:W-:Y:S05]  /*18f0*/  BSYNC B0 ;  /* 0x0000000000007941 */ /* 0x000fea0003800000 */
.L_x_227:
[----:B------:R-:W-:Y:S01]  /*1900*/  IADD3 R5, R11, 0x40, RZ ;  /* 0x000000400b057810 */ /* 0x000fe20007ffe0ff */
[----:B--2---:R2:W4:Y:S01]  /*1910*/  SHFL.IDX PT, R21, R13, 0x2, 0x181f ;  /* 0x00581f000d157f89 */ /* 0x00452200000e0000 */
[----:B------:R-:W-:Y:S02]  /*1920*/  BSSY B0, `(.L_x_229) ;  /* 0x0000014000007945 */ /* 0x000fe40003800000 */
[----:B------:R-:W-:Y:S01]  /*1930*/  ISETP.GE.AND P4, PT, R5, UR4, PT ;  /* 0x0000000405007c0c */ /* 0x000fe2000bf86270 */
        /* <DEDUP_REMOVED lines=18> */
.L_x_230:
[----:B------:R-:W-:Y:S05]  /*1a60*/  BSYNC B0 ;  /* 0x0000000000007941 */ /* 0x000fea0003800000 */
.L_x_229:
[----:B---3--:R-:W3:Y:S01]  /*1a70*/  SHFL.IDX PT, R16, R14, 0x3, 0x181f ;  /* 0x00781f000e107f89 */ /* 0x008ee200000e0000 */
[----:B------:R-:W-:Y:S01]  /*1a80*/  IADD3 R11, R11, 0x60, RZ ;  /* 0x000000600b0b7810 */ /* 0x000fe20007ffe0ff */
[----:B------:R-:W-:Y:S01]  /*1a90*/  UIADD3 UR20, UR14, -0x1, URZ ;  /* 0xffffffff0e147890 */ /* 0x000fe2000fffe03f */
[----:B------:R-:W-:Y:S01]  /*1aa0*/  IMAD.SHL.U32 R207, R207, 0x2, RZ ;  /* 0x00000002cfcf7824 */ /* 0x000fe200078e00ff */
[----:B------:R-:W5:Y:S01]  /*1ab0*/  SHFL.IDX PT, R17, R13, 0x3, 0x181f ;  /* 0x00781f000d117f89 */ /* 0x000f6200000e0000 */
[----:B------:R-:W-:Y:S01]  /*1ac0*/  ISETP.GE.AND P6, PT, R11, UR4, PT ;  /* 0x000000040b007c0c */ /* 0x000fe2000bfc6270 */
[----:B------:R-:W-:Y:S01]  /*1ad0*/  USHF.L.U32 UR15, UR20, 0x6, URZ ;  /* 0x00000006140f7899 */ /* 0x000fe2000800063f */
[----:B------:R-:W-:Y:S01]  /*1ae0*/  IMAD.MOV.U32 R218, RZ, RZ, R212 ;  /* 0x000000ffffda7224 */ /* 0x000fe200078e00d4 */
[----:B------:R-:W-:Y:S01]  /*1af0*/  ULDC.64 UR4, c[0x0][0x1e0] ;  /* 0x0000780000047ab9 */ /* 0x000fe20000000a00 */
[CC--:B------:R-:W-:Y:S01]  /*1b00*/  LEA.HI R80, R83.reuse, R6.reuse, RZ, 0x5 ;  /* 0x0000000653507211 */ /* 0x0c0fe200078f28ff */
[----:B------:R-:W-:Y:S01]  /*1b10*/  UMOV UR10, 0x6 ;  /* 0x00000006000a7882 */ /* 0x000fe20000000000 */
[----:B------:R-:W-:Y:S01]  /*1b20*/  LEA.HI R83, R83, R6, RZ, 0x2 ;  /* 0x0000000653537211 */ /* 0x000fe200078f10ff */
[----:B------:R-:W-:Y:S01]  /*1b30*/  IMAD.U32 R5, RZ, RZ, UR15 ;  /* 0x0000000fff057e24 */ /* 0x000fe2000f8e00ff */
[----:B------:R-:W-:Y:S01]  /*1b40*/  USHF.L.U32 UR22, UR4, 0x6, URZ ;  /* 0x0000000604167899 */ /* 0x000fe2000800063f */
[----:B------:R-:W-:Y:S01]  /*1b50*/  SHF.R.S32.HI R81, RZ, 0x5, R80 ;  /* 0x00000005ff517819 */ /* 0x000fe20000011450 */
[----:B------:R-:W-:Y:S01]  /*1b60*/  USHF.L.U64.HI UR21, UR4, UR10, UR5 ;  /* 0x0000000a04157299 */ /* 0x000fe20008010205 */
[----:B------:R-:W-:Y:S01]  /*1b70*/  LOP3.LUT R83, R83, 0xfffffffc, RZ, 0xc0, !PT ;  /* 0xfffffffc53537812 */ /* 0x000fe200078ec0ff */
[----:B------:R-:W-:Y:S01]  /*1b80*/  USHF.R.S32.HI UR11, URZ, 0x1f, UR20 ;  /* 0x0000001f3f0b7899 */ /* 0x000fe20008011414 */
[----:B------:R-:W-:Y:S01]  /*1b90*/  @!P6 SHF.R.S32.HI R10, RZ, 0x1f, R7 ;  /* 0x0000001fff0ae819 */ /* 0x000fe20000011407 */
[----:B------:R-:W-:Y:S01]  /*1ba0*/  UIMAD UR12, UR21, UR20, URZ ;  /* 0x00000014150c72a4 */ /* 0x000fe2000f8e023f */
[----:B------:R-:W-:Y:S01]  /*1bb0*/  IMAD R206, R81, 0x400, R4 ;  /* 0x0000040051ce7824 */ /* 0x000fe200078e0204 */
[----:B------:R-:W-:Y:S01]  /*1bc0*/  USHF.L.U32 UR13, UR4, 0x5, URZ ;  /* 0x00000005040d7899 */ /* 0x000fe2000800063f */
[----:B------:R-:W-:Y:S01]  /*1bd0*/  @!P6 LEA.HI R9, R10, R7, RZ, 0x3 ;  /* 0x000000070a09e211 */ /* 0x000fe200078f18ff */
[----:B------:R-:W-:Y:S01]  /*1be0*/  IMAD.U32 R7, RZ, RZ, UR22 ;  /* 0x00000016ff077e24 */ /* 0x000fe2000f8e00ff */
[----:B---3--:R-:W-:Y:S01]  /*1bf0*/  @!P6 LEA R20, P4, R8, R16, 0x1 ;  /* 0x000000100814e211 */ /* 0x008fe200078808ff */
[----:B------:R-:W-:Y:S01]  /*1c00*/  UIMAD UR12, UR11, UR22, UR12 ;  /* 0x000000160b0c72a4 */ /* 0x000fe2000f8e020c */
[----:B------:R-:W-:Y:S01]  /*1c10*/  IADD3 R10, -R5, UR9, -R12 ;  /* 0x00000009050a7c10 */ /* 0x000fe2000fffe90c */
[----:B------:R-:W-:Y:S01]  /*1c20*/  IMAD.SHL.U32 R206, R206, 0x2, RZ ;  /* 0x00000002cece7824 */ /* 0x000fe200078e00ff */
[----:B----45:R-:W-:Y:S01]  /*1c30*/  @!P6 LEA.HI.X R21, R8, R17, R19, 0x1, P4 ;  /* 0x000000110815e211 */ /* 0x030fe200020f0c13 */
[----:B------:R-:W-:Y:S01]  /*1c40*/  IMAD.WIDE.U32 R18, R7, UR20, R218 ;  /* 0x0000001407127c25 */ /* 0x000fe2000f8e00da */
[----:B------:R-:W-:Y:S01]  /*1c50*/  @!P6 LOP3.LUT R9, R9, 0xfffffff8, RZ, 0xc0, !PT ;  /* 0xfffffff80909e812 */ /* 0x000fe200078ec0ff */
[----:B------:R-:W-:Y:S01]  /*1c60*/  UISETP.GT.AND UP0, UPT, UR20, UR8, UPT ;  /* 0x000000081400728c */ /* 0x000fe2000bf04270 */
[C---:B------:R-:W-:Y:S01]  /*1c70*/  ISETP.GE.AND P4, PT, R10.reuse, 0x21, PT ;  /* 0x000000210a00780c */ /* 0x040fe20003f86270 */
[----:B------:R-:W-:Y:S01]  /*1c80*/  @!PT LDS RZ, [RZ] ;  /* 0x00000000fffff984 */ /* 0x000fe20000000800 */
[----:B------:R3:W-:Y:S01]  /*1c90*/  @!P6 LDGSTS.E.BYPASS.LTC128B.128 [R207+0xf100], [R20.64], !P5 ;  /* 0x0f10000014cfefae */ /* 0x0007e2000e901d52 */
[----:B------:R-:W-:Y:S01]  /*1ca0*/  ISETP.GE.AND P5, PT, R10, 0x1, PT ;  /* 0x000000010a00780c */ /* 0x000fe20003fa6270 */
[----:B------:R-:W-:Y:S01]  /*1cb0*/  @!P6 IMAD.WIDE R22, R9, 0x2, R16 ;  /* 0x000000020916e825 */ /* 0x000fe200078e0210 */
[----:B------:R-:W-:Y:S01]  /*1cc0*/  IADD3 R9, R19, UR12, RZ ;  /* 0x0000000c13097c10 */ /* 0x000fe2000fffe0ff */
[----:B------:R-:W-:-:S02]  /*1cd0*/  UMOV UR12, 0x5 ;  /* 0x00000005000c7882 */ /* 0x000fc40000000000 */
[----:B------:R-:W-:Y:S01]  /*1ce0*/  USHF.L.U64.HI UR12, UR4, UR12, UR5 ;  /* 0x0000000c040c7299 */ /* 0x000fe20008010205 */
[----:B------:R3:W-:Y:S01]  /*1cf0*/  @!P6 LDGSTS.E.BYPASS.LTC128B.128 [R207+0x13100], [R22.64], !P0 ;  /* 0x1310000016cfefae */ /* 0x0007e2000c101d52 */
[--C-:B------:R-:W-:Y:S01]  /*1d00*/  IMAD R202, R2, 0x2, R206.reuse ;  /* 0x0000000202ca7824 */ /* 0x100fe200078e02ce */
[----:B------:R-:W-:Y:S01]  /*1d10*/  ULDC.64 UR4, c[0x0][0x208] ;  /* 0x0000820000047ab9 */ /* 0x000fe20000000a00 */
[C---:B------:R-:W-:Y:S01]  /*1d20*/  IMAD R201, R3.reuse, 0x2, R206 ;  /* 0x0000000203c97824 */ /* 0x040fe200078e02ce */
[----:B------:R-:W-:Y:S01]  /*1d30*/  UIMAD UR11, UR11, UR4, URZ ;  /* 0x000000040b0b72a4 */ /* 0x000fe2000f8e023f */
[----:B------:R-:W-:Y:S01]  /*1d40*/  IMAD R199, R3, 0x2, R202 ;  /* 0x0000000203c77824 */ /* 0x000fe200078e02ca */
[----:B------:R-:W-:Y:S01]  /*1d50*/  UIMAD.WIDE.U32 UR24, UR20, UR4, URZ ;  /* 0x00000004141872a5 */ /* 0x000fe2000f8e003f */
[C---:B-12---:R-:W-:Y:S01]  /*1d60*/  @P5 LEA R14, P0, R18.reuse, c[0x0][0x1c8], 0x1 ;  /* 0x00007200120e5a11 */ /* 0x046fe200078008ff */
[----:B------:R-:W-:Y:S02]  /*1d70*/  UIMAD UR11, UR20, UR5, UR11 ;  /* 0x00000005140b72a4 */ /* 0x000fe4000f8e020b */
[----:B------:R-:W-:Y:S01]  /*1d80*/  USHF.L.U64.HI UR10, UR4, UR10, UR5 ;  /* 0x0000000a040a7299 */ /* 0x000fe20008010205 */
[C---:B------:R-:W-:Y:S01]  /*1d90*/  @P5 LEA.HI.X R15, R18.reuse, c[0x0][0x1cc], R9, 0x1, P0 ;  /* 0x00007300120f5a11 */ /* 0x040fe200000f0c09 */
[----:B------:R-:W-:Y:S01]  /*1da0*/  UIADD3 UR11, UR25, UR11, URZ ;  /* 0x0000000b190b7290 */ /* 0x000fe2000fffe03f */
[----:B------:R-:W-:Y:S01]  /*1db0*/  @P4 IADD3 R10, P0, R18, UR13, RZ ;  /* 0x0000000d120a4c10 */ /* 0x000fe2000ff1e0ff */
[----:B------:R-:W-:-:S03]  /*1dc0*/  @UP0 UIADD3 UR5, UR14, -0x2, URZ ;  /* 0xfffffffe0e050890 */ /* 0x000fc6000fffe03f */
[----:B------:R-:W-:Y:S01]  /*1dd0*/  @P4 IADD3.X R9, R9, UR12, RZ, P0, !PT ;  /* 0x0000000c09094c10 */ /* 0x000fe200087fe4ff */
[----:B------:R-:W-:Y:S01]  /*1de0*/  IMAD.U32 R13, RZ, RZ, UR11 ;  /* 0x0000000bff0d7e24 */ /* 0x000fe2000f8e00ff */
[C---:B------:R-:W-:Y:S01]  /*1df0*/  @P4 LEA R18, P0, R10.reuse, c[0x0][0x1c8], 0x1 ;  /* 0x000072000a124a11 */ /* 0x040fe200078008ff */
[----:B------:R-:W-:Y:S02]  /*1e00*/  USHF.L.U32 UR11, UR4, 0x6, URZ ;  /* 0x00000006040b7899 */ /* 0x000fe4000800063f */
[----:B------:R-:W-:Y:S01]  /*1e10*/  @UP0 USHF.R.S32.HI UR4, URZ, 0x1f, UR5 ;  /* 0x0000001f3f040899 */ /* 0x000fe20008011405 */
[----:B------:R-:W-:Y:S02]  /*1e20*/  @P4 LEA.HI.X R19, R10, c[0x0][0x1cc], R9, 0x1, P0 ;  /* 0x000073000a134a11 */ /* 0x000fe400000f0c09 */
[----:B------:R-:W-:Y:S02]  /*1e30*/  @!P6 IADD3 R9, R8, 0x80, RZ ;  /* 0x000000800809e810 */ /* 0x000fe40007ffe0ff */
[----:B------:R-:W-:Y:S01]  /*1e40*/  ISETP.GE.AND P0, PT, R0, c[0x0][0x198], PT ;  /* 0x0000660000007a0c */ /* 0x000fe20003f06270 */
[----:B------:R-:W-:Y:S01]  /*1e50*/  IMAD.SHL.U32 R0, R54, 0x40, RZ ;  /* 0x0000004036007824 */ /* 0x000fe200078e00ff */
[----:B------:R-:W-:-:S04]  /*1e60*/  @!P6 SHF.R.S32.HI R8, RZ, 0x1f, R9 ;  /* 0x0000001fff08e819 */ /* 0x000fc80000011409 */
[----:B------:R-:W-:Y:S01]  /*1e70*/  @!P6 LEA.HI R9, R8, R9, RZ, 0x3 ;  /* 0x000000090809e211 */ /* 0x000fe200078f18ff */
[----:B------:R-:W-:-:S03]  /*1e80*/  IMAD.SHL.U32 R8, R12, 0x8, RZ ;  /* 0x000000080c087824 */ /* 0x000fc600078e00ff */
[----:B------:R-:W-:-:S05]  /*1e90*/  @!P6 LOP3.LUT R9, R9, 0xfffffff8, RZ, 0xc0, !PT ;  /* 0xfffffff80909e812 */ /* 0x000fca00078ec0ff */
[----:B------:R-:W-:Y:S01]  /*1ea0*/  @!P6 IMAD.WIDE R16, R9, 0x2, R16 ;  /* 0x000000020910e825 */ /* 0x000fe200078e0210 */
[----:B------:R-:W-:-:S04]  /*1eb0*/  LOP3.LUT R9, R0, 0x1c0, RZ, 0xc0, !PT ;  /* 0x000001c000097812 */ /* 0x000fc800078ec0ff */
[----:B------:R1:W-:Y:S01]  /*1ec0*/  @!P6 LDGSTS.E.BYPASS.LTC128B.128 [R207+0x17100], [R16.64], !P0 ;  /* 0x1710000010cfefae */ /* 0x0003e2000c101d52 */
[----:B------:R-:W-:Y:S02]  /*1ed0*/  LOP3.LUT R0, R9, 0x8, R8, 0xf8, !PT ;  /* 0x0000000809007812 */ /* 0x000fe400078ef808 */
[----:B------:R-:W-:Y:S01]  /*1ee0*/  SHF.R.U32.HI R9, RZ, 0x3, R9 ;  /* 0x00000003ff097819 */ /* 0x000fe20000011609 */
[----:B------:R-:W0:Y:S03]  /*1ef0*/  LDGDEPBAR ;  /* 0x00000000000079af */ /* 0x000e260000000000 */
[----:B------:R-:W-:Y:S01]  /*1f00*/  LOP3.LUT R0, R0, R9, RZ, 0x3c, !PT ;  /* 0x0000000900007212 */ /* 0x000fe200078e3cff */
[----:B------:R-:W-:Y:S04]  /*1f10*/  BAR.SYNC.DEFER_BLOCKING 0x0 ;  /* 0x0000000000007b1d */ /* 0x000fe80000010000 */
[----:B------:R-:W-:-:S04]  /*1f20*/  IMAD R205, R205, 0x200, R0 ;  /* 0x00000200cdcd7824 */ /* 0x000fc800078e0200 */
[----:B------:R-:W-:-:S05]  /*1f30*/  IMAD.SHL.U32 R205, R205, 0x2, RZ ;  /* 0x00000002cdcd7824 */ /* 0x000fca00078e00ff */
[----:B------:R-:W-:Y:S02]  /*1f40*/  IADD3 R204, R205, 0x6120, RZ ;  /* 0x00006120cdcc7810 */ /* 0x000fe40007ffe0ff */
[----:B-1----:R-:W-:Y:S02]  /*1f50*/  SEL R17, RZ, 0x2, P2 ;  /* 0x00000002ff117807 */ /* 0x002fe40001000000 */
[----:B------:R-:W-:Y:S01]  /*1f60*/  SEL R16, RZ, 0x4, P1 ;  /* 0x00000004ff107807 */ /* 0x000fe20000800000 */
        /* <DEDUP_REMOVED lines=8> */
[----:B------:R2:W-:Y:S01]  /*1ff0*/  @P4 LDGSTS.E.BYPASS.LTC128B.128 [R207+0xb100], [R18.64+0x100], !P1 ;  /* 0x0b10010012cf4fae */ /* 0x0005e2000c901d52 */
[----:B------:R-:W-:-:S03]  /*2000*/  LOP3.LUT P4, RZ, R54, 0x2, RZ, 0xc0, !PT ;  /* 0x0000000236ff7812 */ /* 0x000fc6000788c0ff */
[----:B------:R-:W0:Y:S01]  /*2010*/  LDGDEPBAR ;  /* 0x00000000000079af */ /* 0x000e220000000000 */
[----:B-1----:R-:W-:Y:S02]  /*2020*/  IMAD.U32 R14, RZ, RZ, UR24 ;  /* 0x00000018ff0e7e24 */ /* 0x002fe4000f8e00ff */
[----:B------:R-:W-:-:S03]  /*2030*/  IMAD.U32 R15, RZ, RZ, UR25 ;  /* 0x00000019ff0f7e24 */ /* 0x000fc6000f8e00ff */
[----:B------:R-:W-:-:S04]  /*2040*/  LEA R15, P0, R14, R210, 0x6 ;  /* 0x000000d20e0f7211 */ /* 0x000fc800078030ff */
[----:B------:R-:W-:Y:S02]  /*2050*/  LEA.HI.X R0, R14, R215, R13, 0x6, P0 ;  /* 0x000000d70e007211 */ /* 0x000fe400000f340d */
[----:B------:R-:W-:Y:S01]  /*2060*/  LEA R56, P0, R15, c[0x0][0x1f8], 0x1 ;  /* 0x00007e000f387a11 */ /* 0x000fe200078008ff */
[----:B------:R-:W-:-:S04]  /*2070*/  DEPBAR.LE SB0, 0x1 ;  /* 0x000080400000791a */ /* 0x000fc80000000000 */
[----:B------:R-:W-:-:S04]  /*2080*/  DEPBAR.LE SB0, 0x0 ;  /* 0x000080000000791a */ /* 0x000fc80000000000 */
[----:B------:R-:W-:Y:S01]  /*2090*/  BAR.SYNC.DEFER_BLOCKING 0x0 ;  /* 0x0000000000007b1d */ /* 0x000fe20000010000 */
[----:B------:R-:W-:Y:S02]  /*20a0*/  LEA.HI.X R57, R15, c[0x0][0x1fc], R0, 0x1, P0 ;  /* 0x00007f000f397a11 */ /* 0x000fe400000f0c00 */
[----:B------:R-:W-:Y:S02]  /*20b0*/  IADD3 R0, -R12, UR9, -R5 ;  /* 0x000000090c007c10 */ /* 0x000fe4000fffe905 */
[----:B------:R-:W-:Y:S02]  /*20c0*/  SEL R13, RZ, 0x1, P3 ;  /* 0x00000001ff0d7807 */ /* 0x000fe40001800000 */
[----:B------:R-:W-:Y:S02]  /*20d0*/  ISETP.LT.OR P6, PT, R0, 0x1, P3 ;  /* 0x000000010000780c */ /* 0x000fe40001fc1670 */
[----:B------:R-:W-:Y:S02]  /*20e0*/  IADD3 R14, R205, 0x6100, RZ ;  /* 0x00006100cd0e7810 */ /* 0x000fe40007ffe0ff */
[----:B------:R-:W-:-:S02]  /*20f0*/  IADD3 R13, R16, R17, R13 ;  /* 0x00000011100d7210 */ /* 0x000fc40007ffe00d */
[----:B------:R-:W-:Y:S02]  /*2100*/  @P4 IADD3 R204, R14, -0x20, RZ ;  /* 0xffffffe00ecc4810 */ /* 0x000fe40007ffe0ff */
[----:B------:R-:W-:Y:S02]  /*2110*/  IADD3 R52, P0, R56, UR11, RZ ;  /* 0x0000000b38347c10 */ /* 0x000fe4000ff1e0ff */
[C---:B------:R-:W-:Y:S02]  /*2120*/  LOP3.LUT P5, RZ, R13.reuse, 0x2, RZ, 0xc0, !PT ;  /* 0x000000020dff7812 */ /* 0x040fe400078ac0ff */
[----:B------:R-:W-:Y:S02]  /*2130*/  LOP3.LUT P4, RZ, R13, 0x4, RZ, 0xc0, !PT ;  /* 0x000000040dff7812 */ /* 0x000fe4000788c0ff */
[----:B------:R-:W-:Y:S02]  /*2140*/  IADD3.X R53, R57, UR10, RZ, P0, !PT ;  /* 0x0000000a39357c10 */ /* 0x000fe400087fe4ff */
[C---:B------:R-:W-:Y:S01]  /*2150*/  ISETP.LT.OR P0, PT, R0.reuse, 0x1, !P5 ;  /* 0x000000010000780c */ /* 0x040fe20006f01670 */
[----:B------:R-:W-:Y:S01]  /*2160*/  LDSM.16.M88.4 R8, [R206+0xc100] ;  /* 0x00c10000ce08783b */ /* 0x000fe20000000200 */
[----:B------:R-:W-:-:S02]  /*2170*/  ISETP.LT.OR P5, PT, R0, 0x21, !P5 ;  /* 0x000000210000780c */ /* 0x000fc40006fa1670 */
[C---:B------:R-:W-:Y:S01]  /*2180*/  IADD3 R195, R204.reuse, 0x800, RZ ;  /* 0x00000800ccc37810 */ /* 0x040fe20007ffe0ff */
[----:B------:R-:W1:Y:S01]  /*2190*/  LDSM.16.M88.4 R28, [R205+0x6100] ;  /* 0x00610000cd1c783b */ /* 0x000e620000000200 */
[C---:B------:R-:W-:Y:S02]  /*21a0*/  IADD3 R194, R204.reuse, 0x1000, RZ ;  /* 0x00001000ccc27810 */ /* 0x040fe40007ffe0ff */
[C---:B------:R-:W-:Y:S01]  /*21b0*/  IADD3 R193, R204.reuse, 0x1800, RZ ;  /* 0x00001800ccc17810 */ /* 0x040fe20007ffe0ff */
[----:B---3--:R-:W3:Y:S01]  /*21c0*/  LDSM.16.M88.4 R20, [R205+0x6900] ;  /* 0x00690000cd14783b */ /* 0x008ee20000000200 */
[C---:B------:R-:W-:Y:S02]  /*21d0*/  IADD3 R191, R204.reuse, 0x2000, RZ ;  /* 0x00002000ccbf7810 */ /* 0x040fe40007ffe0ff */
[C---:B------:R-:W-:Y:S01]  /*21e0*/  IADD3 R190, R204.reuse, 0x2800, RZ ;  /* 0x00002800ccbe7810 */ /* 0x040fe20007ffe0ff */
[----:B------:R-:W2:Y:S01]  /*21f0*/  LDSM.16.M88.4 R64, [R205+0x7100] ;  /* 0x00710000cd40783b */ /* 0x000ea20000000200 */
[----:B------:R-:W-:-:S02]  /*2200*/  IADD3 R189, R204, 0x3000, RZ ;  /* 0x00003000ccbd7810 */ /* 0x000fc40007ffe0ff */
[C---:B------:R-:W-:Y:S01]  /*2210*/  IADD3 R188, R204.reuse, 0x3800, RZ ;  /* 0x00003800ccbc7810 */ /* 0x040fe20007ffe0ff */
[----:B------:R-:W4:Y:S01]  /*2220*/  LDSM.16.M88.4 R40, [R205+0x7900] ;  /* 0x00790000cd28783b */ /* 0x000f220000000200 */
[C---:B------:R-:W-:Y:S02]  /*2230*/  IADD3 R187, R204.reuse, 0x4000, RZ ;  /* 0x00004000ccbb7810 */ /* 0x040fe40007ffe0ff */
[C---:B------:R-:W-:Y:S01]  /*2240*/  IADD3 R186, R204.reuse, 0x4800, RZ ;  /* 0x00004800ccba7810 */ /* 0x040fe20007ffe0ff */
[----:B------:R-:W-:Y:S01]  /*2250*/  LDSM.16.M88.4 R44, [R202+0xc100] ;  /* 0x00c10000ca2c783b */ /* 0x000fe20000000200 */
[C---:B------:R-:W-:Y:S02]  /*2260*/  IADD3 R185, R204.reuse, 0x5000, RZ ;  /* 0x00005000ccb97810 */ /* 0x040fe40007ffe0ff */
[----:B------:R-:W-:Y:S01]  /*2270*/  IADD3 R184, R204, 0x5800, RZ ;  /* 0x00005800ccb87810 */ /* 0x000fe20007ffe0ff */
[----:B------:R-:W5:Y:S04]  /*2280*/  LDSM.16.M88.4 R12, [R204] ;  /* 0x00000000cc0c783b */ /* 0x000f680000000200 */
[----:B------:R-:W2:Y:S04]  /*2290*/  LDSM.16.M88.4 R36, [R204+0x800] ;  /* 0x00080000cc24783b */ /* 0x000ea80000000200 */
[----:B------:R-:W4:Y:S04]  /*22a0*/  LDSM.16.M88.4 R76, [R204+0x1000] ;  /* 0x00100000cc4c783b */ /* 0x000f280000000200 */
[----:B------:R-:W4:Y:S04]  /*22b0*/  LDSM.16.M88.4 R48, [R204+0x1800] ;  /* 0x00180000cc30783b */ /* 0x000f280000000200 */
[----:B------:R-:W-:Y:S01]  /*22c0*/  @!PT LDS RZ, [RZ] ;  /* 0x00000000fffff984 */ /* 0x000fe20000000800 */
[----:B------:R-:W-:Y:S01]  /*22d0*/  @!PT LDS RZ, [RZ] ;  /* 0x00000000fffff984 */ /* 0x000fe20000000800 */
[----:B------:R-:W-:Y:S01]  /*22e0*/  @!PT LDS RZ, [RZ] ;  /* 0x00000000fffff984 */ /* 0x000fe20000000800 */
[----:B------:R2:W-:Y:S01]  /*22f0*/  LDGSTS.E.BYPASS.LTC128B.128 [R207+0x100], [R56.64], !P6 ;  /* 0x0010000038cf7fae */ /* 0x0005e2000f101d52 */
[----:B------:R-:W-:-:S02]  /*2300*/  ISETP.LT.OR P6, PT, R0, 0x1, !P4 ;  /* 0x000000010000780c */ /* 0x000fc400067c1670 */
[----:B------:R-:W-:Y:S01]  /*2310*/  ISETP.LT.OR P4, PT, R0, 0x21, !P4 ;  /* 0x000000210000780c */ /* 0x000fe20006781670 */
[----:B------:R4:W-:Y:S01]  /*2320*/  LDGSTS.E.BYPASS.LTC128B.128 [R207+0x2100], [R56.64+0x80], !P0 ;  /* 0x0210008038cf7fae */ /* 0x0009e2000c101d52 */
[----:B-1----:R-:W-:Y:S01]  /*2330*/  HMMA.16816.F32 R32, R8, R28, RZ ;  /* 0x0000001c0820723c */ /* 0x002fe200000018ff */
[----:B------:R-:W-:-:S07]  /*2340*/  LOP3.LUT P0, RZ, R54, 0x4, RZ, 0xc0, !PT ;  /* 0x0000000436ff7812 */ /* 0x000fce000780c0ff */
[----:B------:R-:W-:Y:S01]  /*2350*/  HMMA.16816.F32 R28, R8, R30, RZ ;  /* 0x0000001e081c723c */ /* 0x000fe200000018ff */
[----:B------:R4:W-:Y:S01]  /*2360*/  LDGSTS.E.BYPASS.LTC128B.128 [R207+0x4100], [R56.64+0x100], !P6 ;  /* 0x0410010038cf7fae */ /* 0x0009e2000f101d52 */
[----:B------:R-:W-:Y:S01]  /*2370*/  ISETP.LT.OR P6, PT, R0, 0x21, P3 ;  /* 0x000000210000780c */ /* 0x000fe20001fc1670 */
[----:B------:R-:W-:-:S05]  /*2380*/  IMAD.MOV.U32 R0, RZ, RZ, 0x40 ;  /* 0x00000040ff007424 */ /* 0x000fca00078e00ff */
[----:B------:R-:W-:Y:S01]  /*2390*/  SEL R0, R0, 0xffffffc0, !P0 ;  /* 0xffffffc000007807 */ /* 0x000fe20004000000 */
[C---:B---3--:R-:W-:Y:S04]  /*23a0*/  HMMA.16816.F32 R24, R8.reuse, R20, RZ ;  /* 0x000000140818723c */ /* 0x048fe800000018ff */
[----:B------:R-:W-:Y:S02]  /*23b0*/  IMAD.IADD R200, R205, 0x1, R0 ;  /* 0x00000001cdc87824 */ /* 0x000fe400078e0200 */
[----:B------:R1:W-:Y:S01]  /*23c0*/  LDGSTS.E.BYPASS.LTC128B.128 [R207+0x1100], [R52.64], !P6 ;  /* 0x0110000034cf7fae */ /* 0x0003e2000f101d52 */
[----:B------:R-:W-:Y:S01]  /*23d0*/  IMAD.IADD R192, R0, 0x1, R204 ;  /* 0x0000000100c07824 */ /* 0x000fe200078e02cc */
[----:B--2---:R-:W-:Y:S02]  /*23e0*/  HMMA.16816.F32 R16, R8, R64, RZ ;  /* 0x000000400810723c */ /* 0x004fe400000018ff */
[----:B------:R1:W-:Y:S01]  /*23f0*/  LDGSTS.E.BYPASS.LTC128B.128 [R207+0x3100], [R52.64+0x80], !P5 ;  /* 0x0310008034cf7fae */ /* 0x0003e2000e901d52 */
[----:B------:R-:W-:-:S03]  /*2400*/  PLOP3.LUT P5, PT, PT, PT, UP0, 0x80, 0x0 ;  /* 0x000000000000781c */ /* 0x000fc60003faf008 */
[----:B------:R1:W-:Y:S01]  /*2410*/  LDGSTS.E.BYPASS.LTC128B.128 [R207+0x5100], [R52.64+0x100], !P4 ;  /* 0x0510010034cf7fae */ /* 0x0003e2000e101d52 */
[----:B------:R-:W-:Y:S01]  /*2420*/  PLOP3.LUT P4, PT, PT, PT, UP2, 0x80, 0x0 ;  /* 0x000000000000781c */ /* 0x000fe20003f8f028 */
[C---:B------:R-:W-:Y:S02]  /*2430*/  HMMA.16816.F32 R20, R8.reuse, R22, RZ ;  /* 0x000000160814723c */ /* 0x040fe400000018ff */
[----:B------:R-:W-:Y:S04]  /*2440*/  LDSM.16.M88.4 R72, [R200+0x6900] ;  /* 0x00690000c848783b */ /* 0x000fe80000000200 */
[----:B----4-:R-:W-:Y:S02]  /*2450*/  LDSM.16.M88.4 R56, [R201+0xc100] ;  /* 0x00c10000c938783b */ /* 0x010fe40000000200 */
[C---:B------:R-:W-:Y:S02]  /*2460*/  HMMA.16816.F32 R64, R8.reuse, R66, RZ ;  /* 0x000000420840723c */ /* 0x040fe400000018ff */
[----:B------:R-:W-:Y:S04]  /*2470*/  LDSM.16.M88.4 R68, [R200+0x7900] ;  /* 0x00790000c844783b */ /* 0x000fe80000000200 */
[----:B------:R-:W0:Y:S02]  /*2480*/  LDGDEPBAR ;  /* 0x00000000000079af */ /* 0x000e240000000000 */
[C---:B------:R-:W-:Y:S08]  /*2490*/  HMMA.16816.F32 R60, R8.reuse, R40, RZ ;  /* 0x00000028083c723c */ /* 0x040ff000000018ff */
[----:B------:R-:W-:Y:S01]  /*24a0*/  HMMA.16816.F32 R8, R8, R42, RZ ;  /* 0x0000002a0808723c */ /* 0x000fe200000018ff */
[----:B------:R-:W2:Y:S04]  /*24b0*/  LDSM.16.M88.4 R40, [R200+0x6100] ;  /* 0x00610000c828783b */ /* 0x000ea80000000200 */
[----:B-1----:R-:W-:Y:S03]  /*24c0*/  LDSM.16.M88.4 R52, [R192] ;  /* 0x00000000c034783b */ /* 0x002fe60000000200 */
[C---:B-----5:R-:W-:Y:S08]  /*24d0*/  HMMA.16816.F32 R32, R44.reuse, R12, R32 ;  /* 0x0000000c2c20723c */ /* 0x060ff00000001820 */
[C---:B------:R-:W-:Y:S01]  /*24e0*/  HMMA.16816.F32 R28, R44.reuse, R14, R28 ;  /* 0x0000000e2c1c723c */ /* 0x040fe2000000181c */
[----:B------:R-:W1:Y:S07]  /*24f0*/  LDSM.16.M88.4 R12, [R200+0x7100] ;  /* 0x00710000c80c783b */ /* 0x000e6e0000000200 */
[C---:B------:R-:W-:Y:S08]  /*2500*/  HMMA.16816.F32 R24, R44.reuse, R36, R24 ;  /* 0x000000242c18723c */ /* 0x040ff00000001818 */
[C---:B------:R-:W-:Y:S01]  /*2510*/  HMMA.16816.F32 R20, R44.reuse, R38, R20 ;  /* 0x000000262c14723c */ /* 0x040fe20000001814 */
[----:B------:R-:W3:Y:S07]  /*2520*/  LDSM.16.M88.4 R36, [R199+0xc100] ;  /* 0x00c10000c724783b */ /* 0x000eee0000000200 */
[C---:B------:R-:W-:Y:S08]  /*2530*/  HMMA.16816.F32 R16, R44.reuse, R76, R16 ;  /* 0x0000004c2c10723c */ /* 0x040ff00000001810 */
[C---:B------:R-:W-:Y:S01]  /*2540*/  HMMA.16816.F32 R64, R44.reuse, R78, R64 ;  /* 0x0000004e2c40723c */ /* 0x040fe20000001840 */
[----:B------:R-:W-:Y:S07]  /*2550*/  LDSM.16.M88.4 R76, [R205+0x9100] ;  /* 0x00910000cd4c783b */ /* 0x000fee0000000200 */
[C---:B------:R-:W-:Y:S08]  /*2560*/  HMMA.16816.F32 R60, R44.reuse, R48, R60 ;  /* 0x000000302c3c723c */ /* 0x040ff0000000183c */
[----:B------:R-:W-:Y:S01]  /*2570*/  HMMA.16816.F32 R8, R44, R50, R8 ;  /* 0x000000322c08723c */ /* 0x000fe20000001808 */
[----:B------:R-:W4:Y:S04]  /*2580*/  LDSM.16.M88.4 R48, [R192+0x800] ;  /* 0x00080000c030783b */ /* 0x000f280000000200 */
[----:B------:R-:W5:Y:S03]  /*2590*/  LDSM.16.M88.4 R44, [R192+0x1000] ;  /* 0x00100000c02c783b */ /* 0x000f660000000200 */
[C---:B--2---:R-:W-:Y:S08]  /*25a0*/  HMMA.16816.F32 R32, R56.reuse, R40, R32 ;  /* 0x000000283820723c */ /* 0x044ff00000001820 */
[C---:B------:R-:W-:Y:S01]  /*25b0*/  HMMA.16816.F32 R28, R56.reuse, R42, R28 ;  /* 0x0000002a381c723c */ /* 0x040fe2000000181c */
[----:B------:R-:W2:Y:S07]  /*25c0*/  LDSM.16.M88.4 R40, [R192+0x1800] ;  /* 0x00180000c028783b */ /* 0x000eae0000000200 */
[C---:B------:R-:W-:Y:S08]  /*25d0*/  HMMA.16816.F32 R24, R56.reuse, R72, R24 ;  /* 0x000000483818723c */ /* 0x040ff00000001818 */
[C---:B------:R-:W-:Y:S01]  /*25e0*/  HMMA.16816.F32 R20, R56.reuse, R74, R20 ;  /* 0x0000004a3814723c */ /* 0x040fe20000001814 */
[----:B------:R-:W-:Y:S07]  /*25f0*/  LDSM.16.M88.4 R72, [R206+0x10100] ;  /* 0x01010000ce48783b */ /* 0x000fee0000000200 */
[C---:B-1----:R-:W-:Y:S08]  /*2600*/  HMMA.16816.F32 R16, R56.reuse, R12, R16 ;  /* 0x0000000c3810723c */ /* 0x042ff00000001810 */
[C---:B------:R-:W-:Y:S01]  /*2610*/  HMMA.16816.F32 R64, R56.reuse, R14, R64 ;  /* 0x0000000e3840723c */ /* 0x040fe20000001840 */
[----:B------:R-:W1:Y:S07]  /*2620*/  LDSM.16.M88.4 R12, [R205+0x8100] ;  /* 0x00810000cd0c783b */ /* 0x000e6e0000000200 */
[C---:B------:R-:W-:Y:S08]  /*2630*/  HMMA.16816.F32 R60, R56.reuse, R68, R60 ;  /* 0x00000044383c723c */ /* 0x040ff0000000183c */
[----:B------:R-:W-:Y:S01]  /*2640*/  HMMA.16816.F32 R56, R56, R70, R8 ;  /* 0x000000463838723c */ /* 0x000fe20000001808 */
[----:B------:R-:W1:Y:S04]  /*2650*/  LDSM.16.M88.4 R8, [R205+0x8900] ;  /* 0x00890000cd08783b */ /* 0x000e680000000200 */
[----:B------:R-:W1:Y:S03]  /*2660*/  LDSM.16.M88.4 R68, [R205+0x9900] ;  /* 0x00990000cd44783b */ /* 0x000e660000000200 */
[C---:B---3--:R-:W-:Y:S08]  /*2670*/  HMMA.16816.F32 R32, R36.reuse, R52, R32 ;  /* 0x000000342420723c */ /* 0x048ff00000001820 */
[C---:B------:R-:W-:Y:S01]  /*2680*/  HMMA.16816.F32 R28, R36.reuse, R54, R28 ;  /* 0x00000036241c723c */ /* 0x040fe2000000181c */
[----:B------:R-:W-:Y:S07]  /*2690*/  LDSM.16.M88.4 R52, [R202+0x10100] ;  /* 0x01010000ca34783b */ /* 0x000fee0000000200 */
[C---:B----4-:R-:W-:Y:S08]  /*26a0*/  HMMA.16816.F32 R24, R36.reuse, R48, R24 ;  /* 0x000000302418723c */ /* 0x050ff00000001818 */
[C---:B------:R-:W-:Y:S01]  /*26b0*/  HMMA.16816.F32 R20, R36.reuse, R50, R20 ;  /* 0x000000322414723c */ /* 0x040fe20000001814 */
[----:B------:R-:W3:Y:S07]  /*26c0*/  LDSM.16.M88.4 R48, [R204+0x2000] ;  /* 0x00200000cc30783b */ /* 0x000eee0000000200 */
[C---:B-----5:R-:W-:Y:S08]  /*26d0*/  HMMA.16816.F32 R16, R36.reuse, R44, R16 ;  /* 0x0000002c2410723c */ /* 0x060ff00000001810 */
[C---:B------:R-:W-:Y:S01]  /*26e0*/  HMMA.16816.F32 R64, R36.reuse, R46, R64 ;  /* 0x0000002e2440723c */ /* 0x040fe20000001840 */
[----:B------:R-:W4:Y:S07]  /*26f0*/  LDSM.16.M88.4 R44, [R204+0x2800] ;  /* 0x00280000cc2c783b */ /* 0x000f2e0000000200 */
[C---:B--2---:R-:W-:Y:S08]  /*2700*/  HMMA.16816.F32 R60, R36.reuse, R40, R60 ;  /* 0x00000028243c723c */ /* 0x044ff0000000183c */
[----:B------:R-:W-:Y:S01]  /*2710*/  HMMA.16816.F32 R56, R36, R42, R56 ;  /* 0x0000002a2438723c */ /* 0x000fe20000001838 */
[----:B------:R-:W2:Y:S04]  /*2720*/  LDSM.16.M88.4 R40, [R204+0x3000] ;  /* 0x00300000cc28783b */ /* 0x000ea80000000200 */
[----:B------:R-:W5:Y:S03]  /*2730*/  LDSM.16.M88.4 R36, [R204+0x3800] ;  /* 0x00380000cc24783b */ /* 0x000f660000000200 */
[C---:B-1----:R-:W-:Y:S08]  /*2740*/  HMMA.16816.F32 R32, R72.reuse, R12, R32 ;  /* 0x0000000c4820723c */ /* 0x042ff00000001820 */
[C---:B------:R-:W-:Y:S01]  /*2750*/  HMMA.16816.F32 R28, R72.reuse, R14, R28 ;  /* 0x0000000e481c723c */ /* 0x040fe2000000181c */
[----:B------:R-:W-:Y:S07]  /*2760*/  LDSM.16.M88.4 R12, [R201+0x10100] ;  /* 0x01010000c90c783b */ /* 0x000fee0000000200 */
[C---:B------:R-:W-:Y:S08]  /*2770*/  HMMA.16816.F32 R24, R72.reuse, R8, R24 ;  /* 0x000000084818723c */ /* 0x040ff00000001818 */
[C---:B------:R-:W-:Y:S01]  /*2780*/  HMMA.16816.F32 R20, R72.reuse, R10, R20 ;  /* 0x0000000a4814723c */ /* 0x040fe20000001814 */
[----:B------:R-:W1:Y:S07]  /*2790*/  LDSM.16.M88.4 R8, [R200+0x8100] ;  /* 0x00810000c808783b */ /* 0x000e6e0000000200 */
[C---:B------:R-:W-:Y:S08]  /*27a0*/  HMMA.16816.F32 R16, R72.reuse, R76, R16 ;  /* 0x0000004c4810723c */ /* 0x040ff00000001810 */
[C---:B------:R-:W-:Y:S08]  /*27b0*/  HMMA.16816.F32 R64, R72.reuse, R78, R64 ;  /* 0x0000004e4840723c */ /* 0x040ff00000001840 */
[C---:B------:R-:W-:Y:S08]  /*27c0*/  HMMA.16816.F32 R60, R72.reuse, R68, R60 ;  /* 0x00000044483c723c */ /* 0x040ff0000000183c */
[----:B------:R-:W-:Y:S01]  /*27d0*/  HMMA.16816.F32 R56, R72, R70, R56 ;  /* 0x000000464838723c */ /* 0x000fe20000001838 */
[----:B------:R-:W-:Y:S07]  /*27e0*/  LDSM.16.M88.4 R68, [R192+0x3000] ;  /* 0x00300000c044783b */ /* 0x000fee0000000200 */
        /* <DEDUP_REMOVED lines=9> */
[C---:B-----5:R-:W-:Y:S08]  /*2880*/  HMMA.16816.F32 R60, R52.reuse, R36, R60 ;  /* 0x00000024343c723c */ /* 0x060ff0000000183c */
[----:B------:R-:W-:Y:S01]  /*2890*/  HMMA.16816.F32 R56, R52, R38, R56 ;  /* 0x000000263438723c */ /* 0x000fe20000001838 */
[----:B------:R-:W-:Y:S04]  /*28a0*/  LDSM.16.M88.4 R52, [R199+0x10100] ;  /* 0x01010000c734783b */ /* 0x000fe80000000200 */
[----:B------:R-:W5:Y:S03]  /*28b0*/  LDSM.16.M88.4 R36, [R192+0x2000] ;  /* 0x00200000c024783b */ /* 0x000f660000000200 */
        /* <DEDUP_REMOVED lines=8> */
[----:B------:R-:W-:Y:S07]  /*2940*/  LDSM.16.M88.4 R44, [R205+0xa100] ;  /* 0x00a10000cd2c783b */ /* 0x000fee0000000200 */
[----:B--2---:R-:W-:Y:S01]  /*2950*/  HMMA.16816.F32 R72, R12, R40, R60 ;  /* 0x000000280c48723c */ /* 0x004fe2000000183c */
[----:B------:R-:W2:Y:S07]  /*2960*/  LDSM.16.M88.4 R60, [R206+0x14100] ;  /* 0x01410000ce3c783b */ /* 0x000eae0000000200 */
[C---:B-----5:R-:W-:Y:S08]  /*2970*/  HMMA.16816.F32 R32, R52.reuse, R36, R32 ;  /* 0x000000243420723c */ /* 0x060ff00000001820 */
[----:B------:R-:W-:Y:S01]  /*2980*/  HMMA.16816.F32 R28, R52, R38, R28 ;  /* 0x00000026341c723c */ /* 0x000fe2000000181c */
[----:B------:R-:W4:Y:S07]  /*2990*/  LDSM.16.M88.4 R36, [R205+0xb100] ;  /* 0x00b10000cd24783b */ /* 0x000f2e0000000200 */
[----:B------:R-:W-:Y:S01]  /*29a0*/  HMMA.16816.F32 R56, R12, R42, R56 ;  /* 0x0000002a0c38723c */ /* 0x000fe20000001838 */
[----:B------:R-:W5:Y:S04]  /*29b0*/  LDSM.16.M88.4 R12, [R205+0xa900] ;  /* 0x00a90000cd0c783b */ /* 0x000f680000000200 */
[----:B------:R-:W-:Y:S03]  /*29c0*/  LDSM.16.M88.4 R40, [R202+0x14100] ;  /* 0x01410000ca28783b */ /* 0x000fe60000000200 */
[C---:B------:R-:W-:Y:S08]  /*29d0*/  HMMA.16816.F32 R16, R52.reuse, R68, R16 ;  /* 0x000000443410723c */ /* 0x040ff00000001810 */
[C---:B------:R-:W-:Y:S01]  /*29e0*/  HMMA.16816.F32 R64, R52.reuse, R70, R64 ;  /* 0x000000463440723c */ /* 0x040fe20000001840 */
[----:B------:R-:W4:Y:S07]  /*29f0*/  LDSM.16.M88.4 R68, [R205+0xb900] ;  /* 0x00b90000cd44783b */ /* 0x000f2e0000000200 */
[C---:B-1----:R-:W-:Y:S08]  /*2a00*/  HMMA.16816.F32 R24, R52.reuse, R8, R24 ;  /* 0x000000083418723c */ /* 0x042ff00000001818 */
[C---:B------:R-:W-:Y:S01]  /*2a10*/  HMMA.16816.F32 R20, R52.reuse, R10, R20 ;  /* 0x0000000a3414723c */ /* 0x040fe20000001814 */
[----:B------:R-:W1:Y:S07]  /*2a20*/  LDSM.16.M88.4 R8, [R204+0x4000] ;  /* 0x00400000cc08783b */ /* 0x000e6e0000000200 */
[C---:B---3--:R-:W-:Y:S08]  /*2a30*/  HMMA.16816.F32 R72, R52.reuse, R48, R72 ;  /* 0x000000303448723c */ /* 0x048ff00000001848 */
[----:B------:R-:W-:Y:S01]  /*2a40*/  HMMA.16816.F32 R56, R52, R50, R56 ;  /* 0x000000323438723c */ /* 0x000fe20000001838 */
[----:B------:R-:W-:Y:S07]  /*2a50*/  LDSM.16.M88.4 R52, [R204+0x5000] ;  /* 0x00500000cc34783b */ /* 0x000fee0000000200 */
[C---:B--2---:R-:W-:Y:S08]  /*2a60*/  HMMA.16816.F32 R32, R60.reuse, R44, R32 ;  /* 0x0000002c3c20723c */ /* 0x044ff00000001820 */
[C---:B------:R-:W-:Y:S01]  /*2a70*/  HMMA.16816.F32 R28, R60.reuse, R46, R28 ;  /* 0x0000002e3c1c723c */ /* 0x040fe2000000181c */
[----:B------:R-:W2:Y:S07]  /*2a80*/  LDSM.16.M88.4 R44, [R204+0x4800] ;  /* 0x00480000cc2c783b */ /* 0x000eae0000000200 */
[C---:B----4-:R-:W-:Y:S01]  /*2a90*/  HMMA.16816.F32 R48, R60.reuse, R36, R16 ;  /* 0x000000243c30723c */ /* 0x050fe20000001810 */
[----:B------:R-:W-:Y:S07]  /*2aa0*/  LDSM.16.M88.4 R16, [R201+0x14100] ;  /* 0x01410000c910783b */ /* 0x000fee0000000200 */
[C---:B------:R-:W-:Y:S01]  /*2ab0*/  HMMA.16816.F32 R64, R60.reuse, R38, R64 ;  /* 0x000000263c40723c */ /* 0x040fe20000001840 */
[----:B------:R-:W3:Y:S07]  /*2ac0*/  LDSM.16.M88.4 R36, [R204+0x5800] ;  /* 0x00580000cc24783b */ /* 0x000eee0000000200 */
[C---:B-----5:R-:W-:Y:S08]  /*2ad0*/  HMMA.16816.F32 R24, R60.reuse, R12, R24 ;  /* 0x0000000c3c18723c */ /* 0x060ff00000001818 */
[C---:B------:R-:W-:Y:S01]  /*2ae0*/  HMMA.16816.F32 R20, R60.reuse, R14, R20 ;  /* 0x0000000e3c14723c */ /* 0x040fe20000001814 */
[----:B------:R-:W4:Y:S07]  /*2af0*/  LDSM.16.M88.4 R12, [R200+0xa100] ;  /* 0x00a10000c80c783b */ /* 0x000f2e0000000200 */
[C---:B------:R-:W-:Y:S08]  /*2b00*/  HMMA.16816.F32 R72, R60.reuse, R68, R72 ;  /* 0x000000443c48723c */ /* 0x040ff00000001848 */
[----:B------:R-:W-:Y:S01]  /*2b10*/  HMMA.16816.F32 R56, R60, R70, R56 ;  /* 0x000000463c38723c */ /* 0x000fe20000001838 */
[----:B------:R-:W5:Y:S07]  /*2b20*/  LDSM.16.M88.4 R68, [R200+0xa900] ;  /* 0x00a90000c844783b */ /* 0x000f6e0000000200 */
[C---:B-1----:R-:W-:Y:S08]  /*2b30*/  HMMA.16816.F32 R32, R40.reuse, R8, R32 ;  /* 0x000000082820723c */ /* 0x042ff00000001820 */
[C---:B------:R-:W-:Y:S01]  /*2b40*/  HMMA.16816.F32 R60, R40.reuse, R10, R28 ;  /* 0x0000000a283c723c */ /* 0x040fe2000000181c */
[----:B------:R-:W-:Y:S04]  /*2b50*/  LDSM.16.M88.4 R8, [R199+0x14100] ;  /* 0x01410000c708783b */ /* 0x000fe80000000200 */
[----:B------:R-:W1:Y:S03]  /*2b60*/  LDSM.16.M88.4 R28, [R192+0x4000] ;  /* 0x00400000c01c783b */ /* 0x000e660000000200 */
[C---:B--2---:R-:W-:Y:S08]  /*2b70*/  HMMA.16816.F32 R24, R40.reuse, R44, R24 ;  /* 0x0000002c2818723c */ /* 0x044ff00000001818 */
[C---:B------:R-:W-:Y:S01]  /*2b80*/  HMMA.16816.F32 R20, R40.reuse, R46, R20 ;  /* 0x0000002e2814723c */ /* 0x040fe20000001814 */
[----:B------:R-:W2:Y:S07]  /*2b90*/  LDSM.16.M88.4 R44, [R200+0xb100] ;  /* 0x00b10000c82c783b */ /* 0x000eae0000000200 */
[C---:B---3--:R-:W-:Y:S08]  /*2ba0*/  HMMA.16816.F32 R72, R40.reuse, R36, R72 ;  /* 0x000000242848723c */ /* 0x048ff00000001848 */
[----:B------:R-:W-:Y:S01]  /*2bb0*/  HMMA.16816.F32 R56, R40, R38, R56 ;  /* 0x000000262838723c */ /* 0x000fe20000001838 */
[----:B------:R-:W3:Y:S07]  /*2bc0*/  LDSM.16.M88.4 R36, [R192+0x4800] ;  /* 0x00480000c024783b */ /* 0x000eee0000000200 */
[----:B----4-:R-:W-:Y:S08]  /*2bd0*/  HMMA.16816.F32 R32, R16, R12, R32 ;  /* 0x0000000c1020723c */ /* 0x010ff00000001820 */
[----:B------:R-:W-:Y:S08]  /*2be0*/  HMMA.16816.F32 R48, R40, R52, R48 ;  /* 0x000000342830723c */ /* 0x000ff00000001830 */
[----:B-----5:R-:W-:Y:S08]  /*2bf0*/  HMMA.16816.F32 R24, R16, R68, R24 ;  /* 0x000000441018723c */ /* 0x020ff00000001818 */
[----:B------:R-:W-:Y:S01]  /*2c00*/  HMMA.16816.F32 R64, R40, R54, R64 ;  /* 0x000000362840723c */ /* 0x000fe20000001840 */
[----:B------:R-:W4:Y:S07]  /*2c10*/  LDSM.16.M88.4 R40, [R192+0x5000] ;  /* 0x00500000c028783b */ /* 0x000f2e0000000200 */
[C---:B------:R-:W-:Y:S01]  /*2c20*/  HMMA.16816.F32 R60, R16.reuse, R14, R60 ;  /* 0x0000000e103c723c */ /* 0x040fe2000000183c */
[----:B------:R-:W5:Y:S07]  /*2c30*/  LDSM.16.M88.4 R12, [R200+0xb900] ;  /* 0x00b90000c80c783b */ /* 0x000f6e0000000200 */
[----:B------:R-:W-:Y:S08]  /*2c40*/  HMMA.16816.F32 R20, R16, R70, R20 ;  /* 0x000000461014723c */ /* 0x000ff00000001814 */
[----:B-1----:R-:W-:Y:S08]  /*2c50*/  HMMA.16816.F32 R32, R8, R28, R32 ;  /* 0x0000001c0820723c */ /* 0x002ff00000001820 */
[----:B--2---:R-:W-:Y:S08]  /*2c60*/  HMMA.16816.F32 R48, R16, R44, R48 ;  /* 0x0000002c1030723c */ /* 0x004ff00000001830 */
[C---:B---3--:R-:W-:Y:S07]  /*2c70*/  HMMA.16816.F32 R24, R8.reuse, R36, R24 ;  /* 0x000000240818723c */ /* 0x048fee0000001818 */
[----:B------:R-:W-:Y:S01]  /*2c80*/  LOP3.LUT R37, R80, 0xffffffe0, RZ, 0xc0, !PT ;  /* 0xffffffe050257812 */ /* 0x000fe200078ec0ff */
[----:B------:R-:W-:Y:S01]  /*2c90*/  HMMA.16816.F32 R60, R8, R30, R60 ;  /* 0x0000001e083c723c */ /* 0x000fe2000000183c */
[----:B------:R-:W1:Y:S01]  /*2ca0*/  LDSM.16.M88.4 R28, [R192+0x5800] ;  /* 0x00580000c01c783b */ /* 0x000e620000000200 */
[----:B------:R-:W-:Y:S01]  /*2cb0*/  FMUL.FTZ R0, R32, c[0x0][0x320] ;  /* 0x0000c80020007a20 */ /* 0x000fe20000410000 */
[----:B------:R-:W-:-:S04]  /*2cc0*/  DEPBAR.LE SB0, 0x0 ;  /* 0x000080000000791a */ /* 0x000fc80000000000 */
[----:B------:R-:W-:Y:S01]  /*2cd0*/  FMUL.FTZ R32, R34, c[0x0][0x320] ;  /* 0x0000c80022207a20 */ /* 0x000fe20000410000 */
[----:B------:R-:W-:Y:S01]  /*2ce0*/  HMMA.16816.F32 R20, R8, R38, R20 ;  /* 0x000000260814723c */ /* 0x000fe20000001814 */
[----:B------:R-:W-:Y:S01]  /*2cf0*/  SHF.R.S32.HI R34, RZ, 0x1f, R81 ;  /* 0x0000001fff227819 */ /* 0x000fe20000011451 */
[----:B------:R-:W-:Y:S01]  /*2d00*/  IMAD.IADD R36, R6, 0x1, -R83 ;  /* 0x0000000106247824 */ /* 0x000fe200078e0a53 */
[----:B------:R-:W2:Y:S01]  /*2d10*/  MUFU.TANH R0, R0 ;  /* 0x0000000000007308 */ /* 0x000ea20000002400 */
[----:B------:R-:W-:-:S03]  /*2d20*/  FMUL.FTZ R33, R33, c[0x0][0x320] ;  /* 0x0000c80021217a20 */ /* 0x000fc60000410000 */
[----:B------:R-:W-:Y:S01]  /*2d30*/  @P5 IMAD.WIDE.U32 R38, R7, UR5, R218 ;  /* 0x0000000507265c25 */ /* 0x000fe2000f8e00da */
[----:B----4-:R-:W-:Y:S01]  /*2d40*/  HMMA.16816.F32 R48, R8, R40, R48 ;  /* 0x000000280830723c */ /* 0x010fe20000001830 */
[----:B------:R-:W-:Y:S01]  /*2d50*/  LEA.HI R209, R36, R36, RZ, 0x1 ;  /* 0x0000002424d17211 */ /* 0x000fe200078f08ff */
[----:B------:R-:W-:Y:S01]  /*2d60*/  @UP0 UIMAD UR5, UR21, UR5, URZ ;  /* 0x00000005150502a4 */ /* 0x000fe2000f8e023f */
[----:B------:R-:W-:Y:S01]  /*2d70*/  FMUL.FTZ R24, R24, c[0x0][0x320] ;  /* 0x0000c80018187a20 */ /* 0x000fe20000410000 */
[----:B------:R-:W3:Y:S01]  /*2d80*/  MUFU.TANH R33, R33 ;  /* 0x0000002100217308 */ /* 0x000ee20000002400 */
[----:B------:R-:W-:Y:S01]  /*2d90*/  LOP3.LUT R209, R209, 0x1ffffffe, RZ, 0xc0, !PT ;  /* 0x1ffffffed1d17812 */ /* 0x000fe200078ec0ff */
[----:B------:R-:W-:Y:S01]  /*2da0*/  @UP0 UIMAD UR4, UR4, UR22, UR5 ;  /* 0x00000016040402a4 */ /* 0x000fe2000f8e0205 */
[----:B------:R-:W-:Y:S01]  /*2db0*/  LEA.HI R40, R34, R81, RZ, 0x3 ;  /* 0x0000005122287211 */ /* 0x000fe200078f18ff */
[----:B------:R-:W-:Y:S01]  /*2dc0*/  IMAD.IADD R34, R6, 0x1, -R37 ;  /* 0x0000000106227824 */ /* 0x000fe200078e0a25 */
[C---:B------:R-:W-:Y:S01]  /*2dd0*/  HMMA.16816.F32 R64, R16.reuse, R46, R64 ;  /* 0x0000002e1040723c */ /* 0x040fe20000001840 */
[----:B------:R-:W-:Y:S01]  /*2de0*/  FMUL.FTZ R37, R25, c[0x0][0x320] ;  /* 0x0000c80019257a20 */ /* 0x000fe20000410000 */
[----:B------:R-:W-:Y:S01]  /*2df0*/  LOP3.LUT R40, R40, 0xffffff8, RZ, 0xc0, !PT ;  /* 0x0ffffff828287812 */ /* 0x000fe200078ec0ff */
[----:B------:R-:W-:Y:S01]  /*2e00*/  IMAD.IADD R209, R36, 0x1, -R209 ;  /* 0x0000000124d17824 */ /* 0x000fe200078e0ad1 */
[----:B------:R-:W-:Y:S01]  /*2e10*/  SHF.R.S32.HI R25, RZ, 0x1f, R34 ;  /* 0x0000001fff197819 */ /* 0x000fe20000011422 */
[----:B------:R4:W1:Y:S02]  /*2e20*/  MUFU.TANH R7, R37 ;  /* 0x0000002500077308 */ /* 0x0008640000002400 */
[----:B------:R-:W-:Y:S01]  /*2e30*/  FMUL.FTZ R6, R20, c[0x0][0x320] ;  /* 0x0000c80014067a20 */ /* 0x000fe20000410000 */
[----:B-----5:R-:W-:Y:S01]  /*2e40*/  HMMA.16816.F32 R72, R16, R12, R72 ;  /* 0x0000000c1048723c */ /* 0x020fe20000001848 */
[----:B------:R-:W-:Y:S01]  /*2e50*/  LEA.HI R25, R25, R34, RZ, 0x2 ;  /* 0x0000002219197211 */ /* 0x000fe200078f10ff */
[----:B------:R-:W-:Y:S01]  /*2e60*/  IMAD.IADD R81, R81, 0x1, -R40 ;  /* 0x0000000151517824 */ /* 0x000fe200078e0a28 */
[----:B------:R-:W-:-:S02]  /*2e70*/  @P5 LEA R20, P0, R38, c[0x0][0x1c8], 0x1 ;  /* 0x0000720026145a11 */ /* 0x000fc400078008ff */
[C---:B------:R-:W-:Y:S01]  /*2e80*/  LEA.HI.SX32 R36, R25.reuse, UR7, 0x1e ;  /* 0x0000000719247c11 */ /* 0x040fe2000f8ff2ff */
[----:B------:R-:W1:Y:S01]  /*2e90*/  MUFU.TANH R32, R32 ;  /* 0x0000002000207308 */ /* 0x000e620000002400 */
[----:B------:R-:W-:Y:S01]  /*2ea0*/  LOP3.LUT R25, R25, 0x7ffffffc, RZ, 0xc0, !PT ;  /* 0x7ffffffc19197812 */ /* 0x000fe200078ec0ff */
[----:B------:R-:W-:Y:S01]  /*2eb0*/  HMMA.16816.F32 R56, R16, R14, R56 ;  /* 0x0000000e1038723c */ /* 0x000fe20000001838 */
[----:B------:R-:W-:Y:S02]  /*2ec0*/  FMUL.FTZ R12, R60, c[0x0][0x320] ;  /* 0x0000c8003c0c7a20 */ /* 0x000fe40000410000 */
[----:B------:R-:W-:Y:S02]  /*2ed0*/  IMAD R36, R81, 0x10, R36 ;  /* 0x0000001051247824 */ /* 0x000fe400078e0224 */
[----:B----4-:R-:W-:Y:S01]  /*2ee0*/  FMUL.FTZ R37, R21, c[0x0][0x320] ;  /* 0x0000c80015257a20 */ /* 0x010fe20000410000 */
[----:B------:R-:W-:Y:S01]  /*2ef0*/  @P5 IADD3 R21, R39, UR4, RZ ;  /* 0x0000000427155c10 */ /* 0x000fe2000fffe0ff */
[----:B------:R-:W-:Y:S01]  /*2f00*/  IMAD R209, R209, 0x8, R36 ;  /* 0x00000008d1d17824 */ /* 0x000fe200078e0224 */
[C---:B------:R-:W-:Y:S01]  /*2f10*/  HMMA.16816.F32 R64, R8.reuse, R42, R64 ;  /* 0x0000002a0840723c */ /* 0x040fe20000001840 */
[----:B------:R-:W-:Y:S01]  /*2f20*/  IMAD.U32 R15, RZ, RZ, UR13 ;  /* 0x0000000dff0f7e24 */ /* 0x000fe2000f8e00ff */
[----:B------:R-:W-:Y:S01]  /*2f30*/  @P5 LEA.HI.X R21, R38, c[0x0][0x1cc], R21, 0x1, P0 ;  /* 0x0000730026155a11 */ /* 0x000fe200000f0c15 */
[----:B------:R-:W-:Y:S01]  /*2f40*/  @P4 IMAD.HI.U32 R19, R209, c[0x0][0x2c8], RZ ;  /* 0x0000b200d1134a27 */ /* 0x000fe200078e00ff */
[----:B------:R-:W-:Y:S01]  /*2f50*/  PLOP3.LUT P0, PT, PT, PT, UP2, 0x80, 0x0 ;  /* 0x000000000000781c */ /* 0x000fe20003f0f028 */
[----:B------:R-:W-:Y:S01]  /*2f60*/  BAR.SYNC.DEFER_BLOCKING 0x0 ;  /* 0x0000000000007b1d */ /* 0x000fe20000010000 */
[----:B------:R-:W-:Y:S01]  /*2f70*/  @P5 LEA R16, P6, R15, R20, 0x1 ;  /* 0x000000140f105211 */ /* 0x000fe200078c08ff */
[----:B------:R-:W-:Y:S01]  /*2f80*/  IMAD.MOV.U32 R15, RZ, RZ, R209 ;  /* 0x000000ffff0f7224 */ /* 0x000fe200078e00d1 */
[C---:B-1----:R-:W-:Y:S01]  /*2f90*/  HMMA.16816.F32 R72, R8.reuse, R28, R72 ;  /* 0x0000001c0848723c */ /* 0x042fe20000001848 */
[----:B------:R-:W-:Y:S01]  /*2fa0*/  UIADD3 UR4, UR9, 0x1, -UR15 ;  /* 0x0000000109047890 */ /* 0x000fe2000fffe80f */
[----:B------:R-:W-:Y:S01]  /*2fb0*/  IMAD.IADD R216, R34, 0x1, -R25 ;  /* 0x0000000122d87824 */ /* 0x000fe200078e0a19 */
[----:B------:R-:W1:Y:S01]  /*2fc0*/  MUFU.TANH R12, R12 ;  /* 0x0000000c000c7308 */ /* 0x000e620000002400 */
[----:B------:R-:W-:Y:S01]  /*2fd0*/  FMUL.FTZ R13, R61, c[0x0][0x320] ;  /* 0x0000c8003d0d7a20 */ /* 0x000fe20000410000 */
[----:B------:R-:W-:Y:S01]  /*2fe0*/  ULDC UR15, c[0x0][0x324] ;  /* 0x0000c900000f7ab9 */ /* 0x000fe20000000800 */
[----:B------:R-:W-:Y:S01]  /*2ff0*/  IMAD.SHL.U32 R216, R216, 0x2, RZ ;  /* 0x00000002d8d87824 */ /* 0x000fe200078e00ff */
[----:B------:R-:W-:Y:S01]  /*3000*/  ULOP3.LUT UR15, URZ, UR15, URZ, 0x33, !UPT ;  /* 0x0000000f3f0f7292 */ /* 0x000fe2000f8e333f */
[----:B------:R-:W-:Y:S01]  /*3010*/  HMMA.16816.F32 R56, R8, R30, R56 ;  /* 0x0000001e0838723c */ /* 0x000fe20000001838 */
[----:B------:R-:W-:Y:S01]  /*3020*/  @P0 SHF.R.U32.HI R15, RZ, c[0x0][0x2cc], R19 ;  /* 0x0000b300ff0f0a19 */ /* 0x000fe20000011613 */
[----:B------:R-:W-:Y:S01]  /*3030*/  IMAD.U32 R19, RZ, RZ, UR4 ;  /* 0x00000004ff137e24 */ /* 0x000fe2000f8e00ff */
[----:B------:R-:W-:Y:S01]  /*3040*/  PLOP3.LUT P0, PT, PT, PT, UP1, 0x40, 0x0 ;  /* 0x000000000000781c */ /* 0x000fe20003f0e818 */
[----:B------:R-:W-:Y:S01]  /*3050*/  IMAD.U32 R17, RZ, RZ, UR13 ;  /* 0x0000000dff117e24 */ /* 0x000fe2000f8e00ff */
[----:B------:R-:W4:Y:S01]  /*3060*/  MUFU.TANH R13, R13 ;  /* 0x0000000d000d7308 */ /* 0x000f220000002400 */
[----:B------:R-:W5:Y:S01]  /*3070*/  SHFL.IDX PT, R8, R15, RZ, 0x1c1f ;  /* 0x001c1fff0f087589 */ /* 0x000f6200000e0000 */
[----:B------:R-:W-:Y:S01]  /*3080*/  IMAD.U32 R18, RZ, RZ, UR12 ;  /* 0x0000000cff127e24 */ /* 0x000fe2000f8e00ff */
[----:B------:R-:W-:Y:S01]  /*3090*/  IADD3 R19, R19, -UR16, -R216 ;  /* 0x8000001013137c10 */ /* 0x000fe2000fffe8d8 */
[----:B------:R-:W-:-:S02]  /*30a0*/  FMUL.FTZ R48, R48, c[0x0][0x320] ;  /* 0x0000c80030307a20 */ /* 0x000fc40000410000 */
[----:B------:R-:W-:Y:S01]  /*30b0*/  FMUL.FTZ R64, R64, c[0x0][0x320] ;  /* 0x0000c80040407a20 */ /* 0x000fe20000410000 */
[----:B------:R-:W-:Y:S01]  /*30c0*/  @P5 LEA.HI.X R17, R17, R21, R18, 0x1, P6 ;  /* 0x0000001511115211 */ /* 0x000fe200030f0c12 */
[----:B------:R-:W-:Y:S01]  /*30d0*/  FMUL.FTZ R65, R65, c[0x0][0x320] ;  /* 0x0000c80041417a20 */ /* 0x000fe20000410000 */
[----:B------:R-:W-:Y:S01]  /*30e0*/  @!PT LDS RZ, [RZ] ;  /* 0x00000000fffff984 */ /* 0x000fe20000000800 */
[----:B------:R-:W-:Y:S01]  /*30f0*/  @!PT LDS RZ, [RZ] ;  /* 0x00000000fffff984 */ /* 0x000fe20000000800 */
[----:B------:R1:W-:Y:S01]  /*3100*/  @P5 LDGSTS.E.BYPASS.LTC128B.128 [R207+0x6100], [R20.64], !P3 ;  /* 0x0610000014cf5fae */ /* 0x0003e2000d901d52 */
[----:B------:R-:W-:Y:S01]  /*3110*/  FMUL.FTZ R49, R49, c[0x0][0x320] ;  /* 0x0000c80031317a20 */ /* 0x000fe20000410000 */
[----:B------:R-:W1:Y:S01]  /*3120*/  MUFU.TANH R24, R24 ;  /* 0x0000001800187308 */ /* 0x000e620000002400 */
[----:B------:R-:W-:Y:S01]  /*3130*/  FMUL.FTZ R72, R72, c[0x0][0x320] ;  /* 0x0000c80048487a20 */ /* 0x000fe20000410000 */
[----:B------:R1:W-:Y:S01]  /*3140*/  @P5 LDGSTS.E.BYPASS.LTC128B.128 [R207+0x8100], [R20.64+0x80], !P2 ;  /* 0x0810008014cf5fae */ /* 0x0003e2000d101d52 */
[----:B------:R-:W-:-:S03]  /*3150*/  FMUL.FTZ R73, R73, c[0x0][0x320] ;  /* 0x0000c80049497a20 */ /* 0x000fc60000410000 */
[----:B------:R1:W-:Y:S02]  /*3160*/  @P5 LDGSTS.E.BYPASS.LTC128B.128 [R207+0xa100], [R20.64+0x100], !P1 ;  /* 0x0a10010014cf5fae */ /* 0x0003e4000c901d52 */
[----:B------:R-:W-:Y:S01]  /*3170*/  FMUL.FTZ R56, R56, c[0x0][0x320] ;  /* 0x0000c80038387a20 */ /* 0x000fe20000410000 */
[----:B------:R-:W1:Y:S01]  /*3180*/  MUFU.TANH R6, R6 ;  /* 0x0000000600067308 */ /* 0x000e620000002400 */
[----:B------:R-:W-:Y:S01]  /*3190*/  FMUL.FTZ R57, R57, c[0x0][0x320] ;  /* 0x0000c80039397a20 */ /* 0x000fe20000410000 */
[----:B------:R2:W-:Y:S04]  /*31a0*/  @P5 LDGSTS.E.BYPASS.LTC128B.128 [R207+0x7100], [R16.64], !P3 ;  /* 0x0710000010cf5fae */ /* 0x0005e8000d901d52 */
[----:B------:R2:W-:Y:S02]  /*31b0*/  @P5 LDGSTS.E.BYPASS.LTC128B.128 [R207+0x9100], [R16.64+0x80], !P2 ;  /* 0x0910008010cf5fae */ /* 0x0005e4000d101d52 */
[----:B------:R1:W1:Y:S02]  /*31c0*/  MUFU.TANH R14, R37 ;  /* 0x00000025000e7308 */ /* 0x0002640000002400 */
[----:B------:R2:W-:Y:S04]  /*31d0*/  @P5 LDGSTS.E.BYPASS.LTC128B.128 [R207+0xb100], [R16.64+0x100], !P1 ;  /* 0x0b10010010cf5fae */ /* 0x0005e8000c901d52 */
[----:B------:R-:W0:Y:S02]  /*31e0*/  LDGDEPBAR ;  /* 0x00000000000079af */ /* 0x000e240000000000 */
[----:B------:R2:W2:Y:S08]  /*31f0*/  MUFU.TANH R155, R48 ;  /* 0x00000030009b7308 */ /* 0x0004b00000002400 */
[----:B------:R3:W3:Y:S01]  /*3200*/  MUFU.TANH R161, R64 ;  /* 0x0000004000a17308 */ /* 0x0006e20000002400 */
[----:B-1----:R-:W-:-:S02]  /*3210*/  IADD3 R20, R19, c[0x0][0x328], RZ ;  /* 0x0000ca0013147a10 */ /* 0x002fc40007ffe0ff */
[----:B------:R-:W-:-:S03]  /*3220*/  IADD3 R19, R19, UR15, RZ ;  /* 0x0000000f13137c10 */ /* 0x000fc6000fffe0ff */
[--C-:B-----5:R-:W-:Y:S02]  /*3230*/  IMAD.IADD R25, R20, 0x1, R8.reuse ;  /* 0x0000000114197824 */ /* 0x120fe400078e0208 */
[----:B------:R1:W1:Y:S01]  /*3240*/  MUFU.TANH R157, R65 ;  /* 0x00000041009d7308 */ /* 0x0002620000002400 */
[----:B------:R-:W-:Y:S01]  /*3250*/  IMAD.IADD R21, R19, 0x1, R8 ;  /* 0x0000000113157824 */ /* 0x000fe200078e0208 */
[----:B--2---:R-:W-:-:S06]  /*3260*/  IADD3 R16, -R216, UR9, -R5 ;  /* 0x00000009d8107c10 */ /* 0x004fcc000fffe905 */
[----:B------:R2:W1:Y:S01]  /*3270*/  MUFU.TANH R163, R49 ;  /* 0x0000003100a37308 */ /* 0x0004620000002400 */
[----:B------:R-:W-:-:S07]  /*3280*/  IMNMX R25, R25, R16, PT ;  /* 0x0000001019197217 */ /* 0x000fce0003800200 */
[----:B------:R2:W1:Y:S08]  /*3290*/  MUFU.TANH R167, R72 ;  /* 0x0000004800a77308 */ /* 0x0004700000002400 */
[----:B------:R2:W1:Y:S08]  /*32a0*/  MUFU.TANH R165, R73 ;  /* 0x0000004900a57308 */ /* 0x0004700000002400 */
[----:B------:R2:W1:Y:S08]  /*32b0*/  MUFU.TANH R143, R56 ;  /* 0x00000038008f7308 */ /* 0x0004700000002400 */
[----:B------:R2:W1:Y:S01]  /*32c0*/  MUFU.TANH R141, R57 ;  /* 0x00000039008d7308 */ /* 0x0004620000002400 */
[----:B------:R-:W-:Y:S05]  /*32d0*/  @P0 BRA `(.L_x_231) ;  /* 0x0000016000000947 */ /* 0x000fea0003800000 */
[----:B---34-:R-:W-:Y:S01]  /*32e0*/  IMAD.U32 R9, RZ, RZ, UR16 ;  /* 0x00000010ff097e24 */ /* 0x018fe2000f8e00ff */
[----:B------:R-:W-:Y:S04]  /*32f0*/  BSSY B0, `(.L_x_232) ;  /* 0x000000f000007945 */ /* 0x000fe80003800000 */
[----:B------:R-:W-:-:S04]  /*3300*/  IADD3 R10, -R9, UR9, R8 ;  /* 0x00000009090a7c10 */ /* 0x000fc8000fffe108 */
[----:B------:R-:W-:-:S13]  /*3310*/  ISETP.GT.AND P0, PT, R10, -0x1, PT ;  /* 0xffffffff0a00780c */ /* 0x000fda0003f04270 */
[----:B------:R-:W-:Y:S05]  /*3320*/  @P0 BRA `(.L_x_233) ;  /* 0x0000007000000947 */ /* 0x000fea0003800000 */
[----:B------:R-:W-:Y:S01]  /*3330*/  IMAD.MOV.U32 R8, RZ, RZ, c[0x0][0x32c] ;  /* 0x0000cb00ff087624 */ /* 0x000fe200078e00ff */
[----:B------:R-:W-:-:S04]  /*3340*/  LOP3.LUT R10, RZ, R10, RZ, 0x33, !PT ;  /* 0x0000000aff0a7212 */ /* 0x000fc800078e33ff */
[----:B------:R-:W-:-:S13]  /*3350*/  ISETP.NE.AND P0, PT, R8, 0x1, PT ;  /* 0x000000010800780c */ /* 0x000fda0003f05270 */
[----:B------:R-:W-:-:S05]  /*3360*/  @P0 IMAD.HI.U32 R8, R10, c[0x0][0x330], RZ ;  /* 0x0000cc000a080a27 */ /* 0x000fca00078e00ff */
[----:B------:R-:W-:-:S04]  /*3370*/  @P0 SHF.R.U32.HI R10, RZ, c[0x0][0x334], R8 ;  /* 0x0000cd00ff0a0a19 */ /* 0x000fc80000011608 */
[----:B------:R-:W-:Y:S01]  /*3380*/  LOP3.LUT R10, RZ, R10, RZ, 0x33, !PT ;  /* 0x0000000aff0a7212 */ /* 0x000fe200078e33ff */
[----:B------:R-:W-:Y:S05]  /*3390*/  BRA `(.L_x_234) ;  /* 0x0000004000007947 */ /* 0x000fea0003800000 */
.L_x_233:
[----:B------:R-:W-:-:S04]  /*33a0*/  MOV R8, c[0x0][0x32c] ;  /* 0x0000cb0000087a02 */ /* 0x000fc80000000f00 */
[----:B------:R-:W-:-:S13]  /*33b0*/  ISETP.NE.AND P0, PT, R8, 0x1, PT ;  /* 0x000000010800780c */ /* 0x000fda0003f05270 */
[----:B------:R-:W-:-:S05]  /*33c0*/  @P0 IMAD.HI.U32 R8, R10, c[0x0][0x330], RZ ;  /* 0x0000cc000a080a27 */ /* 0x000fca00078e00ff */
[----:B------:R-:W-:Y:S02]  /*33d0*/  @P0 SHF.R.U32.HI R10, RZ, c[0x0][0x334], R8 ;  /* 0x0000cd00ff0a0a19 */ /* 0x000fe40000011608 */
.L_x_234:
[----:B------:R-:W-:Y:S05]  /*33e0*/  BSYNC B0 ;  /* 0x0000000000007941 */ /* 0x000fea0003800000 */
.L_x_232:
[----:B------:R-:W-:-:S04]  /*33f0*/  IMAD R9, R10, c[0x0][0x32c], -R5 ;  /* 0x0000cb000a097a24 */ /* 0x000fc800078e0a05 */
[----:B------:R-:W-:-:S05]  /*3400*/  IMAD.IADD R10, R9, 0x1, -R216 ;  /* 0x00000001090a7824 */ /* 0x000fca00078e0ad8 */
[----:B------:R-:W-:Y:S02]  /*3410*/  IADD3 R8, R10, c[0x0][0x32c], RZ ;  /* 0x0000cb000a087a10 */ /* 0x000fe40007ffe0ff */
[----:B------:R-:W-:Y:S02]  /*3420*/  IMNMX R21, R21, R10, !PT ;  /* 0x0000000a15157217 */ /* 0x000fe40007800200 */
[----:B------:R-:W-:Y:S02]  /*3430*/  IMNMX R25, R25, R8, PT ;  /* 0x0000000819197217 */ /* 0x000fe40003800200 */
.L_x_231:
[----:B---34-:R-:W-:Y:S01]  /*3440*/  ISETP.LT.AND P0, PT, RZ, UR14, PT ;  /* 0x0000000eff007c0c */ /* 0x018fe2000bf01270 */
[----:B------:R-:W-:Y:S02]  /*3450*/  FMUL.FTZ R9, R22, c[0x0][0x320] ;  /* 0x0000c80016097a20 */ /* 0x000fe40000410000 */
[----:B------:R-:W-:Y:S01]  /*3460*/  FMUL.FTZ R22, R23, c[0x0][0x320] ;  /* 0x0000c80017167a20 */ /* 0x000fe20000410000 */
[C---:B------:R-:W-:Y:S01]  /*3470*/  ISETP.GT.AND P5, PT, R21.reuse, RZ, P0 ;  /* 0x000000ff1500720c */ /* 0x040fe200007a4270 */
[----:B------:R3:W4:Y:S01]  /*3480*/  SHFL.IDX PT, R23, R15, 0x1, 0x1c1f ;  /* 0x003c1f000f177f89 */ /* 0x00072200000e0000 */
[----:B------:R-:W-:Y:S01]  /*3490*/  ISETP.GT.AND P4, PT, R21, 0x1, P0 ;  /* 0x000000011500780c */ /* 0x000fe20000784270 */
[----:B------:R-:W-:Y:S01]  /*34a0*/  FMUL.FTZ R10, R26, c[0x0][0x320] ;  /* 0x0000c8001a0a7a20 */ /* 0x000fe20000410000 */
[----:B------:R-:W-:Y:S01]  /*34b0*/  ISETP.LT.OR P5, PT, R25, 0x1, P5 ;  /* 0x000000011900780c */ /* 0x000fe20002fa1670 */
[----:B------:R-:W-:Y:S01]  /*34c0*/  FMUL.FTZ R8, R27, c[0x0][0x320] ;  /* 0x0000c8001b087a20 */ /* 0x000fe20000410000 */
[----:B------:R-:W-:Y:S01]  /*34d0*/  ISETP.LT.OR P4, PT, R25, 0x2, P4 ;  /* 0x000000021900780c */ /* 0x000fe20002781670 */
[----:B------:R-:W-:Y:S01]  /*34e0*/  FMUL.FTZ R26, R63, c[0x0][0x320] ;  /* 0x0000c8003f1a7a20 */ /* 0x000fe20000410000 */
[----:B------:R-:W-:Y:S01]  /*34f0*/  FSEL R18, R0, -INF , !P5 ;  /* 0xff80000000127808 */ /* 0x000fe20006800000 */
[----:B------:R-:W-:Y:S01]  /*3500*/  FMUL.FTZ R27, R35, c[0x0][0x320] ;  /* 0x0000c800231b7a20 */ /* 0x000fe20000410000 */
[C---:B------:R-:W-:Y:S01]  /*3510*/  ISETP.GT.AND P6, PT, R21.reuse, 0x8, P0 ;  /* 0x000000081500780c */ /* 0x040fe200007c4270 */
[----:B------:R5:W2:Y:S01]  /*3520*/  MUFU.TANH R0, R9 ;  /* 0x0000000900007308 */ /* 0x000aa20000002400 */
        /* <DEDUP_REMOVED lines=9> */
[----:B------:R-:W-:Y:S01]  /*35c0*/  FMUL.FTZ R74, R74, c[0x0][0x320] ;  /* 0x0000c8004a4a7a20 */ /* 0x000fe20000410000 */
[----:B------:R-:W-:Y:S01]  /*35d0*/  ISETP.LT.OR P4, PT, R25, 0x11, P4 ;  /* 0x000000111900780c */ /* 0x000fe20002781670 */
[----:B------:R-:W-:Y:S01]  /*35e0*/  FMUL.FTZ R75, R75, c[0x0][0x320] ;  /* 0x0000c8004b4b7a20 */ /* 0x000fe20000410000 */
[----:B------:R-:W-:Y:S01]  /*35f0*/  FSEL R17, R12, -INF , !P6 ;  /* 0xff8000000c117808 */ /* 0x000fe20007000000 */
[----:B------:R-:W-:Y:S01]  /*3600*/  FMUL.FTZ R58, R58, c[0x0][0x320] ;  /* 0x0000c8003a3a7a20 */ /* 0x000fe20000410000 */
[----:B---3--:R-:W-:Y:S01]  /*3610*/  FSEL R15, R13, -INF , !P5 ;  /* 0xff8000000d0f7808 */ /* 0x008fe20006800000 */
[----:B------:R-:W-:Y:S01]  /*3620*/  FMUL.FTZ R59, R59, c[0x0][0x320] ;  /* 0x0000c8003b3b7a20 */ /* 0x000fe20000410000 */
[----:B------:R-:W-:Y:S01]  /*3630*/  ISETP.GT.AND P6, PT, R21, 0x11, P0 ;  /* 0x000000111500780c */ /* 0x000fe200007c4270 */
[----:B------:R3:W1:Y:S01]  /*3640*/  MUFU.TANH R162, R51 ;  /* 0x0000003300a27308 */ /* 0x0006620000002400 */
[----:B------:R-:W-:Y:S01]  /*3650*/  FSEL R13, R24, -INF , !P4 ;  /* 0xff800000180d7808 */ /* 0x000fe20006000000 */
[----:B----4-:R-:W-:Y:S01]  /*3660*/  IMAD.IADD R19, R19, 0x1, R23 ;  /* 0x0000000113137824 */ /* 0x010fe200078e0217 */
[----:B------:R-:W-:-:S02]  /*3670*/  ISETP.GT.AND P4, PT, R21, 0x19, P0 ;  /* 0x000000191500780c */ /* 0x000fc40000784270 */
[C---:B------:R-:W-:Y:S02]  /*3680*/  ISETP.LT.OR P6, PT, R25.reuse, 0x12, P6 ;  /* 0x000000121900780c */ /* 0x040fe400037c1670 */
[----:B------:R-:W-:Y:S01]  /*3690*/  ISETP.LT.OR P4, PT, R25, 0x1a, P4 ;  /* 0x0000001a1900780c */ /* 0x000fe20002781670 */
[----:B------:R3:W4:Y:S01]  /*36a0*/  MUFU.TANH R172, R50 ;  /* 0x0000003200ac7308 */ /* 0x0007220000002400 */
[----:B------:R-:W-:Y:S02]  /*36b0*/  ISETP.GT.AND P5, PT, R21, 0x18, P0 ;  /* 0x000000181500780c */ /* 0x000fe400007a4270 */
[----:B------:R-:W-:Y:S02]  /*36c0*/  FSEL R11, R7, -INF , !P6 ;  /* 0xff800000070b7808 */ /* 0x000fe40007000000 */
[----:B------:R-:W-:Y:S02]  /*36d0*/  FSEL R7, R14, -INF , !P4 ;  /* 0xff8000000e077808 */ /* 0x000fe40006000000 */
[----:B------:R-:W-:Y:S01]  /*36e0*/  ISETP.GT.AND P4, PT, R21, 0x28, P0 ;  /* 0x000000281500780c */ /* 0x000fe20000784270 */
[----:B------:R-:W1:Y:S01]  /*36f0*/  MUFU.TANH R10, R10 ;  /* 0x0000000a000a7308 */ /* 0x000e620000002400 */
[----:B------:R-:W-:-:S02]  /*3700*/  ISETP.LT.OR P5, PT, R25, 0x19, P5 ;  /* 0x000000191900780c */ /* 0x000fc40002fa1670 */
[----:B------:R-:W-:Y:S02]  /*3710*/  ISETP.LT.OR P4, PT, R25, 0x29, P4 ;  /* 0x000000291900780c */ /* 0x000fe40002781670 */
[----:B-----5:R-:W-:Y:S01]  /*3720*/  FSEL R9, R6, -INF , !P5 ;  /* 0xff80000006097808 */ /* 0x020fe20006800000 */
[----:B------:R-:W-:Y:S01]  /*3730*/  FMUL.FTZ R6, R62, c[0x0][0x320] ;  /* 0x0000c8003e067a20 */ /* 0x000fe20000410000 */
[C---:B------:R-:W-:Y:S01]  /*3740*/  ISETP.GT.AND P6, PT, R21.reuse, 0x20, P0 ;  /* 0x000000201500780c */ /* 0x040fe200007c4270 */
[----:B------:R-:W1:Y:S01]  /*3750*/  MUFU.TANH R8, R8 ;  /* 0x0000000800087308 */ /* 0x000e620000002400 */
[----:B------:R-:W-:Y:S02]  /*3760*/  ISETP.GT.AND P5, PT, R21, 0x21, P0 ;  /* 0x000000211500780c */ /* 0x000fe400007a4270 */
[----:B------:R-:W-:Y:S02]  /*3770*/  FSEL R161, R161, -INF , !P4 ;  /* 0xff800000a1a17808 */ /* 0x000fe40006000000 */
[----:B------:R-:W-:-:S02]  /*3780*/  ISETP.GT.AND P4, PT, R21, 0x31, P0 ;  /* 0x000000311500780c */ /* 0x000fc40000784270 */
[C---:B------:R-:W-:Y:S01]  /*3790*/  ISETP.LT.OR P6, PT, R25.reuse, 0x21, P6 ;  /* 0x000000211900780c */ /* 0x040fe200037c1670 */
[----:B------:R3:W1:Y:S01]  /*37a0*/  MUFU.TANH R170, R66 ;  /* 0x0000004200aa7308 */ /* 0x0006620000002400 */
[C---:B------:R-:W-:Y:S02]  /*37b0*/  ISETP.LT.OR P5, PT, R25.reuse, 0x22, P5 ;  /* 0x000000221900780c */ /* 0x040fe40002fa1670 */
[----:B------:R-:W-:Y:S02]  /*37c0*/  ISETP.LT.OR P4, PT, R25, 0x32, P4 ;  /* 0x000000321900780c */ /* 0x000fe40002781670 */
[----:B------:R-:W-:Y:S02]  /*37d0*/  FSEL R155, R155, -INF , !P6 ;  /* 0xff8000009b9b7808 */ /* 0x000fe40007000000 */
[----:B-1----:R-:W-:Y:S01]  /*37e0*/  FSEL R163, R163, -INF , !P5 ;  /* 0xff800000a3a37808 */ /* 0x002fe20006800000 */
[----:B------:R3:W1:Y:S01]  /*37f0*/  MUFU.TANH R164, R67 ;  /* 0x0000004300a47308 */ /* 0x0006620000002400 */
[----:B------:R-:W-:-:S02]  /*3800*/  ISETP.GT.AND P6, PT, R21, 0x29, P0 ;  /* 0x000000291500780c */ /* 0x000fc400007c4270 */
[----:B------:R-:W-:Y:S02]  /*3810*/  ISETP.GT.AND P5, PT, R21, 0x30, P0 ;  /* 0x000000301500780c */ /* 0x000fe400007a4270 */
[----:B------:R-:W-:Y:S02]  /*3820*/  FSEL R165, R165, -INF , !P4 ;  /* 0xff800000a5a57808 */ /* 0x000fe40006000000 */
[----:B------:R-:W-:Y:S01]  /*3830*/  PLOP3.LUT P4, PT, PT, PT, UP1, 0x40, 0x0 ;  /* 0x000000000000781c */ /* 0x000fe20003f8e818 */
[----:B------:R-:W1:Y:S01]  /*3840*/  MUFU.TANH R26, R26 ;  /* 0x0000001a001a7308 */ /* 0x000e620000002400 */
[C---:B------:R-:W-:Y:S02]  /*3850*/  ISETP.LT.OR P6, PT, R25.reuse, 0x2a, P6 ;  /* 0x0000002a1900780c */ /* 0x040fe400037c1670 */
[----:B------:R-:W-:Y:S02]  /*3860*/  ISETP.LT.OR P5, PT, R25, 0x31, P5 ;  /* 0x000000311900780c */ /* 0x000fe40002fa1670 */
[----:B------:R-:W-:-:S02]  /*3870*/  FSEL R157, R157, -INF , !P6 ;  /* 0xff8000009d9d7808 */ /* 0x000fc40007000000 */
[----:B------:R-:W-:Y:S01]  /*3880*/  FSEL R167, R167, -INF , !P5 ;  /* 0xff800000a7a77808 */ /* 0x000fe20006800000 */
[----:B------:R-:W1:Y:S01]  /*3890*/  MUFU.TANH R27, R27 ;  /* 0x0000001b001b7308 */ /* 0x000e620000002400 */
[C---:B------:R-:W-:Y:S02]  /*38a0*/  ISETP.GT.AND P6, PT, R21.reuse, 0x38, P0 ;  /* 0x000000381500780c */ /* 0x040fe400007c4270 */
[----:B------:R-:W-:Y:S01]  /*38b0*/  ISETP.GT.AND P5, PT, R21, 0x39, P0 ;  /* 0x000000391500780c */ /* 0x000fe200007a4270 */
[----:B------:R-:W-:Y:S01]  /*38c0*/  IMAD.IADD R21, R20, 0x1, R23 ;  /* 0x0000000114157824 */ /* 0x000fe200078e0217 */
[C---:B------:R-:W-:Y:S02]  /*38d0*/  ISETP.LT.OR P6, PT, R25.reuse, 0x39, P6 ;  /* 0x000000391900780c */ /* 0x040fe400037c1670 */
[----:B------:R-:W-:Y:S01]  /*38e0*/  ISETP.LT.OR P5, PT, R25, 0x3a, P5 ;  /* 0x0000003a1900780c */ /* 0x000fe20002fa1670 */
[----:B------:R3:W1:Y:S01]  /*38f0*/  MUFU.TANH R166, R74 ;  /* 0x0000004a00a67308 */ /* 0x0006620000002400 */
[----:B------:R-:W-:-:S02]  /*3900*/  IMNMX R21, R21, R16, PT ;  /* 0x0000001015157217 */ /* 0x000fc40003800200 */
[----:B------:R-:W-:Y:S02]  /*3910*/  FSEL R143, R143, -INF , !P6 ;  /* 0xff8000008f8f7808 */ /* 0x000fe40007000000 */
[----:B------:R-:W-:-:S03]  /*3920*/  FSEL R141, R141, -INF , !P5 ;  /* 0xff8000008d8d7808 */ /* 0x000fc60006800000 */
[----:B------:R3:W1:Y:S08]  /*3930*/  MUFU.TANH R142, R75 ;  /* 0x0000004b008e7308 */ /* 0x0006700000002400 */
[----:B------:R-:W1:Y:S08]  /*3940*/  MUFU.TANH R22, R22 ;  /* 0x0000001600167308 */ /* 0x000e700000002400 */
[----:B------:R3:W1:Y:S08]  /*3950*/  MUFU.TANH R140, R58 ;  /* 0x0000003a008c7308 */ /* 0x0006700000002400 */
[----:B------:R3:W1:Y:S08]  /*3960*/  MUFU.TANH R160, R59 ;  /* 0x0000003b00a07308 */ /* 0x0006700000002400 */
[----:B------:R-:W1:Y:S01]  /*3970*/  MUFU.TANH R6, R6 ;  /* 0x0000000600067308 */ /* 0x000e620000002400 */
[----:B------:R-:W-:Y:S05]  /*3980*/  @P4 BRA `(.L_x_235) ;  /* 0x0000016000004947 */ /* 0x000fea0003800000 */
[----:B--2-4-:R-:W-:Y:S01]  /*3990*/  IMAD.U32 R12, RZ, RZ, UR16 ;  /* 0x00000010ff0c7e24 */ /* 0x014fe2000f8e00ff */
        /* <DEDUP_REMOVED lines=11> */
.L_x_237:
[----:B------:R-:W-:-:S04]  /*3a50*/  MOV R12, c[0x0][0x32c] ;  /* 0x0000cb00000c7a02 */ /* 0x000fc80000000f00 */
[----:B------:R-:W-:-:S13]  /*3a60*/  ISETP.NE.AND P4, PT, R12, 0x1, PT ;  /* 0x000000010c00780c */ /* 0x000fda0003f85270 */
[----:B------:R-:W-:-:S05]  /*3a70*/  @P4 IMAD.HI.U32 R12, R14, c[0x0][0x330], RZ ;  /* 0x0000cc000e0c4a27 */ /* 0x000fca00078e00ff */
[----:B------:R-:W-:Y:S02]  /*3a80*/  @P4 SHF.R.U32.HI R14, RZ, c[0x0][0x334], R12 ;  /* 0x0000cd00ff0e4a19 */ /* 0x000fe4000001160c */
.L_x_238:
[----:B------:R-:W-:Y:S05]  /*3a90*/  BSYNC B0 ;  /* 0x0000000000007941 */ /* 0x000fea0003800000 */
.L_x_236:
[----:B------:R-:W-:-:S04]  /*3aa0*/  IMAD R5, R14, c[0x0][0x32c], -R5 ;  /* 0x0000cb000e057a24 */ /* 0x000fc800078e0a05 */
[----:B------:R-:W-:-:S05]  /*3ab0*/  IMAD.IADD R14, R5, 0x1, -R216 ;  /* 0x00000001050e7824 */ /* 0x000fca00078e0ad8 */
[----:B------:R-:W-:Y:S02]  /*3ac0*/  IADD3 R12, R14, c[0x0][0x32c], RZ ;  /* 0x0000cb000e0c7a10 */ /* 0x000fe40007ffe0ff */
[----:B------:R-:W-:Y:S02]  /*3ad0*/  IMNMX R19, R19, R14, !PT ;  /* 0x0000000e13137217 */ /* 0x000fe40007800200 */
[----:B------:R-:W-:Y:S02]  /*3ae0*/  IMNMX R21, R21, R12, PT ;  /* 0x0000000c15157217 */ /* 0x000fe40003800200 */
.L_x_235:
[C---:B--2-4-:R-:W-:Y:S01]  /*3af0*/  ISETP.GT.AND P4, PT, R19.reuse, 0x8, P0 ;  /* 0x000000081300780c */ /* 0x054fe20000784270 */
[----:B------:R-:W-:Y:S01]  /*3b00*/  IMAD.SHL.U32 R203, R4, 0x2, RZ ;  /* 0x0000000204cb7824 */ /* 0x000fe200078e00ff */
[----:B------:R-:W-:Y:S01]  /*3b10*/  ISETP.GT.AND P5, PT, R19, 0x9, P0 ;  /* 0x000000091300780c */ /* 0x000fe200007a4270 */
[----:B------:R-:W-:Y:S01]  /*3b20*/  @UP2 USHF.L.U32 UR17, UR17, 0x7, URZ ;  /* 0x0000000711112899 */ /* 0x000fe2000800063f */
[----:B------:R-:W-:Y:S01]  /*3b30*/  ISETP.LT.OR P4, PT, R21, 0x9, P4 ;  /* 0x000000091500780c */ /* 0x000fe20002781670 */
[--C-:B------:R-:W-:Y:S01]  /*3b40*/  IMAD R197, R3, 0x2, R203.reuse ;  /* 0x0000000203c57824 */ /* 0x100fe200078e02cb */
[----:B------:R-:W-:Y:S01]  /*3b50*/  ISETP.LT.OR P5, PT, R21, 0xa, P5 ;  /* 0x0000000a1500780c */ /* 0x000fe20002fa1670 */
[----:B------:R-:W-:Y:S01]  /*3b60*/  LDSM.16.MT88.4 R40, [R203+0x2100] ;  /* 0x00210000cb28783b */ /* 0x000fe20000004200 */
[----:B-1----:R-:W-:Y:S01]  /*3b70*/  FSEL R16, R6, -INF , !P4 ;  /* 0xff80000006107808 */ /* 0x002fe20006000000 */
[----:B------:R-:W-:Y:S01]  /*3b80*/  IMAD R198, R2, 0x2, R203 ;  /* 0x0000000202c67824 */ /* 0x000fe200078e02cb */
[----:B------:R-:W-:Y:S01]  /*3b90*/  FMNMX.FTZ R12, R18, R33, !PT ;  /* 0x00000021120c7209 */ /* 0x000fe20007810000 */
[----:B---3--:R-:W-:Y:S01]  /*3ba0*/  LDSM.16.MT88.4 R56, [R197+0x2100] ;  /* 0x00210000c538783b */ /* 0x008fe20000004200 */
[----:B------:R-:W-:Y:S01]  /*3bb0*/  FSEL R6, R26, -INF , !P5 ;  /* 0xff8000001a067808 */ /* 0x000fe20006800000 */
[----:B------:R-:W-:Y:S01]  /*3bc0*/  IMAD R196, R3, 0x2, R198 ;  /* 0x0000000203c47824 */ /* 0x000fe200078e02c6 */
[C---:B------:R-:W-:Y:S01]  /*3bd0*/  ISETP.GT.AND P6, PT, R19.reuse, 0x1, P0 ;  /* 0x000000011300780c */ /* 0x040fe200007c4270 */
[----:B------:R-:W-:Y:S01]  /*3be0*/  LDSM.16.MT88.4 R124, [R203+0x100] ;  /* 0x00010000cb7c783b */ /* 0x000fe20000004200 */
[----:B------:R-:W-:Y:S01]  /*3bf0*/  ISETP.GT.AND P5, PT, R19, RZ, P0 ;  /* 0x000000ff1300720c */ /* 0x000fe200007a4270 */
[----:B------:R-:W-:Y:S01]  /*3c00*/  ULDC.64 UR4, c[0x0][0x2c8] ;  /* 0x0000b20000047ab9 */ /* 0x000fe20000000a00 */
[----:B------:R-:W-:Y:S01]  /*3c10*/  FMNMX.FTZ R12, R17, R12, !PT ;  /* 0x0000000c110c7209 */ /* 0x000fe20007810000 */
[----:B------:R-:W-:Y:S01]  /*3c20*/  LDSM.16.MT88.4 R116, [R198+0x100] ;  /* 0x00010000c674783b */ /* 0x000fe20000004200 */
[C---:B------:R-:W-:Y:S01]  /*3c30*/  ISETP.LT.OR P6, PT, R21.reuse, 0x2, P6 ;  /* 0x000000021500780c */ /* 0x040fe200037c1670 */
[----:B------:R-:W-:Y:S01]  /*3c40*/  UIMAD.WIDE.U32 UR20, UR17, UR4, URZ ;  /* 0x00000004111472a5 */ /* 0x000fe2000f8e003f */
[----:B------:R-:W-:Y:S01]  /*3c50*/  ISETP.LT.OR P5, PT, R21, 0x1, P5 ;  /* 0x000000011500780c */ /* 0x000fe20002fa1670 */
[----:B------:R-:W-:Y:S01]  /*3c60*/  LDSM.16.MT88.4 R108, [R197+0x100] ;  /* 0x00010000c56c783b */ /* 0x000fe20000004200 */
[----:B------:R-:W-:Y:S01]  /*3c70*/  FMNMX.FTZ R12, R15, R12, !PT ;  /* 0x0000000c0f0c7209 */ /* 0x000fe20007810000 */
[----:B------:R-:W-:Y:S01]  /*3c80*/  UIADD3 UR14, UR14, -0x2, URZ ;  /* 0xfffffffe0e0e7890 */ /* 0x000fe2000fffe03f */
[----:B------:R-:W-:Y:S01]  /*3c90*/  FSEL R20, R27, -INF , !P6 ;  /* 0xff8000001b147808 */ /* 0x000fe20007000000 */
[----:B------:R-:W-:Y:S01]  /*3ca0*/  LDSM.16.MT88.4 R100, [R196+0x100] ;  /* 0x00010000c464783b */ /* 0x000fe20000004200 */
[----:B------:R-:W-:Y:S01]  /*3cb0*/  FSEL R32, R32, -INF , !P5 ;  /* 0xff80000020207808 */ /* 0x000fe20006800000 */
[----:B------:R-:W-:Y:S01]  /*3cc0*/  @UP2 UMOV UR17, UR21 ;  /* 0x0000001500112c82 */ /* 0x000fe20008000000 */
[----:B------:R-:W-:Y:S01]  /*3cd0*/  ISETP.GT.AND P6, PT, R19, 0x10, P0 ;  /* 0x000000101300780c */ /* 0x000fe200007c4270 */
[----:B------:R-:W-:Y:S01]  /*3ce0*/  LDSM.16.MT88.4 R48, [R198+0x2100] ;  /* 0x00210000c630783b */ /* 0x000fe20000004200 */
[----:B------:R-:W-:Y:S01]  /*3cf0*/  FMNMX.FTZ R12, R13, R12, !PT ;  /* 0x0000000c0d0c7209 */ /* 0x000fe20007810000 */
[----:B------:R-:W-:Y:S01]  /*3d00*/  @UP2 USHF.R.U32.HI UR7, URZ, UR5, UR17 ;  /* 0x000000053f072299 */ /* 0x000fe20008011611 */
[----:B------:R-:W-:Y:S01]  /*3d10*/  FMNMX.FTZ R5, R32, R20, !PT ;  /* 0x0000001420057209 */ /* 0x000fe20007810000 */
[----:B------:R-:W-:Y:S01]  /*3d20*/  LDSM.16.MT88.4 R64, [R196+0x2100] ;  /* 0x00210000c440783b */ /* 0x000fe20000004200 */
[----:B------:R-:W-:Y:S01]  /*3d30*/  ISETP.GT.AND P4, PT, R19, 0x11, P0 ;  /* 0x000000111300780c */ /* 0x000fe20000784270 */
[----:B------:R-:W-:Y:S01]  /*3d40*/  UIADD3 UR4, UR6, UR7, URZ ;  /* 0x0000000706047290 */ /* 0x000fe2000fffe03f */
[----:B------:R-:W-:Y:S01]  /*3d50*/  ISETP.LT.OR P6, PT, R21, 0x11, P6 ;  /* 0x000000111500780c */ /* 0x000fe200037c1670 */
[----:B------:R-:W-:Y:S01]  /*3d60*/  LDSM.16.MT88.4 R72, [R203+0x4100] ;  /* 0x00410000cb48783b */ /* 0x000fe20000004200 */
[----:B------:R-:W-:Y:S01]  /*3d70*/  FMNMX.FTZ R12, R11, R12, !PT ;  /* 0x0000000c0b0c7209 */ /* 0x000fe20007810000 */
[----:B------:R-:W-:Y:S01]  /*3d80*/  ULDC UR7, c[0x0][0x328] ;  /* 0x0000ca0000077ab9 */ /* 0x000fe20000000800 */
[----:B------:R-:W-:Y:S01]  /*3d90*/  FMNMX.FTZ R5, R16, R5, !PT ;  /* 0x0000000510057209 */ /* 0x000fe20007810000 */
[----:B------:R-:W-:Y:S01]  /*3da0*/  LDSM.16.MT88.4 R80, [R198+0x4100] ;  /* 0x00410000c650783b */ /* 0x000fe20000004200 */
[----:B------:R-:W-:Y:S01]  /*3db0*/  ISETP.LT.OR P4, PT, R21, 0x12, P4 ;  /* 0x000000121500780c */ /* 0x000fe20002781670 */
[----:B------:R-:W-:Y:S01]  /*3dc0*/  UIADD3 UR7, UR4, UR7, URZ ;  /* 0x0000000704077290 */ /* 0x000fe2000fffe03f */
[----:B------:R-:W-:Y:S01]  /*3dd0*/  FSEL R14, R10, -INF , !P6 ;  /* 0xff8000000a0e7808 */ /* 0x000fe20007000000 */
[----:B------:R-:W-:Y:S01]  /*3de0*/  LDSM.16.MT88.4 R88, [R197+0x4100] ;  /* 0x00410000c558783b */ /* 0x000fe20000004200 */
[----:B------:R-:W-:-:S02]  /*3df0*/  FMNMX.FTZ R10, R9, R12, !PT ;  /* 0x0000000c090a7209 */ /* 0x000fc40007810000 */
[----:B------:R-:W-:Y:S01]  /*3e00*/  ISETP.GT.AND P6, PT, R19, 0x18, P0 ;  /* 0x000000181300780c */ /* 0x000fe200007c4270 */
[----:B------:R-:W-:Y:S01]  /*3e10*/  LDSM.16.MT88.4 R136, [R198+0x900] ;  /* 0x00090000c688783b */ /* 0x000fe20000004200 */
[----:B------:R-:W-:Y:S02]  /*3e20*/  FMNMX.FTZ R5, R6, R5, !PT ;  /* 0x0000000506057209 */ /* 0x000fe40007810000 */
[----:B------:R-:W-:Y:S01]  /*3e30*/  FSEL R12, R8, -INF , !P4 ;  /* 0xff800000080c7808 */ /* 0x000fe20006000000 */
[----:B------:R-:W-:Y:S01]  /*3e40*/  LDSM.16.MT88.4 R28, [R196+0x900] ;  /* 0x00090000c41c783b */ /* 0x000fe20000004200 */
[----:B------:R-:W-:Y:S02]  /*3e50*/  FMNMX.FTZ R8, R7, R10, !PT ;  /* 0x0000000a07087209 */ /* 0x000fe40007810000 */
[----:B------:R-:W-:Y:S01]  /*3e60*/  ISETP.GT.AND P5, PT, R19, 0x19, P0 ;  /* 0x000000191300780c */ /* 0x000fe200007a4270 */
[----:B------:R-:W-:Y:S01]  /*3e70*/  LDSM.16.MT88.4 R24, [R198+0x2900] ;  /* 0x00290000c618783b */ /* 0x000fe20000004200 */
        /* <DEDUP_REMOVED lines=27> */
[----:B------:R-:W-:Y:S02]  /*4030*/  ISETP.LT.OR P6, PT, R21, 0x31, P6 ;  /* 0x000000311500780c */ /* 0x000fe400037c1670 */
[----:B------:R-:W-:Y:S02]  /*4040*/  FSEL R164, R164, -INF , !P4 ;  /* 0xff800000a4a47808 */ /* 0x000fe40006000000 */
        /* <DEDUP_REMOVED lines=12> */
[----:B------:R-:W-:Y:S02]  /*4110*/  ISETP.LT.OR P0, PT, R21, 0x3a, P0 ;  /* 0x0000003a1500780c */ /* 0x000fe40000701670 */
[----:B------:R-:W-:-:S02]  /*4120*/  FSEL R140, R140, -INF , !P4 ;  /* 0xff8000008c8c7808 */ /* 0x000fc40006000000 */
[----:B------:R-:W-:Y:S02]  /*4130*/  FMNMX.FTZ R23, R142, R23, !PT ;  /* 0x000000178e177209 */ /* 0x000fe40007810000 */
[----:B------:R-:W-:Y:S02]  /*4140*/  FMNMX.FTZ R0, R141, R0, !PT ;  /* 0x000000008d007209 */ /* 0x000fe40007810000 */
        /* <DEDUP_REMOVED lines=9> */
[----:B-1----:R-:W-:-:S04]  /*41e0*/  FMNMX.FTZ R0, R21, R0, !PT ;  /* 0x0000000015007209 */ /* 0x002fc80007810000 */
        /* <DEDUP_REMOVED lines=24> */
[--C-:B------:R-:W-:Y:S01]  /*4370*/  FFMA.FTZ R3, R10, c[0x0][0x2d0], -R159.reuse ;  /* 0x0000b4000a037a23 */ /* 0x100fe2000001089f */
[----:B------:R-:W-:Y:S01]  /*4380*/  MUFU.EX2 R152, R152 ;  /* 0x0000009800987308 */ /* 0x000fe20000000800 */
[----:B------:R-:W-:Y:S01]  /*4390*/  FFMA.FTZ R2, R8, c[0x0][0x2d0], -R159 ;  /* 0x0000b40008027a23 */ /* 0x000fe2000001089f */
[----:B------:R-:W-:Y:S01]  /*43a0*/  LDSM.16.MT88.4 R20, [R203+0x900] ;  /* 0x00090000cb14783b */ /* 0x000fe20000004200 */
[----:B------:R-:W-:-:S02]  /*43b0*/  FFMA.FTZ R151, R13, c[0x0][0x2d0], -R168 ;  /* 0x0000b4000d977a23 */ /* 0x000fc400000108a8 */
[--C-:B------:R-:W-:Y:S01]  /*43c0*/  FFMA.FTZ R144, R14, c[0x0][0x2d0], -R159.reuse ;  /* 0x0000b4000e907a23 */ /* 0x100fe2000001089f */
[----:B------:R-:W3:Y:S01]  /*43d0*/  LDSM.16.MT88.4 R8, [R203+0x2900] ;  /* 0x00290000cb08783b */ /* 0x000ee20000004200 */
[----:B------:R-:W-:Y:S01]  /*43e0*/  FFMA.FTZ R133, R12, c[0x0][0x2d0], -R159 ;  /* 0x0000b4000c857a23 */ /* 0x000fe2000001089f */
[----:B------:R-:W4:Y:S01]  /*43f0*/  MUFU.EX2 R147, R147 ;  /* 0x0000009300937308 */ /* 0x000f220000000800 */
[----:B-1----:R-:W-:Y:S01]  /*4400*/  F2FP.PACK_AB R96, R153, R154 ;  /* 0x0000009a9960723e */ /* 0x002fe200000000ff */
[----:B------:R-:W1:Y:S01]  /*4410*/  LDSM.16.MT88.4 R12, [R196+0x2900] ;  /* 0x00290000c40c783b */ /* 0x000e620000004200 */
[--C-:B------:R-:W-:Y:S02]  /*4420*/  FFMA.FTZ R158, R163, c[0x0][0x2d0], -R168.reuse ;  /* 0x0000b400a39e7a23 */ /* 0x100fe400000108a8 */
[--C-:B------:R-:W-:Y:S02]  /*4430*/  FFMA.FTZ R156, R161, c[0x0][0x2d0], -R168.reuse ;  /* 0x0000b400a19c7a23 */ /* 0x100fe400000108a8 */
[--C-:B------:R-:W-:Y:S01]  /*4440*/  FFMA.FTZ R155, R155, c[0x0][0x2d0], -R168.reuse ;  /* 0x0000b4009b9b7a23 */ /* 0x100fe200000108a8 */
[----:B------:R-:W-:Y:S01]  /*4450*/  MUFU.EX2 R148, R148 ;  /* 0x0000009400947308 */ /* 0x000fe20000000800 */
[----:B------:R-:W-:-:S02]  /*4460*/  FFMA.FTZ R157, R157, c[0x0][0x2d0], -R168 ;  /* 0x0000b4009d9d7a23 */ /* 0x000fc400000108a8 */
[--C-:B------:R-:W-:Y:S02]  /*4470*/  FFMA.FTZ R161, R172, c[0x0][0x2d0], -R159.reuse ;  /* 0x0000b400aca17a23 */ /* 0x100fe4000001089f */
[--C-:B------:R-:W-:Y:S02]  /*4480*/  FFMA.FTZ R162, R162, c[0x0][0x2d0], -R159.reuse ;  /* 0x0000b400a2a27a23 */ /* 0x100fe4000001089f */
[--C-:B------:R-:W-:Y:S01]  /*4490*/  FFMA.FTZ R163, R170, c[0x0][0x2d0], -R159.reuse ;  /* 0x0000b400aaa37a23 */ /* 0x100fe2000001089f */
[----:B------:R-:W5:Y:S01]  /*44a0*/  MUFU.EX2 R149, R149 ;  /* 0x0000009500957308 */ /* 0x000f620000000800 */
[----:B----4-:R-:W-:Y:S01]  /*44b0*/  F2FP.PACK_AB R98, R147, R152 ;  /* 0x000000989362723e */ /* 0x010fe200000000ff */
[----:B------:R-:W-:Y:S02]  /*44c0*/  FFMA.FTZ R164, R164, c[0x0][0x2d0], -R159 ;  /* 0x0000b400a4a47a23 */ /* 0x000fe4000001089f */
[--C-:B------:R-:W-:Y:S02]  /*44d0*/  FFMA.FTZ R170, R165, c[0x0][0x2d0], -R168.reuse ;  /* 0x0000b400a5aa7a23 */ /* 0x100fe400000108a8 */
[----:B------:R-:W-:-:S02]  /*44e0*/  FFMA.FTZ R167, R167, c[0x0][0x2d0], -R168 ;  /* 0x0000b400a7a77a23 */ /* 0x000fc400000108a8 */
[----:B------:R-:W-:Y:S01]  /*44f0*/  MUFU.EX2 R150, R150 ;  /* 0x0000009600967308 */ /* 0x000fe20000000800 */
[--C-:B------:R-:W-:Y:S02]  /*4500*/  FFMA.FTZ R165, R143, c[0x0][0x2d0], -R168.reuse ;  /* 0x0000b4008fa57a23 */ /* 0x100fe400000108a8 */
[----:B------:R-:W-:Y:S02]  /*4510*/  FFMA.FTZ R220, R141, c[0x0][0x2d0], -R168 ;  /* 0x0000b4008ddc7a23 */ /* 0x000fe400000108a8 */
[--C-:B------:R-:W-:Y:S02]  /*4520*/  FFMA.FTZ R166, R166, c[0x0][0x2d0], -R159.reuse ;  /* 0x0000b400a6a67a23 */ /* 0x100fe4000001089f */
[--C-:B------:R-:W-:Y:S01]  /*4530*/  FFMA.FTZ R169, R142, c[0x0][0x2d0], -R159.reuse ;  /* 0x0000b4008ea97a23 */ /* 0x100fe2000001089f */
[----:B------:R-:W4:Y:S01]  /*4540*/  MUFU.EX2 R135, R135 ;  /* 0x0000008700877308 */ /* 0x000f220000000800 */
[----:B-----5:R-:W-:Y:S01]  /*4550*/  F2FP.PACK_AB R97, R149, R148 ;  /* 0x000000949561723e */ /* 0x020fe200000000ff */
[----:B------:R-:W-:-:S02]  /*4560*/  FFMA.FTZ R168, R140, c[0x0][0x2d0], -R159 ;  /* 0x0000b4008ca87a23 */ /* 0x000fc4000001089f */
[----:B------:R-:W-:Y:S01]  /*4570*/  FFMA.FTZ R217, R160, c[0x0][0x2d0], -R159 ;  /* 0x0000b400a0d97a23 */ /* 0x000fe2000001089f */
[----:B------:R-:W-:Y:S01]  /*4580*/  LDSM.16.MT88.4 R140, [R198+0x1900] ;  /* 0x00190000c68c783b */ /* 0x000fe20000004200 */
[----:B------:R-:W-:Y:S02]  /*4590*/  FADD.FTZ R153, R154, R153 ;  /* 0x000000999a997221 */ /* 0x000fe40000010000 */
[----:B------:R-:W-:Y:S01]  /*45a0*/  MUFU.EX2 R151, R151 ;  /* 0x0000009700977308 */ /* 0x000fe20000000800 */
[----:B------:R-:W-:Y:S02]  /*45b0*/  FADD.FTZ R149, R148, R149 ;  /* 0x0000009594957221 */ /* 0x000fe40000010000 */
[----:B------:R-:W-:-:S04]  /*45c0*/  FADD.FTZ R152, R152, R153 ;  /* 0x0000009998987221 */ /* 0x000fc80000010000 */
[----:B------:R-:W-:Y:S01]  /*45d0*/  FADD.FTZ R152, R147, R152 ;  /* 0x0000009893987221 */ /* 0x000fe20000010000 */
[----:B----4-:R-:W-:Y:S01]  /*45e0*/  F2FP.PACK_AB R99, R135, R150 ;  /* 0x000000968763723e */ /* 0x010fe200000000ff */
[----:B------:R-:W4:Y:S01]  /*45f0*/  MUFU.EX2 R146, R146 ;  /* 0x0000009200927308 */ /* 0x000f220000000800 */
[----:B------:R-:W-:-:S04]  /*4600*/  FADD.FTZ R150, R150, R149 ;  /* 0x0000009596967221 */ /* 0x000fc80000010000 */
        /* <DEDUP_REMOVED lines=184> */
[----:B------:R-:W-:-:S02]  /*5190*/  UIADD3 UR17, UR4, -0x1, URZ ;  /* 0xffffffff04117890 */ /* 0x000fc4000fffe03f */
[----:B------:R-:W-:-:S10]  /*51a0*/  ULDC UR6, c[0x0][0x32c] ;  /* 0x0000cb0000067ab9 */ /* 0x000fd40000000800 */
[----:B------:R-:W-:Y:S05]  /*51b0*/  @P0 BRA `(.L_x_240) ;  /* 0x0000007000000947 */ /* 0x000fea0003800000 */
[----:B------:R-:W-:Y:S02]  /*51c0*/  UISETP.NE.AND UP0, UPT, UR6, 0x1, UPT ;  /* 0x000000010600788c */ /* 0x000fe4000bf05270 */
[----:B------:R-:W-:-:S03]  /*51d0*/  UIADD3 UR17, -UR4, URZ, URZ ;  /* 0x0000003f04117290 */ /* 0x000fc6000fffe13f */
[----:B------:R-:W-:Y:S02]  /*51e0*/  ULDC.64 UR4, c[0x0][0x330] ;  /* 0x0000cc0000047ab9 */ /* 0x000fe40000000a00 */
[----:B------:R-:W-:-:S04]  /*51f0*/  UIMAD.WIDE.U32 UR20, UR17, UR4, URZ ;  /* 0x00000004111472a5 */ /* 0x000fc8000f8e003f */
[----:B------:R-:W-:-:S04]  /*5200*/  @UP0 USHF.R.U32.HI UR17, URZ, UR5, UR21 ;  /* 0x000000053f110299 */ /* 0x000fc80008011615 */
[----:B------:R-:W-:Y:S01]  /*5210*/  ULOP3.LUT UR17, URZ, UR17, URZ, 0x33, !UPT ;  /* 0x000000113f117292 */ /* 0x000fe2000f8e333f */
[----:B------:R-:W-:Y:S05]  /*5220*/  BRA `(.L_x_241) ;  /* 0x0000004000007947 */ /* 0x000fea0003800000 */
.L_x_240:
[----:B------:R-:W-:Y:S02]  /*5230*/  UISETP.NE.AND UP0, UPT, UR6, 0x1, UPT ;  /* 0x000000010600788c */ /* 0x000fe4000bf05270 */
[----:B------:R-:W-:Y:S02]  /*5240*/  ULDC.64 UR4, c[0x0][0x330] ;  /* 0x0000cc0000047ab9 */ /* 0x000fe40000000a00 */
[----:B------:R-:W-:-:S07]  /*5250*/  UIMAD.WIDE.U32 UR20, UR17, UR4, URZ ;  /* 0x00000004111472a5 */ /* 0x000fce000f8e003f */
[----:B------:R-:W-:Y:S02]  /*5260*/  @UP0 USHF.R.U32.HI UR17, URZ, UR5, UR21 ;  /* 0x000000053f110299 */ /* 0x000fe40008011615 */
.L_x_241:
[----:B------:R-:W-:Y:S02]  /*5270*/  ULDC UR4, c[0x0][0x32c] ;  /* 0x0000cb0000047ab9 */ /* 0x000fe40000000800 */
[----:B------:R-:W-:-:S04]  /*5280*/  UIMAD UR4, UR17, UR6, UR4 ;  /* 0x00000006110472a4 */ /* 0x000fc8000f8e0204 */
[----:B------:R-:W-:-:S04]  /*5290*/  UISETP.LT.AND UP0, UPT, UR7, UR4, UPT ;  /* 0x000000040700728c */ /* 0x000fc8000bf01270 */
[----:B------:R-:W-:-:S04]  /*52a0*/  USEL UR7, UR7, UR4, UP0 ;  /* 0x0000000407077287 */ /* 0x000fc80008000000 */
.L_x_239:
        /* <DEDUP_REMOVED lines=24> */
.L_x_251:
        /* <DEDUP_REMOVED lines=18> */
[C---:B------:R-:W-:Y:S01]  /*5550*/  @!P0 LEA R236, P6, R227.reuse, c[0x0][0x1f8], 0x1 ;  /* 0x00007e00e3ec8a11 */ /* 0x040fe200078c08ff */
[----:B------:R-:W2:Y:S01]  /*5560*/  LDSM.16.M88.4 R140, [R205+0x6900] ;  /* 0x00690000cd8c783b */ /* 0x000ea20000000200 */
[----:B------:R-:W-:Y:S02]  /*5570*/  @!P0 IADD3.X R226, R224, UR20, RZ, P5, !PT ;  /* 0x00000014e0e28c10 */ /* 0x000fe4000affe4ff */
[----:B------:R-:W-:Y:S02]  /*5580*/  @!P0 LEA.HI.X R237, R227, c[0x0][0x1fc], R0, 0x1, P6 ;  /* 0x00007f00e3ed8a11 */ /* 0x000fe400030f0c00 */
[C---:B------:R-:W-:Y:S02]  /*5590*/  @!P0 LEA R234, P5, R229.reuse, c[0x0][0x1f8], 0x1 ;  /* 0x00007e00e5ea8a11 */ /* 0x040fe400078a08ff */
        /* <DEDUP_REMOVED lines=11> */
[----:B------:R-:W-:Y:S02]  /*5650*/  @!P0 LEA R230, P6, R227, c[0x0][0x1f8], 0x1 ;  /* 0x00007e00e3e68a11 */ /* 0x000fe400078c08ff */
        /* <DEDUP_REMOVED lines=30> */
[----:B------:R-:W-:Y:S02]  /*5840*/  @UP3 USHF.L.U64.HI UR20, UR22, 0x6, UR20 ;  /* 0x0000000616143899 */ /* 0x000fe40008010214 */
[----:B------:R-:W-:Y:S04]  /*5850*/  @UP3 UIADD3 UR22, UP0, UR13, UR21, URZ ;  /* 0x000000150d163290 */ /* 0x000fe8000ff1e03f */
        /* <DEDUP_REMOVED lines=14> */
[----:B------:R-:W-:Y:S02]  /*5940*/  @P0 LEA R250, P4, R249, c[0x0][0x1c8], 0x1 ;  /* 0x00007200f9fa0a11 */ /* 0x000fe400078808ff */
[----:B------:R-:W-:Y:S02]  /*5950*/  @P0 IADD3.X R248, R219, UR20, RZ, P5, !PT ;  /* 0x00000014dbf80c10 */ /* 0x000fe4000affe4ff */
[C---:B------:R-:W-:Y:S01]  /*5960*/  HMMA.16816.F32 R16, R152.reuse, R162, R16 ;  /* 0x000000a29810723c */ /* 0x040fe20000001810 */
[----:B------:R-:W1:Y:S03]  /*5970*/  LDSM.16.M88.4 R176, [R200+0x6100] ;  /* 0x00610000c8b0783b */ /* 0x000e660000000200 */
[----:B------:R-:W-:Y:S02]  /*5980*/  @P0 LEA.HI.X R251, R249, c[0x0][0x1cc], R248, 0x1, P4 ;  /* 0x00007300f9fb0a11 */ /* 0x000fe400020f0cf8 */
[----:B------:R-:W-:Y:S02]  /*5990*/  @P0 IADD3 R248, P4, R221, UR21, RZ ;  /* 0x00000015ddf80c10 */ /* 0x000fe4000ff9e0ff */
        /* <DEDUP_REMOVED lines=112> */
[----:B------:R-:W-:Y:S07]  /*60a0*/  HMMA.16816.F32 R32, R156, R154, R32 ;  /* 0x0000009a9c20723c */ /* 0x000fee0000001820 */
[----:B------:R-:W-:Y:S01]  /*60b0*/  @P0 LEA R158, P6, R248, c[0x0][0x1c8], 0x1 ;  /* 0x00007200f89e0a11 */ /* 0x000fe200078c08ff */
        /* <DEDUP_REMOVED lines=16> */
[----:B------:R-:W-:Y:S02]  /*61c0*/  FMUL.FTZ R228, R4, c[0x0][0x320] ;  /* 0x0000c80004e47a20 */ /* 0x000fe40000410000 */
[C---:B--2---:R-:W-:Y:S04]  /*61d0*/  HMMA.16816.F32 R20, R172.reuse, R136, R20 ;  /* 0x00000088ac14723c */ /* 0x044fe80000001814 */
[----:B------:R-:W2:Y:S01]  /*61e0*/  MUFU.TANH R228, R228 ;  /* 0x000000e400e47308 */ /* 0x000ea20000002400 */
[----:B------:R-:W-:Y:S01]  /*61f0*/  BAR.SYNC.DEFER_BLOCKING 0x0 ;  /* 0x0000000000007b1d */ /* 0x000fe20000010000 */
[----:B------:R-:W-:Y:S01]  /*6200*/  FMUL.FTZ R229, R11, c[0x0][0x320] ;  /* 0x0000c8000be57a20 */ /* 0x000fe20000410000 */
[----:B------:R-:W-:Y:S01]  /*6210*/  @P0 IADD3 R11, P5, R182, UR21, RZ ;  /* 0x00000015b60b0c10 */ /* 0x000fe2000ffbe0ff */
[C---:B------:R-:W-:Y:S04]  /*6220*/  HMMA.16816.F32 R24, R172.reuse, R138, R24 ;  /* 0x0000008aac18723c */ /* 0x040fe80000001818 */
[----:B------:R-:W-:Y:S01]  /*6230*/  FMUL.FTZ R237, R13, c[0x0][0x320] ;  /* 0x0000c8000ded7a20 */ /* 0x000fe20000410000 */
[----:B------:R-:W-:Y:S01]  /*6240*/  @P0 IADD3.X R13, R183, UR20, RZ, P4, !PT ;  /* 0x00000014b70d0c10 */ /* 0x000fe2000a7fe4ff */
[----:B------:R-:W3:Y:S01]  /*6250*/  MUFU.TANH R229, R229 ;  /* 0x000000e500e57308 */ /* 0x000ee20000002400 */
[----:B------:R-:W-:Y:S01]  /*6260*/  FMUL.FTZ R233, R14, c[0x0][0x320] ;  /* 0x0000c8000ee97a20 */ /* 0x000fe20000410000 */
[----:B------:R-:W-:Y:S01]  /*6270*/  @P0 IADD3.X R14, R181, UR20, RZ, P5, !PT ;  /* 0x00000014b50e0c10 */ /* 0x000fe2000affe4ff */
[----:B------:R-:W-:Y:S03]  /*6280*/  @UP3 UIADD3.X UR20, UR12, UR20, URZ, UP0, !UPT ;  /* 0x000000140c143290 */ /* 0x000fe600087fe43f */
[----:B------:R-:W-:Y:S01]  /*6290*/  @P0 LEA.HI.X R159, R248, c[0x0][0x1cc], R13, 0x1, P6 ;  /* 0x00007300f89f0a11 */ /* 0x000fe200030f0c0d */
[----:B------:R-:W-:Y:S01]  /*62a0*/  FMUL.FTZ R236, R18, c[0x0][0x320] ;  /* 0x0000c80012ec7a20 */ /* 0x000fe20000410000 */
[----:B------:R-:W-:Y:S01]  /*62b0*/  @P0 IADD3 R18, P5, R221, UR22, RZ ;  /* 0x00000016dd120c10 */ /* 0x000fe2000ffbe0ff */
[----:B------:R-:W-:Y:S01]  /*62c0*/  FMUL.FTZ R232, R15, c[0x0][0x320] ;  /* 0x0000c8000fe87a20 */ /* 0x000fe20000410000 */
[----:B------:R-:W2:Y:S01]  /*62d0*/  MUFU.TANH R237, R237 ;  /* 0x000000ed00ed7308 */ /* 0x000ea20000002400 */
[----:B------:R-:W-:Y:S01]  /*62e0*/  FMUL.FTZ R241, R22, c[0x0][0x320] ;  /* 0x0000c80016f17a20 */ /* 0x000fe20000410000 */
[----:B------:R-:W-:Y:S01]  /*62f0*/  @P0 IADD3.X R13, R183, UR20, RZ, P5, !PT ;  /* 0x00000014b70d0c10 */ /* 0x000fe2000affe4ff */
[----:B------:R-:W-:Y:S01]  /*6300*/  FMUL.FTZ R235, R19, c[0x0][0x320] ;  /* 0x0000c80013eb7a20 */ /* 0x000fe20000410000 */
[C---:B------:R-:W-:Y:S01]  /*6310*/  @P0 LEA R162, P5, R18.reuse, c[0x0][0x1c8], 0x1 ;  /* 0x0000720012a20a11 */ /* 0x040fe200078a08ff */
[----:B------:R-:W-:Y:S01]  /*6320*/  @!PT LDS RZ, [RZ] ;  /* 0x00000000fffff984 */ /* 0x000fe20000000800 */
[----:B------:R-:W-:Y:S01]  /*6330*/  @!PT LDS RZ, [RZ] ;  /* 0x00000000fffff984 */ /* 0x000fe20000000800 */
[----:B------:R-:W-:Y:S01]  /*6340*/  @!PT LDS RZ, [RZ] ;  /* 0x00000000fffff984 */ /* 0x000fe20000000800 */
[----:B------:R2:W-:Y:S01]  /*6350*/  @P0 LDGSTS.E.BYPASS.LTC128B.128 [R207+0x6100], [R250.64], !P3 ;  /* 0x06100000facf0fae */ /* 0x0005e2000d901d52 */
[----:B------:R-:W-:Y:S02]  /*6360*/  IMAD.MOV.U32 R19, RZ, RZ, R209 ;  /* 0x000000ffff137224 */ /* 0x000fe400078e00d1 */
[----:B------:R-:W-:Y:S01]  /*6370*/  @P0 LEA.HI.X R163, R18, c[0x0][0x1cc], R13, 0x1, P5 ;  /* 0x0000730012a30a11 */ /* 0x000fe200028f0c0d */
[C---:B-1----:R-:W-:Y:S01]  /*6380*/  HMMA.16816.F32 R28, R172.reuse, R132, R28 ;  /* 0x00000084ac1c723c */ /* 0x042fe2000000181c */
[----:B------:R-:W1:Y:S02]  /*6390*/  MUFU.TANH R233, R233 ;  /* 0x000000e900e97308 */ /* 0x000e640000002400 */
[----:B------:R1:W-:Y:S01]  /*63a0*/  @P0 LDGSTS.E.BYPASS.LTC128B.128 [R207+0x8100], [R158.64], !P2 ;  /* 0x081000009ecf0fae */ /* 0x0003e2000d101d52 */
[----:B------:R-:W-:Y:S01]  /*63b0*/  FMUL.FTZ R244, R26, c[0x0][0x320] ;  /* 0x0000c8001af47a20 */ /* 0x000fe20000410000 */
[----:B------:R-:W-:Y:S01]  /*63c0*/  @P0 LEA R26, P4, R11, c[0x0][0x1c8], 0x1 ;  /* 0x000072000b1a0a11 */ /* 0x000fe200078808ff */
[----:B------:R-:W-:Y:S02]  /*63d0*/  FMUL.FTZ R243, R27, c[0x0][0x320] ;  /* 0x0000c8001bf37a20 */ /* 0x000fe40000410000 */
[----:B------:R-:W-:Y:S03]  /*63e0*/  HMMA.16816.F32 R32, R172, R134, R32 ;  /* 0x00000086ac20723c */ /* 0x000fe60000001820 */
[----:B------:R-:W1:Y:S01]  /*63f0*/  MUFU.TANH R232, R232 ;  /* 0x000000e800e87308 */ /* 0x000e620000002400 */
[----:B------:R-:W-:Y:S01]  /*6400*/  @P0 LEA.HI.X R27, R11, c[0x0][0x1cc], R14, 0x1, P4 ;  /* 0x000073000b1b0a11 */ /* 0x000fe200020f0c0e */
[----:B------:R-:W-:Y:S01]  /*6410*/  FMUL.FTZ R242, R17, c[0x0][0x320] ;  /* 0x0000c80011f27a20 */ /* 0x000fe20000410000 */
[----:B------:R-:W-:Y:S01]  /*6420*/  @P0 IADD3 R11, P6, R212, UR22, RZ ;  /* 0x00000016d40b0c10 */ /* 0x000fe2000ffde0ff */
[----:B----4-:R-:W-:Y:S01]  /*6430*/  FMUL.FTZ R230, R5, c[0x0][0x320] ;  /* 0x0000c80005e67a20 */ /* 0x010fe20000410000 */
        /* <DEDUP_REMOVED lines=8> */
[C---:B------:R-:W-:Y:S01]  /*64c0*/  @P0 LEA R30, P4, R22.reuse, c[0x0][0x1c8], 0x1 ;  /* 0x00007200161e0a11 */ /* 0x040fe200078808ff */
[----:B------:R-:W-:Y:S01]  /*64d0*/  FMUL.FTZ R248, R31, c[0x0][0x320] ;  /* 0x0000c8001ff87a20 */ /* 0x000fe20000410000 */
[----:B------:R-:W-:Y:S01]  /*64e0*/  @P0 LEA.HI.X R167, R11, c[0x0][0x1cc], R14, 0x1, P6 ;  /* 0x000073000ba70a11 */ /* 0x000fe200030f0c0e */
[----:B-----5:R-:W-:Y:S01]  /*64f0*/  FMUL.FTZ R226, R7, c[0x0][0x320] ;  /* 0x0000c80007e27a20 */ /* 0x020fe20000410000 */
[----:B------:R-:W-:Y:S01]  /*6500*/  @P0 LEA.HI.X R31, R22, c[0x0][0x1cc], R15, 0x1, P4 ;  /* 0x00007300161f0a11 */ /* 0x000fe200020f0c0f */
[----:B------:R-:W1:Y:S01]  /*6510*/  MUFU.TANH R0, R0 ;  /* 0x0000000000007308 */ /* 0x000e620000002400 */
[----:B------:R-:W-:Y:S01]  /*6520*/  PLOP3.LUT P4, PT, PT, PT, UP2, 0x80, 0x0 ;  /* 0x000000000000781c */ /* 0x000fe20003f8f028 */
[----:B------:R4:W-:Y:S01]  /*6530*/  @P0 LDGSTS.E.BYPASS.LTC128B.128 [R207+0x7100], [R166.64], !P3 ;  /* 0x07100000a6cf0fae */ /* 0x0009e2000d901d52 */
[----:B------:R-:W-:Y:S01]  /*6540*/  FMUL.FTZ R17, R32, c[0x0][0x320] ;  /* 0x0000c80020117a20 */ /* 0x000fe20000410000 */
[----:B------:R-:W-:Y:S01]  /*6550*/  USHF.L.U32 UR20, UR14, 0x6, URZ ;  /* 0x000000060e147899 */ /* 0x000fe2000800063f */
[----:B------:R-:W-:Y:S02]  /*6560*/  FMUL.FTZ R231, R8, c[0x0][0x320] ;  /* 0x0000c80008e77a20 */ /* 0x000fe40000410000 */
[----:B------:R-:W-:Y:S02]  /*6570*/  FMUL.FTZ R234, R9, c[0x0][0x320] ;  /* 0x0000c80009ea7a20 */ /* 0x000fe40000410000 */
[----:B------:R4:W-:Y:S01]  /*6580*/  @P0 LDGSTS.E.BYPASS.LTC128B.128 [R207+0x9100], [R162.64], !P2 ;  /* 0x09100000a2cf0fae */ /* 0x0009e2000d101d52 */
[----:B------:R5:W1:Y:S01]  /*6590*/  MUFU.TANH R13, R17 ;  /* 0x00000011000d7308 */ /* 0x000a620000002400 */
[----:B------:R-:W-:Y:S02]  /*65a0*/  FMUL.FTZ R227, R10, c[0x0][0x320] ;  /* 0x0000c8000ae37a20 */ /* 0x000fe40000410000 */
[----:B------:R-:W-:Y:S02]  /*65b0*/  FMUL.FTZ R238, R12, c[0x0][0x320] ;  /* 0x0000c8000cee7a20 */ /* 0x000fe40000410000 */
[----:B------:R-:W-:Y:S01]  /*65c0*/  @P4 IMAD.MOV.U32 R19, RZ, RZ, R180 ;  /* 0x000000ffff134224 */ /* 0x000fe200078e00b4 */
[----:B------:R4:W-:Y:S01]  /*65d0*/  @P0 LDGSTS.E.BYPASS.LTC128B.128 [R207+0xb100], [R30.64], !P1 ;  /* 0x0b1000001ecf0fae */ /* 0x0009e2000c901d52 */
[----:B------:R-:W-:Y:S01]  /*65e0*/  FMUL.FTZ R239, R16, c[0x0][0x320] ;  /* 0x0000c80010ef7a20 */ /* 0x000fe20000410000 */
[----:B------:R-:W-:Y:S01]  /*65f0*/  PLOP3.LUT P0, PT, PT, PT, UP1, 0x40, 0x0 ;  /* 0x000000000000781c */ /* 0x000fe20003f0e818 */
[----:B------:R-:W-:Y:S01]  /*6600*/  FMUL.FTZ R246, R20, c[0x0][0x320] ;  /* 0x0000c80014f67a20 */ /* 0x000fe20000410000 */
[----:B------:R-:W1:Y:S01]  /*6610*/  MUFU.TANH R226, R226 ;  /* 0x000000e200e27308 */ /* 0x000e620000002400 */
[----:B------:R-:W-:Y:S02]  /*6620*/  FMUL.FTZ R245, R21, c[0x0][0x320] ;  /* 0x0000c80015f57a20 */ /* 0x000fe40000410000 */
[----:B------:R-:W0:Y:S01]  /*6630*/  LDGDEPBAR ;  /* 0x00000000000079af */ /* 0x000e220000000000 */
[----:B------:R-:W-:Y:S02]  /*6640*/  FMUL.FTZ R240, R23, c[0x0][0x320] ;  /* 0x0000c80017f07a20 */ /* 0x000fe40000410000 */
[----:B------:R-:W-:Y:S02]  /*6650*/  FMUL.FTZ R247, R24, c[0x0][0x320] ;  /* 0x0000c80018f77a20 */ /* 0x000fe40000410000 */
[----:B------:R-:W-:Y:S02]  /*6660*/  FMUL.FTZ R252, R25, c[0x0][0x320] ;  /* 0x0000c80019fc7a20 */ /* 0x000fe40000410000 */
[----:B------:R-:W1:Y:S01]  /*6670*/  MUFU.TANH R231, R231 ;  /* 0x000000e700e77308 */ /* 0x000e620000002400 */
[----:B------:R-:W-:Y:S01]  /*6680*/  FMUL.FTZ R10, R28, c[0x0][0x320] ;  /* 0x0000c8001c0a7a20 */ /* 0x000fe20000410000 */
[----:B------:R-:W1:Y:S01]  /*6690*/  SHFL.IDX PT, R21, R19, RZ, 0x1c1f ;  /* 0x001c1fff13157589 */ /* 0x000e6200000e0000 */
[----:B------:R-:W-:Y:S02]  /*66a0*/  FMUL.FTZ R9, R29, c[0x0][0x320] ;  /* 0x0000c8001d097a20 */ /* 0x000fe40000410000 */
[----:B------:R-:W-:Y:S02]  /*66b0*/  FMUL.FTZ R11, R33, c[0x0][0x320] ;  /* 0x0000c800210b7a20 */ /* 0x000fe40000410000 */
[----:B--2---:R-:W-:Y:S02]  /*66c0*/  FMUL.FTZ R250, R35, c[0x0][0x320] ;  /* 0x0000c80023fa7a20 */ /* 0x004fe40000410000 */
[----:B------:R-:W-:Y:S01]  /*66d0*/  FMUL.FTZ R34, R34, c[0x0][0x320] ;  /* 0x0000c80022227a20 */ /* 0x000fe20000410000 */
[----:B------:R-:W2:Y:S01]  /*66e0*/  MUFU.TANH R234, R234 ;  /* 0x000000ea00ea7308 */ /* 0x000ea20000002400 */
[----:B------:R-:W-:Y:S02]  /*66f0*/  IMAD.U32 R15, RZ, RZ, UR20 ;  /* 0x00000014ff0f7e24 */ /* 0x000fe4000f8e00ff */
[----:B------:R-:W-:Y:S03]  /*6700*/  IMAD.U32 R14, RZ, RZ, UR16 ;  /* 0x00000010ff0e7e24 */ /* 0x000fe6000f8e00ff */
[----:B------:R-:W-:Y:S04]  /*6710*/  IADD3 R15, -R216, 0x1, -R15 ;  /* 0x00000001d80f7810 */ /* 0x000fe80007ffe90f */
[----:B------:R-:W2:Y:S01]  /*6720*/  MUFU.TANH R227, R227 ;  /* 0x000000e300e37308 */ /* 0x000ea20000002400 */
[----:B------:R-:W-:Y:S04]  /*6730*/  IADD3 R14, -R14, UR9, R15 ;  /* 0x000000090e0e7c10 */ /* 0x000fe8000fffe10f */
[C---:B------:R-:W-:Y:S02]  /*6740*/  IADD3 R15, R14.reuse, c[0x0][0x328], RZ ;  /* 0x0000ca000e0f7a10 */ /* 0x040fe40007ffe0ff */
[----:B------:R-:W-:Y:S03]  /*6750*/  IADD3 R14, R14, UR15, RZ ;  /* 0x0000000f0e0e7c10 */ /* 0x000fe6000fffe0ff */
[----:B------:R-:W2:Y:S01]  /*6760*/  MUFU.TANH R238, R238 ;  /* 0x000000ee00ee7308 */ /* 0x000ea20000002400 */
[--C-:B-1----:R-:W-:Y:S02]  /*6770*/  IMAD.IADD R18, R15, 0x1, R21.reuse ;  /* 0x000000010f127824 */ /* 0x102fe400078e0215 */
[----:B-----5:R-:W-:Y:S07]  /*6780*/  IMAD.IADD R17, R14, 0x1, R21 ;  /* 0x000000010e117824 */ /* 0x020fee00078e0215 */
        /* <DEDUP_REMOVED lines=17> */
[----:B------:R4:W1:Y:S10]  /*68a0*/  MUFU.TANH R251, R34 ;  /* 0x0000002200fb7308 */ /* 0x0008740000002400 */
[----:B------:R-:W1:Y:S01]  /*68b0*/  MUFU.TANH R250, R250 ;  /* 0x000000fa00fa7308 */ /* 0x000e620000002400 */
[----:B------:R-:W-:-:S05]  /*68c0*/  @P0 BRA `(.L_x_243) ;  /* 0x000001a000000947 */ /* 0x000fca0003800000 */
[----:B--23--:R-:W-:Y:S01]  /*68d0*/  IMAD.U32 R4, RZ, RZ, UR16 ;  /* 0x00000010ff047e24 */ /* 0x00cfe2000f8e00ff */
[----:B------:R-:W-:Y:S04]  /*68e0*/  BSSY B0, `(.L_x_244) ;  /* 0x0000012000007945 */ /* 0x000fe80003800000 */
[----:B------:R-:W-:Y:S04]  /*68f0*/  IADD3 R21, -R4, UR9, R21 ;  /* 0x0000000904157c10 */ /* 0x000fe8000fffe115 */
        /* <DEDUP_REMOVED lines=11> */
.L_x_245:
[----:B------:R-:W-:Y:S04]  /*69b0*/  MOV R4, c[0x0][0x32c] ;  /* 0x0000cb0000047a02 */ /* 0x000fe80000000f00 */
[----:B------:R-:W-:Y:S11]  /*69c0*/  ISETP.NE.AND P0, PT, R4, 0x1, PT ;  /* 0x000000010400780c */ /* 0x000ff60003f05270 */
[----:B------:R-:W-:Y:S02]  /*69d0*/  @!UPT UIADD3 URZ, URZ, URZ, URZ ;  /* 0x0000003f3f3ff290 */ /* 0x000fe4000fffe03f */
[----:B------:R-:W-:Y:S05]  /*69e0*/  @P0 IMAD.HI.U32 R4, R21, c[0x0][0x330], RZ ;  /* 0x0000cc0015040a27 */ /* 0x000fea00078e00ff */
[----:B------:R-:W-:Y:S02]  /*69f0*/  @P0 SHF.R.U32.HI R21, RZ, c[0x0][0x334], R4 ;  /* 0x0000cd00ff150a19 */ /* 0x000fe40000011604 */
.L_x_246:
[----:B------:R-:W-:Y:S05]  /*6a00*/  BSYNC B0 ;  /* 0x0000000000007941 */ /* 0x000fea0003800000 */
.L_x_244:
[----:B------:R-:W-:Y:S04]  /*6a10*/  IMAD.MOV.U32 R4, RZ, RZ, c[0x0][0x32c] ;  /* 0x0000cb00ff047624 */ /* 0x000fe800078e00ff */
[----:B------:R-:W-:Y:S04]  /*6a20*/  IMAD R21, R21, R4, -UR20 ;  /* 0x8000001415157e24 */ /* 0x000fe8000f8e0204 */
[----:B------:R-:W-:Y:S05]  /*6a30*/  IMAD.IADD R4, R21, 0x1, -R216 ;  /* 0x0000000115047824 */ /* 0x000fea00078e0ad8 */
[----:B------:R-:W-:Y:S02]  /*6a40*/  IADD3 R5, R4, c[0x0][0x32c], RZ ;  /* 0x0000cb0004057a10 */ /* 0x000fe40007ffe0ff */
[----:B------:R-:W-:Y:S02]  /*6a50*/  IMNMX R17, R17, R4, !PT ;  /* 0x0000000411117217 */ /* 0x000fe40007800200 */
[----:B------:R-:W-:Y:S02]  /*6a60*/  IMNMX R18, R18, R5, PT ;  /* 0x0000000512127217 */ /* 0x000fe40003800200 */
.L_x_243:
[----:B--23--:R-:W-:Y:S01]  /*6a70*/  UISETP.GT.AND UP0, UPT, UR14, -0x1, UPT ;  /* 0xffffffff0e00788c */ /* 0x00cfe2000bf04270 */
[----:B------:R-:W2:Y:S05]  /*6a80*/  SHFL.IDX PT, R7, R19, 0x1, 0x1c1f ;  /* 0x003c1f0013077f89 */ /* 0x000eaa00000e0000 */
        /* <DEDUP_REMOVED lines=8> */
[----:B------:R-:W-:Y:S01]  /*6b10*/  ISETP.LT.OR P4, PT, R18, 0x11, P4 ;  /* 0x000000111200780c */ /* 0x000fe20002781670 */
[--C-:B--2---:R-:W-:Y:S01]  /*6b20*/  IMAD.IADD R4, R15, 0x1, R7.reuse ;  /* 0x000000010f047824 */ /* 0x104fe200078e0207 */
[----:B------:R-:W-:Y:S01]  /*6b30*/  FSEL R228, R228, -INF , !P5 ;  /* 0xff800000e4e47808 */ /* 0x000fe20006800000 */
[----:B------:R-:W-:Y:S01]  /*6b40*/  IMAD.IADD R5, R14, 0x1, R7 ;  /* 0x000000010e057824 */ /* 0x000fe200078e0207 */
[C---:B------:R-:W-:Y:S02]  /*6b50*/  ISETP.GT.AND P5, PT, R17.reuse, 0x9, P0 ;  /* 0x000000091100780c */ /* 0x040fe400007a4270 */
        /* <DEDUP_REMOVED lines=10> */
[----:B------:R-:W-:Y:S02]  /*6c00*/  ISETP.GT.AND P4, PT, R17, 0x28, P0 ;  /* 0x000000281100780c */ /* 0x000fe40000784270 */
[C---:B------:R-:W-:Y:S02]  /*6c10*/  ISETP.LT.OR P6, PT, R18.reuse, 0x12, P6 ;  /* 0x000000121200780c */ /* 0x040fe400037c1670 */
[C---:B------:R-:W-:Y:S02]  /*6c20*/  ISETP.LT.OR P5, PT, R18.reuse, 0x19, P5 ;  /* 0x000000191200780c */ /* 0x040fe40002fa1670 */
[C---:B------:R-:W-:Y:S02]  /*6c30*/  ISETP.LT.OR P4, PT, R18.reuse, 0x29, P4 ;  /* 0x000000291200780c */ /* 0x040fe40002781670 */
[----:B----4-:R-:W-:Y:S02]  /*6c40*/  FSEL R162, R237, -INF , !P6 ;  /* 0xff800000eda27808 */ /* 0x010fe40007000000 */
[----:B------:R-:W-:Y:S02]  /*6c50*/  ISETP.GT.AND P6, PT, R17, 0x20, P0 ;  /* 0x000000201100780c */ /* 0x000fe400007c4270 */
[----:B------:R-:W-:Y:S02]  /*6c60*/  FSEL R142, R239, -INF , !P5 ;  /* 0xff800000ef8e7808 */ /* 0x000fe40006800000 */
        /* <DEDUP_REMOVED lines=10> */
[----:B------:R-:W-:Y:S02]  /*6d10*/  FSEL R150, R9, -INF , !P4 ;  /* 0xff80000009967808 */ /* 0x000fe40006000000 */
        /* <DEDUP_REMOVED lines=12> */
[----:B------:R-:W-:Y:S01]  /*6de0*/  IMAD.U32 R8, RZ, RZ, UR16 ;  /* 0x00000010ff087e24 */ /* 0x000fe2000f8e00ff */
        /* <DEDUP_REMOVED lines=13> */
.L_x_249:
[----:B------:R-:W-:Y:S04]  /*6ec0*/  MOV R7, c[0x0][0x32c] ;  /* 0x0000cb0000077a02 */ /* 0x000fe80000000f00 */
[----:B------:R-:W-:Y:S11]  /*6ed0*/  ISETP.NE.AND P4, PT, R7, 0x1, PT ;  /* 0x000000010700780c */ /* 0x000ff60003f85270 */
[----:B------:R-:W-:Y:S02]  /*6ee0*/  @!UPT UIADD3 URZ, URZ, URZ, URZ ;  /* 0x0000003f3f3ff290 */ /* 0x000fe4000fffe03f */
[----:B------:R-:W-:Y:S05]  /*6ef0*/  @P4 IMAD.HI.U32 R7, R8, c[0x0][0x330], RZ ;  /* 0x0000cc0008074a27 */ /* 0x000fea00078e00ff */
[----:B------:R-:W-:Y:S02]  /*6f00*/  @P4 SHF.R.U32.HI R8, RZ, c[0x0][0x334], R7 ;  /* 0x0000cd00ff084a19 */ /* 0x000fe40000011607 */
.L_x_250:
[----:B------:R-:W-:Y:S05]  /*6f10*/  BSYNC B0 ;  /* 0x0000000000007941 */ /* 0x000fea0003800000 */
.L_x_248:
[----:B------:R-:W-:Y:S04]  /*6f20*/  IMAD.MOV.U32 R7, RZ, RZ, c[0x0][0x32c] ;  /* 0x0000cb00ff077624 */ /* 0x000fe800078e00ff */
[----:B------:R-:W-:Y:S04]  /*6f30*/  IMAD R7, R8, R7, -UR20 ;  /* 0x8000001408077e24 */ /* 0x000fe8000f8e0207 */
[----:B------:R-:W-:Y:S05]  /*6f40*/  IMAD.IADD R8, R7, 0x1, -R216 ;  /* 0x0000000107087824 */ /* 0x000fea00078e0ad8 */
[----:B------:R-:W-:Y:S02]  /*6f50*/  IADD3 R7, R8, c[0x0][0x32c], RZ ;  /* 0x0000cb0008077a10 */ /* 0x000fe40007ffe0ff */
[----:B------:R-:W-:Y:S02]  /*6f60*/  IMNMX R5, R5, R8, !PT ;  /* 0x0000000805057217 */ /* 0x000fe40007800200 */
[----:B------:R-:W-:Y:S02]  /*6f70*/  IMNMX R4, R4, R7, PT ;  /* 0x0000000704047217 */ /* 0x000fe40003800200 */
.L_x_247:
[----:B------:R-:W-:Y:S01]  /*6f80*/  FMNMX.FTZ R7, R228, R3, !PT ;  /* 0x00000003e4077209 */ /* 0x000fe20007810000 */
[----:B------:R-:W-:Y:S01]  /*6f90*/  LDSM.16.MT88.4 R20, [R198+0x100] ;  /* 0x00010000c614783b */ /* 0x000fe20000004200 */
[C---:B------:R-:W-:Y:S01]  /*6fa0*/  ISETP.GT.AND P6, PT, R5.reuse, RZ, P0 ;  /* 0x000000ff0500720c */ /* 0x040fe200007c4270 */
[----:B------:R-:W-:Y:S01]  /*6fb0*/  UISETP.GT.AND UP0, UPT, UR14, UR17, UPT ;  /* 0x000000110e00728c */ /* 0x000fe2000bf04270 */
[----:B------:R-:W-:Y:S01]  /*6fc0*/  FMNMX.FTZ R7, R230, R7, !PT ;  /* 0x00000007e6077209 */ /* 0x000fe20007810000 */
[----:B------:R-:W-:Y:S01]  /*6fd0*/  UIADD3 UR14, UR14, -0x1, URZ ;  /* 0xffffffff0e0e7890 */ /* 0x000fe2000fffe03f */
[C---:B------:R-:W-:Y:S02]  /*6fe0*/  ISETP.GT.AND P5, PT, R5.reuse, 0x1, P0 ;  /* 0x000000010500780c */ /* 0x040fe400007a4270 */
[----:B------:R-:W-:Y:S01]  /*6ff0*/  FMNMX.FTZ R7, R6, R7, !PT ;  /* 0x0000000706077209 */ /* 0x000fe20007810000 */
[----:B------:R-:W-:Y:S01]  /*7000*/  LDSM.16.MT88.4 R28, [R197+0x100] ;  /* 0x00010000c51c783b */ /* 0x000fe20000004200 */
[----:B------:R-:W-:Y:S02]  /*7010*/  ISETP.LT.OR P6, PT, R4, 0x1, P6 ;  /* 0x000000010400780c */ /* 0x000fe400037c1670 */
        /* <DEDUP_REMOVED lines=42> */
[C---:B------:R-:W-:Y:S01]  /*72c0*/  ISETP.LT.OR P4, PT, R4.reuse, 0x21, P4 ;  /* 0x000000210400780c */ /* 0x040fe20002781670 */
        /* <DEDUP_REMOVED lines=35> */
[----:B-1----:R-:W-:Y:S07]  /*7500*/  FMNMX.FTZ R0, R8, R13, !PT ;  /* 0x0000000d08007209 */ /* 0x002fee0007810000 */
[----:B------:R-:W-:Y:S01]  /*7510*/  LDSM.16.MT88.4 R12, [R203+0x100] ;  /* 0x00010000cb0c783b */ /* 0x000fe20000004200 */
        /* <DEDUP_REMOVED lines=37> */
[--C-:B------:R-:W-:Y:S01]  /*7770*/  FFMA.FTZ R171, R227, c[0x0][0x2d0], -R144.reuse ;  /* 0x0000b400e3ab7a23 */ /* 0x100fe20000010890 */
[----:B------:R-:W2:Y:S01]  /*7780*/  MUFU.EX2 R3, R6 ;  /* 0x0000000600037308 */ /* 0x000ea20000000800 */
[--C-:B------:R-:W-:Y:S02]  /*7790*/  FFMA.FTZ R170, R229, c[0x0][0x2d0], -R144.reuse ;  /* 0x0000b400e5aa7a23 */ /* 0x100fe40000010890 */
[----:B------:R-:W-:Y:S02]  /*77a0*/  FMUL.FTZ R2, R5, c[0x0][0x2d0] ;  /* 0x0000b40005027a20 */ /* 0x000fe40000410000 */
[--C-:B------:R-:W-:Y:S02]  /*77b0*/  FFMA.FTZ R178, R163, c[0x0][0x2d0], -R144.reuse ;  /* 0x0000b400a3b27a23 */ /* 0x100fe40000010890 */
[--C-:B------:R-:W-:Y:S02]  /*77c0*/  FFMA.FTZ R179, R161, c[0x0][0x2d0], -R144.reuse ;  /* 0x0000b400a1b37a23 */ /* 0x100fe40000010890 */
[----:B------:R-:W-:Y:S01]  /*77d0*/  LDSM.16.MT88.4 R160, [R196+0x3900] ;  /* 0x00390000c4a0783b */ /* 0x000fe20000004200 */
[----:B------:R-:W-:Y:S01]  /*77e0*/  MUFU.EX2 R173, R173 ;  /* 0x000000ad00ad7308 */ /* 0x000fe20000000800 */
[--C-:B------:R-:W-:Y:S02]  /*77f0*/  FFMA.FTZ R226, R143, c[0x0][0x2d0], -R144.reuse ;  /* 0x0000b4008fe27a23 */ /* 0x100fe40000010890 */
[--C-:B------:R-:W-:Y:S01]  /*7800*/  FFMA.FTZ R227, R141, c[0x0][0x2d0], -R144.reuse ;  /* 0x0000b4008de37a23 */ /* 0x100fe20000010890 */
[----:B-1----:R-:W-:Y:S01]  /*7810*/  F2FP.PACK_AB R138, R169, R134 ;  /* 0x00000086a98a723e */ /* 0x002fe200000000ff */
[--C-:B------:R-:W-:Y:S02]  /*7820*/  FFMA.FTZ R229, R158, c[0x0][0x2d0], -R151.reuse ;  /* 0x0000b4009ee57a23 */ /* 0x100fe40000010897 */
[----:B------:R-:W-:Y:S01]  /*7830*/  LDSM.16.MT88.4 R140, [R197+0x2900] ;  /* 0x00290000c58c783b */ /* 0x000fe20000004200 */
[--C-:B------:R-:W-:Y:S02]  /*7840*/  FFMA.FTZ R232, R159, c[0x0][0x2d0], -R144.reuse ;  /* 0x0000b4009fe87a23 */ /* 0x100fe40000010890 */
[----:B------:R-:W1:Y:S01]  /*7850*/  MUFU.EX2 R172, R172 ;  /* 0x000000ac00ac7308 */ /* 0x000e620000000800 */
[--C-:B------:R-:W-:Y:S02]  /*7860*/  FFMA.FTZ R233, R157, c[0x0][0x2d0], -R144.reuse ;  /* 0x0000b4009de97a23 */ /* 0x100fe40000010890 */
[--C-:B------:R-:W-:Y:S02]  /*7870*/  FFMA.FTZ R234, R155, c[0x0][0x2d0], -R144.reuse ;  /* 0x0000b4009bea7a23 */ /* 0x100fe40000010890 */
[C---:B--2---:R-:W-:Y:S01]  /*7880*/  FMUL.FTZ R4, R3.reuse, R128 ;  /* 0x0000008003047220 */ /* 0x044fe20000410000 */
[----:B------:R-:W-:Y:S01]  /*7890*/  LDSM.16.MT88.4 R156, [R197+0x3900] ;  /* 0x00390000c59c783b */ /* 0x000fe20000004200 */
[C---:B------:R-:W-:Y:S02]  /*78a0*/  FMUL.FTZ R5, R3.reuse, R129 ;  /* 0x0000008103057220 */ /* 0x040fe40000410000 */
[C---:B------:R-:W-:Y:S01]  /*78b0*/  FMUL.FTZ R8, R3.reuse, R124 ;  /* 0x0000007c03087220 */ /* 0x040fe20000410000 */
[----:B------:R-:W-:Y:S01]  /*78c0*/  MUFU.EX2 R171, R171 ;  /* 0x000000ab00ab7308 */ /* 0x000fe20000000800 */
[C---:B------:R-:W-:Y:S02]  /*78d0*/  FMUL.FTZ R9, R3.reuse, R125 ;  /* 0x0000007d03097220 */ /* 0x040fe40000410000 */
[C---:B------:R-:W-:Y:S02]  /*78e0*/  FMUL.FTZ R16, R3.reuse, R116 ;  /* 0x0000007403107220 */ /* 0x040fe40000410000 */
[C---:B------:R-:W-:Y:S02]  /*78f0*/  FMUL.FTZ R17, R3.reuse, R117 ;  /* 0x0000007503117220 */ /* 0x040fe40000410000 */
[C---:B------:R-:W-:Y:S02]  /*7900*/  FMUL.FTZ R24, R3.reuse, R108 ;  /* 0x0000006c03187220 */ /* 0x040fe40000410000 */
[C---:B------:R-:W-:Y:S01]  /*7910*/  FMUL.FTZ R25, R3.reuse, R109 ;  /* 0x0000006d03197220 */ /* 0x040fe20000410000 */
[----:B------:R-:W2:Y:S01]  /*7920*/  MUFU.EX2 R170, R170 ;  /* 0x000000aa00aa7308 */ /* 0x000ea20000000800 */
        /* <DEDUP_REMOVED lines=15> */
[----:B--2---:R-:W-:Y:S01]  /*7a20*/  F2FP.PACK_AB R139, R170, R171 ;  /* 0x000000abaa8b723e */ /* 0x004fe200000000ff */
        /* <DEDUP_REMOVED lines=12> */
[C---:B------:R-:W-:Y:S03]  /*7af0*/  HMMA.16816.F32 R4, R136.reuse, R12, R4 ;  /* 0x0000000c8804723c */ /* 0x040fe60000001804 */
[----:B------:R-:W-:Y:S02]  /*7b00*/  LDSM.16.MT88.4 R124, [R203+0x2900] ;  /* 0x00290000cb7c783b */ /* 0x000fe40000004200 */
[C---:B------:R-:W-:Y:S02]  /*7b10*/  FMUL.FTZ R18, R2.reuse, R118 ;  /* 0x0000007602127220 */ /* 0x040fe40000410000 */
[C---:B------:R-:W-:Y:S01]  /*7b20*/  FMUL.FTZ R12, R3.reuse, R120 ;  /* 0x00000078030c7220 */ /* 0x040fe20000410000 */
[C---:B------:R-:W-:Y:S01]  /*7b30*/  HMMA.16816.F32 R8, R136.reuse, R14, R8 ;  /* 0x0000000e8808723c */ /* 0x040fe20000001808 */
[----:B------:R-:W1:Y:S02]  /*7b40*/  MUFU.EX2 R175, R175 ;  /* 0x000000af00af7308 */ /* 0x000e640000000800 */
[----:B--2---:R-:W-:Y:S01]  /*7b50*/  LDSM.16.MT88.4 R144, [R196+0x1900] ;  /* 0x00190000c490783b */ /* 0x004fe20000004200 */
        /* <DEDUP_REMOVED lines=112> */
[----:B------:R-:W-:Y:S01]  /*8260*/  FMUL.FTZ R89, R3, R89 ;  /* 0x0000005903597220 */ /* 0x000fe20000410000 */
[----:B------:R-:W-:Y:S02]  /*8270*/  MUFU.EX2 R240, R240 ;  /* 0x000000f000f07308 */ /* 0x000fe40000000800 */
[C---:B--2---:R-:W-:Y:S03]  /*8280*/  HMMA.16816.F32 R84, R136.reuse, R108, R84 ;  /* 0x0000006c8854723c */ /* 0x044fe60000001854 */
[C---:B------:R-:W-:Y:S01]  /*8290*/  FMUL.FTZ R90, R2.reuse, R90 ;  /* 0x0000005a025a7220 */ /* 0x040fe20000410000 */
        /* <DEDUP_REMOVED lines=154> */
.L_x_242:
[----:B------:R-:W1:Y:S01]  /*8c40*/  S2UR UR6, SR_CTAID.X ;  /* 0x00000000000679c3 */ /* 0x000e620000002500 */
[----:B------:R-:W-:Y:S01]  /*8c50*/  ULDC.64 UR4, c[0x0][0x2c8] ;  /* 0x0000b20000047ab9 */ /* 0x000fe20000000a00 */
[----:B------:R-:W-:Y:S01]  /*8c60*/  PLOP3.LUT P0, PT, PT, PT, UP1, 0x40, 0x0 ;  /* 0x000000000000781c */ /* 0x000fe20003f0e818 */
[----:B-1----:R-:W-:-:S04]  /*8c70*/  ULEA UR6, UR6, 0x7f, 0x7 ;  /* 0x0000007f06067891 */ /* 0x002fc8000f8e383f */
[----:B------:R-:W-:Y:S02]  /*8c80*/  UIMAD.WIDE.U32 UR20, UR6, UR4, URZ ;  /* 0x00000004061472a5 */ /* 0x000fe4000f8e003f */
[----:B------:R-:W-:Y:S02]  /*8c90*/  UIADD3 UR4, UR9, 0x1, -UR16 ;  /* 0x0000000109047890 */ /* 0x000fe4000fffe810 */
[----:B------:R-:W-:-:S04]  /*8ca0*/  @UP2 USHF.R.U32.HI UR6, URZ, UR5, UR21 ;  /* 0x000000053f062299 */ /* 0x000fc80008011615 */
[----:B------:R-:W-:-:S03]  /*8cb0*/  UIADD3 UR7, UR4, UR6, URZ ;  /* 0x0000000604077290 */ /* 0x000fc6000fffe03f */
[----:B------:R-:W-:Y:S02]  /*8cc0*/  ULDC UR6, c[0x0][0x324] ;  /* 0x0000c90000067ab9 */ /* 0x000fe40000000800 */
        /* <DEDUP_REMOVED lines=14> */
.L_x_253:
[----:B------:R-:W-:Y:S02]  /*8db0*/  ULDC UR4, c[0x0][0x32c] ;  /* 0x0000cb0000047ab9 */ /* 0x000fe40000000800 */
[----:B------:R-:W-:-:S03]  /*8dc0*/  UISETP.NE.AND UP0, UPT, UR4, 0x1, UPT ;  /* 0x000000010400788c */ /* 0x000fc6000bf05270 */
[----:B------:R-:W-:Y:S02]  /*8dd0*/  ULDC.64 UR4, c[0x0][0x330] ;  /* 0x0000cc0000047ab9 */ /* 0x000fe40000000a00 */
[----:B------:R-:W-:-:S07]  /*8de0*/  UIMAD.WIDE.U32 UR20, UR7, UR4, URZ ;  /* 0x00000004071472a5 */ /* 0x000fce000f8e003f */
[----:B------:R-:W-:Y:S02]  /*8df0*/  @UP0 UMOV UR17, UR21 ;  /* 0x0000001500110c82 */ /* 0x000fe40008000000 */
[----:B------:R-:W-:Y:S02]  /*8e00*/  @UP0 USHF.R.U32.HI UR7, URZ, UR5, UR17 ;  /* 0x000000053f070299 */ /* 0x000fe40008011611 */
.L_x_254:
[----:B------:R-:W-:Y:S02]  /*8e10*/  ULDC UR4, c[0x0][0x32c] ;  /* 0x0000cb0000047ab9 */ /* 0x000fe40000000800 */
[----:B------:R-:W-:-:S04]  /*8e20*/  UIMAD UR4, UR7, UR4, URZ ;  /* 0x00000004070472a4 */ /* 0x000fc8000f8e023f */
[----:B------:R-:W-:-:S04]  /*8e30*/  UISETP.LT.AND UP0, UPT, UR6, UR4, UPT ;  /* 0x000000040600728c */ /* 0x000fc8000bf01270 */
[----:B------:R-:W-:-:S04]  /*8e40*/  USEL UR6, UR6, UR4, !UP0 ;  /* 0x0000000406067287 */ /* 0x000fc8000c000000 */
.L_x_252:
        /* <DEDUP_REMOVED lines=22> */
.L_x_256:
        /* <DEDUP_REMOVED lines=327> */
[C---:B------:R-:W-:Y:S01]  /*a420*/  FADD.FTZ R4, -R132.reuse, R135 ;  /* 0x0000008784047221 */ /* 0x040fe20000010100 */
        /* <DEDUP_REMOVED lines=20> */
[C---:B------:R-:W-:Y:S01]  /*a570*/  @P0 LEA R16, P4, R4.reuse, c[0x0][0x1c8], 0x1 ;  /* 0x0000720004100a11 */ /* 0x040fe200078808ff */
[----:B-1----:R-:W-:Y:S01]  /*a580*/  FMUL.FTZ R32, R3, R100 ;  /* 0x0000006403207220 */ /* 0x002fe20000410000 */
        /* <DEDUP_REMOVED lines=18> */
[C---:B------:R-:W-:Y:S01]  /*a6b0*/  @P0 LEA R26, P5, R5.reuse, c[0x0][0x1c8], 0x1 ;  /* 0x00007200051a0a11 */ /* 0x040fe200078a08ff */
        /* <DEDUP_REMOVED lines=349> */
.L_x_255:
        /* <DEDUP_REMOVED lines=18> */
.L_x_266:
        /* <DEDUP_REMOVED lines=210> */
[----:B------:R-:W-:Y:S04]  /*cad0*/  FMUL.FTZ R9, R9, c[0x0][0x320] ;  /* 0x0000c80009097a20 */ /* 0x000fe80000410000 */
[----:B------:R-:W-:Y:S02]  /*cae0*/  FMUL.FTZ R10, R10, c[0x0][0x320] ;  /* 0x0000c8000a0a7a20 */ /* 0x000fe40000410000 */
[----:B------:R-:W-:Y:S01]  /*caf0*/  FMUL.FTZ R11, R11, c[0x0][0x320] ;  /* 0x0000c8000b0b7a20 */ /* 0x000fe20000410000 */
[----:B------:R-:W2:Y:S01]  /*cb00*/  MUFU.TANH R140, R9 ;  /* 0x00000009008c7308 */ /* 0x000ea20000002400 */
[----:B------:R-:W-:Y:S02]  /*cb10*/  FMUL.FTZ R136, R7, c[0x0][0x320] ;  /* 0x0000c80007887a20 */ /* 0x000fe40000410000 */
[----:B------:R-:W3:Y:S01]  /*cb20*/  LDSM.16.M88.4 R4, [R192+0x5000] ;  /* 0x00500000c004783b */ /* 0x000ee20000000200 */
[----:B------:R-:W-:Y:S02]  /*cb30*/  FMUL.FTZ R139, R8, c[0x0][0x320] ;  /* 0x0000c800088b7a20 */ /* 0x000fe40000410000 */
[----:B------:R-:W-:Y:S02]  /*cb40*/  FMUL.FTZ R8, R12, c[0x0][0x320] ;  /* 0x0000c8000c087a20 */ /* 0x000fe40000410000 */
[----:B------:R-:W-:Y:S02]  /*cb50*/  FMUL.FTZ R14, R14, c[0x0][0x320] ;  /* 0x0000c8000e0e7a20 */ /* 0x000fe40000410000 */
[----:B------:R-:W4:Y:S01]  /*cb60*/  MUFU.TANH R132, R10 ;  /* 0x0000000a00847308 */ /* 0x000f220000002400 */
[----:B------:R-:W-:Y:S02]  /*cb70*/  FMUL.FTZ R15, R15, c[0x0][0x320] ;  /* 0x0000c8000f0f7a20 */ /* 0x000fe40000410000 */
[----:B------:R-:W-:Y:S02]  /*cb80*/  FMUL.FTZ R142, R16, c[0x0][0x320] ;  /* 0x0000c800108e7a20 */ /* 0x000fe40000410000 */
[----:B------:R-:W-:Y:S02]  /*cb90*/  FMUL.FTZ R18, R18, c[0x0][0x320] ;  /* 0x0000c80012127a20 */ /* 0x000fe40000410000 */
[----:B------:R-:W-:Y:S02]  /*cba0*/  FMUL.FTZ R19, R19, c[0x0][0x320] ;  /* 0x0000c80013137a20 */ /* 0x000fe40000410000 */
[----:B------:R-:W-:Y:S01]  /*cbb0*/  FMUL.FTZ R162, R13, c[0x0][0x320] ;  /* 0x0000c8000da27a20 */ /* 0x000fe20000410000 */
[----:B------:R-:W1:Y:S01]  /*cbc0*/  MUFU.TANH R133, R11 ;  /* 0x0000000b00857308 */ /* 0x000e620000002400 */
[----:B------:R-:W-:Y:S09]  /*cbd0*/  FMUL.FTZ R13, R17, c[0x0][0x320] ;  /* 0x0000c800110d7a20 */ /* 0x000ff20000410000 */
[----:B------:R5:W1:Y:S10]  /*cbe0*/  MUFU.TANH R12, R8 ;  /* 0x00000008000c7308 */ /* 0x000a740000002400 */
[----:B------:R1:W1:Y:S01]  /*cbf0*/  MUFU.TANH R163, R14 ;  /* 0x0000000e00a37308 */ /* 0x0002620000002400 */
[C---:B---3--:R-:W-:Y:S09]  /*cc00*/  HMMA.16816.F32 R20, R164.reuse, R4, R20 ;  /* 0x00000004a414723c */ /* 0x048ff20000001814 */
[----:B------:R3:W1:Y:S01]  /*cc10*/  MUFU.TANH R161, R15 ;  /* 0x0000000f00a17308 */ /* 0x0006620000002400 */
[C---:B------:R-:W-:Y:S01]  /*cc20*/  HMMA.16816.F32 R24, R164.reuse, R6, R24 ;  /* 0x00000006a418723c */ /* 0x040fe20000001818 */
[----:B-----5:R-:W5:Y:S01]  /*cc30*/  LDSM.16.M88.4 R8, [R192+0x5800] ;  /* 0x00580000c008783b */ /* 0x020f620000000200 */
[----:B------:R-:W-:Y:S04]  /*cc40*/  DEPBAR.LE SB0, 0x0 ;  /* 0x000080000000791a */ /* 0x000fe80000000000 */
[----:B------:R-:W-:Y:S03]  /*cc50*/  @P5 IMAD.HI.U32 R4, R209, c[0x0][0x2c8], RZ ;  /* 0x0000b200d1045a27 */ /* 0x000fe600078e00ff */
[----:B------:R1:W1:Y:S01]  /*cc60*/  MUFU.TANH R143, R18 ;  /* 0x00000012008f7308 */ /* 0x0002620000002400 */
[----:B------:R-:W-:Y:S02]  /*cc70*/  BAR.SYNC.DEFER_BLOCKING 0x0 ;  /* 0x0000000000007b1d */ /* 0x000fe40000010000 */
[----:B------:R-:W-:Y:S01]  /*cc80*/  IMAD.MOV.U32 R5, RZ, RZ, R209 ;  /* 0x000000ffff057224 */ /* 0x000fe200078e00d1 */
[----:B------:R-:W-:Y:S02]  /*cc90*/  @P4 SHF.R.U32.HI R5, RZ, c[0x0][0x2cc], R4 ;  /* 0x0000b300ff054a19 */ /* 0x000fe40000011604 */
[----:B------:R-:W-:Y:S01]  /*cca0*/  @P0 IADD3 R6, P4, R212, UR7, RZ ;  /* 0x00000007d4060c10 */ /* 0x000fe2000ff9e0ff */
[----:B------:R-:W-:Y:S01]  /*ccb0*/  FMUL.FTZ R22, R22, c[0x0][0x320] ;  /* 0x0000c80016167a20 */ /* 0x000fe20000410000 */
[----:B------:R-:W-:Y:S01]  /*ccc0*/  @P0 IADD3 R4, P5, R183, UR7, RZ ;  /* 0x00000007b7040c10 */ /* 0x000fe2000ffbe0ff */
[----:B------:R-:W-:Y:S01]  /*ccd0*/  FMUL.FTZ R23, R23, c[0x0][0x320] ;  /* 0x0000c80017177a20 */ /* 0x000fe20000410000 */
[----:B------:R-:W1:Y:S01]  /*cce0*/  MUFU.TANH R141, R19 ;  /* 0x00000013008d7308 */ /* 0x000e620000002400 */
[----:B------:R-:W-:Y:S01]  /*ccf0*/  @P0 LEA R16, P6, R6, c[0x0][0x1c8], 0x1 ;  /* 0x0000720006100a11 */ /* 0x000fe200078c08ff */
[----:B------:R-:W-:Y:S01]  /*cd00*/  FMUL.FTZ R160, R20, c[0x0][0x320] ;  /* 0x0000c80014a07a20 */ /* 0x000fe20000410000 */
[----:B------:R-:W-:Y:S01]  /*cd10*/  @P0 IADD3.X R7, R182, UR6, RZ, P5, !PT ;  /* 0x00000006b6070c10 */ /* 0x000fe2000affe4ff */
[----:B------:R-:W-:Y:S02]  /*cd20*/  FMUL.FTZ R158, R21, c[0x0][0x320] ;  /* 0x0000c800159e7a20 */ /* 0x000fe40000410000 */
[----:B------:R-:W-:Y:S02]  /*cd30*/  FMUL.FTZ R156, R24, c[0x0][0x320] ;  /* 0x0000c800189c7a20 */ /* 0x000fe40000410000 */
[----:B------:R-:W-:Y:S02]  /*cd40*/  FMUL.FTZ R25, R25, c[0x0][0x320] ;  /* 0x0000c80019197a20 */ /* 0x000fe40000410000 */
[----:B------:R1:W1:Y:S01]  /*cd50*/  MUFU.TANH R159, R22 ;  /* 0x00000016009f7308 */ /* 0x0002620000002400 */
[----:B------:R-:W-:Y:S02]  /*cd60*/  FMUL.FTZ R26, R26, c[0x0][0x320] ;  /* 0x0000c8001a1a7a20 */ /* 0x000fe40000410000 */
[----:B------:R-:W-:Y:S07]  /*cd70*/  FMUL.FTZ R27, R27, c[0x0][0x320] ;  /* 0x0000c8001b1b7a20 */ /* 0x000fee0000410000 */
[----:B------:R2:W2:Y:S01]  /*cd80*/  MUFU.TANH R157, R23 ;  /* 0x00000017009d7308 */ /* 0x0004a20000002400 */
[C---:B-----5:R-:W-:Y:S09]  /*cd90*/  HMMA.16816.F32 R28, R164.reuse, R8, R28 ;  /* 0x00000008a41c723c */ /* 0x060ff2000000181c */
[----:B------:R-:W2:Y:S03]  /*cda0*/  MUFU.TANH R138, R138 ;  /* 0x0000008a008a7308 */ /* 0x000ea60000002400 */
[----:B------:R-:W-:Y:S01]  /*cdb0*/  @P0 IADD3.X R9, R219, UR6, RZ, P4, !PT ;  /* 0x00000006db090c10 */ /* 0x000fe2000a7fe4ff */
[----:B------:R-:W-:Y:S03]  /*cdc0*/  HMMA.16816.F32 R32, R164, R10, R32 ;  /* 0x0000000aa420723c */ /* 0x000fe60000001820 */
[----:B------:R-:W-:Y:S02]  /*cdd0*/  @P0 LEA.HI.X R17, R6, c[0x0][0x1cc], R9, 0x1, P6 ;  /* 0x0000730006110a11 */ /* 0x000fe400030f0c09 */
[C---:B-1----:R-:W-:Y:S01]  /*cde0*/  @P0 LEA R14, P4, R4.reuse, c[0x0][0x1c8], 0x1 ;  /* 0x00007200040e0a11 */ /* 0x042fe200078808ff */
[----:B------:R-:W1:Y:S02]  /*cdf0*/  MUFU.TANH R0, R0 ;  /* 0x0000000000007308 */ /* 0x000e640000002400 */
[----:B------:R-:W-:Y:S01]  /*ce00*/  @!PT LDS RZ, [RZ] ;  /* 0x00000000fffff984 */ /* 0x000fe20000000800 */
[----:B------:R-:W-:Y:S01]  /*ce10*/  @!PT LDS RZ, [RZ] ;  /* 0x00000000fffff984 */ /* 0x000fe20000000800 */
[----:B------:R-:W-:Y:S01]  /*ce20*/  @!PT LDS RZ, [RZ] ;  /* 0x00000000fffff984 */ /* 0x000fe20000000800 */
[----:B------:R1:W-:Y:S01]  /*ce30*/  @P0 LDGSTS.E.BYPASS.LTC128B.128 [R207+0x6100], [R16.64], !P3 ;  /* 0x0610000010cf0fae */ /* 0x0003e2000d901d52 */
[----:B---3--:R-:W-:Y:S03]  /*ce40*/  @P0 LEA.HI.X R15, R4, c[0x0][0x1cc], R7, 0x1, P4 ;  /* 0x00007300040f0a11 */ /* 0x008fe600020f0c07 */
        /* <DEDUP_REMOVED lines=21> */
[----:B------:R-:W-:Y:S01]  /*cfa0*/  @P0 LEA R22, P6, R7, c[0x0][0x1c8], 0x1 ;  /* 0x0000720007160a11 */ /* 0x000fe200078c08ff */
[----:B------:R-:W-:Y:S01]  /*cfb0*/  FMUL.FTZ R34, R34, c[0x0][0x320] ;  /* 0x0000c80022227a20 */ /* 0x000fe20000410000 */
[----:B------:R-:W-:Y:S01]  /*cfc0*/  @P0 LEA.HI.X R19, R9, c[0x0][0x1cc], R6, 0x1, P5 ;  /* 0x0000730009130a11 */ /* 0x000fe200028f0c06 */
[----:B------:R-:W1:Y:S01]  /*cfd0*/  MUFU.TANH R162, R162 ;  /* 0x000000a200a27308 */ /* 0x000e620000002400 */
[----:B--2---:R-:W-:Y:S01]  /*cfe0*/  @P0 LEA.HI.X R23, R7, c[0x0][0x1cc], R4, 0x1, P6 ;  /* 0x0000730007170a11 */ /* 0x004fe200030f0c04 */
[----:B------:R-:W-:Y:S01]  /*cff0*/  FMUL.FTZ R4, R35, c[0x0][0x320] ;  /* 0x0000c80023047a20 */ /* 0x000fe20000410000 */
[----:B------:R-:W-:Y:S01]  /*d000*/  @P0 IADD3 R8, P4, R181, UR7, RZ ;  /* 0x00000007b5080c10 */ /* 0x000fe2000ff9e0ff */
[----:B------:R-:W3:Y:S03]  /*d010*/  SHFL.IDX PT, R6, R5, RZ, 0x1c1f ;  /* 0x001c1fff05067589 */ /* 0x000ee600000e0000 */
[----:B------:R-:W-:Y:S01]  /*d020*/  @P0 IADD3.X R11, R180, UR6, RZ, P4, !PT ;  /* 0x00000006b40b0c10 */ /* 0x000fe2000a7fe4ff */
[----:B------:R-:W-:Y:S01]  /*d030*/  USHF.L.U32 UR6, UR14, 0x6, URZ ;  /* 0x000000060e067899 */ /* 0x000fe2000800063f */
[C---:B------:R-:W-:Y:S01]  /*d040*/  @P0 LEA R10, P4, R8.reuse, c[0x0][0x1c8], 0x1 ;  /* 0x00007200080a0a11 */ /* 0x040fe200078808ff */
[----:B------:R-:W2:Y:S01]  /*d050*/  MUFU.TANH R142, R142 ;  /* 0x0000008e008e7308 */ /* 0x000ea20000002400 */
[----:B------:R1:W-:Y:S02]  /*d060*/  @P0 LDGSTS.E.BYPASS.LTC128B.128 [R207+0x7100], [R22.64], !P3 ;  /* 0x0710000016cf0fae */ /* 0x0003e4000d901d52 */
[----:B------:R-:W-:Y:S01]  /*d070*/  @P0 LEA.HI.X R11, R8, c[0x0][0x1cc], R11, 0x1, P4 ;  /* 0x00007300080b0a11 */ /* 0x000fe200020f0c0b */
[----:B------:R-:W-:Y:S02]  /*d080*/  IMAD.U32 R7, RZ, RZ, UR6 ;  /* 0x00000006ff077e24 */ /* 0x000fe4000f8e00ff */
[----:B------:R-:W-:Y:S02]  /*d090*/  IMAD.U32 R8, RZ, RZ, UR16 ;  /* 0x00000010ff087e24 */ /* 0x000fe4000f8e00ff */
[----:B------:R1:W-:Y:S01]  /*d0a0*/  @P0 LDGSTS.E.BYPASS.LTC128B.128 [R207+0x9100], [R18.64], !P2 ;  /* 0x0910000012cf0fae */ /* 0x0003e2000d101d52 */
[----:B------:R-:W-:Y:S01]  /*d0b0*/  IADD3 R7, -R216, 0x1, -R7 ;  /* 0x00000001d8077810 */ /* 0x000fe20007ffe907 */
[----:B------:R-:W1:Y:S03]  /*d0c0*/  MUFU.TANH R13, R13 ;  /* 0x0000000d000d7308 */ /* 0x000e660000002400 */
[----:B------:R-:W-:Y:S02]  /*d0d0*/  IADD3 R8, -R8, UR9, R7 ;  /* 0x0000000908087c10 */ /* 0x000fe4000fffe107 */
[----:B------:R5:W-:Y:S01]  /*d0e0*/  @P0 LDGSTS.E.BYPASS.LTC128B.128 [R207+0xb100], [R10.64], !P1 ;  /* 0x0b1000000acf0fae */ /* 0x000be2000c901d52 */
[----:B------:R-:W-:Y:S02]  /*d0f0*/  PLOP3.LUT P0, PT, PT, PT, UP1, 0x40, 0x0 ;  /* 0x000000000000781c */ /* 0x000fe40003f0e818 */
[C---:B------:R-:W-:Y:S02]  /*d100*/  IADD3 R9, R8.reuse, c[0x0][0x328], RZ ;  /* 0x0000ca0008097a10 */ /* 0x040fe40007ffe0ff */
[----:B------:R-:W1:Y:S01]  /*d110*/  MUFU.TANH R160, R160 ;  /* 0x000000a000a07308 */ /* 0x000e620000002400 */
[----:B------:R-:W-:Y:S01]  /*d120*/  IADD3 R7, R8, UR15, RZ ;  /* 0x0000000f08077c10 */ /* 0x000fe2000fffe0ff */
[----:B------:R-:W0:Y:S01]  /*d130*/  LDGDEPBAR ;  /* 0x00000000000079af */ /* 0x000e220000000000 */
[--C-:B---3--:R-:W-:Y:S07]  /*d140*/  IMAD.IADD R14, R9, 0x1, R6.reuse ;  /* 0x00000001090e7824 */ /* 0x108fee00078e0206 */
[----:B------:R-:W3:Y:S10]  /*d150*/  MUFU.TANH R158, R158 ;  /* 0x0000009e009e7308 */ /* 0x000ef40000002400 */
[----:B------:R-:W1:Y:S01]  /*d160*/  MUFU.TANH R156, R156 ;  /* 0x0000009c009c7308 */ /* 0x000e620000002400 */
[----:B-----5:R-:W-:Y:S09]  /*d170*/  IMAD.IADD R11, R7, 0x1, R6 ;  /* 0x00000001070b7824 */ /* 0x020ff200078e0206 */
        /* <DEDUP_REMOVED lines=10> */
[----:B------:R-:W1:Y:S01]  /*d220*/  MUFU.TANH R4, R4 ;  /* 0x0000000400047308 */ /* 0x000e620000002400 */
[----:B------:R-:W-:-:S05]  /*d230*/  @P0 BRA `(.L_x_258) ;  /* 0x000001a000000947 */ /* 0x000fca0003800000 */
[----:B--234-:R-:W-:Y:S01]  /*d240*/  IMAD.U32 R15, RZ, RZ, UR16 ;  /* 0x00000010ff0f7e24 */ /* 0x01cfe2000f8e00ff */
        /* <DEDUP_REMOVED lines=13> */
.L_x_260:
[----:B------:R-:W-:Y:S04]  /*d320*/  MOV R6, c[0x0][0x32c] ;  /* 0x0000cb0000067a02 */ /* 0x000fe80000000f00 */
[----:B------:R-:W-:Y:S11]  /*d330*/  ISETP.NE.AND P0, PT, R6, 0x1, PT ;  /* 0x000000010600780c */ /* 0x000ff60003f05270 */
[----:B------:R-:W-:Y:S02]  /*d340*/  @!UPT UIADD3 URZ, URZ, URZ, URZ ;  /* 0x0000003f3f3ff290 */ /* 0x000fe4000fffe03f */
[----:B------:R-:W-:Y:S05]  /*d350*/  @P0 IMAD.HI.U32 R6, R15, c[0x0][0x330], RZ ;  /* 0x0000cc000f060a27 */ /* 0x000fea00078e00ff */
[----:B------:R-:W-:Y:S02]  /*d360*/  @P0 SHF.R.U32.HI R15, RZ, c[0x0][0x334], R6 ;  /* 0x0000cd00ff0f0a19 */ /* 0x000fe40000011606 */
.L_x_261:
[----:B------:R-:W-:Y:S05]  /*d370*/  BSYNC B0 ;  /* 0x0000000000007941 */ /* 0x000fea0003800000 */
.L_x_259:
[----:B------:R-:W-:Y:S04]  /*d380*/  IMAD.MOV.U32 R6, RZ, RZ, c[0x0][0x32c] ;  /* 0x0000cb00ff067624 */ /* 0x000fe800078e00ff */
[----:B------:R-:W-:Y:S04]  /*d390*/  IMAD R15, R15, R6, -UR6 ;  /* 0x800000060f0f7e24 */ /* 0x000fe8000f8e0206 */
[----:B------:R-:W-:Y:S05]  /*d3a0*/  IMAD.IADD R6, R15, 0x1, -R216 ;  /* 0x000000010f067824 */ /* 0x000fea00078e0ad8 */
[----:B------:R-:W-:Y:S02]  /*d3b0*/  IADD3 R15, R6, c[0x0][0x32c], RZ ;  /* 0x0000cb00060f7a10 */ /* 0x000fe40007ffe0ff */
[----:B------:R-:W-:Y:S02]  /*d3c0*/  IMNMX R11, R11, R6, !PT ;  /* 0x000000060b0b7217 */ /* 0x000fe40007800200 */
[----:B------:R-:W-:Y:S02]  /*d3d0*/  IMNMX R14, R14, R15, PT ;  /* 0x0000000f0e0e7217 */ /* 0x000fe40003800200 */
.L_x_258:
        /* <DEDUP_REMOVED lines=18> */
[----:B-1----:R-:W-:Y:S02]  /*d500*/  FSEL R8, R139, -INF , !P6 ;  /* 0xff8000008b087808 */ /* 0x002fe40007000000 */
        /* <DEDUP_REMOVED lines=50> */
.L_x_264:
[----:B------:R-:W-:Y:S04]  /*d830*/  MOV R9, c[0x0][0x32c] ;  /* 0x0000cb0000097a02 */ /* 0x000fe80000000f00 */
[----:B------:R-:W-:Y:S11]  /*d840*/  ISETP.NE.AND P4, PT, R9, 0x1, PT ;  /* 0x000000010900780c */ /* 0x000ff60003f85270 */
[----:B------:R-:W-:Y:S02]  /*d850*/  @!UPT UIADD3 URZ, URZ, URZ, URZ ;  /* 0x0000003f3f3ff290 */ /* 0x000fe4000fffe03f */
[----:B------:R-:W-:Y:S05]  /*d860*/  @P4 IMAD.HI.U32 R9, R12, c[0x0][0x330], RZ ;  /* 0x0000cc000c094a27 */ /* 0x000fea00078e00ff */
[----:B------:R-:W-:Y:S02]  /*d870*/  @P4 SHF.R.U32.HI R12, RZ, c[0x0][0x334], R9 ;  /* 0x0000cd00ff0c4a19 */ /* 0x000fe40000011609 */
.L_x_265:
[----:B------:R-:W-:Y:S05]  /*d880*/  BSYNC B0 ;  /* 0x0000000000007941 */ /* 0x000fea0003800000 */
.L_x_263:
[----:B------:R-:W-:Y:S04]  /*d890*/  IMAD.MOV.U32 R9, RZ, RZ, c[0x0][0x32c] ;  /* 0x0000cb00ff097624 */ /* 0x000fe800078e00ff */
[----:B------:R-:W-:Y:S04]  /*d8a0*/  IMAD R9, R12, R9, -UR6 ;  /* 0x800000060c097e24 */ /* 0x000fe8000f8e0209 */
[----:B------:R-:W-:Y:S05]  /*d8b0*/  IMAD.IADD R14, R9, 0x1, -R216 ;  /* 0x00000001090e7824 */ /* 0x000fea00078e0ad8 */
[----:B------:R-:W-:Y:S02]  /*d8c0*/  IADD3 R12, R14, c[0x0][0x32c], RZ ;  /* 0x0000cb000e0c7a10 */ /* 0x000fe40007ffe0ff */
[----:B------:R-:W-:Y:S02]  /*d8d0*/  IMNMX R7, R7, R14, !PT ;  /* 0x0000000e07077217 */ /* 0x000fe40007800200 */
[----:B------:R-:W-:Y:S02]  /*d8e0*/  IMNMX R5, R5, R12, PT ;  /* 0x0000000c05057217 */ /* 0x000fe40003800200 */
.L_x_262:
        /* <DEDUP_REMOVED lines=299> */
[----:B------:R-:W-:Y:S01]  /*eba0*/  FMUL.FTZ R87, R2, R87 ;  /* 0x0000005702577220 */ /* 0x000fe20000410000 */
[----:B------:R-:W-:Y:S01]  /*ebb0*/  F2FP.PACK_AB R102, R177, R176 ;  /* 0x000000b0b166723e */ /* 0x000fe200000000ff */
[C---:B------:R-:W-:Y:S01]  /*ebc0*/  FMUL.FTZ R88, R3.reuse, R88 ;  /* 0x0000005803587220 */ /* 0x040fe20000410000 */
        /* <DEDUP_REMOVED lines=158> */
.L_x_257:
[----:B------:R-:W1:Y:S01]  /*f5b0*/  SHFL.BFLY PT, R3, R220, 0x2, 0x1f ;  /* 0x0c401f00dc037f89 */ /* 0x000e6200000e0000 */
[----:B------:R-:W-:-:S02]  /*f5c0*/  MOV R4, RZ ;  /* 0x000000ff00047202 */ /* 0x000fc40000000f00 */
[----:B------:R-:W-:Y:S01]  /*f5d0*/  PLOP3.LUT P1, PT, PT, PT, PT, 0x8, 0x0 ;  /* 0x000000000000781c */ /* 0x000fe20003f2e170 */
[----:B------:R-:W2:Y:S01]  /*f5e0*/  SHFL.BFLY PT, R2, R217, 0x2, 0x1f ;  /* 0x0c401f00d9027f89 */ /* 0x000ea200000e0000 */
[----:B-1----:R-:W-:Y:S01]  /*f5f0*/  FADD.FTZ R6, R3, R220 ;  /* 0x000000dc03067221 */ /* 0x002fe20000010000 */
[----:B------:R-:W-:Y:S01]  /*f600*/  MOV R3, RZ ;  /* 0x000000ff00037202 */ /* 0x000fe20000000f00 */
        /* <DEDUP_REMOVED lines=23> */
[C---:B------:R-:W-:Y:S02]  /*f780*/  FMUL.FTZ R117, R4.reuse, R117 ;  /* 0x0000007504757220 */ /* 0x040fe40000410000 */
        /* <DEDUP_REMOVED lines=41> */
[----:B------:R-:W-:Y:S01]  /*fa20*/  FMUL.FTZ R97, R4, R97 ;  /* 0x0000006104617220 */ /* 0x000fe20000410000 */
[----:B------:R-:W-:Y:S01]  /*fa30*/  MOV R4, 0xff800000 ;  /* 0xff80000000047802 */ /* 0x000fe20000000f00 */
        /* <DEDUP_REMOVED lines=50> */
.L_x_224:
[----:B------:R-:W-:Y:S05]  /*fd60*/  @P1 BRA `(.L_x_267) ;  /* 0x000016a000001947 */ /* 0x000fea0003800000 */
[----:B------:R-:W1:Y:S01]  /*fd70*/  S2R R0, SR_TID.X ;  /* 0x0000000000007919 */ /* 0x000e620000002100 */
[----:B------:R-:W-:Y:S02]  /*fd80*/  F2FP.PACK_AB R128, R129, R128 ;  /* 0x000000808180723e */ /* 0x000fe400000000ff */
[----:B------:R-:W-:Y:S01]  /*fd90*/  F2FP.PACK_AB R130, R131, R130 ;  /* 0x000000828382723e */ /* 0x000fe200000000ff */
[----:B------:R-:W-:Y:S01]  /*fda0*/  BAR.SYNC.DEFER_BLOCKING 0x1, 0x100 ;  /* 0x0044000000007b1d */ /* 0x000fe20000010000 */
        /* <DEDUP_REMOVED lines=10> */
[----:B-1----:R-:W-:Y:S02]  /*fe50*/  SHF.R.S32.HI R5, RZ, 0x1f, R0 ;  /* 0x0000001fff057819 */ /* 0x002fe40000011400 */
[----:B------:R-:W-:Y:S02]  /*fe60*/  F2FP.PACK_AB R104, R105, R104 ;  /* 0x000000686968723e */ /* 0x000fe400000000ff */
[----:B------:R-:W-:-:S02]  /*fe70*/  LEA.HI R2, R5, R0, RZ, 0x2 ;  /* 0x0000000005027211 */ /* 0x000fc400078f10ff */
[----:B------:R-:W-:Y:S02]  /*fe80*/  F2FP.PACK_AB R106, R107, R106 ;  /* 0x0000006a6b6a723e */ /* 0x000fe400000000ff */
[--C-:B------:R-:W-:Y:S02]  /*fe90*/  SHF.R.S32.HI R9, RZ, 0x2, R2.reuse ;  /* 0x00000002ff097819 */ /* 0x100fe40000011402 */
[----:B------:R-:W-:Y:S02]  /*fea0*/  SHF.R.S32.HI R6, RZ, 0x1f, R2 ;  /* 0x0000001fff067819 */ /* 0x000fe40000011402 */
[----:B------:R-:W-:Y:S02]  /*feb0*/  LOP3.LUT R11, R2, 0xfffffffc, RZ, 0xc0, !PT ;  /* 0xfffffffc020b7812 */ /* 0x000fe400078ec0ff */
[----:B------:R-:W-:Y:S02]  /*fec0*/  LEA.HI R6, R6, R9, RZ, 0x3 ;  /* 0x0000000906067211 */ /* 0x000fe400078f18ff */
[----:B------:R-:W-:Y:S01]  /*fed0*/  F2FP.PACK_AB R100, R101, R100 ;  /* 0x000000646564723e */ /* 0x000fe200000000ff */
[----:B------:R-:W-:Y:S01]  /*fee0*/  IMAD.IADD R11, R0, 0x1, -R11 ;  /* 0x00000001000b7824 */ /* 0x000fe200078e0a0b */
[----:B------:R-:W-:-:S02]  /*fef0*/  LOP3.LUT R6, R6, 0xfffffff8, RZ, 0xc0, !PT ;  /* 0xfffffff806067812 */ /* 0x000fc400078ec0ff */
[----:B------:R-:W-:Y:S02]  /*ff00*/  F2FP.PACK_AB R102, R103, R102 ;  /* 0x000000666766723e */ /* 0x000fe400000000ff */
[----:B------:R-:W-:Y:S01]  /*ff10*/  F2FP.PACK_AB R36, R37, R36 ;  /* 0x000000242524723e */ /* 0x000fe200000000ff */
[----:B------:R-:W-:Y:S01]  /*ff20*/  IMAD.IADD R9, R9, 0x1, -R6 ;  /* 0x0000000109097824 */ /* 0x000fe200078e0a06 */
[----:B------:R-:W-:Y:S02]  /*ff30*/  LEA.HI R6, R5, R0, RZ, 0x5 ;  /* 0x0000000005067211 */ /* 0x000fe400078f28ff */
[----:B------:R-:W-:Y:S01]  /*ff40*/  F2FP.PACK_AB R38, R39, R38 ;  /* 0x000000262726723e */ /* 0x000fe200000000ff */
[C---:B------:R-:W-:Y:S01]  /*ff50*/  IMAD.SHL.U32 R8, R9.reuse, 0x40, RZ ;  /* 0x0000004009087824 */ /* 0x040fe200078e00ff */
[----:B------:R-:W-:Y:S02]  /*ff60*/  SHF.R.S32.HI R2, RZ, 0x5, R6 ;  /* 0x00000005ff027819 */ /* 0x000fe40000011406 */
[----:B------:R-:W-:-:S02]  /*ff70*/  LOP3.LUT R12, R9, 0x1, RZ, 0xc0, !PT ;  /* 0x00000001090c7812 */ /* 0x000fc400078ec0ff */
[----:B------:R-:W-:Y:S01]  /*ff80*/  LOP3.LUT R8, R8, 0x1c0, RZ, 0xc0, !PT ;  /* 0x000001c008087812 */ /* 0x000fe200078ec0ff */
[----:B------:R-:W-:Y:S01]  /*ff90*/  IMAD R10, R2, 0x200, R11 ;  /* 0x00000200020a7824 */ /* 0x000fe200078e020b */
[----:B------:R-:W-:Y:S02]  /*ffa0*/  ISETP.NE.U32.AND P0, PT, R12, 0x1, PT ;  /* 0x000000010c00780c */ /* 0x000fe40003f05070 */
[----:B------:R-:W-:Y:S02]  /*ffb0*/  LEA.HI R13, R8, R8, RZ, 0x1d ;  /* 0x00000008080d7211 */ /* 0x000fe400078fe8ff */
[----:B------:R-:W-:Y:S01]  /*ffc0*/  R2P PR, R9, 0x6 ;  /* 0x0000000609007804 */ /* 0x000fe20000000000 */
[----:B------:R-:W-:Y:S01]  /*ffd0*/  IMAD.MOV.U32 R9, RZ, RZ, 0x20 ;  /* 0x00000020ff097424 */ /* 0x000fe200078e00ff */
        /* <DEDUP_REMOVED lines=61> */
[----:B------:R-:W-:Y:S02]  /*103b0*/  ISETP.NE.U32.AND P1, PT, RZ, c[0x0][0x508], PT ;  /* 0x00014200ff007a0c */ /* 0x000fe40003f25070 */
[----:B------:R-:W-:Y:S01]  /*103c0*/  ISETP.NE.U32.AND P0, PT, RZ, c[0x0][0x500], PT ;  /* 0x00014000ff007a0c */ /* 0x000fe20003f05070 */
[----:B------:R-:W-:Y:S01]  /*103d0*/  STS [R13+0x4480], R38 ;  /* 0x004480260d007388 */ /* 0x000fe20000000800 */
[----:B------:R-:W-:Y:S02]  /*103e0*/  ISETP.NE.AND.EX P1, PT, RZ, c[0x0][0x50c], PT, P1 ;  /* 0x00014300ff007a0c */ /* 0x000fe40003f25310 */
[----:B------:R-:W-:Y:S01]  /*103f0*/  ISETP.NE.AND.EX P0, PT, RZ, c[0x0][0x504], PT, P0 ;  /* 0x00014100ff007a0c */ /* 0x000fe20003f05300 */
        /* <DEDUP_REMOVED lines=17> */
[----:B------:R2:W-:Y:S04]  /*10510*/  STS [R15+0x8400], R74 ;  /* 0x0084004a0f007388 */ /* 0x0005e80000000800 */
[----:B------:R-:W-:Y:S04]  /*10520*/  STS [R17+0x8080], R76 ;  /* 0x0080804c11007388 */ /* 0x000fe80000000800 */
[----:B------:R-:W-:Y:S04]  /*10530*/  STS [R17+0x8480], R78 ;  /* 0x0084804e11007388 */ /* 0x000fe80000000800 */
[----:B------:R-:W-:Y:S04]  /*10540*/  STS [R9+0x8000], R80 ;  /* 0x0080005009007388 */ /* 0x000fe80000000800 */
[----:B------:R3:W-:Y:S01]  /*10550*/  STS [R9+0x8400], R82 ;  /* 0x0084005209007388 */ /* 0x0007e20000000800 */
[----:B-1----:R-:W-:-:S03]  /*10560*/  IMAD.MOV.U32 R13, RZ, RZ, 0x4 ;  /* 0x00000004ff0d7424 */ /* 0x002fc600078e00ff */
[----:B------:R-:W-:Y:S04]  /*10570*/  STS [R19+0x8080], R84 ;  /* 0x0080805413007388 */ /* 0x000fe80000000800 */
[----:B------:R1:W-:Y:S01]  /*10580*/  STS [R19+0x8480], R86 ;  /* 0x0084805613007388 */ /* 0x0003e20000000800 */
[----:B--2---:R-:W-:-:S03]  /*10590*/  IMAD.WIDE R14, R208, R13, c[0x0][0x500] ;  /* 0x00014000d00e7625 */ /* 0x004fc600078e020d */
[----:B------:R2:W-:Y:S04]  /*105a0*/  STS [R21+0x8000], R88 ;  /* 0x0080005815007388 */ /* 0x0005e80000000800 */
[----:B------:R2:W-:Y:S04]  /*105b0*/  STS [R21+0x8400], R90 ;  /* 0x0084005a15007388 */ /* 0x0005e80000000800 */
[----:B------:R2:W-:Y:S04]  /*105c0*/  STS [R23+0x8080], R92 ;  /* 0x0080805c17007388 */ /* 0x0005e80000000800 */
[----:B------:R2:W-:Y:S04]  /*105d0*/  STS [R23+0x8480], R94 ;  /* 0x0084805e17007388 */ /* 0x0005e80000000800 */
[----:B------:R2:W-:Y:S04]  /*105e0*/  STS [R25+0x8000], R96 ;  /* 0x0080006019007388 */ /* 0x0005e80000000800 */
[----:B------:R2:W-:Y:S04]  /*105f0*/  STS [R25+0x8400], R3 ;  /* 0x0084000319007388 */ /* 0x0005e80000000800 */
[----:B------:R-:W-:Y:S01]  /*10600*/  BAR.SYNC.DEFER_BLOCKING 0x1, 0x100 ;  /* 0x0044000000007b1d */ /* 0x000fe20000010000 */
[----:B------:R-:W-:-:S02]  /*10610*/  IMAD.MOV.U32 R8, RZ, RZ, c[0x0][0x388] ;  /* 0x0000e200ff087624 */ /* 0x000fc400078e00ff */
[----:B------:R-:W-:-:S03]  /*10620*/  @P1 IMAD.WIDE R12, R208, R13, c[0x0][0x508] ;  /* 0x00014200d00c1625 */ /* 0x000fc600078e020d */
[----:B---3--:R-:W3:Y:S04]  /*10630*/  @P0 LDG.E R9, [R14.64] ;  /* 0x000000120e090981 */ /* 0x008ee8000c1e1900 */
[----:B------:R2:W5:Y:S01]  /*10640*/  @P1 LDG.E R8, [R12.64] ;  /* 0x000000120c081981 */ /* 0x000562000c1e1900 */
[----:B-1----:R-:W-:Y:S02]  /*10650*/  CS2R R18, SRZ ;  /* 0x0000000000127805 */ /* 0x002fe4000001ff00 */
[--C-:B---3--:R-:W-:Y:S01]  /*10660*/  @P0 SHF.R.S32.HI R19, RZ, 0x1f, R9.reuse ;  /* 0x0000001fff130819 */ /* 0x108fe20000011409 */
[----:B------:R-:W-:Y:S01]  /*10670*/  @P0 IMAD.MOV.U32 R18, RZ, RZ, R9 ;  /* 0x000000ffff120224 */ /* 0x000fe200078e0009 */
[----:B------:R-:W-:Y:S05]  /*10680*/  @P1 BRA `(.L_x_268) ;  /* 0x0000004000001947 */ /* 0x000fea0003800000 */
[----:B--2---:R-:W-:Y:S05]  /*10690*/  @!P0 BRA `(.L_x_268) ;  /* 0x0000003000008947 */ /* 0x004fea0003800000 */
[----:B-----5:R-:W2:Y:S04]  /*106a0*/  LDG.E R8, [R14.64] ;  /* 0x000000120e087981 */ /* 0x020ea8000c1e1900 */
[----:B------:R-:W2:Y:S02]  /*106b0*/  LDG.E R3, [R14.64+0x4] ;  /* 0x000004120e037981 */ /* 0x000ea4000c1e1900 */
[----:B--2---:R-:W-:-:S02]  /*106c0*/  IADD3 R8, -R8, R3, RZ ;  /* 0x0000000308087210 */ /* 0x004fc40007ffe1ff */
.L_x_268:
[----:B--2---:R-:W-:Y:S01]  /*106d0*/  LOP3.LUT R9, R6, 0xffffffe0, RZ, 0xc0, !PT ;  /* 0xffffffe006097812 */ /* 0x004fe200078ec0ff */
[----:B------:R-:W1:Y:S01]  /*106e0*/  S2R R57, SR_CTAID.X ;  /* 0x0000000000397919 */ /* 0x000e620000002500 */
[----:B------:R-:W-:Y:S01]  /*106f0*/  SHF.R.S32.HI R13, RZ, 0x1f, R2 ;  /* 0x0000001fff0d7819 */ /* 0x000fe20000011402 */
[----:B------:R-:W-:Y:S01]  /*10700*/  IMAD.MOV.U32 R3, RZ, RZ, c[0x0][0x4e8] ;  /* 0x00013a00ff037624 */ /* 0x000fe200078e00ff */
[----:B------:R-:W-:Y:S01]  /*10710*/  LEA.HI R10, R11, R11, RZ, 0x1 ;  /* 0x0000000b0b0a7211 */ /* 0x000fe200078f08ff */
[----:B------:R-:W-:Y:S01]  /*10720*/  IMAD.IADD R9, R0, 0x1, -R9 ;  /* 0x0000000100097824 */ /* 0x000fe200078e0a09 */
[----:B------:R-:W2:Y:S01]  /*10730*/  S2R R14, SR_CTAID.Y ;  /* 0x00000000000e7919 */ /* 0x000ea20000002600 */
[----:B------:R-:W-:Y:S01]  /*10740*/  LEA.HI R13, R13, R2, RZ, 0x3 ;  /* 0x000000020d0d7211 */ /* 0x000fe200078f18ff */
[----:B------:R-:W-:Y:S01]  /*10750*/  IMAD.WIDE.U32 R16, R18, c[0x0][0x3a0], RZ ;  /* 0x0000e80012107a25 */ /* 0x000fe200078e00ff */
[----:B------:R-:W-:Y:S01]  /*10760*/  ISETP.NE.AND P1, PT, R3, 0x1, PT ;  /* 0x000000010300780c */ /* 0x000fe20003f25270 */
[----:B------:R-:W-:Y:S01]  /*10770*/  BSSY B0, `(.L_x_269) ;  /* 0x0000081000007945 */ /* 0x000fe20003800000 */
[----:B------:R-:W-:Y:S01]  /*10780*/  SHF.R.S32.HI R6, RZ, 0x1f, R9 ;  /* 0x0000001fff067819 */ /* 0x000fe20000011409 */
[----:B------:R-:W-:Y:S01]  /*10790*/  IMAD.MOV.U32 R23, RZ, RZ, R19 ;  /* 0x000000ffff177224 */ /* 0x000fe200078e0013 */
[----:B------:R-:W-:-:S02]  /*107a0*/  LOP3.LUT R13, R13, 0xffffff8, RZ, 0xc0, !PT ;  /* 0x0ffffff80d0d7812 */ /* 0x000fc400078ec0ff */
[----:B------:R-:W-:Y:S02]  /*107b0*/  LEA.HI R3, R6, R9, RZ, 0x2 ;  /* 0x0000000906037211 */ /* 0x000fe400078f10ff */
[----:B------:R-:W-:Y:S02]  /*107c0*/  LOP3.LUT R10, R10, 0x1ffffffe, RZ, 0xc0, !PT ;  /* 0x1ffffffe0a0a7812 */ /* 0x000fe400078ec0ff */
[----:B------:R-:W-:Y:S02]  /*107d0*/  IADD3 R2, -R13, R2, RZ ;  /* 0x000000020d027210 */ /* 0x000fe40007ffe1ff */
[-C--:B------:R-:W-:Y:S02]  /*107e0*/  LEA.HI R6, R5, R0.reuse, RZ, 0x3 ;  /* 0x0000000005067211 */ /* 0x080fe400078f18ff */
[----:B------:R-:W-:Y:S02]  /*107f0*/  SHF.R.S32.HI R3, RZ, 0x2, R3 ;  /* 0x00000002ff037819 */ /* 0x000fe40000011403 */
[----:B------:R-:W-:Y:S01]  /*10800*/  LOP3.LUT P2, RZ, R9, 0x3, RZ, 0xc0, !PT ;  /* 0x0000000309ff7812 */ /* 0x000fe2000784c0ff */
[----:B------:R-:W-:Y:S01]  /*10810*/  IMAD.IADD R9, R11, 0x1, -R10 ;  /* 0x000000010b097824 */ /* 0x000fe200078e0a0a */
[----:B------:R-:W-:Y:S01]  /*10820*/  LOP3.LUT R11, R6, 0xfffffff8, RZ, 0xc0, !PT ;  /* 0xfffffff8060b7812 */ /* 0x000fe200078ec0ff */
[----:B------:R-:W-:Y:S01]  /*10830*/  IMAD R2, R2, 0x10, R3 ;  /* 0x0000001002027824 */ /* 0x000fe200078e0203 */
[-C--:B------:R-:W-:Y:S01]  /*10840*/  LEA.HI R5, R5, R0.reuse, RZ, 0x6 ;  /* 0x0000000005057211 */ /* 0x080fe200078f30ff */
[----:B------:R-:W-:Y:S01]  /*10850*/  IMAD R3, R19, c[0x0][0x3a0], RZ ;  /* 0x0000e80013037a24 */ /* 0x000fe200078e02ff */
[----:B------:R-:W-:Y:S01]  /*10860*/  IADD3 R11, -R11, R0, RZ ;  /* 0x000000000b0b7210 */ /* 0x000fe20007ffe1ff */
[----:B------:R-:W-:Y:S01]  /*10870*/  IMAD R0, R9, 0x8, R2 ;  /* 0x0000000809007824 */ /* 0x000fe200078e0202 */
[----:B--2---:R-:W-:Y:S01]  /*10880*/  SHF.R.S32.HI R9, RZ, 0x1f, R14 ;  /* 0x0000001fff097819 */ /* 0x004fe2000001140e */
[----:B------:R-:W-:Y:S01]  /*10890*/  IMAD R3, R18, c[0x0][0x3a4], R3 ;  /* 0x0000e90012037a24 */ /* 0x000fe200078e0203 */
[----:B------:R-:W-:Y:S01]  /*108a0*/  MOV R22, R18 ;  /* 0x0000001200167202 */ /* 0x000fe20000000f00 */
[----:B-1----:R-:W-:Y:S01]  /*108b0*/  IMAD R13, R57, 0x80, R0 ;  /* 0x00000080390d7824 */ /* 0x002fe200078e0200 */
[----:B------:R-:W-:Y:S01]  /*108c0*/  SHF.R.S32.HI R6, RZ, 0x3, R6 ;  /* 0x00000003ff067819 */ /* 0x000fe20000011406 */
[----:B------:R-:W-:-:S02]  /*108d0*/  IMAD R15, R9, c[0x0][0x490], RZ ;  /* 0x00012400090f7a24 */ /* 0x000fc400078e02ff */
[----:B------:R-:W-:Y:S01]  /*108e0*/  @P1 IMAD.HI.U32 R0, R13, c[0x0][0x4ec], RZ ;  /* 0x00013b000d001a27 */ /* 0x000fe200078e00ff */
[----:B------:R-:W-:Y:S02]  /*108f0*/  MOV R20, R13 ;  /* 0x0000000d00147202 */ /* 0x000fe40000000f00 */
[----:B------:R-:W-:Y:S01]  /*10900*/  LEA R10, R11, R6, 0x5 ;  /* 0x000000060b0a7211 */ /* 0x000fe200078e28ff */
[----:B------:R-:W-:Y:S01]  /*10910*/  IMAD.IADD R17, R17, 0x1, R3 ;  /* 0x0000000111117824 */ /* 0x000fe200078e0203 */
[----:B------:R-:W-:Y:S01]  /*10920*/  @P1 SHF.R.U32.HI R20, RZ, c[0x0][0x4f0], R0 ;  /* 0x00013c00ff141a19 */ /* 0x000fe20000011600 */
[----:B------:R-:W-:Y:S01]  /*10930*/  IMAD.WIDE.U32 R22, R14, c[0x0][0x490], R22 ;  /* 0x000124000e167a25 */ /* 0x000fe200078e0016 */
[----:B------:R-:W-:Y:S02]  /*10940*/  SHF.R.S32.HI R3, RZ, 0x1f, R208 ;  /* 0x0000001fff037819 */ /* 0x000fe400000114d0 */
[----:B------:R-:W-:Y:S01]  /*10950*/  SEL R208, R208, RZ, !P0 ;  /* 0x000000ffd0d07207 */ /* 0x000fe20004000000 */
[----:B------:R-:W-:Y:S01]  /*10960*/  IMAD R15, R14, c[0x0][0x494], R15 ;  /* 0x000125000e0f7a24 */ /* 0x000fe200078e020f */
[----:B------:R-:W-:Y:S01]  /*10970*/  SEL R3, R3, RZ, !P0 ;  /* 0x000000ff03037207 */ /* 0x000fe20004000000 */
[----:B------:R-:W-:-:S02]  /*10980*/  IMAD.MOV R12, RZ, RZ, -R20 ;  /* 0x000000ffff0c7224 */ /* 0x000fc400078e0a14 */
[----:B------:R-:W-:Y:S02]  /*10990*/  IMAD.IADD R23, R23, 0x1, R15 ;  /* 0x0000000117177824 */ /* 0x000fe400078e020f */
[----:B------:R-:W-:Y:S02]  /*109a0*/  IMAD R9, R9, c[0x0][0x3e8], RZ ;  /* 0x0000fa0009097a24 */ /* 0x000fe400078e02ff */
[----:B------:R-:W-:Y:S02]  /*109b0*/  IMAD R12, R12, c[0x0][0x4e8], R13 ;  /* 0x00013a000c0c7a24 */ /* 0x000fe400078e020d */
[----:B------:R-:W-:Y:S02]  /*109c0*/  IMAD R13, R3, c[0x0][0x498], RZ ;  /* 0x00012600030d7a24 */ /* 0x000fe400078e02ff */
[----:B------:R-:W-:-:S04]  /*109d0*/  IMAD.WIDE.U32 R22, R208, c[0x0][0x498], R22 ;  /* 0x00012600d0167a25 */ /* 0x000fc800078e0016 */
[C---:B------:R-:W-:Y:S02]  /*109e0*/  IMAD R9, R14.reuse, c[0x0][0x3ec], R9 ;  /* 0x0000fb000e097a24 */ /* 0x040fe400078e0209 */
[----:B------:R-:W-:Y:S01]  /*109f0*/  IMAD.WIDE.U32 R14, R14, c[0x0][0x3e8], R16 ;  /* 0x0000fa000e0e7a25 */ /* 0x000fe200078e0010 */
[----:B------:R-:W-:Y:S02]  /*10a00*/  SHF.R.S32.HI R16, RZ, 0x1f, R20 ;  /* 0x0000001fff107819 */ /* 0x000fe40000011414 */
[----:B------:R-:W-:Y:S01]  /*10a10*/  IADD3 R20, P0, R20, R22, RZ ;  /* 0x0000001614147210 */ /* 0x000fe20007f1e0ff */
[----:B------:R-:W-:Y:S01]  /*10a20*/  IMAD R13, R208, c[0x0][0x49c], R13 ;  /* 0x00012700d00d7a24 */ /* 0x000fe200078e020d */
[----:B------:R-:W-:Y:S01]  /*10a30*/  SHF.R.S32.HI R17, RZ, 0x1f, R12 ;  /* 0x0000001fff117819 */ /* 0x000fe2000001140c */
[----:B------:R-:W-:Y:S01]  /*10a40*/  IMAD.SHL.U32 R0, R6, 0x40, RZ ;  /* 0x0000004006007824 */ /* 0x000fe200078e00ff */
[----:B------:R-:W-:Y:S01]  /*10a50*/  IADD3 R15, R15, R9, RZ ;  /* 0x000000090f0f7210 */ /* 0x000fe20007ffe0ff */
[----:B------:R-:W-:Y:S01]  /*10a60*/  IMAD R10, R57, 0x80, R10 ;  /* 0x00000080390a7824 */ /* 0x000fe200078e020a */
[----:B------:R-:W-:Y:S01]  /*10a70*/  IADD3.X R21, R16, R23, R13, P0, !PT ;  /* 0x0000001710157210 */ /* 0x000fe200007fe40d */
[----:B------:R-:W-:Y:S01]  /*10a80*/  IMAD R17, R17, c[0x0][0x488], RZ ;  /* 0x0001220011117a24 */ /* 0x000fe200078e02ff */
[----:B------:R-:W-:Y:S01]  /*10a90*/  LOP3.LUT R13, R0, 0x1c0, RZ, 0xc0, !PT ;  /* 0x000001c0000d7812 */ /* 0x000fe200078ec0ff */
[----:B------:R-:W-:-:S02]  /*10aa0*/  IMAD.SHL.U32 R0, R11, 0x8, RZ ;  /* 0x000000080b007824 */ /* 0x000fc400078e00ff */
[----:B------:R-:W-:-:S04]  /*10ab0*/  IMAD.WIDE.U32 R20, R12, c[0x0][0x488], R20 ;  /* 0x000122000c147a25 */ /* 0x000fc800078e0014 */
[----:B------:R-:W-:Y:S01]  /*10ac0*/  IMAD R17, R12, c[0x0][0x48c], R17 ;  /* 0x000123000c117a24 */ /* 0x000fe200078e0211 */
[----:B------:R-:W-:Y:S01]  /*10ad0*/  LOP3.LUT R12, R13, 0x38, R0, 0xf8, !PT ;  /* 0x000000380d0c7812 */ /* 0x000fe200078ef800 */
[----:B------:R-:W-:Y:S01]  /*10ae0*/  IMAD R11, R3, c[0x0][0x3f0], RZ ;  /* 0x0000fc00030b7a24 */ /* 0x000fe200078e02ff */
[----:B------:R-:W-:Y:S01]  /*10af0*/  SHF.R.U32.HI R3, RZ, 0x3, R13 ;  /* 0x00000003ff037819 */ /* 0x000fe2000001160d */
[----:B------:R-:W-:Y:S01]  /*10b00*/  @P1 IMAD.HI.U32 R18, R10, c[0x0][0x4ec], RZ ;  /* 0x00013b000a121a27 */ /* 0x000fe200078e00ff */
[----:B------:R-:W-:Y:S02]  /*10b10*/  LEA R13, P0, R20, c[0x0][0x450], 0x2 ;  /* 0x00011400140d7a11 */ /* 0x000fe400078010ff */
[----:B------:R-:W-:Y:S01]  /*10b20*/  IADD3 R17, R21, R17, RZ ;  /* 0x0000001115117210 */ /* 0x000fe20007ffe0ff */
[----:B------:R-:W-:Y:S01]  /*10b30*/  IMAD R11, R208, c[0x0][0x3f4], R11 ;  /* 0x0000fd00d00b7a24 */ /* 0x000fe200078e020b */
[----:B------:R-:W-:Y:S01]  /*10b40*/  LOP3.LUT R3, R12, R3, RZ, 0x3c, !PT ;  /* 0x000000030c037212 */ /* 0x000fe200078e3cff */
[----:B------:R-:W-:Y:S01]  /*10b50*/  IMAD.WIDE.U32 R14, R208, c[0x0][0x3f0], R14 ;  /* 0x0000fc00d00e7a25 */ /* 0x000fe200078e000e */
[----:B------:R-:W-:Y:S01]  /*10b60*/  LEA.HI.X R17, R20, c[0x0][0x454], R17, 0x2, P0 ;  /* 0x0001150014117a11 */ /* 0x000fe200000f1411 */
[----:B------:R-:W-:Y:S02]  /*10b70*/  SHFL.IDX PT, R34, R13, RZ, 0x1c1f ;  /* 0x001c1fff0d227589 */ /* 0x000fe400000e0000 */
[----:B------:R-:W-:Y:S01]  /*10b80*/  IMAD.MOV.U32 R9, RZ, RZ, R10 ;  /* 0x000000ffff097224 */ /* 0x000fe200078e000a */
[----:B------:R-:W-:Y:S01]  /*10b90*/  @P1 SHF.R.U32.HI R9, RZ, c[0x0][0x4f0], R18 ;  /* 0x00013c00ff091a19 */ /* 0x000fe20000011612 */
[----:B------:R-:W1:Y:S01]  /*10ba0*/  SHFL.IDX PT, R35, R17, RZ, 0x1c1f ;  /* 0x001c1fff11237589 */ /* 0x000e6200000e0000 */
[----:B------:R-:W-:Y:S01]  /*10bb0*/  IMAD.IADD R15, R15, 0x1, R11 ;  /* 0x000000010f0f7824 */ /* 0x000fe200078e020b */
[----:B------:R-:W-:Y:S01]  /*10bc0*/  LEA R11, R57, R2, 0x7 ;  /* 0x00000002390b7211 */ /* 0x000fe200078e38ff */
[----:B-----5:R-:W-:Y:S01]  /*10bd0*/  IMAD R2, R8, c[0x0][0x4e8], RZ ;  /* 0x00013a0008027a24 */ /* 0x020fe200078e02ff */
[----:B------:R-:W-:Y:S01]  /*10be0*/  SHFL.IDX PT, R48, R13, 0x1, 0x1c1f ;  /* 0x003c1f000d307f89 */ /* 0x000fe200000e0000 */
[--C-:B------:R-:W-:Y:S01]  /*10bf0*/  IMAD.MOV R19, RZ, RZ, -R9.reuse ;  /* 0x000000ffff137224 */ /* 0x100fe200078e0a09 */
[----:B------:R-:W-:Y:S01]  /*10c00*/  SHF.R.S32.HI R12, RZ, 0x1f, R9 ;  /* 0x0000001fff0c7819 */ /* 0x000fe20000011409 */
[----:B------:R-:W-:Y:S01]  /*10c10*/  IMAD.WIDE.U32 R14, R9, c[0x0][0x3e0], R14 ;  /* 0x0000f800090e7a25 */ /* 0x000fe200078e000e */
[----:B------:R-:W2:Y:S01]  /*10c20*/  SHFL.IDX PT, R49, R17, 0x1, 0x1c1f ;  /* 0x003c1f0011317f89 */ /* 0x000ea200000e0000 */
[----:B------:R-:W-:-:S02]  /*10c30*/  IADD3 R21, R11, 0x8, RZ ;  /* 0x000000080b157810 */ /* 0x000fc40007ffe0ff */
[----:B------:R-:W-:Y:S01]  /*10c40*/  IMAD R19, R19, c[0x0][0x4e8], R10 ;  /* 0x00013a0013137a24 */ /* 0x000fe200078e020a */
[-C--:B------:R-:W-:Y:S01]  /*10c50*/  ISETP.GE.OR P0, PT, R11, R2.reuse, P2 ;  /* 0x000000020b00720c */ /* 0x080fe20001706670 */
[----:B------:R-:W-:Y:S01]  /*10c60*/  IMAD R12, R12, c[0x0][0x3e0], RZ ;  /* 0x0000f8000c0c7a24 */ /* 0x000fe200078e02ff */
[----:B------:R-:W-:Y:S01]  /*10c70*/  ISETP.GE.OR P2, PT, R21, R2, P2 ;  /* 0x000000021500720c */ /* 0x000fe20001746670 */
[----:B------:R-:W-:Y:S01]  /*10c80*/  IMAD.SHL.U32 R10, R5, 0x8, RZ ;  /* 0x00000008050a7824 */ /* 0x000fe200078e00ff */
[----:B------:R-:W-:Y:S01]  /*10c90*/  SHF.R.S32.HI R8, RZ, 0x1f, R19 ;  /* 0x0000001fff087819 */ /* 0x000fe20000011413 */
[----:B------:R-:W-:Y:S01]  /*10ca0*/  IMAD R12, R9, c[0x0][0x3e4], R12 ;  /* 0x0000f900090c7a24 */ /* 0x000fe200078e020c */
[----:B------:R-:W-:Y:S02]  /*10cb0*/  LEA R57, R57, R6, 0x7 ;  /* 0x0000000639397211 */ /* 0x000fe400078e38ff */
[----:B------:R-:W-:Y:S01]  /*10cc0*/  LOP3.LUT R10, R3, 0x7ffffe00, R10, 0xf8, !PT ;  /* 0x7ffffe00030a7812 */ /* 0x000fe200078ef80a */
[----:B------:R-:W-:-:S02]  /*10cd0*/  IMAD.IADD R15, R15, 0x1, R12 ;  /* 0x000000010f0f7824 */ /* 0x000fc400078e020c */
[----:B------:R-:W-:Y:S01]  /*10ce0*/  IMAD R8, R8, c[0x0][0x3d8], RZ ;  /* 0x0000f60008087a24 */ /* 0x000fe200078e02ff */
[----:B------:R-:W-:Y:S01]  /*10cf0*/  SHF.L.U32 R58, R10, 0x1, RZ ;  /* 0x000000010a3a7819 */ /* 0x000fe200000006ff */
[----:B-1----:R1:W-:Y:S01]  /*10d00*/  @!P0 ST.E [R34.64], R4 ;  /* 0x0000000422008985 */ /* 0x0023e2000c101912 */
[----:B------:R-:W-:-:S04]  /*10d10*/  IMAD.WIDE.U32 R32, R19, c[0x0][0x3d8], R14 ;  /* 0x0000f60013207a25 */ /* 0x000fc800078e000e */
[----:B------:R-:W-:Y:S01]  /*10d20*/  IMAD R3, R19, c[0x0][0x3dc], R8 ;  /* 0x0000f70013037a24 */ /* 0x000fe200078e0208 */
[C---:B------:R-:W-:Y:S01]  /*10d30*/  LEA R56, P0, R32.reuse, c[0x0][0x380], 0x1 ;  /* 0x0000e00020387a11 */ /* 0x040fe200078008ff */
[----:B--2---:R1:W-:Y:S02]  /*10d40*/  @!P2 ST.E [R48.64], R7 ;  /* 0x000000073000a985 */ /* 0x0043e4000c101912 */
[----:B------:R-:W-:Y:S02]  /*10d50*/  IMAD.IADD R3, R33, 0x1, R3 ;  /* 0x0000000121037824 */ /* 0x000fe400078e0203 */
        /* <DEDUP_REMOVED lines=34> */
.L_x_270:
[----:B--2---:R-:W-:Y:S05]  /*10f80*/  BSYNC B0 ;  /* 0x0000000000007941 */ /* 0x004fea0003800000 */
.L_x_269:
        /* <DEDUP_REMOVED lines=23> */
.L_x_272:
[----:B------:R-:W-:Y:S05]  /*11100*/  BSYNC B0 ;  /* 0x0000000000007941 */ /* 0x000fea0003800000 */
.L_x_271:
[----:B------:R-:W-:Y:S01]  /*11110*/  IADD3 R3, R57, 0x40, RZ ;  /* 0x0000004039037810 */ /* 0x000fe20007ffe0ff */
[----:B--2---:R2:W1:Y:S01]  /*11120*/  SHFL.IDX PT, R17, R55, 0x2, 0x181f ;  /* 0x00581f0037117f89 */ /* 0x00446200000e0000 */
        /* <DEDUP_REMOVED lines=21> */
.L_x_274:
[----:B------:R-:W-:Y:S05]  /*11280*/  BSYNC B0 ;  /* 0x0000000000007941 */ /* 0x000fea0003800000 */
.L_x_273:
        /* <DEDUP_REMOVED lines=24> */
.L_x_267:
        /* <DEDUP_REMOVED lines=18> */
.L_x_275:
[----:B-1----:R-:W1:Y:S01]  /*11530*/  S2R R0, SR_TID.X ;  /* 0x0000000000007919 */ /* 0x002e620000002100 */
[----:B------:R-:W-:Y:S01]  /*11540*/  SHF.R.S32.HI R9, RZ, 0x1f, R208 ;  /* 0x0000001fff097819 */ /* 0x000fe200000114d0 */
[----:B------:R-:W-:Y:S01]  /*11550*/  BSSY B0, `(.L_x_276) ;  /* 0x0000028000007945 */ /* 0x000fe20003800000 */
[----:B------:R-:W-:-:S02]  /*11560*/  SEL R208, R208, RZ, !P1 ;  /* 0x000000ffd0d07207 */ /* 0x000fc40004800000 */
[----:B------:R-:W-:Y:S02]  /*11570*/  SEL R9, R9, RZ, !P1 ;  /* 0x000000ff09097207 */ /* 0x000fe40004800000 */
[----:B-1----:R-:W-:-:S13]  /*11580*/  ISETP.GT.AND P0, PT, R0, 0x7f, PT ;  /* 0x0000007f0000780c */ /* 0x002fda0003f04270 */
        /* <DEDUP_REMOVED lines=9> */
[----:B------:R-:W-:Y:S01]  /*11620*/  MOV R10, R12 ;  /* 0x0000000c000a7202 */ /* 0x000fe20000000f00 */
[----:B------:R-:W-:Y:S01]  /*11630*/  IMAD.MOV.U32 R6, RZ, RZ, R7 ;  /* 0x000000ffff067224 */ /* 0x000fe200078e0007 */
[----:B------:R-:W-:-:S13]  /*11640*/  ISETP.NE.AND P0, PT, R3, 0x1, PT ;  /* 0x000000010300780c */ /* 0x000fda0003f05270 */
[----:B------:R-:W-:-:S05]  /*11650*/  @P0 IMAD.HI.U32 R5, R7, c[0x0][0x4ec], RZ ;  /* 0x00013b0007050a27 */ /* 0x000fca00078e00ff */
[----:B------:R-:W-:Y:S01]  /*11660*/  @P0 SHF.R.U32.HI R6, RZ, c[0x0][0x4f0], R5 ;  /* 0x00013c00ff060a19 */ /* 0x000fe20000011605 */
[----:B-1----:R-:W-:Y:S01]  /*11670*/  IMAD.WIDE.U32 R10, R4, c[0x0][0x490], R10 ;  /* 0x00012400040a7a25 */ /* 0x002fe200078e000a */
[----:B------:R-:W-:Y:S02]  /*11680*/  SHF.R.S32.HI R3, RZ, 0x1f, R4 ;  /* 0x0000001fff037819 */ /* 0x000fe40000011404 */
[----:B------:R-:W-:-:S03]  /*11690*/  SHF.R.S32.HI R8, RZ, 0x1f, R6 ;  /* 0x0000001fff087819 */ /* 0x000fc60000011406 */
[----:B------:R-:W-:-:S04]  /*116a0*/  IMAD R3, R3, c[0x0][0x490], RZ ;  /* 0x0001240003037a24 */ /* 0x000fc800078e02ff */
[----:B------:R-:W-:Y:S01]  /*116b0*/  IMAD R3, R4, c[0x0][0x494], R3 ;  /* 0x0001250004037a24 */ /* 0x000fe200078e0203 */
[----:B------:R-:W-:-:S03]  /*116c0*/  IADD3 R4, -R6, RZ, RZ ;  /* 0x000000ff06047210 */ /* 0x000fc60007ffe1ff */
[----:B------:R-:W-:Y:S02]  /*116d0*/  IMAD.IADD R11, R3, 0x1, R11 ;  /* 0x00000001030b7824 */ /* 0x000fe400078e020b */
[----:B------:R-:W-:Y:S02]  /*116e0*/  IMAD R3, R9, c[0x0][0x498], RZ ;  /* 0x0001260009037a24 */ /* 0x000fe400078e02ff */
[----:B------:R-:W-:Y:S02]  /*116f0*/  IMAD R4, R4, c[0x0][0x4e8], R7 ;  /* 0x00013a0004047a24 */ /* 0x000fe400078e0207 */
[----:B------:R-:W-:-:S03]  /*11700*/  IMAD.WIDE.U32 R10, R208, c[0x0][0x498], R10 ;  /* 0x00012600d00a7a25 */ /* 0x000fc600078e000a */
[----:B------:R-:W-:Y:S01]  /*11710*/  SHF.R.S32.HI R5, RZ, 0x1f, R4 ;  /* 0x0000001fff057819 */ /* 0x000fe20000011404 */
[----:B------:R-:W-:Y:S01]  /*11720*/  IMAD R3, R208, c[0x0][0x49c], R3 ;  /* 0x00012700d0037a24 */ /* 0x000fe200078e0203 */
[----:B------:R-:W-:-:S03]  /*11730*/  IADD3 R6, P0, R6, R10, RZ ;  /* 0x0000000a06067210 */ /* 0x000fc60007f1e0ff */
[----:B------:R-:W-:Y:S01]  /*11740*/  IMAD R5, R5, c[0x0][0x488], RZ ;  /* 0x0001220005057a24 */ /* 0x000fe200078e02ff */
[----:B------:R-:W-:Y:S02]  /*11750*/  IADD3.X R7, R8, R11, R3, P0, !PT ;  /* 0x0000000b08077210 */ /* 0x000fe400007fe403 */
[----:B------:R-:W-:Y:S01]  /*11760*/  MOV R3, 0xff800000 ;  /* 0xff80000000037802 */ /* 0x000fe20000000f00 */
[C---:B------:R-:W-:Y:S02]  /*11770*/  IMAD R5, R4.reuse, c[0x0][0x48c], R5 ;  /* 0x0001230004057a24 */ /* 0x040fe400078e0205 */
[----:B------:R-:W-:-:S05]  /*11780*/  IMAD.WIDE.U32 R6, R4, c[0x0][0x488], R6 ;  /* 0x0001220004067a25 */ /* 0x000fca00078e0006 */
[----:B------:R-:W-:Y:S02]  /*11790*/  IADD3 R5, R7, R5, RZ ;  /* 0x0000000507057210 */ /* 0x000fe40007ffe0ff */
[----:B------:R-:W-:-:S04]  /*117a0*/  LEA R4, P0, R6, c[0x0][0x450], 0x2 ;  /* 0x0001140006047a11 */ /* 0x000fc800078010ff */
[----:B------:R-:W-:-:S05]  /*117b0*/  LEA.HI.X R5, R6, c[0x0][0x454], R5, 0x2, P0 ;  /* 0x0001150006057a11 */ /* 0x000fca00000f1405 */
[----:B------:R1:W-:Y:S04]  /*117c0*/  STG.E [R4.64], R3 ;  /* 0x0000000304007986 */ /* 0x0003e8000c101912 */
.L_x_277:
[----:B------:R-:W-:Y:S05]  /*117d0*/  BSYNC B0 ;  /* 0x0000000000007941 */ /* 0x000fea0003800000 */
.L_x_276:
[----:B------:R-:W2:Y:S01]  /*117e0*/  S2R R7, SR_CTAID.Y ;  /* 0x0000000000077919 */ /* 0x000ea20000002600 */
[----:B-1----:R-:W-:Y:S01]  /*117f0*/  SHF.R.S32.HI R3, RZ, 0x1f, R0 ;  /* 0x0000001fff037819 */ /* 0x002fe20000011400 */
[----:B------:R-:W-:Y:S01]  /*11800*/  IMAD R5, R13, c[0x0][0x3a0], RZ ;  /* 0x0000e8000d057a24 */ /* 0x000fe200078e02ff */
[----:B------:R-:W-:Y:S01]  /*11810*/  BSSY B0, `(.L_x_278) ;  /* 0x000003f000007945 */ /* 0x000fe20003800000 */
[----:B------:R-:W1:Y:S01]  /*11820*/  S2R R8, SR_CTAID.X ;  /* 0x0000000000087919 */ /* 0x000e620000002500 */
[----:B------:R-:W-:Y:S01]  /*11830*/  LEA.HI R4, R3, R0, RZ, 0x3 ;  /* 0x0000000003047211 */ /* 0x000fe200078f18ff */
[C---:B------:R-:W-:Y:S01]  /*11840*/  IMAD R10, R12.reuse, c[0x0][0x3a4], R5 ;  /* 0x0000e9000c0a7a24 */ /* 0x040fe200078e0205 */
[----:B------:R-:W-:Y:S01]  /*11850*/  MOV R3, c[0x0][0x4e8] ;  /* 0x00013a0000037a02 */ /* 0x000fe20000000f00 */
[----:B------:R-:W-:Y:S01]  /*11860*/  IMAD.WIDE.U32 R12, R12, c[0x0][0x3a0], RZ ;  /* 0x0000e8000c0c7a25 */ /* 0x000fe200078e00ff */
[----:B------:R-:W-:Y:S02]  /*11870*/  LOP3.LUT R5, R4, 0xfffffff8, RZ, 0xc0, !PT ;  /* 0xfffffff804057812 */ /* 0x000fe400078ec0ff */
[----:B------:R-:W-:Y:S01]  /*11880*/  ISETP.NE.AND P0, PT, R3, 0x1, PT ;  /* 0x000000010300780c */ /* 0x000fe20003f05270 */
[----:B------:R-:W-:Y:S01]  /*11890*/  IMAD R9, R9, c[0x0][0x3f0], RZ ;  /* 0x0000fc0009097a24 */ /* 0x000fe200078e02ff */
[----:B------:R-:W-:Y:S01]  /*118a0*/  SHF.R.S32.HI R4, RZ, 0x3, R4 ;  /* 0x00000003ff047819 */ /* 0x000fe20000011404 */
[----:B------:R-:W-:Y:S01]  /*118b0*/  IMAD.IADD R5, R0, 0x1, -R5 ;  /* 0x0000000100057824 */ /* 0x000fe200078e0a05 */
[----:B------:R-:W-:Y:S01]  /*118c0*/  IADD3 R13, R13, R10, RZ ;  /* 0x0000000a0d0d7210 */ /* 0x000fe20007ffe0ff */
[----:B------:R-:W-:-:S02]  /*118d0*/  IMAD R9, R208, c[0x0][0x3f4], R9 ;  /* 0x0000fd00d0097a24 */ /* 0x000fc400078e0209 */
[----:B-----5:R-:W-:Y:S01]  /*118e0*/  IMAD R2, R2, c[0x0][0x4e8], RZ ;  /* 0x00013a0002027a24 */ /* 0x020fe200078e02ff */
[C---:B------:R-:W-:Y:S02]  /*118f0*/  LEA R3, R5.reuse, R4, 0x5 ;  /* 0x0000000405037211 */ /* 0x040fe400078e28ff */
[----:B------:R-:W-:Y:S02]  /*11900*/  SHF.L.U32 R11, R5, 0x3, RZ ;  /* 0x00000003050b7819 */ /* 0x000fe400000006ff */
[----:B--2---:R-:W-:Y:S01]  /*11910*/  SHF.R.S32.HI R6, RZ, 0x1f, R7 ;  /* 0x0000001fff067819 */ /* 0x004fe20000011407 */
[----:B------:R-:W-:Y:S01]  /*11920*/  IMAD.WIDE.U32 R12, R7, c[0x0][0x3e8], R12 ;  /* 0x0000fa00070c7a25 */ /* 0x000fe200078e000c */
[----:B------:R-:W-:-:S03]  /*11930*/  IADD3 R5, R11, 0x40, RZ ;  /* 0x000000400b057810 */ /* 0x000fc60007ffe0ff */
[----:B------:R-:W-:Y:S02]  /*11940*/  IMAD R6, R6, c[0x0][0x3e8], RZ ;  /* 0x0000fa0006067a24 */ /* 0x000fe400078e02ff */
[----:B-1----:R-:W-:Y:S02]  /*11950*/  IMAD R3, R8, 0x80, R3 ;  /* 0x0000008008037824 */ /* 0x002fe400078e0203 */
[----:B------:R-:W-:Y:S02]  /*11960*/  IMAD R6, R7, c[0x0][0x3ec], R6 ;  /* 0x0000fb0007067a24 */ /* 0x000fe400078e0206 */
[----:B------:R-:W-:-:S03]  /*11970*/  @P0 IMAD.HI.U32 R0, R3, c[0x0][0x4ec], RZ ;  /* 0x00013b0003000a27 */ /* 0x000fc600078e00ff */
[----:B------:R-:W-:Y:S02]  /*11980*/  IADD3 R13, R6, R13, RZ ;  /* 0x0000000d060d7210 */ /* 0x000fe40007ffe0ff */
[----:B------:R-:W-:Y:S02]  /*11990*/  MOV R6, R3 ;  /* 0x0000000300067202 */ /* 0x000fe40000000f00 */
[----:B------:R-:W-:Y:S01]  /*119a0*/  @P0 SHF.R.U32.HI R6, RZ, c[0x0][0x4f0], R0 ;  /* 0x00013c00ff060a19 */ /* 0x000fe20000011600 */
[----:B------:R-:W-:-:S03]  /*119b0*/  IMAD.WIDE.U32 R12, R208, c[0x0][0x3f0], R12 ;  /* 0x0000fc00d00c7a25 */ /* 0x000fc600078e000c */
[--C-:B------:R-:W-:Y:S01]  /*119c0*/  SHF.R.S32.HI R7, RZ, 0x1f, R6.reuse ;  /* 0x0000001fff077819 */ /* 0x100fe20000011406 */
[----:B------:R-:W-:Y:S01]  /*119d0*/  IMAD.MOV R0, RZ, RZ, -R6 ;  /* 0x000000ffff007224 */ /* 0x000fe200078e0a06 */
[----:B------:R-:W-:Y:S02]  /*119e0*/  IADD3 R13, R13, R9, RZ ;  /* 0x000000090d0d7210 */ /* 0x000fe40007ffe0ff */
[----:B------:R-:W-:Y:S01]  /*119f0*/  LEA R9, R8, R4, 0x7 ;  /* 0x0000000408097211 */ /* 0x000fe200078e38ff */
[----:B------:R-:W-:Y:S01]  /*11a00*/  IMAD R7, R7, c[0x0][0x3e0], RZ ;  /* 0x0000f80007077a24 */ /* 0x000fe200078e02ff */
[----:B------:R-:W-:Y:S01]  /*11a10*/  IADD3 R4, R11, 0x80, RZ ;  /* 0x000000800b047810 */ /* 0x000fe20007ffe0ff */
[----:B------:R-:W-:Y:S02]  /*11a20*/  IMAD R0, R0, c[0x0][0x4e8], R3 ;  /* 0x00013a0000007a24 */ /* 0x000fe400078e0203 */
        /* <DEDUP_REMOVED lines=29> */
.L_x_279:
[----:B------:R-:W-:Y:S05]  /*11c00*/  BSYNC B0 ;  /* 0x0000000000007941 */ /* 0x000fea0003800000 */
.L_x_278:
[----:B--23--:R-:W-:Y:S01]  /*11c10*/  IADD3 R7, R9, 0x20, RZ ;  /* 0x0000002009077810 */ /* 0x00cfe20007ffe0ff */
[----:B------:R2:W3:Y:S01]  /*11c20*/  SHFL.IDX PT, R13, R0, 0x1, 0x181f ;  /* 0x00381f00000d7f89 */ /* 0x0004e200000e0000 */
        /* <DEDUP_REMOVED lines=19> */
.L_x_281:
[----:B------:R-:W-:Y:S05]  /*11d60*/  BSYNC B0 ;  /* 0x0000000000007941 */ /* 0x000fea0003800000 */
.L_x_280:
        /* <DEDUP_REMOVED lines=21> */
.L_x_283:
[----:B------:R-:W-:Y:S05]  /*11ec0*/  BSYNC B0 ;  /* 0x0000000000007941 */ /* 0x000fea0003800000 */
.L_x_282:
[----:B------:R-:W-:Y:S01]  /*11ed0*/  IADD3 R9, R9, 0x60, RZ ;  /* 0x0000006009097810 */ /* 0x000fe20007ffe0ff */
[----:B-1----:R1:W2:Y:S03]  /*11ee0*/  SHFL.IDX PT, R7, R0, 0x3, 0x181f ;  /* 0x00781f0000077f89 */ /* 0x0022a600000e0000 */
[----:B------:R-:W-:Y:S01]  /*11ef0*/  ISETP.GE.AND P0, PT, R9, R2, PT ;  /* 0x000000020900720c */ /* 0x000fe20003f06270 */
[----:B------:R1:W3:-:S12]  /*11f00*/  SHFL.IDX PT, R6, R3, 0x3, 0x181f ;  /* 0x00781f0003067f89 */ /* 0x0002d800000e0000 */
[----:B------:R-:W-:Y:S05]  /*11f10*/  @P0 EXIT ;  /* 0x000000000000094d */ /* 0x000fea0003800000 */
[----:B------:R-:W-:Y:S02]  /*11f20*/  ISETP.GE.AND P0, PT, R5, c[0x0][0x3c8], PT ;  /* 0x0000f20005007a0c */ /* 0x000fe40003f06270 */
[----:B------:R-:W-:-:S11]  /*11f30*/  ISETP.GE.AND P1, PT, R11, c[0x0][0x3c8], PT ;  /* 0x0000f2000b007a0c */ /* 0x000fd60003f26270 */
[----:B-123--:R-:W-:Y:S02]  /*11f40*/  @!P0 SHF.R.S32.HI R0, RZ, 0x1f, R5 ;  /* 0x0000001fff008819 */ /* 0x00efe40000011405 */
[----:B------:R-:W-:Y:S02]  /*11f50*/  @!P1 IMAD.WIDE R8, R11, 0x2, R6 ;  /* 0x000000020b089825 */ /* 0x000fe400078e0206 */
[----:B------:R-:W-:-:S03]  /*11f60*/  @!P0 LEA.HI R0, R0, R5, RZ, 0x3 ;  /* 0x0000000500008211 */ /* 0x000fc600078f18ff */
[----:B------:R1:W-:Y:S01]  /*11f70*/  @!P1 ST.E.128 [R8.64], RZ ;  /* 0x000000ff08009985 */ /* 0x0003e2000c101d12 */
[----:B------:R-:W-:-:S05]  /*11f80*/  @!P0 LOP3.LUT R3, R0, 0xfffffff8, RZ, 0xc0, !PT ;  /* 0xfffffff800038812 */ /* 0x000fca00078ec0ff */
[----:B------:R-:W-:-:S05]  /*11f90*/  @!P0 IMAD.WIDE R2, R3, 0x2, R6 ;  /* 0x0000000203028825 */ /* 0x000fca00078e0206 */
[----:B------:R1:W-:Y:S01]  /*11fa0*/  @!P0 ST.E.128 [R2.64], RZ ;  /* 0x000000ff02008985 */ /* 0x0003e2000c101d12 */
[----:B------:R-:W-:-:S13]  /*11fb0*/  ISETP.GE.AND P0, PT, R4, c[0x0][0x3c8], PT ;  /* 0x0000f20004007a0c */ /* 0x000fda0003f06270 */
[----:B------:R-:W-:Y:S05]  /*11fc0*/  @P0 EXIT ;  /* 0x000000000000094d */ /* 0x000fea0003800000 */
[----:B-1----:R-:W-:-:S04]  /*11fd0*/  SHF.R.S32.HI R3, RZ, 0x1f, R4 ;  /* 0x0000001fff037819 */ /* 0x002fc80000011404 */
[----:B------:R-:W-:-:S04]  /*11fe0*/  LEA.HI R3, R3, R4, RZ, 0x3 ;  /* 0x0000000403037211 */ /* 0x000fc800078f18ff */
[----:B------:R-:W-:-:S05]  /*11ff0*/  LOP3.LUT R3, R3, 0xfffffff8, RZ, 0xc0, !PT ;  /* 0xfffffff803037812 */ /* 0x000fca00078ec0ff */
[----:B------:R-:W-:-:S05]  /*12000*/  IMAD.WIDE R6, R3, 0x2, R6 ;  /* 0x0000000203067825 */ /* 0x000fca00078e0206 */
[----:B------:R-:W-:Y:S01]  /*12010*/  ST.E.128 [R6.64], RZ ;  /* 0x000000ff06007985 */ /* 0x000fe2000c101d12 */
[----:B------:R-:W-:Y:S05]  /*12020*/  EXIT ;  /* 0x000000000000794d */ /* 0x000fea0003800000 */
.L_x_284:
        /* <DEDUP_REMOVED lines=13> */
.L_x_2570:


//--------------------- .text._ZN7cutlass13device_kernelIN5flash19enable_sm80_to_sm89INS1_16FlashAttnFwdSm80INS1_25CollectiveMainloopFwdSm80ILi8ELi1ELb0EN4cute5tupleIJNS5_1CILi128EEENS7_ILi64EEENS7_ILi192EEEEEELi192ENS_6half_tEfNS_4arch4Sm80ELb0ELb1ELb1ELb1ELb0ELb1ELb1ELb0EEENS1_21CollectiveEpilogueFwdINS6_IJS8_SA_S9_EEENS6_IJNS7_ILi1EEESI_SI_EEESC_SE_Li256ELb1ELb1ELb0ELb0EEENS1_19SingleTileSchedulerILb1ELb0ELb1ELi128EEEEEEEEEvNT_6ParamsE --------------------------
	.section	.text._ZN7cutlass13device_kernelIN5flash19enable_sm80_to_sm89INS1_16FlashAttnFwdSm80INS1_25CollectiveMainloopFwdSm80ILi8ELi1ELb0EN4cute5tupleIJNS5_1CILi128EEENS7_ILi64EEENS7_ILi192EEEEEELi192ENS_6half_tEfNS_4arch4Sm80ELb0ELb1ELb1ELb1ELb0ELb1ELb1ELb0EEENS1_21CollectiveEpilogueFwdINS6_IJS8_SA_S9_EEENS6_IJNS7_ILi1EEESI_SI_EEESC_SE_Li256ELb1ELb1ELb0ELb0EEENS1_19SingleTileSchedulerILb1ELb0ELb1ELi128EEEEEEEEEvNT_6ParamsE,"ax",@progbits
	.sectioninfo	@"SHI_REGISTERS=250"
	.align	128
.text._ZN7cutlass13device_kernelIN5flash19enable_sm80_to_sm89INS1_16FlashAttnFwdSm80INS1_25CollectiveMainloopFwdSm80ILi8ELi1ELb0EN4cute5tupleIJNS5_1CILi128EEENS7_ILi64EEENS7_ILi192EEEEEELi192ENS_6half_tEfNS_4arch4Sm80ELb0ELb1ELb1ELb1ELb0ELb1ELb1ELb0EEENS1_21CollectiveEpilogueFwdINS6_IJS8_SA_S9_EEENS6_IJNS7_ILi1EEESI_SI_EEESC_SE_Li256ELb1ELb1ELb0ELb0EEENS1_19SingleTileSchedulerILb1ELb0ELb1ELi128EEEEEEEEEvNT_6ParamsE:
        .type           _ZN7cutlass13device_kernelIN5flash19enable_sm80_to_sm89INS1_16FlashAttnFwdSm80INS1_25CollectiveMainloopFwdSm80ILi8ELi1ELb0EN4cute5tupleIJNS5_1CILi128EEENS7_ILi64EEENS7_ILi192EEEEEELi192ENS_6half_tEfNS_4arch4Sm80ELb0ELb1ELb1ELb1ELb0ELb1ELb1ELb0EEENS1_21CollectiveEpilogueFwdINS6_IJS8_SA_S9_EEENS6_IJNS7_ILi1EEESI_SI_EEESC_SE_Li256ELb1ELb1ELb0ELb0EEENS1_19SingleTileSchedulerILb1ELb0ELb1ELi128EEEEEEEEEvNT_6ParamsE,@function
        .size           _ZN7cutlass13device_kernelIN5flash19enable_sm80_to_sm89INS1_16FlashAttnFwdSm80INS1_25CollectiveMainloopFwdSm80ILi8ELi1ELb0EN4cute5tupleIJNS5_1CILi128EEENS7_ILi64EEENS7_ILi192EEEEEELi192ENS_6half_tEfNS_4arch4Sm80ELb0ELb1ELb1ELb1ELb0ELb1ELb1ELb0EEENS1_21CollectiveEpilogueFwdINS6_IJS8_SA_S9_EEENS6_IJNS7_ILi1EEESI_SI_EEESC_SE_Li256ELb1ELb1ELb0ELb0EEENS1_19SingleTileSchedulerILb1ELb0ELb1ELi128EEEEEEEEEvNT_6ParamsE,(.L_x_2571 - _ZN7cutlass13device_kernelIN5flash19enable_sm80_to_sm89INS1_16FlashAttnFwdSm80INS1_25CollectiveMainloopFwdSm80ILi8ELi1ELb0EN4cute5tupleIJNS5_1CILi128EEENS7_ILi64EEENS7_ILi192EEEEEELi192ENS_6half_tEfNS_4arch4Sm80ELb0ELb1ELb1ELb1ELb0ELb1ELb1ELb0EEENS1_21CollectiveEpilogueFwdINS6_IJS8_SA_S9_EEENS6_IJNS7_ILi1EEESI_SI_EEESC_SE_Li256ELb1ELb1ELb0ELb0EEENS1_19SingleTileSchedulerILb1ELb0ELb1ELi128EEEEEEEEEvNT_6ParamsE)
        .other          _ZN7cutlass13device_kernelIN5flash19enable_sm80_to_sm89INS1_16FlashAttnFwdSm80INS1_25CollectiveMainloopFwdSm80ILi8ELi1ELb0EN4cute5tupleIJNS5_1CILi128EEENS7_ILi64EEENS7_ILi192EEEEEELi192ENS_6half_tEfNS_4arch4Sm80ELb0ELb1ELb1ELb1ELb0ELb1ELb1ELb0EEENS1_21CollectiveEpilogueFwdINS6_IJS8_SA_S9_EEENS6_IJNS7_ILi1EEESI_SI_EEESC_SE_Li256ELb1ELb1ELb0ELb0EEENS1_19SingleTileSchedulerILb1ELb0ELb1ELi128EEEEEEEEEvNT_6ParamsE,@"STO_CUDA_ENTRY STV_DEFAULT"
_ZN7cutlass13device_kernelIN5flash19enable_sm80_to_sm89INS1_16FlashAttnFwdSm80INS1_25CollectiveMainloopFwdSm80ILi8ELi1ELb0EN4cute5tupleIJNS5_1CILi128EEENS7_ILi64EEENS7_ILi192EEEEEELi192ENS_6half_tEfNS_4arch4Sm80ELb0ELb1ELb1ELb1ELb0ELb1ELb1ELb0EEENS1_21CollectiveEpilogueFwdINS6_IJS8_SA_S9_EEENS6_IJNS7_ILi1EEESI_SI_EEESC_SE_Li256ELb1ELb1ELb0ELb0EEENS1_19SingleTileSchedulerILb1ELb0ELb1ELi128EEEEEEEEEvNT_6ParamsE:
[----:B------:R-:W-:Y:S02]  /*0000*/  MOV R1, c[0x0][0x28] ;  /* 0x00000a0000017a02 */ /* 0x000fe40000000f00 */
[----:B------:R-:W1:Y:S01]  /*0010*/  S2R R78, SR_TID.X ;  /* 0x00000000004e7919 */ /* 0x000e620000002100 */
[----:B------:R-:W2:Y:S01]  /*0020*/  S2UR UR24, SR_CTAID.Z ;  /* 0x00000000001879c3 */ /* 0x000ea20000002700 */
[----:B------:R-:W-:Y:S02]  /*0030*/  UMOV UR13, 0x4 ;  /* 0x00000004000d7882 */ /* 0x000fe40000000000 */
[----:B------:R-:W-:Y:S02]  /*0040*/  ULDC.64 UR4, c[0x0][0x568] ;  /* 0x00015a0000047ab9 */ /* 0x000fe40000000a00 */
[----:B------:R-:W-:-:S03]  /*0050*/  ULDC.64 UR28, c[0x0][0x118] ;  /* 0x00004600001c7ab9 */ /* 0x000fc60000000a00 */
[----:B------:R-:W3:Y:S01]  /*0060*/  S2UR UR16, SR_CTAID.X ;  /* 0x00000000001079c3 */ /* 0x000ee20000002500 */
[----:B-1----:R-:W-:Y:S01]  /*0070*/  SHF.R.U32.HI R0, RZ, 0x5, R78 ;  /* 0x00000005ff007819 */ /* 0x002fe2000001164e */
[----:B--2---:R-:W-:-:S05]  /*0080*/  UIMAD.WIDE UR4, UR24, UR13, UR4 ;  /* 0x0000000d180472a5 */ /* 0x004fca000f8e0204 */
[----:B------:R-:W1:Y:S02]  /*0090*/  SHFL.IDX PT, R0, R0, RZ, 0x1f ;  /* 0x00001fff00007589 */ /* 0x000e6400000e0000 */
[----:B-1----:R-:W-:-:S13]  /*00a0*/  ISETP.NE.AND P0, PT, R0, RZ, PT ;  /* 0x000000ff0000720c */ /* 0x002fda0003f05270 */
[----:B------:R-:W-:Y:S05]  /*00b0*/  @!P0 BRA `(.L_x_285) ;  /* 0x000001c000008947 */ /* 0x000fea0003800000 */
[----:B---3--:R-:W-:-:S04]  /*00c0*/  ISETP.NE.U32.AND P0, PT, RZ, c[0x0][0x568], PT ;  /* 0x00015a00ff007a0c */ /* 0x008fc80003f05070 */
[----:B------:R-:W-:-:S13]  /*00d0*/  ISETP.NE.AND.EX P0, PT, RZ, c[0x0][0x56c], PT, P0 ;  /* 0x00015b00ff007a0c */ /* 0x000fda0003f05300 */
[----:B------:R-:W-:Y:S05]  /*00e0*/  @!P0 BRA `(.L_x_286) ;  /* 0x0000005000008947 */ /* 0x000fea0003800000 */
[----:B------:R-:W-:Y:S02]  /*00f0*/  MOV R2, UR4 ;  /* 0x0000000400027c02 */ /* 0x000fe40008000f00 */
[----:B------:R-:W-:-:S05]  /*0100*/  MOV R3, UR5 ;  /* 0x0000000500037c02 */ /* 0x000fca0008000f00 */
[----:B------:R-:W2:Y:S02]  /*0110*/  LDG.E R2, [R2.64] ;  /* 0x0000001c02027981 */ /* 0x000ea4000c1e1900 */
[----:B--2---:R1:W2:Y:S02]  /*0120*/  R2UR UR5, R2 ;  /* 0x00000000020573c2 */ /* 0x0042a400000e0000 */
[----:B-12---:R-:W-:Y:S05]  /*0130*/  BRA `(.L_x_287) ;  /* 0x000000e000007947 */ /* 0x006fea0003800000 */
.L_x_286:
[----:B------:R-:W-:-:S04]  /*0140*/  ISETP.NE.U32.AND P0, PT, RZ, c[0x0][0x560], PT ;  /* 0x00015800ff007a0c */ /* 0x000fc80003f05070 */
[----:B------:R-:W-:-:S13]  /*0150*/  ISETP.NE.AND.EX P0, PT, RZ, c[0x0][0x564], PT, P0 ;  /* 0x00015900ff007a0c */ /* 0x000fda0003f05300 */
[----:B------:R-:W-:Y:S05]  /*0160*/  @!P0 BRA `(.L_x_288) ;  /* 0x000000a000008947 */ /* 0x000fea0003800000 */
[----:B------:R-:W-:Y:S02]  /*0170*/  ULDC.64 UR4, c[0x0][0x560] ;  /* 0x0001580000047ab9 */ /* 0x000fe40000000a00 */
[----:B------:R-:W-:-:S06]  /*0180*/  UIMAD.WIDE UR4, UR24, UR13, UR4 ;  /* 0x0000000d180472a5 */ /* 0x000fcc000f8e0204 */
[----:B------:R-:W-:Y:S02]  /*0190*/  MOV R4, UR4 ;  /* 0x0000000400047c02 */ /* 0x000fe40008000f00 */
[----:B------:R-:W-:-:S05]  /*01a0*/  MOV R5, UR5 ;  /* 0x0000000500057c02 */ /* 0x000fca0008000f00 */
[----:B------:R-:W2:Y:S04]  /*01b0*/  LDG.E R2, [R4.64] ;  /* 0x0000001c04027981 */ /* 0x000ea8000c1e1900 */
[----:B------:R-:W3:Y:S01]  /*01c0*/  LDG.E R0, [R4.64+0x4] ;  /* 0x0000041c04007981 */ /* 0x000ee2000c1e1900 */
[----:B--2---:R-:W1:Y:S08]  /*01d0*/  R2UR UR4, R2 ;  /* 0x00000000020473c2 */ /* 0x004e7000000e0000 */
[----:B---3--:R-:W1:Y:S02]  /*01e0*/  R2UR UR5, R0 ;  /* 0x00000000000573c2 */ /* 0x008e6400000e0000 */
[----:B-1----:R-:W-:Y:S01]  /*01f0*/  UIADD3 UR5, -UR4, UR5, URZ ;  /* 0x0000000504057290 */ /* 0x002fe2000fffe13f */
[----:B------:R-:W-:Y:S05]  /*0200*/  BRA `(.L_x_287) ;  /* 0x0000001000007947 */ /* 0x000fea0003800000 */
.L_x_288:
[----:B------:R-:W-:Y:S02]  /*0210*/  ULDC UR5, c[0x0][0x54c] ;  /* 0x0001530000057ab9 */ /* 0x000fe40000000800 */
.L_x_287:
[----:B------:R-:W-:Y:S02]  /*0220*/  ULDC UR4, c[0x0][0x548] ;  /* 0x0001520000047ab9 */ /* 0x000fe40000000800 */
[----:B------:R-:W-:-:S02]  /*0230*/  USHF.L.U32 UR18, UR16, 0x7, URZ ;  /* 0x0000000710127899 */ /* 0x000fc4000800063f */
[----:B------:R-:W-:-:S04]  /*0240*/  UIMAD UR4, UR5, UR4, URZ ;  /* 0x00000004050472a4 */ /* 0x000fc8000f8e023f */
[----:B------:R-:W-:-:S04]  /*0250*/  UISETP.GE.AND UP0, UPT, UR18, UR4, UPT ;  /* 0x000000041200728c */ /* 0x000fc8000bf06270 */
[----:B------:R-:W-:Y:S01]  /*0260*/  USEL UR24, UR24, 0xffffffff, !UP0 ;  /* 0xffffffff18187887 */ /* 0x000fe2000c000000 */
[----:B------:R-:W-:Y:S05]  /*0270*/  BRA `(.L_x_289) ;  /* 0x000001b000007947 */ /* 0x000fea0003800000 */
.L_x_285:
        /* <DEDUP_REMOVED lines=8> */
.L_x_290:
        /* <DEDUP_REMOVED lines=13> */
.L_x_292:
[----:B------:R-:W-:Y:S02]  /*03d0*/  ULDC UR5, c[0x0][0x54c] ;  /* 0x0001530000057ab9 */ /* 0x000fe40000000800 */
.L_x_291:
[----:B------:R-:W-:Y:S02]  /*03e0*/  ULDC UR4, c[0x0][0x548] ;  /* 0x0001520000047ab9 */ /* 0x000fe40000000800 */
[----:B------:R-:W-:-:S02]  /*03f0*/  USHF.L.U32 UR18, UR16, 0x7, URZ ;  /* 0x0000000710127899 */ /* 0x000fc4000800063f */
[----:B------:R-:W-:-:S04]  /*0400*/  UIMAD UR4, UR5, UR4, URZ ;  /* 0x00000004050472a4 */ /* 0x000fc8000f8e023f */
[----:B------:R-:W-:-:S04]  /*0410*/  UISETP.GE.AND UP0, UPT, UR18, UR4, UPT ;  /* 0x000000041200728c */ /* 0x000fc8000bf06270 */
[----:B------:R-:W-:-:S06]  /*0420*/  USEL UR24, UR24, 0xffffffff, !UP0 ;  /* 0xffffffff18187887 */ /* 0x000fcc000c000000 */
.L_x_289:
[----:B------:R-:W-:-:S13]  /*0430*/  ISETP.LE.AND P0, PT, RZ, UR24, PT ;  /* 0x00000018ff007c0c */ /* 0x000fda000bf03270 */
[----:B------:R-:W-:Y:S05]  /*0440*/  @!P0 EXIT ;  /* 0x000000000000894d */ /* 0x000fea0003800000 */
[----:B------:R-:W-:Y:S01]  /*0450*/  ULDC.64 UR4, c[0x0][0x360] ;  /* 0x0000d80000047ab9 */ /* 0x000fe20000000a00 */
[----:B------:R-:W-:Y:S01]  /*0460*/  ISETP.NE.U32.AND P4, PT, RZ, c[0x0][0x348], PT ;  /* 0x0000d200ff007a0c */ /* 0x000fe20003f85070 */
[----:B------:R-:W-:Y:S02]  /*0470*/  UISETP.NE.U32.AND UP0, UPT, URZ, UR4, UPT ;  /* 0x000000043f00728c */ /* 0x000fe4000bf05070 */
[----:B------:R-:W-:Y:S01]  /*0480*/  ULDC.64 UR8, c[0x0][0x370] ;  /* 0x0000dc0000087ab9 */ /* 0x000fe20000000a00 */
[----:B------:R-:W-:Y:S01]  /*0490*/  ISETP.NE.AND.EX P4, PT, RZ, c[0x0][0x34c], PT, P4 ;  /* 0x0000d300ff007a0c */ /* 0x000fe20003f85340 */
[----:B------:R-:W-:Y:S02]  /*04a0*/  UISETP.NE.AND.EX UP0, UPT, URZ, UR5, UPT, UP0 ;  /* 0x000000053f00728c */ /* 0x000fe4000bf05300 */
[----:B------:R-:W-:Y:S02]  /*04b0*/  UISETP.NE.U32.AND UP1, UPT, URZ, UR8, UPT ;  /* 0x000000083f00728c */ /* 0x000fe4000bf25070 */
[----:B------:R-:W-:-:S02]  /*04c0*/  ULDC.64 UR4, c[0x0][0x360] ;  /* 0x0000d80000047ab9 */ /* 0x000fc40000000a00 */
[----:B------:R-:W-:Y:S01]  /*04d0*/  ULDC.64 UR6, c[0x0][0x350] ;  /* 0x0000d40000067ab9 */ /* 0x000fe20000000a00 */
[----:B------:R-:W-:Y:S01]  /*04e0*/  PLOP3.LUT P0, PT, PT, PT, UP0, 0x80, 0x0 ;  /* 0x000000000000781c */ /* 0x000fe20003f0f008 */
[----:B------:R-:W-:Y:S02]  /*04f0*/  UISETP.NE.U32.AND UP5, UPT, URZ, UR6, UPT ;  /* 0x000000063f00728c */ /* 0x000fe4000bfa5070 */
[----:B------:R-:W-:Y:S02]  /*0500*/  UISETP.NE.AND.EX UP1, UPT, URZ, UR9, UPT, UP1 ;  /* 0x000000093f00728c */ /* 0x000fe4000bf25310 */
[----:B------:R-:W-:Y:S02]  /*0510*/  @UP0 UIMAD.WIDE UR4, UR24, UR13, UR4 ;  /* 0x0000000d180402a5 */ /* 0x000fe4000f8e0204 */
[----:B------:R-:W-:Y:S02]  /*0520*/  UISETP.NE.AND.EX UP5, UPT, URZ, UR7, UPT, UP5 ;  /* 0x000000073f00728c */ /* 0x000fe4000bfa5350 */
[----:B------:R-:W-:Y:S01]  /*0530*/  ULDC.64 UR10, c[0x0][0x370] ;  /* 0x0000dc00000a7ab9 */ /* 0x000fe20000000a00 */
[----:B------:R-:W-:Y:S01]  /*0540*/  PLOP3.LUT P3, PT, PT, PT, UP1, 0x80, 0x0 ;  /* 0x000000000000781c */ /* 0x000fe20003f6f018 */
[----:B------:R-:W-:Y:S01]  /*0550*/  IMAD.U32 R13, RZ, RZ, UR5 ;  /* 0x00000005ff0d7e24 */ /* 0x000fe2000f8e00ff */
[----:B------:R-:W-:Y:S01]  /*0560*/  MOV R12, UR4 ;  /* 0x00000004000c7c02 */ /* 0x000fe20008000f00 */
[----:B------:R-:W-:Y:S01]  /*0570*/  ULDC.64 UR4, c[0x0][0x358] ;  /* 0x0000d60000047ab9 */ /* 0x000fe20000000a00 */
[----:B------:R-:W-:Y:S01]  /*0580*/  PLOP3.LUT P2, PT, PT, PT, UP5, 0x80, 0x0 ;  /* 0x000000000000781c */ /* 0x000fe20003f4f058 */
[----:B------:R-:W-:-:S02]  /*0590*/  UISETP.NE.U32.AND UP4, UPT, URZ, UR4, UPT ;  /* 0x000000043f00728c */ /* 0x000fc4000bf85070 */
[----:B------:R-:W-:Y:S01]  /*05a0*/  ULDC.64 UR8, c[0x0][0x348] ;  /* 0x0000d20000087ab9 */ /* 0x000fe20000000a00 */
[----:B------:R-:W2:Y:S01]  /*05b0*/  @P0 LDG.E R0, [R12.64] ;  /* 0x0000001c0c000981 */ /* 0x000ea2000c1e1900 */
[----:B------:R-:W-:Y:S02]  /*05c0*/  ULDC.64 UR6, c[0x0][0x350] ;  /* 0x0000d40000067ab9 */ /* 0x000fe40000000a00 */
[----:B------:R-:W-:Y:S02]  /*05d0*/  @UP1 UIMAD.WIDE UR10, UR24, UR13, UR10 ;  /* 0x0000000d180a12a5 */ /* 0x000fe4000f8e020a */
[----:B------:R-:W-:Y:S02]  /*05e0*/  UISETP.NE.AND.EX UP4, UPT, URZ, UR5, UPT, UP4 ;  /* 0x000000053f00728c */ /* 0x000fe4000bf85340 */
[----:B------:R-:W-:Y:S02]  /*05f0*/  UIMAD.WIDE UR8, UR24, UR13, UR8 ;  /* 0x0000000d180872a5 */ /* 0x000fe4000f8e0208 */
[----:B------:R-:W-:Y:S01]  /*0600*/  UIMAD.WIDE UR6, UR24, UR13, UR6 ;  /* 0x0000000d180672a5 */ /* 0x000fe2000f8e0206 */
[----:B------:R-:W-:Y:S01]  /*0610*/  IMAD.U32 R4, RZ, RZ, UR10 ;  /* 0x0000000aff047e24 */ /* 0x000fe2000f8e00ff */
[----:B------:R-:W-:Y:S01]  /*0620*/  ULDC.64 UR4, c[0x0][0x358] ;  /* 0x0000d60000047ab9 */ /* 0x000fe20000000a00 */
[----:B------:R-:W-:Y:S01]  /*0630*/  PLOP3.LUT P1, PT, PT, PT, UP4, 0x80, 0x0 ;  /* 0x000000000000781c */ /* 0x000fe20003f2f048 */
[----:B------:R-:W-:Y:S01]  /*0640*/  IMAD.U32 R5, RZ, RZ, UR11 ;  /* 0x0000000bff057e24 */ /* 0x000fe2000f8e00ff */
[----:B------:R-:W-:Y:S01]  /*0650*/  MOV R11, UR9 ;  /* 0x00000009000b7c02 */ /* 0x000fe20008000f00 */
[----:B------:R-:W-:Y:S01]  /*0660*/  IMAD.U32 R10, RZ, RZ, UR8 ;  /* 0x00000008ff0a7e24 */ /* 0x000fe2000f8e00ff */
[----:B------:R-:W-:Y:S01]  /*0670*/  UIMAD.WIDE UR4, UR24, UR13, UR4 ;  /* 0x0000000d180472a5 */ /* 0x000fe2000f8e0204 */
[----:B------:R-:W-:Y:S01]  /*0680*/  IMAD.U32 R8, RZ, RZ, UR6 ;  /* 0x00000006ff087e24 */ /* 0x000fe2000f8e00ff */
[----:B------:R-:W3:Y:S01]  /*0690*/  @P3 LDG.E R4, [R4.64] ;  /* 0x0000001c04043981 */ /* 0x000ee2000c1e1900 */
[----:B------:R-:W-:Y:S01]  /*06a0*/  IMAD.U32 R9, RZ, RZ, UR7 ;  /* 0x00000007ff097e24 */ /* 0x000fe2000f8e00ff */
[----:B------:R-:W-:-:S02]  /*06b0*/  MOV R94, RZ ;  /* 0x000000ff005e7202 */ /* 0x000fc40000000f00 */
[----:B------:R-:W4:Y:S01]  /*06c0*/  @P4 LDG.E R3, [R10.64] ;  /* 0x0000001c0a034981 */ /* 0x000f22000c1e1900 */
[----:B------:R-:W-:Y:S01]  /*06d0*/  IMAD.U32 R6, RZ, RZ, UR4 ;  /* 0x00000004ff067e24 */ /* 0x000fe2000f8e00ff */
[----:B------:R-:W-:Y:S02]  /*06e0*/  MOV R7, UR5 ;  /* 0x0000000500077c02 */ /* 0x000fe40008000f00 */
[----:B------:R-:W4:Y:S04]  /*06f0*/  @P2 LDG.E R2, [R8.64] ;  /* 0x0000001c08022981 */ /* 0x000f28000c1e1900 */
[----:B------:R1:W5:Y:S01]  /*0700*/  @P1 LDG.E R94, [R6.64] ;  /* 0x0000001c065e1981 */ /* 0x000362000c1e1900 */
[----:B------:R-:W1:Y:S01]  /*0710*/  S2UR UR15, SR_CTAID.Y ;  /* 0x00000000000f79c3 */ /* 0x000e620000002600 */
[----:B------:R-:W-:-:S02]  /*0720*/  UMOV UR20, URZ ;  /* 0x0000003f00147c82 */ /* 0x000fc40008000000 */
[----:B------:R-:W-:Y:S02]  /*0730*/  ULDC UR23, c[0x0][0x168] ;  /* 0x00005a0000177ab9 */ /* 0x000fe40000000800 */
[----:B------:R-:W-:Y:S02]  /*0740*/  UMOV UR21, URZ ;  /* 0x0000003f00157c82 */ /* 0x000fe40008000000 */
[----:B------:R-:W-:Y:S02]  /*0750*/  UMOV UR19, URZ ;  /* 0x0000003f00137c82 */ /* 0x000fe40008000000 */
[----:B------:R-:W-:Y:S02]  /*0760*/  ULDC UR37, c[0x0][0x1d0] ;  /* 0x0000740000257ab9 */ /* 0x000fe40000000800 */
[----:B------:R-:W-:Y:S02]  /*0770*/  ULDC UR22, c[0x0][0x228] ;  /* 0x00008a0000167ab9 */ /* 0x000fe40000000800 */
[----:B-1----:R-:W-:Y:S01]  /*0780*/  USHF.R.S32.HI UR14, URZ, 0x1f, UR15 ;  /* 0x0000001f3f0e7899 */ /* 0x002fe2000801140f */
[----:B--2---:R1:W2:Y:S08]  /*0790*/  @P0 R2UR UR23, R0 ;  /* 0x00000000001703c2 */ /* 0x0042b000000e0000 */
[----:B---3--:R1:W3:Y:S08]  /*07a0*/  @P3 R2UR UR20, R4 ;  /* 0x00000000041433c2 */ /* 0x0082f000000e0000 */
[----:B----4-:R1:W4:Y:S08]  /*07b0*/  @P4 R2UR UR21, R3 ;  /* 0x00000000031543c2 */ /* 0x01033000000e0000 */
[----:B------:R1:W1:Y:S01]  /*07c0*/  @P2 R2UR UR19, R2 ;  /* 0x00000000021323c2 */ /* 0x00026200000e0000 */
[----:B------:R-:W-:Y:S05]  /*07d0*/  @P0 BRA `(.L_x_293) ;  /* 0x0000006000000947 */ /* 0x000fea0003800000 */
[----:B--2---:R-:W-:Y:S05]  /*07e0*/  @!P4 BRA `(.L_x_293) ;  /* 0x000000500000c947 */ /* 0x004fea0003800000 */
[----:B-1----:R-:W2:Y:S04]  /*07f0*/  LDG.E R0, [R10.64] ;  /* 0x0000001c0a007981 */ /* 0x002ea8000c1e1900 */
[----:B----4-:R-:W4:Y:S01]  /*0800*/  LDG.E R2, [R10.64+0x4] ;  /* 0x0000041c0a027981 */ /* 0x010f22000c1e1900 */
[----:B--2---:R-:W1:Y:S08]  /*0810*/  R2UR UR23, R0 ;  /* 0x00000000001773c2 */ /* 0x004e7000000e0000 */
[----:B----4-:R-:W1:Y:S02]  /*0820*/  R2UR UR4, R2 ;  /* 0x00000000020473c2 */ /* 0x010e6400000e0000 */
[----:B-1----:R-:W-:-:S06]  /*0830*/  UIADD3 UR23, -UR23, UR4, URZ ;  /* 0x0000000417177290 */ /* 0x002fcc000fffe13f */
.L_x_293:
[----:B--2---:R-:W-:-:S04]  /*0840*/  ISETP.NE.U32.AND P0, PT, RZ, c[0x0][0x368], PT ;  /* 0x0000da00ff007a0c */ /* 0x004fc80003f05070 */
[----:B------:R-:W-:-:S13]  /*0850*/  ISETP.NE.AND.EX P0, PT, RZ, c[0x0][0x36c], PT, P0 ;  /* 0x0000db00ff007a0c */ /* 0x000fda0003f05300 */
[----:B------:R-:W-:Y:S05]  /*0860*/  @!P0 BRA `(.L_x_294) ;  /* 0x0000007000008947 */ /* 0x000fea0003800000 */
[----:B------:R-:W-:Y:S02]  /*0870*/  ULDC.64 UR4, c[0x0][0x368] ;  /* 0x0000da0000047ab9 */ /* 0x000fe40000000a00 */
[----:B------:R-:W-:-:S06]  /*0880*/  UIMAD.WIDE UR4, UR24, UR13, UR4 ;  /* 0x0000000d180472a5 */ /* 0x000fcc000f8e0204 */
[----:B-1----:R-:W-:Y:S02]  /*0890*/  MOV R2, UR4 ;  /* 0x0000000400027c02 */ /* 0x002fe40008000f00 */
[----:B------:R-:W-:-:S05]  /*08a0*/  MOV R3, UR5 ;  /* 0x0000000500037c02 */ /* 0x000fca0008000f00 */
[----:B------:R-:W2:Y:S02]  /*08b0*/  LDG.E R0, [R2.64] ;  /* 0x0000001c02007981 */ /* 0x000ea4000c1e1900 */
[----:B--2---:R1:W2:Y:S02]  /*08c0*/  R2UR UR37, R0 ;  /* 0x00000000002573c2 */ /* 0x0042a400000e0000 */
[----:B-12---:R-:W-:Y:S05]  /*08d0*/  BRA `(.L_x_295) ;  /* 0x0000006000007947 */ /* 0x006fea0003800000 */
.L_x_294:
[----:B------:R-:W-:Y:S05]  /*08e0*/  @!P2 BRA `(.L_x_295) ;  /* 0x000000500000a947 */ /* 0x000fea0003800000 */
[----:B-1----:R-:W2:Y:S04]  /*08f0*/  LDG.E R0, [R8.64] ;  /* 0x0000001c08007981 */ /* 0x002ea8000c1e1900 */
[----:B----4-:R-:W4:Y:S01]  /*0900*/  LDG.E R2, [R8.64+0x4] ;  /* 0x0000041c08027981 */ /* 0x010f22000c1e1900 */
[----:B--2---:R-:W1:Y:S08]  /*0910*/  R2UR UR37, R0 ;  /* 0x00000000002573c2 */ /* 0x004e7000000e0000 */
[----:B----4-:R-:W1:Y:S02]  /*0920*/  R2UR UR4, R2 ;  /* 0x00000000020473c2 */ /* 0x010e6400000e0000 */
[----:B-1----:R-:W-:-:S06]  /*0930*/  UIADD3 UR37, -UR37, UR4, URZ ;  /* 0x0000000425257290 */ /* 0x002fcc000fffe13f */
.L_x_295:
[----:B-1----:R-:W2:Y:S01]  /*0940*/  @P1 LDG.E R0, [R6.64] ;  /* 0x0000001c06001981 */ /* 0x002ea2000c1e1900 */
[----:B------:R-:W-:-:S03]  /*0950*/  ULDC.64 UR4, c[0x0][0x378] ;  /* 0x0000de0000047ab9 */ /* 0x000fc60000000a00 */
[----:B----4-:R-:W4:Y:S01]  /*0960*/  @P1 LDG.E R2, [R6.64+0x4] ;  /* 0x0000041c06021981 */ /* 0x010f22000c1e1900 */
[----:B------:R-:W-:Y:S01]  /*0970*/  UISETP.NE.U32.AND UP0, UPT, URZ, UR4, UPT ;  /* 0x000000043f00728c */ /* 0x000fe2000bf05070 */
[----:B------:R-:W-:-:S03]  /*0980*/  IMAD.U32 R79, RZ, RZ, UR37 ;  /* 0x00000025ff4f7e24 */ /* 0x000fc6000f8e00ff */
[----:B------:R-:W-:-:S03]  /*0990*/  UISETP.NE.AND.EX UP0, UPT, URZ, UR5, UPT, UP0 ;  /* 0x000000053f00728c */ /* 0x000fc6000bf05300 */
[----:B------:R-:W-:-:S03]  /*09a0*/  ULDC.64 UR4, c[0x0][0x378] ;  /* 0x0000de0000047ab9 */ /* 0x000fc60000000a00 */
[----:B------:R-:W-:-:S05]  /*09b0*/  PLOP3.LUT P0, PT, PT, PT, UP0, 0x80, 0x0 ;  /* 0x000000000000781c */ /* 0x000fca0003f0f008 */
[----:B------:R-:W-:-:S06]  /*09c0*/  @UP0 UIMAD.WIDE UR4, UR24, UR13, UR4 ;  /* 0x0000000d180402a5 */ /* 0x000fcc000f8e0204 */
[----:B------:R-:W-:Y:S01]  /*09d0*/  MOV R4, UR4 ;  /* 0x0000000400047c02 */ /* 0x000fe20008000f00 */
[----:B------:R-:W-:Y:S01]  /*09e0*/  ULDC UR4, c[0x0][0x2c4] ;  /* 0x0000b10000047ab9 */ /* 0x000fe20000000800 */
[----:B------:R-:W-:Y:S01]  /*09f0*/  IMAD.U32 R5, RZ, RZ, UR5 ;  /* 0x00000005ff057e24 */ /* 0x000fe2000f8e00ff */
[----:B------:R-:W-:-:S03]  /*0a00*/  UISETP.NE.AND UP3, UPT, UR4, 0x1, UPT ;  /* 0x000000010400788c */ /* 0x000fc6000bf65270 */
[----:B------:R-:W-:Y:S01]  /*0a10*/  ULDC.64 UR4, c[0x0][0x2c8] ;  /* 0x0000b20000047ab9 */ /* 0x000fe20000000a00 */
[----:B------:R1:W5:Y:S01]  /*0a20*/  @P0 LDG.E R79, [R4.64] ;  /* 0x0000001c044f0981 */ /* 0x000362000c1e1900 */
[----:B---3--:R-:W-:-:S06]  /*0a30*/  UIADD3 UR8, -UR20, UR37, URZ ;  /* 0x0000002514087290 */ /* 0x008fcc000fffe13f */
[----:B------:R-:W-:-:S04]  /*0a40*/  @UP3 UIADD3 UR10, UR18, 0x7f, URZ ;  /* 0x0000007f120a3890 */ /* 0x000fc8000fffe03f */
[----:B------:R-:W-:Y:S01]  /*0a50*/  UIMAD.WIDE.U32 UR10, UR10, UR4, URZ ;  /* 0x000000040a0a72a5 */ /* 0x000fe2000f8e003f */
[----:B--2---:R-:W2:Y:S08]  /*0a60*/  @P1 R2UR UR6, R0 ;  /* 0x00000000000613c2 */ /* 0x004eb000000e0000 */
[----:B----4-:R-:W2:Y:S02]  /*0a70*/  @P1 R2UR UR7, R2 ;  /* 0x00000000020713c2 */ /* 0x010ea400000e0000 */
[----:B--2---:R-:W-:-:S02]  /*0a80*/  @UP4 UIADD3 UR22, -UR6, UR7, URZ ;  /* 0x0000000706164290 */ /* 0x004fc4000fffe13f */
[----:B------:R-:W-:Y:S02]  /*0a90*/  UIADD3 UR6, UR18, 0x7f, URZ ;  /* 0x0000007f12067890 */ /* 0x000fe4000fffe03f */
[----:B------:R-:W-:Y:S02]  /*0aa0*/  @UP3 USHF.R.U32.HI UR6, URZ, UR5, UR11 ;  /* 0x000000053f063299 */ /* 0x000fe4000801160b */
[----:B------:R-:W-:Y:S02]  /*0ab0*/  UIADD3 UR12, UR8, UR22, URZ ;  /* 0x00000016080c7290 */ /* 0x000fe4000fffe03f */
[----:B------:R-:W-:Y:S02]  /*0ac0*/  ULDC.64 UR4, c[0x0][0x328] ;  /* 0x0000ca0000047ab9 */ /* 0x000fe40000000a00 */
[----:B------:R-:W-:Y:S02]  /*0ad0*/  UISETP.GE.AND UP2, UPT, UR5, 0x1, UPT ;  /* 0x000000010500788c */ /* 0x000fe4000bf46270 */
[----:B------:R-:W-:-:S04]  /*0ae0*/  UIADD3 UR11, UR12, 0x1, -UR23 ;  /* 0x000000010c0b7890 */ /* 0x000fc8000fffe817 */
[----:B------:R-:W-:Y:S01]  /*0af0*/  PLOP3.LUT P0, PT, PT, PT, UP2, 0x40, 0x0 ;  /* 0x000000000000781c */ /* 0x000fe20003f0e828 */
[----:B------:R-:W-:-:S04]  /*0b00*/  UIADD3 UR6, UR11, UR6, URZ ;  /* 0x000000060b067290 */ /* 0x000fc8000fffe03f */
[----:B------:R-:W-:-:S08]  /*0b10*/  UIADD3 UR17, UR6, UR4, URZ ;  /* 0x0000000406117290 */ /* 0x000fd0000fffe03f */
[----:B------:R-:W-:Y:S05]  /*0b20*/  @P0 BRA `(.L_x_296) ;  /* 0x0000014000000947 */ /* 0x000fea0003800000 */
[----:B-1----:R-:W-:Y:S01]  /*0b30*/  ISETP.LT.AND P0, PT, RZ, UR6, PT ;  /* 0x00000006ff007c0c */ /* 0x002fe2000bf01270 */
[----:B------:R-:W-:-:S12]  /*0b40*/  UIADD3 UR4, UR6, -0x1, URZ ;  /* 0xffffffff06047890 */ /* 0x000fd8000fffe03f */
[----:B------:R-:W-:Y:S05]  /*0b50*/  @P0 BRA `(.L_x_297) ;  /* 0x0000008000000947 */ /* 0x000fea0003800000 */
[----:B------:R-:W-:Y:S02]  /*0b60*/  UISETP.NE.AND UP0, UPT, UR5, 0x1, UPT ;  /* 0x000000010500788c */ /* 0x000fe4000bf05270 */
[----:B------:R-:W-:-:S03]  /*0b70*/  UIADD3 UR4, -UR6, URZ, URZ ;  /* 0x0000003f06047290 */ /* 0x000fc6000fffe13f */
[----:B------:R-:W-:Y:S02]  /*0b80*/  ULDC.64 UR6, c[0x0][0x330] ;  /* 0x0000cc0000067ab9 */ /* 0x000fe40000000a00 */
[----:B------:R-:W-:-:S07]  /*0b90*/  UIMAD.WIDE.U32 UR26, UR4, UR6, URZ ;  /* 0x00000006041a72a5 */ /* 0x000fce000f8e003f */
[----:B------:R-:W-:Y:S02]  /*0ba0*/  @UP0 UMOV UR9, UR27 ;  /* 0x0000001b00090c82 */ /* 0x000fe40008000000 */
[----:B------:R-:W-:-:S04]  /*0bb0*/  @UP0 USHF.R.U32.HI UR4, URZ, UR7, UR9 ;  /* 0x000000073f040299 */ /* 0x000fc80008011609 */
[----:B------:R-:W-:Y:S01]  /*0bc0*/  ULOP3.LUT UR4, URZ, UR4, URZ, 0x33, !UPT ;  /* 0x000000043f047292 */ /* 0x000fe2000f8e333f */
[----:B------:R-:W-:Y:S05]  /*0bd0*/  BRA `(.L_x_298) ;  /* 0x0000005000007947 */ /* 0x000fea0003800000 */
.L_x_297:
[----:B------:R-:W-:Y:S02]  /*0be0*/  UISETP.NE.AND UP0, UPT, UR5, 0x1, UPT ;  /* 0x000000010500788c */ /* 0x000fe4000bf05270 */
[----:B------:R-:W-:Y:S02]  /*0bf0*/  ULDC.64 UR6, c[0x0][0x330] ;  /* 0x0000cc0000067ab9 */ /* 0x000fe40000000a00 */
[----:B------:R-:W-:-:S07]  /*0c00*/  UIMAD.WIDE.U32 UR26, UR4, UR6, URZ ;  /* 0x00000006041a72a5 */ /* 0x000fce000f8e003f */
[----:B------:R-:W-:Y:S02]  /*0c10*/  @UP0 UMOV UR9, UR27 ;  /* 0x0000001b00090c82 */ /* 0x000fe40008000000 */
[----:B------:R-:W-:Y:S02]  /*0c20*/  @UP0 USHF.R.U32.HI UR4, URZ, UR7, UR9 ;  /* 0x000000073f040299 */ /* 0x000fe40008011609 */
.L_x_298:
[----:B------:R-:W-:Y:S02]  /*0c30*/  ULDC UR6, c[0x0][0x32c] ;  /* 0x0000cb0000067ab9 */ /* 0x000fe40000000800 */
[----:B------:R-:W-:-:S04]  /*0c40*/  UIMAD UR6, UR4, UR5, UR6 ;  /* 0x00000005040672a4 */ /* 0x000fc8000f8e0206 */
[----:B------:R-:W-:-:S04]  /*0c50*/  UISETP.LT.AND UP0, UPT, UR17, UR6, UPT ;  /* 0x000000061100728c */ /* 0x000fc8000bf01270 */
[----:B------:R-:W-:-:S03]  /*0c60*/  USEL UR17, UR17, UR6, UP0 ;  /* 0x0000000611117287 */ /* 0x000fc60008000000 */
.L_x_296:
[----:B-1----:R-:W-:Y:S01]  /*0c70*/  ULDC.64 UR6, c[0x0][0x2c8] ;  /* 0x0000b20000067ab9 */ /* 0x002fe20000000a00 */
[----:B------:R-:W-:Y:S01]  /*0c80*/  PLOP3.LUT P0, PT, PT, PT, UP2, 0x40, 0x0 ;  /* 0x000000000000781c */ /* 0x000fe20003f0e828 */
[----:B------:R-:W-:Y:S02]  /*0c90*/  UIMAD.WIDE.U32 UR26, UR18, UR6, URZ ;  /* 0x00000006121a72a5 */ /* 0x000fe4000f8e003f */
[----:B------:R-:W-:Y:S02]  /*0ca0*/  UIADD3 UR9, UR12, 0x3f, URZ ;  /* 0x0000003f0c097890 */ /* 0x000fe4000fffe03f */
[----:B------:R-:W-:Y:S02]  /*0cb0*/  UMOV UR25, UR18 ;  /* 0x0000001200197c82 */ /* 0x000fe40008000000 */
[----:B------:R-:W-:Y:S02]  /*0cc0*/  UIADD3 UR10, UR12, -UR23, URZ ;  /* 0x800000170c0a7290 */ /* 0x000fe4000fffe03f */
[----:B------:R-:W-:-:S02]  /*0cd0*/  USHF.R.S32.HI UR4, URZ, 0x1f, UR9 ;  /* 0x0000001f3f047899 */ /* 0x000fc40008011409 */
[----:B------:R-:W-:Y:S02]  /*0ce0*/  @UP3 USHF.R.U32.HI UR25, URZ, UR7, UR27 ;  /* 0x000000073f193299 */ /* 0x000fe4000801161b */
[----:B------:R-:W-:Y:S02]  /*0cf0*/  ULEA.HI UR9, UR4, UR9, URZ, 0x6 ;  /* 0x0000000904097291 */ /* 0x000fe4000f8f303f */
[----:B------:R-:W-:Y:S02]  /*0d00*/  UIADD3 UR7, UR10, UR25, URZ ;  /* 0x000000190a077290 */ /* 0x000fe4000fffe03f */
[----:B------:R-:W-:Y:S02]  /*0d10*/  ULDC UR6, c[0x0][0x324] ;  /* 0x0000c90000067ab9 */ /* 0x000fe40000000800 */
[----:B------:R-:W-:Y:S02]  /*0d20*/  USHF.R.S32.HI UR9, URZ, 0x6, UR9 ;  /* 0x000000063f097899 */ /* 0x000fe40008011409 */
        /* <DEDUP_REMOVED lines=13> */
.L_x_300:
[----:B------:R-:W-:-:S03]  /*0e00*/  UISETP.NE.AND UP0, UPT, UR5, 0x1, UPT ;  /* 0x000000010500788c */ /* 0x000fc6000bf05270 */
[----:B------:R-:W-:Y:S02]  /*0e10*/  ULDC.64 UR4, c[0x0][0x330] ;  /* 0x0000cc0000047ab9 */ /* 0x000fe40000000a00 */
[----:B------:R-:W-:-:S07]  /*0e20*/  UIMAD.WIDE.U32 UR26, UR7, UR4, URZ ;  /* 0x00000004071a72a5 */ /* 0x000fce000f8e003f */
[----:B------:R-:W-:Y:S02]  /*0e30*/  @UP0 UMOV UR25, UR27 ;  /* 0x0000001b00190c82 */ /* 0x000fe40008000000 */
[----:B------:R-:W-:Y:S02]  /*0e40*/  @UP0 USHF.R.U32.HI UR7, URZ, UR5, UR25 ;  /* 0x000000053f070299 */ /* 0x000fe40008011619 */
.L_x_301:
[----:B------:R-:W-:Y:S02]  /*0e50*/  ULDC UR4, c[0x0][0x32c] ;  /* 0x0000cb0000047ab9 */ /* 0x000fe40000000800 */
[----:B------:R-:W-:-:S04]  /*0e60*/  UIMAD UR4, UR7, UR4, URZ ;  /* 0x00000004070472a4 */ /* 0x000fc8000f8e023f */
[----:B------:R-:W-:-:S04]  /*0e70*/  UISETP.LT.AND UP0, UPT, UR6, UR4, UPT ;  /* 0x000000040600728c */ /* 0x000fc8000bf01270 */
[----:B------:R-:W-:Y:S02]  /*0e80*/  USEL UR6, UR6, UR4, !UP0 ;  /* 0x0000000406067287 */ /* 0x000fe4000c000000 */
.L_x_299:
[----:B------:R-:W-:Y:S02]  /*0e90*/  UIADD3 UR17, UR17, 0x3f, URZ ;  /* 0x0000003f11117890 */ /* 0x000fe4000fffe03f */
[----:B------:R-:W-:Y:S02]  /*0ea0*/  USHF.R.S32.HI UR4, URZ, 0x1f, UR6 ;  /* 0x0000001f3f047899 */ /* 0x000fe40008011406 */
[----:B------:R-:W-:Y:S02]  /*0eb0*/  USHF.R.S32.HI UR5, URZ, 0x1f, UR17 ;  /* 0x0000001f3f057899 */ /* 0x000fe40008011411 */
[----:B------:R-:W-:Y:S02]  /*0ec0*/  ULEA.HI UR4, UR4, UR6, URZ, 0x6 ;  /* 0x0000000604047291 */ /* 0x000fe4000f8f303f */
[----:B------:R-:W-:Y:S02]  /*0ed0*/  ULEA.HI UR5, UR5, UR17, URZ, 0x6 ;  /* 0x0000001105057291 */ /* 0x000fe4000f8f303f */
[----:B------:R-:W-:-:S02]  /*0ee0*/  USHF.R.S32.HI UR4, URZ, 0x6, UR4 ;  /* 0x000000063f047899 */ /* 0x000fc40008011404 */
[----:B------:R-:W-:Y:S02]  /*0ef0*/  USHF.R.S32.HI UR5, URZ, 0x6, UR5 ;  /* 0x000000063f057899 */ /* 0x000fe40008011405 */
[----:B------:R-:W-:Y:S02]  /*0f00*/  UISETP.LT.AND UP1, UPT, URZ, UR4, UPT ;  /* 0x000000043f00728c */ /* 0x000fe4000bf21270 */
[----:B------:R-:W-:Y:S02]  /*0f10*/  UISETP.LT.AND UP0, UPT, UR5, UR9, UPT ;  /* 0x000000090500728c */ /* 0x000fe4000bf01270 */
[----:B------:R-:W-:Y:S02]  /*0f20*/  USEL UR4, URZ, UR4, !UP1 ;  /* 0x000000043f047287 */ /* 0x000fe4000c800000 */
[----:B------:R-:W-:Y:S02]  /*0f30*/  USEL UR5, UR5, UR9, UP0 ;  /* 0x0000000905057287 */ /* 0x000fe40008000000 */
[----:B------:R-:W-:-:S02]  /*0f40*/  ULEA UR4, UR4, -UR8, 0x6 ;  /* 0x8000000804047291 */ /* 0x000fc4000f8e303f */
[----:B------:R-:W-:Y:S02]  /*0f50*/  ULEA UR5, UR5, -UR8, 0x6 ;  /* 0x8000000805057291 */ /* 0x000fe4000f8e303f */
[----:B------:R-:W-:Y:S02]  /*0f60*/  UISETP.LT.AND UP1, UPT, URZ, UR4, UPT ;  /* 0x000000043f00728c */ /* 0x000fe4000bf21270 */
[----:B------:R-:W-:Y:S02]  /*0f70*/  UISETP.LT.AND UP0, UPT, UR5, UR22, UPT ;  /* 0x000000160500728c */ /* 0x000fe4000bf01270 */
[----:B------:R-:W-:Y:S02]  /*0f80*/  USEL UR4, URZ, UR4, !UP1 ;  /* 0x000000043f047287 */ /* 0x000fe4000c800000 */
[----:B------:R-:W-:Y:S02]  /*0f90*/  USEL UR5, UR5, UR22, UP0 ;  /* 0x0000001605057287 */ /* 0x000fe40008000000 */
[----:B------:R-:W-:-:S02]  /*0fa0*/  USHF.R.U32.HI UR8, URZ, 0x6, UR4 ;  /* 0x000000063f087899 */ /* 0x000fc40008011604 */
[----:B------:R-:W-:-:S05]  /*0fb0*/  UISETP.GT.AND UP0, UPT, UR5, UR4, UPT ;  /* 0x000000040500728c */ /* 0x000fca000bf04270 */
[----:B------:R-:W-:-:S06]  /*0fc0*/  UMOV UR6, UR8 ;  /* 0x0000000800067c82 */ /* 0x000fcc0008000000 */
[----:B------:R-:W-:-:S04]  /*0fd0*/  @UP0 UIADD3 UR5, UR5, 0x3f, URZ ;  /* 0x0000003f05050890 */ /* 0x000fc8000fffe03f */
[----:B------:R-:W-:-:S04]  /*0fe0*/  @UP0 USHF.R.S32.HI UR4, URZ, 0x1f, UR5 ;  /* 0x0000001f3f040899 */ /* 0x000fc80008011405 */
[----:B------:R-:W-:-:S04]  /*0ff0*/  @UP0 ULEA.HI UR4, UR4, UR5, URZ, 0x6 ;  /* 0x0000000504040291 */ /* 0x000fc8000f8f303f */
[----:B------:R-:W-:-:S04]  /*1000*/  @UP0 USHF.R.S32.HI UR6, URZ, 0x6, UR4 ;  /* 0x000000063f060899 */ /* 0x000fc80008011404 */
[----:B------:R-:W-:-:S06]  /*1010*/  UISETP.GT.AND UP0, UPT, UR6, UR8, UPT ;  /* 0x000000080600728c */ /* 0x000fcc000bf04270 */
[----:B------:R-:W-:-:S13]  /*1020*/  PLOP3.LUT P0, PT, PT, PT, UP0, 0x80, 0x0 ;  /* 0x000000000000781c */ /* 0x000fda0003f0f008 */
[----:B------:R-:W-:Y:S05]  /*1030*/  @!P0 BRA `(.L_x_302) ;  /* 0x0000545000008947 */ /* 0x000fea0003800000 */
[----:B------:R-:W-:Y:S02]  /*1040*/  ULDC.64 UR4, c[0x0][0x340] ;  /* 0x0000d00000047ab9 */ /* 0x000fe40000000a00 */
[----:B------:R-:W-:-:S04]  /*1050*/  UISETP.NE.U32.AND UP0, UPT, URZ, UR4, UPT ;  /* 0x000000043f00728c */ /* 0x000fc8000bf05070 */
[----:B------:R-:W-:-:S03]  /*1060*/  UISETP.NE.AND.EX UP0, UPT, URZ, UR5, UPT, UP0 ;  /* 0x000000053f00728c */ /* 0x000fc6000bf05300 */
[----:B------:R-:W-:-:S03]  /*1070*/  ULDC.64 UR4, c[0x0][0x340] ;  /* 0x0000d00000047ab9 */ /* 0x000fc60000000a00 */
[----:B------:R-:W-:-:S05]  /*1080*/  PLOP3.LUT P2, PT, PT, PT, UP0, 0x80, 0x0 ;  /* 0x000000000000781c */ /* 0x000fca0003f4f008 */
[----:B------:R-:W-:-:S06]  /*1090*/  @UP0 UIMAD.WIDE UR4, UR24, UR13, UR4 ;  /* 0x0000000d180402a5 */ /* 0x000fcc000f8e0204 */
[----:B------:R-:W-:Y:S02]  /*10a0*/  IMAD.U32 R8, RZ, RZ, UR4 ;  /* 0x00000004ff087e24 */ /* 0x000fe4000f8e00ff */
[----:B------:R-:W-:Y:S01]  /*10b0*/  IMAD.U32 R9, RZ, RZ, UR5 ;  /* 0x00000005ff097e24 */ /* 0x000fe2000f8e00ff */
[----:B------:R-:W-:Y:S01]  /*10c0*/  SHF.R.S32.HI R3, RZ, 0x1f, R78 ;  /* 0x0000001fff037819 */ /* 0x000fe2000001144e */
[----:B------:R-:W-:Y:S01]  /*10d0*/  UIADD3 UR17, UR6, -0x1, URZ ;  /* 0xffffffff06117890 */ /* 0x000fe2000fffe03f */
[----:B-----5:R-:W-:Y:S01]  /*10e0*/  SHF.R.S32.HI R2, RZ, 0x1f, R94 ;  /* 0x0000001fff027819 */ /* 0x020fe2000001145e */
[----:B------:R-:W-:Y:S01]  /*10f0*/  ULDC.64 UR4, c[0x0][0x240] ;  /* 0x0000900000047ab9 */ /* 0x000fe20000000a00 */
[----:B------:R-:W-:Y:S01]  /*1100*/  LEA.HI R5, R3, R78, RZ, 0x3 ;  /* 0x0000004e03057211 */ /* 0x000fe200078f18ff */
[----:B------:R1:W2:Y:S01]  /*1110*/  @P2 LDG.E R0, [R8.64] ;  /* 0x0000001c08002981 */ /* 0x0002a2000c1e1900 */
[----:B------:R-:W-:Y:S01]  /*1120*/  UIMAD UR4, UR14, UR4, URZ ;  /* 0x000000040e0472a4 */ /* 0x000fe2000f8e023f */
[----:B------:R-:W-:Y:S01]  /*1130*/  IMAD.U32 R7, RZ, RZ, UR17 ;  /* 0x00000011ff077e24 */ /* 0x000fe2000f8e00ff */
[----:B------:R-:W-:Y:S01]  /*1140*/  SHF.R.S32.HI R19, RZ, 0x3, R5 ;  /* 0x00000003ff137819 */ /* 0x000fe20000011405 */
[----:B------:R-:W-:Y:S01]  /*1150*/  USHF.R.S32.HI UR13, URZ, 0x1f, UR24 ;  /* 0x0000001f3f0d7899 */ /* 0x000fe20008011418 */
[----:B------:R-:W-:Y:S01]  /*1160*/  LOP3.LUT R5, R5, 0x1ffffff8, RZ, 0xc0, !PT ;  /* 0x1ffffff805057812 */ /* 0x000fe200078ec0ff */
[----:B------:R-:W-:Y:S01]  /*1170*/  UIMAD UR6, UR15, UR5, UR4 ;  /* 0x000000050f0672a4 */ /* 0x000fe2000f8e0204 */
[C---:B------:R-:W-:Y:S01]  /*1180*/  IADD3 R94, P3, R19.reuse, R94, RZ ;  /* 0x0000005e135e7210 */ /* 0x040fe20007f7e0ff */
[----:B------:R-:W-:Y:S01]  /*1190*/  USEL UR31, UR24, URZ, !UP4 ;  /* 0x0000003f181f7287 */ /* 0x000fe2000e000000 */
[C---:B------:R-:W-:Y:S01]  /*11a0*/  IADD3 R92, -R19.reuse, UR22, RZ ;  /* 0x00000016135c7c10 */ /* 0x040fe2000fffe1ff */
[----:B------:R-:W-:Y:S01]  /*11b0*/  IMAD.IADD R24, R78, 0x1, -R5 ;  /* 0x000000014e187824 */ /* 0x000fe200078e0a05 */
[C---:B------:R-:W-:Y:S01]  /*11c0*/  LEA.HI.X.SX32 R93, R19.reuse, R2, 0x1, P3 ;  /* 0x00000002135d7211 */ /* 0x040fe200018f0eff */
[----:B------:R-:W-:Y:S01]  /*11d0*/  IMAD.SHL.U32 R19, R19, 0x40, RZ ;  /* 0x0000004013137824 */ /* 0x000fe200078e00ff */
[----:B------:R-:W-:Y:S01]  /*11e0*/  USEL UR27, UR13, URZ, !UP4 ;  /* 0x0000003f0d1b7287 */ /* 0x000fe2000e000000 */
[----:B------:R-:W-:Y:S01]  /*11f0*/  IMAD.SHL.U32 R24, R24, 0x8, RZ ;  /* 0x0000000818187824 */ /* 0x000fe200078e00ff */
[----:B------:R-:W-:Y:S01]  /*1200*/  ULDC.64 UR4, c[0x0][0x248] ;  /* 0x0000920000047ab9 */ /* 0x000fe20000000a00 */
[----:B------:R-:W-:Y:S01]  /*1210*/  IMAD R5, R93, c[0x0][0x238], RZ ;  /* 0x00008e005d057a24 */ /* 0x000fe200078e02ff */
[----:B------:R-:W-:Y:S01]  /*1220*/  LOP3.LUT R19, R19, 0x1c0, RZ, 0xc0, !PT ;  /* 0x000001c013137812 */ /* 0x000fe200078ec0ff */
[----:B------:R-:W-:Y:S01]  /*1230*/  IMAD R4, R7, -0x40, R92 ;  /* 0xffffffc007047824 */ /* 0x000fe200078e025c */
[--C-:B------:R-:W-:Y:S01]  /*1240*/  SHF.R.S32.HI R25, RZ, 0x1f, R24.reuse ;  /* 0x0000001fff197819 */ /* 0x100fe20000011418 */
[----:B------:R-:W-:Y:S01]  /*1250*/  IMAD R2, R94, c[0x0][0x23c], R5 ;  /* 0x00008f005e027a24 */ /* 0x000fe200078e0205 */
[----:B------:R-:W-:Y:S01]  /*1260*/  UIMAD UR4, UR27, UR4, URZ ;  /* 0x000000041b0472a4 */ /* 0x000fe2000f8e023f */
[----:B------:R-:W-:Y:S01]  /*1270*/  IMAD.U32 R5, RZ, RZ, UR15 ;  /* 0x0000000fff057e24 */ /* 0x000fe2000f8e00ff */
[C---:B------:R-:W-:Y:S01]  /*1280*/  ISETP.GE.AND P0, PT, R4.reuse, 0x1, PT ;  /* 0x000000010400780c */ /* 0x040fe20003f06270 */
[----:B------:R-:W-:Y:S01]  /*1290*/  IMAD.U32 R132, RZ, RZ, UR31 ;  /* 0x0000001fff847e24 */ /* 0x000fe2000f8e00ff */
[----:B------:R-:W-:Y:S01]  /*12a0*/  ISETP.GT.AND P1, PT, R4, 0x20, PT ;  /* 0x000000200400780c */ /* 0x000fe20003f24270 */
[----:B-1----:R-:W-:Y:S01]  /*12b0*/  IMAD.WIDE.U32 R8, R94, c[0x0][0x238], R24 ;  /* 0x00008e005e087a25 */ /* 0x002fe200078e0018 */
[----:B------:R-:W-:Y:S01]  /*12c0*/  IADD3 R4, R24, 0x40, RZ ;  /* 0x0000004018047810 */ /* 0x000fe20007ffe0ff */
[----:B------:R-:W-:Y:S01]  /*12d0*/  UIMAD UR5, UR31, UR5, UR4 ;  /* 0x000000051f0572a4 */ /* 0x000fe2000f8e0204 */
[-C--:B------:R-:W-:Y:S01]  /*12e0*/  LEA.HI R22, R3, R78.reuse, RZ, 0x2 ;  /* 0x0000004e03167211 */ /* 0x080fe200078f10ff */
[----:B------:R-:W-:Y:S01]  /*12f0*/  IMAD.IADD R9, R9, 0x1, R2 ;  /* 0x0000000109097824 */ /* 0x000fe200078e0202 */
[----:B------:R-:W-:Y:S01]  /*1300*/  ISETP.GE.AND P4, PT, R4, c[0x0][0x1d4], PT ;  /* 0x0000750004007a0c */ /* 0x000fe20003f86270 */
[----:B------:R-:W-:Y:S01]  /*1310*/  IMAD.U32 R2, RZ, RZ, UR15 ;  /* 0x0000000fff027e24 */ /* 0x000fe2000f8e00ff */
[----:B------:R-:W-:Y:S01]  /*1320*/  LOP3.LUT R6, R19, 0x38, R24, 0xf8, !PT ;  /* 0x0000003813067812 */ /* 0x000fe200078ef818 */
[----:B------:R-:W-:Y:S01]  /*1330*/  UMOV UR38, 0x6 ;  /* 0x0000000600267882 */ /* 0x000fe20000000000 */
[----:B------:R-:W-:Y:S01]  /*1340*/  ISETP.GE.AND P5, PT, R24, c[0x0][0x1d4], PT ;  /* 0x0000750018007a0c */ /* 0x000fe20003fa6270 */
[----:B------:R-:W-:Y:S01]  /*1350*/  IMAD.WIDE.U32 R134, R2, c[0x0][0x240], R8 ;  /* 0x0000900002867a25 */ /* 0x000fe200078e0008 */
[----:B------:R-:W-:Y:S01]  /*1360*/  IADD3 R4, R24, 0x80, RZ ;  /* 0x0000008018047810 */ /* 0x000fe20007ffe0ff */
[----:B------:R-:W-:Y:S01]  /*1370*/  USHF.R.S32.HI UR4, URZ, 0x1f, UR17 ;  /* 0x0000001f3f047899 */ /* 0x000fe20008011411 */
[----:B------:R-:W-:Y:S01]  /*1380*/  SHF.R.S32.HI R121, RZ, 0x2, R22 ;  /* 0x00000002ff797819 */ /* 0x000fe20000011416 */
[----:B------:R-:W-:Y:S01]  /*1390*/  IMAD.WIDE.U32 R24, R5, c[0x0][0x260], R24 ;  /* 0x0000980005187a25 */ /* 0x000fe200078e0018 */
[----:B------:R-:W-:Y:S01]  /*13a0*/  IADD3 R135, R135, UR6, RZ ;  /* 0x0000000687877c10 */ /* 0x000fe2000fffe0ff */
[----:B------:R-:W-:Y:S01]  /*13b0*/  ULDC.64 UR6, c[0x0][0x238] ;  /* 0x00008e0000067ab9 */ /* 0x000fe20000000a00 */
[----:B------:R-:W-:Y:S01]  /*13c0*/  LOP3.LUT R5, R22, 0xfffffffc, RZ, 0xc0, !PT ;  /* 0xfffffffc16057812 */ /* 0x000fe200078ec0ff */
[----:B------:R-:W-:Y:S01]  /*13d0*/  USHF.L.U32 UR26, UR6, 0x6, URZ ;  /* 0x00000006061a7899 */ /* 0x000fe2000800063f */
[----:B------:R-:W-:Y:S01]  /*13e0*/  IMAD.MOV.U32 R2, RZ, RZ, c[0x0][0x27c] ;  /* 0x00009f00ff027624 */ /* 0x000fe200078e00ff */
[----:B------:R-:W-:Y:S01]  /*13f0*/  USHF.L.U64.HI UR25, UR6, UR38, UR7 ;  /* 0x0000002606197299 */ /* 0x000fe20008010207 */
[----:B------:R-:W-:Y:S01]  /*1400*/  IMAD.WIDE.U32 R134, R132, c[0x0][0x248], R134 ;  /* 0x0000920084867a25 */ /* 0x000fe200078e0086 */
[-C--:B------:R-:W-:Y:S01]  /*1410*/  LEA.HI R116, R3, R78.reuse, RZ, 0x6 ;  /* 0x0000004e03747211 */ /* 0x080fe200078f30ff */
[----:B------:R-:W-:Y:S01]  /*1420*/  ULDC UR32, c[0x0][0x23c] ;  /* 0x00008f0000207ab9 */ /* 0x000fe20000000800 */
[----:B------:R-:W-:Y:S01]  /*1430*/  SHF.R.S32.HI R22, RZ, 0x1f, R22 ;  /* 0x0000001fff167819 */ /* 0x000fe20000011416 */
[----:B------:R-:W-:Y:S01]  /*1440*/  UIMAD UR7, UR25, UR17, URZ ;  /* 0x00000011190772a4 */ /* 0x000fe2000f8e023f */
[----:B------:R-:W-:Y:S01]  /*1450*/  IADD3 R139, R135, UR5, RZ ;  /* 0x00000005878b7c10 */ /* 0x000fe2000fffe0ff */
[----:B------:R-:W-:Y:S01]  /*1460*/  IMAD.U32 R80, RZ, RZ, UR26 ;  /* 0x0000001aff507e24 */ /* 0x000fe2000f8e00ff */
[----:B------:R-:W-:Y:S01]  /*1470*/  SHF.R.U32.HI R19, RZ, 0x3, R19 ;  /* 0x00000003ff137819 */ /* 0x000fe20000011613 */
[----:B------:R-:W-:Y:S01]  /*1480*/  IMAD.IADD R18, R78, 0x1, -R5 ;  /* 0x000000014e127824 */ /* 0x000fe200078e0a05 */
[----:B------:R-:W-:Y:S01]  /*1490*/  UIMAD UR7, UR4, UR26, UR7 ;  /* 0x0000001a040772a4 */ /* 0x000fe2000f8e0207 */
[----:B------:R-:W-:Y:S01]  /*14a0*/  IMAD.MOV.U32 R138, RZ, RZ, R134 ;  /* 0x000000ffff8a7224 */ /* 0x000fe200078e0086 */
[----:B------:R-:W-:Y:S01]  /*14b0*/  LEA.HI R22, R22, R121, RZ, 0x3 ;  /* 0x0000007916167211 */ /* 0x000fe200078f18ff */
[----:B------:R-:W-:Y:S01]  /*14c0*/  IMAD.SHL.U32 R16, R18, 0x4, RZ ;  /* 0x0000000412107824 */ /* 0x000fe200078e00ff */
[----:B------:R-:W-:Y:S01]  /*14d0*/  LOP3.LUT R19, R6, R19, RZ, 0x3c, !PT ;  /* 0x0000001306137212 */ /* 0x000fe200078e3cff */
[----:B------:R-:W-:Y:S01]  /*14e0*/  IMAD.WIDE.U32 R8, R80, UR17, R138 ;  /* 0x0000001150087c25 */ /* 0x000fe2000f8e008a */
[----:B------:R-:W-:Y:S01]  /*14f0*/  ISETP.GE.AND P3, PT, R4, c[0x0][0x1d4], PT ;  /* 0x0000750004007a0c */ /* 0x000fe20003f66270 */
[----:B------:R-:W-:Y:S01]  /*1500*/  ULDC.64 UR4, c[0x0][0x260] ;  /* 0x0000980000047ab9 */ /* 0x000fe20000000a00 */
[----:B------:R-:W-:Y:S01]  /*1510*/  IADD3 R15, R16, 0x20, RZ ;  /* 0x00000020100f7810 */ /* 0x000fe20007ffe0ff */
[----:B------:R-:W-:Y:S01]  /*1520*/  IMAD.SHL.U32 R18, R18, 0x8, RZ ;  /* 0x0000000812127824 */ /* 0x000fe200078e00ff */
[----:B------:R-:W-:Y:S01]  /*1530*/  @P0 LEA R10, P6, R8, c[0x0][0x220], 0x1 ;  /* 0x00008800080a0a11 */ /* 0x000fe200078c08ff */
[----:B------:R-:W-:Y:S01]  /*1540*/  IMAD.SHL.U32 R116, R116, 0x8, RZ ;  /* 0x0000000874747824 */ /* 0x000fe200078e00ff */
[C---:B------:R-:W-:Y:S01]  /*1550*/  IADD3 R14, R16.reuse, 0x40, RZ ;  /* 0x00000040100e7810 */ /* 0x040fe20007ffe0ff */
[----:B------:R-:W-:Y:S01]  /*1560*/  IMAD.IADD R13, R16, 0x1, R15 ;  /* 0x00000001100d7824 */ /* 0x000fe200078e020f */
[----:B------:R-:W-:Y:S01]  /*1570*/  LOP3.LUT R22, R22, 0xfffffff8, RZ, 0xc0, !PT ;  /* 0xfffffff816167812 */ /* 0x000fe200078ec0ff */
[----:B------:R-:W-:Y:S01]  /*1580*/  UIMAD UR4, UR14, UR4, URZ ;  /* 0x000000040e0472a4 */ /* 0x000fe2000f8e023f */
[----:B------:R-:W-:Y:S01]  /*1590*/  LOP3.LUT R116, R19, 0xfffffe00, R116, 0xf8, !PT ;  /* 0xfffffe0013747812 */ /* 0x000fe200078ef874 */
[----:B------:R-:W-:Y:S01]  /*15a0*/  IMAD.IADD R12, R16, 0x1, R14 ;  /* 0x00000001100c7824 */ /* 0x000fe200078e020e */
[--C-:B------:R-:W-:Y:S01]  /*15b0*/  SHF.R.S32.HI R19, RZ, 0x1f, R18.reuse ;  /* 0x0000001fff137819 */ /* 0x100fe20000011412 */
[----:B------:R-:W-:Y:S01]  /*15c0*/  UIMAD UR4, UR15, UR5, UR4 ;  /* 0x000000050f0472a4 */ /* 0x000fe2000f8e0204 */
[----:B------:R-:W-:Y:S01]  /*15d0*/  LEA.HI R3, R3, R78, RZ, 0x5 ;  /* 0x0000004e03037211 */ /* 0x000fe200078f28ff */
[----:B------:R-:W-:Y:S01]  /*15e0*/  UIADD3 UR37, UR19, UR37, URZ ;  /* 0x0000002513257290 */ /* 0x000fe2000fffe03f */
[----:B------:R-:W-:Y:S01]  /*15f0*/  IMAD.SHL.U32 R116, R116, 0x2, RZ ;  /* 0x0000000274747824 */ /* 0x000fe200078e00ff */
[----:B------:R-:W-:Y:S01]  /*1600*/  USHF.L.U32 UR33, UR6, 0x5, URZ ;  /* 0x0000000506217899 */ /* 0x000fe2000800063f */
[----:B------:R-:W-:Y:S01]  /*1610*/  SHF.R.S32.HI R88, RZ, 0x1f, R121 ;  /* 0x0000001fff587819 */ /* 0x000fe20000011479 */
[----:B------:R-:W-:Y:S01]  /*1620*/  IMAD.SHL.U32 R3, R3, 0x10, RZ ;  /* 0x0000001003037824 */ /* 0x000fe200078e00ff */
[----:B------:R-:W-:Y:S01]  /*1630*/  IADD3 R25, R25, UR4, RZ ;  /* 0x0000000419197c10 */ /* 0x000fe2000fffe0ff */
[----:B------:R-:W-:Y:S01]  /*1640*/  ULDC.64 UR4, c[0x0][0x210] ;  /* 0x0000840000047ab9 */ /* 0x000fe20000000a00 */
[----:B------:R-:W-:Y:S01]  /*1650*/  IMAD.WIDE.U32 R28, R121, c[0x0][0x280], R18 ;  /* 0x0000a000791c7a25 */ /* 0x000fe200078e0012 */
[----:B------:R-:W-:Y:S01]  /*1660*/  UIMAD UR4, UR14, UR4, URZ ;  /* 0x000000040e0472a4 */ /* 0x000fe2000f8e023f */
[----:B------:R-:W-:Y:S01]  /*1670*/  LOP3.LUT R3, R3, 0xfffffe00, RZ, 0xc0, !PT ;  /* 0xfffffe0003037812 */ /* 0x000fe200078ec0ff */
[----:B------:R-:W-:Y:S01]  /*1680*/  USHF.R.S32.HI UR40, URZ, 0x1f, UR37 ;  /* 0x0000001f3f287899 */ /* 0x000fe20008011425 */
[C---:B------:R-:W-:Y:S01]  /*1690*/  IMAD R124, R88.reuse, c[0x0][0x280], RZ ;  /* 0x0000a000587c7a24 */ /* 0x040fe200078e02ff */
[----:B------:R-:W-:Y:S01]  /*16a0*/  UIMAD UR4, UR15, UR5, UR4 ;  /* 0x000000050f0472a4 */ /* 0x000fe2000f8e0204 */
[----:B------:R-:W-:Y:S01]  /*16b0*/  IMAD R122, R88, c[0x0][0x290], RZ ;  /* 0x0000a400587a7a24 */ /* 0x000fe200078e02ff */
[C---:B------:R-:W-:Y:S01]  /*16c0*/  IADD3 R119, R18.reuse, 0x60, RZ ;  /* 0x0000006012777810 */ /* 0x040fe20007ffe0ff */
[C---:B------:R-:W-:Y:S01]  /*16d0*/  IMAD R124, R121.reuse, c[0x0][0x284], R124 ;  /* 0x0000a100797c7a24 */ /* 0x040fe200078e027c */
[C---:B------:R-:W-:Y:S01]  /*16e0*/  IADD3 R118, R18.reuse, 0x80, RZ ;  /* 0x0000008012767810 */ /* 0x040fe20007ffe0ff */
[C---:B------:R-:W-:Y:S01]  /*16f0*/  IMAD R122, R121.reuse, c[0x0][0x294], R122 ;  /* 0x0000a500797a7a24 */ /* 0x040fe200078e027a */
[----:B------:R-:W-:Y:S01]  /*1700*/  IADD3 R117, R18, 0xa0, RZ ;  /* 0x000000a012757810 */ /* 0x000fe20007ffe0ff */
[----:B------:R-:W-:-:S04]  /*1710*/  IMAD.WIDE.U32 R26, R121, c[0x0][0x290], R18 ;  /* 0x0000a400791a7a25 */ /* 0x000fc800078e0012 */
[----:B------:R-:W-:-:S04]  /*1720*/  IMAD.WIDE.U32 R132, R132, c[0x0][0x268], R24 ;  /* 0x00009a0084847a25 */ /* 0x000fc800078e0018 */
[----:B------:R-:W-:Y:S02]  /*1730*/  IMAD.IADD R125, R124, 0x1, R29 ;  /* 0x000000017c7d7824 */ /* 0x000fe400078e021d */
[----:B------:R-:W-:Y:S02]  /*1740*/  IMAD.IADD R123, R122, 0x1, R27 ;  /* 0x000000017a7b7824 */ /* 0x000fe400078e021b */
[----:B------:R-:W-:Y:S01]  /*1750*/  IMAD.WIDE.U32 R136, R121, c[0x0][0x1e0], RZ ;  /* 0x0000780079887a25 */ /* 0x000fe200078e00ff */
[----:B--2---:R1:W2:Y:S01]  /*1760*/  @P2 R2UR UR30, R0 ;  /* 0x00000000001e23c2 */ /* 0x0042a200000e0000 */
[C---:B------:R-:W-:Y:S02]  /*1770*/  ISETP.GE.AND P2, PT, R2.reuse, 0x1, PT ;  /* 0x000000010200780c */ /* 0x040fe40003f46270 */
[----:B------:R-:W-:-:S05]  /*1780*/  IMAD.SHL.U32 R2, R2, 0x2, RZ ;  /* 0x0000000202027824 */ /* 0x000fca00078e00ff */
[----:B------:R-:W-:Y:S02]  /*1790*/  IADD3 R5, -R2, c[0x0][0x1d4], RZ ;  /* 0x0000750002057a10 */ /* 0x000fe40007ffe1ff */
[----:B-1----:R-:W-:-:S04]  /*17a0*/  IADD3 R0, R9, UR7, RZ ;  /* 0x0000000709007c10 */ /* 0x002fc8000fffe0ff */
[----:B------:R-:W-:Y:S02]  /*17b0*/  @P0 LEA.HI.X R11, R8, c[0x0][0x224], R0, 0x1, P6 ;  /* 0x00008900080b0a11 */ /* 0x000fe400030f0c00 */
[----:B------:R-:W-:-:S03]  /*17c0*/  ISETP.GE.AND P6, PT, R18, c[0x0][0x27c], PT ;  /* 0x00009f0012007a0c */ /* 0x000fc60003fc6270 */
[----:B------:R-:W-:Y:S01]  /*17d0*/  @!PT LDS RZ, [RZ] ;  /* 0x00000000fffff984 */ /* 0x000fe20000000800 */
[----:B------:R-:W-:Y:S01]  /*17e0*/  @!PT LDS RZ, [RZ] ;  /* 0x00000000fffff984 */ /* 0x000fe20000000800 */
[----:B------:R-:W-:Y:S01]  /*17f0*/  @!PT LDS RZ, [RZ] ;  /* 0x00000000fffff984 */ /* 0x000fe20000000800 */
[----:B------:R1:W-:Y:S01]  /*1800*/  @P0 LDGSTS.E.BYPASS.LTC128B.128 [R116+0x6100], [R10.64], !P5 ;  /* 0x061000000a740fae */ /* 0x0003e2000e901d5c */
[----:B------:R-:W-:Y:S02]  /*1810*/  SEL R9, RZ, c[0x0][0x27c], !P6 ;  /* 0x00009f00ff097a07 */ /* 0x000fe40007000000 */
[CC--:B------:R-:W-:Y:S01]  /*1820*/  SEL R17, R2.reuse, R5.reuse, !P6 ;  /* 0x0000000502117207 */ /* 0x0c0fe20007000000 */
[----:B------:R1:W-:Y:S01]  /*1830*/  @P0 LDGSTS.E.BYPASS.LTC128B.128 [R116+0x8100], [R10.64+0x80], !P4 ;  /* 0x081000800a740fae */ /* 0x0003e2000e101d5c */
[----:B------:R-:W-:Y:S02]  /*1840*/  ISETP.GE.AND P6, PT, R13, c[0x0][0x27c], PT ;  /* 0x00009f000d007a0c */ /* 0x000fe40003fc6270 */
[----:B------:R-:W-:Y:S01]  /*1850*/  SHF.R.S32.HI R6, RZ, 0x1f, R17 ;  /* 0x0000001fff067819 */ /* 0x000fe20000011411 */
[----:B------:R1:W-:Y:S01]  /*1860*/  @P0 LDGSTS.E.BYPASS.LTC128B.128 [R116+0xa100], [R10.64+0x100], !P3 ;  /* 0x0a1001000a740fae */ /* 0x0003e2000d901d5c */
[----:B------:R-:W-:Y:S02]  /*1870*/  SEL R20, RZ, c[0x0][0x27c], !P6 ;  /* 0x00009f00ff147a07 */ /* 0x000fe40007000000 */
[----:B------:R-:W-:-:S02]  /*1880*/  SEL R7, R2, R5, !P6 ;  /* 0x0000000502077207 */ /* 0x000fc40007000000 */
[----:B------:R-:W-:Y:S01]  /*1890*/  ISETP.GE.AND P6, PT, R12, c[0x0][0x27c], PT ;  /* 0x00009f000c007a0c */ /* 0x000fe20003fc6270 */
[----:B------:R-:W-:Y:S01]  /*18a0*/  IMAD.IADD R20, R20, 0x1, R13 ;  /* 0x0000000114147824 */ /* 0x000fe200078e020d */
[----:B------:R-:W-:Y:S02]  /*18b0*/  SHF.R.S32.HI R4, RZ, 0x1f, R7 ;  /* 0x0000001fff047819 */ /* 0x000fe40000011407 */
[----:B------:R-:W-:Y:S01]  /*18c0*/  SEL R5, R2, R5, !P6 ;  /* 0x0000000502057207 */ /* 0x000fe20007000000 */
[----:B------:R-:W-:Y:S01]  /*18d0*/  IMAD.IADD R2, R18, 0x1, R9 ;  /* 0x0000000112027824 */ /* 0x000fe200078e0209 */
[----:B------:R-:W-:Y:S01]  /*18e0*/  LEA.HI R4, R4, R7, RZ, 0x4 ;  /* 0x0000000704047211 */ /* 0x000fe200078f20ff */
[----:B------:R-:W-:Y:S01]  /*18f0*/  IMAD.U32 R9, RZ, RZ, UR15 ;  /* 0x0000000fff097e24 */ /* 0x000fe2000f8e00ff */
[----:B------:R-:W-:Y:S01]  /*1900*/  LEA.HI R6, R6, R17, RZ, 0x4 ;  /* 0x0000001106067211 */ /* 0x000fe200078f20ff */
[----:B------:R-:W-:Y:S01]  /*1910*/  IMAD.IADD R7, R121, 0x1, -R22 ;  /* 0x0000000179077824 */ /* 0x000fe200078e0a16 */
[----:B------:R-:W-:Y:S01]  /*1920*/  SHF.R.S32.HI R107, RZ, 0x1f, R2 ;  /* 0x0000001fff6b7819 */ /* 0x000fe20000011402 */
[----:B------:R-:W-:Y:S01]  /*1930*/  IMAD.WIDE.U32 R130, R9, c[0x0][0x210], R18 ;  /* 0x0000840009827a25 */ /* 0x000fe200078e0012 */
[----:B------:R-:W-:-:S02]  /*1940*/  SHF.R.S32.HI R9, RZ, 0x1f, R20 ;  /* 0x0000001fff097819 */ /* 0x000fc40000011414 */
[CC--:B------:R-:W-:Y:S02]  /*1950*/  LEA.HI R115, R107.reuse, R2.reuse, RZ, 0x3 ;  /* 0x000000026b737211 */ /* 0x0c0fe400078f18ff */
[----:B------:R-:W-:Y:S02]  /*1960*/  LEA.HI R107, R107, R2, RZ, 0x6 ;  /* 0x000000026b6b7211 */ /* 0x000fe400078f30ff */
[----:B------:R-:W-:Y:S02]  /*1970*/  SHF.R.S32.HI R2, RZ, 0x1f, R5 ;  /* 0x0000001fff027819 */ /* 0x000fe40000011405 */
[----:B------:R-:W-:Y:S01]  /*1980*/  LEA.HI R114, R9, R20, RZ, 0x3 ;  /* 0x0000001409727211 */ /* 0x000fe200078f18ff */
[----:B------:R-:W-:Y:S01]  /*1990*/  IMAD.SHL.U32 R107, R107, 0x40, RZ ;  /* 0x000000406b6b7824 */ /* 0x000fe200078e00ff */
[----:B------:R-:W-:Y:S02]  /*19a0*/  LEA.HI R2, R2, R5, RZ, 0x4 ;  /* 0x0000000502027211 */ /* 0x000fe400078f20ff */
[----:B------:R-:W-:-:S02]  /*19b0*/  SEL R5, RZ, c[0x0][0x27c], !P6 ;  /* 0x00009f00ff057a07 */ /* 0x000fc40007000000 */
[C---:B------:R-:W-:Y:S01]  /*19c0*/  LOP3.LUT P6, RZ, R7.reuse, 0x4, RZ, 0xc0, !PT ;  /* 0x0000000407ff7812 */ /* 0x040fe200078cc0ff */
[----:B------:R-:W-:Y:S01]  /*19d0*/  IMAD.SHL.U32 R7, R7, 0x40, RZ ;  /* 0x0000004007077824 */ /* 0x000fe200078e00ff */
[----:B------:R-:W-:Y:S01]  /*19e0*/  LEA.HI R9, R9, R20, RZ, 0x6 ;  /* 0x0000001409097211 */ /* 0x000fe200078f30ff */
[----:B------:R-:W-:Y:S01]  /*19f0*/  IMAD.IADD R22, R5, 0x1, R12 ;  /* 0x0000000105167824 */ /* 0x000fe200078e020c */
[----:B------:R-:W-:Y:S02]  /*1a00*/  SHF.R.S32.HI R112, RZ, 0x4, R6 ;  /* 0x00000004ff707819 */ /* 0x000fe40000011406 */
[----:B------:R-:W-:Y:S01]  /*1a10*/  LOP3.LUT R7, R7, 0x1c0, RZ, 0xc0, !PT ;  /* 0x000001c007077812 */ /* 0x000fe200078ec0ff */
[----:B------:R-:W-:Y:S01]  /*1a20*/  IMAD.SHL.U32 R9, R9, 0x40, RZ ;  /* 0x0000004009097824 */ /* 0x000fe200078e00ff */
[----:B------:R-:W-:Y:S02]  /*1a30*/  SHF.R.S32.HI R103, RZ, 0x1f, R22 ;  /* 0x0000001fff677819 */ /* 0x000fe40000011416 */
[----:B------:R-:W-:-:S02]  /*1a40*/  SHF.R.U32.HI R5, RZ, 0x3, R7 ;  /* 0x00000003ff057819 */ /* 0x000fc40000011607 */
[----:B------:R-:W-:Y:S02]  /*1a50*/  LOP3.LUT R6, R7, 0x38, R114, 0xf8, !PT ;  /* 0x0000003807067812 */ /* 0x000fe400078ef872 */
[----:B------:R-:W-:Y:S02]  /*1a60*/  LEA.HI.SX32 R112, R115, R112, 0x1d ;  /* 0x0000007073707211 */ /* 0x000fe400078feaff */
[----:B------:R-:W-:Y:S02]  /*1a70*/  LEA.HI R113, R103, R22, RZ, 0x3 ;  /* 0x0000001667717211 */ /* 0x000fe400078f18ff */
[----:B------:R-:W-:Y:S02]  /*1a80*/  SHF.R.S32.HI R109, RZ, 0x4, R4 ;  /* 0x00000004ff6d7819 */ /* 0x000fe40000011404 */
[----:B------:R-:W-:Y:S02]  /*1a90*/  SHF.R.S32.HI R2, RZ, 0x4, R2 ;  /* 0x00000004ff027819 */ /* 0x000fe40000011402 */
[----:B------:R-:W-:-:S02]  /*1aa0*/  LOP3.LUT R105, R9, 0x7ffff000, RZ, 0xc0, !PT ;  /* 0x7ffff00009697812 */ /* 0x000fc400078ec0ff */
[----:B------:R-:W-:Y:S02]  /*1ab0*/  LOP3.LUT R6, R6, R5, RZ, 0x3c, !PT ;  /* 0x0000000506067212 */ /* 0x000fe400078e3cff */
[----:B------:R-:W-:Y:S02]  /*1ac0*/  SHF.R.S32.HI R9, RZ, 0x1f, R112 ;  /* 0x0000001fff097819 */ /* 0x000fe40000011470 */
[----:B------:R-:W-:Y:S01]  /*1ad0*/  IADD3 R131, R131, UR4, RZ ;  /* 0x0000000483837c10 */ /* 0x000fe2000fffe0ff */
[----:B------:R-:W-:Y:S01]  /*1ae0*/  UMOV UR4, 0x5 ;  /* 0x0000000500047882 */ /* 0x000fe20000000000 */
[----:B------:R-:W-:Y:S01]  /*1af0*/  LEA.HI.SX32 R109, R114, R109, 0x1d ;  /* 0x0000006d726d7211 */ /* 0x000fe200078feaff */
[----:B------:R-:W-:Y:S01]  /*1b00*/  USHF.L.U64.HI UR32, UR6, UR4, UR32 ;  /* 0x0000000406207299 */ /* 0x000fe20008010220 */
[----:B------:R-:W-:Y:S02]  /*1b10*/  LEA.HI.SX32 R108, R113, R2, 0x1d ;  /* 0x00000002716c7211 */ /* 0x000fe400078feaff */
[----:B------:R-:W-:Y:S01]  /*1b20*/  IADD3 R105, R6, R105, R3 ;  /* 0x0000006906697210 */ /* 0x000fe20007ffe003 */
[----:B------:R-:W-:Y:S01]  /*1b30*/  ULDC.64 UR4, c[0x0][0x1e0] ;  /* 0x0000780000047ab9 */ /* 0x000fe20000000a00 */
[----:B------:R-:W-:Y:S01]  /*1b40*/  LEA.HI R6, R9, R112, RZ, 0x3 ;  /* 0x0000007009067211 */ /* 0x000fe200078f18ff */
[----:B------:R-:W-:Y:S01]  /*1b50*/  IMAD.SHL.U32 R112, R112, 0x8, RZ ;  /* 0x0000000870707824 */ /* 0x000fe200078e00ff */
[----:B------:R-:W-:Y:S01]  /*1b60*/  SHF.R.S32.HI R4, RZ, 0x1f, R109 ;  /* 0x0000001fff047819 */ /* 0x000fe2000001146d */
[----:B------:R-:W-:Y:S01]  /*1b70*/  USHF.L.U64.HI UR34, UR4, UR38, UR5 ;  /* 0x0000002604227299 */ /* 0x000fe20008010205 */
[----:B------:R-:W-:Y:S01]  /*1b80*/  SHF.R.S32.HI R9, RZ, 0x1f, R108 ;  /* 0x0000001fff097819 */ /* 0x000fe2000001146c */
[----:B------:R-:W-:Y:S01]  /*1b90*/  USHF.L.U32 UR35, UR4, 0x6, URZ ;  /* 0x0000000604237899 */ /* 0x000fe2000800063f */
[----:B------:R-:W-:Y:S01]  /*1ba0*/  LOP3.LUT R20, R7, 0x38, R115, 0xf8, !PT ;  /* 0x0000003807147812 */ /* 0x000fe200078ef873 */
[----:B------:R-:W-:Y:S01]  /*1bb0*/  IMAD.SHL.U32 R6, R6, 0x200, RZ ;  /* 0x0000020006067824 */ /* 0x000fe200078e00ff */
[----:B------:R-:W-:Y:S01]  /*1bc0*/  ULDC.64 UR4, c[0x0][0x280] ;  /* 0x0000a00000047ab9 */ /* 0x000fe20000000a00 */
[----:B------:R-:W-:Y:S01]  /*1bd0*/  LEA.HI R103, R103, R22, RZ, 0x6 ;  /* 0x0000001667677211 */ /* 0x000fe200078f30ff */
[----:B------:R-:W-:Y:S01]  /*1be0*/  USHF.L.U64.HI UR36, UR4, UR38, UR5 ;  /* 0x0000002604247299 */ /* 0x000fe20008010205 */
[----:B------:R-:W-:Y:S01]  /*1bf0*/  LEA.HI R4, R4, R109, RZ, 0x3 ;  /* 0x0000006d04047211 */ /* 0x000fe200078f18ff */
[----:B------:R-:W-:Y:S01]  /*1c00*/  USHF.L.U32 UR39, UR4, 0x6, URZ ;  /* 0x0000000604277899 */ /* 0x000fe2000800063f */
[----:B------:R-:W-:Y:S01]  /*1c10*/  LEA.HI R2, R9, R108, RZ, 0x3 ;  /* 0x0000006c09027211 */ /* 0x000fe200078f18ff */
[----:B------:R-:W-:Y:S01]  /*1c20*/  IMAD.SHL.U32 R109, R109, 0x8, RZ ;  /* 0x000000086d6d7824 */ /* 0x000fe200078e00ff */
[----:B------:R-:W-:Y:S01]  /*1c30*/  LOP3.LUT R107, R107, 0x7ffff000, RZ, 0xc0, !PT ;  /* 0x7ffff0006b6b7812 */ /* 0x000fe200078ec0ff */
[----:B------:R-:W-:Y:S01]  /*1c40*/  IMAD.SHL.U32 R108, R108, 0x8, RZ ;  /* 0x000000086c6c7824 */ /* 0x000fe200078e00ff */
[----:B------:R-:W-:Y:S01]  /*1c50*/  LOP3.LUT R20, R20, R5, RZ, 0x3c, !PT ;  /* 0x0000000514147212 */ /* 0x000fe200078e3cff */
[----:B------:R-:W-:Y:S01]  /*1c60*/  ULDC.64 UR4, c[0x0][0x290] ;  /* 0x0000a40000047ab9 */ /* 0x000fe20000000a00 */
[----:B------:R-:W-:Y:S01]  /*1c70*/  LOP3.LUT R106, R7, 0x38, R112, 0xf8, !PT ;  /* 0x00000038076a7812 */ /* 0x000fe200078ef870 */
[----:B------:R-:W-:Y:S01]  /*1c80*/  USHF.L.U64.HI UR38, UR4, UR38, UR5 ;  /* 0x0000002604267299 */ /* 0x000fe20008010205 */
[----:B------:R-:W-:Y:S01]  /*1c90*/  IADD3 R107, R20, R107, R3 ;  /* 0x0000006b146b7210 */ /* 0x000fe20007ffe003 */
[----:B------:R-:W-:Y:S01]  /*1ca0*/  USHF.L.U32 UR41, UR4, 0x6, URZ ;  /* 0x0000000604297899 */ /* 0x000fe2000800063f */
[----:B------:R-:W-:Y:S01]  /*1cb0*/  IMAD.SHL.U32 R103, R103, 0x40, RZ ;  /* 0x0000004067677824 */ /* 0x000fe200078e00ff */
[-C--:B------:R-:W-:Y:S01]  /*1cc0*/  LOP3.LUT R106, R106, R5.reuse, RZ, 0x3c, !PT ;  /* 0x000000056a6a7212 */ /* 0x080fe200078e3cff */
[----:B------:R-:W-:Y:S01]  /*1cd0*/  ULDC.64 UR4, c[0x0][0x1e0] ;  /* 0x0000780000047ab9 */ /* 0x000fe20000000a00 */
[----:B------:R-:W-:Y:S01]  /*1ce0*/  LOP3.LUT R6, R6, 0x7ffff000, RZ, 0xc0, !PT ;  /* 0x7ffff00006067812 */ /* 0x000fe200078ec0ff */
[----:B------:R-:W-:Y:S01]  /*1cf0*/  IMAD.SHL.U32 R4, R4, 0x200, RZ ;  /* 0x0000020004047824 */ /* 0x000fe200078e00ff */
[C---:B------:R-:W-:Y:S01]  /*1d00*/  LOP3.LUT R20, R7.reuse, 0x38, R113, 0xf8, !PT ;  /* 0x0000003807147812 */ /* 0x040fe200078ef871 */
[----:B------:R-:W-:Y:S01]  /*1d10*/  IMAD.SHL.U32 R2, R2, 0x200, RZ ;  /* 0x0000020002027824 */ /* 0x000fe200078e00ff */
[C---:B------:R-:W-:Y:S01]  /*1d20*/  LOP3.LUT R104, R7.reuse, 0x38, R109, 0xf8, !PT ;  /* 0x0000003807687812 */ /* 0x040fe200078ef86d */
[----:B------:R-:W-:Y:S01]  /*1d30*/  UIMAD UR43, UR40, UR4, URZ ;  /* 0x00000004282b72a4 */ /* 0x000fe2000f8e023f */
[----:B------:R-:W-:Y:S01]  /*1d40*/  LOP3.LUT R102, R7, 0x38, R108, 0xf8, !PT ;  /* 0x0000003807667812 */ /* 0x000fe200078ef86c */
[----:B------:R-:W-:Y:S01]  /*1d50*/  UIMAD.WIDE.U32 UR44, UR37, UR4, URZ ;  /* 0x00000004252c72a5 */ /* 0x000fe2000f8e003f */
[--C-:B------:R-:W-:Y:S01]  /*1d60*/  IADD3 R106, R106, R6, R3.reuse ;  /* 0x000000066a6a7210 */ /* 0x100fe20007ffe003 */
[----:B------:R-:W-:Y:S01]  /*1d70*/  UIMAD UR43, UR37, UR5, UR43 ;  /* 0x00000005252b72a4 */ /* 0x000fe2000f8e022b */
[----:B------:R-:W-:Y:S01]  /*1d80*/  LOP3.LUT R103, R103, 0x7ffff000, RZ, 0xc0, !PT ;  /* 0x7ffff00067677812 */ /* 0x000fe200078ec0ff */
[----:B------:R-:W-:Y:S01]  /*1d90*/  ULDC.64 UR6, c[0x0][0x1e8] ;  /* 0x00007a0000067ab9 */ /* 0x000fe20000000a00 */
[-C--:B------:R-:W-:Y:S01]  /*1da0*/  LOP3.LUT R20, R20, R5.reuse, RZ, 0x3c, !PT ;  /* 0x0000000514147212 */ /* 0x080fe200078e3cff */
[----:B------:R-:W-:Y:S01]  /*1db0*/  ULDC.64 UR4, c[0x0][0x268] ;  /* 0x00009a0000047ab9 */ /* 0x000fe20000000a00 */
[----:B------:R-:W-:Y:S01]  /*1dc0*/  LOP3.LUT R6, R7, 0x18, R18, 0xf8, !PT ;  /* 0x0000001807067812 */ /* 0x000fe200078ef812 */
[----:B------:R-:W-:Y:S01]  /*1dd0*/  UIMAD UR42, UR14, UR6, URZ ;  /* 0x000000060e2a72a4 */ /* 0x000fe2000f8e023f */
[-C--:B------:R-:W-:Y:S01]  /*1de0*/  LOP3.LUT R104, R104, R5.reuse, RZ, 0x3c, !PT ;  /* 0x0000000568687212 */ /* 0x080fe200078e3cff */
[----:B------:R-:W-:Y:S01]  /*1df0*/  UIADD3 UR45, UR45, UR43, URZ ;  /* 0x0000002b2d2d7290 */ /* 0x000fe2000fffe03f */
[----:B------:R-:W-:Y:S01]  /*1e00*/  LOP3.LUT R4, R4, 0x7ffff000, RZ, 0xc0, !PT ;  /* 0x7ffff00004047812 */ /* 0x000fe200078ec0ff */
[----:B------:R-:W-:Y:S01]  /*1e10*/  UIMAD UR27, UR27, UR4, URZ ;  /* 0x000000041b1b72a4 */ /* 0x000fe2000f8e023f */
[----:B------:R-:W-:Y:S01]  /*1e20*/  LOP3.LUT R102, R102, R5, RZ, 0x3c, !PT ;  /* 0x0000000566667212 */ /* 0x000fe200078e3cff */
[----:B------:R-:W-:Y:S01]  /*1e30*/  UIMAD UR42, UR15, UR7, UR42 ;  /* 0x000000070f2a72a4 */ /* 0x000fe2000f8e022a */
[----:B------:R-:W-:Y:S01]  /*1e40*/  LOP3.LUT R2, R2, 0x7ffff000, RZ, 0xc0, !PT ;  /* 0x7ffff00002027812 */ /* 0x000fe200078ec0ff */
[----:B------:R-:W-:Y:S01]  /*1e50*/  UIMAD.WIDE.U32 UR44, UR15, UR6, UR44 ;  /* 0x000000060f2c72a5 */ /* 0x000fe2000f8e002c */
[----:B------:R-:W-:Y:S01]  /*1e60*/  @P1 IADD3 R8, P0, R8, UR33, RZ ;  /* 0x0000002108081c10 */ /* 0x000fe2000ff1e0ff */
[----:B------:R-:W-:Y:S01]  /*1e70*/  UIMAD UR27, UR31, UR5, UR27 ;  /* 0x000000051f1b72a4 */ /* 0x000fe2000f8e021b */
[----:B------:R-:W-:Y:S01]  /*1e80*/  IADD3 R103, R20, R103, R3 ;  /* 0x0000006714677210 */ /* 0x000fe20007ffe003 */
[----:B--2---:R-:W-:Y:S01]  /*1e90*/  @UP0 USHF.R.S32.HI UR31, URZ, 0x1f, UR30 ;  /* 0x0000001f3f1f0899 */ /* 0x004fe2000801141e */
[----:B------:R-:W-:Y:S01]  /*1ea0*/  LOP3.LUT R111, R3, R6, R5, 0xf6, !PT ;  /* 0x00000006036f7212 */ /* 0x000fe200078ef605 */
[----:B------:R-:W-:Y:S01]  /*1eb0*/  UIADD3 UR45, UR45, UR42, URZ ;  /* 0x0000002a2d2d7290 */ /* 0x000fe2000fffe03f */
[--C-:B------:R-:W-:Y:S01]  /*1ec0*/  IADD3 R104, R104, R4, R3.reuse ;  /* 0x0000000468687210 */ /* 0x100fe20007ffe003 */
[----:B------:R-:W-:Y:S01]  /*1ed0*/  @!UP0 UMOV UR30, UR24 ;  /* 0x00000018001e8c82 */ /* 0x000fe20008000000 */
[----:B------:R-:W-:Y:S01]  /*1ee0*/  IADD3 R102, R102, R2, R3 ;  /* 0x0000000266667210 */ /* 0x000fe20007ffe003 */
[----:B------:R-:W-:Y:S01]  /*1ef0*/  USEL UR42, UR30, URZ, !UP5 ;  /* 0x0000003f1e2a7287 */ /* 0x000fe2000e800000 */
[----:B------:R-:W-:Y:S01]  /*1f00*/  @P1 IADD3.X R3, R0, UR32, RZ, P0, !PT ;  /* 0x0000002000031c10 */ /* 0x000fe200087fe4ff */
[----:B------:R-:W-:Y:S01]  /*1f10*/  @!UP0 UMOV UR31, UR13 ;  /* 0x0000000d001f8c82 */ /* 0x000fe20008000000 */
[C---:B------:R-:W-:Y:S01]  /*1f20*/  @P1 LEA R4, P0, R8.reuse, c[0x0][0x220], 0x1 ;  /* 0x0000880008041a11 */ /* 0x040fe200078008ff */
[----:B------:R-:W-:Y:S01]  /*1f30*/  USEL UR13, UR31, URZ, !UP5 ;  /* 0x0000003f1f0d7287 */ /* 0x000fe2000e800000 */
[----:B------:R-:W-:Y:S01]  /*1f40*/  SHF.R.S32.HI R2, RZ, 0x1f, R79 ;  /* 0x0000001fff027819 */ /* 0x000fe2000001144f */
[----:B------:R-:W-:Y:S01]  /*1f50*/  ULDC.64 UR6, c[0x0][0x1f0] ;  /* 0x00007c0000067ab9 */ /* 0x000fe20000000a00 */
[----:B------:R-:W-:Y:S01]  /*1f60*/  @P1 LEA.HI.X R5, R8, c[0x0][0x224], R3, 0x1, P0 ;  /* 0x0000890008051a11 */ /* 0x000fe200000f0c03 */
[----:B------:R-:W-:Y:S01]  /*1f70*/  IMAD.U32 R3, RZ, RZ, UR42 ;  /* 0x0000002aff037e24 */ /* 0x000fe2000f8e00ff */
[----:B------:R-:W-:Y:S01]  /*1f80*/  SHF.R.S32.HI R17, RZ, 0x1f, R16 ;  /* 0x0000001fff117819 */ /* 0x000fe20000011410 */
[----:B------:R-:W-:Y:S01]  /*1f90*/  IMAD R0, R2, c[0x0][0x280], RZ ;  /* 0x0000a00002007a24 */ /* 0x000fe200078e02ff */
[----:B------:R-:W-:Y:S01]  /*1fa0*/  UIMAD.WIDE.U32 UR30, UR42, UR6, UR44 ;  /* 0x000000062a1e72a5 */ /* 0x000fe2000f8e002c */
[----:B------:R2:W-:Y:S01]  /*1fb0*/  @P1 LDGSTS.E.BYPASS.LTC128B.128 [R116+0x7100], [R4.64], !P5 ;  /* 0x0710000004741fae */ /* 0x0005e2000e901d5c */
[----:B------:R-:W-:Y:S01]  /*1fc0*/  IMAD.WIDE.U32 R130, R3, c[0x0][0x218], R130 ;  /* 0x0000860003827a25 */ /* 0x000fe200078e0082 */
[----:B------:R-:W-:Y:S01]  /*1fd0*/  UIMAD UR6, UR13, UR6, URZ ;  /* 0x000000060d0672a4 */ /* 0x000fe2000f8e023f */
[----:B------:R-:W-:Y:S01]  /*1fe0*/  LEA R111, R111, 0x100, 0x1 ;  /* 0x000001006f6f7811 */ /* 0x000fe200078e08ff */
[----:B------:R2:W-:Y:S01]  /*1ff0*/  @P1 LDGSTS.E.BYPASS.LTC128B.128 [R116+0x9100], [R4.64+0x80], !P4 ;  /* 0x0910008004741fae */ /* 0x0005e2000e101d5c */
[----:B------:R-:W-:Y:S01]  /*2000*/  IMAD R3, R79, c[0x0][0x284], R0 ;  /* 0x0000a1004f037a24 */ /* 0x000fe200078e0200 */
[----:B------:R-:W-:Y:S01]  /*2010*/  ULDC.64 UR4, c[0x0][0x218] ;  /* 0x0000860000047ab9 */ /* 0x000fe20000000a00 */
[C-C-:B------:R-:W-:Y:S01]  /*2020*/  IMAD.WIDE.U32 R128, R121.reuse, c[0x0][0x280], R16.reuse ;  /* 0x0000a00079807a25 */ /* 0x140fe200078e0010 */
[----:B------:R2:W-:Y:S01]  /*2030*/  @P1 LDGSTS.E.BYPASS.LTC128B.128 [R116+0xb100], [R4.64+0x100], !P3 ;  /* 0x0b10010004741fae */ /* 0x0005e2000d901d5c */
[----:B------:R-:W-:Y:S01]  /*2040*/  UIMAD UR4, UR13, UR4, URZ ;  /* 0x000000040d0472a4 */ /* 0x000fe2000f8e023f */
[C---:B------:R-:W-:Y:S01]  /*2050*/  IADD3 R89, P0, R121.reuse, UR37, RZ ;  /* 0x0000002579597c10 */ /* 0x040fe2000ff1e0ff */
[----:B------:R-:W-:Y:S01]  /*2060*/  IMAD.WIDE.U32 R126, R121, c[0x0][0x290], R16 ;  /* 0x0000a400797e7a25 */ /* 0x000fe200078e0010 */
[----:B------:R-:W0:Y:S01]  /*2070*/  LDGDEPBAR ;  /* 0x00000000000079af */ /* 0x000e220000000000 */
[----:B------:R-:W-:Y:S01]  /*2080*/  UIMAD UR6, UR42, UR7, UR6 ;  /* 0x000000072a0672a4 */ /* 0x000fe2000f8e0206 */
[----:B------:R-:W-:Y:S01]  /*2090*/  IADD3 R91, R133, UR27, RZ ;  /* 0x0000001b855b7c10 */ /* 0x000fe2000fffe0ff */
[----:B------:R-:W-:Y:S01]  /*20a0*/  IMAD R0, R88, c[0x0][0x1e0], RZ ;  /* 0x0000780058007a24 */ /* 0x000fe200078e02ff */
[----:B------:R-:W-:Y:S01]  /*20b0*/  UIMAD UR4, UR42, UR5, UR4 ;  /* 0x000000052a0472a4 */ /* 0x000fe2000f8e0204 */
[----:B------:R-:W-:Y:S01]  /*20c0*/  IMAD.IADD R129, R129, 0x1, R124 ;  /* 0x0000000181817824 */ /* 0x000fe200078e027c */
[----:B------:R-:W-:Y:S01]  /*20d0*/  IADD3 R110, R111, 0x40, RZ ;  /* 0x000000406f6e7810 */ /* 0x000fe20007ffe0ff */
[----:B------:R-:W-:Y:S01]  /*20e0*/  IMAD.IADD R127, R127, 0x1, R122 ;  /* 0x000000017f7f7824 */ /* 0x000fe200078e027a */
[----:B------:R-:W-:Y:S01]  /*20f0*/  UIADD3 UR27, UR31, UR6, URZ ;  /* 0x000000061f1b7290 */ /* 0x000fe2000fffe03f */
[----:B------:R-:W-:Y:S01]  /*2100*/  IMAD R2, R2, c[0x0][0x290], RZ ;  /* 0x0000a40002027a24 */ /* 0x000fe200078e02ff */
[----:B------:R-:W-:Y:S01]  /*2110*/  IADD3.X R88, R88, UR40, RZ, P0, !PT ;  /* 0x0000002858587c10 */ /* 0x000fe200087fe4ff */
[----:B------:R-:W-:Y:S01]  /*2120*/  IMAD R95, R121, c[0x0][0x1e4], R0 ;  /* 0x00007900795f7a24 */ /* 0x000fe200078e0200 */
[----:B------:R-:W-:Y:S01]  /*2130*/  @P6 IADD3 R110, R111, -0x40, RZ ;  /* 0xffffffc06f6e6810 */ /* 0x000fe20007ffe0ff */
[----:B------:R-:W-:Y:S01]  /*2140*/  IMAD.MOV.U32 R124, RZ, RZ, R28 ;  /* 0x000000ffff7c7224 */ /* 0x000fe200078e001c */
[----:B------:R-:W-:Y:S01]  /*2150*/  LOP3.LUT R115, R115, 0xfffffff8, RZ, 0xc0, !PT ;  /* 0xfffffff873737812 */ /* 0x000fe200078ec0ff */
[----:B------:R-:W-:Y:S01]  /*2160*/  IMAD.MOV.U32 R122, RZ, RZ, R26 ;  /* 0x000000ffff7a7224 */ /* 0x000fe200078e001a */
[----:B------:R-:W-:Y:S01]  /*2170*/  LOP3.LUT R114, R114, 0xfffffff8, RZ, 0xc0, !PT ;  /* 0xfffffff872727812 */ /* 0x000fe200078ec0ff */
[----:B------:R-:W-:Y:S01]  /*2180*/  IMAD R83, R79, c[0x0][0x294], R2 ;  /* 0x0000a5004f537a24 */ /* 0x000fe200078e0202 */
[----:B------:R-:W-:Y:S01]  /*2190*/  LOP3.LUT R113, R113, 0xfffffff8, RZ, 0xc0, !PT ;  /* 0xfffffff871717812 */ /* 0x000fe200078ec0ff */
[----:B------:R-:W-:Y:S01]  /*21a0*/  IMAD.IADD R95, R137, 0x1, R95 ;  /* 0x00000001895f7824 */ /* 0x000fe200078e025f */
[----:B------:R-:W-:Y:S01]  /*21b0*/  IADD3 R82, P6, P0, R136, UR30, R18 ;  /* 0x0000001e88527c10 */ /* 0x000fe2000f8de012 */
[----:B------:R-:W-:Y:S01]  /*21c0*/  IMAD.WIDE.U32 R126, R79, c[0x0][0x290], R126 ;  /* 0x0000a4004f7e7a25 */ /* 0x000fe200078e007e */
[----:B------:R-:W-:Y:S01]  /*21d0*/  ULDC.U8 UR5, c[0x0][0x298] ;  /* 0x0000a60000057ab9 */ /* 0x000fe20000000000 */
[----:B-1----:R-:W-:-:S02]  /*21e0*/  IADD3 R11, R16, 0x50, RZ ;  /* 0x00000050100b7810 */ /* 0x002fc40007ffe0ff */
[C---:B------:R-:W-:Y:S01]  /*21f0*/  IMAD.WIDE.U32 R128, R79.reuse, c[0x0][0x280], R128 ;  /* 0x0000a0004f807a25 */ /* 0x040fe200078e0080 */
[----:B------:R-:W-:Y:S02]  /*2200*/  ISETP.NE.AND P1, PT, RZ, UR5, PT ;  /* 0x00000005ff007c0c */ /* 0x000fe4000bf25270 */
[C---:B------:R-:W-:Y:S01]  /*2210*/  IADD3 R10, R16.reuse, 0x30, RZ ;  /* 0x00000030100a7810 */ /* 0x040fe20007ffe0ff */
[C---:B------:R-:W-:Y:S01]  /*2220*/  IMAD.WIDE.U32 R124, R79.reuse, c[0x0][0x280], R124 ;  /* 0x0000a0004f7c7a25 */ /* 0x040fe200078e007c */
[----:B------:R-:W-:Y:S02]  /*2230*/  IADD3 R9, R16, 0x10, RZ ;  /* 0x0000001010097810 */ /* 0x000fe40007ffe0ff */
[----:B------:R-:W-:Y:S01]  /*2240*/  SHF.R.S32.HI R101, RZ, 0x1f, R115 ;  /* 0x0000001fff657819 */ /* 0x000fe20000011473 */
[----:B------:R-:W-:Y:S01]  /*2250*/  IMAD.WIDE.U32 R122, R79, c[0x0][0x290], R122 ;  /* 0x0000a4004f7a7a25 */ /* 0x000fe200078e007a */
[----:B------:R-:W-:Y:S02]  /*2260*/  SHF.R.S32.HI R98, RZ, 0x1f, R112 ;  /* 0x0000001fff627819 */ /* 0x000fe40000011470 */
[----:B------:R-:W-:Y:S01]  /*2270*/  SHF.R.S32.HI R100, RZ, 0x1f, R114 ;  /* 0x0000001fff647819 */ /* 0x000fe20000011472 */
[----:B------:R-:W-:Y:S01]  /*2280*/  IMAD.IADD R85, R127, 0x1, R83 ;  /* 0x000000017f557824 */ /* 0x000fe200078e0253 */
[----:B------:R-:W-:Y:S01]  /*2290*/  SHF.R.S32.HI R99, RZ, 0x1f, R113 ;  /* 0x0000001fff637819 */ /* 0x000fe20000011471 */
[----:B------:R-:W-:Y:S01]  /*22a0*/  IMAD.IADD R86, R129, 0x1, R3 ;  /* 0x0000000181567824 */ /* 0x000fe200078e0203 */
[----:B------:R-:W-:Y:S01]  /*22b0*/  IADD3 R87, R131, UR4, RZ ;  /* 0x0000000483577c10 */ /* 0x000fe2000fffe0ff */
[----:B------:R-:W-:Y:S01]  /*22c0*/  IMAD.IADD R84, R3, 0x1, R125 ;  /* 0x0000000103547824 */ /* 0x000fe200078e027d */
[----:B------:R-:W-:Y:S01]  /*22d0*/  SHF.R.S32.HI R97, RZ, 0x1f, R109 ;  /* 0x0000001fff617819 */ /* 0x000fe2000001146d */
[----:B------:R-:W-:Y:S01]  /*22e0*/  IMAD.IADD R83, R83, 0x1, R123 ;  /* 0x0000000153537824 */ /* 0x000fe200078e027b */
[----:B------:R-:W-:Y:S01]  /*22f0*/  SHF.R.S32.HI R96, RZ, 0x1f, R108 ;  /* 0x0000001fff607819 */ /* 0x000fe2000001146c */
[----:B------:R-:W-:Y:S01]  /*2300*/  IMAD.SHL.U32 R107, R107, 0x2, RZ ;  /* 0x000000026b6b7824 */ /* 0x000fe200078e00ff */
[----:B------:R-:W-:Y:S01]  /*2310*/  IADD3.X R81, R95, UR27, R19, P6, P0 ;  /* 0x0000001b5f517c10 */ /* 0x000fe2000b7e0413 */
[----:B------:R-:W-:-:S02]  /*2320*/  IMAD.SHL.U32 R105, R105, 0x2, RZ ;  /* 0x0000000269697824 */ /* 0x000fc400078e00ff */
[----:B------:R-:W-:Y:S02]  /*2330*/  IMAD.SHL.U32 R103, R103, 0x2, RZ ;  /* 0x0000000267677824 */ /* 0x000fe400078e00ff */
[----:B------:R-:W-:Y:S02]  /*2340*/  IMAD.SHL.U32 R106, R106, 0x2, RZ ;  /* 0x000000026a6a7824 */ /* 0x000fe400078e00ff */
[----:B------:R-:W-:Y:S02]  /*2350*/  IMAD.SHL.U32 R104, R104, 0x2, RZ ;  /* 0x0000000268687824 */ /* 0x000fe400078e00ff */
[----:B------:R-:W-:Y:S01]  /*2360*/  IMAD.SHL.U32 R102, R102, 0x2, RZ ;  /* 0x0000000266667824 */ /* 0x000fe200078e00ff */
[----:B--2---:R-:W-:Y:S06]  /*2370*/  BAR.SYNC.DEFER_BLOCKING 0x0 ;  /* 0x0000000000007b1d */ /* 0x004fec0000010000 */
.L_x_327:
[----:B------:R-:W-:Y:S01]  /*2380*/  USHF.R.S32.HI UR13, URZ, 0x1f, UR17 ;  /* 0x0000001f3f0d7899 */ /* 0x000fe20008011411 */
[----:B------:R-:W-:Y:S04]  /*2390*/  DEPBAR.LE SB0, 0x0 ;  /* 0x000080000000791a */ /* 0x000fe80000000000 */
[----:B------:R-:W-:Y:S01]  /*23a0*/  UIMAD UR7, UR34, UR17, URZ ;  /* 0x00000011220772a4 */ /* 0x000fe2000f8e023f */
[----:B------:R-:W-:Y:S01]  /*23b0*/  BAR.SYNC.DEFER_BLOCKING 0x0 ;  /* 0x0000000000007b1d */ /* 0x000fe20000010000 */
[----:B------:R-:W-:Y:S02]  /*23c0*/  UIMAD.WIDE.U32 UR46, UR35, UR17, URZ ;  /* 0x00000011232e72a5 */ /* 0x000fe4000f8e003f */
[----:B------:R-:W-:Y:S04]  /*23d0*/  UIMAD UR7, UR13, UR35, UR7 ;  /* 0x000000230d0772a4 */ /* 0x000fe8000f8e0207 */
[----:B-1----:R-:W-:Y:S01]  /*23e0*/  IADD3 R3, P6, R82, UR46, RZ ;  /* 0x0000002e52037c10 */ /* 0x002fe2000ffde0ff */
[----:B------:R-:W-:Y:S03]  /*23f0*/  UIADD3 UR7, UR47, UR7, URZ ;  /* 0x000000072f077290 */ /* 0x000fe6000fffe03f */
[----:B------:R-:W-:Y:S03]  /*2400*/  LEA R64, P0, R3, c[0x0][0x1c8], 0x1 ;  /* 0x0000720003407a11 */ /* 0x000fe600078008ff */
[----:B------:R-:W-:Y:S04]  /*2410*/  IADD3.X R0, R81, UR7, RZ, P6, !PT ;  /* 0x0000000751007c10 */ /* 0x000fe8000b7fe4ff */
[----:B------:R-:W-:Y:S01]  /*2420*/  LEA.HI.X R65, R3, c[0x0][0x1cc], R0, 0x1, P0 ;  /* 0x0000730003417a11 */ /* 0x000fe200000f0c00 */
[----:B------:R-:W-:Y:S01]  /*2430*/  BSSY B1, `(.L_x_303) ;  /* 0x0000389000017945 */ /* 0x000fe20003800000 */
[----:B------:R-:W-:-:S05]  /*2440*/  @!P2 BRA `(.L_x_304) ;  /* 0x000036f00000a947 */ /* 0x000fca0003800000 */
[----:B------:R-:W-:Y:S02]  /*2450*/  UIMAD UR6, UR36, UR17, URZ ;  /* 0x00000011240672a4 */ /* 0x000fe4000f8e023f */
[----:B------:R-:W-:Y:S02]  /*2460*/  UIMAD UR5, UR38, UR17, URZ ;  /* 0x00000011260572a4 */ /* 0x000fe4000f8e023f */
[----:B------:R-:W-:Y:S02]  /*2470*/  UIMAD UR4, UR17, -0x40, UR22 ;  /* 0xffffffc0110478a4 */ /* 0x000fe4000f8e0216 */
[----:B------:R-:W-:Y:S02]  /*2480*/  UIMAD.WIDE.U32 UR44, UR39, UR17, URZ ;  /* 0x00000011272c72a5 */ /* 0x000fe4000f8e003f */
[----:B------:R-:W-:Y:S02]  /*2490*/  UIMAD.WIDE.U32 UR42, UR41, UR17, URZ ;  /* 0x00000011292a72a5 */ /* 0x000fe4000f8e003f */
[----:B------:R-:W-:Y:S02]  /*24a0*/  UIMAD UR6, UR13, UR39, UR6 ;  /* 0x000000270d0672a4 */ /* 0x000fe4000f8e0206 */
[----:B------:R-:W-:Y:S02]  /*24b0*/  UIMAD UR5, UR13, UR41, UR5 ;  /* 0x000000290d0572a4 */ /* 0x000fe4000f8e0205 */
[----:B------:R-:W-:Y:S02]  /*24c0*/  UISETP.LT.AND UP0, UPT, UR4, 0x40, UPT ;  /* 0x000000400400788c */ /* 0x000fe4000bf01270 */
[----:B------:R-:W-:Y:S02]  /*24d0*/  UIADD3 UR6, UR45, UR6, URZ ;  /* 0x000000062d067290 */ /* 0x000fe4000fffe03f */
[----:B------:R-:W-:Y:S02]  /*24e0*/  UIADD3 UR5, UR43, UR5, URZ ;  /* 0x000000052b057290 */ /* 0x000fe4000fffe03f */
[----:B------:R-:W-:Y:S01]  /*24f0*/  USEL UR4, UR4, 0x40, UP0 ;  /* 0x0000004004047887 */ /* 0x000fe20008000000 */
[----:B------:R-:W-:-:S05]  /*2500*/  @!P1 BRA `(.L_x_305) ;  /* 0x00001b2000009947 */ /* 0x000fca0003800000 */
[----:B------:R-:W-:Y:S01]  /*2510*/  ISETP.GE.AND P0, PT, R121, UR4, PT ;  /* 0x0000000479007c0c */ /* 0x000fe2000bf06270 */
        /* <DEDUP_REMOVED lines=14> */
[----:B------:R-:W-:Y:S01]  /*2600*/  IADD3 R3, P6, R128, UR44, RZ ;  /* 0x0000002c80037c10 */ /* 0x000fe2000ffde0ff */
[----:B------:R-:W-:Y:S01]  /*2610*/  CS2R R62, SRZ ;  /* 0x00000000003e7805 */ /* 0x000fe2000001ff00 */
[----:B------:R-:W-:Y:S01]  /*2620*/  CS2R R34, SRZ ;  /* 0x0000000000227805 */ /* 0x000fe2000001ff00 */
[----:B------:R-:W-:Y:S01]  /*2630*/  CS2R R60, SRZ ;  /* 0x00000000003c7805 */ /* 0x000fe2000001ff00 */
[----:B------:R-:W-:Y:S01]  /*2640*/  IADD3.X R0, R86, UR6, RZ, P6, !PT ;  /* 0x0000000656007c10 */ /* 0x000fe2000b7fe4ff */
[----:B------:R-:W-:Y:S01]  /*2650*/  CS2R R38, SRZ ;  /* 0x0000000000267805 */ /* 0x000fe2000001ff00 */
[----:B------:R-:W-:Y:S01]  /*2660*/  IADD3 R5, P6, R126, UR42, RZ ;  /* 0x0000002a7e057c10 */ /* 0x000fe2000ffde0ff */
[----:B------:R-:W-:Y:S01]  /*2670*/  CS2R R58, SRZ ;  /* 0x00000000003a7805 */ /* 0x000fe2000001ff00 */
[----:B------:R-:W-:Y:S01]  /*2680*/  CS2R R32, SRZ ;  /* 0x0000000000207805 */ /* 0x000fe2000001ff00 */
[----:B------:R-:W-:Y:S01]  /*2690*/  CS2R R54, SRZ ;  /* 0x0000000000367805 */ /* 0x000fe2000001ff00 */
[----:B------:R-:W-:Y:S01]  /*26a0*/  IADD3.X R2, R85, UR5, RZ, P6, !PT ;  /* 0x0000000555027c10 */ /* 0x000fe2000b7fe4ff */
[----:B------:R-:W-:Y:S01]  /*26b0*/  CS2R R28, SRZ ;  /* 0x00000000001c7805 */ /* 0x000fe2000001ff00 */
        /* <DEDUP_REMOVED lines=32> */
.L_x_307:
[----:B------:R-:W-:Y:S05]  /*28c0*/  BSYNC B0 ;  /* 0x0000000000007941 */ /* 0x000fea0003800000 */
.L_x_306:
        /* <DEDUP_REMOVED lines=89> */
.L_x_310:
[----:B------:R-:W-:Y:S05]  /*2e60*/  BSYNC B0 ;  /* 0x0000000000007941 */ /* 0x000fea0003800000 */
.L_x_309:
        /* <DEDUP_REMOVED lines=56> */
.L_x_312:
[----:B------:R-:W-:Y:S05]  /*31f0*/  BSYNC B0 ;  /* 0x0000000000007941 */ /* 0x000fea0003800000 */
.L_x_311:
        /* <DEDUP_REMOVED lines=56> */
.L_x_314:
[----:B------:R-:W-:Y:S05]  /*3580*/  BSYNC B0 ;  /* 0x0000000000007941 */ /* 0x000fea0003800000 */
.L_x_313:
        /* <DEDUP_REMOVED lines=56> */
.L_x_316:
[----:B------:R-:W-:Y:S05]  /*3910*/  BSYNC B0 ;  /* 0x0000000000007941 */ /* 0x000fea0003800000 */
.L_x_315:
        /* <DEDUP_REMOVED lines=56> */
.L_x_318:
[----:B------:R-:W-:Y:S05]  /*3ca0*/  BSYNC B0 ;  /* 0x0000000000007941 */ /* 0x000fea0003800000 */
.L_x_317:
        /* <DEDUP_REMOVED lines=56> */
.L_x_305:
        /* <DEDUP_REMOVED lines=47> */
.L_x_320:
[----:B------:R-:W-:Y:S05]  /*4320*/  BSYNC B0 ;  /* 0x0000000000007941 */ /* 0x000fea0003800000 */
.L_x_319:
[----:B------:R-:W-:Y:S04]  /*4330*/  IADD3 R120, P6, R136, UR46, RZ ;  /* 0x0000002e88787c10 */ /* 0x000fe8000ffde0ff */
[----:B------:R-:W-:Y:S01]  /*4340*/  IADD3.X R90, R95, UR7, RZ, P6, !PT ;  /* 0x000000075f5a7c10 */ /* 0x000fe2000b7fe4ff */
        /* <DEDUP_REMOVED lines=29> */
[----:B------:R-:W-:Y:S01]  /*4520*/  IADD3 R143, P6, P0, R120, UR30, R115 ;  /* 0x0000001e788f7c10 */ /* 0x000fe2000f8de073 */
[----:B------:R-:W-:Y:S01]  /*4530*/  LDS.128 R72, [R106+0x6100] ;  /* 0x006100006a487984 */ /* 0x000fe20000000c00 */
[----:B------:R-:W-:Y:S01]  /*4540*/  P2R R144, PR, RZ, 0x2 ;  /* 0x00000002ff907803 */ /* 0x000fe20000000000 */
[----:B------:R-:W-:Y:S01]  /*4550*/  IMAD.MOV.U32 R41, RZ, RZ, R37 ;  /* 0x000000ffff297224 */ /* 0x000fe200078e0025 */
[----:B------:R-:W-:Y:S01]  /*4560*/  IADD3.X R142, R90, UR27, R101, P6, P0 ;  /* 0x0000001b5a8e7c10 */ /* 0x000fe2000b7e0465 */
[----:B------:R-:W-:Y:S01]  /*4570*/  IMAD.MOV.U32 R58, RZ, RZ, R53 ;  /* 0x000000ffff3a7224 */ /* 0x000fe200078e0035 */
[----:B------:R-:W-:Y:S02]  /*4580*/  ISETP.GE.AND P6, PT, R112, c[0x0][0x1d4], PT ;  /* 0x0000750070007a0c */ /* 0x000fe40003fc6270 */
[----:B------:R-:W-:Y:S01]  /*4590*/  MOV R43, R36 ;  /* 0x00000024002b7202 */ /* 0x000fe20000000f00 */
[----:B------:R-:W1:Y:S01]  /*45a0*/  LDS.128 R24, [R107+0x6100] ;  /* 0x006100006b187984 */ /* 0x000e620000000c00 */
[----:B------:R-:W-:Y:S09]  /*45b0*/  MOV R49, R52 ;  /* 0x0000003400317202 */ /* 0x000ff20000000f00 */
[----:B------:R-:W-:Y:S04]  /*45c0*/  @!P6 IADD3 R141, P1, P0, R120, UR30, R112 ;  /* 0x0000001e788dec10 */ /* 0x000fe8000f83e070 */
[----:B------:R-:W-:Y:S02]  /*45d0*/  @!P6 IADD3.X R140, R90, UR27, R98, P1, P0 ;  /* 0x0000001b5a8cec10 */ /* 0x000fe40008fe0462 */
[----:B------:R-:W-:Y:S02]  /*45e0*/  ISETP.NE.AND P1, PT, R144, RZ, PT ;  /* 0x000000ff9000720c */ /* 0x000fe40003f25270 */
[C---:B------:R-:W-:Y:S04]  /*45f0*/  LEA R144, P0, R143.reuse, c[0x0][0x1c8], 0x1 ;  /* 0x000072008f907a11 */ /* 0x040fe800078008ff */
[----:B------:R-:W-:Y:S02]  /*4600*/  LEA.HI.X R145, R143, c[0x0][0x1cc], R142, 0x1, P0 ;  /* 0x000073008f917a11 */ /* 0x000fe400000f0c8e */
[C---:B------:R-:W-:Y:S04]  /*4610*/  @!P6 LEA R142, P0, R141.reuse, c[0x0][0x1c8], 0x1 ;  /* 0x000072008d8eea11 */ /* 0x040fe800078008ff */
[----:B------:R-:W-:Y:S02]  /*4620*/  @!P6 LEA.HI.X R143, R141, c[0x0][0x1cc], R140, 0x1, P0 ;  /* 0x000073008d8fea11 */ /* 0x000fe400000f0c8c */
[----:B------:R-:W-:Y:S11]  /*4630*/  ISETP.GE.AND P0, PT, R18, c[0x0][0x27c], PT ;  /* 0x00009f0012007a0c */ /* 0x000ff60003f06270 */
[----:B------:R-:W-:Y:S02]  /*4640*/  @!UPT UIADD3 URZ, URZ, URZ, URZ ;  /* 0x0000003f3f3ff290 */ /* 0x000fe4000fffe03f */
[----:B-1----:R-:W-:Y:S01]  /*4650*/  @!P0 IMAD.MOV.U32 R44, RZ, RZ, R25 ;  /* 0x000000ffff2c8224 */ /* 0x002fe200078e0019 */
[--C-:B------:R-:W-:Y:S01]  /*4660*/  @!P0 SHF.R.U64 R57, R54, 0x10, R55.reuse ;  /* 0x0000001036398819 */ /* 0x100fe20000001237 */
[----:B------:R-:W-:Y:S01]  /*4670*/  @!P0 HADD2.F32 R45, -RZ, R43.H0_H0 ;  /* 0x2000002bff2d8230 */ /* 0x000fe20000004100 */
[----:B------:R-:W-:Y:S01]  /*4680*/  @!P0 IMAD.MOV.U32 R43, RZ, RZ, R24 ;  /* 0x000000ffff2b8224 */ /* 0x000fe200078e0018 */
[----:B------:R-:W-:Y:S01]  /*4690*/  @!P0 SHF.R.U32.HI R61, RZ, 0x10, R55 ;  /* 0x00000010ff3d8819 */ /* 0x000fe20000011637 */
[----:B------:R-:W-:Y:S01]  /*46a0*/  @!P0 HADD2.F32 R49, -RZ, R49.H0_H0 ;  /* 0x20000031ff318230 */ /* 0x000fe20000004100 */
[----:B------:R-:W-:Y:S01]  /*46b0*/  @!P0 MOV R55, R72 ;  /* 0x0000004800378202 */ /* 0x000fe20000000f00 */
[----:B------:R-:W-:Y:S01]  /*46c0*/  @!P0 HADD2.F32 R46, -RZ, R41.H0_H0 ;  /* 0x20000029ff2e8230 */ /* 0x000fe20000004100 */
[--C-:B------:R-:W-:Y:S01]  /*46d0*/  @!P0 SHF.R.U32.HI R56, RZ, 0x10, R53.reuse ;  /* 0x00000010ff388819 */ /* 0x100fe20000011635 */
[----:B------:R-:W-:Y:S01]  /*46e0*/  @!P0 HADD2.F32 R48, -RZ, R43.H0_H0 ;  /* 0x2000002bff308230 */ /* 0x000fe20000004100 */
[----:B------:R-:W-:Y:S01]  /*46f0*/  @!P0 SHF.R.U64 R50, R52, 0x10, R53 ;  /* 0x0000001034328819 */ /* 0x000fe20000001235 */
[--C-:B------:R-:W-:Y:S01]  /*4700*/  @!P0 HADD2.F32 R47, -RZ, R55.reuse.H0_H0 ;  /* 0x20000037ff2f8230 */ /* 0x100fe20000004100 */
[----:B------:R-:W-:Y:S01]  /*4710*/  MOV R53, R54 ;  /* 0x0000003600357202 */ /* 0x000fe20000000f00 */
[----:B------:R-:W-:Y:S01]  /*4720*/  @!P0 HADD2.F32 R41, -RZ, R44.H0_H0 ;  /* 0x2000002cff298230 */ /* 0x000fe20000004100 */
[C---:B------:R-:W-:Y:S01]  /*4730*/  @!P0 FMUL.FTZ R0, R48.reuse, R45 ;  /* 0x0000002d30008220 */ /* 0x040fe20000410000 */
[----:B------:R-:W-:Y:S01]  /*4740*/  @!P0 MOV R54, R73 ;  /* 0x0000004900368202 */ /* 0x000fe20000000f00 */
[C---:B------:R-:W-:Y:S01]  /*4750*/  @!P0 FMUL.FTZ R140, R47.reuse, R45 ;  /* 0x0000002d2f8c8220 */ /* 0x040fe20000410000 */
[--C-:B------:R-:W-:Y:S01]  /*4760*/  @!P0 SHF.R.U32.HI R40, RZ, 0x10, R37.reuse ;  /* 0x00000010ff288819 */ /* 0x100fe20000011625 */
[-C--:B------:R-:W-:Y:S01]  /*4770*/  @!P0 FFMA.FTZ R0, R47, R49.reuse, R0 ;  /* 0x000000312f008223 */ /* 0x080fe20000010000 */
[----:B------:R-:W-:Y:S01]  /*4780*/  @!P0 HADD2.F32 R52, -RZ, R58.H0_H0 ;  /* 0x2000003aff348230 */ /* 0x000fe20000004100 */
[----:B------:R-:W-:Y:S01]  /*4790*/  @!P0 FFMA.FTZ R140, R48, R49, -R140 ;  /* 0x00000031308c8223 */ /* 0x000fe2000001088c */
[----:B------:R-:W-:Y:S01]  /*47a0*/  @!P0 HADD2.F32 R51, -RZ, R54.H0_H0 ;  /* 0x20000036ff338230 */ /* 0x000fe20000004100 */
[-C--:B------:R-:W-:Y:S01]  /*47b0*/  @!P0 FMUL.FTZ R3, R41, R46.reuse ;  /* 0x0000002e29038220 */ /* 0x080fe20000410000 */
[----:B------:R-:W-:Y:S01]  /*47c0*/  @!P0 MOV R60, R75 ;  /* 0x0000004b003c8202 */ /* 0x000fe20000000f00 */
[----:B------:R-:W-:Y:S01]  /*47d0*/  @!P0 HADD2.F32 R40, -RZ, R40.H0_H0 ;  /* 0x20000028ff288230 */ /* 0x000fe20000004100 */
[----:B------:R-:W-:Y:S01]  /*47e0*/  @!P0 SHF.R.U64 R42, R36, 0x10, R37 ;  /* 0x00000010242a8819 */ /* 0x000fe20000001225 */
[----:B------:R-:W-:Y:S01]  /*47f0*/  @!P0 FMUL.FTZ R141, R51, R46 ;  /* 0x0000002e338d8220 */ /* 0x000fe20000410000 */
[----:B------:R-:W-:Y:S01]  /*4800*/  @!P0 HADD2.F32 R49, -RZ, R54.H1_H1 ;  /* 0x30000036ff318230 */ /* 0x000fe20000004100 */
[----:B------:R-:W-:Y:S01]  /*4810*/  IMAD.MOV.U32 R36, RZ, RZ, R39 ;  /* 0x000000ffff247224 */ /* 0x000fe200078e0027 */
[----:B------:R-:W-:Y:S01]  /*4820*/  @!P0 HADD2.F32 R54, -RZ, R56.H0_H0 ;  /* 0x20000038ff368230 */ /* 0x000fe20000004100 */
[----:B------:R-:W-:Y:S01]  /*4830*/  @!P0 FFMA.FTZ R141, R41, R52, -R141 ;  /* 0x00000034298d8223 */ /* 0x000fe2000001088d */
[----:B------:R-:W-:Y:S01]  /*4840*/  @!P0 HADD2.F32 R41, -RZ, R44.H1_H1 ;  /* 0x3000002cff298230 */ /* 0x000fe20000004100 */
[----:B------:R-:W-:Y:S01]  /*4850*/  @!P0 FMUL.FTZ R146, R49, R40 ;  /* 0x0000002831928220 */ /* 0x000fe20000410000 */
[----:B------:R-:W-:Y:S01]  /*4860*/  @!P0 HADD2.F32 R47, -RZ, R55.H1_H1 ;  /* 0x30000037ff2f8230 */ /* 0x000fe20000004100 */
[----:B------:R-:W-:Y:S01]  /*4870*/  @!P0 MOV R56, R74 ;  /* 0x0000004a00388202 */ /* 0x000fe20000000f00 */
[----:B------:R-:W-:Y:S01]  /*4880*/  @!P0 HADD2.F32 R42, -RZ, R42.H0_H0 ;  /* 0x2000002aff2a8230 */ /* 0x000fe20000004100 */
[C---:B------:R-:W-:Y:S01]  /*4890*/  @!P0 FMUL.FTZ R4, R41.reuse, R40 ;  /* 0x0000002829048220 */ /* 0x040fe20000410000 */
[----:B------:R-:W-:Y:S01]  /*48a0*/  @!P0 HADD2.F32 R50, -RZ, R50.H0_H0 ;  /* 0x20000032ff328230 */ /* 0x000fe20000004100 */
[----:B------:R-:W-:Y:S01]  /*48b0*/  @!P0 FFMA.FTZ R146, R41, R54, -R146 ;  /* 0x0000003629928223 */ /* 0x000fe20000010892 */
[----:B------:R-:W-:Y:S01]  /*48c0*/  @!P0 HADD2.F32 R43, -RZ, R43.H1_H1 ;  /* 0x3000002bff2b8230 */ /* 0x000fe20000004100 */
[----:B------:R-:W-:Y:S01]  /*48d0*/  @!P0 IMAD.MOV.U32 R41, RZ, RZ, R26 ;  /* 0x000000ffff298224 */ /* 0x000fe200078e001a */
[----:B------:R-:W-:Y:S01]  /*48e0*/  MOV R37, R38 ;  /* 0x0000002600257202 */ /* 0x000fe20000000f00 */
[-C--:B------:R-:W-:Y:S01]  /*48f0*/  @!P0 FMUL.FTZ R147, R47, R42.reuse ;  /* 0x0000002a2f938220 */ /* 0x080fe20000410000 */
[----:B------:R-:W-:Y:S01]  /*4900*/  @!P0 SHF.R.U64 R38, R38, 0x10, R39 ;  /* 0x0000001026268819 */ /* 0x000fe20000001227 */
[C---:B------:R-:W-:Y:S01]  /*4910*/  @!P0 FMUL.FTZ R2, R43.reuse, R42 ;  /* 0x0000002a2b028220 */ /* 0x040fe20000410000 */
        /* <DEDUP_REMOVED lines=13> */
[----:B------:R-:W-:Y:S01]  /*49f0*/  @!P0 FMUL.FTZ R148, R55, R43 ;  /* 0x0000002b37948220 */ /* 0x000fe20000410000 */
        /* <DEDUP_REMOVED lines=42> */
.L_x_322:
[----:B------:R-:W-:Y:S05]  /*4ca0*/  BSYNC B0 ;  /* 0x0000000000007941 */ /* 0x000fea0003800000 */
.L_x_321:
[----:B------:R-:W-:Y:S01]  /*4cb0*/  ISETP.GE.AND P0, PT, R13, c[0x0][0x1d4], PT ;  /* 0x000075000d007a0c */ /* 0x000fe20003f06270 */
[----:B------:R-:W-:Y:S01]  /*4cc0*/  @!UPT UIADD3 URZ, URZ, URZ, URZ ;  /* 0x0000003f3f3ff290 */ /* 0x000fe2000fffe03f */
[----:B------:R-:W-:Y:S11]  /*4cd0*/  BSSY B0, `(.L_x_323) ;  /* 0x0000073000007945 */ /* 0x000ff60003800000 */
[----:B------:R-:W-:-:S05]  /*4ce0*/  @P0 BRA `(.L_x_324) ;  /* 0x0000071000000947 */ /* 0x000fca0003800000 */
[----:B------:R-:W-:Y:S01]  /*4cf0*/  IADD3 R61, P6, P0, R120, UR30, R114 ;  /* 0x0000001e783d7c10 */ /* 0x000fe2000f8de072 */
[----:B------:R-:W2:Y:S01]  /*4d00*/  LDS.128 R56, [R104+0x6100] ;  /* 0x0061000068387984 */ /* 0x000ea20000000c00 */
[----:B------:R-:W-:Y:S02]  /*4d10*/  P2R R60, PR, RZ, 0x2 ;  /* 0x00000002ff3c7803 */ /* 0x000fe40000000000 */
[----:B------:R-:W-:Y:S02]  /*4d20*/  IADD3.X R54, R90, UR27, R100, P6, P0 ;  /* 0x0000001b5a367c10 */ /* 0x000fe4000b7e0464 */
[----:B------:R-:W-:Y:S03]  /*4d30*/  ISETP.GE.AND P6, PT, R109, c[0x0][0x1d4], PT ;  /* 0x000075006d007a0c */ /* 0x000fe60003fc6270 */
[----:B-1----:R-:W1:Y:S10]  /*4d40*/  LDS.128 R24, [R105+0x6100] ;  /* 0x0061000069187984 */ /* 0x002e740000000c00 */
        /* <DEDUP_REMOVED lines=9> */
[----:B--2---:R-:W-:Y:S01]  /*4de0*/  @!P0 MOV R41, R56 ;  /* 0x0000003800298202 */ /* 0x004fe20000000f00 */
[----:B------:R-:W-:Y:S01]  /*4df0*/  @!P0 HADD2.F32 R38, -RZ, R35.H1_H1 ;  /* 0x30000023ff268230 */ /* 0x000fe20000004100 */
[----:B------:R-:W-:Y:S01]  /*4e00*/  @!P0 SHF.R.U64 R30, R30, 0x10, R31 ;  /* 0x000000101e1e8819 */ /* 0x000fe2000000121f */
[----:B------:R-:W-:Y:S01]  /*4e10*/  @!P0 HADD2.F32 R40, -RZ, R77.H1_H1 ;  /* 0x3000004dff288230 */ /* 0x000fe20000004100 */
[----:B------:R-:W-:Y:S01]  /*4e20*/  @!P0 SHF.R.U64 R36, R28, 0x10, R29 ;  /* 0x000000101c248819 */ /* 0x000fe2000000121d */
[--C-:B------:R-:W-:Y:S01]  /*4e30*/  @!P0 HADD2.F32 R39, -RZ, R41.reuse.H0_H0 ;  /* 0x20000029ff278230 */ /* 0x100fe20000004100 */
[----:B------:R-:W-:Y:S01]  /*4e40*/  @!P0 SHF.R.U32.HI R28, RZ, 0x10, R31 ;  /* 0x00000010ff1c8819 */ /* 0x000fe2000001161f */
[----:B-1----:R-:W-:Y:S01]  /*4e50*/  @!P0 IMAD.MOV.U32 R31, RZ, RZ, R24 ;  /* 0x000000ffff1f8224 */ /* 0x002fe200078e0018 */
[----:B------:R-:W-:Y:S01]  /*4e60*/  @!P0 MOV R43, R57 ;  /* 0x00000039002b8202 */ /* 0x000fe20000000f00 */
[----:B------:R-:W-:Y:S01]  /*4e70*/  @!P0 HADD2.F32 R41, -RZ, R41.H1_H1 ;  /* 0x30000029ff298230 */ /* 0x000fe20000004100 */
[----:B------:R-:W-:Y:S01]  /*4e80*/  @!P0 FMUL.FTZ R52, R39, R38 ;  /* 0x0000002627348220 */ /* 0x000fe20000410000 */
[----:B------:R-:W-:Y:S01]  /*4e90*/  @!P0 SHF.R.U32.HI R29, RZ, 0x10, R29 ;  /* 0x00000010ff1d8819 */ /* 0x000fe2000001161d */
[--C-:B------:R-:W-:Y:S01]  /*4ea0*/  @!P0 HADD2.F32 R37, -RZ, R31.reuse.H0_H0 ;  /* 0x2000001fff258230 */ /* 0x100fe20000004100 */
[----:B------:R-:W-:Y:S01]  /*4eb0*/  @!P0 MOV R45, R59 ;  /* 0x0000003b002d8202 */ /* 0x000fe20000000f00 */
[----:B------:R-:W-:Y:S01]  /*4ec0*/  @!P0 HADD2.F32 R31, -RZ, R31.H1_H1 ;  /* 0x3000001fff1f8230 */ /* 0x000fe20000004100 */
[----:B------:R-:W-:Y:S01]  /*4ed0*/  @!P0 MOV R47, R58 ;  /* 0x0000003a002f8202 */ /* 0x000fe20000000f00 */
[----:B------:R-:W-:Y:S01]  /*4ee0*/  @!P0 HADD2.F32 R36, -RZ, R36.H0_H0 ;  /* 0x20000024ff248230 */ /* 0x000fe20000004100 */
[C---:B------:R-:W-:Y:S01]  /*4ef0*/  @!P0 FMUL.FTZ R0, R37.reuse, R38 ;  /* 0x0000002625008220 */ /* 0x040fe20000410000 */
[----:B------:R-:W-:Y:S01]  /*4f00*/  @!P0 SHF.R.U64 R42, R68, 0x10, R69 ;  /* 0x00000010442a8819 */ /* 0x000fe20000001245 */
[----:B------:R-:W-:Y:S01]  /*4f10*/  @!P0 FFMA.FTZ R52, R37, R40, -R52 ;  /* 0x0000002825348223 */ /* 0x000fe20000010834 */
[----:B------:R-:W-:Y:S01]  /*4f20*/  @!P0 HADD2.F32 R50, -RZ, R45.H1_H1 ;  /* 0x3000002dff328230 */ /* 0x000fe20000004100 */
[----:B------:R-:W-:Y:S01]  /*4f30*/  @!P0 IMAD.MOV.U32 R37, RZ, RZ, R25 ;  /* 0x000000ffff258224 */ /* 0x000fe200078e0019 */
[----:B------:R-:W-:Y:S01]  /*4f40*/  @!P0 SHF.R.U32.HI R44, RZ, 0x10, R69 ;  /* 0x00000010ff2c8819 */ /* 0x000fe20000011645 */
[----:B------:R-:W-:Y:S01]  /*4f50*/  @!P0 FMUL.FTZ R73, R41, R36 ;  /* 0x0000002429498220 */ /* 0x000fe20000410000 */
[----:B------:R-:W-:Y:S01]  /*4f60*/  @!P0 HADD2.F32 R42, -RZ, R42.H0_H0 ;  /* 0x2000002aff2a8230 */ /* 0x000fe20000004100 */
[----:B------:R-:W-:Y:S01]  /*4f70*/  @!P0 FFMA.FTZ R0, R39, R40, R0 ;  /* 0x0000002827008223 */ /* 0x000fe20000010000 */
[--C-:B------:R-:W-:Y:S01]  /*4f80*/  @!P0 HADD2.F32 R40, -RZ, R43.reuse.H0_H0 ;  /* 0x2000002bff288230 */ /* 0x100fe20000004100 */
[C---:B------:R-:W-:Y:S01]  /*4f90*/  @!P0 FMUL.FTZ R2, R31.reuse, R36 ;  /* 0x000000241f028220 */ /* 0x040fe20000410000 */
[----:B------:R-:W-:Y:S01]  /*4fa0*/  @!P0 HADD2.F32 R43, -RZ, R43.H1_H1 ;  /* 0x3000002bff2b8230 */ /* 0x000fe20000004100 */
[-C--:B------:R-:W-:Y:S01]  /*4fb0*/  @!P0 FFMA.FTZ R73, R31, R42.reuse, -R73 ;  /* 0x0000002a1f498223 */ /* 0x080fe20000010849 */
[----:B------:R-:W-:Y:S01]  /*4fc0*/  @!P0 HADD2.F32 R36, -RZ, R29.H0_H0 ;  /* 0x2000001dff248230 */ /* 0x000fe20000004100 */
[----:B------:R-:W-:Y:S01]  /*4fd0*/  @!P0 FFMA.FTZ R2, R41, R42, R2 ;  /* 0x0000002a29028223 */ /* 0x000fe20000010002 */
[----:B------:R-:W-:Y:S01]  /*4fe0*/  @!P0 HADD2.F32 R44, -RZ, R44.H0_H0 ;  /* 0x2000002cff2c8230 */ /* 0x000fe20000004100 */
[----:B------:R-:W-:Y:S01]  /*4ff0*/  @!P0 SHF.R.U32.HI R53, RZ, 0x10, R71 ;  /* 0x00000010ff358819 */ /* 0x000fe20000011647 */
[----:B------:R-:W-:Y:S01]  /*5000*/  @!P0 HADD2.F32 R29, -RZ, R37.H1_H1 ;  /* 0x30000025ff1d8230 */ /* 0x000fe20000004100 */
[----:B------:R-:W-:Y:S01]  /*5010*/  @!P0 FMUL.FTZ R75, R43, R36 ;  /* 0x000000242b4b8220 */ /* 0x000fe20000410000 */
[----:B------:R-:W-:Y:S01]  /*5020*/  @!P0 HADD2.F32 R31, -RZ, R35.H0_H0 ;  /* 0x20000023ff1f8230 */ /* 0x000fe20000004100 */
[----:B------:R-:W-:Y:S01]  /*5030*/  @!P0 IMAD.MOV.U32 R35, RZ, RZ, R27 ;  /* 0x000000ffff238224 */ /* 0x000fe200078e001b */
[----:B------:R-:W-:Y:S01]  /*5040*/  @!P0 F2FP.PACK_AB R52, R73, R52 ;  /* 0x000000344934823e */ /* 0x000fe200000000ff */
[C---:B------:R-:W-:Y:S01]  /*5050*/  @!P0 FMUL.FTZ R4, R29.reuse, R36 ;  /* 0x000000241d048220 */ /* 0x040fe20000410000 */
[----:B------:R-:W-:Y:S01]  /*5060*/  @!P0 HADD2.F32 R38, -RZ, R37.H0_H0 ;  /* 0x20000025ff268230 */ /* 0x000fe20000004100 */
        /* <DEDUP_REMOVED lines=15> */
[----:B------:R-:W-:Y:S01]  /*5160*/  @!P0 MOV R24, R52 ;  /* 0x0000003400188202 */ /* 0x000fe20000000f00 */
[-C--:B------:R-:W-:Y:S01]  /*5170*/  @!P0 FMUL.FTZ R74, R48, R31.reuse ;  /* 0x0000001f304a8220 */ /* 0x080fe20000410000 */
[----:B------:R-:W-:Y:S01]  /*5180*/  @!P0 F2FP.PACK_AB R52, R2, R0 ;  /* 0x000000000234823e */ /* 0x000fe200000000ff */
[----:B------:R-:W-:Y:S01]  /*5190*/  @!P0 FMUL.FTZ R7, R36, R31 ;  /* 0x0000001f24078220 */ /* 0x000fe20000410000 */
[----:B------:R-:W-:Y:S02]  /*51a0*/  @!P0 HADD2.F32 R47, -RZ, R47.H1_H1 ;  /* 0x3000002fff2f8230 */ /* 0x000fe40000004100 */
        /* <DEDUP_REMOVED lines=37> */
.L_x_324:
[----:B------:R-:W-:Y:S05]  /*5400*/  BSYNC B0 ;  /* 0x0000000000007941 */ /* 0x000fea0003800000 */
.L_x_323:
[----:B------:R-:W-:Y:S11]  /*5410*/  ISETP.GE.AND P0, PT, R12, c[0x0][0x1d4], PT ;  /* 0x000075000c007a0c */ /* 0x000ff60003f06270 */
[----:B------:R-:W-:Y:S02]  /*5420*/  @!UPT UIADD3 URZ, URZ, URZ, URZ ;  /* 0x0000003f3f3ff290 */ /* 0x000fe4000fffe03f */
[----:B------:R-:W-:-:S05]  /*5430*/  @P0 BRA `(.L_x_308) ;  /* 0x0000088000000947 */ /* 0x000fca0003800000 */
[----:B-1----:R-:W-:Y:S01]  /*5440*/  LDS.128 R52, [R102+0x6100] ;  /* 0x0061000066347984 */ /* 0x002fe20000000c00 */
[----:B------:R-:W-:Y:S04]  /*5450*/  IADD3 R56, P6, P0, R120, UR30, R113 ;  /* 0x0000001e78387c10 */ /* 0x000fe8000f8de071 */
[----:B------:R-:W-:Y:S02]  /*5460*/  IADD3.X R49, R90, UR27, R99, P6, P0 ;  /* 0x0000001b5a317c10 */ /* 0x000fe4000b7e0463 */
[----:B------:R-:W-:Y:S01]  /*5470*/  ISETP.GE.AND P0, PT, R12, c[0x0][0x27c], PT ;  /* 0x00009f000c007a0c */ /* 0x000fe20003f06270 */
[----:B------:R-:W1:Y:S01]  /*5480*/  LDS.128 R24, [R103+0x6100] ;  /* 0x0061000067187984 */ /* 0x000e620000000c00 */
[C---:B------:R-:W-:Y:S04]  /*5490*/  LEA R58, P6, R56.reuse, c[0x0][0x1c8], 0x1 ;  /* 0x00007200383a7a11 */ /* 0x040fe800078c08ff */
[----:B------:R-:W-:Y:S02]  /*54a0*/  LEA.HI.X R59, R56, c[0x0][0x1cc], R49, 0x1, P6 ;  /* 0x00007300383b7a11 */ /* 0x000fe400030f0c31 */
[----:B------:R-:W-:Y:S05]  /*54b0*/  ISETP.GE.AND P6, PT, R108, c[0x0][0x1d4], PT ;  /* 0x000075006c007a0c */ /* 0x000fea0003fc6270 */
[----:B------:R-:W-:Y:S01]  /*54c0*/  @!P0 SHF.R.U32.HI R28, RZ, 0x10, R21 ;  /* 0x00000010ff1c8819 */ /* 0x000fe20000011615 */
[----:B------:R-:W-:Y:S01]  /*54d0*/  @!P0 HADD2.F32 R29, -RZ, R33.H1_H1 ;  /* 0x30000021ff1d8230 */ /* 0x000fe20000004100 */
[----:B------:R-:W-:Y:S01]  /*54e0*/  @!P0 SHF.R.U64 R22, R22, 0x10, R23 ;  /* 0x0000001016168819 */ /* 0x000fe20000001217 */
[--C-:B------:R-:W-:Y:S01]  /*54f0*/  @!P0 HADD2.F32 R39, -RZ, R63.reuse.H1_H1 ;  /* 0x3000003fff278230 */ /* 0x100fe20000004100 */
[----:B------:R-:W-:Y:S01]  /*5500*/  @!P0 SHF.R.U64 R21, R20, 0x10, R21 ;  /* 0x0000001014158819 */ /* 0x000fe20000001215 */
[----:B------:R-:W-:Y:S01]  /*5510*/  @!P0 HADD2.F32 R28, -RZ, R28.H0_H0 ;  /* 0x2000001cff1c8230 */ /* 0x000fe20000004100 */
[----:B------:R-:W-:Y:S01]  /*5520*/  @!P0 SHF.R.U32.HI R20, RZ, 0x10, R23 ;  /* 0x00000010ff148819 */ /* 0x000fe20000011617 */
[----:B------:R-:W-:Y:S01]  /*5530*/  @!P0 HADD2.F32 R35, -RZ, R63.H0_H0 ;  /* 0x2000003fff238230 */ /* 0x000fe20000004100 */
[--C-:B------:R-:W-:Y:S01]  /*5540*/  @!P0 SHF.R.U32.HI R40, RZ, 0x10, R65.reuse ;  /* 0x00000010ff288819 */ /* 0x100fe20000011641 */
[--C-:B------:R-:W-:Y:S01]  /*5550*/  @!P0 HADD2.F32 R45, -RZ, R62.reuse.H1_H1 ;  /* 0x3000003eff2d8230 */ /* 0x100fe20000004100 */
[----:B------:R-:W-:Y:S01]  /*5560*/  @!P0 SHF.R.U64 R36, R64, 0x10, R65 ;  /* 0x0000001040248819 */ /* 0x000fe20000001241 */
        /* <DEDUP_REMOVED lines=11> */
[--C-:B------:R-:W-:Y:S01]  /*5620*/  @!P0 HADD2.F32 R30, -RZ, R23.reuse.H0_H0 ;  /* 0x20000017ff1e8230 */ /* 0x100fe20000004100 */
[----:B------:R-:W-:Y:S01]  /*5630*/  @!P0 MOV R42, R55 ;  /* 0x00000037002a8202 */ /* 0x000fe20000000f00 */
[--C-:B------:R-:W-:Y:S01]  /*5640*/  @!P0 HADD2.F32 R41, -RZ, R34.reuse.H1_H1 ;  /* 0x30000022ff298230 */ /* 0x100fe20000004100 */
[----:B------:R-:W-:Y:S01]  /*5650*/  @!P0 MOV R43, R54 ;  /* 0x00000036002b8202 */ /* 0x000fe20000000f00 */
[----:B------:R-:W-:Y:S01]  /*5660*/  @!P0 HADD2.F32 R38, -RZ, R34.H0_H0 ;  /* 0x20000022ff268230 */ /* 0x000fe20000004100 */
[-C--:B------:R-:W-:Y:S01]  /*5670*/  @!P0 FMUL.FTZ R3, R30, R29.reuse ;  /* 0x0000001d1e038220 */ /* 0x080fe20000410000 */
[----:B------:R-:W-:Y:S01]  /*5680*/  @!P0 HADD2.F32 R23, -RZ, R23.H1_H1 ;  /* 0x30000017ff178230 */ /* 0x000fe20000004100 */
[----:B------:R-:W-:Y:S01]  /*5690*/  @!P0 FMUL.FTZ R56, R41, R28 ;  /* 0x0000001c29388220 */ /* 0x000fe20000410000 */
[----:B------:R-:W-:Y:S01]  /*56a0*/  @!P0 HADD2.F32 R34, -RZ, R37.H0_H0 ;  /* 0x20000025ff228230 */ /* 0x000fe20000004100 */
[----:B------:R-:W-:Y:S01]  /*56b0*/  @!P0 FMUL.FTZ R49, R38, R29 ;  /* 0x0000001d26318220 */ /* 0x000fe20000410000 */
[----:B------:R-:W-:Y:S01]  /*56c0*/  @!P0 MOV R29, R24 ;  /* 0x00000018001d8202 */ /* 0x000fe20000000f00 */
[C---:B------:R-:W-:Y:S01]  /*56d0*/  @!P0 FMUL.FTZ R4, R23.reuse, R28 ;  /* 0x0000001c17048220 */ /* 0x040fe20000410000 */
[----:B------:R-:W-:Y:S01]  /*56e0*/  @!P0 HADD2.F32 R28, -RZ, R21.H0_H0 ;  /* 0x20000015ff1c8230 */ /* 0x000fe20000004100 */
[----:B------:R-:W-:Y:S01]  /*56f0*/  @!P0 FFMA.FTZ R56, R23, R40, -R56 ;  /* 0x0000002817388223 */ /* 0x000fe20000010838 */
[----:B------:R-:W-:Y:S01]  /*5700*/  @!P0 HADD2.F32 R23, -RZ, R33.H0_H0 ;  /* 0x20000021ff178230 */ /* 0x000fe20000004100 */
[----:B------:R-:W-:Y:S01]  /*5710*/  @!P0 FFMA.FTZ R49, R30, R39, -R49 ;  /* 0x000000271e318223 */ /* 0x000fe20000010831 */
[----:B------:R-:W-:Y:S02]  /*5720*/  @!P0 HADD2.F32 R37, -RZ, R37.H1_H1 ;  /* 0x30000025ff258230 */ /* 0x000fe40000004100 */
[--C-:B------:R-:W-:Y:S01]  /*5730*/  @!P0 HADD2.F32 R30, -RZ, R29.reuse.H0_H0 ;  /* 0x2000001dff1e8230 */ /* 0x100fe20000004100 */
[-C--:B------:R-:W-:Y:S01]  /*5740*/  @!P0 FMUL.FTZ R51, R34, R23.reuse ;  /* 0x0000001722338220 */ /* 0x080fe20000410000 */
[----:B------:R-:W-:Y:S01]  /*5750*/  @!P0 HADD2.F32 R21, -RZ, R29.H1_H1 ;  /* 0x3000001dff158230 */ /* 0x000fe20000004100 */
[----:B------:R-:W-:Y:S01]  /*5760*/  @!P0 FMUL.FTZ R60, R37, R28 ;  /* 0x0000001c253c8220 */ /* 0x000fe20000410000 */
[----:B------:R-:W-:Y:S01]  /*5770*/  @!P0 MOV R29, R26 ;  /* 0x0000001a001d8202 */ /* 0x000fe20000000f00 */
[----:B------:R-:W-:Y:S01]  /*5780*/  @!P0 FMUL.FTZ R0, R30, R23 ;  /* 0x000000171e008220 */ /* 0x000fe20000410000 */
[----:B------:R-:W-:Y:S01]  /*5790*/  @!P0 F2FP.PACK_AB R49, R56, R49 ;  /* 0x000000313831823e */ /* 0x000fe200000000ff */
[----:B------:R-:W-:Y:S01]  /*57a0*/  @!P0 IMAD.MOV.U32 R23, RZ, RZ, R27 ;  /* 0x000000ffff178224 */ /* 0x000fe200078e001b */
[----:B------:R-:W-:Y:S01]  /*57b0*/  @!P0 HADD2.F32 R48, -RZ, R42.H0_H0 ;  /* 0x2000002aff308230 */ /* 0x000fe20000004100 */
[----:B------:R-:W-:Y:S01]  /*57c0*/  @!P0 FFMA.FTZ R51, R30, R35, -R51 ;  /* 0x000000231e338223 */ /* 0x000fe20000010833 */
[----:B------:R-:W-:Y:S01]  /*57d0*/  @!P0 MOV R25, R49 ;  /* 0x0000003100198202 */ /* 0x000fe20000000f00 */
[C---:B------:R-:W-:Y:S01]  /*57e0*/  @!P0 FMUL.FTZ R2, R21.reuse, R28 ;  /* 0x0000001c15028220 */ /* 0x040fe20000410000 */
[----:B------:R-:W-:Y:S01]  /*57f0*/  @!P0 HADD2.F32 R31, -RZ, R29.H0_H0 ;  /* 0x2000001dff1f8230 */ /* 0x000fe20000004100 */
[-C--:B------:R-:W-:Y:S01]  /*5800*/  @!P0 FFMA.FTZ R60, R21, R36.reuse, -R60 ;  /* 0x00000024153c8223 */ /* 0x080fe2000001083c */
[--C-:B------:R-:W-:Y:S01]  /*5810*/  @!P0 HADD2.F32 R21, -RZ, R32.reuse.H0_H0 ;  /* 0x20000020ff158230 */ /* 0x100fe20000004100 */
[----:B------:R-:W-:Y:S01]  /*5820*/  @!P0 FFMA.FTZ R0, R34, R35, R0 ;  /* 0x0000002322008223 */ /* 0x000fe20000010000 */
[----:B------:R-:W-:Y:S01]  /*5830*/  @!P0 HADD2.F32 R28, -RZ, R32.H1_H1 ;  /* 0x30000020ff1c8230 */ /* 0x000fe20000004100 */
[----:B------:R-:W-:Y:S01]  /*5840*/  @!P0 FFMA.FTZ R2, R37, R36, R2 ;  /* 0x0000002425028223 */ /* 0x000fe20000010002 */
[----:B------:R-:W-:Y:S01]  /*5850*/  @!P0 HADD2.F32 R30, -RZ, R22.H0_H0 ;  /* 0x20000016ff1e8230 */ /* 0x000fe20000004100 */
[----:B------:R-:W-:Y:S01]  /*5860*/  @!P0 FMUL.FTZ R68, R48, R21 ;  /* 0x0000001530448220 */ /* 0x000fe20000410000 */
[----:B------:R-:W-:Y:S01]  /*5870*/  @!P0 HADD2.F32 R47, -RZ, R42.H1_H1 ;  /* 0x3000002aff2f8230 */ /* 0x000fe20000004100 */
[----:B------:R-:W-:Y:S01]  /*5880*/  @!P0 FMUL.FTZ R5, R31, R28 ;  /* 0x0000001c1f058220 */ /* 0x000fe20000410000 */
[--C-:B------:R-:W-:Y:S01]  /*5890*/  @!P0 HADD2.F32 R42, -RZ, R43.reuse.H0_H0 ;  /* 0x2000002bff2a8230 */ /* 0x100fe20000004100 */
[----:B------:R-:W-:Y:S01]  /*58a0*/  @!P0 FFMA.FTZ R3, R38, R39, R3 ;  /* 0x0000002726038223 */ /* 0x000fe20000010003 */
[----:B------:R-:W-:Y:S01]  /*58b0*/  @!P0 HADD2.F32 R43, -RZ, R43.H1_H1 ;  /* 0x3000002bff2b8230 */ /* 0x000fe20000004100 */
[----:B------:R-:W-:Y:S01]  /*58c0*/  @!P0 FMUL.FTZ R57, R47, R20 ;  /* 0x000000142f398220 */ /* 0x000fe20000410000 */
[--C-:B------:R-:W-:Y:S01]  /*58d0*/  @!P0 HADD2.F32 R22, -RZ, R23.reuse.H0_H0 ;  /* 0x20000017ff168230 */ /* 0x100fe20000004100 */
[----:B------:R-:W-:Y:S01]  /*58e0*/  @!P0 FMUL.FTZ R70, R42, R28 ;  /* 0x0000001c2a468220 */ /* 0x000fe20000410000 */
[----:B------:R-:W-:Y:S01]  /*58f0*/  @!P0 HADD2.F32 R23, -RZ, R23.H1_H1 ;  /* 0x30000017ff178230 */ /* 0x000fe20000004100 */
[----:B------:R-:W-:Y:S01]  /*5900*/  @!P0 FMUL.FTZ R61, R43, R30 ;  /* 0x0000001e2b3d8220 */ /* 0x000fe20000410000 */
[----:B------:R-:W-:Y:S01]  /*5910*/  @!P0 HADD2.F32 R29, -RZ, R29.H1_H1 ;  /* 0x3000001dff1d8230 */ /* 0x000fe20000004100 */
[----:B------:R-:W-:Y:S01]  /*5920*/  @!P0 FFMA.FTZ R68, R22, R45, -R68 ;  /* 0x0000002d16448223 */ /* 0x000fe20000010844 */
[----:B------:R-:W-:Y:S01]  /*5930*/  @!P0 F2FP.PACK_AB R60, R60, R51 ;  /* 0x000000333c3c823e */ /* 0x000fe200000000ff */
[----:B------:R-:W-:Y:S01]  /*5940*/  @!P0 FFMA.FTZ R57, R23, R50, -R57 ;  /* 0x0000003217398223 */ /* 0x000fe20000010839 */
[----:B------:R-:W-:Y:S01]  /*5950*/  @!P0 F2FP.PACK_AB R49, R2, R0 ;  /* 0x000000000231823e */ /* 0x000fe200000000ff */
[----:B------:R-:W-:Y:S02]  /*5960*/  @!P0 FFMA.FTZ R70, R31, R44, -R70 ;  /* 0x0000002c1f468223 */ /* 0x000fe40000010846 */
[----:B------:R-:W-:Y:S01]  /*5970*/  @!P0 FFMA.FTZ R61, R29, R46, -R61 ;  /* 0x0000002e1d3d8223 */ /* 0x000fe2000001083d */
[----:B------:R-:W-:Y:S01]  /*5980*/  @!P0 F2FP.PACK_AB R57, R57, R68 ;  /* 0x000000443939823e */ /* 0x000fe200000000ff */
[----:B------:R-:W-:Y:S02]  /*5990*/  @!P0 IMAD.MOV.U32 R24, RZ, RZ, R60 ;  /* 0x000000ffff188224 */ /* 0x000fe400078e003c */
[----:B------:R-:W-:Y:S01]  /*59a0*/  @!P0 FMUL.FTZ R6, R29, R30 ;  /* 0x0000001e1d068220 */ /* 0x000fe20000410000 */
[----:B------:R-:W-:Y:S01]  /*59b0*/  @!P0 F2FP.PACK_AB R70, R61, R70 ;  /* 0x000000463d46823e */ /* 0x000fe200000000ff */
[----:B------:R-:W-:Y:S01]  /*59c0*/  @!P0 FFMA.FTZ R4, R41, R40, R4 ;  /* 0x0000002829048223 */ /* 0x000fe20000010004 */
[----:B------:R-:W-:Y:S01]  /*59d0*/  @!P0 MOV R27, R57 ;  /* 0x00000039001b8202 */ /* 0x000fe20000000f00 */
[----:B------:R-:W-:Y:S01]  /*59e0*/  @!P0 FMUL.FTZ R7, R22, R21 ;  /* 0x0000001516078220 */ /* 0x000fe20000410000 */
[----:B------:R-:W-:Y:S01]  /*59f0*/  @!P0 MOV R26, R70 ;  /* 0x00000046001a8202 */ /* 0x000fe20000000f00 */
[----:B------:R-:W-:Y:S01]  /*5a00*/  @!P0 FFMA.FTZ R5, R42, R44, R5 ;  /* 0x0000002c2a058223 */ /* 0x000fe20000010005 */
[----:B------:R-:W-:Y:S01]  /*5a10*/  @!P0 F2FP.PACK_AB R56, R4, R3 ;  /* 0x000000030438823e */ /* 0x000fe200000000ff */
[----:B------:R-:W-:Y:S02]  /*5a20*/  @!P0 FMUL.FTZ R8, R23, R20 ;  /* 0x0000001417088220 */ /* 0x000fe40000410000 */
[----:B------:R1:W-:Y:S01]  /*5a30*/  STG.E.128 [R58.64], R24 ;  /* 0x000000183a007986 */ /* 0x0003e2000c101d1c */
[----:B------:R-:W-:Y:S01]  /*5a40*/  @!P0 MOV R53, R56 ;  /* 0x0000003800358202 */ /* 0x000fe20000000f00 */
[----:B------:R-:W-:Y:S02]  /*5a50*/  @!P0 FFMA.FTZ R6, R43, R46, R6 ;  /* 0x0000002e2b068223 */ /* 0x000fe40000010006 */
        /* <DEDUP_REMOVED lines=8> */
[----:B------:R-:W-:Y:S04]  /*5ae0*/  IADD3 R120, P6, P0, R120, UR30, R108 ;  /* 0x0000001e78787c10 */ /* 0x000fe8000f8de06c */
[----:B------:R-:W-:Y:S02]  /*5af0*/  IADD3.X R3, R90, UR27, R96, P6, P0 ;  /* 0x0000001b5a037c10 */ /* 0x000fe4000b7e0460 */
[C---:B------:R-:W-:Y:S04]  /*5b00*/  LEA R4, P0, R120.reuse, c[0x0][0x1c8], 0x1 ;  /* 0x0000720078047a11 */ /* 0x040fe800078008ff */
[----:B------:R-:W-:Y:S05]  /*5b10*/  LEA.HI.X R5, R120, c[0x0][0x1cc], R3, 0x1, P0 ;  /* 0x0000730078057a11 */ /* 0x000fea00000f0c03 */
[----:B------:R1:W-:Y:S01]  /*5b20*/  STG.E.128 [R4.64], R52 ;  /* 0x0000003404007986 */ /* 0x0003e2000c101d1c */
[----:B------:R-:W-:-:S05]  /*5b30*/  BRA `(.L_x_308) ;  /* 0x0000018000007947 */ /* 0x000fca0003800000 */
.L_x_304:
[----:B------:R-:W-:Y:S04]  /*5b40*/  UIMAD UR4, UR17, -0x40, UR22 ;  /* 0xffffffc0110478a4 */ /* 0x000fe8000f8e0216 */
[----:B------:R-:W-:Y:S04]  /*5b50*/  UISETP.LT.AND UP0, UPT, UR4, 0x40, UPT ;  /* 0x000000400400788c */ /* 0x000fe8000bf01270 */
[----:B------:R-:W-:Y:S06]  /*5b60*/  USEL UR4, UR4, 0x40, UP0 ;  /* 0x0000004004047887 */ /* 0x000fec0008000000 */
[----:B------:R-:W-:Y:S11]  /*5b70*/  ISETP.GE.AND P0, PT, R121, UR4, PT ;  /* 0x0000000479007c0c */ /* 0x000ff6000bf06270 */
[----:B------:R-:W-:Y:S02]  /*5b80*/  @!UPT UIADD3 URZ, URZ, URZ, URZ ;  /* 0x0000003f3f3ff290 */ /* 0x000fe4000fffe03f */
[----:B------:R-:W-:-:S05]  /*5b90*/  @P0 BRA `(.L_x_308) ;  /* 0x0000012000000947 */ /* 0x000fca0003800000 */
[----:B------:R-:W-:Y:S02]  /*5ba0*/  ISETP.GE.AND P6, PT, R18, c[0x0][0x1d4], PT ;  /* 0x0000750012007a0c */ /* 0x000fe40003fc6270 */
[----:B------:R-:W-:Y:S11]  /*5bb0*/  ISETP.GE.AND P0, PT, R13, c[0x0][0x1d4], PT ;  /* 0x000075000d007a0c */ /* 0x000ff60003f06270 */
[----:B------:R-:W1:Y:S04]  /*5bc0*/  @!P6 LDS.128 R4, [R111+0x6000] ;  /* 0x006000006f04e984 */ /* 0x000e680000000c00 */
[----:B------:R-:W2:Y:S04]  /*5bd0*/  @!P0 LDS.128 R32, [R110+0x6000] ;  /* 0x006000006e208984 */ /* 0x000ea80000000c00 */
[----:B-1----:R-:W-:Y:S01]  /*5be0*/  @!P6 STG.E.128 [R64.64], R4 ;  /* 0x000000044000e986 */ /* 0x002fe2000c101d1c */
[----:B------:R-:W-:Y:S03]  /*5bf0*/  ISETP.GE.AND P6, PT, R12, c[0x0][0x1d4], PT ;  /* 0x000075000c007a0c */ /* 0x000fe60003fc6270 */
[----:B--2---:R-:W-:Y:S01]  /*5c00*/  @!P0 STG.E.128 [R64.64+0x40], R32 ;  /* 0x0000402040008986 */ /* 0x004fe2000c101d1c */
[----:B------:R-:W-:Y:S09]  /*5c10*/  ISETP.GE.AND P0, PT, R119, c[0x0][0x1d4], PT ;  /* 0x0000750077007a0c */ /* 0x000ff20003f06270 */
[----:B------:R-:W1:Y:S04]  /*5c20*/  @!P6 LDS.128 R28, [R111+0x8000] ;  /* 0x008000006f1ce984 */ /* 0x000e680000000c00 */
[----:B------:R-:W2:Y:S04]  /*5c30*/  @!P0 LDS.128 R24, [R110+0x8000] ;  /* 0x008000006e188984 */ /* 0x000ea80000000c00 */
[----:B-1----:R-:W-:Y:S01]  /*5c40*/  @!P6 STG.E.128 [R64.64+0x80], R28 ;  /* 0x0000801c4000e986 */ /* 0x002fe2000c101d1c */
[----:B------:R-:W-:Y:S03]  /*5c50*/  ISETP.GE.AND P6, PT, R118, c[0x0][0x1d4], PT ;  /* 0x0000750076007a0c */ /* 0x000fe60003fc6270 */
[----:B--2---:R-:W-:Y:S01]  /*5c60*/  @!P0 STG.E.128 [R64.64+0xc0], R24 ;  /* 0x0000c01840008986 */ /* 0x004fe2000c101d1c */
[----:B------:R-:W-:Y:S09]  /*5c70*/  ISETP.GE.AND P0, PT, R117, c[0x0][0x1d4], PT ;  /* 0x0000750075007a0c */ /* 0x000ff20003f06270 */
[----:B------:R-:W1:Y:S04]  /*5c80*/  @!P6 LDS.128 R20, [R111+0xa000] ;  /* 0x00a000006f14e984 */ /* 0x000e680000000c00 */
[----:B------:R-:W2:Y:S04]  /*5c90*/  @!P0 LDS.128 R4, [R110+0xa000] ;  /* 0x00a000006e048984 */ /* 0x000ea80000000c00 */
[----:B-1----:R1:W-:Y:S04]  /*5ca0*/  @!P6 STG.E.128 [R64.64+0x100], R20 ;  /* 0x000100144000e986 */ /* 0x0023e8000c101d1c */
[----:B--2---:R1:W-:Y:S02]  /*5cb0*/  @!P0 STG.E.128 [R64.64+0x140], R4 ;  /* 0x0001400440008986 */ /* 0x0043e4000c101d1c */
.L_x_308:
[----:B------:R-:W-:Y:S05]  /*5cc0*/  BSYNC B1 ;  /* 0x0000000000017941 */ /* 0x000fea0003800000 */
.L_x_303:
[----:B------:R-:W-:Y:S01]  /*5cd0*/  USHF.L.U32 UR4, UR17, 0x6, URZ ;  /* 0x0000000611047899 */ /* 0x000fe2000800063f */
[----:B-1----:R-:W-:Y:S01]  /*5ce0*/  P2R R6, PR, RZ, 0x2 ;  /* 0x00000002ff067803 */ /* 0x002fe20000000000 */
[----:B------:R-:W-:Y:S01]  /*5cf0*/  USHF.L.U64.HI UR13, UR17, 0x6, UR13 ;  /* 0x00000006110d7899 */ /* 0x000fe2000801020d */
[----:B------:R-:W-:Y:S01]  /*5d00*/  BSSY B0, `(.L_x_325) ;  /* 0x000004b000007945 */ /* 0x000fe20003800000 */
[----:B------:R-:W-:Y:S02]  /*5d10*/  UIADD3 UR5, -UR4, UR22, URZ ;  /* 0x0000001604057290 */ /* 0x000fe4000fffe13f */
[----:B------:R-:W-:Y:S02]  /*5d20*/  IADD3 R2, R92, -UR4, RZ ;  /* 0x800000045c027c10 */ /* 0x000fe4000fffe0ff */
[----:B------:R-:W-:Y:S01]  /*5d30*/  IADD3 R3, P0, R94, UR4, RZ ;  /* 0x000000045e037c10 */ /* 0x000fe2000ff1e0ff */
[----:B------:R-:W-:Y:S01]  /*5d40*/  UISETP.LT.AND UP0, UPT, UR5, 0x40, UPT ;  /* 0x000000400500788c */ /* 0x000fe2000bf01270 */
[C---:B------:R-:W-:Y:S02]  /*5d50*/  ISETP.GE.AND P6, PT, R2.reuse, 0x21, PT ;  /* 0x000000210200780c */ /* 0x040fe40003fc6270 */
[----:B------:R-:W-:Y:S01]  /*5d60*/  ISETP.GE.AND P1, PT, R2, 0x1, PT ;  /* 0x000000010200780c */ /* 0x000fe20003f26270 */
[----:B------:R-:W-:Y:S01]  /*5d70*/  USEL UR5, UR5, 0x40, UP0 ;  /* 0x0000004005057887 */ /* 0x000fe20008000000 */
[----:B------:R-:W-:Y:S09]  /*5d80*/  IADD3.X R0, R93, UR13, RZ, P0, !PT ;  /* 0x0000000d5d007c10 */ /* 0x000ff200087fe4ff */
[C---:B------:R-:W-:Y:S02]  /*5d90*/  @P6 IADD3 R5, P0, R3.reuse, 0x20, RZ ;  /* 0x0000002003056810 */ /* 0x040fe40007f1e0ff */
[----:B------:R-:W-:Y:S03]  /*5da0*/  @P1 IMAD.MOV.U32 R90, RZ, RZ, R132 ;  /* 0x000000ffff5a1224 */ /* 0x000fe600078e0084 */
[----:B------:R-:W-:Y:S02]  /*5db0*/  @P6 IMAD.X R4, RZ, RZ, R0, P0 ;  /* 0x000000ffff046224 */ /* 0x000fe400000e0600 */
[----:B------:R-:W-:Y:S02]  /*5dc0*/  @P1 IMAD R0, R0, c[0x0][0x258], RZ ;  /* 0x0000960000001a24 */ /* 0x000fe400078e02ff */
[C---:B-----5:R-:W-:Y:S04]  /*5dd0*/  @P1 IMAD.WIDE.U32 R20, R3.reuse, c[0x0][0x258], R90 ;  /* 0x0000960003141a25 */ /* 0x060fe800078e005a */
[----:B------:R-:W-:Y:S01]  /*5de0*/  @P1 IMAD R0, R3, c[0x0][0x25c], R0 ;  /* 0x0000970003001a24 */ /* 0x000fe200078e0200 */
[----:B------:R-:W-:Y:S01]  /*5df0*/  @P1 LEA R22, P0, R20, c[0x0][0x250], 0x1 ;  /* 0x0000940014161a11 */ /* 0x000fe200078008ff */
[----:B------:R-:W-:Y:S02]  /*5e00*/  @P6 IMAD.MOV.U32 R90, RZ, RZ, R132 ;  /* 0x000000ffff5a6224 */ /* 0x000fe400078e0084 */
[----:B------:R-:W-:Y:S02]  /*5e10*/  @P1 IMAD.IADD R0, R21, 0x1, R0 ;  /* 0x0000000115001824 */ /* 0x000fe400078e0200 */
[----:B------:R-:W-:Y:S03]  /*5e20*/  @P6 IMAD R4, R4, c[0x0][0x258], RZ ;  /* 0x0000960004046a24 */ /* 0x000fe600078e02ff */
[----:B------:R-:W-:Y:S01]  /*5e30*/  @P1 LEA.HI.X R23, R20, c[0x0][0x254], R0, 0x1, P0 ;  /* 0x0000950014171a11 */ /* 0x000fe200000f0c00 */
[C---:B------:R-:W-:Y:S01]  /*5e40*/  @P6 IMAD R4, R5.reuse, c[0x0][0x25c], R4 ;  /* 0x0000970005046a24 */ /* 0x040fe200078e0204 */
[----:B------:R-:W-:Y:S01]  /*5e50*/  ISETP.NE.AND P1, PT, R6, RZ, PT ;  /* 0x000000ff0600720c */ /* 0x000fe20003f25270 */
[----:B------:R-:W-:Y:S04]  /*5e60*/  @P6 IMAD.WIDE.U32 R6, R5, c[0x0][0x258], R90 ;  /* 0x0000960005066a25 */ /* 0x000fe800078e005a */
[----:B------:R-:W-:Y:S01]  /*5e70*/  @P6 IMAD.IADD R4, R7, 0x1, R4 ;  /* 0x0000000107046824 */ /* 0x000fe200078e0204 */
[C---:B------:R-:W-:Y:S04]  /*5e80*/  @P6 LEA R20, P0, R6.reuse, c[0x0][0x250], 0x1 ;  /* 0x0000940006146a11 */ /* 0x040fe800078008ff */
[----:B------:R-:W-:Y:S02]  /*5e90*/  @P6 LEA.HI.X R21, R6, c[0x0][0x254], R4, 0x1, P0 ;  /* 0x0000950006156a11 */ /* 0x000fe400000f0c04 */
[----:B------:R-:W-:Y:S11]  /*5ea0*/  ISETP.GE.AND P0, PT, R2, 0x1, PT ;  /* 0x000000010200780c */ /* 0x000ff60003f06270 */
[----:B------:R-:W-:Y:S02]  /*5eb0*/  @!UPT UIADD3 URZ, URZ, URZ, URZ ;  /* 0x0000003f3f3ff290 */ /* 0x000fe4000fffe03f */
[----:B------:R-:W-:Y:S01]  /*5ec0*/  @!PT LDS RZ, [RZ] ;  /* 0x00000000fffff984 */ /* 0x000fe20000000800 */
[----:B------:R-:W-:Y:S01]  /*5ed0*/  @!PT LDS RZ, [RZ] ;  /* 0x00000000fffff984 */ /* 0x000fe20000000800 */
[----:B------:R-:W-:Y:S01]  /*5ee0*/  @!PT LDS RZ, [RZ] ;  /* 0x00000000fffff984 */ /* 0x000fe20000000800 */
[----:B------:R1:W-:Y:S04]  /*5ef0*/  @P0 LDGSTS.E.BYPASS.LTC128B.128 [R116+0x100], [R22.64], !P5 ;  /* 0x0010000016740fae */ /* 0x0003e8000e901d5c */
[----:B------:R1:W-:Y:S04]  /*5f00*/  @P0 LDGSTS.E.BYPASS.LTC128B.128 [R116+0x2100], [R22.64+0x80], !P4 ;  /* 0x0210008016740fae */ /* 0x0003e8000e101d5c */
[----:B------:R1:W-:Y:S01]  /*5f10*/  @P0 LDGSTS.E.BYPASS.LTC128B.128 [R116+0x4100], [R22.64+0x100], !P3 ;  /* 0x0410010016740fae */ /* 0x0003e2000d901d5c */
[----:B------:R-:W-:Y:S03]  /*5f20*/  ISETP.GE.AND P0, PT, R121, UR5, PT ;  /* 0x0000000579007c0c */ /* 0x000fe6000bf06270 */
[----:B------:R1:W-:Y:S04]  /*5f30*/  @P6 LDGSTS.E.BYPASS.LTC128B.128 [R116+0x1100], [R20.64], !P5 ;  /* 0x0110000014746fae */ /* 0x0003e8000e901d5c */
[----:B------:R1:W-:Y:S04]  /*5f40*/  @P6 LDGSTS.E.BYPASS.LTC128B.128 [R116+0x3100], [R20.64+0x80], !P4 ;  /* 0x0310008014746fae */ /* 0x0003e8000e101d5c */
[----:B------:R1:W-:Y:S04]  /*5f50*/  @P6 LDGSTS.E.BYPASS.LTC128B.128 [R116+0x5100], [R20.64+0x100], !P3 ;  /* 0x0510010014746fae */ /* 0x0003e8000d901d5c */
[----:B------:R-:W0:Y:S01]  /*5f60*/  LDGDEPBAR ;  /* 0x00000000000079af */ /* 0x000e220000000000 */
[----:B------:R-:W-:Y:S04]  /*5f70*/  DEPBAR.LE SB0, 0x0 ;  /* 0x000080000000791a */ /* 0x000fe80000000000 */
[----:B------:R-:W-:Y:S06]  /*5f80*/  BAR.SYNC.DEFER_BLOCKING 0x0 ;  /* 0x0000000000007b1d */ /* 0x000fec0000010000 */
[----:B------:R-:W-:-:S05]  /*5f90*/  @P0 BRA `(.L_x_326) ;  /* 0x0000021000000947 */ /* 0x000fca0003800000 */
[----:B-1----:R-:W-:Y:S01]  /*5fa0*/  IADD3 R3, P0, R89, UR4, RZ ;  /* 0x0000000459037c10 */ /* 0x002fe2000ff1e0ff */
[----:B------:R-:W-:Y:S01]  /*5fb0*/  IMAD.MOV.U32 R20, RZ, RZ, R130 ;  /* 0x000000ffff147224 */ /* 0x000fe200078e0082 */
[----:B------:R-:W-:Y:S01]  /*5fc0*/  ISETP.GE.AND P6, PT, R18, c[0x0][0x1d4], PT ;  /* 0x0000750012007a0c */ /* 0x000fe20003fc6270 */
[----:B------:R-:W-:Y:S01]  /*5fd0*/  IMAD.MOV.U32 R21, RZ, RZ, R87 ;  /* 0x000000ffff157224 */ /* 0x000fe200078e0057 */
[----:B------:R-:W-:Y:S03]  /*5fe0*/  IADD3.X R0, R88, UR13, RZ, P0, !PT ;  /* 0x0000000d58007c10 */ /* 0x000fe600087fe4ff */
        /* <DEDUP_REMOVED lines=28> */
.L_x_326:
[----:B-1----:R-:W-:Y:S05]  /*61b0*/  BSYNC B0 ;  /* 0x0000000000007941 */ /* 0x002fea0003800000 */
.L_x_325:
[----:B------:R-:W-:Y:S01]  /*61c0*/  UISETP.GT.AND UP0, UPT, UR17, UR8, UPT ;  /* 0x000000081100728c */ /* 0x000fe2000bf04270 */
[----:B------:R-:W-:Y:S01]  /*61d0*/  IMAD.U32 R0, RZ, RZ, UR32 ;  /* 0x00000020ff007e24 */ /* 0x000fe2000f8e00ff */
[----:B------:R-:W-:Y:S04]  /*61e0*/  UIADD3 UR17, UR17, -0x1, URZ ;  /* 0xffffffff11117890 */ /* 0x000fe8000fffe03f */
[----:B------:R-:W-:Y:S02]  /*61f0*/  PLOP3.LUT P0, PT, PT, PT, UP0, 0x80, 0x0 ;  /* 0x000000000000781c */ /* 0x000fe40003f0f008 */
[----:B------:R-:W-:Y:S03]  /*6200*/  PLOP3.LUT P6, PT, PT, PT, UP0, 0x80, 0x0 ;  /* 0x000000000000781c */ /* 0x000fe60003fcf008 */
[----:B------:R-:W-:Y:S02]  /*6210*/  @UP0 USHF.R.S32.HI UR5, URZ, 0x1f, UR17 ;  /* 0x0000001f3f050899 */ /* 0x000fe40008011411 */
[----:B------:R-:W-:Y:S04]  /*6220*/  @UP0 UIMAD UR4, UR25, UR17, URZ ;  /* 0x00000011190402a4 */ /* 0x000fe8000f8e023f */
[----:B------:R-:W-:Y:S02]  /*6230*/  @UP0 UIMAD UR4, UR5, UR26, UR4 ;  /* 0x0000001a050402a4 */ /* 0x000fe4000f8e0204 */
[----:B------:R-:W-:Y:S02]  /*6240*/  @P0 IMAD.MOV.U32 R2, RZ, RZ, R134 ;  /* 0x000000ffff020224 */ /* 0x000fe400078e0086 */
[----:B------:R-:W-:Y:S01]  /*6250*/  @P0 IMAD.MOV.U32 R3, RZ, RZ, R139 ;  /* 0x000000ffff030224 */ /* 0x000fe200078e008b */
[----:B------:R-:W-:Y:S03]  /*6260*/  PLOP3.LUT P0, PT, PT, PT, UP0, 0x80, 0x0 ;  /* 0x000000000000781c */ /* 0x000fe60003f0f008 */
[----:B------:R-:W-:Y:S01]  /*6270*/  @P6 IMAD.WIDE.U32 R2, R80, UR17, R2 ;  /* 0x0000001150026c25 */ /* 0x000fe2000f8e0002 */
[----:B------:R-:W-:Y:S09]  /*6280*/  PLOP3.LUT P6, PT, PT, PT, UP0, 0x80, 0x0 ;  /* 0x000000000000781c */ /* 0x000ff20003fcf008 */
[----:B------:R-:W-:Y:S01]  /*6290*/  @P0 IADD3 R5, R3, UR4, RZ ;  /* 0x0000000403050c10 */ /* 0x000fe2000fffe0ff */
[----:B------:R-:W-:Y:S01]  /*62a0*/  IMAD.U32 R3, RZ, RZ, UR33 ;  /* 0x00000021ff037e24 */ /* 0x000fe2000f8e00ff */
[----:B------:R-:W-:Y:S02]  /*62b0*/  PLOP3.LUT P0, PT, PT, PT, UP0, 0x80, 0x0 ;  /* 0x000000000000781c */ /* 0x000fe40003f0f008 */
[C---:B------:R-:W-:Y:S11]  /*62c0*/  @P6 LEA R4, P6, R2.reuse, c[0x0][0x220], 0x1 ;  /* 0x0000880002046a11 */ /* 0x040ff600078c08ff */
[----:B------:R-:W-:Y:S02]  /*62d0*/  @!UPT UIADD3 URZ, URZ, URZ, URZ ;  /* 0x0000003f3f3ff290 */ /* 0x000fe4000fffe03f */
[----:B------:R-:W-:Y:S02]  /*62e0*/  @P0 LEA.HI.X R5, R2, c[0x0][0x224], R5, 0x1, P6 ;  /* 0x0000890002050a11 */ /* 0x000fe400030f0c05 */
[----:B------:R-:W-:Y:S02]  /*62f0*/  PLOP3.LUT P6, PT, PT, PT, UP0, 0x80, 0x0 ;  /* 0x000000000000781c */ /* 0x000fe40003fcf008 */
[----:B------:R-:W-:Y:S11]  /*6300*/  PLOP3.LUT P0, PT, PT, PT, UP0, 0x80, 0x0 ;  /* 0x000000000000781c */ /* 0x000ff60003f0f008 */
[C---:B------:R-:W-:Y:S11]  /*6310*/  @P6 LEA R2, P6, R3.reuse, R4, 0x1 ;  /* 0x0000000403026211 */ /* 0x040ff600078c08ff */
[----:B------:R-:W-:Y:S02]  /*6320*/  @!UPT UIADD3 URZ, URZ, URZ, URZ ;  /* 0x0000003f3f3ff290 */ /* 0x000fe4000fffe03f */
[----:B------:R-:W-:Y:S02]  /*6330*/  @P0 LEA.HI.X R3, R3, R5, R0, 0x1, P6 ;  /* 0x0000000503030211 */ /* 0x000fe400030f0c00 */
[----:B------:R-:W-:Y:S02]  /*6340*/  PLOP3.LUT P6, PT, PT, PT, UP0, 0x80, 0x0 ;  /* 0x000000000000781c */ /* 0x000fe40003fcf008 */
[----:B------:R-:W-:Y:S02]  /*6350*/  PLOP3.LUT P6, PT, PT, PT, UP0, 0x80, 0x0 ;  /* 0x000000000000781c */ /* 0x000fe40003fcf008 */
[----:B------:R-:W-:Y:S02]  /*6360*/  PLOP3.LUT P0, PT, PT, PT, UP0, 0x80, 0x0 ;  /* 0x000000000000781c */ /* 0x000fe40003f0f008 */
[----:B------:R-:W-:Y:S09]  /*6370*/  PLOP3.LUT P0, PT, PT, PT, UP0, 0x80, 0x0 ;  /* 0x000000000000781c */ /* 0x000ff20003f0f008 */
[----:B------:R-:W-:Y:S01]  /*6380*/  @!PT LDS RZ, [RZ] ;  /* 0x00000000fffff984 */ /* 0x000fe20000000800 */
[----:B------:R-:W-:Y:S01]  /*6390*/  @!PT LDS RZ, [RZ] ;  /* 0x00000000fffff984 */ /* 0x000fe20000000800 */
[----:B------:R-:W-:Y:S01]  /*63a0*/  @!PT LDS RZ, [RZ] ;  /* 0x00000000fffff984 */ /* 0x000fe20000000800 */
[----:B------:R1:W-:Y:S01]  /*63b0*/  @P6 LDGSTS.E.BYPASS.LTC128B.128 [R116+0x6100], [R4.64], !P5 ;  /* 0x0610000004746fae */ /* 0x0003e2000e901d5c */
[----:B------:R-:W-:Y:S03]  /*63c0*/  PLOP3.LUT P6, PT, PT, PT, UP0, 0x80, 0x0 ;  /* 0x000000000000781c */ /* 0x000fe60003fcf008 */
[----:B------:R1:W-:Y:S01]  /*63d0*/  @P0 LDGSTS.E.BYPASS.LTC128B.128 [R116+0x8100], [R4.64+0x80], !P4 ;  /* 0x0810008004740fae */ /* 0x0003e2000e101d5c */
[----:B------:R-:W-:Y:S09]  /*63e0*/  PLOP3.LUT P0, PT, PT, PT, UP0, 0x80, 0x0 ;  /* 0x000000000000781c */ /* 0x000ff20003f0f008 */
[----:B------:R1:W-:Y:S01]  /*63f0*/  @P6 LDGSTS.E.BYPASS.LTC128B.128 [R116+0xa100], [R4.64+0x100], !P3 ;  /* 0x0a10010004746fae */ /* 0x0003e2000d901d5c */
[----:B------:R-:W-:Y:S03]  /*6400*/  PLOP3.LUT P6, PT, PT, PT, UP0, 0x80, 0x0 ;  /* 0x000000000000781c */ /* 0x000fe60003fcf008 */
[----:B------:R1:W-:Y:S01]  /*6410*/  @P0 LDGSTS.E.BYPASS.LTC128B.128 [R116+0x7100], [R2.64], !P5 ;  /* 0x0710000002740fae */ /* 0x0003e2000e901d5c */
[----:B------:R-:W-:Y:S09]  /*6420*/  PLOP3.LUT P0, PT, PT, PT, UP0, 0x80, 0x0 ;  /* 0x000000000000781c */ /* 0x000ff20003f0f008 */
[----:B------:R1:W-:Y:S04]  /*6430*/  @P6 LDGSTS.E.BYPASS.LTC128B.128 [R116+0x9100], [R2.64+0x80], !P4 ;  /* 0x0910008002746fae */ /* 0x0003e8000e101d5c */
[----:B------:R1:W-:Y:S01]  /*6440*/  @P0 LDGSTS.E.BYPASS.LTC128B.128 [R116+0xb100], [R2.64+0x100], !P3 ;  /* 0x0b10010002740fae */ /* 0x0003e2000d901d5c */
[----:B------:R-:W-:Y:S03]  /*6450*/  PLOP3.LUT P0, PT, PT, PT, UP0, 0x80, 0x0 ;  /* 0x000000000000781c */ /* 0x000fe60003f0f008 */
[----:B------:R-:W0:Y:S10]  /*6460*/  LDGDEPBAR ;  /* 0x00000000000079af */ /* 0x000e340000000000 */
[----:B------:R-:W-:-:S05]  /*6470*/  @P0 BRA `(.L_x_327) ;  /* 0xffffbf0000000947 */ /* 0x000fca000383ffff */
[----:B------:R-:W-:Y:S06]  /*6480*/  BAR.SYNC.DEFER_BLOCKING 0x0 ;  /* 0x0000000000007b1d */ /* 0x000fec0000010000 */
.L_x_302:
[----:B------:R-:W-:Y:S01]  /*6490*/  UIADD3 UR6, UR18, 0x7f, URZ ;  /* 0x0000007f12067890 */ /* 0x000fe2000fffe03f */
[----:B------:R-:W-:Y:S01]  /*64a0*/  PLOP3.LUT P0, PT, PT, PT, UP2, 0x40, 0x0 ;  /* 0x000000000000781c */ /* 0x000fe20003f0e828 */
[----:B------:R-:W-:-:S02]  /*64b0*/  ULDC.64 UR4, c[0x0][0x2c8] ;  /* 0x0000b20000047ab9 */ /* 0x000fc40000000a00 */
[----:B------:R-:W-:Y:S02]  /*64c0*/  UIMAD.WIDE.U32 UR26, UR6, UR4, URZ ;  /* 0x00000004061a72a5 */ /* 0x000fe4000f8e003f */
[----:B------:R-:W-:Y:S02]  /*64d0*/  ULDC UR7, c[0x0][0x328] ;  /* 0x0000ca0000077ab9 */ /* 0x000fe40000000800 */
[----:B------:R-:W-:Y:S02]  /*64e0*/  @UP3 USHF.R.U32.HI UR6, URZ, UR5, UR27 ;  /* 0x000000053f063299 */ /* 0x000fe4000801161b */
[----:B------:R-:W-:Y:S02]  /*64f0*/  UIADD3 UR19, UR19, UR20, URZ ;  /* 0x0000001413137290 */ /* 0x000fe4000fffe03f */
[----:B------:R-:W-:-:S04]  /*6500*/  UIADD3 UR11, UR11, UR6, URZ ;  /* 0x000000060b0b7290 */ /* 0x000fc8000fffe03f */
[----:B------:R-:W-:Y:S01]  /*6510*/  UIADD3 UR7, UR11, UR7, URZ ;  /* 0x000000070b077290 */ /* 0x000fe2000fffe03f */
[----:B------:R-:W-:Y:S05]  /*6520*/  @P0 BRA `(.L_x_328) ;  /* 0x0000015000000947 */ /* 0x000fea0003800000 */
[----:B------:R-:W-:Y:S01]  /*6530*/  ISETP.LT.AND P0, PT, RZ, UR11, PT ;  /* 0x0000000bff007c0c */ /* 0x000fe2000bf01270 */
[----:B------:R-:W-:Y:S02]  /*6540*/  UIADD3 UR8, UR11, -0x1, URZ ;  /* 0xffffffff0b087890 */ /* 0x000fe4000fffe03f */
[----:B------:R-:W-:-:S10]  /*6550*/  ULDC UR6, c[0x0][0x32c] ;  /* 0x0000cb0000067ab9 */ /* 0x000fd40000000800 */
[----:B------:R-:W-:Y:S05]  /*6560*/  @P0 BRA `(.L_x_329) ;  /* 0x0000008000000947 */ /* 0x000fea0003800000 */
[----:B------:R-:W-:Y:S02]  /*6570*/  UISETP.NE.AND UP0, UPT, UR6, 0x1, UPT ;  /* 0x000000010600788c */ /* 0x000fe4000bf05270 */
[----:B------:R-:W-:Y:S02]  /*6580*/  UIADD3 UR8, -UR11, URZ, URZ ;  /* 0x0000003f0b087290 */ /* 0x000fe4000fffe13f */
[----:B------:R-:W-:Y:S02]  /*6590*/  ULDC.64 UR4, c[0x0][0x330] ;  /* 0x0000cc0000047ab9 */ /* 0x000fe40000000a00 */
[----:B------:R-:W-:-:S07]  /*65a0*/  UIMAD.WIDE.U32 UR26, UR8, UR4, URZ ;  /* 0x00000004081a72a5 */ /* 0x000fce000f8e003f */
[----:B------:R-:W-:Y:S02]  /*65b0*/  @UP0 UMOV UR11, UR27 ;  /* 0x0000001b000b0c82 */ /* 0x000fe40008000000 */
[----:B------:R-:W-:-:S04]  /*65c0*/  @UP0 USHF.R.U32.HI UR8, URZ, UR5, UR11 ;  /* 0x000000053f080299 */ /* 0x000fc8000801160b */
[----:B------:R-:W-:Y:S01]  /*65d0*/  ULOP3.LUT UR8, URZ, UR8, URZ, 0x33, !UPT ;  /* 0x000000083f087292 */ /* 0x000fe2000f8e333f */
[----:B------:R-:W-:Y:S05]  /*65e0*/  BRA `(.L_x_330) ;  /* 0x0000005000007947 */ /* 0x000fea0003800000 */
.L_x_329:
[----:B------:R-:W-:Y:S02]  /*65f0*/  UISETP.NE.AND UP0, UPT, UR6, 0x1, UPT ;  /* 0x000000010600788c */ /* 0x000fe4000bf05270 */
[----:B------:R-:W-:Y:S02]  /*6600*/  ULDC.64 UR4, c[0x0][0x330] ;  /* 0x0000cc0000047ab9 */ /* 0x000fe40000000a00 */
[----:B------:R-:W-:-:S07]  /*6610*/  UIMAD.WIDE.U32 UR26, UR8, UR4, URZ ;  /* 0x00000004081a72a5 */ /* 0x000fce000f8e003f */
[----:B------:R-:W-:Y:S02]  /*6620*/  @UP0 UMOV UR11, UR27 ;  /* 0x0000001b000b0c82 */ /* 0x000fe40008000000 */
[----:B------:R-:W-:Y:S02]  /*6630*/  @UP0 USHF.R.U32.HI UR8, URZ, UR5, UR11 ;  /* 0x000000053f080299 */ /* 0x000fe4000801160b */
.L_x_330:
[----:B------:R-:W-:Y:S02]  /*6640*/  ULDC UR4, c[0x0][0x32c] ;  /* 0x0000cb0000047ab9 */ /* 0x000fe40000000800 */
[----:B------:R-:W-:-:S04]  /*6650*/  UIMAD UR4, UR8, UR6, UR4 ;  /* 0x00000006080472a4 */ /* 0x000fc8000f8e0204 */
[----:B------:R-:W-:-:S04]  /*6660*/  UISETP.LT.AND UP0, UPT, UR7, UR4, UPT ;  /* 0x000000040700728c */ /* 0x000fc8000bf01270 */
[----:B------:R-:W-:-:S04]  /*6670*/  USEL UR7, UR7, UR4, UP0 ;  /* 0x0000000407077287 */ /* 0x000fc80008000000 */
.L_x_328:
[----:B------:R-:W-:Y:S01]  /*6680*/  UIADD3 UR6, UR7, 0x3f, URZ ;  /* 0x0000003f07067890 */ /* 0x000fe2000fffe03f */
[----:B------:R-:W-:Y:S01]  /*6690*/  PLOP3.LUT P0, PT, PT, PT, UP2, 0x40, 0x0 ;  /* 0x000000000000781c */ /* 0x000fe20003f0e828 */
[----:B------:R-:W-:Y:S02]  /*66a0*/  ULDC.64 UR4, c[0x0][0x2c8] ;  /* 0x0000b20000047ab9 */ /* 0x000fe40000000a00 */
[----:B------:R-:W-:Y:S02]  /*66b0*/  USHF.R.S32.HI UR7, URZ, 0x1f, UR6 ;  /* 0x0000001f3f077899 */ /* 0x000fe40008011406 */
[----:B------:R-:W-:Y:S02]  /*66c0*/  UIMAD.WIDE.U32 UR26, UR18, UR4, URZ ;  /* 0x00000004121a72a5 */ /* 0x000fe4000f8e003f */
[----:B------:R-:W-:Y:S02]  /*66d0*/  ULEA.HI UR7, UR7, UR6, URZ, 0x6 ;  /* 0x0000000607077291 */ /* 0x000fe4000f8f303f */
[----:B------:R-:W-:-:S02]  /*66e0*/  ULDC UR4, c[0x0][0x324] ;  /* 0x0000c90000047ab9 */ /* 0x000fc40000000800 */
[----:B------:R-:W-:Y:S02]  /*66f0*/  UMOV UR6, UR18 ;  /* 0x0000001200067c82 */ /* 0x000fe40008000000 */
[----:B------:R-:W-:Y:S02]  /*6700*/  USHF.R.S32.HI UR7, URZ, 0x6, UR7 ;  /* 0x000000063f077899 */ /* 0x000fe40008011407 */
[----:B------:R-:W-:Y:S02]  /*6710*/  @UP3 USHF.R.U32.HI UR6, URZ, UR5, UR27 ;  /* 0x000000053f063299 */ /* 0x000fe4000801161b */
[----:B------:R-:W-:Y:S02]  /*6720*/  UISETP.LT.AND UP0, UPT, UR7, UR9, UPT ;  /* 0x000000090700728c */ /* 0x000fe4000bf01270 */
[----:B------:R-:W-:Y:S02]  /*6730*/  UIADD3 UR5, UR10, UR6, URZ ;  /* 0x000000060a057290 */ /* 0x000fe4000fffe03f */
[----:B------:R-:W-:-:S02]  /*6740*/  USEL UR9, UR7, UR9, UP0 ;  /* 0x0000000907097287 */ /* 0x000fc40008000000 */
[----:B------:R-:W-:Y:S01]  /*6750*/  UIADD3 UR6, UR5, -UR4, URZ ;  /* 0x8000000405067290 */ /* 0x000fe2000fffe03f */
        /* <DEDUP_REMOVED lines=14> */
.L_x_332:
[----:B------:R-:W-:Y:S02]  /*6840*/  ULDC UR4, c[0x0][0x32c] ;  /* 0x0000cb0000047ab9 */ /* 0x000fe40000000800 */
[----:B------:R-:W-:-:S03]  /*6850*/  UISETP.NE.AND UP0, UPT, UR4, 0x1, UPT ;  /* 0x000000010400788c */ /* 0x000fc6000bf05270 */
[----:B------:R-:W-:Y:S02]  /*6860*/  ULDC.64 UR4, c[0x0][0x330] ;  /* 0x0000cc0000047ab9 */ /* 0x000fe40000000a00 */
[----:B------:R-:W-:-:S07]  /*6870*/  UIMAD.WIDE.U32 UR26, UR7, UR4, URZ ;  /* 0x00000004071a72a5 */ /* 0x000fce000f8e003f */
[----:B------:R-:W-:Y:S02]  /*6880*/  @UP0 UMOV UR11, UR27 ;  /* 0x0000001b000b0c82 */ /* 0x000fe40008000000 */
[----:B------:R-:W-:Y:S02]  /*6890*/  @UP0 USHF.R.U32.HI UR7, URZ, UR5, UR11 ;  /* 0x000000053f070299 */ /* 0x000fe4000801160b */
.L_x_333:
[----:B------:R-:W-:Y:S02]  /*68a0*/  ULDC UR4, c[0x0][0x32c] ;  /* 0x0000cb0000047ab9 */ /* 0x000fe40000000800 */
[----:B------:R-:W-:-:S04]  /*68b0*/  UIMAD UR4, UR7, UR4, URZ ;  /* 0x00000004070472a4 */ /* 0x000fc8000f8e023f */
[----:B------:R-:W-:-:S04]  /*68c0*/  UISETP.LT.AND UP0, UPT, UR6, UR4, UPT ;  /* 0x000000040600728c */ /* 0x000fc8000bf01270 */
[----:B------:R-:W-:-:S04]  /*68d0*/  USEL UR6, UR6, UR4, !UP0 ;  /* 0x0000000406067287 */ /* 0x000fc8000c000000 */
.L_x_331:
[----:B------:R-:W-:Y:S01]  /*68e0*/  USHF.R.S32.HI UR4, URZ, 0x1f, UR6 ;  /* 0x0000001f3f047899 */ /* 0x000fe20008011406 */
[----:B------:R-:W-:Y:S01]  /*68f0*/  PLOP3.LUT P2, PT, PT, PT, PT, 0x80, 0x0 ;  /* 0x000000000000781c */ /* 0x000fe20003f4f070 */
[----:B-1----:R-:W-:Y:S01]  /*6900*/  IMAD.MOV.U32 R3, RZ, RZ, RZ ;  /* 0x000000ffff037224 */ /* 0x002fe200078e00ff */
[----:B------:R-:W-:Y:S01]  /*6910*/  CS2R R96, SRZ ;  /* 0x0000000000607805 */ /* 0x000fe2000001ff00 */
[----:B------:R-:W-:Y:S01]  /*6920*/  ULEA.HI UR4, UR4, UR6, URZ, 0x6 ;  /* 0x0000000604047291 */ /* 0x000fe2000f8f303f */
[----:B------:R-:W-:Y:S01]  /*6930*/  IMAD.MOV.U32 R98, RZ, RZ, RZ ;  /* 0x000000ffff627224 */ /* 0x000fe200078e00ff */
[----:B-----5:R-:W-:Y:S01]  /*6940*/  CS2R R94, SRZ ;  /* 0x00000000005e7805 */ /* 0x020fe2000001ff00 */
        /* <DEDUP_REMOVED lines=11> */
[----:B------:R-:W-:Y:S01]  /*6a00*/  MOV R4, RZ ;  /* 0x000000ff00047202 */ /* 0x000fe20000000f00 */
        /* <DEDUP_REMOVED lines=41> */
[----:B------:R-:W-:Y:S02]  /*6ca0*/  ULDC.64 UR4, c[0x0][0x340] ;  /* 0x0000d00000047ab9 */ /* 0x000fe40000000a00 */
[----:B------:R-:W-:-:S02]  /*6cb0*/  UISETP.NE.U32.AND UP1, UPT, URZ, UR4, UPT ;  /* 0x000000043f00728c */ /* 0x000fc4000bf25070 */
[----:B------:R-:W-:Y:S02]  /*6cc0*/  ULDC.64 UR6, c[0x0][0x340] ;  /* 0x0000d00000067ab9 */ /* 0x000fe40000000a00 */
[----:B------:R-:W-:-:S06]  /*6cd0*/  UISETP.NE.AND.EX UP1, UPT, URZ, UR5, UPT, UP1 ;  /* 0x000000053f00728c */ /* 0x000fcc000bf25310 */
[----:B------:R-:W-:-:S05]  /*6ce0*/  PLOP3.LUT P3, PT, PT, PT, UP1, 0x80, 0x0 ;  /* 0x000000000000781c */ /* 0x000fca0003f6f018 */
[----:B------:R-:W-:Y:S02]  /*6cf0*/  @UP1 UMOV UR4, 0x4 ;  /* 0x0000000400041882 */ /* 0x000fe40000000000 */
[----:B------:R-:W-:-:S06]  /*6d00*/  @UP1 UIMAD.WIDE UR4, UR24, UR4, UR6 ;  /* 0x00000004180412a5 */ /* 0x000fcc000f8e0206 */
[----:B------:R-:W-:Y:S02]  /*6d10*/  IMAD.U32 R3, RZ, RZ, UR5 ;  /* 0x00000005ff037e24 */ /* 0x000fe4000f8e00ff */
[----:B------:R-:W-:Y:S01]  /*6d20*/  IMAD.U32 R2, RZ, RZ, UR4 ;  /* 0x00000004ff027e24 */ /* 0x000fe2000f8e00ff */
[----:B------:R-:W-:Y:S01]  /*6d30*/  SHF.R.S32.HI R77, RZ, 0x1f, R78 ;  /* 0x0000001fff4d7819 */ /* 0x000fe2000001144e */
[----:B------:R-:W-:Y:S02]  /*6d40*/  USHF.R.S32.HI UR6, URZ, 0x1f, UR21 ;  /* 0x0000001f3f067899 */ /* 0x000fe40008011415 */
[----:B------:R-:W-:Y:S01]  /*6d50*/  ULDC.64 UR4, c[0x0][0x178] ;  /* 0x00005e0000047ab9 */ /* 0x000fe20000000a00 */
[----:B------:R1:W2:Y:S01]  /*6d60*/  @P3 LDG.E R3, [R2.64] ;  /* 0x0000001c02033981 */ /* 0x0002a2000c1e1900 */
[CC--:B------:R-:W-:Y:S01]  /*6d70*/  LEA.HI R5, R77.reuse, R78.reuse, RZ, 0x3 ;  /* 0x0000004e4d057211 */ /* 0x0c0fe200078f18ff */
[----:B------:R-:W-:Y:S01]  /*6d80*/  UIMAD UR6, UR6, UR4, URZ ;  /* 0x00000004060672a4 */ /* 0x000fe2000f8e023f */
[----:B------:R-:W-:Y:S01]  /*6d90*/  LEA.HI R7, R77, R78, RZ, 0x4 ;  /* 0x0000004e4d077211 */ /* 0x000fe200078f20ff */
[----:B------:R-:W-:Y:S01]  /*6da0*/  UIMAD.WIDE.U32 UR26, UR21, UR4, URZ ;  /* 0x00000004151a72a5 */ /* 0x000fe2000f8e003f */
[----:B------:R-:W-:Y:S01]  /*6db0*/  SHF.R.S32.HI R45, RZ, 0x3, R5 ;  /* 0x00000003ff2d7819 */ /* 0x000fe20000011405 */
[----:B------:R-:W-:Y:S01]  /*6dc0*/  UIMAD UR21, UR21, UR5, UR6 ;  /* 0x00000005151572a4 */ /* 0x000fe2000f8e0206 */
[----:B------:R-:W-:Y:S01]  /*6dd0*/  LOP3.LUT R5, R5, 0xfffffff8, RZ, 0xc0, !PT ;  /* 0xfffffff805057812 */ /* 0x000fe200078ec0ff */
[----:B------:R-:W-:Y:S01]  /*6de0*/  USHF.R.S32.HI UR11, URZ, 0x1f, UR24 ;  /* 0x0000001f3f0b7899 */ /* 0x000fe20008011418 */
[----:B------:R-:W-:Y:S01]  /*6df0*/  SHF.R.S32.HI R4, RZ, 0x4, R7 ;  /* 0x00000004ff047819 */ /* 0x000fe20000011407 */
[----:B------:R-:W-:Y:S01]  /*6e00*/  IMAD.SHL.U32 R19, R45, 0x40, RZ ;  /* 0x000000402d137824 */ /* 0x000fe200078e00ff */
[----:B------:R-:W-:Y:S01]  /*6e10*/  ULDC.64 UR6, c[0x0][0x348] ;  /* 0x0000d20000067ab9 */ /* 0x000fe20000000a00 */
[----:B------:R-:W-:Y:S01]  /*6e20*/  IMAD.IADD R0, R78, 0x1, -R5 ;  /* 0x000000014e007824 */ /* 0x000fe200078e0a05 */
[----:B------:R-:W-:Y:S01]  /*6e30*/  LEA.HI R47, R7, R4, RZ, 0x1 ;  /* 0x00000004072f7211 */ /* 0x000fe200078f08ff */
[----:B------:R-:W-:Y:S01]  /*6e40*/  ULDC.64 UR4, c[0x0][0x1b8] ;  /* 0x00006e0000047ab9 */ /* 0x000fe20000000a00 */
[----:B------:R-:W-:Y:S01]  /*6e50*/  LOP3.LUT R19, R19, 0x1c0, RZ, 0xc0, !PT ;  /* 0x000001c013137812 */ /* 0x000fe200078ec0ff */
[----:B------:R-:W-:Y:S01]  /*6e60*/  IMAD.SHL.U32 R16, R0, 0x8, RZ ;  /* 0x0000000800107824 */ /* 0x000fe200078e00ff */
[----:B------:R-:W-:Y:S01]  /*6e70*/  LOP3.LUT R47, R47, 0xfffffffe, RZ, 0xc0, !PT ;  /* 0xfffffffe2f2f7812 */ /* 0x000fe200078ec0ff */
[----:B------:R-:W-:Y:S01]  /*6e80*/  UIADD3 UR21, UR27, UR21, URZ ;  /* 0x000000151b157290 */ /* 0x000fe2000fffe03f */
[----:B------:R-:W-:Y:S01]  /*6e90*/  PLOP3.LUT P2, PT, PT, PT, UP3, 0x80, 0x0 ;  /* 0x000000000000781c */ /* 0x000fe20003f4f038 */
[----:B------:R-:W-:Y:S01]  /*6ea0*/  UISETP.NE.U32.AND UP0, UPT, URZ, UR6, UPT ;  /* 0x000000063f00728c */ /* 0x000fe2000bf05070 */
[----:B------:R-:W-:Y:S01]  /*6eb0*/  IADD3 R13, P4, R45, UR19, RZ ;  /* 0x000000132d0d7c10 */ /* 0x000fe2000ff9e0ff */
[----:B------:R-:W-:Y:S01]  /*6ec0*/  UIMAD UR6, UR14, UR4, URZ ;  /* 0x000000040e0672a4 */ /* 0x000fe2000f8e023f */
[----:B------:R-:W-:Y:S01]  /*6ed0*/  IMAD.IADD R47, R4, 0x1, -R47 ;  /* 0x00000001042f7824 */ /* 0x000fe200078e0a2f */
[----:B------:R-:W-:Y:S01]  /*6ee0*/  UMOV UR20, UR26 ;  /* 0x0000001a00147c82 */ /* 0x000fe20008000000 */
[----:B-1----:R-:W-:Y:S01]  /*6ef0*/  LOP3.LUT R2, R19, 0x38, R16, 0xf8, !PT ;  /* 0x0000003813027812 */ /* 0x002fe200078ef810 */
[----:B------:R-:W-:Y:S01]  /*6f00*/  UIMAD.WIDE.U32 UR20, UR15, UR4, UR20 ;  /* 0x000000040f1472a5 */ /* 0x000fe2000f8e0014 */
[----:B------:R-:W-:Y:S01]  /*6f10*/  SHF.R.U32.HI R19, RZ, 0x3, R19 ;  /* 0x00000003ff137819 */ /* 0x000fe20000011613 */
[----:B------:R-:W-:Y:S01]  /*6f20*/  USHF.R.S32.HI UR4, URZ, 0x1f, UR19 ;  /* 0x0000001f3f047899 */ /* 0x000fe20008011413 */
[----:B------:R-:W-:Y:S01]  /*6f30*/  IADD3 R4, R16, 0x80, RZ ;  /* 0x0000008010047810 */ /* 0x000fe20007ffe0ff */
[----:B------:R-:W-:Y:S01]  /*6f40*/  UISETP.NE.AND.EX UP0, UPT, URZ, UR7, UPT, UP0 ;  /* 0x000000073f00728c */ /* 0x000fe2000bf05300 */
[----:B------:R-:W-:Y:S01]  /*6f50*/  LOP3.LUT R19, R2, R19, RZ, 0x3c, !PT ;  /* 0x0000001302137212 */ /* 0x000fe200078e3cff */
[----:B------:R-:W-:Y:S01]  /*6f60*/  UIMAD UR6, UR15, UR5, UR6 ;  /* 0x000000050f0672a4 */ /* 0x000fe2000f8e0206 */
[----:B------:R-:W-:Y:S01]  /*6f70*/  IMAD R2, R0, 0x20, R45 ;  /* 0x0000002000027824 */ /* 0x000fe200078e022d */
[----:B------:R-:W-:Y:S01]  /*6f80*/  LOP3.LUT R7, R7, 0xfffffff0, RZ, 0xc0, !PT ;  /* 0xfffffff007077812 */ /* 0x000fe200078ec0ff */
[----:B------:R-:W-:Y:S01]  /*6f90*/  USEL UR13, UR24, URZ, !UP0 ;  /* 0x0000003f180d7287 */ /* 0x000fe2000c000000 */
[----:B------:R-:W-:Y:S01]  /*6fa0*/  PLOP3.LUT P0, PT, PT, PT, UP3, 0x80, 0x0 ;  /* 0x000000000000781c */ /* 0x000fe20003f0f038 */
[----:B------:R-:W-:Y:S01]  /*6fb0*/  UIADD3 UR21, UR21, UR6, URZ ;  /* 0x0000000615157290 */ /* 0x000fe2000fffe03f */
[----:B------:R-:W-:Y:S01]  /*6fc0*/  ISETP.GE.AND P1, PT, R4, c[0x0][0x1d4], PT ;  /* 0x0000750004007a0c */ /* 0x000fe20003f26270 */
[----:B------:R-:W-:Y:S01]  /*6fd0*/  IMAD.IADD R8, R78, 0x1, -R7 ;  /* 0x000000014e087824 */ /* 0x000fe200078e0a07 */
[----:B------:R-:W-:Y:S01]  /*6fe0*/  LEA.HI.X.SX32 R4, R45, UR4, 0x1, P4 ;  /* 0x000000042d047c11 */ /* 0x000fe2000a0f0eff */
[----:B------:R-:W-:Y:S01]  /*6ff0*/  ULDC.64 UR4, c[0x0][0x1c0] ;  /* 0x0000700000047ab9 */ /* 0x000fe20000000a00 */
[----:B------:R-:W-:Y:S01]  /*7000*/  IADD3 R2, R2, UR18, RZ ;  /* 0x0000001202027c10 */ /* 0x000fe2000fffe0ff */
[----:B------:R-:W-:Y:S01]  /*7010*/  UIMAD.WIDE.U32 UR26, UR13, UR4, UR20 ;  /* 0x000000040d1a72a5 */ /* 0x000fe2000f8e0014 */
[----:B------:R-:W-:Y:S01]  /*7020*/  SHF.R.S32.HI R9, RZ, 0x1f, R8 ;  /* 0x0000001fff097819 */ /* 0x000fe20000011408 */
[----:B------:R-:W-:Y:S01]  /*7030*/  USEL UR7, UR11, URZ, !UP0 ;  /* 0x0000003f0b077287 */ /* 0x000fe2000c000000 */
[----:B------:R-:W-:Y:S01]  /*7040*/  SHF.R.S32.HI R17, RZ, 0x1f, R16 ;  /* 0x0000001fff117819 */ /* 0x000fe20000011410 */
[----:B------:R-:W-:Y:S01]  /*7050*/  @P2 IMAD.HI.U32 R5, R2, c[0x0][0x2c8], RZ ;  /* 0x0000b20002052a27 */ /* 0x000fe200078e00ff */
[----:B------:R-:W-:Y:S01]  /*7060*/  LEA.HI R9, R9, R8, RZ, 0x3 ;  /* 0x0000000809097211 */ /* 0x000fe200078f18ff */
[----:B------:R-:W-:Y:S01]  /*7070*/  UIMAD UR7, UR7, UR4, URZ ;  /* 0x00000004070772a4 */ /* 0x000fe2000f8e023f */
[----:B------:R-:W-:Y:S01]  /*7080*/  LEA.HI R44, R77, R78, RZ, 0x6 ;  /* 0x0000004e4d2c7211 */ /* 0x000fe200078f30ff */
[----:B------:R-:W-:Y:S01]  /*7090*/  IMAD.MOV.U32 R6, RZ, RZ, R2 ;  /* 0x000000ffff067224 */ /* 0x000fe200078e0002 */
[----:B------:R-:W-:Y:S01]  /*70a0*/  @P0 SHF.R.U32.HI R6, RZ, c[0x0][0x2cc], R5 ;  /* 0x0000b300ff060a19 */ /* 0x000fe20000011605 */
[----:B------:R-:W-:Y:S01]  /*70b0*/  UIMAD UR5, UR13, UR5, UR7 ;  /* 0x000000050d0572a4 */ /* 0x000fe2000f8e0207 */
[----:B------:R-:W-:Y:S01]  /*70c0*/  LOP3.LUT R7, R9, 0xfffffff8, RZ, 0xc0, !PT ;  /* 0xfffffff809077812 */ /* 0x000fe200078ec0ff */
[----:B------:R-:W-:Y:S01]  /*70d0*/  IMAD R10, R4, c[0x0][0x1e0], RZ ;  /* 0x00007800040a7a24 */ /* 0x000fe200078e02ff */
[----:B------:R-:W-:Y:S01]  /*70e0*/  BSSY B0, `(.L_x_335) ;  /* 0x000006a000007945 */ /* 0x000fe20003800000 */
[----:B------:R-:W-:Y:S01]  /*70f0*/  IMAD.MOV R11, RZ, RZ, -R6 ;  /* 0x000000ffff0b7224 */ /* 0x000fe200078e0a06 */
[----:B------:R-:W-:Y:S01]  /*7100*/  UIADD3 UR6, UR27, UR5, URZ ;  /* 0x000000051b067290 */ /* 0x000fe2000fffe03f */
[----:B------:R-:W-:-:S02]  /*7110*/  IMAD R5, R13, c[0x0][0x1e4], R10 ;  /* 0x000079000d057a24 */ /* 0x000fc400078e020a */
[----:B------:R-:W-:Y:S01]  /*7120*/  IMAD.WIDE.U32 R14, R13, c[0x0][0x1e0], R16 ;  /* 0x000078000d0e7a25 */ /* 0x000fe200078e0010 */
[----:B------:R-:W-:Y:S02]  /*7130*/  ULDC.64 UR4, c[0x0][0x350] ;  /* 0x0000d40000047ab9 */ /* 0x000fe40000000a00 */
[----:B------:R-:W-:Y:S01]  /*7140*/  UISETP.NE.U32.AND UP0, UPT, URZ, UR4, UPT ;  /* 0x000000043f00728c */ /* 0x000fe2000bf05070 */
[----:B------:R-:W-:Y:S02]  /*7150*/  IMAD.IADD R7, R8, 0x1, -R7 ;  /* 0x0000000108077824 */ /* 0x000fe400078e0a07 */
[----:B------:R-:W-:Y:S01]  /*7160*/  IMAD R2, R11, c[0x0][0x2c4], R2 ;  /* 0x0000b1000b027a24 */ /* 0x000fe200078e0202 */
[----:B------:R-:W-:Y:S01]  /*7170*/  UISETP.NE.AND.EX UP0, UPT, URZ, UR5, UPT, UP0 ;  /* 0x000000053f00728c */ /* 0x000fe2000bf05300 */
[----:B------:R-:W-:Y:S01]  /*7180*/  IMAD.U32 R11, RZ, RZ, UR27 ;  /* 0x0000001bff0b7e24 */ /* 0x000fe2000f8e00ff */
[C---:B------:R-:W-:Y:S01]  /*7190*/  LOP3.LUT P6, RZ, R7.reuse, 0x4, RZ, 0xc0, !PT ;  /* 0x0000000407ff7812 */ /* 0x040fe200078cc0ff */
[----:B------:R-:W-:Y:S01]  /*71a0*/  IMAD.U32 R10, RZ, RZ, UR26 ;  /* 0x0000001aff0a7e24 */ /* 0x000fe2000f8e00ff */
[----:B------:R-:W-:Y:S01]  /*71b0*/  LOP3.LUT P0, RZ, R7, 0x2, RZ, 0xc0, !PT ;  /* 0x0000000207ff7812 */ /* 0x000fe2000780c0ff */
[----:B------:R-:W-:Y:S01]  /*71c0*/  IMAD.U32 R11, RZ, RZ, UR6 ;  /* 0x00000006ff0b7e24 */ /* 0x000fe2000f8e00ff */
[----:B------:R-:W-:Y:S01]  /*71d0*/  ULDC.64 UR6, c[0x0][0x1e8] ;  /* 0x00007a0000067ab9 */ /* 0x000fe20000000a00 */
[----:B------:R-:W-:Y:S01]  /*71e0*/  IMAD.IADD R15, R15, 0x1, R5 ;  /* 0x000000010f0f7824 */ /* 0x000fe200078e0205 */
[----:B------:R-:W-:Y:S01]  /*71f0*/  ULDC.64 UR4, c[0x0][0x210] ;  /* 0x0000840000047ab9 */ /* 0x000fe20000000a00 */
[----:B------:R-:W-:Y:S01]  /*7200*/  IMAD.SHL.U32 R5, R7, 0x40, RZ ;  /* 0x0000004007057824 */ /* 0x000fe200078e00ff */
[----:B------:R-:W-:Y:S01]  /*7210*/  UIMAD UR6, UR14, UR6, URZ ;  /* 0x000000060e0672a4 */ /* 0x000fe2000f8e023f */
[----:B------:R-:W-:Y:S01]  /*7220*/  IMAD R4, R4, c[0x0][0x208], RZ ;  /* 0x0000820004047a24 */ /* 0x000fe200078e02ff */
[----:B------:R-:W-:Y:S01]  /*7230*/  UIMAD UR14, UR14, UR4, URZ ;  /* 0x000000040e0e72a4 */ /* 0x000fe2000f8e023f */
[----:B------:R-:W-:Y:S01]  /*7240*/  IMAD.U32 R210, RZ, RZ, UR15 ;  /* 0x0000000fffd27e24 */ /* 0x000fe2000f8e00ff */
[----:B------:R-:W-:Y:S01]  /*7250*/  UIMAD UR13, UR15, UR7, UR6 ;  /* 0x000000070f0d72a4 */ /* 0x000fe2000f8e0206 */
[C---:B------:R-:W-:Y:S01]  /*7260*/  IMAD R4, R13.reuse, c[0x0][0x20c], R4 ;  /* 0x000083000d047a24 */ /* 0x040fe200078e0204 */
[----:B------:R-:W-:Y:S01]  /*7270*/  UIMAD UR14, UR15, UR5, UR14 ;  /* 0x000000050f0e72a4 */ /* 0x000fe2000f8e020e */
[----:B------:R-:W-:Y:S01]  /*7280*/  IMAD.WIDE.U32 R12, R13, c[0x0][0x208], R16 ;  /* 0x000082000d0c7a25 */ /* 0x000fe200078e0010 */
[----:B------:R-:W-:Y:S01]  /*7290*/  ULDC.64 UR6, c[0x0][0x1f0] ;  /* 0x00007c0000067ab9 */ /* 0x000fe20000000a00 */
[----:B------:R-:W-:Y:S01]  /*72a0*/  LOP3.LUT R5, R5, 0x1c0, RZ, 0xc0, !PT ;  /* 0x000001c005057812 */ /* 0x000fe200078ec0ff */
[----:B------:R-:W-:Y:S01]  /*72b0*/  ULDC.64 UR4, c[0x0][0x218] ;  /* 0x0000860000047ab9 */ /* 0x000fe20000000a00 */
[----:B------:R-:W-:-:S02]  /*72c0*/  IMAD.IADD R13, R13, 0x1, R4 ;  /* 0x000000010d0d7824 */ /* 0x000fc400078e0204 */
[----:B------:R-:W-:Y:S02]  /*72d0*/  IMAD.U32 R20, RZ, RZ, UR15 ;  /* 0x0000000fff147e24 */ /* 0x000fe4000f8e00ff */
[----:B------:R-:W-:-:S04]  /*72e0*/  IMAD.WIDE.U32 R210, R210, c[0x0][0x1e8], R14 ;  /* 0x00007a00d2d27a25 */ /* 0x000fc800078e000e */
[----:B------:R-:W-:Y:S01]  /*72f0*/  IMAD.WIDE.U32 R20, R20, c[0x0][0x210], R12 ;  /* 0x0000840014147a25 */ /* 0x000fe200078e000c */
[----:B------:R-:W-:-:S03]  /*7300*/  IADD3 R211, R211, UR13, RZ ;  /* 0x0000000dd3d37c10 */ /* 0x000fc6000fffe0ff */
[----:B------:R-:W-:Y:S01]  /*7310*/  IMAD.SHL.U32 R4, R47, 0x8, RZ ;  /* 0x000000082f047824 */ /* 0x000fe200078e00ff */
[----:B------:R-:W-:Y:S01]  /*7320*/  IADD3 R21, R21, UR14, RZ ;  /* 0x0000000e15157c10 */ /* 0x000fe2000fffe0ff */
[----:B------:R-:W-:Y:S02]  /*7330*/  IMAD.SHL.U32 R8, R0, 0x8, RZ ;  /* 0x0000000800087824 */ /* 0x000fe400078e00ff */
[----:B------:R-:W-:Y:S01]  /*7340*/  IMAD.SHL.U32 R44, R44, 0x8, RZ ;  /* 0x000000082c2c7824 */ /* 0x000fe200078e00ff */
[----:B------:R-:W-:Y:S01]  /*7350*/  LOP3.LUT R4, R5, 0x8, R4, 0xf8, !PT ;  /* 0x0000000805047812 */ /* 0x000fe200078ef804 */
[----:B------:R-:W-:Y:S01]  /*7360*/  IMAD.SHL.U32 R9, R9, 0x40, RZ ;  /* 0x0000004009097824 */ /* 0x000fe200078e00ff */
[----:B------:R-:W-:Y:S02]  /*7370*/  SHF.R.U32.HI R5, RZ, 0x3, R5 ;  /* 0x00000003ff057819 */ /* 0x000fe40000011605 */
[----:B------:R-:W-:Y:S02]  /*7380*/  ISETP.GE.AND P5, PT, R8, c[0x0][0x198], PT ;  /* 0x0000660008007a0c */ /* 0x000fe40003fa6270 */
[----:B------:R-:W-:-:S02]  /*7390*/  LOP3.LUT R4, R4, R5, RZ, 0x3c, !PT ;  /* 0x0000000504047212 */ /* 0x000fc400078e3cff */
[----:B------:R-:W-:Y:S02]  /*73a0*/  IADD3 R5, R16, 0x40, RZ ;  /* 0x0000004010057810 */ /* 0x000fe40007ffe0ff */
[----:B------:R-:W-:Y:S02]  /*73b0*/  LOP3.LUT R44, R19, 0xfffffe00, R44, 0xf8, !PT ;  /* 0xfffffe00132c7812 */ /* 0x000fe400078ef82c */
[----:B------:R-:W-:Y:S01]  /*73c0*/  LOP3.LUT R4, R4, 0xfffffe00, R9, 0xf8, !PT ;  /* 0xfffffe0004047812 */ /* 0x000fe200078ef809 */
[----:B--2---:R1:W2:Y:S01]  /*73d0*/  @P3 R2UR UR20, R3 ;  /* 0x00000000031433c2 */ /* 0x0042a200000e0000 */
[----:B------:R-:W-:Y:S02]  /*73e0*/  ISETP.GE.AND P3, PT, R16, c[0x0][0x1d4], PT ;  /* 0x0000750010007a0c */ /* 0x000fe40003f66270 */
[----:B-1----:R-:W-:Y:S01]  /*73f0*/  SHF.R.S32.HI R3, RZ, 0x1f, R6 ;  /* 0x0000001fff037819 */ /* 0x002fe20000011406 */
[----:B--2---:R-:W-:-:S03]  /*7400*/  @UP1 USHF.R.S32.HI UR21, URZ, 0x1f, UR20 ;  /* 0x0000001f3f151899 */ /* 0x004fc60008011414 */
[----:B------:R-:W-:Y:S01]  /*7410*/  @!UP1 UMOV UR20, UR24 ;  /* 0x0000001800149c82 */ /* 0x000fe20008000000 */
[----:B------:R-:W-:Y:S01]  /*7420*/  IMAD R3, R3, c[0x0][0x1b0], RZ ;  /* 0x00006c0003037a24 */ /* 0x000fe200078e02ff */
[----:B------:R-:W-:Y:S02]  /*7430*/  USEL UR20, UR20, URZ, !UP0 ;  /* 0x0000003f14147287 */ /* 0x000fe4000c000000 */
[----:B------:R-:W-:Y:S01]  /*7440*/  @!UP1 UMOV UR21, UR11 ;  /* 0x0000000b00159c82 */ /* 0x000fe20008000000 */
[C---:B------:R-:W-:Y:S01]  /*7450*/  IMAD R3, R6.reuse, c[0x0][0x1b4], R3 ;  /* 0x00006d0006037a24 */ /* 0x040fe200078e0203 */
[----:B------:R-:W-:Y:S01]  /*7460*/  USEL UR11, UR21, URZ, !UP0 ;  /* 0x0000003f150b7287 */ /* 0x000fe2000c000000 */
[----:B------:R-:W-:Y:S01]  /*7470*/  IMAD.WIDE.U32 R6, R6, c[0x0][0x1b0], R10 ;  /* 0x00006c0006067a25 */ /* 0x000fe200078e000a */
[----:B------:R-:W-:Y:S01]  /*7480*/  IADD3 R11, R45, UR18, RZ ;  /* 0x000000122d0b7c10 */ /* 0x000fe2000fffe0ff */
[----:B------:R-:W-:Y:S02]  /*7490*/  ULDC UR21, c[0x0][0x2c4] ;  /* 0x0000b10000157ab9 */ /* 0x000fe40000000800 */
[----:B------:R-:W-:Y:S01]  /*74a0*/  IMAD.IADD R7, R7, 0x1, R3 ;  /* 0x0000000107077824 */ /* 0x000fe200078e0203 */
[----:B------:R-:W-:Y:S01]  /*74b0*/  SHF.R.S32.HI R3, RZ, 0x1f, R2 ;  /* 0x0000001fff037819 */ /* 0x000fe20000011402 */
[----:B------:R-:W-:Y:S01]  /*74c0*/  UIMAD UR21, UR23, UR21, URZ ;  /* 0x00000015171572a4 */ /* 0x000fe2000f8e023f */
[----:B------:R-:W-:Y:S01]  /*74d0*/  IMAD.U32 R208, RZ, RZ, UR20 ;  /* 0x00000014ffd07e24 */ /* 0x000fe2000f8e00ff */
[----:B------:R-:W-:Y:S01]  /*74e0*/  UIMAD UR6, UR11, UR6, URZ ;  /* 0x000000060b0672a4 */ /* 0x000fe2000f8e023f */
[----:B------:R-:W-:Y:S01]  /*74f0*/  IMAD.WIDE.U32 R6, R2, c[0x0][0x1a8], R6 ;  /* 0x00006a0002067a25 */ /* 0x000fe200078e0006 */
[----:B------:R-:W-:-:S02]  /*7500*/  UIMAD UR4, UR11, UR4, URZ ;  /* 0x000000040b0472a4 */ /* 0x000fc4000f8e023f */
[----:B------:R-:W-:Y:S01]  /*7510*/  ISETP.GE.AND P4, PT, R11, UR21, PT ;  /* 0x000000150b007c0c */ /* 0x000fe2000bf86270 */
[----:B------:R-:W-:Y:S01]  /*7520*/  IMAD R3, R3, c[0x0][0x1a8], RZ ;  /* 0x00006a0003037a24 */ /* 0x000fe200078e02ff */
[----:B------:R-:W-:Y:S01]  /*7530*/  LEA R13, P2, R6, c[0x0][0x160], 0x1 ;  /* 0x00005800060d7a11 */ /* 0x000fe200078408ff */
[----:B------:R-:W-:Y:S01]  /*7540*/  UIMAD UR6, UR20, UR7, UR6 ;  /* 0x00000007140672a4 */ /* 0x000fe2000f8e0206 */
[----:B------:R-:W-:Y:S01]  /*7550*/  IMAD.WIDE.U32 R210, R208, c[0x0][0x1f0], R210 ;  /* 0x00007c00d0d27a25 */ /* 0x000fe200078e00d2 */
[----:B------:R-:W-:Y:S02]  /*7560*/  UIMAD UR4, UR20, UR5, UR4 ;  /* 0x00000005140472a4 */ /* 0x000fe4000f8e0204 */
[----:B------:R1:W2:Y:S01]  /*7570*/  SHFL.IDX PT, R14, R13, RZ, 0x181f ;  /* 0x00181fff0d0e7589 */ /* 0x0002a200000e0000 */
[----:B------:R-:W-:Y:S01]  /*7580*/  IMAD R3, R2, c[0x0][0x1ac], R3 ;  /* 0x00006b0002037a24 */ /* 0x000fe200078e0203 */
[----:B------:R-:W-:Y:S01]  /*7590*/  IADD3 R217, R211, UR6, RZ ;  /* 0x00000006d3d97c10 */ /* 0x000fe2000fffe0ff */
[----:B------:R-:W-:-:S04]  /*75a0*/  IMAD.WIDE.U32 R208, R208, c[0x0][0x218], R20 ;  /* 0x00008600d0d07a25 */ /* 0x000fc800078e0014 */
[----:B------:R-:W-:Y:S01]  /*75b0*/  IMAD.IADD R3, R7, 0x1, R3 ;  /* 0x0000000107037824 */ /* 0x000fe200078e0203 */
[----:B------:R-:W-:Y:S01]  /*75c0*/  IADD3 R7, R8, 0x80, RZ ;  /* 0x0000008008077810 */ /* 0x000fe20007ffe0ff */
[----:B------:R-:W-:Y:S01]  /*75d0*/  IMAD.MOV.U32 R2, RZ, RZ, 0x10 ;  /* 0x00000010ff027424 */ /* 0x000fe200078e00ff */
[----:B------:R-:W-:Y:S02]  /*75e0*/  IADD3 R215, R209, UR4, RZ ;  /* 0x00000004d1d77c10 */ /* 0x000fe4000fffe0ff */
[----:B------:R-:W-:Y:S01]  /*75f0*/  LEA.HI.X R12, R6, c[0x0][0x164], R3, 0x1, P2 ;  /* 0x00005900060c7a11 */ /* 0x000fe200010f0c03 */
[----:B------:R-:W-:Y:S01]  /*7600*/  IMAD.MOV.U32 R3, RZ, RZ, 0x20 ;  /* 0x00000020ff037424 */ /* 0x000fe200078e00ff */
[----:B------:R-:W-:Y:S02]  /*7610*/  SEL R2, R2, 0xfffffff0, !P0 ;  /* 0xfffffff002027807 */ /* 0x000fe40004000000 */
[----:B------:R-:W-:Y:S01]  /*7620*/  ISETP.GE.AND P2, PT, R5, c[0x0][0x1d4], PT ;  /* 0x0000750005007a0c */ /* 0x000fe20003f46270 */
[----:B------:R1:W3:Y:S01]  /*7630*/  SHFL.IDX PT, R15, R12, RZ, 0x181f ;  /* 0x00181fff0c0f7589 */ /* 0x0002e200000e0000 */
[----:B------:R-:W-:-:S02]  /*7640*/  SEL R3, R3, 0xffffffe0, !P6 ;  /* 0xffffffe003037807 */ /* 0x000fc40007000000 */
[----:B------:R-:W-:Y:S02]  /*7650*/  ISETP.GE.AND P6, PT, R7, c[0x0][0x198], PT ;  /* 0x0000660007007a0c */ /* 0x000fe40003fc6270 */
[----:B------:R-:W-:Y:S02]  /*7660*/  ISETP.GE.AND P0, PT, R5, c[0x0][0x198], PT ;  /* 0x0000660005007a0c */ /* 0x000fe40003f06270 */
[----:B------:R-:W-:Y:S01]  /*7670*/  P2R R6, PR, RZ, 0x40 ;  /* 0x00000040ff067803 */ /* 0x000fe20000000000 */
[----:B------:R-:W-:Y:S05]  /*7680*/  @P4 BRA `(.L_x_336) ;  /* 0x000000f000004947 */ /* 0x000fea0003800000 */
[----:B--2---:R-:W-:Y:S02]  /*7690*/  SHF.R.S32.HI R10, RZ, 0x1f, R5 ;  /* 0x0000001fff0a7819 */ /* 0x004fe40000011405 */
[----:B------:R-:W-:Y:S02]  /*76a0*/  SHF.R.S32.HI R6, RZ, 0x1f, R7 ;  /* 0x0000001fff067819 */ /* 0x000fe40000011407 */
[----:B------:R-:W-:Y:S01]  /*76b0*/  LEA.HI R9, R10, R5, RZ, 0x3 ;  /* 0x000000050a097211 */ /* 0x000fe200078f18ff */
[----:B------:R-:W-:Y:S01]  /*76c0*/  IMAD.SHL.U32 R10, R44, 0x2, RZ ;  /* 0x000000022c0a7824 */ /* 0x000fe200078e00ff */
[----:B------:R-:W-:-:S02]  /*76d0*/  LEA.HI R6, R6, R7, RZ, 0x3 ;  /* 0x0000000706067211 */ /* 0x000fc400078f18ff */
[----:B------:R-:W-:Y:S02]  /*76e0*/  LEA R18, P4, R8, R14, 0x1 ;  /* 0x0000000e08127211 */ /* 0x000fe400078808ff */
[----:B------:R-:W-:Y:S02]  /*76f0*/  LOP3.LUT R9, R9, 0xfffffff8, RZ, 0xc0, !PT ;  /* 0xfffffff809097812 */ /* 0x000fe400078ec0ff */
[----:B------:R-:W-:Y:S02]  /*7700*/  LOP3.LUT R6, R6, 0xfffffff8, RZ, 0xc0, !PT ;  /* 0xfffffff806067812 */ /* 0x000fe400078ec0ff */
[----:B---3--:R-:W-:Y:S01]  /*7710*/  LEA.HI.X R19, R8, R15, R17, 0x1, P4 ;  /* 0x0000000f08137211 */ /* 0x008fe200020f0c11 */
[----:B------:R-:W-:-:S04]  /*7720*/  IMAD.WIDE R20, R9, 0x2, R14 ;  /* 0x0000000209147825 */ /* 0x000fc800078e020e */
[----:B------:R-:W-:Y:S01]  /*7730*/  IMAD.WIDE R14, R6, 0x2, R14 ;  /* 0x00000002060e7825 */ /* 0x000fe200078e020e */
[----:B------:R-:W-:Y:S01]  /*7740*/  @!PT LDS RZ, [RZ] ;  /* 0x00000000fffff984 */ /* 0x000fe20000000800 */
[----:B------:R2:W-:Y:S04]  /*7750*/  LDGSTS.E.BYPASS.LTC128B.128 [R10+0xc100], [R18.64], !P5 ;  /* 0x0c100000120a7fae */ /* 0x0005e8000e901d5c */
[----:B------:R2:W-:Y:S04]  /*7760*/  LDGSTS.E.BYPASS.LTC128B.128 [R10+0x10100], [R20.64], !P0 ;  /* 0x10100000140a7fae */ /* 0x0005e8000c101d5c */
[----:B------:R2:W-:Y:S02]  /*7770*/  LDGSTS.E.BYPASS.LTC128B.128 [R10+0x14100], [R14.64], !P6 ;  /* 0x141000000e0a7fae */ /* 0x0005e4000f101d5c */
.L_x_336:
[----:B--2---:R-:W-:Y:S05]  /*7780*/  BSYNC B0 ;  /* 0x0000000000007941 */ /* 0x004fea0003800000 */
.L_x_335:
[----:B------:R-:W-:Y:S01]  /*7790*/  IADD3 R6, R11, 0x20, RZ ;  /* 0x000000200b067810 */ /* 0x000fe20007ffe0ff */
[----:B---3--:R2:W3:Y:S01]  /*77a0*/  SHFL.IDX PT, R15, R12, 0x1, 0x181f ;  /* 0x00381f000c0f7f89 */ /* 0x0084e200000e0000 */
[----:B------:R-:W-:Y:S02]  /*77b0*/  BSSY B0, `(.L_x_337) ;  /* 0x0000014000007945 */ /* 0x000fe40003800000 */
[----:B------:R-:W-:Y:S01]  /*77c0*/  ISETP.GE.AND P4, PT, R6, UR21, PT ;  /* 0x0000001506007c0c */ /* 0x000fe2000bf86270 */
[----:B------:R2:W4:-:S12]  /*77d0*/  SHFL.IDX PT, R14, R13, 0x1, 0x181f ;  /* 0x00381f000d0e7f89 */ /* 0x00051800000e0000 */
[----:B------:R-:W-:Y:S05]  /*77e0*/  @P4 BRA `(.L_x_338) ;  /* 0x0000010000004947 */ /* 0x000fea0003800000 */
[----:B------:R-:W-:Y:S02]  /*77f0*/  IADD3 R9, R8, 0x80, RZ ;  /* 0x0000008008097810 */ /* 0x000fe40007ffe0ff */
[----:B------:R-:W-:Y:S02]  /*7800*/  SHF.R.S32.HI R10, RZ, 0x1f, R5 ;  /* 0x0000001fff0a7819 */ /* 0x000fe40000011405 */
[----:B------:R-:W-:Y:S02]  /*7810*/  SHF.R.S32.HI R6, RZ, 0x1f, R9 ;  /* 0x0000001fff067819 */ /* 0x000fe40000011409 */
[----:B------:R-:W-:Y:S02]  /*7820*/  LEA.HI R10, R10, R5, RZ, 0x3 ;  /* 0x000000050a0a7211 */ /* 0x000fe400078f18ff */
[----:B------:R-:W-:Y:S01]  /*7830*/  LEA.HI R6, R6, R9, RZ, 0x3 ;  /* 0x0000000906067211 */ /* 0x000fe200078f18ff */
[----:B------:R-:W-:Y:S01]  /*7840*/  IMAD.SHL.U32 R9, R44, 0x2, RZ ;  /* 0x000000022c097824 */ /* 0x000fe200078e00ff */
[----:B----4-:R-:W-:-:S02]  /*7850*/  LEA R18, P4, R8, R14, 0x1 ;  /* 0x0000000e08127211 */ /* 0x010fc400078808ff */
        /* <DEDUP_REMOVED lines=9> */
.L_x_338:
[----:B------:R-:W-:Y:S05]  /*78f0*/  BSYNC B0 ;  /* 0x0000000000007941 */ /* 0x000fea0003800000 */
.L_x_337:
[----:B------:R-:W-:Y:S01]  /*7900*/  IADD3 R6, R11, 0x40, RZ ;  /* 0x000000400b067810 */ /* 0x000fe20007ffe0ff */
[----:B---3--:R3:W1:Y:S01]  /*7910*/  SHFL.IDX PT, R15, R12, 0x2, 0x181f ;  /* 0x00581f000c0f7f89 */ /* 0x00866200000e0000 */
[----:B------:R-:W-:Y:S02]  /*7920*/  BSSY B0, `(.L_x_339) ;  /* 0x0000014000007945 */ /* 0x000fe40003800000 */
[----:B------:R-:W-:Y:S01]  /*7930*/  ISETP.GE.AND P4, PT, R6, UR21, PT ;  /* 0x0000001506007c0c */ /* 0x000fe2000bf86270 */
[----:B----4-:R3:W4:-:S12]  /*7940*/  SHFL.IDX PT, R14, R13, 0x2, 0x181f ;  /* 0x00581f000d0e7f89 */ /* 0x01071800000e0000 */
        /* <DEDUP_REMOVED lines=10> */
[----:B-1----:R-:W-:Y:S01]  /*79f0*/  LEA.HI.X R19, R8, R15, R17, 0x1, P4 ;  /* 0x0000000f08137211 */ /* 0x002fe200020f0c11 */
[----:B------:R-:W-:-:S04]  /*7a00*/  IMAD.WIDE R20, R10, 0x2, R14 ;  /* 0x000000020a147825 */ /* 0x000fc800078e020e */
[----:B------:R-:W-:Y:S01]  /*7a10*/  IMAD.WIDE R14, R6, 0x2, R14 ;  /* 0x00000002060e7825 */ /* 0x000fe200078e020e */
[----:B------:R-:W-:Y:S01]  /*7a20*/  @!PT LDS RZ, [RZ] ;  /* 0x00000000fffff984 */ /* 0x000fe20000000800 */
[----:B------:R1:W-:Y:S04]  /*7a30*/  LDGSTS.E.BYPASS.LTC128B.128 [R9+0xe100], [R18.64], !P5 ;  /* 0x0e10000012097fae */ /* 0x0003e8000e901d5c */
[----:B------:R1:W-:Y:S04]  /*7a40*/  LDGSTS.E.BYPASS.LTC128B.128 [R9+0x12100], [R20.64], !P0 ;  /* 0x1210000014097fae */ /* 0x0003e8000c101d5c */
[----:B------:R1:W-:Y:S02]  /*7a50*/  LDGSTS.E.BYPASS.LTC128B.128 [R9+0x16100], [R14.64], !P6 ;  /* 0x161000000e097fae */ /* 0x0003e4000f101d5c */
.L_x_340:
[----:B------:R-:W-:Y:S05]  /*7a60*/  BSYNC B0 ;  /* 0x0000000000007941 */ /* 0x000fea0003800000 */
.L_x_339:
[----:B-1--4-:R1:W4:Y:S01]  /*7a70*/  SHFL.IDX PT, R14, R13, 0x3, 0x181f ;  /* 0x00781f000d0e7f89 */ /* 0x01232200000e0000 */
[----:B------:R-:W-:Y:S01]  /*7a80*/  IADD3 R11, R11, 0x60, RZ ;  /* 0x000000600b0b7810 */ /* 0x000fe20007ffe0ff */
[----:B------:R-:W-:Y:S01]  /*7a90*/  UIADD3 UR19, UR9, -0x1, URZ ;  /* 0xffffffff09137890 */ /* 0x000fe2000fffe03f */
[----:B------:R-:W-:Y:S01]  /*7aa0*/  IMAD.MOV.U32 R216, RZ, RZ, R210 ;  /* 0x000000ffffd87224 */ /* 0x000fe200078e00d2 */
[----:B------:R-:W5:Y:S01]  /*7ab0*/  SHFL.IDX PT, R15, R12, 0x3, 0x181f ;  /* 0x00781f000c0f7f89 */ /* 0x000f6200000e0000 */
[----:B------:R-:W-:Y:S01]  /*7ac0*/  ISETP.GE.AND P6, PT, R11, UR21, PT ;  /* 0x000000150b007c0c */ /* 0x000fe2000bfc6270 */
[----:B------:R-:W-:Y:S01]  /*7ad0*/  USHF.L.U32 UR17, UR19, 0x6, URZ ;  /* 0x0000000613117899 */ /* 0x000fe2000800063f */
[----:B------:R-:W-:Y:S01]  /*7ae0*/  SEL R46, RZ, 0x1, P3 ;  /* 0x00000001ff2e7807 */ /* 0x000fe20001800000 */
[----:B------:R-:W-:-:S02]  /*7af0*/  ULDC.64 UR4, c[0x0][0x1e0] ;  /* 0x0000780000047ab9 */ /* 0x000fc40000000a00 */
[----:B------:R-:W-:Y:S02]  /*7b00*/  UMOV UR11, 0x6 ;  /* 0x00000006000b7882 */ /* 0x000fe40000000000 */
[----:B------:R-:W-:Y:S01]  /*7b10*/  IMAD.U32 R6, RZ, RZ, UR17 ;  /* 0x00000011ff067e24 */ /* 0x000fe2000f8e00ff */
[----:B------:R-:W-:Y:S02]  /*7b20*/  USHF.L.U32 UR13, UR4, 0x6, URZ ;  /* 0x00000006040d7899 */ /* 0x000fe4000800063f */
[----:B------:R-:W-:Y:S02]  /*7b30*/  USHF.L.U64.HI UR14, UR4, UR11, UR5 ;  /* 0x0000000b040e7299 */ /* 0x000fe40008010205 */
[----:B------:R-:W-:Y:S01]  /*7b40*/  IADD3 R11, -R6, UR12, -R45 ;  /* 0x0000000c060b7c10 */ /* 0x000fe2000fffe92d */
[----:B------:R-:W-:Y:S01]  /*7b50*/  @!P6 IMAD.SHL.U32 R9, R44, 0x2, RZ ;  /* 0x000000022c09e824 */ /* 0x000fe200078e00ff */
[----:B------:R-:W-:Y:S01]  /*7b60*/  @!P6 SHF.R.S32.HI R10, RZ, 0x1f, R5 ;  /* 0x0000001fff0ae819 */ /* 0x000fe20000011405 */
[----:B------:R-:W-:-:S02]  /*7b70*/  USHF.R.S32.HI UR20, URZ, 0x1f, UR19 ;  /* 0x0000001f3f147899 */ /* 0x000fc40008011413 */
[----:B------:R-:W-:Y:S01]  /*7b80*/  UIMAD UR6, UR14, UR19, URZ ;  /* 0x000000130e0672a4 */ /* 0x000fe2000f8e023f */
[----:B-123--:R-:W-:Y:S01]  /*7b90*/  @!P6 LEA.HI R13, R10, R5, RZ, 0x3 ;  /* 0x000000050a0de211 */ /* 0x00efe200078f18ff */
[----:B------:R-:W-:Y:S01]  /*7ba0*/  IMAD.U32 R5, RZ, RZ, UR13 ;  /* 0x0000000dff057e24 */ /* 0x000fe2000f8e00ff */
[C---:B----4-:R-:W-:Y:S01]  /*7bb0*/  @!P6 LEA R16, P4, R8.reuse, R14, 0x1 ;  /* 0x0000000e0810e211 */ /* 0x050fe200078808ff */
[----:B------:R-:W-:Y:S01]  /*7bc0*/  UIMAD UR6, UR20, UR13, UR6 ;  /* 0x0000000d140672a4 */ /* 0x000fe2000f8e0206 */
[----:B------:R-:W-:Y:S01]  /*7bd0*/  @!P6 LOP3.LUT R13, R13, 0xfffffff8, RZ, 0xc0, !PT ;  /* 0xfffffff80d0de812 */ /* 0x000fe200078ec0ff */
[----:B------:R-:W-:Y:S01]  /*7be0*/  IMAD.WIDE.U32 R18, R5, UR19, R216 ;  /* 0x0000001305127c25 */ /* 0x000fe2000f8e00d8 */
[C---:B-----5:R-:W-:Y:S01]  /*7bf0*/  @!P6 LEA.HI.X R17, R8.reuse, R15, R17, 0x1, P4 ;  /* 0x0000000f0811e211 */ /* 0x060fe200020f0c11 */
[----:B------:R-:W-:Y:S01]  /*7c00*/  UMOV UR7, 0x5 ;  /* 0x0000000500077882 */ /* 0x000fe20000000000 */
[----:B------:R-:W-:Y:S01]  /*7c10*/  ISETP.GE.AND P4, PT, R11, 0x21, PT ;  /* 0x000000210b00780c */ /* 0x000fe20003f86270 */
[----:B------:R-:W-:Y:S01]  /*7c20*/  @!P6 IMAD.WIDE R20, R13, 0x2, R14 ;  /* 0x000000020d14e825 */ /* 0x000fe200078e020e */
[----:B------:R-:W-:Y:S01]  /*7c30*/  IADD3 R10, R19, UR6, RZ ;  /* 0x00000006130a7c10 */ /* 0x000fe2000fffe0ff */
[----:B------:R-:W-:Y:S01]  /*7c40*/  @!PT LDS RZ, [RZ] ;  /* 0x00000000fffff984 */ /* 0x000fe20000000800 */
[----:B------:R1:W-:Y:S01]  /*7c50*/  @!P6 LDGSTS.E.BYPASS.LTC128B.128 [R9+0xf100], [R16.64], !P5 ;  /* 0x0f1000001009efae */ /* 0x0003e2000e901d5c */
[----:B------:R-:W-:Y:S01]  /*7c60*/  ISETP.GE.AND P5, PT, R11, 0x1, PT ;  /* 0x000000010b00780c */ /* 0x000fe20003fa6270 */
[----:B------:R-:W-:Y:S01]  /*7c70*/  USHF.L.U32 UR6, UR4, 0x5, URZ ;  /* 0x0000000504067899 */ /* 0x000fe2000800063f */
[----:B------:R-:W-:Y:S01]  /*7c80*/  @!P6 IADD3 R13, R8, 0x80, RZ ;  /* 0x00000080080de810 */ /* 0x000fe20007ffe0ff */
[----:B------:R2:W-:Y:S01]  /*7c90*/  @!P6 LDGSTS.E.BYPASS.LTC128B.128 [R9+0x13100], [R20.64], !P0 ;  /* 0x131000001409efae */ /* 0x0005e2000c101d5c */
[----:B------:R-:W-:-:S02]  /*7ca0*/  USHF.L.U64.HI UR7, UR4, UR7, UR5 ;  /* 0x0000000704077299 */ /* 0x000fc40008010205 */
[----:B------:R-:W-:-:S07]  /*7cb0*/  @!P6 SHF.R.S32.HI R8, RZ, 0x1f, R13 ;  /* 0x0000001fff08e819 */ /* 0x000fce000001140d */
[----:B-1----:R-:W-:-:S04]  /*7cc0*/  @P5 LEA R16, P0, R18, c[0x0][0x1c8], 0x1 ;  /* 0x0000720012105a11 */ /* 0x002fc800078008ff */
[C---:B------:R-:W-:Y:S02]  /*7cd0*/  @P5 LEA.HI.X R17, R18.reuse, c[0x0][0x1cc], R10, 0x1, P0 ;  /* 0x0000730012115a11 */ /* 0x040fe400000f0c0a */
[----:B------:R-:W-:-:S04]  /*7ce0*/  @P4 IADD3 R11, P0, R18, UR6, RZ ;  /* 0x00000006120b4c10 */ /* 0x000fc8000ff1e0ff */
[----:B------:R-:W-:Y:S02]  /*7cf0*/  @P4 IADD3.X R10, R10, UR7, RZ, P0, !PT ;  /* 0x000000070a0a4c10 */ /* 0x000fe400087fe4ff */
[----:B------:R-:W-:Y:S02]  /*7d00*/  ISETP.GE.AND P0, PT, R7, c[0x0][0x198], PT ;  /* 0x0000660007007a0c */ /* 0x000fe40003f06270 */
[----:B------:R-:W-:Y:S01]  /*7d10*/  @!P6 LEA.HI R7, R8, R13, RZ, 0x3 ;  /* 0x0000000d0807e211 */ /* 0x000fe200078f18ff */
[----:B------:R-:W-:-:S03]  /*7d20*/  @P4 IMAD.SHL.U32 R8, R44, 0x2, RZ ;  /* 0x000000022c084824 */ /* 0x000fc600078e00ff */
[----:B------:R-:W-:-:S05]  /*7d30*/  @!P6 LOP3.LUT R7, R7, 0xfffffff8, RZ, 0xc0, !PT ;  /* 0xfffffff80707e812 */ /* 0x000fca00078ec0ff */
[----:B------:R-:W-:Y:S01]  /*7d40*/  @!P6 IMAD.WIDE R14, R7, 0x2, R14 ;  /* 0x00000002070ee825 */ /* 0x000fe200078e020e */
[----:B------:R-:W-:-:S04]  /*7d50*/  LEA.HI R7, R77, R78, RZ, 0x5 ;  /* 0x0000004e4d077211 */ /* 0x000fc800078f28ff */
[----:B------:R2:W-:Y:S01]  /*7d60*/  @!P6 LDGSTS.E.BYPASS.LTC128B.128 [R9+0x17100], [R14.64], !P0 ;  /* 0x171000000e09efae */ /* 0x0005e2000c101d5c */
[C---:B------:R-:W-:Y:S02]  /*7d70*/  @P4 LEA R12, P0, R11.reuse, c[0x0][0x1c8], 0x1 ;  /* 0x000072000b0c4a11 */ /* 0x040fe400078008ff */
[----:B------:R-:W-:Y:S01]  /*7d80*/  SHF.R.S32.HI R89, RZ, 0x5, R7 ;  /* 0x00000005ff597819 */ /* 0x000fe20000011407 */
[----:B------:R-:W0:Y:S01]  /*7d90*/  LDGDEPBAR ;  /* 0x00000000000079af */ /* 0x000e220000000000 */
[----:B------:R-:W-:Y:S01]  /*7da0*/  @P4 LEA.HI.X R13, R11, c[0x0][0x1cc], R10, 0x1, P0 ;  /* 0x000073000b0d4a11 */ /* 0x000fe200000f0c0a */
[----:B------:R-:W-:Y:S02]  /*7db0*/  @P5 IMAD.SHL.U32 R11, R44, 0x2, RZ ;  /* 0x000000022c0b5824 */ /* 0x000fe400078e00ff */
[----:B------:R-:W-:Y:S01]  /*7dc0*/  BAR.SYNC.DEFER_BLOCKING 0x0 ;  /* 0x0000000000007b1d */ /* 0x000fe20000010000 */
[----:B------:R-:W-:-:S05]  /*7dd0*/  ISETP.LT.AND P0, PT, RZ, c[0x0][0x27c], PT ;  /* 0x00009f00ff007a0c */ /* 0x000fca0003f01270 */
        /* <DEDUP_REMOVED lines=13> */
.L_x_341:
[----:B------:R-:W-:Y:S01]  /*7eb0*/  ULDC.U8 UR4, c[0x0][0x298] ;  /* 0x0000a60000047ab9 */ /* 0x000fe20000000000 */
[----:B------:R-:W-:Y:S01]  /*7ec0*/  SHF.R.S32.HI R10, RZ, 0x1f, R79 ;  /* 0x0000001fff0a7819 */ /* 0x000fe2000001144f */
[----:B--2---:R-:W-:Y:S01]  /*7ed0*/  IMAD.WIDE.U32 R14, R79, c[0x0][0x280], RZ ;  /* 0x0000a0004f0e7a25 */ /* 0x004fe200078e00ff */
[----:B------:R-:W-:Y:S01]  /*7ee0*/  ISETP.NE.AND P0, PT, RZ, UR4, PT ;  /* 0x00000004ff007c0c */ /* 0x000fe2000bf05270 */
[----:B------:R-:W-:Y:S01]  /*7ef0*/  BSSY B2, `(.L_x_342) ;  /* 0x00006e4000027945 */ /* 0x000fe20003800000 */
[-C--:B------:R-:W-:Y:S01]  /*7f00*/  LEA.HI R73, R77, R78.reuse, RZ, 0x2 ;  /* 0x0000004e4d497211 */ /* 0x080fe200078f10ff */
[C---:B------:R-:W-:Y:S02]  /*7f10*/  IMAD R8, R10.reuse, c[0x0][0x280], RZ ;  /* 0x0000a0000a087a24 */ /* 0x040fe400078e02ff */
[----:B------:R-:W-:Y:S01]  /*7f20*/  IMAD R10, R10, c[0x0][0x290], RZ ;  /* 0x0000a4000a0a7a24 */ /* 0x000fe200078e02ff */
[----:B------:R-:W-:Y:S01]  /*7f30*/  LOP3.LUT R9, R73, 0xfffffffc, RZ, 0xc0, !PT ;  /* 0xfffffffc49097812 */ /* 0x000fe200078ec0ff */
[C---:B------:R-:W-:Y:S01]  /*7f40*/  IMAD R17, R79.reuse, c[0x0][0x284], R8 ;  /* 0x0000a1004f117a24 */ /* 0x040fe200078e0208 */
[----:B------:R-:W-:Y:S01]  /*7f50*/  SHF.R.S32.HI R73, RZ, 0x2, R73 ;  /* 0x00000002ff497819 */ /* 0x000fe20000011449 */
[----:B------:R-:W-:Y:S01]  /*7f60*/  IMAD R10, R79, c[0x0][0x294], R10 ;  /* 0x0000a5004f0a7a24 */ /* 0x000fe200078e020a */
[----:B------:R-:W-:Y:S01]  /*7f70*/  IADD3 R74, -R9, R78, RZ ;  /* 0x0000004e094a7210 */ /* 0x000fe20007ffe1ff */
[----:B------:R-:W-:Y:S01]  /*7f80*/  IMAD.WIDE.U32 R18, R79, c[0x0][0x290], RZ ;  /* 0x0000a4004f127a25 */ /* 0x000fe200078e00ff */
[----:B------:R-:W-:-:S02]  /*7f90*/  IADD3 R9, R73, UR18, RZ ;  /* 0x0000001249097c10 */ /* 0x000fc4000fffe0ff */
[----:B------:R-:W-:Y:S01]  /*7fa0*/  IADD3 R17, R17, R15, RZ ;  /* 0x0000000f11117210 */ /* 0x000fe20007ffe0ff */
[----:B------:R-:W-:Y:S01]  /*7fb0*/  IMAD.IADD R11, R10, 0x1, R19 ;  /* 0x000000010a0b7824 */ /* 0x000fe200078e0213 */
[C---:B------:R-:W-:Y:S01]  /*7fc0*/  SHF.L.U32 R56, R74.reuse, 0x3, RZ ;  /* 0x000000034a387819 */ /* 0x040fe200000006ff */
[----:B------:R-:W-:Y:S01]  /*7fd0*/  IMAD R13, R74, 0x40, R9 ;  /* 0x000000404a0d7824 */ /* 0x000fe200078e0209 */
[----:B------:R-:W-:Y:S05]  /*7fe0*/  @!P0 BRA `(.L_x_343) ;  /* 0x0000353000008947 */ /* 0x000fea0003800000 */
[----:B------:R-:W-:Y:S01]  /*7ff0*/  PLOP3.LUT P4, PT, PT, PT, UP3, 0x80, 0x0 ;  /* 0x000000000000781c */ /* 0x000fe20003f8f038 */
[----:B------:R-:W-:Y:S01]  /*8000*/  IMAD.MOV.U32 R16, RZ, RZ, R14 ;  /* 0x000000ffff107224 */ /* 0x000fe200078e000e */
[----:B------:R-:W-:Y:S01]  /*8010*/  PLOP3.LUT P0, PT, PT, PT, UP3, 0x80, 0x0 ;  /* 0x000000000000781c */ /* 0x000fe20003f0f038 */
[----:B------:R-:W-:Y:S01]  /*8020*/  BSSY B0, `(.L_x_344) ;  /* 0x0000063000007945 */ /* 0x000fe20003800000 */
[----:B------:R-:W-:Y:S01]  /*8030*/  MOV R10, R18 ;  /* 0x00000012000a7202 */ /* 0x000fe20000000f00 */
[----:B------:R-:W-:Y:S01]  /*8040*/  IMAD.SHL.U32 R74, R74, 0x4, RZ ;  /* 0x000000044a4a7824 */ /* 0x000fe200078e00ff */
[----:B------:R-:W-:Y:S01]  /*8050*/  CS2R R18, SRZ ;  /* 0x0000000000127805 */ /* 0x000fe2000001ff00 */
[----:B------:R-:W-:Y:S01]  /*8060*/  CS2R R64, SRZ ;  /* 0x0000000000407805 */ /* 0x000fe2000001ff00 */
[----:B------:R-:W-:Y:S01]  /*8070*/  CS2R R70, SRZ ;  /* 0x0000000000467805 */ /* 0x000fe2000001ff00 */
[----:B------:R-:W-:Y:S01]  /*8080*/  CS2R R82, SRZ ;  /* 0x0000000000527805 */ /* 0x000fe2000001ff00 */
[----:B------:R-:W-:Y:S01]  /*8090*/  CS2R R96, SRZ ;  /* 0x0000000000607805 */ /* 0x000fe2000001ff00 */
[----:B------:R-:W-:Y:S01]  /*80a0*/  CS2R R102, SRZ ;  /* 0x0000000000667805 */ /* 0x000fe2000001ff00 */
[----:B------:R-:W-:Y:S01]  /*80b0*/  CS2R R86, SRZ ;  /* 0x0000000000567805 */ /* 0x000fe2000001ff00 */
[----:B------:R-:W-:Y:S01]  /*80c0*/  @P4 IMAD.HI.U32 R8, R13, c[0x0][0x2c8], RZ ;  /* 0x0000b2000d084a27 */ /* 0x000fe200078e00ff */
[----:B------:R-:W-:Y:S01]  /*80d0*/  CS2R R62, SRZ ;  /* 0x00000000003e7805 */ /* 0x000fe2000001ff00 */
[----:B------:R-:W-:Y:S01]  /*80e0*/  CS2R R68, SRZ ;  /* 0x0000000000447805 */ /* 0x000fe2000001ff00 */
[----:B------:R-:W-:Y:S01]  /*80f0*/  CS2R R80, SRZ ;  /* 0x0000000000507805 */ /* 0x000fe2000001ff00 */
[----:B------:R-:W-:Y:S01]  /*8100*/  CS2R R92, SRZ ;  /* 0x00000000005c7805 */ /* 0x000fe2000001ff00 */
[----:B------:R-:W-:Y:S01]  /*8110*/  @P0 SHF.R.U32.HI R13, RZ, c[0x0][0x2cc], R8 ;  /* 0x0000b300ff0d0a19 */ /* 0x000fe20000011608 */
[----:B------:R-:W-:Y:S01]  /*8120*/  CS2R R100, SRZ ;  /* 0x0000000000647805 */ /* 0x000fe2000001ff00 */
[----:B------:R-:W-:-:S02]  /*8130*/  CS2R R84, SRZ ;  /* 0x0000000000547805 */ /* 0x000fc4000001ff00 */
[----:B------:R-:W-:Y:S01]  /*8140*/  SHF.R.S32.HI R12, RZ, 0x1f, R13 ;  /* 0x0000001fff0c7819 */ /* 0x000fe2000001140d */
[----:B------:R-:W-:-:S04]  /*8150*/  IMAD.WIDE.U32 R16, R13, c[0x0][0x280], R16 ;  /* 0x0000a0000d107a25 */ /* 0x000fc800078e0010 */
[----:B------:R-:W-:Y:S01]  /*8160*/  IMAD R8, R12, c[0x0][0x280], RZ ;  /* 0x0000a0000c087a24 */ /* 0x000fe200078e02ff */
[----:B------:R-:W-:Y:S01]  /*8170*/  LEA R14, P4, R16, c[0x0][0x270], 0x1 ;  /* 0x00009c00100e7a11 */ /* 0x000fe200078808ff */
[----:B------:R-:W-:Y:S02]  /*8180*/  IMAD R12, R12, c[0x0][0x290], RZ ;  /* 0x0000a4000c0c7a24 */ /* 0x000fe400078e02ff */
[C---:B------:R-:W-:Y:S02]  /*8190*/  IMAD.WIDE.U32 R10, R13.reuse, c[0x0][0x290], R10 ;  /* 0x0000a4000d0a7a25 */ /* 0x040fe400078e000a */
[----:B------:R1:W2:Y:S02]  /*81a0*/  SHFL.IDX PT, R22, R14, RZ, 0x1c1f ;  /* 0x001c1fff0e167589 */ /* 0x0002a400000e0000 */
[C---:B------:R-:W-:Y:S02]  /*81b0*/  IMAD R8, R13.reuse, c[0x0][0x284], R8 ;  /* 0x0000a1000d087a24 */ /* 0x040fe400078e0208 */
[----:B------:R-:W-:Y:S01]  /*81c0*/  IMAD R13, R13, c[0x0][0x294], R12 ;  /* 0x0000a5000d0d7a24 */ /* 0x000fe200078e020c */
[----:B------:R-:W-:Y:S01]  /*81d0*/  LEA R12, P0, R10, c[0x0][0x288], 0x1 ;  /* 0x0000a2000a0c7a11 */ /* 0x000fe200078008ff */
[----:B------:R-:W-:-:S03]  /*81e0*/  IMAD.IADD R8, R17, 0x1, R8 ;  /* 0x0000000111087824 */ /* 0x000fc600078e0208 */
[----:B------:R-:W-:Y:S01]  /*81f0*/  IADD3 R13, R11, R13, RZ ;  /* 0x0000000d0b0d7210 */ /* 0x000fe20007ffe0ff */
[----:B------:R1:W3:Y:S01]  /*8200*/  SHFL.IDX PT, R20, R12, RZ, 0x1c1f ;  /* 0x001c1fff0c147589 */ /* 0x0002e200000e0000 */
[----:B------:R-:W-:Y:S02]  /*8210*/  LEA.HI.X R15, R16, c[0x0][0x274], R8, 0x1, P4 ;  /* 0x00009d00100f7a11 */ /* 0x000fe400020f0c08 */
[----:B------:R-:W-:Y:S02]  /*8220*/  LEA.HI.X R13, R10, c[0x0][0x28c], R13, 0x1, P0 ;  /* 0x0000a3000a0d7a11 */ /* 0x000fe400000f0c0d */
[----:B------:R-:W-:Y:S01]  /*8230*/  ISETP.GE.AND P0, PT, R9, UR21, PT ;  /* 0x0000001509007c0c */ /* 0x000fe2000bf06270 */
[----:B------:R1:W4:Y:S04]  /*8240*/  SHFL.IDX PT, R23, R15, RZ, 0x1c1f ;  /* 0x001c1fff0f177589 */ /* 0x00032800000e0000 */
[----:B------:R1:W1:Y:S08]  /*8250*/  SHFL.IDX PT, R21, R13, RZ, 0x1c1f ;  /* 0x001c1fff0d157589 */ /* 0x00027000000e0000 */
[----:B------:R-:W-:Y:S05]  /*8260*/  @P0 BRA `(.L_x_345) ;  /* 0x000003e000000947 */ /* 0x000fea0003800000 */
[C---:B--2---:R-:W-:Y:S01]  /*8270*/  IADD3 R11, R74.reuse, 0x10, RZ ;  /* 0x000000104a0b7810 */ /* 0x044fe20007ffe0ff */
[----:B------:R-:W-:Y:S01]  /*8280*/  CS2R R86, SRZ ;  /* 0x0000000000567805 */ /* 0x000fe2000001ff00 */
[C---:B------:R-:W-:Y:S01]  /*8290*/  ISETP.GE.AND P4, PT, R74.reuse, c[0x0][0x27c], PT ;  /* 0x00009f004a007a0c */ /* 0x040fe20003f86270 */
[----:B------:R-:W-:Y:S01]  /*82a0*/  CS2R R84, SRZ ;  /* 0x0000000000547805 */ /* 0x000fe2000001ff00 */
[----:B------:R-:W-:Y:S01]  /*82b0*/  ISETP.GE.AND P0, PT, R11, c[0x0][0x27c], PT ;  /* 0x00009f000b007a0c */ /* 0x000fe20003f06270 */
[----:B------:R-:W-:Y:S01]  /*82c0*/  CS2R R102, SRZ ;  /* 0x0000000000667805 */ /* 0x000fe2000001ff00 */
[----:B------:R-:W-:Y:S01]  /*82d0*/  CS2R R100, SRZ ;  /* 0x0000000000647805 */ /* 0x000fe2000001ff00 */
[----:B------:R-:W-:-:S02]  /*82e0*/  IADD3 R16, R74, 0x20, RZ ;  /* 0x000000204a107810 */ /* 0x000fc40007ffe0ff */
[----:B------:R-:W-:-:S06]  /*82f0*/  IADD3 R10, R74, 0x40, RZ ;  /* 0x000000404a0a7810 */ /* 0x000fcc0007ffe0ff */
[C---:B----4-:R-:W-:Y:S02]  /*8300*/  @!P4 IMAD.WIDE R28, R74.reuse, 0x2, R22 ;  /* 0x000000024a1cc825 */ /* 0x050fe400078e0216 */
[----:B------:R-:W-:Y:S02]  /*8310*/  @!P0 SHF.R.S32.HI R8, RZ, 0x1f, R11 ;  /* 0x0000001fff088819 */ /* 0x000fe4000001140b */
[----:B-1-3--:R-:W-:Y:S01]  /*8320*/  @!P4 IMAD.WIDE R26, R74, 0x2, R20 ;  /* 0x000000024a1ac825 */ /* 0x00afe200078e0214 */
[----:B------:R1:W5:Y:S01]  /*8330*/  @!P4 LD.E.64 R86, [R28.64] ;  /* 0x0000001c1c56c980 */ /* 0x000362000c101b00 */
[----:B------:R-:W-:Y:S02]  /*8340*/  @!P0 LEA.HI R11, R8, R11, RZ, 0x2 ;  /* 0x0000000b080b8211 */ /* 0x000fe400078f10ff */
[----:B------:R-:W-:Y:S01]  /*8350*/  ISETP.GE.AND P6, PT, R16, c[0x0][0x27c], PT ;  /* 0x00009f0010007a0c */ /* 0x000fe20003fc6270 */
[----:B------:R2:W5:Y:S01]  /*8360*/  @!P4 LD.E.64 R84, [R26.64] ;  /* 0x0000001c1a54c980 */ /* 0x000562000c101b00 */
[----:B------:R-:W-:-:S02]  /*8370*/  @!P0 LOP3.LUT R11, R11, 0xfffffffc, RZ, 0xc0, !PT ;  /* 0xfffffffc0b0b8812 */ /* 0x000fc400078ec0ff */
[----:B------:R-:W-:-:S03]  /*8380*/  IADD3 R8, R74, 0x50, RZ ;  /* 0x000000504a087810 */ /* 0x000fc60007ffe0ff */
        /* <DEDUP_REMOVED lines=8> */
[----:B--2---:R-:W-:-:S04]  /*8410*/  @!P6 SHF.R.S32.HI R27, RZ, 0x1f, R16 ;  /* 0x0000001fff1be819 */ /* 0x004fc80000011410 */
[----:B------:R-:W-:-:S07]  /*8420*/  @!P6 LEA.HI R16, R27, R16, RZ, 0x2 ;  /* 0x000000101b10e211 */ /* 0x000fce00078f10ff */
[----:B------:R-:W-:Y:S02]  /*8430*/  @!P0 SHF.R.S32.HI R17, RZ, 0x1f, R8 ;  /* 0x0000001fff118819 */ /* 0x000fe40000011408 */
[----:B---3--:R-:W-:Y:S02]  /*8440*/  @!P5 SHF.R.S32.HI R24, RZ, 0x1f, R11 ;  /* 0x0000001fff18d819 */ /* 0x008fe4000001140b */
[----:B------:R-:W-:Y:S02]  /*8450*/  @!P4 SHF.R.S32.HI R25, RZ, 0x1f, R10 ;  /* 0x0000001fff19c819 */ /* 0x000fe4000001140a */
[----:B------:R-:W-:Y:S02]  /*8460*/  @!P5 LEA.HI R11, R24, R11, RZ, 0x2 ;  /* 0x0000000b180bd211 */ /* 0x000fe400078f10ff */
[----:B------:R-:W-:Y:S02]  /*8470*/  @!P4 LEA.HI R10, R25, R10, RZ, 0x2 ;  /* 0x0000000a190ac211 */ /* 0x000fe400078f10ff */
[----:B------:R-:W-:-:S02]  /*8480*/  @!P0 LEA.HI R8, R17, R8, RZ, 0x2 ;  /* 0x0000000811088211 */ /* 0x000fc400078f10ff */
[----:B------:R-:W-:Y:S02]  /*8490*/  @!P6 LOP3.LUT R16, R16, 0xfffffffc, RZ, 0xc0, !PT ;  /* 0xfffffffc1010e812 */ /* 0x000fe400078ec0ff */
[----:B------:R-:W-:Y:S02]  /*84a0*/  @!P5 LOP3.LUT R11, R11, 0xfffffffc, RZ, 0xc0, !PT ;  /* 0xfffffffc0b0bd812 */ /* 0x000fe400078ec0ff */
[----:B------:R-:W-:Y:S02]  /*84b0*/  @!P4 LOP3.LUT R10, R10, 0xfffffffc, RZ, 0xc0, !PT ;  /* 0xfffffffc0a0ac812 */ /* 0x000fe400078ec0ff */
[----:B------:R-:W-:Y:S01]  /*84c0*/  @!P0 LOP3.LUT R8, R8, 0xfffffffc, RZ, 0xc0, !PT ;  /* 0xfffffffc08088812 */ /* 0x000fe200078ec0ff */
[C---:B-1----:R-:W-:Y:S01]  /*84d0*/  @!P6 IMAD.WIDE R28, R16.reuse, 0x2, R22 ;  /* 0x00000002101ce825 */ /* 0x042fe200078e0216 */
[----:B------:R-:W-:Y:S01]  /*84e0*/  CS2R R96, SRZ ;  /* 0x0000000000607805 */ /* 0x000fe2000001ff00 */
[----:B------:R-:W-:Y:S02]  /*84f0*/  CS2R R92, SRZ ;  /* 0x00000000005c7805 */ /* 0x000fe4000001ff00 */
[----:B----4-:R-:W-:Y:S01]  /*8500*/  @!P6 IMAD.WIDE R30, R16, 0x2, R20 ;  /* 0x00000002101ee825 */ /* 0x010fe200078e0214 */
[----:B------:R-:W-:Y:S01]  /*8510*/  CS2R R82, SRZ ;  /* 0x0000000000527805 */ /* 0x000fe2000001ff00 */
[----:B------:R-:W-:Y:S01]  /*8520*/  CS2R R80, SRZ ;  /* 0x0000000000507805 */ /* 0x000fe2000001ff00 */
[----:B------:R-:W-:Y:S01]  /*8530*/  CS2R R70, SRZ ;  /* 0x0000000000467805 */ /* 0x000fe2000001ff00 */
[C-C-:B------:R-:W-:Y:S01]  /*8540*/  @!P5 IMAD.WIDE R26, R11.reuse, 0x2, R22.reuse ;  /* 0x000000020b1ad825 */ /* 0x140fe200078e0216 */
[----:B------:R-:W-:Y:S01]  /*8550*/  CS2R R64, SRZ ;  /* 0x0000000000407805 */ /* 0x000fe2000001ff00 */
[----:B------:R-:W-:Y:S01]  /*8560*/  CS2R R68, SRZ ;  /* 0x0000000000447805 */ /* 0x000fe2000001ff00 */
[----:B------:R-:W-:Y:S01]  /*8570*/  CS2R R62, SRZ ;  /* 0x00000000003e7805 */ /* 0x000fe2000001ff00 */
[C---:B------:R-:W-:Y:S01]  /*8580*/  @!P4 IMAD.WIDE R24, R10.reuse, 0x2, R22 ;  /* 0x000000020a18c825 */ /* 0x040fe200078e0216 */
[----:B------:R1:W5:Y:S03]  /*8590*/  @!P6 LD.E.64 R96, [R28.64] ;  /* 0x0000001c1c60e980 */ /* 0x000366000c101b00 */
[--C-:B------:R-:W-:Y:S01]  /*85a0*/  @!P5 IMAD.WIDE R16, R11, 0x2, R20.reuse ;  /* 0x000000020b10d825 */ /* 0x100fe200078e0214 */
[----:B------:R1:W5:Y:S03]  /*85b0*/  @!P6 LD.E.64 R92, [R30.64] ;  /* 0x0000001c1e5ce980 */ /* 0x000366000c101b00 */
[----:B------:R-:W-:Y:S01]  /*85c0*/  @!P4 IMAD.WIDE R10, R10, 0x2, R20 ;  /* 0x000000020a0ac825 */ /* 0x000fe200078e0214 */
[----:B------:R1:W5:Y:S03]  /*85d0*/  @!P5 LD.E.64 R82, [R26.64] ;  /* 0x0000001c1a52d980 */ /* 0x000366000c101b00 */
[C---:B------:R-:W-:Y:S01]  /*85e0*/  @!P0 IMAD.WIDE R22, R8.reuse, 0x2, R22 ;  /* 0x0000000208168825 */ /* 0x040fe200078e0216 */
[----:B------:R1:W5:Y:S03]  /*85f0*/  @!P5 LD.E.64 R80, [R16.64] ;  /* 0x0000001c1050d980 */ /* 0x000366000c101b00 */
[----:B------:R-:W-:Y:S01]  /*8600*/  @!P0 IMAD.WIDE R20, R8, 0x2, R20 ;  /* 0x0000000208148825 */ /* 0x000fe200078e0214 */
[----:B------:R1:W5:Y:S04]  /*8610*/  @!P4 LD.E.64 R70, [R24.64] ;  /* 0x0000001c1846c980 */ /* 0x000368000c101b00 */
[----:B------:R1:W5:Y:S04]  /*8620*/  @!P0 LD.E.64 R64, [R22.64] ;  /* 0x0000001c16408980 */ /* 0x000368000c101b00 */
[----:B------:R1:W5:Y:S04]  /*8630*/  @!P4 LD.E.64 R68, [R10.64] ;  /* 0x0000001c0a44c980 */ /* 0x000368000c101b00 */
[----:B------:R1:W5:Y:S02]  /*8640*/  @!P0 LD.E.64 R62, [R20.64] ;  /* 0x0000001c143e8980 */ /* 0x000364000c101b00 */
.L_x_345:
[----:B--2---:R-:W-:Y:S05]  /*8650*/  BSYNC B0 ;  /* 0x0000000000007941 */ /* 0x004fea0003800000 */
.L_x_344:
[----:B------:R-:W-:Y:S01]  /*8660*/  IADD3 R9, R9, 0x40, RZ ;  /* 0x0000004009097810 */ /* 0x000fe20007ffe0ff */
[----:B-----5:R-:W-:Y:S01]  /*8670*/  IMAD.MOV.U32 R8, RZ, RZ, R64 ;  /* 0x000000ffff087224 */ /* 0x020fe200078e0040 */
[----:B-1----:R1:W2:Y:S01]  /*8680*/  SHFL.IDX PT, R25, R15, 0x1, 0x1c1f ;  /* 0x003c1f000f197f89 */ /* 0x0022a200000e0000 */
[----:B------:R-:W-:Y:S01]  /*8690*/  IMAD.MOV.U32 R11, RZ, RZ, R65 ;  /* 0x000000ffff0b7224 */ /* 0x000fe200078e0041 */
[----:B------:R-:W-:Y:S01]  /*86a0*/  ISETP.GE.AND P0, PT, R9, UR21, PT ;  /* 0x0000001509007c0c */ /* 0x000fe2000bf06270 */
[----:B------:R-:W-:Y:S01]  /*86b0*/  IMAD.MOV.U32 R10, RZ, RZ, R70 ;  /* 0x000000ffff0a7224 */ /* 0x000fe200078e0046 */
[----:B------:R1:W4:Y:S01]  /*86c0*/  SHFL.IDX PT, R24, R14, 0x1, 0x1c1f ;  /* 0x003c1f000e187f89 */ /* 0x00032200000e0000 */
[----:B------:R-:W-:Y:S01]  /*86d0*/  IMAD.MOV.U32 R9, RZ, RZ, R71 ;  /* 0x000000ffff097224 */ /* 0x000fe200078e0047 */
[----:B------:R-:W-:Y:S01]  /*86e0*/  PRMT R51, R11, 0x5410, R8 ;  /* 0x000054100b337816 */ /* 0x000fe20000000008 */
[----:B------:R-:W-:Y:S01]  /*86f0*/  IMAD.MOV.U32 R8, RZ, RZ, R82 ;  /* 0x000000ffff087224 */ /* 0x000fe200078e0052 */
[----:B------:R1:W3:Y:S01]  /*8700*/  SHFL.IDX PT, R21, R13, 0x1, 0x1c1f ;  /* 0x003c1f000d157f89 */ /* 0x0002e200000e0000 */
[----:B------:R-:W-:Y:S01]  /*8710*/  IMAD.MOV.U32 R11, RZ, RZ, R83 ;  /* 0x000000ffff0b7224 */ /* 0x000fe200078e0053 */
[----:B------:R-:W-:Y:S01]  /*8720*/  PRMT R55, R9, 0x5410, R10 ;  /* 0x0000541009377816 */ /* 0x000fe2000000000a */
[----:B------:R-:W-:Y:S01]  /*8730*/  IMAD.MOV.U32 R9, RZ, RZ, R97 ;  /* 0x000000ffff097224 */ /* 0x000fe200078e0061 */
[----:B------:R-:W-:Y:S01]  /*8740*/  PRMT R60, R60, 0x5410, R8 ;  /* 0x000054103c3c7816 */ /* 0x000fe20000000008 */
[----:B------:R-:W-:Y:S01]  /*8750*/  IMAD.MOV.U32 R8, RZ, RZ, R102 ;  /* 0x000000ffff087224 */ /* 0x000fe200078e0066 */
[----:B------:R-:W-:Y:S01]  /*8760*/  MOV R10, R96 ;  /* 0x00000060000a7202 */ /* 0x000fe20000000f00 */
[----:B---3--:R1:W3:Y:S01]  /*8770*/  SHFL.IDX PT, R20, R12, 0x1, 0x1c1f ;  /* 0x003c1f000c147f89 */ /* 0x0082e200000e0000 */
[----:B------:R-:W-:Y:S01]  /*8780*/  PRMT R60, R11, 0x7610, R60 ;  /* 0x000076100b3c7816 */ /* 0x000fe2000000003c */
[----:B------:R-:W-:Y:S01]  /*8790*/  IMAD.MOV.U32 R11, RZ, RZ, R103 ;  /* 0x000000ffff0b7224 */ /* 0x000fe200078e0067 */
[----:B------:R-:W-:Y:S01]  /*87a0*/  PRMT R66, R9, 0x5410, R10 ;  /* 0x0000541009427816 */ /* 0x000fe2000000000a */
[----:B------:R-:W-:Y:S01]  /*87b0*/  IMAD.MOV.U32 R10, RZ, RZ, R86 ;  /* 0x000000ffff0a7224 */ /* 0x000fe200078e0056 */
[----:B------:R-:W-:Y:S01]  /*87c0*/  PRMT R72, R72, 0x5410, R8 ;  /* 0x0000541048487816 */ /* 0x000fe20000000008 */
[----:B------:R-:W-:Y:S01]  /*87d0*/  IMAD.MOV.U32 R8, RZ, RZ, R62 ;  /* 0x000000ffff087224 */ /* 0x000fe200078e003e */
[----:B------:R-:W-:Y:S01]  /*87e0*/  MOV R9, R87 ;  /* 0x0000005700097202 */ /* 0x000fe20000000f00 */
[----:B------:R-:W-:Y:S01]  /*87f0*/  BSSY B0, `(.L_x_346) ;  /* 0x0000060000007945 */ /* 0x000fe20003800000 */
[----:B------:R-:W-:Y:S01]  /*8800*/  PRMT R72, R11, 0x7610, R72 ;  /* 0x000076100b487816 */ /* 0x000fe20000000048 */
[----:B------:R-:W-:Y:S01]  /*8810*/  IMAD.MOV.U32 R11, RZ, RZ, R63 ;  /* 0x000000ffff0b7224 */ /* 0x000fe200078e003f */
[----:B------:R-:W-:Y:S01]  /*8820*/  PRMT R76, R9, 0x5410, R10 ;  /* 0x00005410094c7816 */ /* 0x000fe2000000000a */
[----:B------:R-:W-:Y:S01]  /*8830*/  IMAD.MOV.U32 R10, RZ, RZ, R68 ;  /* 0x000000ffff0a7224 */ /* 0x000fe200078e0044 */
[----:B------:R-:W-:Y:S01]  /*8840*/  PRMT R50, R50, 0x5410, R8 ;  /* 0x0000541032327816 */ /* 0x000fe20000000008 */
[----:B------:R-:W-:Y:S01]  /*8850*/  IMAD.MOV.U32 R9, RZ, RZ, R69 ;  /* 0x000000ffff097224 */ /* 0x000fe200078e0045 */
[----:B------:R-:W-:Y:S01]  /*8860*/  MOV R8, R80 ;  /* 0x0000005000087202 */ /* 0x000fe20000000f00 */
[----:B------:R-:W-:Y:S01]  /*8870*/  CS2R R26, SRZ ;  /* 0x00000000001a7805 */ /* 0x000fe2000001ff00 */
[----:B------:R-:W-:Y:S01]  /*8880*/  PRMT R50, R11, 0x7610, R50 ;  /* 0x000076100b327816 */ /* 0x000fe20000000032 */
[----:B------:R-:W-:Y:S01]  /*8890*/  IMAD.MOV.U32 R11, RZ, RZ, R100 ;  /* 0x000000ffff0b7224 */ /* 0x000fe200078e0064 */
[----:B------:R-:W-:Y:S01]  /*88a0*/  PRMT R54, R9, 0x5410, R10 ;  /* 0x0000541009367816 */ /* 0x000fe2000000000a */
[----:B------:R-:W-:Y:S01]  /*88b0*/  IMAD.MOV.U32 R9, RZ, RZ, R92 ;  /* 0x000000ffff097224 */ /* 0x000fe200078e005c */
[----:B------:R-:W-:Y:S01]  /*88c0*/  PRMT R57, R57, 0x5410, R8 ;  /* 0x0000541039397816 */ /* 0x000fe20000000008 */
[----:B------:R-:W-:Y:S01]  /*88d0*/  IMAD.MOV.U32 R8, RZ, RZ, R93 ;  /* 0x000000ffff087224 */ /* 0x000fe200078e005d */
[----:B------:R-:W-:Y:S01]  /*88e0*/  CS2R R32, SRZ ;  /* 0x0000000000207805 */ /* 0x000fe2000001ff00 */
[----:B------:R-:W-:Y:S01]  /*88f0*/  IMAD.MOV.U32 R10, RZ, RZ, R81 ;  /* 0x000000ffff0a7224 */ /* 0x000fe200078e0051 */
[----:B------:R-:W-:Y:S01]  /*8900*/  CS2R R38, SRZ ;  /* 0x0000000000267805 */ /* 0x000fe2000001ff00 */
[----:B------:R-:W-:Y:S01]  /*8910*/  CS2R R48, SRZ ;  /* 0x0000000000307805 */ /* 0x000fe2000001ff00 */
[----:B------:R-:W-:Y:S01]  /*8920*/  PRMT R61, R8, 0x5410, R9 ;  /* 0x00005410083d7816 */ /* 0x000fe20000000009 */
[----:B------:R-:W-:Y:S01]  /*8930*/  IMAD.MOV.U32 R9, RZ, RZ, R84 ;  /* 0x000000ffff097224 */ /* 0x000fe200078e0054 */
[----:B------:R-:W-:Y:S01]  /*8940*/  PRMT R57, R10, 0x7610, R57 ;  /* 0x000076100a397816 */ /* 0x000fe20000000039 */
[----:B------:R-:W-:Y:S01]  /*8950*/  IMAD.MOV.U32 R8, RZ, RZ, R85 ;  /* 0x000000ffff087224 */ /* 0x000fe200078e0055 */
[----:B------:R-:W-:Y:S01]  /*8960*/  MOV R10, R101 ;  /* 0x00000065000a7202 */ /* 0x000fe20000000f00 */
[----:B------:R-:W-:Y:S01]  /*8970*/  CS2R R58, SRZ ;  /* 0x00000000003a7805 */ /* 0x000fe2000001ff00 */
[----:B------:R-:W-:Y:S01]  /*8980*/  CS2R R16, SRZ ;  /* 0x0000000000107805 */ /* 0x000fe2000001ff00 */
[----:B----4-:R-:W-:Y:S01]  /*8990*/  CS2R R22, SRZ ;  /* 0x0000000000167805 */ /* 0x010fe2000001ff00 */
[----:B------:R-:W-:Y:S01]  /*89a0*/  PRMT R67, R10, 0x5410, R11 ;  /* 0x000054100a437816 */ /* 0x000fe2000000000b */
[----:B------:R-:W-:Y:S01]  /*89b0*/  CS2R R30, SRZ ;  /* 0x00000000001e7805 */ /* 0x000fe2000001ff00 */
[----:B------:R-:W-:Y:S01]  /*89c0*/  PRMT R75, R8, 0x5410, R9 ;  /* 0x00005410084b7816 */ /* 0x000fe20000000009 */
[----:B------:R-:W-:Y:S01]  /*89d0*/  CS2R R36, SRZ ;  /* 0x0000000000247805 */ /* 0x000fe2000001ff00 */
[----:B------:R-:W-:Y:S01]  /*89e0*/  CS2R R42, SRZ ;  /* 0x00000000002a7805 */ /* 0x000fe2000001ff00 */
[----:B------:R-:W-:Y:S01]  /*89f0*/  CS2R R52, SRZ ;  /* 0x0000000000347805 */ /* 0x000fe2000001ff00 */
[----:B------:R-:W-:Y:S05]  /*8a00*/  @P0 BRA `(.L_x_347) ;  /* 0x000003e000000947 */ /* 0x000fea0003800000 */
[C---:B-123--:R-:W-:Y:S01]  /*8a10*/  IADD3 R8, R74.reuse, 0x10, RZ ;  /* 0x000000104a087810 */ /* 0x04efe20007ffe0ff */
        /* <DEDUP_REMOVED lines=11> */
[C---:B------:R-:W-:Y:S01]  /*8ad0*/  @!P4 IMAD.WIDE R10, R74.reuse, 0x2, R20 ;  /* 0x000000024a0ac825 */ /* 0x040fe200078e0214 */
[----:B------:R-:W-:Y:S01]  /*8ae0*/  IADD3 R13, R74, 0x50, RZ ;  /* 0x000000504a0d7810 */ /* 0x000fe20007ffe0ff */
[----:B------:R1:W5:Y:S01]  /*8af0*/  @!P4 LD.E.64 R58, [R18.64] ;  /* 0x0000001c123ac980 */ /* 0x000362000c101b00 */
[----:B------:R-:W-:Y:S02]  /*8b00*/  @!P0 LEA.HI R9, R9, R8, RZ, 0x2 ;  /* 0x0000000809098211 */ /* 0x000fe400078f10ff */
[----:B------:R-:W-:Y:S01]  /*8b10*/  ISETP.GE.AND P6, PT, R14, c[0x0][0x27c], PT ;  /* 0x00009f000e007a0c */ /* 0x000fe20003fc6270 */
[----:B------:R2:W5:Y:S01]  /*8b20*/  @!P4 LD.E.64 R52, [R10.64] ;  /* 0x0000001c0a34c980 */ /* 0x000562000c101b00 */
[----:B------:R-:W-:-:S05]  /*8b30*/  @!P0 LOP3.LUT R9, R9, 0xfffffffc, RZ, 0xc0, !PT ;  /* 0xfffffffc09098812 */ /* 0x000fca00078ec0ff */
[----:B------:R-:W-:-:S04]  /*8b40*/  @!P0 IMAD.WIDE R16, R9, 0x2, R24 ;  /* 0x0000000209108825 */ /* 0x000fc800078e0218 */
[----:B------:R-:W-:Y:S01]  /*8b50*/  @!P0 IMAD.WIDE R8, R9, 0x2, R20 ;  /* 0x0000000209088825 */ /* 0x000fe200078e0214 */
[----:B------:R3:W5:Y:S01]  /*8b60*/  @!P0 LD.E.64 R48, [R16.64] ;  /* 0x0000001c10308980 */ /* 0x000762000c101b00 */
[----:B------:R-:W-:Y:S02]  /*8b70*/  ISETP.GE.AND P5, PT, R15, c[0x0][0x27c], PT ;  /* 0x00009f000f007a0c */ /* 0x000fe40003fa6270 */
[----:B------:R-:W-:Y:S01]  /*8b80*/  ISETP.GE.AND P4, PT, R12, c[0x0][0x27c], PT ;  /* 0x00009f000c007a0c */ /* 0x000fe20003f86270 */
[----:B------:R4:W5:Y:S01]  /*8b90*/  @!P0 LD.E.64 R42, [R8.64] ;  /* 0x0000001c082a8980 */ /* 0x000962000c101b00 */
[----:B------:R-:W-:Y:S02]  /*8ba0*/  ISETP.GE.AND P0, PT, R13, c[0x0][0x27c], PT ;  /* 0x00009f000d007a0c */ /* 0x000fe40003f06270 */
[----:B--2---:R-:W-:-:S07]  /*8bb0*/  @!P6 SHF.R.S32.HI R11, RZ, 0x1f, R14 ;  /* 0x0000001fff0be819 */ /* 0x004fce000001140e */
[----:B------:R-:W-:Y:S02]  /*8bc0*/  @!P5 SHF.R.S32.HI R10, RZ, 0x1f, R15 ;  /* 0x0000001fff0ad819 */ /* 0x000fe4000001140f */
[----:B------:R-:W-:Y:S02]  /*8bd0*/  @!P6 LEA.HI R11, R11, R14, RZ, 0x2 ;  /* 0x0000000e0b0be211 */ /* 0x000fe400078f10ff */
[----:B------:R-:W-:Y:S02]  /*8be0*/  @!P5 LEA.HI R10, R10, R15, RZ, 0x2 ;  /* 0x0000000f0a0ad211 */ /* 0x000fe400078f10ff */
[----:B----4-:R-:W-:Y:S02]  /*8bf0*/  @!P4 SHF.R.S32.HI R9, RZ, 0x1f, R12 ;  /* 0x0000001fff09c819 */ /* 0x010fe4000001140c */
[----:B------:R-:W-:Y:S02]  /*8c00*/  @!P0 SHF.R.S32.HI R8, RZ, 0x1f, R13 ;  /* 0x0000001fff088819 */ /* 0x000fe4000001140d */
[----:B------:R-:W-:-:S02]  /*8c10*/  @!P4 LEA.HI R9, R9, R12, RZ, 0x2 ;  /* 0x0000000c0909c211 */ /* 0x000fc400078f10ff */
[----:B------:R-:W-:Y:S02]  /*8c20*/  @!P0 LEA.HI R8, R8, R13, RZ, 0x2 ;  /* 0x0000000d08088211 */ /* 0x000fe400078f10ff */
[----:B------:R-:W-:Y:S02]  /*8c30*/  @!P6 LOP3.LUT R11, R11, 0xfffffffc, RZ, 0xc0, !PT ;  /* 0xfffffffc0b0be812 */ /* 0x000fe400078ec0ff */
[----:B------:R-:W-:Y:S02]  /*8c40*/  @!P5 LOP3.LUT R10, R10, 0xfffffffc, RZ, 0xc0, !PT ;  /* 0xfffffffc0a0ad812 */ /* 0x000fe400078ec0ff */
[----:B------:R-:W-:Y:S02]  /*8c50*/  @!P4 LOP3.LUT R9, R9, 0xfffffffc, RZ, 0xc0, !PT ;  /* 0xfffffffc0909c812 */ /* 0x000fe400078ec0ff */
[----:B------:R-:W-:Y:S01]  /*8c60*/  @!P0 LOP3.LUT R8, R8, 0xfffffffc, RZ, 0xc0, !PT ;  /* 0xfffffffc08088812 */ /* 0x000fe200078ec0ff */
[--C-:B------:R-:W-:Y:S01]  /*8c70*/  @!P6 IMAD.WIDE R34, R11, 0x2, R24.reuse ;  /* 0x000000020b22e825 */ /* 0x100fe200078e0218 */
[----:B------:R-:W-:Y:S01]  /*8c80*/  CS2R R38, SRZ ;  /* 0x0000000000267805 */ /* 0x000fe2000001ff00 */
[----:B------:R-:W-:Y:S01]  /*8c90*/  CS2R R36, SRZ ;  /* 0x0000000000247805 */ /* 0x000fe2000001ff00 */
[----:B------:R-:W-:Y:S01]  /*8ca0*/  CS2R R32, SRZ ;  /* 0x0000000000207805 */ /* 0x000fe2000001ff00 */
[--C-:B------:R-:W-:Y:S01]  /*8cb0*/  @!P5 IMAD.WIDE R28, R10, 0x2, R24.reuse ;  /* 0x000000020a1cd825 */ /* 0x100fe200078e0218 */
[----:B------:R-:W-:Y:S01]  /*8cc0*/  CS2R R30, SRZ ;  /* 0x00000000001e7805 */ /* 0x000fe2000001ff00 */
[----:B------:R-:W-:Y:S01]  /*8cd0*/  CS2R R26, SRZ ;  /* 0x00000000001a7805 */ /* 0x000fe2000001ff00 */
[----:B-1----:R-:W-:Y:S01]  /*8ce0*/  CS2R R18, SRZ ;  /* 0x0000000000127805 */ /* 0x002fe2000001ff00 */
[--C-:B------:R-:W-:Y:S01]  /*8cf0*/  @!P4 IMAD.WIDE R12, R9, 0x2, R24.reuse ;  /* 0x00000002090cc825 */ /* 0x100fe200078e0218 */
[----:B------:R-:W-:Y:S01]  /*8d00*/  CS2R R22, SRZ ;  /* 0x0000000000167805 */ /* 0x000fe2000001ff00 */
[----:B---3--:R-:W-:Y:S01]  /*8d10*/  CS2R R16, SRZ ;  /* 0x0000000000107805 */ /* 0x008fe2000001ff00 */
[----:B------:R1:W5:Y:S01]  /*8d20*/  @!P6 LD.E.64 R38, [R34.64] ;  /* 0x0000001c2226e980 */ /* 0x000362000c101b00 */
[----:B------:R-:W-:-:S03]  /*8d30*/  @!P0 IMAD.WIDE R24, R8, 0x2, R24 ;  /* 0x0000000208188825 */ /* 0x000fc600078e0218 */
        /* <DEDUP_REMOVED lines=8> */
[----:B------:R1:W5:Y:S04]  /*8dc0*/  @!P5 LD.E.64 R30, [R10.64] ;  /* 0x0000001c0a1ed980 */ /* 0x000368000c101b00 */
[----:B------:R1:W5:Y:S04]  /*8dd0*/  @!P4 LD.E.64 R22, [R14.64] ;  /* 0x0000001c0e16c980 */ /* 0x000368000c101b00 */
[----:B------:R1:W5:Y:S02]  /*8de0*/  @!P0 LD.E.64 R16, [R8.64] ;  /* 0x0000001c08108980 */ /* 0x000364000c101b00 */
.L_x_347:
[----:B-123--:R-:W-:Y:S05]  /*8df0*/  BSYNC B0 ;  /* 0x0000000000007941 */ /* 0x00efea0003800000 */
.L_x_346:
[----:B-----5:R-:W-:Y:S01]  /*8e00*/  IMAD.MOV.U32 R10, RZ, RZ, R18 ;  /* 0x000000ffff0a7224 */ /* 0x020fe200078e0012 */
[----:B------:R-:W-:Y:S01]  /*8e10*/  UIADD3 UR4, -UR18, UR21, URZ ;  /* 0x0000001512047290 */ /* 0x000fe2000fffe13f */
[----:B------:R-:W-:Y:S01]  /*8e20*/  IMAD.MOV.U32 R8, RZ, RZ, R19 ;  /* 0x000000ffff087224 */ /* 0x000fe200078e0013 */
[----:B------:R-:W-:-:S04]  /*8e30*/  DEPBAR.LE SB0, 0x1 ;  /* 0x000080400000791a */ /* 0x000fc80000000000 */
[----:B------:R-:W-:Y:S01]  /*8e40*/  PRMT R13, R8, 0x5410, R10 ;  /* 0x00005410080d7816 */ /* 0x000fe2000000000a */
[----:B------:R-:W-:Y:S01]  /*8e50*/  IMAD.MOV.U32 R9, RZ, RZ, R26 ;  /* 0x000000ffff097224 */ /* 0x000fe200078e001a */
[----:B------:R-:W-:Y:S01]  /*8e60*/  UISETP.LT.AND UP0, UPT, UR4, 0x80, UPT ;  /* 0x000000800400788c */ /* 0x000fe2000bf01270 */
[----:B------:R-:W-:Y:S01]  /*8e70*/  IMAD.MOV.U32 R10, RZ, RZ, R27 ;  /* 0x000000ffff0a7224 */ /* 0x000fe200078e001b */
[----:B------:R-:W-:Y:S01]  /*8e80*/  BSSY B1, `(.L_x_348) ;  /* 0x000014e000017945 */ /* 0x000fe20003800000 */
[----:B------:R-:W-:Y:S01]  /*8e90*/  IMAD.MOV.U32 R8, RZ, RZ, R32 ;  /* 0x000000ffff087224 */ /* 0x000fe200078e0020 */
[----:B------:R-:W-:Y:S01]  /*8ea0*/  USEL UR4, UR4, 0x80, UP0 ;  /* 0x0000008004047887 */ /* 0x000fe20008000000 */
[----:B------:R-:W-:Y:S01]  /*8eb0*/  IMAD.MOV.U32 R11, RZ, RZ, R17 ;  /* 0x000000ffff0b7224 */ /* 0x000fe200078e0011 */
[----:B------:R-:W-:Y:S01]  /*8ec0*/  PRMT R21, R10, 0x5410, R9 ;  /* 0x000054100a157816 */ /* 0x000fe20000000009 */
[----:B------:R-:W-:Y:S02]  /*8ed0*/  IMAD.MOV.U32 R9, RZ, RZ, R33 ;  /* 0x000000ffff097224 */ /* 0x000fe400078e0021 */
[----:B------:R-:W-:Y:S01]  /*8ee0*/  IMAD.MOV.U32 R10, RZ, RZ, R39 ;  /* 0x000000ffff0a7224 */ /* 0x000fe200078e0027 */
[----:B------:R-:W-:Y:S01]  /*8ef0*/  BAR.SYNC.DEFER_BLOCKING 0x0 ;  /* 0x0000000000007b1d */ /* 0x000fe20000010000 */
[----:B------:R-:W-:-:S02]  /*8f00*/  ISETP.GE.AND P0, PT, R73, UR4, PT ;  /* 0x0000000449007c0c */ /* 0x000fc4000bf06270 */
[----:B------:R-:W-:Y:S01]  /*8f10*/  PRMT R25, R9, 0x5410, R8 ;  /* 0x0000541009197816 */ /* 0x000fe20000000008 */
[----:B------:R-:W-:Y:S01]  /*8f20*/  IMAD.MOV.U32 R8, RZ, RZ, R38 ;  /* 0x000000ffff087224 */ /* 0x000fe200078e0026 */
[----:B------:R-:W-:Y:S01]  /*8f30*/  PRMT R28, R28, 0x5410, R10 ;  /* 0x000054101c1c7816 */ /* 0x000fe2000000000a */
[----:B------:R-:W-:Y:S02]  /*8f40*/  IMAD.MOV.U32 R9, RZ, RZ, R48 ;  /* 0x000000ffff097224 */ /* 0x000fe400078e0030 */
[----:B------:R-:W-:Y:S01]  /*8f50*/  IMAD.MOV.U32 R10, RZ, RZ, R58 ;  /* 0x000000ffff0a7224 */ /* 0x000fe200078e003a */
[----:B------:R-:W-:Y:S01]  /*8f60*/  PRMT R29, R8, 0x7610, R29 ;  /* 0x00007610081d7816 */ /* 0x000fe2000000001d */
[----:B------:R-:W-:-:S05]  /*8f70*/  IMAD.MOV.U32 R8, RZ, RZ, R49 ;  /* 0x000000ffff087224 */ /* 0x000fca00078e0031 */
[----:B------:R-:W-:Y:S01]  /*8f80*/  PRMT R34, R8, 0x5410, R9 ;  /* 0x0000541008227816 */ /* 0x000fe20000000009 */
[----:B------:R-:W-:Y:S02]  /*8f90*/  IMAD.MOV.U32 R9, RZ, RZ, R59 ;  /* 0x000000ffff097224 */ /* 0x000fe400078e003b */
[----:B------:R-:W-:-:S03]  /*8fa0*/  IMAD.MOV.U32 R8, RZ, RZ, R16 ;  /* 0x000000ffff087224 */ /* 0x000fc600078e0010 */
[----:B------:R-:W-:Y:S01]  /*8fb0*/  PRMT R40, R9, 0x5410, R10 ;  /* 0x0000541009287816 */ /* 0x000fe2000000000a */
[----:B------:R-:W-:Y:S01]  /*8fc0*/  IMAD.MOV.U32 R9, RZ, RZ, R22 ;  /* 0x000000ffff097224 */ /* 0x000fe200078e0016 */
[----:B------:R-:W-:Y:S02]  /*8fd0*/  SHF.R.S32.HI R10, RZ, 0x1f, R73 ;  /* 0x0000001fff0a7819 */ /* 0x000fe40000011449 */
[----:B------:R-:W-:Y:S01]  /*8fe0*/  PRMT R12, R12, 0x5410, R8 ;  /* 0x000054100c0c7816 */ /* 0x000fe20000000008 */
[----:B------:R-:W-:Y:S01]  /*8ff0*/  IMAD.MOV.U32 R8, RZ, RZ, R23 ;  /* 0x000000ffff087224 */ /* 0x000fe200078e0017 */
[----:B------:R-:W-:Y:S02]  /*9000*/  LEA.HI R10, R10, R73, RZ, 0x3 ;  /* 0x000000490a0a7211 */ /* 0x000fe400078f18ff */
[----:B------:R-:W-:Y:S01]  /*9010*/  PRMT R12, R11, 0x7610, R12 ;  /* 0x000076100b0c7816 */ /* 0x000fe2000000000c */
[----:B------:R-:W-:Y:S01]  /*9020*/  IMAD.MOV.U32 R11, RZ, RZ, R31 ;  /* 0x000000ffff0b7224 */ /* 0x000fe200078e001f */
[----:B------:R-:W-:-:S02]  /*9030*/  LOP3.LUT R10, R10, 0xfffffff8, RZ, 0xc0, !PT ;  /* 0xfffffff80a0a7812 */ /* 0x000fc400078ec0ff */
[----:B------:R-:W-:Y:S01]  /*9040*/  PRMT R20, R8, 0x5410, R9 ;  /* 0x0000541008147816 */ /* 0x000fe20000000009 */
[----:B------:R-:W-:Y:S02]  /*9050*/  IMAD.MOV.U32 R8, RZ, RZ, R30 ;  /* 0x000000ffff087224 */ /* 0x000fe400078e001e */
[----:B------:R-:W-:Y:S02]  /*9060*/  IMAD.IADD R9, R73, 0x1, -R10 ;  /* 0x0000000149097824 */ /* 0x000fe400078e0a0a */
[----:B------:R-:W-:Y:S01]  /*9070*/  IMAD.MOV.U32 R10, RZ, RZ, R36 ;  /* 0x000000ffff0a7224 */ /* 0x000fe200078e0024 */
[----:B------:R-:W-:Y:S01]  /*9080*/  PRMT R24, R11, 0x5410, R8 ;  /* 0x000054100b187816 */ /* 0x000fe20000000008 */
[C---:B------:R-:W-:Y:S01]  /*9090*/  IMAD.SHL.U32 R8, R9.reuse, 0x40, RZ ;  /* 0x0000004009087824 */ /* 0x040fe200078e00ff */
[----:B------:R-:W-:Y:S02]  /*90a0*/  LOP3.LUT P4, RZ, R9, 0x4, RZ, 0xc0, !PT ;  /* 0x0000000409ff7812 */ /* 0x000fe4000788c0ff */
[----:B------:R-:W-:-:S02]  /*90b0*/  PRMT R28, R10, 0x7610, R28 ;  /* 0x000076100a1c7816 */ /* 0x000fc4000000001c */
[----:B------:R-:W-:Y:S01]  /*90c0*/  LOP3.LUT R9, R8, 0x1c0, RZ, 0xc0, !PT ;  /* 0x000001c008097812 */ /* 0x000fe200078ec0ff */
[----:B------:R-:W-:-:S03]  /*90d0*/  IMAD.MOV.U32 R8, RZ, RZ, R42 ;  /* 0x000000ffff087224 */ /* 0x000fc600078e002a */
[----:B------:R-:W-:Y:S02]  /*90e0*/  LOP3.LUT R11, R9, 0x18, R56, 0xf8, !PT ;  /* 0x00000018090b7812 */ /* 0x000fe400078ef838 */
[----:B------:R-:W-:Y:S01]  /*90f0*/  SHF.R.U32.HI R10, RZ, 0x3, R9 ;  /* 0x00000003ff0a7819 */ /* 0x000fe20000011609 */
[----:B------:R-:W-:Y:S01]  /*9100*/  IMAD.MOV.U32 R9, RZ, RZ, R37 ;  /* 0x000000ffff097224 */ /* 0x000fe200078e0025 */
[----:B------:R-:W-:Y:S01]  /*9110*/  PRMT R35, R35, 0x5410, R8 ;  /* 0x0000541023237816 */ /* 0x000fe20000000008 */
[----:B------:R-:W-:Y:S01]  /*9120*/  IMAD.MOV.U32 R8, RZ, RZ, R53 ;  /* 0x000000ffff087224 */ /* 0x000fe200078e0035 */
[----:B------:R-:W-:Y:S02]  /*9130*/  LOP3.LUT R10, R11, R10, RZ, 0x3c, !PT ;  /* 0x0000000a0b0a7212 */ /* 0x000fe400078e3cff */
[----:B------:R-:W-:Y:S01]  /*9140*/  PRMT R29, R29, 0x5410, R9 ;  /* 0x000054101d1d7816 */ /* 0x000fe20000000009 */
[----:B------:R-:W-:Y:S02]  /*9150*/  IMAD.MOV.U32 R9, RZ, RZ, R52 ;  /* 0x000000ffff097224 */ /* 0x000fe400078e0034 */
[----:B------:R-:W-:-:S02]  /*9160*/  IMAD R15, R89, 0x200, R10 ;  /* 0x00000200590f7824 */ /* 0x000fc400078e020a */
[----:B------:R-:W-:Y:S01]  /*9170*/  IMAD.MOV.U32 R10, RZ, RZ, R43 ;  /* 0x000000ffff0a7224 */ /* 0x000fe200078e002b */
[----:B------:R-:W-:Y:S02]  /*9180*/  PRMT R41, R8, 0x5410, R9 ;  /* 0x0000541008297816 */ /* 0x000fe40000000009 */
[C---:B------:R-:W-:Y:S02]  /*9190*/  IADD3 R14, R15.reuse, 0x20, RZ ;  /* 0x000000200f0e7810 */ /* 0x040fe40007ffe0ff */
[C---:B------:R-:W-:Y:S02]  /*91a0*/  @P4 IADD3 R14, R15.reuse, -0x20, RZ ;  /* 0xffffffe00f0e4810 */ /* 0x040fe40007ffe0ff */
[----:B------:R-:W-:Y:S02]  /*91b0*/  PRMT R35, R10, 0x7610, R35 ;  /* 0x000076100a237816 */ /* 0x000fe40000000023 */
[----:B------:R-:W-:Y:S02]  /*91c0*/  LEA R15, R15, 0xc100, 0x1 ;  /* 0x0000c1000f0f7811 */ /* 0x000fe400078e08ff */
[----:B------:R-:W-:Y:S01]  /*91d0*/  LEA R14, R14, 0xc100, 0x1 ;  /* 0x0000c1000e0e7811 */ /* 0x000fe200078e08ff */
[----:B------:R-:W-:Y:S05]  /*91e0*/  @P0 BRA `(.L_x_349) ;  /* 0x0000117000000947 */ /* 0x000fea0003800000 */
[----:B------:R-:W-:Y:S01]  /*91f0*/  ISETP.GE.AND P0, PT, R74, c[0x0][0x27c], PT ;  /* 0x00009f004a007a0c */ /* 0x000fe20003f06270 */
[----:B------:R-:W-:-:S12]  /*9200*/  BSSY B0, `(.L_x_350) ;  /* 0x000002c000007945 */ /* 0x000fd80003800000 */
[----:B------:R-:W-:Y:S05]  /*9210*/  @P0 BRA `(.L_x_351) ;  /* 0x000002a000000947 */ /* 0x000fea0003800000 */
[----:B------:R-:W1:Y:S01]  /*9220*/  LDS.128 R8, [R15] ;  /* 0x000000000f087984 */ /* 0x000e620000000c00 */
[--C-:B------:R-:W-:Y:S01]  /*9230*/  SHF.R.U64 R84, R84, 0x10, R85.reuse ;  /* 0x0000001054547819 */ /* 0x100fe20000001255 */
[--C-:B------:R-:W-:Y:S01]  /*9240*/  HADD2.F32 R91, -RZ, R75.reuse.H1_H1 ;  /* 0x3000004bff5b7230 */ /* 0x100fe20000004100 */
[----:B------:R-:W-:Y:S01]  /*9250*/  SHF.R.U32.HI R85, RZ, 0x10, R85 ;  /* 0x00000010ff557819 */ /* 0x000fe20000011655 */
[----:B------:R-:W-:Y:S01]  /*9260*/  HADD2.F32 R75, -RZ, R75.H0_H0 ;  /* 0x2000004bff4b7230 */ /* 0x000fe20000004100 */
[--C-:B------:R-:W-:Y:S01]  /*9270*/  SHF.R.U64 R56, R86, 0x10, R87.reuse ;  /* 0x0000001056387819 */ /* 0x100fe20000001257 */
[----:B------:R-:W-:Y:S01]  /*9280*/  HADD2.F32 R84, -RZ, R84.H0_H0 ;  /* 0x20000054ff547230 */ /* 0x000fe20000004100 */
[----:B------:R-:W-:Y:S01]  /*9290*/  SHF.R.U32.HI R79, RZ, 0x10, R87 ;  /* 0x00000010ff4f7819 */ /* 0x000fe20000011657 */
[----:B------:R-:W-:Y:S02]  /*92a0*/  HADD2.F32 R85, -RZ, R85.H0_H0 ;  /* 0x20000055ff557230 */ /* 0x000fe40000004100 */
[----:B------:R-:W-:-:S02]  /*92b0*/  HADD2.F32 R95, -RZ, R76.H1_H1 ;  /* 0x3000004cff5f7230 */ /* 0x000fc40000004100 */
[----:B------:R-:W-:Y:S02]  /*92c0*/  HADD2.F32 R94, -RZ, R79.H0_H0 ;  /* 0x2000004fff5e7230 */ /* 0x000fe40000004100 */
[--C-:B-1----:R-:W-:Y:S02]  /*92d0*/  HADD2.F32 R86, -RZ, R11.reuse.H0_H0 ;  /* 0x2000000bff567230 */ /* 0x102fe40000004100 */
[----:B------:R-:W-:Y:S02]  /*92e0*/  HADD2.F32 R11, -RZ, R11.H1_H1 ;  /* 0x3000000bff0b7230 */ /* 0x000fe40000004100 */
[--C-:B------:R-:W-:Y:S02]  /*92f0*/  HADD2.F32 R87, -RZ, R8.reuse.H0_H0 ;  /* 0x20000008ff577230 */ /* 0x100fe40000004100 */
[----:B------:R-:W-:Y:S01]  /*9300*/  HADD2.F32 R88, -RZ, R8.H1_H1 ;  /* 0x30000008ff587230 */ /* 0x000fe20000004100 */
[CC--:B------:R-:W-:Y:S01]  /*9310*/  FMUL.FTZ R79, R11.reuse, R85.reuse ;  /* 0x000000550b4f7220 */ /* 0x0c0fe20000410000 */
[--C-:B------:R-:W-:Y:S01]  /*9320*/  HADD2.F32 R8, -RZ, R10.reuse.H0_H0 ;  /* 0x2000000aff087230 */ /* 0x100fe20000004100 */
[C---:B------:R-:W-:Y:S01]  /*9330*/  FMUL.FTZ R85, R86.reuse, R85 ;  /* 0x0000005556557220 */ /* 0x040fe20000410000 */
[--C-:B------:R-:W-:Y:S01]  /*9340*/  HADD2.F32 R90, -RZ, R9.reuse.H0_H0 ;  /* 0x20000009ff5a7230 */ /* 0x100fe20000004100 */
[-C--:B------:R-:W-:Y:S01]  /*9350*/  FFMA.FTZ R79, R86, R94.reuse, -R79 ;  /* 0x0000005e564f7223 */ /* 0x080fe2000001084f */
[----:B------:R-:W-:Y:S01]  /*9360*/  HADD2.F32 R10, -RZ, R10.H1_H1 ;  /* 0x3000000aff0a7230 */ /* 0x000fe20000004100 */
[----:B------:R-:W-:Y:S01]  /*9370*/  FFMA.FTZ R94, R11, R94, R85 ;  /* 0x0000005e0b5e7223 */ /* 0x000fe20000010055 */
[----:B------:R-:W-:Y:S01]  /*9380*/  HADD2.F32 R9, -RZ, R9.H1_H1 ;  /* 0x30000009ff097230 */ /* 0x000fe20000004100 */
[-C--:B------:R-:W-:Y:S01]  /*9390*/  FMUL.FTZ R98, R88, R91.reuse ;  /* 0x0000005b58627220 */ /* 0x080fe20000410000 */
[----:B------:R-:W-:Y:S01]  /*93a0*/  HADD2.F32 R11, -RZ, R76.H0_H0 ;  /* 0x2000004cff0b7230 */ /* 0x000fe20000004100 */
[----:B------:R-:W-:Y:S01]  /*93b0*/  FMUL.FTZ R91, R87, R91 ;  /* 0x0000005b575b7220 */ /* 0x000fe20000410000 */
[----:B------:R-:W-:Y:S01]  /*93c0*/  HADD2.F32 R76, -RZ, R56.H0_H0 ;  /* 0x20000038ff4c7230 */ /* 0x000fe20000004100 */
[----:B------:R-:W-:-:S02]  /*93d0*/  FMUL.FTZ R56, R10, R75 ;  /* 0x0000004b0a387220 */ /* 0x000fc40000410000 */
[-C--:B------:R-:W-:Y:S02]  /*93e0*/  FMUL.FTZ R85, R9, R84.reuse ;  /* 0x0000005409557220 */ /* 0x080fe40000410000 */
[----:B------:R-:W-:Y:S02]  /*93f0*/  FMUL.FTZ R75, R8, R75 ;  /* 0x0000004b084b7220 */ /* 0x000fe40000410000 */
[----:B------:R-:W-:Y:S02]  /*9400*/  FMUL.FTZ R84, R90, R84 ;  /* 0x000000545a547220 */ /* 0x000fe40000410000 */
[-C--:B------:R-:W-:Y:S02]  /*9410*/  FFMA.FTZ R98, R87, R95.reuse, -R98 ;  /* 0x0000005f57627223 */ /* 0x080fe40000010862 */
[----:B------:R-:W-:Y:S02]  /*9420*/  FFMA.FTZ R91, R88, R95, R91 ;  /* 0x0000005f585b7223 */ /* 0x000fe4000001005b */
[----:B------:R-:W-:-:S02]  /*9430*/  FFMA.FTZ R56, R8, R11, -R56 ;  /* 0x0000000b08387223 */ /* 0x000fc40000010838 */
[----:B------:R-:W-:Y:S01]  /*9440*/  FFMA.FTZ R75, R10, R11, R75 ;  /* 0x0000000b0a4b7223 */ /* 0x000fe2000001004b */
[----:B------:R-:W-:Y:S01]  /*9450*/  F2FP.PACK_AB R11, R94, R79 ;  /* 0x0000004f5e0b723e */ /* 0x000fe200000000ff */
[----:B------:R-:W-:Y:S01]  /*9460*/  FFMA.FTZ R85, R90, R76, -R85 ;  /* 0x0000004c5a557223 */ /* 0x000fe20000010855 */
[----:B------:R-:W-:Y:S01]  /*9470*/  F2FP.PACK_AB R8, R91, R98 ;  /* 0x000000625b08723e */ /* 0x000fe200000000ff */
[----:B------:R-:W-:Y:S01]  /*9480*/  FFMA.FTZ R84, R9, R76, R84 ;  /* 0x0000004c09547223 */ /* 0x000fe20000010054 */
[----:B------:R-:W-:-:S04]  /*9490*/  F2FP.PACK_AB R10, R75, R56 ;  /* 0x000000384b0a723e */ /* 0x000fc800000000ff */
[----:B------:R-:W-:-:S05]  /*94a0*/  F2FP.PACK_AB R9, R84, R85 ;  /* 0x000000555409723e */ /* 0x000fca00000000ff */
[----:B------:R1:W-:Y:S02]  /*94b0*/  STS.128 [R15], R8 ;  /* 0x000000080f007388 */ /* 0x0003e40000000c00 */
.L_x_351:
[----:B------:R-:W-:Y:S05]  /*94c0*/  BSYNC B0 ;  /* 0x0000000000007941 */ /* 0x000fea0003800000 */
.L_x_350:
[----:B-1----:R-:W-:Y:S01]  /*94d0*/  IADD3 R8, R74, 0x10, RZ ;  /* 0x000000104a087810 */ /* 0x002fe20007ffe0ff */
[----:B------:R-:W-:Y:S03]  /*94e0*/  BSSY B0, `(.L_x_352) ;  /* 0x000002d000007945 */ /* 0x000fe60003800000 */
[----:B------:R-:W-:-:S13]  /*94f0*/  ISETP.GE.AND P0, PT, R8, c[0x0][0x27c], PT ;  /* 0x00009f0008007a0c */ /* 0x000fda0003f06270 */
[----:B------:R-:W-:Y:S05]  /*9500*/  @P0 BRA `(.L_x_353) ;  /* 0x000002a000000947 */ /* 0x000fea0003800000 */
[----:B------:R-:W1:Y:S01]  /*9510*/  LDS.128 R8, [R14] ;  /* 0x000000000e087984 */ /* 0x000e620000000c00 */
[--C-:B------:R-:W-:Y:S01]  /*9520*/  SHF.R.U64 R75, R100, 0x10, R101.reuse ;  /* 0x00000010644b7819 */ /* 0x100fe20000001265 */
[--C-:B------:R-:W-:Y:S01]  /*9530*/  HADD2.F32 R86, -RZ, R67.reuse.H1_H1 ;  /* 0x30000043ff567230 */ /* 0x100fe20000004100 */
[----:B------:R-:W-:Y:S01]  /*9540*/  SHF.R.U32.HI R100, RZ, 0x10, R101 ;  /* 0x00000010ff647819 */ /* 0x000fe20000011665 */
[----:B------:R-:W-:Y:S01]  /*9550*/  HADD2.F32 R67, -RZ, R67.H0_H0 ;  /* 0x20000043ff437230 */ /* 0x000fe20000004100 */
[--C-:B------:R-:W-:Y:S01]  /*9560*/  SHF.R.U64 R56, R102, 0x10, R103.reuse ;  /* 0x0000001066387819 */ /* 0x100fe20000001267 */
[----:B------:R-:W-:Y:S01]  /*9570*/  HADD2.F32 R88, -RZ, R72.H1_H1 ;  /* 0x30000048ff587230 */ /* 0x000fe20000004100 */
[----:B------:R-:W-:Y:S01]  /*9580*/  SHF.R.U32.HI R102, RZ, 0x10, R103 ;  /* 0x00000010ff667819 */ /* 0x000fe20000011667 */
[----:B------:R-:W-:-:S04]  /*9590*/  HADD2.F32 R100, -RZ, R100.H0_H0 ;  /* 0x20000064ff647230 */ /* 0x000fc80000004100 */
        /* <DEDUP_REMOVED lines=15> */
[C---:B------:R-:W-:Y:S01]  /*9690*/  FMUL.FTZ R91, R79.reuse, R86 ;  /* 0x000000564f5b7220 */ /* 0x040fe20000410000 */
[----:B------:R-:W-:Y:S01]  /*96a0*/  HADD2.F32 R11, -RZ, R72.H0_H0 ;  /* 0x20000048ff0b7230 */ /* 0x000fe20000004100 */
[----:B------:R-:W-:Y:S01]  /*96b0*/  FFMA.FTZ R90, R79, R88, -R90 ;  /* 0x000000584f5a7223 */ /* 0x000fe2000001085a */
[----:B------:R-:W-:Y:S01]  /*96c0*/  HADD2.F32 R72, -RZ, R56.H0_H0 ;  /* 0x20000038ff487230 */ /* 0x000fe20000004100 */
[----:B------:R-:W-:-:S02]  /*96d0*/  FMUL.FTZ R56, R10, R67 ;  /* 0x000000430a387220 */ /* 0x000fc40000410000 */
[-C--:B------:R-:W-:Y:S02]  /*96e0*/  FMUL.FTZ R75, R9, R76.reuse ;  /* 0x0000004c094b7220 */ /* 0x080fe40000410000 */
[----:B------:R-:W-:Y:S02]  /*96f0*/  FMUL.FTZ R67, R8, R67 ;  /* 0x0000004308437220 */ /* 0x000fe40000410000 */
[C---:B------:R-:W-:Y:S02]  /*9700*/  FMUL.FTZ R76, R85.reuse, R76 ;  /* 0x0000004c554c7220 */ /* 0x040fe40000410000 */
[----:B------:R-:W-:Y:S02]  /*9710*/  FFMA.FTZ R91, R84, R88, R91 ;  /* 0x00000058545b7223 */ /* 0x000fe4000001005b */
[-C--:B------:R-:W-:Y:S02]  /*9720*/  FFMA.FTZ R56, R8, R11.reuse, -R56 ;  /* 0x0000000b08387223 */ /* 0x080fe40000010838 */
        /* <DEDUP_REMOVED lines=8> */
.L_x_353:
[----:B------:R-:W-:Y:S05]  /*97b0*/  BSYNC B0 ;  /* 0x0000000000007941 */ /* 0x000fea0003800000 */
.L_x_352:
[----:B-1----:R-:W-:Y:S01]  /*97c0*/  IADD3 R8, R74, 0x20, RZ ;  /* 0x000000204a087810 */ /* 0x002fe20007ffe0ff */
[----:B------:R-:W-:Y:S03]  /*97d0*/  BSSY B0, `(.L_x_354) ;  /* 0x000002d000007945 */ /* 0x000fe60003800000 */
[----:B------:R-:W-:-:S13]  /*97e0*/  ISETP.GE.AND P0, PT, R8, c[0x0][0x27c], PT ;  /* 0x00009f0008007a0c */ /* 0x000fda0003f06270 */
[----:B------:R-:W-:Y:S05]  /*97f0*/  @P0 BRA `(.L_x_355) ;  /* 0x000002a000000947 */ /* 0x000fea0003800000 */
[----:B------:R-:W1:Y:S01]  /*9800*/  LDS.128 R8, [R15+0x4000] ;  /* 0x004000000f087984 */ /* 0x000e620000000c00 */
        /* <DEDUP_REMOVED lines=35> */
[-C--:B------:R-:W-:Y:S01]  /*9a40*/  FFMA.FTZ R67, R79, R66.reuse, -R67 ;  /* 0x000000424f437223 */ /* 0x080fe20000010843 */
[----:B------:R-:W-:Y:S01]  /*9a50*/  F2FP.PACK_AB R8, R76, R87 ;  /* 0x000000574c08723e */ /* 0x000fe200000000ff */
[----:B------:R-:W-:Y:S01]  /*9a60*/  FFMA.FTZ R72, R9, R66, R72 ;  /* 0x0000004209487223 */ /* 0x000fe20000010048 */
[----:B------:R-:W-:-:S04]  /*9a70*/  F2FP.PACK_AB R10, R61, R56 ;  /* 0x000000383d0a723e */ /* 0x000fc800000000ff */
[----:B------:R-:W-:-:S05]  /*9a80*/  F2FP.PACK_AB R9, R72, R67 ;  /* 0x000000434809723e */ /* 0x000fca00000000ff */
[----:B------:R1:W-:Y:S02]  /*9a90*/  STS.128 [R15+0x4000], R8 ;  /* 0x004000080f007388 */ /* 0x0003e40000000c00 */
.L_x_355:
[----:B------:R-:W-:Y:S05]  /*9aa0*/  BSYNC B0 ;  /* 0x0000000000007941 */ /* 0x000fea0003800000 */
.L_x_354:
        /* <DEDUP_REMOVED lines=45> */
[----:B------:R1:W-:Y:S02]  /*9d80*/  STS.128 [R14+0x4000], R8 ;  /* 0x004000080e007388 */ /* 0x0003e40000000c00 */
.L_x_357:
[----:B------:R-:W-:Y:S05]  /*9d90*/  BSYNC B0 ;  /* 0x0000000000007941 */ /* 0x000fea0003800000 */
.L_x_356:
        /* <DEDUP_REMOVED lines=8> */
[----:B------:R-:W-:Y:S01]  /*9e20*/  HADD2.F32 R69, -RZ, R54.H1_H1 ;  /* 0x30000036ff457230 */ /* 0x000fe20000004100 */
[--C-:B------:R-:W-:Y:S01]  /*9e30*/  SHF.R.U64 R56, R70, 0x10, R71.reuse ;  /* 0x0000001046387819 */ /* 0x100fe20000001247 */
[----:B------:R-:W-:Y:S01]  /*9e40*/  HADD2.F32 R55, -RZ, R55.H0_H0 ;  /* 0x20000037ff377230 */ /* 0x000fe20000004100 */
        /* <DEDUP_REMOVED lines=14> */
[----:B------:R-:W-:Y:S01]  /*9f30*/  HADD2.F32 R11, -RZ, R54.H0_H0 ;  /* 0x20000036ff0b7230 */ /* 0x000fe20000004100 */
[-C--:B------:R-:W-:Y:S01]  /*9f40*/  FMUL.FTZ R75, R66, R69.reuse ;  /* 0x00000045424b7220 */ /* 0x080fe20000410000 */
[----:B------:R-:W-:Y:S01]  /*9f50*/  HADD2.F32 R9, -RZ, R9.H1_H1 ;  /* 0x30000009ff097230 */ /* 0x000fe20000004100 */
[C---:B------:R-:W-:Y:S01]  /*9f60*/  FMUL.FTZ R69, R61.reuse, R69 ;  /* 0x000000453d457220 */ /* 0x040fe20000410000 */
[----:B------:R-:W-:Y:S01]  /*9f70*/  HADD2.F32 R54, -RZ, R57.H0_H0 ;  /* 0x20000039ff367230 */ /* 0x000fe20000004100 */
[----:B------:R-:W-:Y:S01]  /*9f80*/  FFMA.FTZ R75, R61, R72, -R75 ;  /* 0x000000483d4b7223 */ /* 0x000fe2000001084b */
[----:B------:R-:W-:Y:S01]  /*9f90*/  HADD2.F32 R60, -RZ, R56.H0_H0 ;  /* 0x20000038ff3c7230 */ /* 0x000fe20000004100 */
[----:B------:R-:W-:-:S02]  /*9fa0*/  FMUL.FTZ R56, R10, R11 ;  /* 0x0000000b0a387220 */ /* 0x000fc40000410000 */
[-C--:B------:R-:W-:Y:S02]  /*9fb0*/  FMUL.FTZ R57, R9, R54.reuse ;  /* 0x0000003609397220 */ /* 0x080fe40000410000 */
[C---:B------:R-:W-:Y:S02]  /*9fc0*/  FMUL.FTZ R11, R8.reuse, R11 ;  /* 0x0000000b080b7220 */ /* 0x040fe40000410000 */
[C---:B------:R-:W-:Y:S02]  /*9fd0*/  FMUL.FTZ R54, R67.reuse, R54 ;  /* 0x0000003643367220 */ /* 0x040fe40000410000 */
[-C--:B------:R-:W-:Y:S02]  /*9fe0*/  FFMA.FTZ R56, R8, R55.reuse, -R56 ;  /* 0x0000003708387223 */ /* 0x080fe40000010838 */
[----:B------:R-:W-:Y:S02]  /*9ff0*/  FFMA.FTZ R66, R66, R72, R69 ;  /* 0x0000004842427223 */ /* 0x000fe40000010045 */
        /* <DEDUP_REMOVED lines=8> */
.L_x_359:
[----:B------:R-:W-:Y:S05]  /*a080*/  BSYNC B0 ;  /* 0x0000000000007941 */ /* 0x000fea0003800000 */
.L_x_358:
[----:B-1----:R-:W-:-:S04]  /*a090*/  IADD3 R8, R74, 0x50, RZ ;  /* 0x000000504a087810 */ /* 0x002fc80007ffe0ff */
        /* <DEDUP_REMOVED lines=44> */
.L_x_349:
[----:B------:R-:W-:Y:S05]  /*a360*/  BSYNC B1 ;  /* 0x0000000000017941 */ /* 0x000fea0003800000 */
.L_x_348:
[----:B------:R-:W-:-:S04]  /*a370*/  IADD3 R73, R73, 0x40, RZ ;  /* 0x0000004049497810 */ /* 0x000fc80007ffe0ff */
[----:B------:R-:W-:-:S13]  /*a380*/  ISETP.GE.AND P0, PT, R73, UR4, PT ;  /* 0x0000000449007c0c */ /* 0x000fda000bf06270 */
[----:B------:R-:W-:Y:S05]  /*a390*/  @P0 BRA `(.L_x_360) ;  /* 0x0000499000000947 */ /* 0x000fea0003800000 */
[----:B------:R-:W-:Y:S01]  /*a3a0*/  ISETP.GE.AND P0, PT, R74, c[0x0][0x27c], PT ;  /* 0x00009f004a007a0c */ /* 0x000fe20003f06270 */
[----:B------:R-:W-:-:S12]  /*a3b0*/  BSSY B0, `(.L_x_361) ;  /* 0x000002c000007945 */ /* 0x000fd80003800000 */
[----:B------:R-:W-:Y:S05]  /*a3c0*/  @P0 BRA `(.L_x_362) ;  /* 0x000002a000000947 */ /* 0x000fea0003800000 */
[----:B-1----:R-:W1:Y:S01]  /*a3d0*/  LDS.128 R8, [R15+0x2000] ;  /* 0x002000000f087984 */ /* 0x002e620000000c00 */
        /* <DEDUP_REMOVED lines=10> */
[----:B------:R-:W-:Y:S02]  /*a480*/  HADD2.F32 R50, -RZ, R50.H0_H0 ;  /* 0x20000032ff327230 */ /* 0x000fe40000004100 */
[--C-:B-1----:R-:W-:Y:S02]  /*a490*/  HADD2.F32 R53, -RZ, R11.reuse.H0_H0 ;  /* 0x2000000bff357230 */ /* 0x102fe40000004100 */
[----:B------:R-:W-:Y:S02]  /*a4a0*/  HADD2.F32 R11, -RZ, R11.H1_H1 ;  /* 0x3000000bff0b7230 */ /* 0x000fe40000004100 */
[--C-:B------:R-:W-:Y:S02]  /*a4b0*/  HADD2.F32 R54, -RZ, R8.reuse.H0_H0 ;  /* 0x20000008ff367230 */ /* 0x100fe40000004100 */
[----:B------:R-:W-:Y:S01]  /*a4c0*/  HADD2.F32 R55, -RZ, R8.H1_H1 ;  /* 0x30000008ff377230 */ /* 0x000fe20000004100 */
[-C--:B------:R-:W-:Y:S01]  /*a4d0*/  FMUL.FTZ R58, R11, R52.reuse ;  /* 0x000000340b3a7220 */ /* 0x080fe20000410000 */
[--C-:B------:R-:W-:Y:S01]  /*a4e0*/  HADD2.F32 R8, -RZ, R10.reuse.H0_H0 ;  /* 0x2000000aff087230 */ /* 0x100fe20000004100 */
[-C--:B------:R-:W-:Y:S01]  /*a4f0*/  FMUL.FTZ R62, R54, R57.reuse ;  /* 0x00000039363e7220 */ /* 0x080fe20000410000 */
[--C-:B------:R-:W-:Y:S01]  /*a500*/  HADD2.F32 R56, -RZ, R9.reuse.H0_H0 ;  /* 0x20000009ff387230 */ /* 0x100fe20000004100 */
[C---:B------:R-:W-:Y:S01]  /*a510*/  FMUL.FTZ R52, R53.reuse, R52 ;  /* 0x0000003435347220 */ /* 0x040fe20000410000 */
[----:B------:R-:W-:Y:S01]  /*a520*/  HADD2.F32 R10, -RZ, R10.H1_H1 ;  /* 0x3000000aff0a7230 */ /* 0x000fe20000004100 */
[----:B------:R-:W-:Y:S01]  /*a530*/  FFMA.FTZ R58, R53, R60, -R58 ;  /* 0x0000003c353a7223 */ /* 0x000fe2000001083a */
[----:B------:R-:W-:Y:S01]  /*a540*/  HADD2.F32 R9, -RZ, R9.H1_H1 ;  /* 0x30000009ff097230 */ /* 0x000fe20000004100 */
[C---:B------:R-:W-:Y:S01]  /*a550*/  FMUL.FTZ R61, R55.reuse, R57 ;  /* 0x00000039373d7220 */ /* 0x040fe20000410000 */
[----:B------:R-:W-:Y:S01]  /*a560*/  HADD2.F32 R53, -RZ, R40.H0_H0 ;  /* 0x20000028ff357230 */ /* 0x000fe20000004100 */
[----:B------:R-:W-:-:S02]  /*a570*/  FFMA.FTZ R62, R55, R59, R62 ;  /* 0x0000003b373e7223 */ /* 0x000fc4000001003e */
[----:B------:R-:W-:Y:S02]  /*a580*/  FMUL.FTZ R40, R10, R41 ;  /* 0x000000290a287220 */ /* 0x000fe40000410000 */
[----:B------:R-:W-:Y:S02]  /*a590*/  FMUL.FTZ R55, R9, R51 ;  /* 0x0000003309377220 */ /* 0x000fe40000410000 */
[----:B------:R-:W-:Y:S02]  /*a5a0*/  FMUL.FTZ R41, R8, R41 ;  /* 0x0000002908297220 */ /* 0x000fe40000410000 */
[C---:B------:R-:W-:Y:S02]  /*a5b0*/  FMUL.FTZ R51, R56.reuse, R51 ;  /* 0x0000003338337220 */ /* 0x040fe40000410000 */
[----:B------:R-:W-:Y:S02]  /*a5c0*/  FFMA.FTZ R55, R56, R50, -R55 ;  /* 0x0000003238377223 */ /* 0x000fe40000010837 */
[----:B------:R-:W-:-:S02]  /*a5d0*/  FFMA.FTZ R11, R11, R60, R52 ;  /* 0x0000003c0b0b7223 */ /* 0x000fc40000010034 */
        /* <DEDUP_REMOVED lines=9> */
.L_x_362:
[----:B------:R-:W-:Y:S05]  /*a670*/  BSYNC B0 ;  /* 0x0000000000007941 */ /* 0x000fea0003800000 */
.L_x_361:
        /* <DEDUP_REMOVED lines=12> */
[----:B------:R-:W-:Y:S02]  /*a740*/  HADD2.F32 R42, -RZ, R42.H0_H0 ;  /* 0x2000002aff2a7230 */ /* 0x000fe40000004100 */
[----:B------:R-:W-:-:S02]  /*a750*/  HADD2.F32 R40, -RZ, R40.H0_H0 ;  /* 0x20000028ff287230 */ /* 0x000fc40000004100 */
[----:B------:R-:W-:Y:S02]  /*a760*/  HADD2.F32 R54, -RZ, R48.H0_H0 ;  /* 0x20000030ff367230 */ /* 0x000fe40000004100 */
[--C-:B-1----:R-:W-:Y:S02]  /*a770*/  HADD2.F32 R43, -RZ, R11.reuse.H0_H0 ;  /* 0x2000000bff2b7230 */ /* 0x102fe40000004100 */
[----:B------:R-:W-:Y:S02]  /*a780*/  HADD2.F32 R11, -RZ, R11.H1_H1 ;  /* 0x3000000bff0b7230 */ /* 0x000fe40000004100 */
[--C-:B------:R-:W-:Y:S02]  /*a790*/  HADD2.F32 R49, -RZ, R8.reuse.H0_H0 ;  /* 0x20000008ff317230 */ /* 0x100fe40000004100 */
[----:B------:R-:W-:Y:S01]  /*a7a0*/  HADD2.F32 R50, -RZ, R8.H1_H1 ;  /* 0x30000008ff327230 */ /* 0x000fe20000004100 */
[-C--:B------:R-:W-:Y:S01]  /*a7b0*/  FMUL.FTZ R48, R11, R42.reuse ;  /* 0x0000002a0b307220 */ /* 0x080fe20000410000 */
        /* <DEDUP_REMOVED lines=11> */
[----:B------:R-:W-:Y:S01]  /*a870*/  FMUL.FTZ R34, R10, R35 ;  /* 0x000000230a227220 */ /* 0x000fe20000410000 */
[----:B------:R-:W-:Y:S01]  /*a880*/  F2FP.PACK_AB R11, R11, R48 ;  /* 0x000000300b0b723e */ /* 0x000fe200000000ff */
[----:B------:R-:W-:-:S02]  /*a890*/  FMUL.FTZ R43, R9, R42 ;  /* 0x0000002a092b7220 */ /* 0x000fc40000410000 */
[----:B------:R-:W-:Y:S02]  /*a8a0*/  FMUL.FTZ R35, R8, R35 ;  /* 0x0000002308237220 */ /* 0x000fe40000410000 */
[----:B------:R-:W-:Y:S02]  /*a8b0*/  FMUL.FTZ R42, R51, R42 ;  /* 0x0000002a332a7220 */ /* 0x000fe40000410000 */
[-C--:B------:R-:W-:Y:S02]  /*a8c0*/  FFMA.FTZ R56, R49, R53.reuse, -R56 ;  /* 0x0000003531387223 */ /* 0x080fe40000010838 */
[----:B------:R-:W-:Y:S02]  /*a8d0*/  FFMA.FTZ R53, R50, R53, R52 ;  /* 0x0000003532357223 */ /* 0x000fe40000010034 */
[-C--:B------:R-:W-:Y:S02]  /*a8e0*/  FFMA.FTZ R34, R8, R41.reuse, -R34 ;  /* 0x0000002908227223 */ /* 0x080fe40000010822 */
[----:B------:R-:W-:Y:S01]  /*a8f0*/  FFMA.FTZ R35, R10, R41, R35 ;  /* 0x000000290a237223 */ /* 0x000fe20000010023 */
[----:B------:R-:W-:Y:S01]  /*a900*/  F2FP.PACK_AB R8, R53, R56 ;  /* 0x000000383508723e */ /* 0x000fe200000000ff */
[----:B------:R-:W-:-:S02]  /*a910*/  FFMA.FTZ R43, R51, R40, -R43 ;  /* 0x00000028332b7223 */ /* 0x000fc4000001082b */
[----:B------:R-:W-:Y:S01]  /*a920*/  FFMA.FTZ R42, R9, R40, R42 ;  /* 0x00000028092a7223 */ /* 0x000fe2000001002a */
[----:B------:R-:W-:-:S04]  /*a930*/  F2FP.PACK_AB R10, R35, R34 ;  /* 0x00000022230a723e */ /* 0x000fc800000000ff */
[----:B------:R-:W-:-:S05]  /*a940*/  F2FP.PACK_AB R9, R42, R43 ;  /* 0x0000002b2a09723e */ /* 0x000fca00000000ff */
[----:B------:R1:W-:Y:S02]  /*a950*/  STS.128 [R14+0x2000], R8 ;  /* 0x002000080e007388 */ /* 0x0003e40000000c00 */
.L_x_364:
[----:B------:R-:W-:Y:S05]  /*a960*/  BSYNC B0 ;  /* 0x0000000000007941 */ /* 0x000fea0003800000 */
.L_x_363:
[----:B-1----:R-:W-:Y:S01]  /*a970*/  IADD3 R8, R74, 0x20, RZ ;  /* 0x000000204a087810 */ /* 0x002fe20007ffe0ff */
[----:B------:R-:W-:Y:S03]  /*a980*/  BSSY B0, `(.L_x_365) ;  /* 0x000002d000007945 */ /* 0x000fe60003800000 */
[----:B------:R-:W-:-:S13]  /*a990*/  ISETP.GE.AND P0, PT, R8, c[0x0][0x27c], PT ;  /* 0x00009f0008007a0c */ /* 0x000fda0003f06270 */
[----:B------:R-:W-:Y:S05]  /*a9a0*/  @P0 BRA `(.L_x_366) ;  /* 0x000002a000000947 */ /* 0x000fea0003800000 */
[----:B------:R-:W1:Y:S01]  /*a9b0*/  LDS.128 R8, [R15+0x6000] ;  /* 0x006000000f087984 */ /* 0x000e620000000c00 */
[--C-:B------:R-:W-:Y:S01]  /*a9c0*/  SHF.R.U64 R35, R36, 0x10, R37.reuse ;  /* 0x0000001024237819 */ /* 0x100fe20000001225 */
[--C-:B------:R-:W-:Y:S01]  /*a9d0*/  HADD2.F32 R43, -RZ, R29.reuse.H0_H0 ;  /* 0x2000001dff2b7230 */ /* 0x100fe20000004100 */
        /* <DEDUP_REMOVED lines=23> */
[----:B------:R-:W-:Y:S01]  /*ab50*/  HADD2.F32 R35, -RZ, R28.H1_H1 ;  /* 0x3000001cff237230 */ /* 0x000fe20000004100 */
        /* <DEDUP_REMOVED lines=15> */
.L_x_366:
[----:B------:R-:W-:Y:S05]  /*ac50*/  BSYNC B0 ;  /* 0x0000000000007941 */ /* 0x000fea0003800000 */
.L_x_365:
[----:B-1----:R-:W-:Y:S01]  /*ac60*/  IADD3 R8, R74, 0x30, RZ ;  /* 0x000000304a087810 */ /* 0x002fe20007ffe0ff */
[----:B------:R-:W-:Y:S03]  /*ac70*/  BSSY B0, `(.L_x_367) ;  /* 0x000002d000007945 */ /* 0x000fe60003800000 */
[----:B------:R-:W-:-:S13]  /*ac80*/  ISETP.GE.AND P0, PT, R8, c[0x0][0x27c], PT ;  /* 0x00009f0008007a0c */ /* 0x000fda0003f06270 */
[----:B------:R-:W-:Y:S05]  /*ac90*/  @P0 BRA `(.L_x_368) ;  /* 0x000002a000000947 */ /* 0x000fea0003800000 */
[----:B------:R-:W1:Y:S01]  /*aca0*/  LDS.128 R8, [R14+0x6000] ;  /* 0x006000000e087984 */ /* 0x000e620000000c00 */
[--C-:B------:R-:W-:Y:S01]  /*acb0*/  SHF.R.U64 R29, R30, 0x10, R31.reuse ;  /* 0x000000101e1d7819 */ /* 0x100fe2000000121f */
[----:B------:R-:W-:Y:S01]  /*acc0*/  HADD2.F32 R36, -RZ, R24.H1_H1 ;  /* 0x30000018ff247230 */ /* 0x000fe20000004100 */
[----:B------:R-:W-:Y:S01]  /*acd0*/  SHF.R.U32.HI R30, RZ, 0x10, R31 ;  /* 0x00000010ff1e7819 */ /* 0x000fe2000001161f */
[--C-:B------:R-:W-:Y:S01]  /*ace0*/  HADD2.F32 R37, -RZ, R25.reuse.H1_H1 ;  /* 0x30000019ff257230 */ /* 0x100fe20000004100 */
        /* <DEDUP_REMOVED lines=9> */
[-C--:B------:R-:W-:Y:S01]  /*ad80*/  FMUL.FTZ R32, R11, R30.reuse ;  /* 0x0000001e0b207220 */ /* 0x080fe20000410000 */
[----:B------:R-:W-:Y:S01]  /*ad90*/  HADD2.F32 R8, -RZ, R10.H0_H0 ;  /* 0x2000000aff087230 */ /* 0x000fe20000004100 */
[C---:B------:R-:W-:Y:S01]  /*ada0*/  FMUL.FTZ R30, R31.reuse, R30 ;  /* 0x0000001e1f1e7220 */ /* 0x040fe20000410000 */
[--C-:B------:R-:W-:Y:S01]  /*adb0*/  HADD2.F32 R35, -RZ, R9.reuse.H0_H0 ;  /* 0x20000009ff237230 */ /* 0x100fe20000004100 */
[-C--:B------:R-:W-:Y:S01]  /*adc0*/  FFMA.FTZ R32, R31, R38.reuse, -R32 ;  /* 0x000000261f207223 */ /* 0x080fe20000010820 */
[----:B------:R-:W-:Y:S01]  /*add0*/  HADD2.F32 R31, -RZ, R24.H0_H0 ;  /* 0x20000018ff1f7230 */ /* 0x000fe20000004100 */
[----:B------:R-:W-:Y:S01]  /*ade0*/  FFMA.FTZ R11, R11, R38, R30 ;  /* 0x000000260b0b7223 */ /* 0x000fe2000001001e */
[----:B------:R-:W-:Y:S01]  /*adf0*/  HADD2.F32 R10, -RZ, R10.H1_H1 ;  /* 0x3000000aff0a7230 */ /* 0x000fe20000004100 */
[-C--:B------:R-:W-:Y:S01]  /*ae00*/  FMUL.FTZ R40, R34, R36.reuse ;  /* 0x0000002422287220 */ /* 0x080fe20000410000 */
[----:B------:R-:W-:Y:S01]  /*ae10*/  HADD2.F32 R9, -RZ, R9.H1_H1 ;  /* 0x30000009ff097230 */ /* 0x000fe20000004100 */
[C---:B------:R-:W-:Y:S01]  /*ae20*/  FMUL.FTZ R36, R33.reuse, R36 ;  /* 0x0000002421247220 */ /* 0x040fe20000410000 */
[----:B------:R-:W-:Y:S01]  /*ae30*/  HADD2.F32 R24, -RZ, R29.H0_H0 ;  /* 0x2000001dff187230 */ /* 0x000fe20000004100 */
[----:B------:R-:W-:Y:S01]  /*ae40*/  FFMA.FTZ R40, R33, R37, -R40 ;  /* 0x0000002521287223 */ /* 0x000fe20000010828 */
[----:B------:R-:W-:Y:S01]  /*ae50*/  HADD2.F32 R30, -RZ, R28.H0_H0 ;  /* 0x2000001cff1e7230 */ /* 0x000fe20000004100 */
[----:B------:R-:W-:Y:S01]  /*ae60*/  FMUL.FTZ R28, R10, R31 ;  /* 0x0000001f0a1c7220 */ /* 0x000fe20000410000 */
[----:B------:R-:W-:Y:S01]  /*ae70*/  F2FP.PACK_AB R11, R11, R32 ;  /* 0x000000200b0b723e */ /* 0x000fe200000000ff */
[----:B------:R-:W-:-:S02]  /*ae80*/  FMUL.FTZ R29, R9, R24 ;  /* 0x00000018091d7220 */ /* 0x000fc40000410000 */
[----:B------:R-:W-:Y:S02]  /*ae90*/  FMUL.FTZ R31, R8, R31 ;  /* 0x0000001f081f7220 */ /* 0x000fe40000410000 */
[----:B------:R-:W-:Y:S02]  /*aea0*/  FMUL.FTZ R24, R35, R24 ;  /* 0x0000001823187220 */ /* 0x000fe40000410000 */
        /* <DEDUP_REMOVED lines=9> */
.L_x_368:
[----:B------:R-:W-:Y:S05]  /*af40*/  BSYNC B0 ;  /* 0x0000000000007941 */ /* 0x000fea0003800000 */
.L_x_367:
        /* <DEDUP_REMOVED lines=8> */
[----:B------:R-:W-:Y:S01]  /*afd0*/  HADD2.F32 R31, -RZ, R21.H1_H1 ;  /* 0x30000015ff1f7230 */ /* 0x000fe20000004100 */
[--C-:B------:R-:W-:Y:S01]  /*afe0*/  SHF.R.U64 R24, R26, 0x10, R27.reuse ;  /* 0x000000101a187819 */ /* 0x100fe2000000121b */
[----:B------:R-:W-:Y:S01]  /*aff0*/  HADD2.F32 R22, -RZ, R22.H0_H0 ;  /* 0x20000016ff167230 */ /* 0x000fe20000004100 */
[----:B------:R-:W-:Y:S01]  /*b000*/  SHF.R.U32.HI R26, RZ, 0x10, R27 ;  /* 0x00000010ff1a7819 */ /* 0x000fe2000001161b */
[----:B------:R-:W-:Y:S02]  /*b010*/  HADD2.F32 R30, -RZ, R23.H0_H0 ;  /* 0x20000017ff1e7230 */ /* 0x000fe40000004100 */
[----:B------:R-:W-:-:S02]  /*b020*/  HADD2.F32 R21, -RZ, R21.H0_H0 ;  /* 0x20000015ff157230 */ /* 0x000fc40000004100 */
[----:B------:R-:W-:Y:S02]  /*b030*/  HADD2.F32 R32, -RZ, R26.H0_H0 ;  /* 0x2000001aff207230 */ /* 0x000fe40000004100 */
[----:B------:R-:W-:Y:S02]  /*b040*/  HADD2.F32 R24, -RZ, R24.H0_H0 ;  /* 0x20000018ff187230 */ /* 0x000fe40000004100 */
[--C-:B-1----:R-:W-:Y:S02]  /*b050*/  HADD2.F32 R25, -RZ, R11.reuse.H0_H0 ;  /* 0x2000000bff197230 */ /* 0x102fe40000004100 */
[----:B------:R-:W-:Y:S02]  /*b060*/  HADD2.F32 R11, -RZ, R11.H1_H1 ;  /* 0x3000000bff0b7230 */ /* 0x000fe40000004100 */
[--C-:B------:R-:W-:Y:S02]  /*b070*/  HADD2.F32 R28, -RZ, R8.reuse.H1_H1 ;  /* 0x30000008ff1c7230 */ /* 0x100fe40000004100 */
[----:B------:R-:W-:Y:S01]  /*b080*/  HADD2.F32 R27, -RZ, R8.H0_H0 ;  /* 0x20000008ff1b7230 */ /* 0x000fe20000004100 */
[-C--:B------:R-:W-:Y:S01]  /*b090*/  FMUL.FTZ R26, R11, R30.reuse ;  /* 0x0000001e0b1a7220 */ /* 0x080fe20000410000 */
[--C-:B------:R-:W-:Y:S01]  /*b0a0*/  HADD2.F32 R8, -RZ, R10.reuse.H0_H0 ;  /* 0x2000000aff087230 */ /* 0x100fe20000004100 */
[C---:B------:R-:W-:Y:S01]  /*b0b0*/  FMUL.FTZ R30, R25.reuse, R30 ;  /* 0x0000001e191e7220 */ /* 0x040fe20000410000 */
[--C-:B------:R-:W-:Y:S01]  /*b0c0*/  HADD2.F32 R23, -RZ, R9.reuse.H0_H0 ;  /* 0x20000009ff177230 */ /* 0x100fe20000004100 */
[----:B------:R-:W-:Y:S01]  /*b0d0*/  FFMA.FTZ R26, R25, R32, -R26 ;  /* 0x00000020191a7223 */ /* 0x000fe2000001081a */
[----:B------:R-:W-:Y:S01]  /*b0e0*/  HADD2.F32 R10, -RZ, R10.H1_H1 ;  /* 0x3000000aff0a7230 */ /* 0x000fe20000004100 */
[-C--:B------:R-:W-:Y:S01]  /*b0f0*/  FMUL.FTZ R34, R28, R29.reuse ;  /* 0x0000001d1c227220 */ /* 0x080fe20000410000 */
[----:B------:R-:W-:Y:S01]  /*b100*/  HADD2.F32 R9, -RZ, R9.H1_H1 ;  /* 0x30000009ff097230 */ /* 0x000fe20000004100 */
[C---:B------:R-:W-:Y:S01]  /*b110*/  FMUL.FTZ R29, R27.reuse, R29 ;  /* 0x0000001d1b1d7220 */ /* 0x040fe20000410000 */
[----:B------:R-:W-:Y:S01]  /*b120*/  HADD2.F32 R25, -RZ, R20.H0_H0 ;  /* 0x20000014ff197230 */ /* 0x000fe20000004100 */
[----:B------:R-:W-:-:S02]  /*b130*/  FFMA.FTZ R34, R27, R31, -R34 ;  /* 0x0000001f1b227223 */ /* 0x000fc40000010822 */
[-C--:B------:R-:W-:Y:S02]  /*b140*/  FMUL.FTZ R27, R9, R22.reuse ;  /* 0x00000016091b7220 */ /* 0x080fe40000410000 */
[-C--:B------:R-:W-:Y:S02]  /*b150*/  FMUL.FTZ R20, R10, R25.reuse ;  /* 0x000000190a147220 */ /* 0x080fe40000410000 */
[----:B------:R-:W-:Y:S02]  /*b160*/  FMUL.FTZ R25, R8, R25 ;  /* 0x0000001908197220 */ /* 0x000fe40000410000 */
[----:B------:R-:W-:Y:S02]  /*b170*/  FMUL.FTZ R22, R23, R22 ;  /* 0x0000001617167220 */ /* 0x000fe40000410000 */
[----:B------:R-:W-:Y:S02]  /*b180*/  FFMA.FTZ R11, R11, R32, R30 ;  /* 0x000000200b0b7223 */ /* 0x000fe4000001001e */
[----:B------:R-:W-:-:S02]  /*b190*/  FFMA.FTZ R29, R28, R31, R29 ;  /* 0x0000001f1c1d7223 */ /* 0x000fc4000001001d */
[-C--:B------:R-:W-:Y:S01]  /*b1a0*/  FFMA.FTZ R20, R8, R21.reuse, -R20 ;  /* 0x0000001508147223 */ /* 0x080fe20000010814 */
[----:B------:R-:W-:Y:S01]  /*b1b0*/  F2FP.PACK_AB R11, R11, R26 ;  /* 0x0000001a0b0b723e */ /* 0x000fe200000000ff */
[----:B------:R-:W-:Y:S01]  /*b1c0*/  FFMA.FTZ R25, R10, R21, R25 ;  /* 0x000000150a197223 */ /* 0x000fe20000010019 */
[----:B------:R-:W-:Y:S01]  /*b1d0*/  F2FP.PACK_AB R8, R29, R34 ;  /* 0x000000221d08723e */ /* 0x000fe200000000ff */
[-C--:B------:R-:W-:Y:S02]  /*b1e0*/  FFMA.FTZ R27, R23, R24.reuse, -R27 ;  /* 0x00000018171b7223 */ /* 0x080fe4000001081b */
[----:B------:R-:W-:Y:S01]  /*b1f0*/  FFMA.FTZ R22, R9, R24, R22 ;  /* 0x0000001809167223 */ /* 0x000fe20000010016 */
[----:B------:R-:W-:-:S04]  /*b200*/  F2FP.PACK_AB R10, R25, R20 ;  /* 0x00000014190a723e */ /* 0x000fc800000000ff */
[----:B------:R-:W-:-:S05]  /*b210*/  F2FP.PACK_AB R9, R22, R27 ;  /* 0x0000001b1609723e */ /* 0x000fca00000000ff */
[----:B------:R1:W-:Y:S02]  /*b220*/  STS.128 [R15+0xa000], R8 ;  /* 0x00a000080f007388 */ /* 0x0003e40000000c00 */
.L_x_370:
[----:B------:R-:W-:Y:S05]  /*b230*/  BSYNC B0 ;  /* 0x0000000000007941 */ /* 0x000fea0003800000 */
.L_x_369:
[----:B------:R-:W-:-:S04]  /*b240*/  IADD3 R74, R74, 0x50, RZ ;  /* 0x000000504a4a7810 */ /* 0x000fc80007ffe0ff */
[----:B------:R-:W-:-:S13]  /*b250*/  ISETP.GE.AND P0, PT, R74, c[0x0][0x27c], PT ;  /* 0x00009f004a007a0c */ /* 0x000fda0003f06270 */
[----:B------:R-:W-:Y:S05]  /*b260*/  @P0 BRA `(.L_x_360) ;  /* 0x00003ac000000947 */ /* 0x000fea0003800000 */
[----:B-1----:R-:W1:Y:S01]  /*b270*/  LDS.128 R8, [R14+0xa000] ;  /* 0x00a000000e087984 */ /* 0x002e620000000c00 */
        /* <DEDUP_REMOVED lines=10> */
[--C-:B-1----:R-:W-:Y:S02]  /*b320*/  HADD2.F32 R19, -RZ, R11.reuse.H0_H0 ;  /* 0x2000000bff137230 */ /* 0x102fe40000004100 */
[----:B------:R-:W-:Y:S02]  /*b330*/  HADD2.F32 R11, -RZ, R11.H1_H1 ;  /* 0x3000000bff0b7230 */ /* 0x000fe40000004100 */
[--C-:B------:R-:W-:Y:S02]  /*b340*/  HADD2.F32 R21, -RZ, R8.reuse.H1_H1 ;  /* 0x30000008ff157230 */ /* 0x100fe40000004100 */
[----:B------:R-:W-:Y:S01]  /*b350*/  HADD2.F32 R20, -RZ, R8.H0_H0 ;  /* 0x20000008ff147230 */ /* 0x000fe20000004100 */
[-C--:B------:R-:W-:Y:S01]  /*b360*/  FMUL.FTZ R18, R11, R22.reuse ;  /* 0x000000160b127220 */ /* 0x080fe20000410000 */
[--C-:B------:R-:W-:Y:S01]  /*b370*/  HADD2.F32 R8, -RZ, R10.reuse.H0_H0 ;  /* 0x2000000aff087230 */ /* 0x100fe20000004100 */
[----:B------:R-:W-:Y:S01]  /*b380*/  FMUL.FTZ R22, R19, R22 ;  /* 0x0000001613167220 */ /* 0x000fe20000410000 */
[--C-:B------:R-:W-:Y:S01]  /*b390*/  HADD2.F32 R17, -RZ, R9.reuse.H0_H0 ;  /* 0x20000009ff117230 */ /* 0x100fe20000004100 */
[-C--:B------:R-:W-:Y:S01]  /*b3a0*/  FMUL.FTZ R26, R21, R23.reuse ;  /* 0x00000017151a7220 */ /* 0x080fe20000410000 */
[----:B------:R-:W-:Y:S01]  /*b3b0*/  HADD2.F32 R10, -RZ, R10.H1_H1 ;  /* 0x3000000aff0a7230 */ /* 0x000fe20000004100 */
[----:B------:R-:W-:Y:S01]  /*b3c0*/  FFMA.FTZ R18, R19, R24, -R18 ;  /* 0x0000001813127223 */ /* 0x000fe20000010812 */
        /* <DEDUP_REMOVED lines=8> */
[----:B------:R-:W-:Y:S02]  /*b450*/  FMUL.FTZ R16, R17, R16 ;  /* 0x0000001011107220 */ /* 0x000fe40000410000 */
[----:B------:R-:W-:Y:S02]  /*b460*/  FFMA.FTZ R11, R11, R24, R22 ;  /* 0x000000180b0b7223 */ /* 0x000fe40000010016 */
[----:B------:R-:W-:Y:S02]  /*b470*/  FFMA.FTZ R21, R21, R25, R28 ;  /* 0x0000001915157223 */ /* 0x000fe4000001001c */
[-C--:B------:R-:W-:Y:S01]  /*b480*/  FFMA.FTZ R12, R8, R13.reuse, -R12 ;  /* 0x0000000d080c7223 */ /* 0x080fe2000001080c */
[----:B------:R-:W-:Y:S01]  /*b490*/  F2FP.PACK_AB R11, R11, R18 ;  /* 0x000000120b0b723e */ /* 0x000fe200000000ff */
[----:B------:R-:W-:Y:S01]  /*b4a0*/  FFMA.FTZ R19, R10, R13, R19 ;  /* 0x0000000d0a137223 */ /* 0x000fe20000010013 */
[----:B------:R-:W-:Y:S01]  /*b4b0*/  F2FP.PACK_AB R8, R21, R26 ;  /* 0x0000001a1508723e */ /* 0x000fe200000000ff */
[----:B------:R-:W-:-:S02]  /*b4c0*/  FFMA.FTZ R15, R17, R20, -R15 ;  /* 0x00000014110f7223 */ /* 0x000fc4000001080f */
[----:B------:R-:W-:Y:S01]  /*b4d0*/  FFMA.FTZ R16, R9, R20, R16 ;  /* 0x0000001409107223 */ /* 0x000fe20000010010 */
[----:B------:R-:W-:-:S04]  /*b4e0*/  F2FP.PACK_AB R10, R19, R12 ;  /* 0x0000000c130a723e */ /* 0x000fc800000000ff */
[----:B------:R-:W-:-:S05]  /*b4f0*/  F2FP.PACK_AB R9, R16, R15 ;  /* 0x0000000f1009723e */ /* 0x000fca00000000ff */
[----:B------:R1:W-:Y:S01]  /*b500*/  STS.128 [R14+0xa000], R8 ;  /* 0x00a000080e007388 */ /* 0x0003e20000000c00 */
[----:B------:R-:W-:Y:S05]  /*b510*/  BRA `(.L_x_360) ;  /* 0x0000381000007947 */ /* 0x000fea0003800000 */
.L_x_343:
[----:B------:R-:W-:Y:S01]  /*b520*/  PLOP3.LUT P4, PT, PT, PT, UP3, 0x80, 0x0 ;  /* 0x000000000000781c */ /* 0x000fe20003f8f038 */
[----:B------:R-:W-:Y:S01]  /*b530*/  IMAD.MOV.U32 R10, RZ, RZ, R18 ;  /* 0x000000ffff0a7224 */ /* 0x000fe200078e0012 */
[----:B------:R-:W-:Y:S01]  /*b540*/  PLOP3.LUT P0, PT, PT, PT, UP3, 0x80, 0x0 ;  /* 0x000000000000781c */ /* 0x000fe20003f0f038 */
[----:B------:R-:W-:Y:S01]  /*b550*/  IMAD.MOV.U32 R15, RZ, RZ, R17 ;  /* 0x000000ffff0f7224 */ /* 0x000fe200078e0011 */
        /* <DEDUP_REMOVED lines=15> */
[----:B------:R-:W-:-:S03]  /*b650*/  CS2R R80, SRZ ;  /* 0x0000000000507805 */ /* 0x000fc6000001ff00 */
[----:B------:R-:W-:Y:S01]  /*b660*/  SHF.R.S32.HI R16, RZ, 0x1f, R13 ;  /* 0x0000001fff107819 */ /* 0x000fe2000001140d */
[----:B------:R-:W-:-:S04]  /*b670*/  IMAD.WIDE.U32 R10, R13, c[0x0][0x290], R10 ;  /* 0x0000a4000d0a7a25 */ /* 0x000fc800078e000a */
[----:B------:R-:W-:Y:S01]  /*b680*/  IMAD R8, R16, c[0x0][0x280], RZ ;  /* 0x0000a00010087a24 */ /* 0x000fe200078e02ff */
[----:B------:R-:W-:Y:S01]  /*b690*/  LEA R12, P0, R10, c[0x0][0x288], 0x1 ;  /* 0x0000a2000a0c7a11 */ /* 0x000fe200078008ff */
[----:B------:R-:W-:Y:S02]  /*b6a0*/  IMAD R16, R16, c[0x0][0x290], RZ ;  /* 0x0000a40010107a24 */ /* 0x000fe400078e02ff */
[----:B------:R-:W-:-:S04]  /*b6b0*/  IMAD.WIDE.U32 R18, R13, c[0x0][0x280], R14 ;  /* 0x0000a0000d127a25 */ /* 0x000fc800078e000e */
[C---:B------:R-:W-:Y:S01]  /*b6c0*/  IMAD R16, R13.reuse, c[0x0][0x294], R16 ;  /* 0x0000a5000d107a24 */ /* 0x040fe200078e0210 */
[----:B------:R-:W-:Y:S01]  /*b6d0*/  LEA R14, P4, R18, c[0x0][0x270], 0x1 ;  /* 0x00009c00120e7a11 */ /* 0x000fe200078808ff */
[----:B------:R-:W-:Y:S02]  /*b6e0*/  IMAD R17, R13, c[0x0][0x284], R8 ;  /* 0x0000a1000d117a24 */ /* 0x000fe400078e0208 */
[----:B------:R-:W-:Y:S02]  /*b6f0*/  IMAD.IADD R16, R11, 0x1, R16 ;  /* 0x000000010b107824 */ /* 0x000fe400078e0210 */
[----:B------:R1:W2:Y:S01]  /*b700*/  SHFL.IDX PT, R20, R14, RZ, 0x1c1f ;  /* 0x001c1fff0e147589 */ /* 0x0002a200000e0000 */
[----:B------:R-:W-:Y:S02]  /*b710*/  IADD3 R17, R19, R17, RZ ;  /* 0x0000001113117210 */ /* 0x000fe40007ffe0ff */
[----:B------:R-:W-:Y:S02]  /*b720*/  LEA.HI.X R16, R10, c[0x0][0x28c], R16, 0x1, P0 ;  /* 0x0000a3000a107a11 */ /* 0x000fe400000f0c10 */
[----:B------:R-:W-:-:S02]  /*b730*/  ISETP.GE.AND P0, PT, R9, UR21, PT ;  /* 0x0000001509007c0c */ /* 0x000fc4000bf06270 */
[----:B------:R-:W-:Y:S01]  /*b740*/  LEA.HI.X R17, R18, c[0x0][0x274], R17, 0x1, P4 ;  /* 0x00009d0012117a11 */ /* 0x000fe200020f0c11 */
[----:B------:R1:W3:Y:S04]  /*b750*/  SHFL.IDX PT, R19, R16, RZ, 0x1c1f ;  /* 0x001c1fff10137589 */ /* 0x0002e800000e0000 */
[----:B------:R1:W4:Y:S04]  /*b760*/  SHFL.IDX PT, R18, R12, RZ, 0x1c1f ;  /* 0x001c1fff0c127589 */ /* 0x00032800000e0000 */
[----:B------:R1:W1:Y:S02]  /*b770*/  SHFL.IDX PT, R21, R17, RZ, 0x1c1f ;  /* 0x001c1fff11157589 */ /* 0x00026400000e0000 */
        /* <DEDUP_REMOVED lines=11> */
[----:B-12---:R-:W-:Y:S01]  /*b830*/  @!P0 IMAD.WIDE R22, R56, 0x2, R20 ;  /* 0x0000000238168825 */ /* 0x006fe200078e0214 */
[----:B------:R-:W-:Y:S02]  /*b840*/  @!P4 LEA.HI R8, R8, R11, RZ, 0x3 ;  /* 0x0000000b0808c211 */ /* 0x000fe400078f18ff */
[----:B------:R-:W-:Y:S02]  /*b850*/  @!P5 LOP3.LUT R10, R10, 0xfffffff8, RZ, 0xc0, !PT ;  /* 0xfffffff80a0ad812 */ /* 0x000fe400078ec0ff */
[----:B------:R-:W-:Y:S01]  /*b860*/  @!P4 LOP3.LUT R8, R8, 0xfffffff8, RZ, 0xc0, !PT ;  /* 0xfffffff80808c812 */ /* 0x000fe200078ec0ff */
[----:B------:R1:W5:Y:S01]  /*b870*/  @!P0 LD.E.128 R84, [R22.64] ;  /* 0x0000001c16548980 */ /* 0x000362000c101d00 */
[----:B------:R-:W-:Y:S01]  /*b880*/  CS2R R82, SRZ ;  /* 0x0000000000527805 */ /* 0x000fe2000001ff00 */
[----:B------:R-:W-:Y:S01]  /*b890*/  CS2R R80, SRZ ;  /* 0x0000000000507805 */ /* 0x000fe2000001ff00 */
[----:B------:R-:W-:Y:S01]  /*b8a0*/  CS2R R66, SRZ ;  /* 0x0000000000427805 */ /* 0x000fe2000001ff00 */
[----:B------:R-:W-:Y:S01]  /*b8b0*/  CS2R R64, SRZ ;  /* 0x0000000000407805 */ /* 0x000fe2000001ff00 */
[----:B------:R-:W-:Y:S01]  /*b8c0*/  CS2R R62, SRZ ;  /* 0x00000000003e7805 */ /* 0x000fe2000001ff00 */
[----:B------:R-:W-:Y:S01]  /*b8d0*/  CS2R R60, SRZ ;  /* 0x00000000003c7805 */ /* 0x000fe2000001ff00 */
[----:B---34-:R-:W-:Y:S01]  /*b8e0*/  @!P4 IMAD.WIDE R24, R8, 0x2, R18 ;  /* 0x000000020818c825 */ /* 0x018fe200078e0212 */
[----:B------:R-:W-:Y:S01]  /*b8f0*/  CS2R R50, SRZ ;  /* 0x0000000000327805 */ /* 0x000fe2000001ff00 */
[----:B------:R-:W-:Y:S01]  /*b900*/  CS2R R48, SRZ ;  /* 0x0000000000307805 */ /* 0x000fe2000001ff00 */
[----:B------:R-:W-:Y:S01]  /*b910*/  CS2R R42, SRZ ;  /* 0x00000000002a7805 */ /* 0x000fe2000001ff00 */
[----:B------:R-:W-:-:S06]  /*b920*/  CS2R R40, SRZ ;  /* 0x0000000000287805 */ /* 0x000fcc000001ff00 */
[----:B------:R2:W5:Y:S01]  /*b930*/  @!P4 LD.E.128 R40, [R24.64] ;  /* 0x0000001c1828c980 */ /* 0x000562000c101d00 */
[----:B-1----:R-:W-:-:S04]  /*b940*/  @!P5 IMAD.WIDE R22, R10, 0x2, R20 ;  /* 0x000000020a16d825 */ /* 0x002fc800078e0214 */
[----:B------:R-:W-:Y:S01]  /*b950*/  @!P5 IMAD.WIDE R10, R10, 0x2, R18 ;  /* 0x000000020a0ad825 */ /* 0x000fe200078e0212 */
[----:B------:R2:W5:Y:S03]  /*b960*/  @!P5 LD.E.128 R64, [R22.64] ;  /* 0x0000001c1640d980 */ /* 0x000566000c101d00 */
[----:B------:R-:W-:Y:S01]  /*b970*/  @!P4 IMAD.WIDE R20, R8, 0x2, R20 ;  /* 0x000000020814c825 */ /* 0x000fe200078e0214 */
[----:B------:R2:W5:Y:S03]  /*b980*/  @!P5 LD.E.128 R60, [R10.64] ;  /* 0x0000001c0a3cd980 */ /* 0x000566000c101d00 */
[----:B------:R-:W-:Y:S01]  /*b990*/  @!P0 IMAD.WIDE R18, R56, 0x2, R18 ;  /* 0x0000000238128825 */ /* 0x000fe200078e0212 */
[----:B------:R2:W5:Y:S04]  /*b9a0*/  @!P4 LD.E.128 R48, [R20.64] ;  /* 0x0000001c1430c980 */ /* 0x000568000c101d00 */
[----:B------:R2:W5:Y:S02]  /*b9b0*/  @!P0 LD.E.128 R80, [R18.64] ;  /* 0x0000001c12508980 */ /* 0x000564000c101d00 */
.L_x_372:
[----:B------:R-:W-:Y:S05]  /*b9c0*/  BSYNC B0 ;  /* 0x0000000000007941 */ /* 0x000fea0003800000 */
.L_x_371:
[----:B------:R-:W-:Y:S01]  /*b9d0*/  IADD3 R9, R9, 0x40, RZ ;  /* 0x0000004009097810 */ /* 0x000fe20007ffe0ff */
[----:B-----5:R-:W-:Y:S01]  /*b9e0*/  IMAD.MOV.U32 R8, RZ, RZ, R50 ;  /* 0x000000ffff087224 */ /* 0x020fe200078e0032 */
[----:B------:R-:W4:Y:S01]  /*b9f0*/  SHFL.IDX PT, R15, R17, 0x1, 0x1c1f ;  /* 0x003c1f00110f7f89 */ /* 0x000f2200000e0000 */
[----:B--2---:R-:W-:Y:S01]  /*ba00*/  IMAD.MOV.U32 R11, RZ, RZ, R51 ;  /* 0x000000ffff0b7224 */ /* 0x004fe200078e0033 */
[----:B------:R-:W-:Y:S01]  /*ba10*/  ISETP.GE.AND P0, PT, R9, UR21, PT ;  /* 0x0000001509007c0c */ /* 0x000fe2000bf06270 */
[----:B------:R-:W-:Y:S01]  /*ba20*/  IMAD.MOV.U32 R10, RZ, RZ, R48 ;  /* 0x000000ffff0a7224 */ /* 0x000fe200078e0030 */
[----:B-1----:R-:W1:Y:S01]  /*ba30*/  SHFL.IDX PT, R14, R14, 0x1, 0x1c1f ;  /* 0x003c1f000e0e7f89 */ /* 0x002e6200000e0000 */
        /* <DEDUP_REMOVED lines=10> */
[----:B------:R-:W1:Y:S01]  /*bae0*/  SHFL.IDX PT, R12, R12, 0x1, 0x1c1f ;  /* 0x003c1f000c0c7f89 */ /* 0x000e6200000e0000 */
        /* <DEDUP_REMOVED lines=33> */
[----:B------:R-:W-:Y:S01]  /*bd00*/  CS2R R20, SRZ ;  /* 0x0000000000147805 */ /* 0x000fe2000001ff00 */
[----:B------:R-:W-:Y:S01]  /*bd10*/  PRMT R97, R10, 0x5410, R11 ;  /* 0x000054100a617816 */ /* 0x000fe2000000000b */
[----:B---34-:R-:W-:Y:S01]  /*bd20*/  CS2R R18, SRZ ;  /* 0x0000000000127805 */ /* 0x018fe2000001ff00 */
[----:B------:R-:W-:Y:S01]  /*bd30*/  PRMT R96, R8, 0x5410, R9 ;  /* 0x0000541008607816 */ /* 0x000fe20000000009 */
[----:B--2---:R-:W-:Y:S01]  /*bd40*/  CS2R R16, SRZ ;  /* 0x0000000000107805 */ /* 0x004fe2000001ff00 */
[----:B------:R-:W-:Y:S01]  /*bd50*/  CS2R R34, SRZ ;  /* 0x0000000000227805 */ /* 0x000fe2000001ff00 */
[----:B------:R-:W-:Y:S01]  /*bd60*/  CS2R R32, SRZ ;  /* 0x0000000000207805 */ /* 0x000fe2000001ff00 */
[----:B------:R-:W-:Y:S05]  /*bd70*/  @P0 BRA `(.L_x_374) ;  /* 0x0000023000000947 */ /* 0x000fea0003800000 */
[C---:B-1----:R-:W-:Y:S01]  /*bd80*/  IADD3 R10, R56.reuse, 0x20, RZ ;  /* 0x00000020380a7810 */ /* 0x042fe20007ffe0ff */
        /* <DEDUP_REMOVED lines=25> */
[----:B------:R-:W-:Y:S01]  /*bf20*/  CS2R R22, SRZ ;  /* 0x0000000000167805 */ /* 0x000fe2000001ff00 */
[----:B------:R2:W5:Y:S01]  /*bf30*/  @!P4 LD.E.128 R24, [R10.64] ;  /* 0x0000001c0a18c980 */ /* 0x000562000c101d00 */
[----:B------:R-:W-:-:S03]  /*bf40*/  @!P0 IMAD.WIDE R8, R8, 0x2, R12 ;  /* 0x0000000208088825 */ /* 0x000fc600078e020c */
[----:B------:R2:W5:Y:S01]  /*bf50*/  @!P4 LD.E.128 R16, [R52.64] ;  /* 0x0000001c3410c980 */ /* 0x000562000c101d00 */
[----:B------:R-:W-:-:S03]  /*bf60*/  @!P5 IMAD.WIDE R12, R56, 0x2, R12 ;  /* 0x00000002380cd825 */ /* 0x000fc600078e020c */
[----:B------:R2:W5:Y:S01]  /*bf70*/  @!P0 LD.E.128 R28, [R14.64] ;  /* 0x0000001c0e1c8980 */ /* 0x000562000c101d00 */
[----:B-1----:R-:W-:-:S03]  /*bf80*/  CS2R R20, SRZ ;  /* 0x0000000000147805 */ /* 0x002fc6000001ff00 */
[----:B------:R2:W5:Y:S04]  /*bf90*/  @!P5 LD.E.128 R32, [R12.64] ;  /* 0x0000001c0c20d980 */ /* 0x000568000c101d00 */
[----:B------:R2:W5:Y:S02]  /*bfa0*/  @!P0 LD.E.128 R20, [R8.64] ;  /* 0x0000001c08148980 */ /* 0x000564000c101d00 */
.L_x_374:
[----:B-1----:R-:W-:Y:S05]  /*bfb0*/  BSYNC B0 ;  /* 0x0000000000007941 */ /* 0x002fea0003800000 */
.L_x_373:
[----:B--2--5:R-:W-:Y:S01]  /*bfc0*/  IMAD.MOV.U32 R8, RZ, RZ, R30 ;  /* 0x000000ffff087224 */ /* 0x024fe200078e001e */
[----:B------:R-:W-:Y:S01]  /*bfd0*/  UIADD3 UR4, -UR18, UR21, URZ ;  /* 0x0000001512047290 */ /* 0x000fe2000fffe13f */
[----:B------:R-:W-:Y:S01]  /*bfe0*/  IMAD.MOV.U32 R11, RZ, RZ, R31 ;  /* 0x000000ffff0b7224 */ /* 0x000fe200078e001f */
[----:B------:R-:W-:-:S04]  /*bff0*/  DEPBAR.LE SB0, 0x1 ;  /* 0x000080400000791a */ /* 0x000fc80000000000 */
[----:B------:R-:W-:Y:S01]  /*c000*/  IMAD.MOV.U32 R10, RZ, RZ, R28 ;  /* 0x000000ffff0a7224 */ /* 0x000fe200078e001c */
[----:B------:R-:W-:Y:S01]  /*c010*/  PRMT R55, R11, 0x5410, R8 ;  /* 0x000054100b377816 */ /* 0x000fe20000000008 */
[----:B------:R-:W-:Y:S01]  /*c020*/  IMAD.MOV.U32 R9, RZ, RZ, R29 ;  /* 0x000000ffff097224 */ /* 0x000fe200078e001d */
[----:B------:R-:W-:Y:S01]  /*c030*/  MOV R8, R26 ;  /* 0x0000001a00087202 */ /* 0x000fe20000000f00 */
[----:B------:R-:W-:Y:S01]  /*c040*/  UISETP.LT.AND UP0, UPT, UR4, 0x80, UPT ;  /* 0x000000800400788c */ /* 0x000fe2000bf01270 */
[----:B------:R-:W-:Y:S01]  /*c050*/  IMAD.MOV.U32 R11, RZ, RZ, R27 ;  /* 0x000000ffff0b7224 */ /* 0x000fe200078e001b */
[----:B------:R-:W-:Y:S01]  /*c060*/  BSSY B1, `(.L_x_375) ;  /* 0x0000174000017945 */ /* 0x000fe20003800000 */
[----:B------:R-:W-:Y:S01]  /*c070*/  PRMT R54, R9, 0x5410, R10 ;  /* 0x0000541009367816 */ /* 0x000fe2000000000a */
[----:B------:R-:W-:Y:S01]  /*c080*/  IMAD.MOV.U32 R10, RZ, RZ, R24 ;  /* 0x000000ffff0a7224 */ /* 0x000fe200078e0018 */
[----:B------:R-:W-:Y:S01]  /*c090*/  PRMT R68, R68, 0x5410, R8 ;  /* 0x0000541044447816 */ /* 0x000fe20000000008 */
[----:B------:R-:W-:Y:S01]  /*c0a0*/  IMAD.MOV.U32 R9, RZ, RZ, R25 ;  /* 0x000000ffff097224 */ /* 0x000fe200078e0019 */
[----:B------:R-:W-:Y:S01]  /*c0b0*/  USEL UR4, UR4, 0x80, UP0 ;  /* 0x0000008004047887 */ /* 0x000fe20008000000 */
[----:B------:R-:W-:Y:S01]  /*c0c0*/  IMAD.MOV.U32 R8, RZ, RZ, R38 ;  /* 0x000000ffff087224 */ /* 0x000fe200078e0026 */
[----:B------:R-:W-:-:S02]  /*c0d0*/  PRMT R68, R11, 0x7610, R68 ;  /* 0x000076100b447816 */ /* 0x000fc40000000044 */
[----:B------:R-:W-:Y:S01]  /*c0e0*/  PRMT R59, R9, 0x5410, R10 ;  /* 0x00005410093b7816 */ /* 0x000fe2000000000a */
[----:B------:R-:W-:Y:S01]  /*c0f0*/  IMAD.MOV.U32 R10, RZ, RZ, R36 ;  /* 0x000000ffff0a7224 */ /* 0x000fe200078e0024 */
[----:B------:R-:W-:Y:S01]  /*c100*/  PRMT R72, R72, 0x5410, R8 ;  /* 0x0000541048487816 */ /* 0x000fe20000000008 */
[----:B------:R-:W-:Y:S01]  /*c110*/  IMAD.MOV.U32 R9, RZ, RZ, R37 ;  /* 0x000000ffff097224 */ /* 0x000fe200078e0025 */
[----:B------:R-:W-:Y:S01]  /*c120*/  MOV R11, R39 ;  /* 0x00000027000b7202 */ /* 0x000fe20000000f00 */
[----:B------:R-:W-:Y:S01]  /*c130*/  IMAD.MOV.U32 R8, RZ, RZ, R22 ;  /* 0x000000ffff087224 */ /* 0x000fe200078e0016 */
[----:B------:R-:W-:Y:S01]  /*c140*/  BAR.SYNC.DEFER_BLOCKING 0x0 ;  /* 0x0000000000007b1d */ /* 0x000fe20000010000 */
[----:B------:R-:W-:Y:S02]  /*c150*/  ISETP.GE.AND P0, PT, R73, UR4, PT ;  /* 0x0000000449007c0c */ /* 0x000fe4000bf06270 */
[----:B------:R-:W-:Y:S01]  /*c160*/  PRMT R71, R9, 0x5410, R10 ;  /* 0x0000541009477816 */ /* 0x000fe2000000000a */
[----:B------:R-:W-:Y:S01]  /*c170*/  IMAD.MOV.U32 R10, RZ, RZ, R20 ;  /* 0x000000ffff0a7224 */ /* 0x000fe200078e0014 */
[----:B------:R-:W-:Y:S01]  /*c180*/  PRMT R53, R53, 0x5410, R8 ;  /* 0x0000541035357816 */ /* 0x000fe20000000008 */
[----:B------:R-:W-:Y:S01]  /*c190*/  IMAD.MOV.U32 R9, RZ, RZ, R21 ;  /* 0x000000ffff097224 */ /* 0x000fe200078e0015 */
[----:B------:R-:W-:Y:S01]  /*c1a0*/  PRMT R72, R11, 0x7610, R72 ;  /* 0x000076100b487816 */ /* 0x000fe20000000048 */
[----:B------:R-:W-:Y:S01]  /*c1b0*/  IMAD.MOV.U32 R8, RZ, RZ, R18 ;  /* 0x000000ffff087224 */ /* 0x000fe200078e0012 */
[----:B------:R-:W-:-:S02]  /*c1c0*/  MOV R11, R23 ;  /* 0x00000017000b7202 */ /* 0x000fc40000000f00 */
[----:B------:R-:W-:Y:S01]  /*c1d0*/  PRMT R52, R9, 0x5410, R10 ;  /* 0x0000541009347816 */ /* 0x000fe2000000000a */
[----:B------:R-:W-:Y:S01]  /*c1e0*/  IMAD.MOV.U32 R9, RZ, RZ, R16 ;  /* 0x000000ffff097224 */ /* 0x000fe200078e0010 */
[----:B------:R-:W-:Y:S01]  /*c1f0*/  PRMT R58, R58, 0x5410, R8 ;  /* 0x000054103a3a7816 */ /* 0x000fe20000000008 */
[----:B------:R-:W-:Y:S01]  /*c200*/  IMAD.MOV.U32 R8, RZ, RZ, R17 ;  /* 0x000000ffff087224 */ /* 0x000fe200078e0011 */
[----:B------:R-:W-:Y:S02]  /*c210*/  MOV R10, R19 ;  /* 0x00000013000a7202 */ /* 0x000fe40000000f00 */
[----:B------:R-:W-:Y:S01]  /*c220*/  PRMT R53, R11, 0x7610, R53 ;  /* 0x000076100b357816 */ /* 0x000fe20000000035 */
[----:B------:R-:W-:Y:S01]  /*c230*/  IMAD.MOV.U32 R11, RZ, RZ, R34 ;  /* 0x000000ffff0b7224 */ /* 0x000fe200078e0022 */
[----:B------:R-:W-:Y:S01]  /*c240*/  PRMT R57, R8, 0x5410, R9 ;  /* 0x0000541008397816 */ /* 0x000fe20000000009 */
[----:B------:R-:W-:Y:S01]  /*c250*/  IMAD.MOV.U32 R9, RZ, RZ, R32 ;  /* 0x000000ffff097224 */ /* 0x000fe200078e0020 */
[----:B------:R-:W-:Y:S01]  /*c260*/  PRMT R58, R10, 0x7610, R58 ;  /* 0x000076100a3a7816 */ /* 0x000fe2000000003a */
[----:B------:R-:W-:Y:S01]  /*c270*/  IMAD.MOV.U32 R8, RZ, RZ, R33 ;  /* 0x000000ffff087224 */ /* 0x000fe200078e0021 */
[----:B------:R-:W-:-:S04]  /*c280*/  MOV R10, R35 ;  /* 0x00000023000a7202 */ /* 0x000fc80000000f00 */
[----:B------:R-:W-:Y:S02]  /*c290*/  PRMT R70, R10, 0x5410, R11 ;  /* 0x000054100a467816 */ /* 0x000fe4000000000b */
[----:B------:R-:W-:Y:S01]  /*c2a0*/  PRMT R69, R8, 0x5410, R9 ;  /* 0x0000541008457816 */ /* 0x000fe20000000009 */
[----:B------:R-:W-:Y:S05]  /*c2b0*/  @P0 BRA `(.L_x_376) ;  /* 0x000014e000000947 */ /* 0x000fea0003800000 */
[----:B------:R-:W-:Y:S01]  /*c2c0*/  ISETP.GE.AND P0, PT, R56, c[0x0][0x27c], PT ;  /* 0x00009f0038007a0c */ /* 0x000fe20003f06270 */
[----:B------:R-:W-:-:S12]  /*c2d0*/  BSSY B0, `(.L_x_377) ;  /* 0x0000068000007945 */ /* 0x000fd80003800000 */
[----:B------:R-:W-:Y:S05]  /*c2e0*/  @P0 BRA `(.L_x_378) ;  /* 0x0000066000000947 */ /* 0x000fea0003800000 */
[----:B------:R-:W-:Y:S01]  /*c2f0*/  MOV R9, c[0x0][0x27c] ;  /* 0x00009f0000097a02 */ /* 0x000fe20000000f00 */
[----:B------:R-:W-:Y:S01]  /*c300*/  HADD2.F32 R109, -RZ, R96.H0_H0 ;  /* 0x20000060ff6d7230 */ /* 0x000fe20000004100 */
[----:B------:R-:W-:Y:S01]  /*c310*/  SHF.L.U32 R13, R73, 0x6, RZ ;  /* 0x00000006490d7819 */ /* 0x000fe200000006ff */
[----:B------:R-:W-:Y:S01]  /*c320*/  HADD2.F32 R118, -RZ, R98.H0_H0 ;  /* 0x20000062ff767230 */ /* 0x000fe20000004100 */
[----:B------:R-:W-:Y:S01]  /*c330*/  LEA.HI R12, R9, R74, RZ, 0x1d ;  /* 0x0000004a090c7211 */ /* 0x000fe200078fe8ff */
[----:B------:R-:W-:Y:S01]  /*c340*/  HADD2.F32 R104, -RZ, R97.H0_H0 ;  /* 0x20000061ff687230 */ /* 0x000fe20000004100 */
[----:B------:R-:W-:Y:S01]  /*c350*/  LOP3.LUT R13, R13, 0x1c0, RZ, 0xc0, !PT ;  /* 0x000001c00d0d7812 */ /* 0x000fe200078ec0ff */
[----:B------:R-:W-:Y:S01]  /*c360*/  HADD2.F32 R96, -RZ, R96.H1_H1 ;  /* 0x30000060ff607230 */ /* 0x000fe20000004100 */
[----:B------:R-:W-:Y:S01]  /*c370*/  SHF.R.S32.HI R9, RZ, 0x1f, R12 ;  /* 0x0000001fff097819 */ /* 0x000fe2000001140c */
[----:B------:R-:W-:Y:S01]  /*c380*/  HADD2.F32 R112, -RZ, R99.H0_H0 ;  /* 0x20000063ff707230 */ /* 0x000fe20000004100 */
[----:B------:R-:W-:Y:S01]  /*c390*/  SHF.L.U32 R8, R12, 0x3, RZ ;  /* 0x000000030c087819 */ /* 0x000fe200000006ff */
[----:B------:R-:W-:Y:S01]  /*c3a0*/  HADD2.F32 R98, -RZ, R98.H1_H1 ;  /* 0x30000062ff627230 */ /* 0x000fe20000004100 */
[----:B------:R-:W-:Y:S01]  /*c3b0*/  LEA.HI R9, R9, R12, RZ, 0x3 ;  /* 0x0000000c09097211 */ /* 0x000fe200078f18ff */
[----:B------:R-:W-:Y:S01]  /*c3c0*/  HADD2.F32 R97, -RZ, R97.H1_H1 ;  /* 0x30000061ff617230 */ /* 0x000fe20000004100 */
[----:B------:R-:W-:Y:S01]  /*c3d0*/  SHF.R.U32.HI R11, RZ, 0x3, R13 ;  /* 0x00000003ff0b7819 */ /* 0x000fe2000001160d */
[----:B------:R-:W-:Y:S01]  /*c3e0*/  HADD2.F32 R99, -RZ, R99.H1_H1 ;  /* 0x30000063ff637230 */ /* 0x000fe20000004100 */
[----:B------:R-:W-:-:S02]  /*c3f0*/  LOP3.LUT R8, R13, 0x38, R8, 0xf8, !PT ;  /* 0x000000380d087812 */ /* 0x000fc400078ef808 */
[----:B------:R-:W-:Y:S02]  /*c400*/  SHF.L.U32 R9, R9, 0xa, RZ ;  /* 0x0000000a09097819 */ /* 0x000fe400000006ff */
[----:B------:R-:W-:Y:S02]  /*c410*/  SHF.L.U32 R10, R89, 0x9, RZ ;  /* 0x00000009590a7819 */ /* 0x000fe400000006ff */
[----:B------:R-:W-:Y:S02]  /*c420*/  LOP3.LUT R95, R13, 0x38, R56, 0xf8, !PT ;  /* 0x000000380d5f7812 */ /* 0x000fe400078ef838 */
[----:B------:R-:W-:Y:S02]  /*c430*/  LOP3.LUT R8, R8, R11, RZ, 0x3c, !PT ;  /* 0x0000000b08087212 */ /* 0x000fe400078e3cff */
[----:B------:R-:W-:Y:S02]  /*c440*/  LOP3.LUT R9, R9, 0x7fffe000, RZ, 0xc0, !PT ;  /* 0x7fffe00009097812 */ /* 0x000fe400078ec0ff */
[----:B------:R-:W-:-:S02]  /*c450*/  LOP3.LUT R95, R10, R95, R11, 0xf6, !PT ;  /* 0x0000005f0a5f7212 */ /* 0x000fc400078ef60b */
[----:B------:R-:W-:Y:S02]  /*c460*/  IADD3 R8, R8, R9, R10 ;  /* 0x0000000908087210 */ /* 0x000fe40007ffe00a */
[----:B------:R-:W-:Y:S02]  /*c470*/  SHF.L.U32 R95, R95, 0x1, RZ ;  /* 0x000000015f5f7819 */ /* 0x000fe400000006ff */
[----:B------:R-:W-:Y:S02]  /*c480*/  SHF.L.U32 R94, R8, 0x1, RZ ;  /* 0x00000001085e7819 */ /* 0x000fe400000006ff */
[--C-:B------:R-:W-:Y:S01]  /*c490*/  SHF.R.U32.HI R100, RZ, 0x10, R83.reuse ;  /* 0x00000010ff647819 */ /* 0x100fe20000011653 */
[----:B------:R-:W1:Y:S01]  /*c4a0*/  LDS.128 R12, [R95+0xc100] ;  /* 0x00c100005f0c7984 */ /* 0x000e620000000c00 */
[----:B------:R-:W-:Y:S02]  /*c4b0*/  SHF.R.U64 R82, R82, 0x10, R83 ;  /* 0x0000001052527819 */ /* 0x000fe40000001253 */
[----:B------:R-:W-:Y:S01]  /*c4c0*/  SHF.R.U64 R83, R84, 0x10, R85 ;  /* 0x0000001054537819 */ /* 0x000fe20000001255 */
[----:B------:R-:W2:Y:S01]  /*c4d0*/  LDS.128 R8, [R94+0xc100] ;  /* 0x00c100005e087984 */ /* 0x000ea20000000c00 */
[----:B------:R-:W-:Y:S01]  /*c4e0*/  SHF.R.U64 R86, R86, 0x10, R87 ;  /* 0x0000001056567819 */ /* 0x000fe20000001257 */
[----:B------:R-:W-:Y:S01]  /*c4f0*/  HADD2.F32 R100, -RZ, R100.H0_H0 ;  /* 0x20000064ff647230 */ /* 0x000fe20000004100 */
[----:B------:R-:W-:-:S02]  /*c500*/  SHF.R.U32.HI R84, RZ, 0x10, R85 ;  /* 0x00000010ff547819 */ /* 0x000fc40000011655 */
[----:B------:R-:W-:Y:S01]  /*c510*/  SHF.R.U32.HI R87, RZ, 0x10, R87 ;  /* 0x00000010ff577819 */ /* 0x000fe20000011657 */
[----:B------:R-:W-:Y:S01]  /*c520*/  HADD2.F32 R111, -RZ, R86.H0_H0 ;  /* 0x20000056ff6f7230 */ /* 0x000fe20000004100 */
[--C-:B------:R-:W-:Y:S02]  /*c530*/  SHF.R.U64 R80, R80, 0x10, R81.reuse ;  /* 0x0000001050507819 */ /* 0x100fe40000001251 */
[----:B------:R-:W-:Y:S01]  /*c540*/  SHF.R.U32.HI R81, RZ, 0x10, R81 ;  /* 0x00000010ff517819 */ /* 0x000fe20000011651 */
[----:B------:R-:W-:Y:S02]  /*c550*/  HADD2.F32 R116, -RZ, R87.H0_H0 ;  /* 0x20000057ff747230 */ /* 0x000fe40000004100 */
[--C-:B-1----:R-:W-:Y:S02]  /*c560*/  HADD2.F32 R85, -RZ, R15.reuse.H0_H0 ;  /* 0x2000000fff557230 */ /* 0x102fe40000004100 */
[----:B------:R-:W-:Y:S02]  /*c570*/  HADD2.F32 R15, -RZ, R15.H1_H1 ;  /* 0x3000000fff0f7230 */ /* 0x000fe40000004100 */
[--C-:B--2---:R-:W-:Y:S01]  /*c580*/  HADD2.F32 R105, -RZ, R11.reuse.H0_H0 ;  /* 0x2000000bff697230 */ /* 0x104fe20000004100 */
[----:B------:R-:W-:Y:S01]  /*c590*/  FMUL.FTZ R110, R85, R104 ;  /* 0x00000068556e7220 */ /* 0x000fe20000410000 */
[----:B------:R-:W-:Y:S01]  /*c5a0*/  HADD2.F32 R11, -RZ, R11.H1_H1 ;  /* 0x3000000bff0b7230 */ /* 0x000fe20000004100 */
[----:B------:R-:W-:Y:S01]  /*c5b0*/  FMUL.FTZ R114, R15, R100 ;  /* 0x000000640f727220 */ /* 0x000fe20000410000 */
[----:B------:R-:W-:Y:S01]  /*c5c0*/  HADD2.F32 R101, -RZ, R13.H0_H0 ;  /* 0x2000000dff657230 */ /* 0x000fe20000004100 */
[----:B------:R-:W-:Y:S01]  /*c5d0*/  FMUL.FTZ R104, R105, R104 ;  /* 0x0000006869687220 */ /* 0x000fe20000410000 */
[----:B------:R-:W-:Y:S01]  /*c5e0*/  HADD2.F32 R106, -RZ, R9.H0_H0 ;  /* 0x20000009ff6a7230 */ /* 0x000fe20000004100 */
[----:B------:R-:W-:Y:S01]  /*c5f0*/  FMUL.FTZ R100, R11, R100 ;  /* 0x000000640b647220 */ /* 0x000fe20000410000 */
[----:B------:R-:W-:Y:S01]  /*c600*/  HADD2.F32 R13, -RZ, R13.H1_H1 ;  /* 0x3000000dff0d7230 */ /* 0x000fe20000004100 */
[-C--:B------:R-:W-:Y:S01]  /*c610*/  FMUL.FTZ R87, R101, R109.reuse ;  /* 0x0000006d65577220 */ /* 0x080fe20000410000 */
[----:B------:R-:W-:Y:S01]  /*c620*/  HADD2.F32 R102, -RZ, R12.H0_H0 ;  /* 0x2000000cff667230 */ /* 0x000fe20000004100 */
[----:B------:R-:W-:Y:S01]  /*c630*/  FFMA.FTZ R11, R11, R116, R114 ;  /* 0x000000740b0b7223 */ /* 0x000fe20000010072 */
[----:B------:R-:W-:Y:S01]  /*c640*/  HADD2.F32 R114, -RZ, R81.H0_H0 ;  /* 0x20000051ff727230 */ /* 0x000fe20000004100 */
[C---:B------:R-:W-:Y:S01]  /*c650*/  FMUL.FTZ R109, R106.reuse, R109 ;  /* 0x0000006d6a6d7220 */ /* 0x040fe20000410000 */
[----:B------:R-:W-:Y:S01]  /*c660*/  HADD2.F32 R9, -RZ, R9.H1_H1 ;  /* 0x30000009ff097230 */ /* 0x000fe20000004100 */
[----:B------:R-:W-:Y:S01]  /*c670*/  FFMA.FTZ R87, R106, R118, R87 ;  /* 0x000000766a577223 */ /* 0x000fe20000010057 */
[----:B------:R-:W-:Y:S01]  /*c680*/  HADD2.F32 R106, -RZ, R84.H0_H0 ;  /* 0x20000054ff6a7230 */ /* 0x000fe20000004100 */
[----:B------:R-:W-:Y:S01]  /*c690*/  FMUL.FTZ R84, R13, R114 ;  /* 0x000000720d547220 */ /* 0x000fe20000410000 */
[----:B------:R-:W-:Y:S01]  /*c6a0*/  HADD2.F32 R103, -RZ, R12.H1_H1 ;  /* 0x3000000cff677230 */ /* 0x000fe20000004100 */
[----:B------:R-:W-:Y:S01]  /*c6b0*/  FMUL.FTZ R81, R102, R96 ;  /* 0x0000006066517220 */ /* 0x000fe20000410000 */
[----:B------:R-:W-:Y:S01]  /*c6c0*/  HADD2.F32 R107, -RZ, R8.H0_H0 ;  /* 0x20000008ff6b7230 */ /* 0x000fe20000004100 */
[C---:B------:R-:W-:Y:S01]  /*c6d0*/  FMUL.FTZ R114, R9.reuse, R114 ;  /* 0x0000007209727220 */ /* 0x040fe20000410000 */
[----:B------:R-:W-:Y:S01]  /*c6e0*/  HADD2.F32 R12, -RZ, R14.H0_H0 ;  /* 0x2000000eff0c7230 */ /* 0x000fe20000004100 */
[----:B------:R-:W-:Y:S01]  /*c6f0*/  FFMA.FTZ R84, R9, R106, R84 ;  /* 0x0000006a09547223 */ /* 0x000fe20000010054 */
[----:B------:R-:W-:Y:S01]  /*c700*/  HADD2.F32 R108, -RZ, R8.H1_H1 ;  /* 0x30000008ff6c7230 */ /* 0x000fe20000004100 */
[----:B------:R-:W-:Y:S01]  /*c710*/  FMUL.FTZ R9, R107, R96 ;  /* 0x000000606b097220 */ /* 0x000fe20000410000 */
[----:B------:R-:W-:Y:S01]  /*c720*/  HADD2.F32 R8, -RZ, R10.H0_H0 ;  /* 0x2000000aff087230 */ /* 0x000fe20000004100 */
[----:B------:R-:W-:Y:S01]  /*c730*/  FFMA.FTZ R110, R105, R112, R110 ;  /* 0x00000070696e7223 */ /* 0x000fe2000001006e */
[----:B------:R-:W-:Y:S01]  /*c740*/  HADD2.F32 R14, -RZ, R14.H1_H1 ;  /* 0x3000000eff0e7230 */ /* 0x000fe20000004100 */
[----:B------:R-:W-:Y:S01]  /*c750*/  FFMA.FTZ R81, R107, R98, R81 ;  /* 0x000000626b517223 */ /* 0x000fe20000010051 */
[----:B------:R-:W-:Y:S01]  /*c760*/  HADD2.F32 R105, -RZ, R80.H0_H0 ;  /* 0x20000050ff697230 */ /* 0x000fe20000004100 */
[-C--:B------:R-:W-:Y:S01]  /*c770*/  FMUL.FTZ R96, R12, R97.reuse ;  /* 0x000000610c607220 */ /* 0x080fe20000410000 */
[----:B------:R-:W-:Y:S01]  /*c780*/  HADD2.F32 R107, -RZ, R82.H0_H0 ;  /* 0x20000052ff6b7230 */ /* 0x000fe20000004100 */
[C---:B------:R-:W-:Y:S01]  /*c790*/  FMUL.FTZ R97, R8.reuse, R97 ;  /* 0x0000006108617220 */ /* 0x040fe20000410000 */
[----:B------:R-:W-:Y:S01]  /*c7a0*/  HADD2.F32 R10, -RZ, R10.H1_H1 ;  /* 0x3000000aff0a7230 */ /* 0x000fe20000004100 */
[----:B------:R-:W-:Y:S01]  /*c7b0*/  FFMA.FTZ R80, R8, R99, R96 ;  /* 0x0000006308507223 */ /* 0x000fe20000010060 */
[----:B------:R-:W-:Y:S01]  /*c7c0*/  HADD2.F32 R8, -RZ, R83.H0_H0 ;  /* 0x20000053ff087230 */ /* 0x000fe20000004100 */
[----:B------:R-:W-:Y:S01]  /*c7d0*/  FMUL.FTZ R113, R103, R105 ;  /* 0x0000006967717220 */ /* 0x000fe20000410000 */
[----:B------:R-:W-:Y:S01]  /*c7e0*/  F2FP.PACK_AB R11, R11, R110 ;  /* 0x0000006e0b0b723e */ /* 0x000fe200000000ff */
        /* <DEDUP_REMOVED lines=13> */
[-C--:B------:R-:W-:Y:S02]  /*c8c0*/  FFMA.FTZ R14, R14, R111.reuse, -R107 ;  /* 0x0000006f0e0e7223 */ /* 0x080fe4000001086b */
[----:B------:R-:W-:Y:S01]  /*c8d0*/  FFMA.FTZ R108, R108, R8, R113 ;  /* 0x000000086c6c7223 */ /* 0x000fe20000010071 */
[----:B------:R-:W-:Y:S01]  /*c8e0*/  F2FP.PACK_AB R12, R105, R98 ;  /* 0x00000062690c723e */ /* 0x000fe200000000ff */
[----:B------:R-:W-:Y:S01]  /*c8f0*/  FFMA.FTZ R83, R10, R111, R83 ;  /* 0x0000006f0a537223 */ /* 0x000fe20000010053 */
[----:B------:R-:W-:Y:S02]  /*c900*/  F2FP.PACK_AB R14, R14, R97 ;  /* 0x000000610e0e723e */ /* 0x000fe400000000ff */
[----:B------:R-:W-:Y:S02]  /*c910*/  F2FP.PACK_AB R8, R108, R81 ;  /* 0x000000516c08723e */ /* 0x000fe400000000ff */
[----:B------:R-:W-:Y:S01]  /*c920*/  F2FP.PACK_AB R10, R83, R80 ;  /* 0x00000050530a723e */ /* 0x000fe200000000ff */
[----:B------:R1:W-:Y:S04]  /*c930*/  STS.128 [R95+0xc100], R12 ;  /* 0x00c1000c5f007388 */ /* 0x0003e80000000c00 */
[----:B------:R1:W-:Y:S02]  /*c940*/  STS.128 [R94+0xc100], R8 ;  /* 0x00c100085e007388 */ /* 0x0003e40000000c00 */
.L_x_378:
[----:B------:R-:W-:Y:S05]  /*c950*/  BSYNC B0 ;  /* 0x0000000000007941 */ /* 0x000fea0003800000 */
.L_x_377:
[----:B-1----:R-:W-:Y:S01]  /*c960*/  IADD3 R12, R56, 0x20, RZ ;  /* 0x00000020380c7810 */ /* 0x002fe20007ffe0ff */
[----:B------:R-:W-:Y:S03]  /*c970*/  BSSY B0, `(.L_x_379) ;  /* 0x0000071000007945 */ /* 0x000fe60003800000 */
[----:B------:R-:W-:-:S13]  /*c980*/  ISETP.GE.AND P0, PT, R12, c[0x0][0x27c], PT ;  /* 0x00009f000c007a0c */ /* 0x000fda0003f06270 */
[----:B------:R-:W-:Y:S05]  /*c990*/  @P0 BRA `(.L_x_380) ;  /* 0x000006e000000947 */ /* 0x000fea0003800000 */
[----:B------:R-:W-:Y:S01]  /*c9a0*/  SHF.R.S32.HI R11, RZ, 0x1f, R12 ;  /* 0x0000001fff0b7819 */ /* 0x000fe2000001140c */
[----:B------:R-:W-:Y:S01]  /*c9b0*/  HADD2.F32 R102, -RZ, R91.H0_H0 ;  /* 0x2000005bff667230 */ /* 0x000fe20000004100 */
[----:B------:R-:W-:Y:S01]  /*c9c0*/  MOV R8, c[0x0][0x27c] ;  /* 0x00009f0000087a02 */ /* 0x000fe20000000f00 */
[--C-:B------:R-:W-:Y:S01]  /*c9d0*/  HADD2.F32 R86, -RZ, R90.reuse.H0_H0 ;  /* 0x2000005aff567230 */ /* 0x100fe20000004100 */
[CC--:B------:R-:W-:Y:S01]  /*c9e0*/  LEA.HI R10, R11.reuse, R12.reuse, RZ, 0x3 ;  /* 0x0000000c0b0a7211 */ /* 0x0c0fe200078f18ff */
[----:B------:R-:W-:Y:S01]  /*c9f0*/  HADD2.F32 R108, -RZ, R93.H0_H0 ;  /* 0x2000005dff6c7230 */ /* 0x000fe20000004100 */
[----:B------:R-:W-:Y:S01]  /*ca00*/  LEA.HI R11, R11, R12, RZ, 0x6 ;  /* 0x0000000c0b0b7211 */ /* 0x000fe200078f30ff */
[----:B------:R-:W-:Y:S01]  /*ca10*/  HADD2.F32 R90, -RZ, R90.H1_H1 ;  /* 0x3000005aff5a7230 */ /* 0x000fe20000004100 */
[----:B------:R-:W-:Y:S01]  /*ca20*/  SHF.R.S32.HI R13, RZ, 0x3, R10 ;  /* 0x00000003ff0d7819 */ /* 0x000fe2000001140a */
[--C-:B------:R-:W-:Y:S01]  /*ca30*/  HADD2.F32 R100, -RZ, R92.reuse.H0_H0 ;  /* 0x2000005cff647230 */ /* 0x100fe20000004100 */
[----:B------:R-:W-:Y:S01]  /*ca40*/  SHF.L.U32 R9, R73, 0x6, RZ ;  /* 0x0000000649097819 */ /* 0x000fe200000006ff */
[----:B------:R-:W-:Y:S01]  /*ca50*/  IMAD.SHL.U32 R11, R11, 0x80, RZ ;  /* 0x000000800b0b7824 */ /* 0x000fe200078e00ff */
[----:B------:R-:W-:Y:S01]  /*ca60*/  LEA.HI R8, R8, R13, RZ, 0x1d ;  /* 0x0000000d08087211 */ /* 0x000fe200078fe8ff */
[----:B------:R-:W-:Y:S01]  /*ca70*/  HADD2.F32 R92, -RZ, R92.H1_H1 ;  /* 0x3000005cff5c7230 */ /* 0x000fe20000004100 */
[----:B------:R-:W-:Y:S01]  /*ca80*/  LOP3.LUT R9, R9, 0x1c0, RZ, 0xc0, !PT ;  /* 0x000001c009097812 */ /* 0x000fe200078ec0ff */
[----:B------:R-:W-:Y:S01]  /*ca90*/  HADD2.F32 R91, -RZ, R91.H1_H1 ;  /* 0x3000005bff5b7230 */ /* 0x000fe20000004100 */
[----:B------:R-:W-:Y:S01]  /*caa0*/  SHF.R.S32.HI R13, RZ, 0x1f, R8 ;  /* 0x0000001fff0d7819 */ /* 0x000fe20000011408 */
[----:B------:R-:W-:Y:S01]  /*cab0*/  HADD2.F32 R93, -RZ, R93.H1_H1 ;  /* 0x3000005dff5d7230 */ /* 0x000fe20000004100 */
[----:B------:R-:W-:-:S02]  /*cac0*/  LOP3.LUT R15, R9, 0x38, R10, 0xf8, !PT ;  /* 0x00000038090f7812 */ /* 0x000fc400078ef80a */
[----:B------:R-:W-:Y:S01]  /*cad0*/  LEA.HI R13, R13, R8, RZ, 0x3 ;  /* 0x000000080d0d7211 */ /* 0x000fe200078f18ff */
[----:B------:R-:W-:Y:S01]  /*cae0*/  IMAD.SHL.U32 R8, R8, 0x8, RZ ;  /* 0x0000000808087824 */ /* 0x000fe200078e00ff */
[----:B------:R-:W-:Y:S02]  /*caf0*/  SHF.R.U32.HI R10, RZ, 0x3, R9 ;  /* 0x00000003ff0a7819 */ /* 0x000fe40000011609 */
[----:B------:R-:W-:Y:S02]  /*cb00*/  SHF.L.U32 R13, R13, 0xa, RZ ;  /* 0x0000000a0d0d7819 */ /* 0x000fe400000006ff */
[----:B------:R-:W-:Y:S02]  /*cb10*/  LOP3.LUT R12, R11, 0x7fffe000, RZ, 0xc0, !PT ;  /* 0x7fffe0000b0c7812 */ /* 0x000fe400078ec0ff */
[----:B------:R-:W-:Y:S02]  /*cb20*/  LOP3.LUT R9, R9, 0x38, R8, 0xf8, !PT ;  /* 0x0000003809097812 */ /* 0x000fe400078ef808 */
[----:B------:R-:W-:-:S02]  /*cb30*/  LOP3.LUT R14, R13, 0x7fffe000, RZ, 0xc0, !PT ;  /* 0x7fffe0000d0e7812 */ /* 0x000fc400078ec0ff */
[----:B------:R-:W-:Y:S02]  /*cb40*/  LOP3.LUT R15, R15, R10, RZ, 0x3c, !PT ;  /* 0x0000000a0f0f7212 */ /* 0x000fe400078e3cff */
[----:B------:R-:W-:Y:S02]  /*cb50*/  LEA R12, R89, R12, 0x9 ;  /* 0x0000000c590c7211 */ /* 0x000fe400078e48ff */
[----:B------:R-:W-:Y:S01]  /*cb60*/  LOP3.LUT R8, R9, R10, RZ, 0x3c, !PT ;  /* 0x0000000a09087212 */ /* 0x000fe200078e3cff */
[----:B------:R-:W-:Y:S01]  /*cb70*/  IMAD R9, R89, 0x200, R14 ;  /* 0x0000020059097824 */ /* 0x000fe200078e020e */
[----:B------:R-:W-:Y:S01]  /*cb80*/  SHF.R.U32.HI R82, RZ, 0x10, R61 ;  /* 0x00000010ff527819 */ /* 0x000fe2000001163d */
[----:B------:R-:W-:Y:S01]  /*cb90*/  IMAD.IADD R12, R12, 0x1, R15 ;  /* 0x000000010c0c7824 */ /* 0x000fe200078e020f */
[--C-:B------:R-:W-:Y:S02]  /*cba0*/  SHF.R.U64 R64, R64, 0x10, R65.reuse ;  /* 0x0000001040407819 */ /* 0x100fe40000001241 */
[----:B------:R-:W-:Y:S01]  /*cbb0*/  IADD3 R8, R9, R8, RZ ;  /* 0x0000000809087210 */ /* 0x000fe20007ffe0ff */
[----:B------:R-:W-:Y:S01]  /*cbc0*/  HADD2.F32 R82, -RZ, R82.H0_H0 ;  /* 0x20000052ff527230 */ /* 0x000fe20000004100 */
[----:B------:R-:W-:Y:S01]  /*cbd0*/  SHF.L.U32 R81, R12, 0x1, RZ ;  /* 0x000000010c517819 */ /* 0x000fe200000006ff */
[----:B------:R-:W-:Y:S01]  /*cbe0*/  HADD2.F32 R64, -RZ, R64.H0_H0 ;  /* 0x20000040ff407230 */ /* 0x000fe20000004100 */
[----:B------:R-:W-:Y:S01]  /*cbf0*/  SHF.R.U32.HI R65, RZ, 0x10, R65 ;  /* 0x00000010ff417819 */ /* 0x000fe20000011641 */
[----:B------:R-:W-:Y:S01]  /*cc00*/  IMAD.SHL.U32 R80, R8, 0x2, RZ ;  /* 0x0000000208507824 */ /* 0x000fe200078e00ff */
[----:B------:R-:W-:Y:S01]  /*cc10*/  SHF.R.U64 R60, R60, 0x10, R61 ;  /* 0x000000103c3c7819 */ /* 0x000fe2000000123d */
[----:B------:R-:W1:Y:S01]  /*cc20*/  LDS.128 R12, [R81+0xc100] ;  /* 0x00c10000510c7984 */ /* 0x000e620000000c00 */
[--C-:B------:R-:W-:Y:S01]  /*cc30*/  SHF.R.U64 R61, R66, 0x10, R67.reuse ;  /* 0x00000010423d7819 */ /* 0x100fe20000001243 */
[----:B------:R-:W-:Y:S01]  /*cc40*/  HADD2.F32 R104, -RZ, R65.H0_H0 ;  /* 0x20000041ff687230 */ /* 0x000fe20000004100 */
[----:B------:R-:W-:Y:S01]  /*cc50*/  SHF.R.U32.HI R66, RZ, 0x10, R67 ;  /* 0x00000010ff427819 */ /* 0x000fe20000011643 */
[----:B------:R-:W2:Y:S01]  /*cc60*/  LDS.128 R8, [R80+0xc100] ;  /* 0x00c1000050087984 */ /* 0x000ea20000000c00 */
[----:B------:R-:W-:-:S02]  /*cc70*/  SHF.R.U64 R62, R62, 0x10, R63 ;  /* 0x000000103e3e7819 */ /* 0x000fc4000000123f */
[----:B------:R-:W-:Y:S01]  /*cc80*/  SHF.R.U32.HI R63, RZ, 0x10, R63 ;  /* 0x00000010ff3f7819 */ /* 0x000fe2000001163f */
[----:B------:R-:W-:Y:S02]  /*cc90*/  HADD2.F32 R110, -RZ, R66.H0_H0 ;  /* 0x20000042ff6e7230 */ /* 0x000fe40000004100 */
[--C-:B-1----:R-:W-:Y:S02]  /*cca0*/  HADD2.F32 R83, -RZ, R13.reuse.H1_H1 ;  /* 0x3000000dff537230 */ /* 0x102fe40000004100 */
[----:B------:R-:W-:Y:S02]  /*ccb0*/  HADD2.F32 R67, -RZ, R13.H0_H0 ;  /* 0x2000000dff437230 */ /* 0x000fe40000004100 */
[----:B------:R-:W-:Y:S01]  /*ccc0*/  HADD2.F32 R13, -RZ, R15.H0_H0 ;  /* 0x2000000fff0d7230 */ /* 0x000fe20000004100 */
[----:B------:R-:W-:Y:S01]  /*ccd0*/  FMUL.FTZ R65, R83, R82 ;  /* 0x0000005253417220 */ /* 0x000fe20000410000 */
[--C-:B--2---:R-:W-:Y:S01]  /*cce0*/  HADD2.F32 R94, -RZ, R9.reuse.H1_H1 ;  /* 0x30000009ff5e7230 */ /* 0x104fe20000004100 */
[----:B------:R-:W-:Y:S01]  /*ccf0*/  FMUL.FTZ R98, R67, R86 ;  /* 0x0000005643627220 */ /* 0x000fe20000410000 */
[----:B------:R-:W-:Y:S01]  /*cd00*/  HADD2.F32 R87, -RZ, R9.H0_H0 ;  /* 0x20000009ff577230 */ /* 0x000fe20000004100 */
[----:B------:R-:W-:Y:S01]  /*cd10*/  FMUL.FTZ R106, R13, R102 ;  /* 0x000000660d6a7220 */ /* 0x000fe20000410000 */
[----:B------:R-:W-:Y:S01]  /*cd20*/  HADD2.F32 R9, -RZ, R11.H0_H0 ;  /* 0x2000000bff097230 */ /* 0x000fe20000004100 */
[C---:B------:R-:W-:Y:S01]  /*cd30*/  FMUL.FTZ R82, R94.reuse, R82 ;  /* 0x000000525e527220 */ /* 0x040fe20000410000 */
[----:B------:R-:W-:Y:S01]  /*cd40*/  HADD2.F32 R84, -RZ, R12.H0_H0 ;  /* 0x2000000cff547230 */ /* 0x000fe20000004100 */
[----:B------:R-:W-:Y:S01]  /*cd50*/  FFMA.FTZ R65, R94, R104, R65 ;  /* 0x000000685e417223 */ /* 0x000fe20000010041 */
[----:B------:R-:W-:Y:S01]  /*cd60*/  HADD2.F32 R15, -RZ, R15.H1_H1 ;  /* 0x3000000fff0f7230 */ /* 0x000fe20000004100 */
[C---:B------:R-:W-:Y:S01]  /*cd70*/  FMUL.FTZ R102, R9.reuse, R102 ;  /* 0x0000006609667220 */ /* 0x040fe20000410000 */
[----:B------:R-:W-:Y:S01]  /*cd80*/  HADD2.F32 R94, -RZ, R63.H0_H0 ;  /* 0x2000003fff5e7230 */ /* 0x000fe20000004100 */
[----:B------:R-:W-:Y:S01]  /*cd90*/  FFMA.FTZ R106, R9, R108, R106 ;  /* 0x0000006c096a7223 */ /* 0x000fe2000001006a */
[----:B------:R-:W-:Y:S01]  /*cda0*/  HADD2.F32 R95, -RZ, R8.H0_H0 ;  /* 0x20000008ff5f7230 */ /* 0x000fe20000004100 */
[----:B------:R-:W-:Y:S01]  /*cdb0*/  FMUL.FTZ R9, R84, R90 ;  /* 0x0000005a54097220 */ /* 0x000fe20000410000 */
[----:B------:R-:W-:Y:S01]  /*cdc0*/  HADD2.F32 R85, -RZ, R12.H1_H1 ;  /* 0x3000000cff557230 */ /* 0x000fe20000004100 */
[----:B------:R-:W-:Y:S01]  /*cdd0*/  FMUL.FTZ R66, R15, R94 ;  /* 0x0000005e0f427220 */ /* 0x000fe20000410000 */
[----:B------:R-:W-:Y:S01]  /*cde0*/  HADD2.F32 R11, -RZ, R11.H1_H1 ;  /* 0x3000000bff0b7230 */ /* 0x000fe20000004100 */
[C---:B------:R-:W-:Y:S01]  /*cdf0*/  FMUL.FTZ R63, R95.reuse, R90 ;  /* 0x0000005a5f3f7220 */ /* 0x040fe20000410000 */
[----:B------:R-:W-:Y:S01]  /*ce00*/  HADD2.F32 R12, -RZ, R14.H0_H0 ;  /* 0x2000000eff0c7230 */ /* 0x000fe20000004100 */
[----:B------:R-:W-:Y:S01]  /*ce10*/  FFMA.FTZ R95, R95, R92, R9 ;  /* 0x0000005c5f5f7223 */ /* 0x000fe20000010009 */
[----:B------:R-:W-:Y:S01]  /*ce20*/  HADD2.F32 R96, -RZ, R8.H1_H1 ;  /* 0x30000008ff607230 */ /* 0x000fe20000004100 */
[----:B------:R-:W-:Y:S01]  /*ce30*/  FMUL.FTZ R94, R11, R94 ;  /* 0x0000005e0b5e7220 */ /* 0x000fe20000410000 */
[----:B------:R-:W-:Y:S01]  /*ce40*/  HADD2.F32 R8, -RZ, R10.H0_H0 ;  /* 0x2000000aff087230 */ /* 0x000fe20000004100 */
[C---:B------:R-:W-:Y:S01]  /*ce50*/  FMUL.FTZ R86, R87.reuse, R86 ;  /* 0x0000005657567220 */ /* 0x040fe20000410000 */
[----:B------:R-:W-:Y:S01]  /*ce60*/  HADD2.F32 R14, -RZ, R14.H1_H1 ;  /* 0x3000000eff0e7230 */ /* 0x000fe20000004100 */
[----:B------:R-:W-:Y:S01]  /*ce70*/  FFMA.FTZ R98, R87, R100, R98 ;  /* 0x0000006457627223 */ /* 0x000fe20000010062 */
[----:B------:R-:W-:Y:S01]  /*ce80*/  HADD2.F32 R87, -RZ, R62.H0_H0 ;  /* 0x2000003eff577230 */ /* 0x000fe20000004100 */
[----:B------:R-:W-:Y:S01]  /*ce90*/  FFMA.FTZ R11, R11, R110, R66 ;  /* 0x0000006e0b0b7223 */ /* 0x000fe20000010042 */
[----:B------:R-:W-:Y:S01]  /*cea0*/  HADD2.F32 R66, -RZ, R60.H0_H0 ;  /* 0x2000003cff427230 */ /* 0x000fe20000004100 */
[-C--:B------:R-:W-:Y:S01]  /*ceb0*/  FMUL.FTZ R9, R12, R91.reuse ;  /* 0x0000005b0c097220 */ /* 0x080fe20000410000 */
[----:B------:R-:W-:Y:S01]  /*cec0*/  HADD2.F32 R10, -RZ, R10.H1_H1 ;  /* 0x3000000aff0a7230 */ /* 0x000fe20000004100 */
[C---:B------:R-:W-:Y:S01]  /*ced0*/  FMUL.FTZ R91, R8.reuse, R91 ;  /* 0x0000005b085b7220 */ /* 0x040fe20000410000 */
[----:B------:R-:W-:Y:S01]  /*cee0*/  F2FP.PACK_AB R11, R11, R106 ;  /* 0x0000006a0b0b723e */ /* 0x000fe200000000ff */
[----:B------:R-:W-:Y:S01]  /*cef0*/  FFMA.FTZ R60, R8, R93, R9 ;  /* 0x0000005d083c7223 */ /* 0x000fe20000010009 */
[----:B------:R-:W-:Y:S01]  /*cf00*/  HADD2.F32 R9, -RZ, R61.H0_H0 ;  /* 0x2000003dff097230 */ /* 0x000fe20000004100 */
[----:B------:R-:W-:-:S02]  /*cf10*/  FMUL.FTZ R97, R85, R66 ;  /* 0x0000004255617220 */ /* 0x000fc40000410000 */
[-C--:B------:R-:W-:Y:S02]  /*cf20*/  FMUL.FTZ R61, R14, R87.reuse ;  /* 0x000000570e3d7220 */ /* 0x080fe40000410000 */
[----:B------:R-:W-:Y:S02]  /*cf30*/  FMUL.FTZ R66, R96, R66 ;  /* 0x0000004260427220 */ /* 0x000fe40000410000 */
[----:B------:R-:W-:Y:S02]  /*cf40*/  FMUL.FTZ R87, R10, R87 ;  /* 0x000000570a577220 */ /* 0x000fe40000410000 */
[----:B------:R-:W-:Y:S02]  /*cf50*/  FFMA.FTZ R91, R12, R93, -R91 ;  /* 0x0000005d0c5b7223 */ /* 0x000fe4000001085b */
[----:B------:R-:W-:Y:S02]  /*cf60*/  FFMA.FTZ R86, R67, R100, -R86 ;  /* 0x0000006443567223 */ /* 0x000fe40000010856 */
[----:B------:R-:W-:-:S02]  /*cf70*/  FFMA.FTZ R83, R83, R104, -R82 ;  /* 0x0000006853537223 */ /* 0x000fc40000010852 */
[----:B------:R-:W-:Y:S02]  /*cf80*/  FFMA.FTZ R102, R13, R108, -R102 ;  /* 0x0000006c0d667223 */ /* 0x000fe40000010866 */
[----:B------:R-:W-:Y:S01]  /*cf90*/  FFMA.FTZ R15, R15, R110, -R94 ;  /* 0x0000006e0f0f7223 */ /* 0x000fe2000001085e */
[----:B------:R-:W-:Y:S01]  /*cfa0*/  F2FP.PACK_AB R13, R83, R86 ;  /* 0x00000056530d723e */ /* 0x000fe200000000ff */
[----:B------:R-:W-:Y:S02]  /*cfb0*/  FFMA.FTZ R63, R84, R92, -R63 ;  /* 0x0000005c543f7223 */ /* 0x000fe4000001083f */
[----:B------:R-:W-:Y:S01]  /*cfc0*/  FFMA.FTZ R12, R85, R64, -R66 ;  /* 0x00000040550c7223 */ /* 0x000fe20000010842 */
[----:B------:R-:W-:Y:S01]  /*cfd0*/  F2FP.PACK_AB R15, R15, R102 ;  /* 0x000000660f0f723e */ /* 0x000fe200000000ff */
[----:B------:R-:W-:Y:S02]  /*cfe0*/  FFMA.FTZ R14, R14, R9, -R87 ;  /* 0x000000090e0e7223 */ /* 0x000fe40000010857 */
[----:B------:R-:W-:Y:S01]  /*cff0*/  FFMA.FTZ R8, R96, R64, R97 ;  /* 0x0000004060087223 */ /* 0x000fe20000010061 */
[----:B------:R-:W-:Y:S01]  /*d000*/  F2FP.PACK_AB R12, R12, R63 ;  /* 0x0000003f0c0c723e */ /* 0x000fe200000000ff */
[----:B------:R-:W-:Y:S01]  /*d010*/  FFMA.FTZ R61, R10, R9, R61 ;  /* 0x000000090a3d7223 */ /* 0x000fe2000001003d */
[----:B------:R-:W-:-:S02]  /*d020*/  F2FP.PACK_AB R14, R14, R91 ;  /* 0x0000005b0e0e723e */ /* 0x000fc400000000ff */
[----:B------:R-:W-:Y:S02]  /*d030*/  F2FP.PACK_AB R9, R65, R98 ;  /* 0x000000624109723e */ /* 0x000fe400000000ff */
[----:B------:R-:W-:Y:S01]  /*d040*/  F2FP.PACK_AB R8, R8, R95 ;  /* 0x0000005f0808723e */ /* 0x000fe200000000ff */
[----:B------:R1:W-:Y:S01]  /*d050*/  STS.128 [R81+0xc100], R12 ;  /* 0x00c1000c51007388 */ /* 0x0003e20000000c00 */
[----:B------:R-:W-:-:S05]  /*d060*/  F2FP.PACK_AB R10, R61, R60 ;  /* 0x0000003c3d0a723e */ /* 0x000fca00000000ff */
[----:B------:R1:W-:Y:S02]  /*d070*/  STS.128 [R80+0xc100], R8 ;  /* 0x00c1000850007388 */ /* 0x0003e40000000c00 */
.L_x_380:
[----:B------:R-:W-:Y:S05]  /*d080*/  BSYNC B0 ;  /* 0x0000000000007941 */ /* 0x000fea0003800000 */
.L_x_379:
[----:B-1----:R-:W-:-:S04]  /*d090*/  IADD3 R12, R56, 0x40, RZ ;  /* 0x00000040380c7810 */ /* 0x002fc80007ffe0ff */
[----:B------:R-:W-:-:S13]  /*d0a0*/  ISETP.GE.AND P0, PT, R12, c[0x0][0x27c], PT ;  /* 0x00009f000c007a0c */ /* 0x000fda0003f06270 */
[----:B------:R-:W-:Y:S05]  /*d0b0*/  @P0 BRA `(.L_x_376) ;  /* 0x000006e000000947 */ /* 0x000fea0003800000 */
[----:B------:R-:W-:Y:S01]  /*d0c0*/  SHF.R.S32.HI R11, RZ, 0x1f, R12 ;  /* 0x0000001fff0b7819 */ /* 0x000fe2000001140c */
[----:B------:R-:W-:Y:S01]  /*d0d0*/  HADD2.F32 R90, -RZ, R76.H0_H0 ;  /* 0x2000004cff5a7230 */ /* 0x000fe20000004100 */
[----:B------:R-:W-:Y:S01]  /*d0e0*/  MOV R8, c[0x0][0x27c] ;  /* 0x00009f0000087a02 */ /* 0x000fe20000000f00 */
[----:B------:R-:W-:Y:S01]  /*d0f0*/  HADD2.F32 R96, -RZ, R88.H0_H0 ;  /* 0x20000058ff607230 */ /* 0x000fe20000004100 */
[CC--:B------:R-:W-:Y:S01]  /*d100*/  LEA.HI R10, R11.reuse, R12.reuse, RZ, 0x3 ;  /* 0x0000000c0b0a7211 */ /* 0x0c0fe200078f18ff */
[--C-:B------:R-:W-:Y:S01]  /*d110*/  HADD2.F32 R66, -RZ, R75.reuse.H0_H0 ;  /* 0x2000004bff427230 */ /* 0x100fe20000004100 */
        /* <DEDUP_REMOVED lines=8> */
[----:B------:R-:W-:-:S02]  /*d1a0*/  LOP3.LUT R9, R9, 0x1c0, RZ, 0xc0, !PT ;  /* 0x000001c009097812 */ /* 0x000fc400078ec0ff */
[----:B------:R-:W-:Y:S02]  /*d1b0*/  SHF.R.S32.HI R13, RZ, 0x1f, R8 ;  /* 0x0000001fff0d7819 */ /* 0x000fe40000011408 */
[----:B------:R-:W-:Y:S02]  /*d1c0*/  LOP3.LUT R15, R9, 0x38, R10, 0xf8, !PT ;  /* 0x00000038090f7812 */ /* 0x000fe400078ef80a */
[----:B------:R-:W-:Y:S01]  /*d1d0*/  LEA.HI R13, R13, R8, RZ, 0x3 ;  /* 0x000000080d0d7211 */ /* 0x000fe200078f18ff */
[----:B------:R-:W-:Y:S01]  /*d1e0*/  IMAD.SHL.U32 R8, R8, 0x8, RZ ;  /* 0x0000000808087824 */ /* 0x000fe200078e00ff */
[----:B------:R-:W-:Y:S02]  /*d1f0*/  SHF.R.U32.HI R10, RZ, 0x3, R9 ;  /* 0x00000003ff0a7819 */ /* 0x000fe40000011609 */
[----:B------:R-:W-:Y:S02]  /*d200*/  SHF.L.U32 R13, R13, 0xa, RZ ;  /* 0x0000000a0d0d7819 */ /* 0x000fe400000006ff */
[----:B------:R-:W-:-:S02]  /*d210*/  LOP3.LUT R12, R11, 0x7fffe000, RZ, 0xc0, !PT ;  /* 0x7fffe0000b0c7812 */ /* 0x000fc400078ec0ff */
[----:B------:R-:W-:Y:S02]  /*d220*/  LOP3.LUT R9, R9, 0x38, R8, 0xf8, !PT ;  /* 0x0000003809097812 */ /* 0x000fe400078ef808 */
[----:B------:R-:W-:Y:S02]  /*d230*/  LOP3.LUT R14, R13, 0x7fffe000, RZ, 0xc0, !PT ;  /* 0x7fffe0000d0e7812 */ /* 0x000fe400078ec0ff */
[----:B------:R-:W-:Y:S02]  /*d240*/  LOP3.LUT R15, R15, R10, RZ, 0x3c, !PT ;  /* 0x0000000a0f0f7212 */ /* 0x000fe400078e3cff */
[----:B------:R-:W-:Y:S02]  /*d250*/  LEA R12, R89, R12, 0x9 ;  /* 0x0000000c590c7211 */ /* 0x000fe400078e48ff */
[----:B------:R-:W-:Y:S01]  /*d260*/  LOP3.LUT R8, R9, R10, RZ, 0x3c, !PT ;  /* 0x0000000a09087212 */ /* 0x000fe200078e3cff */
[----:B------:R-:W-:Y:S01]  /*d270*/  IMAD R9, R89, 0x200, R14 ;  /* 0x0000020059097824 */ /* 0x000fe200078e020e */
[----:B------:R-:W-:Y:S01]  /*d280*/  SHF.R.U32.HI R62, RZ, 0x10, R41 ;  /* 0x00000010ff3e7819 */ /* 0x000fe20000011629 */
[----:B------:R-:W-:Y:S01]  /*d290*/  IMAD.IADD R12, R12, 0x1, R15 ;  /* 0x000000010c0c7824 */ /* 0x000fe200078e020f */
[----:B------:R-:W-:-:S02]  /*d2a0*/  SHF.R.U64 R48, R48, 0x10, R49 ;  /* 0x0000001030307819 */ /* 0x000fc40000001231 */
        /* <DEDUP_REMOVED lines=12> */
[--C-:B------:R-:W-:Y:S01]  /*d370*/  SHF.R.U64 R42, R42, 0x10, R43.reuse ;  /* 0x000000102a2a7819 */ /* 0x100fe2000000122b */
[----:B------:R-:W-:Y:S01]  /*d380*/  HADD2.F32 R83, -RZ, R41.H0_H0 ;  /* 0x20000029ff537230 */ /* 0x000fe20000004100 */
[----:B------:R-:W-:Y:S01]  /*d390*/  SHF.R.U32.HI R43, RZ, 0x10, R43 ;  /* 0x00000010ff2b7819 */ /* 0x000fe2000001162b */
[----:B------:R-:W-:-:S02]  /*d3a0*/  HADD2.F32 R98, -RZ, R50.H0_H0 ;  /* 0x20000032ff627230 */ /* 0x000fc40000004100 */
        /* <DEDUP_REMOVED lines=16> */
[----:B------:R-:W-:Y:S01]  /*d4b0*/  HADD2.F32 R11, -RZ, R11.H1_H1 ;  /* 0x3000000bff0b7230 */ /* 0x000fe20000004100 */
[----:B------:R-:W-:Y:S01]  /*d4c0*/  FMUL.FTZ R66, R67, R66 ;  /* 0x0000004243427220 */ /* 0x000fe20000410000 */
[----:B------:R-:W-:Y:S01]  /*d4d0*/  HADD2.F32 R81, -RZ, R8.H0_H0 ;  /* 0x20000008ff517230 */ /* 0x000fe20000004100 */
[-C--:B------:R-:W-:Y:S01]  /*d4e0*/  FMUL.FTZ R50, R15, R80.reuse ;  /* 0x000000500f327220 */ /* 0x080fe20000410000 */
[----:B------:R-:W-:Y:S01]  /*d4f0*/  HADD2.F32 R9, -RZ, R76.H1_H1 ;  /* 0x3000004cff097230 */ /* 0x000fe20000004100 */
[-C--:B------:R-:W-:Y:S01]  /*d500*/  FMUL.FTZ R76, R64, R75.reuse ;  /* 0x0000004b404c7220 */ /* 0x080fe20000410000 */
[----:B------:R-:W-:Y:S01]  /*d510*/  HADD2.F32 R65, -RZ, R12.H1_H1 ;  /* 0x3000000cff417230 */ /* 0x000fe20000004100 */
[----:B------:R-:W-:Y:S01]  /*d520*/  FMUL.FTZ R80, R11, R80 ;  /* 0x000000500b507220 */ /* 0x000fe20000410000 */
[----:B------:R-:W-:Y:S01]  /*d530*/  HADD2.F32 R12, -RZ, R14.H0_H0 ;  /* 0x2000000eff0c7230 */ /* 0x000fe20000004100 */
[C---:B------:R-:W-:Y:S01]  /*d540*/  FMUL.FTZ R75, R81.reuse, R75 ;  /* 0x0000004b514b7220 */ /* 0x040fe20000410000 */
[----:B------:R-:W-:Y:S01]  /*d550*/  HADD2.F32 R82, -RZ, R8.H1_H1 ;  /* 0x30000008ff527230 */ /* 0x000fe20000004100 */
[----:B------:R-:W-:Y:S01]  /*d560*/  FFMA.FTZ R76, R81, R79, R76 ;  /* 0x0000004f514c7223 */ /* 0x000fe2000001004c */
[----:B------:R-:W-:Y:S01]  /*d570*/  HADD2.F32 R14, -RZ, R14.H1_H1 ;  /* 0x3000000eff0e7230 */ /* 0x000fe20000004100 */
[----:B------:R-:W-:Y:S01]  /*d580*/  FFMA.FTZ R84, R67, R86, R84 ;  /* 0x0000005643547223 */ /* 0x000fe20000010054 */
[----:B------:R-:W-:Y:S01]  /*d590*/  HADD2.F32 R8, -RZ, R10.H0_H0 ;  /* 0x2000000aff087230 */ /* 0x000fe20000004100 */
[----:B------:R-:W-:Y:S01]  /*d5a0*/  FFMA.FTZ R11, R11, R98, R50 ;  /* 0x000000620b0b7223 */ /* 0x000fe20000010032 */
[----:B------:R-:W-:Y:S01]  /*d5b0*/  HADD2.F32 R43, -RZ, R88.H1_H1 ;  /* 0x30000058ff2b7230 */ /* 0x000fe20000004100 */
[-C--:B------:R-:W-:Y:S01]  /*d5c0*/  FMUL.FTZ R50, R12, R9.reuse ;  /* 0x000000090c327220 */ /* 0x080fe20000410000 */
[----:B------:R-:W-:Y:S01]  /*d5d0*/  HADD2.F32 R81, -RZ, R42.H0_H0 ;  /* 0x2000002aff517230 */ /* 0x000fe20000004100 */
[C---:B------:R-:W-:Y:S01]  /*d5e0*/  FMUL.FTZ R9, R8.reuse, R9 ;  /* 0x0000000908097220 */ /* 0x040fe20000410000 */
[----:B------:R-:W-:Y:S01]  /*d5f0*/  HADD2.F32 R10, -RZ, R10.H1_H1 ;  /* 0x3000000aff0a7230 */ /* 0x000fe20000004100 */
[----:B------:R-:W-:Y:S01]  /*d600*/  FFMA.FTZ R66, R51, R86, -R66 ;  /* 0x0000005633427223 */ /* 0x000fe20000010842 */
[----:B------:R-:W-:Y:S01]  /*d610*/  HADD2.F32 R67, -RZ, R40.H0_H0 ;  /* 0x20000028ff437230 */ /* 0x000fe20000004100 */
[----:B------:R-:W-:Y:S01]  /*d620*/  FFMA.FTZ R40, R8, R43, R50 ;  /* 0x0000002b08287223 */ /* 0x000fe20000010032 */
[----:B------:R-:W-:Y:S01]  /*d630*/  F2FP.PACK_AB R11, R11, R94 ;  /* 0x0000005e0b0b723e */ /* 0x000fe200000000ff */
[----:B------:R-:W-:-:S02]  /*d640*/  FMUL.FTZ R41, R14, R81 ;  /* 0x000000510e297220 */ /* 0x000fc40000410000 */
[----:B------:R-:W-:Y:S02]  /*d650*/  FMUL.FTZ R8, R82, R67 ;  /* 0x0000004352087220 */ /* 0x000fe40000410000 */
[----:B------:R-:W-:Y:S02]  /*d660*/  FMUL.FTZ R81, R10, R81 ;  /* 0x000000510a517220 */ /* 0x000fe40000410000 */
[----:B------:R-:W-:Y:S02]  /*d670*/  FMUL.FTZ R85, R65, R67 ;  /* 0x0000004341557220 */ /* 0x000fe40000410000 */
[----:B------:R-:W-:Y:S01]  /*d680*/  FFMA.FTZ R43, R12, R43, -R9 ;  /* 0x0000002b0c2b7223 */ /* 0x000fe20000010809 */
[----:B------:R-:W-:Y:S01]  /*d690*/  F2FP.PACK_AB R9, R49, R84 ;  /* 0x000000543109723e */ /* 0x000fe200000000ff */
[----:B------:R-:W-:Y:S02]  /*d6a0*/  FFMA.FTZ R63, R63, R92, -R62 ;  /* 0x0000005c3f3f7223 */ /* 0x000fe4000001083e */
[----:B------:R-:W-:-:S02]  /*d6b0*/  FFMA.FTZ R90, R13, R96, -R90 ;  /* 0x000000600d5a7223 */ /* 0x000fc4000001085a */
        /* <DEDUP_REMOVED lines=12> */
[----:B------:R1:W-:Y:S04]  /*d780*/  STS.128 [R61+0xc100], R12 ;  /* 0x00c1000c3d007388 */ /* 0x0003e80000000c00 */
[----:B------:R1:W-:Y:S02]  /*d790*/  STS.128 [R60+0xc100], R8 ;  /* 0x00c100083c007388 */ /* 0x0003e40000000c00 */
.L_x_376:
[----:B------:R-:W-:Y:S05]  /*d7a0*/  BSYNC B1 ;  /* 0x0000000000017941 */ /* 0x000fea0003800000 */
.L_x_375:
[----:B------:R-:W-:-:S04]  /*d7b0*/  IADD3 R73, R73, 0x40, RZ ;  /* 0x0000004049497810 */ /* 0x000fc80007ffe0ff */
[----:B------:R-:W-:-:S13]  /*d7c0*/  ISETP.GE.AND P0, PT, R73, UR4, PT ;  /* 0x0000000449007c0c */ /* 0x000fda000bf06270 */
[----:B------:R-:W-:Y:S05]  /*d7d0*/  @P0 BRA `(.L_x_360) ;  /* 0x0000155000000947 */ /* 0x000fea0003800000 */
[----:B------:R-:W-:Y:S01]  /*d7e0*/  ISETP.GE.AND P0, PT, R56, c[0x0][0x27c], PT ;  /* 0x00009f0038007a0c */ /* 0x000fe20003f06270 */
[----:B------:R-:W-:-:S12]  /*d7f0*/  BSSY B0, `(.L_x_381) ;  /* 0x000006b000007945 */ /* 0x000fd80003800000 */
[----:B------:R-:W-:Y:S05]  /*d800*/  @P0 BRA `(.L_x_382) ;  /* 0x0000069000000947 */ /* 0x000fea0003800000 */
[----:B-1----:R-:W-:Y:S01]  /*d810*/  MOV R11, c[0x0][0x27c] ;  /* 0x00009f00000b7a02 */ /* 0x002fe20000000f00 */
[----:B------:R-:W-:Y:S01]  /*d820*/  HADD2.F32 R63, -RZ, R69.H0_H0 ;  /* 0x20000045ff3f7230 */ /* 0x000fe20000004100 */
[----:B------:R-:W-:Y:S01]  /*d830*/  SHF.R.S32.HI R8, RZ, 0x1f, R73 ;  /* 0x0000001fff087819 */ /* 0x000fe20000011449 */
[----:B------:R-:W-:Y:S01]  /*d840*/  HADD2.F32 R80, -RZ, R71.H0_H0 ;  /* 0x20000047ff507230 */ /* 0x000fe20000004100 */
[----:B------:R-:W-:Y:S01]  /*d850*/  LEA.HI R11, R11, R74, RZ, 0x1d ;  /* 0x0000004a0b0b7211 */ /* 0x000fe200078fe8ff */
[----:B------:R-:W-:Y:S01]  /*d860*/  HADD2.F32 R50, -RZ, R70.H0_H0 ;  /* 0x20000046ff327230 */ /* 0x000fe20000004100 */
[----:B------:R-:W-:Y:S01]  /*d870*/  LEA.HI R8, R8, R73, RZ, 0x3 ;  /* 0x0000004908087211 */ /* 0x000fe200078f18ff */
[----:B------:R-:W-:Y:S01]  /*d880*/  HADD2.F32 R69, -RZ, R69.H1_H1 ;  /* 0x30000045ff457230 */ /* 0x000fe20000004100 */
[----:B------:R-:W-:Y:S01]  /*d890*/  SHF.R.S32.HI R10, RZ, 0x1f, R11 ;  /* 0x0000001fff0a7819 */ /* 0x000fe2000001140b */
[----:B------:R-:W-:Y:S01]  /*d8a0*/  HADD2.F32 R66, -RZ, R72.H0_H0 ;  /* 0x20000048ff427230 */ /* 0x000fe20000004100 */
[----:B------:R-:W-:Y:S01]  /*d8b0*/  SHF.L.U32 R9, R73, 0x6, RZ ;  /* 0x0000000649097819 */ /* 0x000fe200000006ff */
[----:B------:R-:W-:Y:S01]  /*d8c0*/  IMAD.SHL.U32 R8, R8, 0x40, RZ ;  /* 0x0000004008087824 */ /* 0x000fe200078e00ff */
[----:B------:R-:W-:Y:S01]  /*d8d0*/  LEA.HI R10, R10, R11, RZ, 0x3 ;  /* 0x0000000b0a0a7211 */ /* 0x000fe200078f18ff */
[----:B------:R-:W-:Y:S01]  /*d8e0*/  HADD2.F32 R71, -RZ, R71.H1_H1 ;  /* 0x30000047ff477230 */ /* 0x000fe20000004100 */
[----:B------:R-:W-:-:S02]  /*d8f0*/  LOP3.LUT R9, R9, 0x1c0, RZ, 0xc0, !PT ;  /* 0x000001c009097812 */ /* 0x000fc400078ec0ff */
[----:B------:R-:W-:Y:S01]  /*d900*/  SHF.L.U32 R12, R11, 0x3, RZ ;  /* 0x000000030b0c7819 */ /* 0x000fe200000006ff */
[----:B------:R-:W-:Y:S01]  /*d910*/  IMAD.SHL.U32 R10, R10, 0x400, RZ ;  /* 0x000004000a0a7824 */ /* 0x000fe200078e00ff */
[C---:B------:R-:W-:Y:S02]  /*d920*/  LOP3.LUT R14, R9.reuse, 0x38, R56, 0xf8, !PT ;  /* 0x00000038090e7812 */ /* 0x040fe400078ef838 */
[----:B------:R-:W-:Y:S02]  /*d930*/  SHF.R.U32.HI R13, RZ, 0x3, R9 ;  /* 0x00000003ff0d7819 */ /* 0x000fe40000011609 */
[----:B------:R-:W-:Y:S02]  /*d940*/  LOP3.LUT R8, R8, 0xfffffe00, RZ, 0xc0, !PT ;  /* 0xfffffe0008087812 */ /* 0x000fe400078ec0ff */
[----:B------:R-:W-:Y:S02]  /*d950*/  LOP3.LUT R12, R9, 0x38, R12, 0xf8, !PT ;  /* 0x00000038090c7812 */ /* 0x000fe400078ef80c */
[----:B------:R-:W-:-:S02]  /*d960*/  LOP3.LUT R14, R8, R14, R13, 0xf6, !PT ;  /* 0x0000000e080e7212 */ /* 0x000fc400078ef60d */
[----:B------:R-:W-:Y:S02]  /*d970*/  LOP3.LUT R13, R12, R13, RZ, 0x3c, !PT ;  /* 0x0000000d0c0d7212 */ /* 0x000fe400078e3cff */
[----:B------:R-:W-:Y:S02]  /*d980*/  LOP3.LUT R10, R10, 0x7fffe000, RZ, 0xc0, !PT ;  /* 0x7fffe0000a0a7812 */ /* 0x000fe400078ec0ff */
[----:B------:R-:W-:Y:S02]  /*d990*/  SHF.L.U32 R41, R14, 0x1, RZ ;  /* 0x000000010e297819 */ /* 0x000fe400000006ff */
[----:B------:R-:W-:Y:S02]  /*d9a0*/  IADD3 R40, R13, R10, R8 ;  /* 0x0000000a0d287210 */ /* 0x000fe40007ffe008 */
[----:B------:R-:W-:Y:S01]  /*d9b0*/  SHF.R.U32.HI R42, RZ, 0x10, R35 ;  /* 0x00000010ff2a7819 */ /* 0x000fe20000011623 */
[----:B------:R-:W1:Y:S01]  /*d9c0*/  LDS.128 R12, [R41+0xc100] ;  /* 0x00c10000290c7984 */ /* 0x000e620000000c00 */
[----:B------:R-:W-:-:S02]  /*d9d0*/  SHF.L.U32 R40, R40, 0x1, RZ ;  /* 0x0000000128287819 */ /* 0x000fc400000006ff */
[----:B------:R-:W-:Y:S01]  /*d9e0*/  SHF.R.U64 R34, R34, 0x10, R35 ;  /* 0x0000001022227819 */ /* 0x000fe20000001223 */
[----:B------:R-:W-:Y:S01]  /*d9f0*/  HADD2.F32 R42, -RZ, R42.H0_H0 ;  /* 0x2000002aff2a7230 */ /* 0x000fe20000004100 */
[----:B------:R-:W-:Y:S01]  /*da00*/  SHF.R.U64 R35, R36, 0x10, R37 ;  /* 0x0000001024237819 */ /* 0x000fe20000001225 */
[----:B------:R-:W2:Y:S01]  /*da10*/  LDS.128 R8, [R40+0xc100] ;  /* 0x00c1000028087984 */ /* 0x000ea20000000c00 */
[----:B------:R-:W-:Y:S01]  /*da20*/  SHF.R.U64 R38, R38, 0x10, R39 ;  /* 0x0000001026267819 */ /* 0x000fe20000001227 */
[----:B------:R-:W-:Y:S01]  /*da30*/  HADD2.F32 R65, -RZ, R34.H0_H0 ;  /* 0x20000022ff417230 */ /* 0x000fe20000004100 */
[----:B------:R-:W-:Y:S02]  /*da40*/  SHF.R.U32.HI R36, RZ, 0x10, R37 ;  /* 0x00000010ff247819 */ /* 0x000fe40000011625 */
[----:B------:R-:W-:Y:S01]  /*da50*/  SHF.R.U32.HI R39, RZ, 0x10, R39 ;  /* 0x00000010ff277819 */ /* 0x000fe20000011627 */
[----:B------:R-:W-:Y:S01]  /*da60*/  HADD2.F32 R67, -RZ, R38.H0_H0 ;  /* 0x20000026ff437230 */ /* 0x000fe20000004100 */
[----:B------:R-:W-:-:S02]  /*da70*/  SHF.R.U64 R32, R32, 0x10, R33 ;  /* 0x0000001020207819 */ /* 0x000fc40000001221 */
[----:B------:R-:W-:Y:S01]  /*da80*/  SHF.R.U32.HI R33, RZ, 0x10, R33 ;  /* 0x00000010ff217819 */ /* 0x000fe20000011621 */
[----:B------:R-:W-:Y:S02]  /*da90*/  HADD2.F32 R76, -RZ, R39.H0_H0 ;  /* 0x20000027ff4c7230 */ /* 0x000fe40000004100 */
[--C-:B-1----:R-:W-:Y:S02]  /*daa0*/  HADD2.F32 R37, -RZ, R15.reuse.H0_H0 ;  /* 0x2000000fff257230 */ /* 0x102fe40000004100 */
[----:B------:R-:W-:Y:S02]  /*dab0*/  HADD2.F32 R15, -RZ, R15.H1_H1 ;  /* 0x3000000fff0f7230 */ /* 0x000fe40000004100 */
[----:B------:R-:W-:Y:S01]  /*dac0*/  HADD2.F32 R43, -RZ, R13.H0_H0 ;  /* 0x2000000dff2b7230 */ /* 0x000fe20000004100 */
[----:B------:R-:W-:Y:S01]  /*dad0*/  FMUL.FTZ R64, R37, R50 ;  /* 0x0000003225407220 */ /* 0x000fe20000410000 */
[--C-:B--2---:R-:W-:Y:S01]  /*dae0*/  HADD2.F32 R51, -RZ, R11.reuse.H0_H0 ;  /* 0x2000000bff337230 */ /* 0x104fe20000004100 */
[----:B------:R-:W-:Y:S01]  /*daf0*/  FMUL.FTZ R74, R15, R42 ;  /* 0x0000002a0f4a7220 */ /* 0x000fe20000410000 */
[----:B------:R-:W-:Y:S01]  /*db00*/  HADD2.F32 R11, -RZ, R11.H1_H1 ;  /* 0x3000000bff0b7230 */ /* 0x000fe20000004100 */
[-C--:B------:R-:W-:Y:S01]  /*db10*/  FMUL.FTZ R39, R43, R63.reuse ;  /* 0x0000003f2b277220 */ /* 0x080fe20000410000 */
[----:B------:R-:W-:Y:S01]  /*db20*/  HADD2.F32 R60, -RZ, R9.H0_H0 ;  /* 0x20000009ff3c7230 */ /* 0x000fe20000004100 */
[----:B------:R-:W-:Y:S01]  /*db30*/  FMUL.FTZ R50, R51, R50 ;  /* 0x0000003233327220 */ /* 0x000fe20000410000 */
[----:B------:R-:W-:Y:S01]  /*db40*/  HADD2.F32 R13, -RZ, R13.H1_H1 ;  /* 0x3000000dff0d7230 */ /* 0x000fe20000004100 */
[C---:B------:R-:W-:Y:S01]  /*db50*/  FMUL.FTZ R42, R11.reuse, R42 ;  /* 0x0000002a0b2a7220 */ /* 0x040fe20000410000 */
[----:B------:R-:W-:Y:S01]  /*db60*/  HADD2.F32 R48, -RZ, R12.H0_H0 ;  /* 0x2000000cff307230 */ /* 0x000fe20000004100 */
[----:B------:R-:W-:Y:S01]  /*db70*/  FFMA.FTZ R11, R11, R76, R74 ;  /* 0x0000004c0b0b7223 */ /* 0x000fe2000001004a */
[----:B------:R-:W-:Y:S01]  /*db80*/  HADD2.F32 R74, -RZ, R33.H0_H0 ;  /* 0x20000021ff4a7230 */ /* 0x000fe20000004100 */
[C---:B------:R-:W-:Y:S01]  /*db90*/  FMUL.FTZ R63, R60.reuse, R63 ;  /* 0x0000003f3c3f7220 */ /* 0x040fe20000410000 */
[----:B------:R-:W-:Y:S01]  /*dba0*/  HADD2.F32 R9, -RZ, R9.H1_H1 ;  /* 0x30000009ff097230 */ /* 0x000fe20000004100 */
[----:B------:R-:W-:Y:S01]  /*dbb0*/  FFMA.FTZ R39, R60, R80, R39 ;  /* 0x000000503c277223 */ /* 0x000fe20000010027 */
[----:B------:R-:W-:Y:S01]  /*dbc0*/  HADD2.F32 R60, -RZ, R36.H0_H0 ;  /* 0x20000024ff3c7230 */ /* 0x000fe20000004100 */
[-C--:B------:R-:W-:Y:S01]  /*dbd0*/  FMUL.FTZ R36, R13, R74.reuse ;  /* 0x0000004a0d247220 */ /* 0x080fe20000410000 */
[----:B------:R-:W-:Y:S01]  /*dbe0*/  HADD2.F32 R49, -RZ, R12.H1_H1 ;  /* 0x3000000cff317230 */ /* 0x000fe20000004100 */
[C---:B------:R-:W-:Y:S01]  /*dbf0*/  FMUL.FTZ R74, R9.reuse, R74 ;  /* 0x0000004a094a7220 */ /* 0x040fe20000410000 */
[----:B------:R-:W-:Y:S01]  /*dc00*/  HADD2.F32 R12, -RZ, R14.H0_H0 ;  /* 0x2000000eff0c7230 */ /* 0x000fe20000004100 */
[----:B------:R-:W-:Y:S01]  /*dc10*/  FFMA.FTZ R36, R9, R60, R36 ;  /* 0x0000003c09247223 */ /* 0x000fe20000010024 */
[----:B------:R-:W-:Y:S01]  /*dc20*/  HADD2.F32 R61, -RZ, R8.H0_H0 ;  /* 0x20000008ff3d7230 */ /* 0x000fe20000004100 */
[----:B------:R-:W-:Y:S01]  /*dc30*/  FFMA.FTZ R64, R51, R66, R64 ;  /* 0x0000004233407223 */ /* 0x000fe20000010040 */
[----:B------:R-:W-:Y:S01]  /*dc40*/  HADD2.F32 R33, -RZ, R70.H1_H1 ;  /* 0x30000046ff217230 */ /* 0x000fe20000004100 */
[-C--:B------:R-:W-:Y:S01]  /*dc50*/  FMUL.FTZ R70, R48, R69.reuse ;  /* 0x0000004530467220 */ /* 0x080fe20000410000 */
[----:B------:R-:W-:Y:S01]  /*dc60*/  HADD2.F32 R62, -RZ, R8.H1_H1 ;  /* 0x30000008ff3e7230 */ /* 0x000fe20000004100 */
[C---:B------:R-:W-:Y:S01]  /*dc70*/  FMUL.FTZ R69, R61.reuse, R69 ;  /* 0x000000453d457220 */ /* 0x040fe20000410000 */
[----:B------:R-:W-:Y:S01]  /*dc80*/  HADD2.F32 R8, -RZ, R10.H0_H0 ;  /* 0x2000000aff087230 */ /* 0x000fe20000004100 */
[----:B------:R-:W-:Y:S01]  /*dc90*/  FFMA.FTZ R70, R61, R71, R70 ;  /* 0x000000473d467223 */ /* 0x000fe20000010046 */
[----:B------:R-:W-:Y:S01]  /*dca0*/  HADD2.F32 R9, -RZ, R72.H1_H1 ;  /* 0x30000048ff097230 */ /* 0x000fe20000004100 */
[-C--:B------:R-:W-:Y:S01]  /*dcb0*/  FMUL.FTZ R51, R12, R33.reuse ;  /* 0x000000210c337220 */ /* 0x080fe20000410000 */
[----:B------:R-:W-:Y:S01]  /*dcc0*/  HADD2.F32 R14, -RZ, R14.H1_H1 ;  /* 0x3000000eff0e7230 */ /* 0x000fe20000004100 */
[C---:B------:R-:W-:Y:S01]  /*dcd0*/  FMUL.FTZ R33, R8.reuse, R33 ;  /* 0x0000002108217220 */ /* 0x040fe20000410000 */
[----:B------:R-:W-:Y:S01]  /*dce0*/  HADD2.F32 R61, -RZ, R32.H0_H0 ;  /* 0x20000020ff3d7230 */ /* 0x000fe20000004100 */
[-C--:B------:R-:W-:Y:S01]  /*dcf0*/  FFMA.FTZ R32, R8, R9.reuse, R51 ;  /* 0x0000000908207223 */ /* 0x080fe20000010033 */
[----:B------:R-:W-:Y:S01]  /*dd00*/  HADD2.F32 R10, -RZ, R10.H1_H1 ;  /* 0x3000000aff0a7230 */ /* 0x000fe20000004100 */
[----:B------:R-:W-:Y:S01]  /*dd10*/  FFMA.FTZ R33, R12, R9, -R33 ;  /* 0x000000090c217223 */ /* 0x000fe20000010821 */
[----:B------:R-:W-:Y:S01]  /*dd20*/  HADD2.F32 R8, -RZ, R35.H0_H0 ;  /* 0x20000023ff087230 */ /* 0x000fe20000004100 */
[----:B------:R-:W-:Y:S01]  /*dd30*/  FMUL.FTZ R51, R49, R61 ;  /* 0x0000003d31337220 */ /* 0x000fe20000410000 */
[----:B------:R-:W-:Y:S01]  /*dd40*/  F2FP.PACK_AB R11, R11, R64 ;  /* 0x000000400b0b723e */ /* 0x000fe200000000ff */
[----:B------:R-:W-:Y:S01]  /*dd50*/  FMUL.FTZ R35, R14, R65 ;  /* 0x000000410e237220 */ /* 0x000fe20000410000 */
[----:B------:R-:W-:Y:S01]  /*dd60*/  F2FP.PACK_AB R9, R36, R39 ;  /* 0x000000272409723e */ /* 0x000fe200000000ff */
[----:B------:R-:W-:-:S02]  /*dd70*/  FMUL.FTZ R61, R62, R61 ;  /* 0x0000003d3e3d7220 */ /* 0x000fc40000410000 */
[----:B------:R-:W-:Y:S02]  /*dd80*/  FMUL.FTZ R65, R10, R65 ;  /* 0x000000410a417220 */ /* 0x000fe40000410000 */
[----:B------:R-:W-:Y:S02]  /*dd90*/  FFMA.FTZ R50, R37, R66, -R50 ;  /* 0x0000004225327223 */ /* 0x000fe40000010832 */
[----:B------:R-:W-:Y:S02]  /*dda0*/  FFMA.FTZ R15, R15, R76, -R42 ;  /* 0x0000004c0f0f7223 */ /* 0x000fe4000001082a */
[----:B------:R-:W-:Y:S02]  /*ddb0*/  FFMA.FTZ R63, R43, R80, -R63 ;  /* 0x000000502b3f7223 */ /* 0x000fe4000001083f */
[----:B------:R-:W-:Y:S01]  /*ddc0*/  FFMA.FTZ R74, R13, R60, -R74 ;  /* 0x0000003c0d4a7223 */ /* 0x000fe2000001084a */
[----:B------:R-:W-:Y:S01]  /*ddd0*/  F2FP.PACK_AB R15, R15, R50 ;  /* 0x000000320f0f723e */ /* 0x000fe200000000ff */
[----:B------:R-:W-:-:S02]  /*dde0*/  FFMA.FTZ R69, R48, R71, -R69 ;  /* 0x0000004730457223 */ /* 0x000fc40000010845 */
[-C--:B------:R-:W-:Y:S01]  /*ddf0*/  FFMA.FTZ R12, R49, R8.reuse, -R61 ;  /* 0x00000008310c7223 */ /* 0x080fe2000001083d */
[----:B------:R-:W-:Y:S01]  /*de00*/  F2FP.PACK_AB R13, R74, R63 ;  /* 0x0000003f4a0d723e */ /* 0x000fe200000000ff */
[----:B------:R-:W-:Y:S02]  /*de10*/  FFMA.FTZ R14, R14, R67, -R65 ;  /* 0x000000430e0e7223 */ /* 0x000fe40000010841 */
        /* <DEDUP_REMOVED lines=8> */
.L_x_382:
[----:B------:R-:W-:Y:S05]  /*dea0*/  BSYNC B0 ;  /* 0x0000000000007941 */ /* 0x000fea0003800000 */
.L_x_381:
[----:B-1----:R-:W-:Y:S01]  /*deb0*/  IADD3 R9, R56, 0x20, RZ ;  /* 0x0000002038097810 */ /* 0x002fe20007ffe0ff */
[----:B------:R-:W-:Y:S03]  /*dec0*/  BSSY B0, `(.L_x_383) ;  /* 0x0000073000007945 */ /* 0x000fe60003800000 */
[----:B------:R-:W-:-:S13]  /*ded0*/  ISETP.GE.AND P0, PT, R9, c[0x0][0x27c], PT ;  /* 0x00009f0009007a0c */ /* 0x000fda0003f06270 */
[----:B------:R-:W-:Y:S05]  /*dee0*/  @P0 BRA `(.L_x_384) ;  /* 0x0000070000000947 */ /* 0x000fea0003800000 */
[----:B------:R-:W-:Y:S01]  /*def0*/  SHF.R.S32.HI R12, RZ, 0x1f, R9 ;  /* 0x0000001fff0c7819 */ /* 0x000fe20000011409 */
[----:B------:R-:W-:Y:S01]  /*df00*/  IMAD.MOV.U32 R13, RZ, RZ, c[0x0][0x27c] ;  /* 0x00009f00ff0d7624 */ /* 0x000fe200078e00ff */
[----:B------:R-:W-:Y:S01]  /*df10*/  SHF.R.S32.HI R8, RZ, 0x1f, R73 ;  /* 0x0000001fff087819 */ /* 0x000fe20000011449 */
[----:B------:R-:W-:Y:S01]  /*df20*/  IMAD.SHL.U32 R14, R73, 0x40, RZ ;  /* 0x00000040490e7824 */ /* 0x000fe200078e00ff */
[CC--:B------:R-:W-:Y:S01]  /*df30*/  LEA.HI R15, R12.reuse, R9.reuse, RZ, 0x3 ;  /* 0x000000090c0f7211 */ /* 0x0c0fe200078f18ff */
[----:B------:R-:W-:Y:S01]  /*df40*/  HADD2.F32 R60, -RZ, R58.H0_H0 ;  /* 0x2000003aff3c7230 */ /* 0x000fe20000004100 */
[----:B------:R-:W-:Y:S01]  /*df50*/  LEA.HI R12, R12, R9, RZ, 0x6 ;  /* 0x000000090c0c7211 */ /* 0x000fe200078f30ff */
[----:B------:R-:W-:Y:S01]  /*df60*/  HADD2.F32 R66, -RZ, R68.H0_H0 ;  /* 0x20000044ff427230 */ /* 0x000fe20000004100 */
[----:B------:R-:W-:Y:S01]  /*df70*/  SHF.R.S32.HI R10, RZ, 0x3, R15 ;  /* 0x00000003ff0a7819 */ /* 0x000fe2000001140f */
[--C-:B------:R-:W-:Y:S01]  /*df80*/  HADD2.F32 R38, -RZ, R57.reuse.H0_H0 ;  /* 0x20000039ff267230 */ /* 0x100fe20000004100 */
[----:B------:R-:W-:Y:S01]  /*df90*/  LEA.HI R9, R8, R73, RZ, 0x3 ;  /* 0x0000004908097211 */ /* 0x000fe200078f18ff */
[----:B------:R-:W-:Y:S01]  /*dfa0*/  HADD2.F32 R57, -RZ, R57.H1_H1 ;  /* 0x30000039ff397230 */ /* 0x000fe20000004100 */
[----:B------:R-:W-:Y:S01]  /*dfb0*/  LEA.HI R13, R13, R10, RZ, 0x1d ;  /* 0x0000000a0d0d7211 */ /* 0x000fe200078fe8ff */
[--C-:B------:R-:W-:Y:S01]  /*dfc0*/  HADD2.F32 R50, -RZ, R59.reuse.H0_H0 ;  /* 0x2000003bff327230 */ /* 0x100fe20000004100 */
[----:B------:R-:W-:Y:S01]  /*dfd0*/  LOP3.LUT R14, R14, 0x1c0, RZ, 0xc0, !PT ;  /* 0x000001c00e0e7812 */ /* 0x000fe200078ec0ff */
[----:B------:R-:W-:Y:S01]  /*dfe0*/  IMAD.SHL.U32 R9, R9, 0x40, RZ ;  /* 0x0000004009097824 */ /* 0x000fe200078e00ff */
[----:B------:R-:W-:Y:S01]  /*dff0*/  SHF.R.S32.HI R8, RZ, 0x1f, R13 ;  /* 0x0000001fff087819 */ /* 0x000fe2000001140d */
[----:B------:R-:W-:Y:S01]  /*e000*/  IMAD.SHL.U32 R11, R13, 0x8, RZ ;  /* 0x000000080d0b7824 */ /* 0x000fe200078e00ff */
[----:B------:R-:W-:Y:S01]  /*e010*/  SHF.L.U32 R12, R12, 0x7, RZ ;  /* 0x000000070c0c7819 */ /* 0x000fe200000006ff */
[----:B------:R-:W-:Y:S01]  /*e020*/  HADD2.F32 R59, -RZ, R59.H1_H1 ;  /* 0x3000003bff3b7230 */ /* 0x000fe20000004100 */
[----:B------:R-:W-:-:S02]  /*e030*/  LOP3.LUT R15, R14, 0x38, R15, 0xf8, !PT ;  /* 0x000000380e0f7812 */ /* 0x000fc400078ef80f */
[----:B------:R-:W-:Y:S02]  /*e040*/  SHF.R.U32.HI R10, RZ, 0x3, R14 ;  /* 0x00000003ff0a7819 */ /* 0x000fe4000001160e */
[----:B------:R-:W-:Y:S02]  /*e050*/  LEA.HI R8, R8, R13, RZ, 0x3 ;  /* 0x0000000d08087211 */ /* 0x000fe400078f18ff */
[----:B------:R-:W-:Y:S02]  /*e060*/  LOP3.LUT R12, R12, 0x7fffe000, RZ, 0xc0, !PT ;  /* 0x7fffe0000c0c7812 */ /* 0x000fe400078ec0ff */
[----:B------:R-:W-:Y:S02]  /*e070*/  LOP3.LUT R15, R15, R10, RZ, 0x3c, !PT ;  /* 0x0000000a0f0f7212 */ /* 0x000fe400078e3cff */
[----:B------:R-:W-:Y:S02]  /*e080*/  LOP3.LUT R9, R9, 0xfffffe00, RZ, 0xc0, !PT ;  /* 0xfffffe0009097812 */ /* 0x000fe400078ec0ff */
[----:B------:R-:W-:-:S02]  /*e090*/  LOP3.LUT R11, R14, 0x38, R11, 0xf8, !PT ;  /* 0x000000380e0b7812 */ /* 0x000fc400078ef80b */
[----:B------:R-:W-:Y:S02]  /*e0a0*/  SHF.L.U32 R8, R8, 0xa, RZ ;  /* 0x0000000a08087819 */ /* 0x000fe400000006ff */
[----:B------:R-:W-:Y:S02]  /*e0b0*/  IADD3 R12, R15, R12, R9 ;  /* 0x0000000c0f0c7210 */ /* 0x000fe40007ffe009 */
[----:B------:R-:W-:Y:S02]  /*e0c0*/  LOP3.LUT R10, R11, R10, RZ, 0x3c, !PT ;  /* 0x0000000a0b0a7212 */ /* 0x000fe400078e3cff */
[----:B------:R-:W-:Y:S01]  /*e0d0*/  LOP3.LUT R8, R8, 0x7fffe000, RZ, 0xc0, !PT ;  /* 0x7fffe00008087812 */ /* 0x000fe200078ec0ff */
[----:B------:R-:W-:Y:S01]  /*e0e0*/  IMAD.SHL.U32 R33, R12, 0x2, RZ ;  /* 0x000000020c217824 */ /* 0x000fe200078e00ff */
[----:B------:R-:W-:Y:S02]  /*e0f0*/  SHF.R.U32.HI R34, RZ, 0x10, R17 ;  /* 0x00000010ff227819 */ /* 0x000fe40000011611 */
[----:B------:R-:W-:-:S02]  /*e100*/  IADD3 R8, R10, R8, R9 ;  /* 0x000000080a087210 */ /* 0x000fc40007ffe009 */
[----:B------:R-:W1:Y:S01]  /*e110*/  LDS.128 R12, [R33+0xc100] ;  /* 0x00c10000210c7984 */ /* 0x000e620000000c00 */
[--C-:B------:R-:W-:Y:S01]  /*e120*/  SHF.R.U64 R24, R24, 0x10, R25.reuse ;  /* 0x0000001018187819 */ /* 0x100fe20000001219 */
[----:B------:R-:W-:Y:S01]  /*e130*/  HADD2.F32 R34, -RZ, R34.H0_H0 ;  /* 0x20000022ff227230 */ /* 0x000fe20000004100 */
[----:B------:R-:W-:Y:S02]  /*e140*/  SHF.L.U32 R32, R8, 0x1, RZ ;  /* 0x0000000108207819 */ /* 0x000fe400000006ff */
[----:B------:R-:W-:Y:S01]  /*e150*/  SHF.R.U32.HI R25, RZ, 0x10, R25 ;  /* 0x00000010ff197819 */ /* 0x000fe20000011619 */
[----:B------:R-:W-:Y:S01]  /*e160*/  HADD2.F32 R24, -RZ, R24.H0_H0 ;  /* 0x20000018ff187230 */ /* 0x000fe20000004100 */
[----:B------:R-:W-:Y:S01]  /*e170*/  SHF.R.U64 R16, R16, 0x10, R17 ;  /* 0x0000001010107819 */ /* 0x000fe20000001211 */
[----:B------:R-:W2:Y:S01]  /*e180*/  LDS.128 R8, [R32+0xc100] ;  /* 0x00c1000020087984 */ /* 0x000ea20000000c00 */
[--C-:B------:R-:W-:Y:S01]  /*e190*/  SHF.R.U64 R17, R26, 0x10, R27.reuse ;  /* 0x000000101a117819 */ /* 0x100fe2000000121b */
[----:B------:R-:W-:Y:S01]  /*e1a0*/  HADD2.F32 R62, -RZ, R25.H0_H0 ;  /* 0x20000019ff3e7230 */ /* 0x000fe20000004100 */
[----:B------:R-:W-:-:S02]  /*e1b0*/  SHF.R.U32.HI R26, RZ, 0x10, R27 ;  /* 0x00000010ff1a7819 */ /* 0x000fc4000001161b */
[--C-:B------:R-:W-:Y:S01]  /*e1c0*/  SHF.R.U64 R18, R18, 0x10, R19.reuse ;  /* 0x0000001012127819 */ /* 0x100fe20000001213 */
[----:B------:R-:W-:Y:S01]  /*e1d0*/  HADD2.F32 R43, -RZ, R17.H0_H0 ;  /* 0x20000011ff2b7230 */ /* 0x000fe20000004100 */
[----:B------:R-:W-:Y:S01]  /*e1e0*/  SHF.R.U32.HI R19, RZ, 0x10, R19 ;  /* 0x00000010ff137819 */ /* 0x000fe20000011613 */
[----:B------:R-:W-:Y:S02]  /*e1f0*/  HADD2.F32 R70, -RZ, R26.H0_H0 ;  /* 0x2000001aff467230 */ /* 0x000fe40000004100 */
[--C-:B-1----:R-:W-:Y:S02]  /*e200*/  HADD2.F32 R35, -RZ, R13.reuse.H1_H1 ;  /* 0x3000000dff237230 */ /* 0x102fe40000004100 */
[----:B------:R-:W-:Y:S02]  /*e210*/  HADD2.F32 R27, -RZ, R13.H0_H0 ;  /* 0x2000000dff1b7230 */ /* 0x000fe40000004100 */
[----:B------:R-:W-:Y:S01]  /*e220*/  HADD2.F32 R13, -RZ, R15.H0_H0 ;  /* 0x2000000fff0d7230 */ /* 0x000fe20000004100 */
[----:B------:R-:W-:Y:S01]  /*e230*/  FMUL.FTZ R25, R35, R34 ;  /* 0x0000002223197220 */ /* 0x000fe20000410000 */
[----:B------:R-:W-:Y:S01]  /*e240*/  HADD2.F32 R36, -RZ, R12.H0_H0 ;  /* 0x2000000cff247230 */ /* 0x000fe20000004100 */
[----:B------:R-:W-:Y:S01]  /*e250*/  FMUL.FTZ R48, R27, R38 ;  /* 0x000000261b307220 */ /* 0x000fe20000410000 */
[--C-:B--2---:R-:W-:Y:S01]  /*e260*/  HADD2.F32 R40, -RZ, R9.reuse.H1_H1 ;  /* 0x30000009ff287230 */ /* 0x104fe20000004100 */
[----:B------:R-:W-:Y:S01]  /*e270*/  FMUL.FTZ R64, R13, R60 ;  /* 0x0000003c0d407220 */ /* 0x000fe20000410000 */
[----:B------:R-:W-:-:S02]  /*e280*/  HADD2.F32 R39, -RZ, R9.H0_H0 ;  /* 0x20000009ff277230 */ /* 0x000fc40000004100 */
[----:B------:R-:W-:Y:S01]  /*e290*/  HADD2.F32 R9, -RZ, R11.H0_H0 ;  /* 0x2000000bff097230 */ /* 0x000fe20000004100 */
[C---:B------:R-:W-:Y:S01]  /*e2a0*/  FMUL.FTZ R34, R40.reuse, R34 ;  /* 0x0000002228227220 */ /* 0x040fe20000410000 */
[----:B------:R-:W-:Y:S01]  /*e2b0*/  HADD2.F32 R15, -RZ, R15.H1_H1 ;  /* 0x3000000fff0f7230 */ /* 0x000fe20000004100 */
        /* <DEDUP_REMOVED lines=16> */
[C---:B------:R-:W-:Y:S01]  /*e3c0*/  FMUL.FTZ R38, R39.reuse, R38 ;  /* 0x0000002627267220 */ /* 0x040fe20000410000 */
[----:B------:R-:W-:Y:S01]  /*e3d0*/  HADD2.F32 R8, -RZ, R10.H0_H0 ;  /* 0x2000000aff087230 */ /* 0x000fe20000004100 */
[----:B------:R-:W-:Y:S01]  /*e3e0*/  FFMA.FTZ R48, R39, R50, R48 ;  /* 0x0000003227307223 */ /* 0x000fe20000010030 */
        /* <DEDUP_REMOVED lines=32> */
.L_x_384:
[----:B------:R-:W-:Y:S05]  /*e5f0*/  BSYNC B0 ;  /* 0x0000000000007941 */ /* 0x000fea0003800000 */
.L_x_383:
[----:B------:R-:W-:-:S04]  /*e600*/  IADD3 R56, R56, 0x40, RZ ;  /* 0x0000004038387810 */ /* 0x000fc80007ffe0ff */
[----:B------:R-:W-:-:S13]  /*e610*/  ISETP.GE.AND P0, PT, R56, c[0x0][0x27c], PT ;  /* 0x00009f0038007a0c */ /* 0x000fda0003f06270 */
[----:B------:R-:W-:Y:S05]  /*e620*/  @P0 BRA `(.L_x_360) ;  /* 0x0000070000000947 */ /* 0x000fea0003800000 */
[----:B-1----:R-:W-:Y:S01]  /*e630*/  SHF.R.S32.HI R13, RZ, 0x1f, R56 ;  /* 0x0000001fff0d7819 */ /* 0x002fe20000011438 */
[----:B------:R-:W-:Y:S01]  /*e640*/  IMAD.MOV.U32 R11, RZ, RZ, c[0x0][0x27c] ;  /* 0x00009f00ff0b7624 */ /* 0x000fe200078e00ff */
[----:B------:R-:W-:Y:S01]  /*e650*/  SHF.R.S32.HI R8, RZ, 0x1f, R73 ;  /* 0x0000001fff087819 */ /* 0x000fe20000011449 */
[----:B------:R-:W-:Y:S01]  /*e660*/  IMAD.SHL.U32 R12, R73, 0x40, RZ ;  /* 0x00000040490c7824 */ /* 0x000fe200078e00ff */
[----:B------:R-:W-:Y:S01]  /*e670*/  LEA.HI R9, R13, R56, RZ, 0x3 ;  /* 0x000000380d097211 */ /* 0x000fe200078f18ff */
[--C-:B------:R-:W-:Y:S01]  /*e680*/  HADD2.F32 R37, -RZ, R55.reuse.H0_H0 ;  /* 0x20000037ff257230 */ /* 0x100fe20000004100 */
[----:B------:R-:W-:Y:S01]  /*e690*/  LEA.HI R8, R8, R73, RZ, 0x3 ;  /* 0x0000004908087211 */ /* 0x000fe200078f18ff */
[--C-:B------:R-:W-:Y:S01]  /*e6a0*/  HADD2.F32 R38, -RZ, R52.reuse.H0_H0 ;  /* 0x20000034ff267230 */ /* 0x100fe20000004100 */
[----:B------:R-:W-:Y:S01]  /*e6b0*/  SHF.R.S32.HI R10, RZ, 0x3, R9 ;  /* 0x00000003ff0a7819 */ /* 0x000fe20000011409 */
[----:B------:R-:W-:Y:S01]  /*e6c0*/  HADD2.F32 R52, -RZ, R52.H1_H1 ;  /* 0x30000034ff347230 */ /* 0x000fe20000004100 */
[----:B------:R-:W-:Y:S01]  /*e6d0*/  LOP3.LUT R12, R12, 0x1c0, RZ, 0xc0, !PT ;  /* 0x000001c00c0c7812 */ /* 0x000fe200078ec0ff */
[----:B------:R-:W-:Y:S01]  /*e6e0*/  IMAD.SHL.U32 R8, R8, 0x40, RZ ;  /* 0x0000004008087824 */ /* 0x000fe200078e00ff */
[----:B------:R-:W-:Y:S01]  /*e6f0*/  LEA.HI R11, R11, R10, RZ, 0x1d ;  /* 0x0000000a0b0b7211 */ /* 0x000fe200078fe8ff */
[--C-:B------:R-:W-:Y:S01]  /*e700*/  HADD2.F32 R42, -RZ, R54.reuse.H0_H0 ;  /* 0x20000036ff2a7230 */ /* 0x100fe20000004100 */
[----:B------:R-:W-:Y:S01]  /*e710*/  LEA.HI R13, R13, R56, RZ, 0x6 ;  /* 0x000000380d0d7211 */ /* 0x000fe200078f30ff */
[----:B------:R-:W-:Y:S01]  /*e720*/  HADD2.F32 R54, -RZ, R54.H1_H1 ;  /* 0x30000036ff367230 */ /* 0x000fe20000004100 */
[----:B------:R-:W-:Y:S01]  /*e730*/  SHF.R.S32.HI R10, RZ, 0x1f, R11 ;  /* 0x0000001fff0a7819 */ /* 0x000fe2000001140b */
[----:B------:R-:W-:Y:S01]  /*e740*/  IMAD.SHL.U32 R15, R11, 0x8, RZ ;  /* 0x000000080b0f7824 */ /* 0x000fe200078e00ff */
[----:B------:R-:W-:Y:S01]  /*e750*/  LOP3.LUT R14, R12, 0x38, R9, 0xf8, !PT ;  /* 0x000000380c0e7812 */ /* 0x000fe200078ef809 */
[----:B------:R-:W-:Y:S01]  /*e760*/  HADD2.F32 R55, -RZ, R55.H1_H1 ;  /* 0x30000037ff377230 */ /* 0x000fe20000004100 */
[----:B------:R-:W-:-:S02]  /*e770*/  SHF.L.U32 R13, R13, 0x7, RZ ;  /* 0x000000070d0d7819 */ /* 0x000fc400000006ff */
[----:B------:R-:W-:Y:S02]  /*e780*/  SHF.R.U32.HI R9, RZ, 0x3, R12 ;  /* 0x00000003ff097819 */ /* 0x000fe4000001160c */
[----:B------:R-:W-:Y:S02]  /*e790*/  LEA.HI R10, R10, R11, RZ, 0x3 ;  /* 0x0000000b0a0a7211 */ /* 0x000fe400078f18ff */
[----:B------:R-:W-:Y:S02]  /*e7a0*/  LOP3.LUT R13, R13, 0x7fffe000, RZ, 0xc0, !PT ;  /* 0x7fffe0000d0d7812 */ /* 0x000fe400078ec0ff */
[----:B------:R-:W-:Y:S02]  /*e7b0*/  LOP3.LUT R8, R8, 0xfffffe00, RZ, 0xc0, !PT ;  /* 0xfffffe0008087812 */ /* 0x000fe400078ec0ff */
[----:B------:R-:W-:Y:S02]  /*e7c0*/  LOP3.LUT R14, R14, R9, RZ, 0x3c, !PT ;  /* 0x000000090e0e7212 */ /* 0x000fe400078e3cff */
[----:B------:R-:W-:-:S02]  /*e7d0*/  LOP3.LUT R12, R12, 0x38, R15, 0xf8, !PT ;  /* 0x000000380c0c7812 */ /* 0x000fc400078ef80f */
[----:B------:R-:W-:Y:S02]  /*e7e0*/  SHF.L.U32 R11, R10, 0xa, RZ ;  /* 0x0000000a0a0b7819 */ /* 0x000fe400000006ff */
[--C-:B------:R-:W-:Y:S02]  /*e7f0*/  IADD3 R13, R14, R13, R8.reuse ;  /* 0x0000000d0e0d7210 */ /* 0x100fe40007ffe008 */
[----:B------:R-:W-:Y:S02]  /*e800*/  LOP3.LUT R10, R12, R9, RZ, 0x3c, !PT ;  /* 0x000000090c0a7212 */ /* 0x000fe400078e3cff */
[----:B------:R-:W-:Y:S01]  /*e810*/  LOP3.LUT R9, R11, 0x7fffe000, RZ, 0xc0, !PT ;  /* 0x7fffe0000b097812 */ /* 0x000fe200078ec0ff */
[----:B------:R-:W-:Y:S01]  /*e820*/  IMAD.SHL.U32 R17, R13, 0x2, RZ ;  /* 0x000000020d117824 */ /* 0x000fe200078e00ff */
[----:B------:R-:W-:Y:S02]  /*e830*/  SHF.R.U64 R19, R22, 0x10, R23 ;  /* 0x0000001016137819 */ /* 0x000fe40000001217 */
[----:B------:R-:W-:-:S02]  /*e840*/  IADD3 R9, R10, R9, R8 ;  /* 0x000000090a097210 */ /* 0x000fc40007ffe008 */
[----:B------:R-:W1:Y:S01]  /*e850*/  LDS.128 R12, [R17+0xc100] ;  /* 0x00c10000110c7984 */ /* 0x000e620000000c00 */
[--C-:B------:R-:W-:Y:S02]  /*e860*/  SHF.R.U64 R22, R28, 0x10, R29.reuse ;  /* 0x000000101c167819 */ /* 0x100fe4000000121d */
[----:B------:R-:W-:Y:S02]  /*e870*/  SHF.L.U32 R16, R9, 0x1, RZ ;  /* 0x0000000109107819 */ /* 0x000fe400000006ff */
[----:B------:R-:W-:Y:S01]  /*e880*/  SHF.R.U32.HI R28, RZ, 0x10, R29 ;  /* 0x00000010ff1c7819 */ /* 0x000fe2000001161d */
[--C-:B------:R-:W-:Y:S01]  /*e890*/  HADD2.F32 R29, -RZ, R53.reuse.H0_H0 ;  /* 0x20000035ff1d7230 */ /* 0x100fe20000004100 */
[----:B------:R-:W-:Y:S01]  /*e8a0*/  SHF.R.U32.HI R23, RZ, 0x10, R23 ;  /* 0x00000010ff177819 */ /* 0x000fe20000011617 */
[----:B------:R-:W2:Y:S01]  /*e8b0*/  LDS.128 R8, [R16+0xc100] ;  /* 0x00c1000010087984 */ /* 0x000ea20000000c00 */
[--C-:B------:R-:W-:Y:S01]  /*e8c0*/  SHF.R.U64 R18, R30, 0x10, R31.reuse ;  /* 0x000000101e127819 */ /* 0x100fe2000000121f */
[----:B------:R-:W-:Y:S01]  /*e8d0*/  HADD2.F32 R53, -RZ, R53.H1_H1 ;  /* 0x30000035ff357230 */ /* 0x000fe20000004100 */
[----:B------:R-:W-:Y:S01]  /*e8e0*/  SHF.R.U32.HI R30, RZ, 0x10, R31 ;  /* 0x00000010ff1e7819 */ /* 0x000fe2000001161f */
[----:B------:R-:W-:Y:S01]  /*e8f0*/  HADD2.F32 R36, -RZ, R23.H0_H0 ;  /* 0x20000017ff247230 */ /* 0x000fe20000004100 */
[--C-:B------:R-:W-:Y:S01]  /*e900*/  SHF.R.U64 R20, R20, 0x10, R21.reuse ;  /* 0x0000001014147819 */ /* 0x100fe20000001215 */
[----:B------:R-:W-:Y:S01]  /*e910*/  HADD2.F32 R23, -RZ, R19.H0_H0 ;  /* 0x20000013ff177230 */ /* 0x000fe20000004100 */
[----:B------:R-:W-:Y:S01]  /*e920*/  SHF.R.U32.HI R21, RZ, 0x10, R21 ;  /* 0x00000010ff157819 */ /* 0x000fe20000011615 */
[----:B------:R-:W-:-:S02]  /*e930*/  HADD2.F32 R50, -RZ, R28.H0_H0 ;  /* 0x2000001cff327230 */ /* 0x000fc40000004100 */
[----:B------:R-:W-:Y:S02]  /*e940*/  HADD2.F32 R20, -RZ, R20.H0_H0 ;  /* 0x20000014ff147230 */ /* 0x000fe40000004100 */
[----:B------:R-:W-:Y:S02]  /*e950*/  HADD2.F32 R48, -RZ, R21.H0_H0 ;  /* 0x20000015ff307230 */ /* 0x000fe40000004100 */
[----:B------:R-:W-:Y:S02]  /*e960*/  HADD2.F32 R22, -RZ, R22.H0_H0 ;  /* 0x20000016ff167230 */ /* 0x000fe40000004100 */
[--C-:B-1----:R-:W-:Y:S02]  /*e970*/  HADD2.F32 R24, -RZ, R15.reuse.H0_H0 ;  /* 0x2000000fff187230 */ /* 0x102fe40000004100 */
[----:B------:R-:W-:Y:S02]  /*e980*/  HADD2.F32 R15, -RZ, R15.H1_H1 ;  /* 0x3000000fff0f7230 */ /* 0x000fe40000004100 */
[--C-:B------:R-:W-:Y:S01]  /*e990*/  HADD2.F32 R26, -RZ, R12.reuse.H0_H0 ;  /* 0x2000000cff1a7230 */ /* 0x100fe20000004100 */
[----:B------:R-:W-:Y:S01]  /*e9a0*/  FMUL.FTZ R35, R24, R29 ;  /* 0x0000001d18237220 */ /* 0x000fe20000410000 */
[----:B------:R-:W-:-:S02]  /*e9b0*/  HADD2.F32 R27, -RZ, R12.H1_H1 ;  /* 0x3000000cff1b7230 */ /* 0x000fc40000004100 */
[--C-:B--2---:R-:W-:Y:S02]  /*e9c0*/  HADD2.F32 R32, -RZ, R11.reuse.H0_H0 ;  /* 0x2000000bff207230 */ /* 0x104fe40000004100 */
[----:B------:R-:W-:Y:S02]  /*e9d0*/  HADD2.F32 R11, -RZ, R11.H1_H1 ;  /* 0x3000000bff0b7230 */ /* 0x000fe40000004100 */
[----:B------:R-:W-:Y:S01]  /*e9e0*/  HADD2.F32 R33, -RZ, R8.H0_H0 ;  /* 0x20000008ff217230 */ /* 0x000fe20000004100 */
[C---:B------:R-:W-:Y:S01]  /*e9f0*/  FMUL.FTZ R29, R32.reuse, R29 ;  /* 0x0000001d201d7220 */ /* 0x040fe20000410000 */
[----:B------:R-:W-:Y:S01]  /*ea00*/  HADD2.F32 R12, -RZ, R14.H0_H0 ;  /* 0x2000000eff0c7230 */ /* 0x000fe20000004100 */
        /* <DEDUP_REMOVED lines=13> */
[----:B------:R-:W-:Y:S01]  /*eae0*/  HADD2.F32 R14, -RZ, R14.H1_H1 ;  /* 0x3000000eff0e7230 */ /* 0x000fe20000004100 */
[----:B------:R-:W-:Y:S01]  /*eaf0*/  FMUL.FTZ R11, R12, R53 ;  /* 0x000000350c0b7220 */ /* 0x000fe20000410000 */
[----:B------:R-:W-:Y:S01]  /*eb00*/  HADD2.F32 R9, -RZ, R9.H1_H1 ;  /* 0x30000009ff097230 */ /* 0x000fe20000004100 */
[-C--:B------:R-:W-:Y:S01]  /*eb10*/  FMUL.FTZ R40, R25, R38.reuse ;  /* 0x0000002619287220 */ /* 0x080fe20000410000 */
[----:B------:R-:W-:Y:S01]  /*eb20*/  HADD2.F32 R10, -RZ, R10.H1_H1 ;  /* 0x3000000aff0a7230 */ /* 0x000fe20000004100 */
[----:B------:R-:W-:Y:S01]  /*eb30*/  FFMA.FTZ R19, R8, R55, R11 ;  /* 0x0000003708137223 */ /* 0x000fe2000001000b */
[----:B------:R-:W-:Y:S01]  /*eb40*/  HADD2.F32 R11, -RZ, R18.H0_H0 ;  /* 0x20000012ff0b7230 */ /* 0x000fe20000004100 */
[----:B------:R-:W-:-:S02]  /*eb50*/  FMUL.FTZ R38, R31, R38 ;  /* 0x000000261f267220 */ /* 0x000fc40000410000 */
[----:B------:R-:W-:Y:S02]  /*eb60*/  FFMA.FTZ R40, R31, R42, R40 ;  /* 0x0000002a1f287223 */ /* 0x000fe40000010028 */
[----:B------:R-:W-:Y:S02]  /*eb70*/  FMUL.FTZ R28, R13, R48 ;  /* 0x000000300d1c7220 */ /* 0x000fe40000410000 */
[----:B------:R-:W-:Y:S02]  /*eb80*/  FMUL.FTZ R53, R8, R53 ;  /* 0x0000003508357220 */ /* 0x000fe40000410000 */
[----:B------:R-:W-:Y:S02]  /*eb90*/  FMUL.FTZ R31, R27, R20 ;  /* 0x000000141b1f7220 */ /* 0x000fe40000410000 */
[----:B------:R-:W-:Y:S02]  /*eba0*/  FMUL.FTZ R18, R14, R23 ;  /* 0x000000170e127220 */ /* 0x000fe40000410000 */
[----:B------:R-:W-:-:S02]  /*ebb0*/  FMUL.FTZ R48, R9, R48 ;  /* 0x0000003009307220 */ /* 0x000fc40000410000 */
[----:B------:R-:W-:Y:S02]  /*ebc0*/  FMUL.FTZ R20, R34, R20 ;  /* 0x0000001422147220 */ /* 0x000fe40000410000 */
[----:B------:R-:W-:Y:S02]  /*ebd0*/  FMUL.FTZ R23, R10, R23 ;  /* 0x000000170a177220 */ /* 0x000fe40000410000 */
[----:B------:R-:W-:Y:S02]  /*ebe0*/  FFMA.FTZ R53, R12, R55, -R53 ;  /* 0x000000370c357223 */ /* 0x000fe40000010835 */
[----:B------:R-:W-:Y:S02]  /*ebf0*/  FFMA.FTZ R29, R24, R37, -R29 ;  /* 0x00000025181d7223 */ /* 0x000fe4000001081d */
        /* <DEDUP_REMOVED lines=11> */
[----:B------:R-:W-:Y:S01]  /*ecb0*/  F2FP.PACK_AB R14, R14, R53 ;  /* 0x000000350e0e723e */ /* 0x000fe200000000ff */
[----:B------:R-:W-:Y:S01]  /*ecc0*/  FFMA.FTZ R10, R10, R11, R18 ;  /* 0x0000000b0a0a7223 */ /* 0x000fe20000010012 */
[----:B------:R-:W-:-:S02]  /*ecd0*/  F2FP.PACK_AB R11, R30, R35 ;  /* 0x000000231e0b723e */ /* 0x000fc400000000ff */
[----:B------:R-:W-:Y:S01]  /*ece0*/  F2FP.PACK_AB R9, R9, R40 ;  /* 0x000000280909723e */ /* 0x000fe200000000ff */
[----:B------:R1:W-:Y:S01]  /*ecf0*/  STS.128 [R17+0xc100], R12 ;  /* 0x00c1000c11007388 */ /* 0x0003e20000000c00 */
[----:B------:R-:W-:Y:S02]  /*ed00*/  F2FP.PACK_AB R8, R8, R33 ;  /* 0x000000210808723e */ /* 0x000fe400000000ff */
[----:B------:R-:W-:-:S05]  /*ed10*/  F2FP.PACK_AB R10, R10, R19 ;  /* 0x000000130a0a723e */ /* 0x000fca00000000ff */
[----:B------:R1:W-:Y:S02]  /*ed20*/  STS.128 [R16+0xc100], R8 ;  /* 0x00c1000810007388 */ /* 0x0003e40000000c00 */
.L_x_360:
[----:B------:R-:W-:Y:S05]  /*ed30*/  BSYNC B2 ;  /* 0x0000000000027941 */ /* 0x000fea0003800000 */
.L_x_342:
[----:B-12---:R-:W-:Y:S01]  /*ed40*/  IMAD.SHL.U32 R8, R0, 0x40, RZ ;  /* 0x0000004000087824 */ /* 0x006fe200078e00ff */
[----:B------:R-:W-:-:S04]  /*ed50*/  DEPBAR.LE SB0, 0x0 ;  /* 0x000080000000791a */ /* 0x000fc80000000000 */
[----:B------:R-:W-:Y:S01]  /*ed60*/  IMAD.SHL.U32 R11, R45, 0x8, RZ ;  /* 0x000000082d0b7824 */ /* 0x000fe200078e00ff */
[----:B------:R-:W-:Y:S01]  /*ed70*/  LOP3.LUT R8, R8, 0x1c0, RZ, 0xc0, !PT ;  /* 0x000001c008087812 */ /* 0x000fe200078ec0ff */
[----:B------:R-:W-:Y:S01]  /*ed80*/  ULDC.64 UR4, c[0x0][0x208] ;  /* 0x0000820000047ab9 */ /* 0x000fe20000000a00 */
[----:B------:R-:W-:Y:S01]  /*ed90*/  IMAD R206, R89, 0x400, R4 ;  /* 0x0000040059ce7824 */ /* 0x000fe200078e0204 */
[----:B------:R-:W-:Y:S01]  /*eda0*/  UIMAD UR20, UR20, UR4, URZ ;  /* 0x00000004141472a4 */ /* 0x000fe2000f8e023f */
[----:B------:R-:W-:Y:S01]  /*edb0*/  LOP3.LUT R11, R8, 0x8, R11, 0xf8, !PT ;  /* 0x00000008080b7812 */ /* 0x000fe200078ef80b */
[----:B------:R-:W-:Y:S01]  /*edc0*/  UIMAD.WIDE.U32 UR26, UR19, UR4, URZ ;  /* 0x00000004131a72a5 */ /* 0x000fe2000f8e003f */
[----:B------:R-:W-:Y:S01]  /*edd0*/  SHF.R.U32.HI R8, RZ, 0x3, R8 ;  /* 0x00000003ff087819 */ /* 0x000fe20000011608 */
[----:B------:R-:W-:Y:S01]  /*ede0*/  UIMAD UR20, UR19, UR5, UR20 ;  /* 0x00000005131472a4 */ /* 0x000fe2000f8e0214 */
[----:B------:R-:W-:Y:S01]  /*edf0*/  IMAD.SHL.U32 R206, R206, 0x2, RZ ;  /* 0x00000002cece7824 */ /* 0x000fe200078e00ff */
[----:B------:R-:W-:Y:S01]  /*ee00*/  BAR.SYNC.DEFER_BLOCKING 0x0 ;  /* 0x0000000000007b1d */ /* 0x000fe20000010000 */
[----:B------:R-:W-:Y:S01]  /*ee10*/  LOP3.LUT R8, R11, R8, RZ, 0x3c, !PT ;  /* 0x000000080b087212 */ /* 0x000fe200078e3cff */
[----:B------:R-:W-:Y:S01]  /*ee20*/  UIADD3 UR20, UR27, UR20, URZ ;  /* 0x000000141b147290 */ /* 0x000fe2000fffe03f */
[----:B------:R-:W-:Y:S01]  /*ee30*/  SEL R10, RZ, 0x2, P2 ;  /* 0x00000002ff0a7807 */ /* 0x000fe20001000000 */
[----:B------:R-:W-:Y:S01]  /*ee40*/  IMAD R202, R2, 0x2, R206 ;  /* 0x0000000202ca7824 */ /* 0x000fe200078e02ce */
[----:B------:R-:W-:Y:S01]  /*ee50*/  SEL R9, RZ, 0x4, P1 ;  /* 0x00000004ff097807 */ /* 0x000fe20000800000 */
[----:B------:R-:W-:Y:S01]  /*ee60*/  IMAD R205, R47, 0x200, R8 ;  /* 0x000002002fcd7824 */ /* 0x000fe200078e0208 */
[----:B------:R-:W-:Y:S01]  /*ee70*/  LOP3.LUT P4, RZ, R0, 0x2, RZ, 0xc0, !PT ;  /* 0x0000000200ff7812 */ /* 0x000fe2000788c0ff */
[----:B------:R-:W-:Y:S01]  /*ee80*/  IMAD.U32 R8, RZ, RZ, UR26 ;  /* 0x0000001aff087e24 */ /* 0x000fe2000f8e00ff */
[----:B------:R-:W-:Y:S01]  /*ee90*/  IADD3 R16, -R45, UR12, -R6 ;  /* 0x0000000c2d107c10 */ /* 0x000fe2000fffe906 */
[----:B------:R-:W-:Y:S01]  /*eea0*/  IMAD.SHL.U32 R205, R205, 0x2, RZ ;  /* 0x00000002cdcd7824 */ /* 0x000fe200078e00ff */
[----:B------:R-:W-:Y:S01]  /*eeb0*/  IADD3 R46, R9, R10, R46 ;  /* 0x0000000a092e7210 */ /* 0x000fe20007ffe02e */
[----:B------:R-:W-:Y:S01]  /*eec0*/  IMAD.U32 R9, RZ, RZ, UR27 ;  /* 0x0000001bff097e24 */ /* 0x000fe2000f8e00ff */
[----:B------:R-:W-:Y:S01]  /*eed0*/  LEA R9, P0, R8, R208, 0x6 ;  /* 0x000000d008097211 */ /* 0x000fe200078030ff */
[----:B------:R-:W-:Y:S01]  /*eee0*/  IMAD.U32 R11, RZ, RZ, UR20 ;  /* 0x00000014ff0b7e24 */ /* 0x000fe2000f8e00ff */
[----:B------:R-:W-:Y:S01]  /*eef0*/  ISETP.LT.OR P6, PT, R16, 0x1, P3 ;  /* 0x000000011000780c */ /* 0x000fe20001fc1670 */
[----:B------:R-:W-:Y:S01]  /*ef00*/  IMAD.SHL.U32 R207, R44, 0x2, RZ ;  /* 0x000000022ccf7824 */ /* 0x000fe200078e00ff */
[----:B------:R-:W-:Y:S01]  /*ef10*/  IADD3 R10, R205, 0x6100, RZ ;  /* 0x00006100cd0a7810 */ /* 0x000fe20007ffe0ff */
[----:B------:R-:W-:Y:S01]  /*ef20*/  USHF.L.U32 UR20, UR4, 0x6, URZ ;  /* 0x0000000604147899 */ /* 0x000fe2000800063f */
[----:B------:R-:W-:Y:S01]  /*ef30*/  LEA.HI.X R8, R8, R215, R11, 0x6, P0 ;  /* 0x000000d708087211 */ /* 0x000fe200000f340b */
[----:B------:R-:W-:Y:S01]  /*ef40*/  USHF.L.U64.HI UR11, UR4, UR11, UR5 ;  /* 0x0000000b040b7299 */ /* 0x000fe20008010205 */
[----:B------:R-:W-:Y:S01]  /*ef50*/  LEA R18, P0, R9, c[0x0][0x1f8], 0x1 ;  /* 0x00007e0009127a11 */ /* 0x000fe200078008ff */
[----:B------:R-:W-:Y:S01]  /*ef60*/  IMAD R201, R3, 0x2, R206 ;  /* 0x0000000203c97824 */ /* 0x000fe200078e02ce */
[----:B------:R-:W-:Y:S01]  /*ef70*/  LOP3.LUT P5, RZ, R46, 0x2, RZ, 0xc0, !PT ;  /* 0x000000022eff7812 */ /* 0x000fe200078ac0ff */
[----:B------:R-:W-:Y:S01]  /*ef80*/  LDSM.16.M88.4 R12, [R206+0xc100] ;  /* 0x00c10000ce0c783b */ /* 0x000fe20000000200 */
[----:B------:R-:W-:Y:S01]  /*ef90*/  IADD3 R204, R205, 0x6120, RZ ;  /* 0x00006120cdcc7810 */ /* 0x000fe20007ffe0ff */
[----:B------:R-:W-:Y:S01]  /*efa0*/  IMAD R199, R3, 0x2, R202 ;  /* 0x0000000203c77824 */ /* 0x000fe200078e02ca */
[----:B------:R-:W-:Y:S01]  /*efb0*/  @P4 IADD3 R204, R10, -0x20, RZ ;  /* 0xffffffe00acc4810 */ /* 0x000fe20007ffe0ff */
[----:B------:R-:W1:Y:S01]  /*efc0*/  LDSM.16.M88.4 R40, [R205+0x6100] ;  /* 0x00610000cd28783b */ /* 0x000e620000000200 */
[----:B------:R-:W-:Y:S01]  /*efd0*/  LEA.HI.X R19, R9, c[0x0][0x1fc], R8, 0x1, P0 ;  /* 0x00007f0009137a11 */ /* 0x000fe200000f0c08 */
[----:B------:R-:W-:Y:S01]  /*efe0*/  UISETP.GT.AND UP0, UPT, UR19, UR8, UPT ;  /* 0x000000081300728c */ /* 0x000fe2000bf04270 */
[----:B------:R-:W-:Y:S01]  /*eff0*/  ISETP.LT.OR P0, PT, R16, 0x1, !P5 ;  /* 0x000000011000780c */ /* 0x000fe20006f01670 */
[----:B------:R-:W2:Y:S01]  /*f000*/  LDSM.16.M88.4 R32, [R205+0x6900] ;  /* 0x00690000cd20783b */ /* 0x000ea20000000200 */
[----:B------:R-:W-:Y:S01]  /*f010*/  LOP3.LUT P4, RZ, R46, 0x4, RZ, 0xc0, !PT ;  /* 0x000000042eff7812 */ /* 0x000fe2000788c0ff */
[----:B------:R-:W-:Y:S01]  /*f020*/  UIADD3 UR17, UR12, 0x1, -UR17 ;  /* 0x000000010c117890 */ /* 0x000fe2000fffe811 */
[----:B------:R-:W-:Y:S01]  /*f030*/  ISETP.LT.OR P5, PT, R16, 0x21, !P5 ;  /* 0x000000211000780c */ /* 0x000fe20006fa1670 */
[----:B------:R-:W-:Y:S01]  /*f040*/  LDSM.16.M88.4 R48, [R202+0xc100] ;  /* 0x00c10000ca30783b */ /* 0x000fe20000000200 */
[----:B------:R-:W-:-:S02]  /*f050*/  IADD3 R195, R204, 0x800, RZ ;  /* 0x00000800ccc37810 */ /* 0x000fc40007ffe0ff */
[C---:B------:R-:W-:Y:S01]  /*f060*/  IADD3 R194, R204.reuse, 0x1000, RZ ;  /* 0x00001000ccc27810 */ /* 0x040fe20007ffe0ff */
[----:B------:R-:W3:Y:S01]  /*f070*/  LDSM.16.M88.4 R24, [R205+0x7100] ;  /* 0x00710000cd18783b */ /* 0x000ee20000000200 */
[----:B------:R-:W-:Y:S01]  /*f080*/  @UP0 UIADD3 UR5, UR9, -0x2, URZ ;  /* 0xfffffffe09050890 */ /* 0x000fe2000fffe03f */
[C---:B------:R-:W-:Y:S02]  /*f090*/  IADD3 R193, R204.reuse, 0x1800, RZ ;  /* 0x00001800ccc17810 */ /* 0x040fe40007ffe0ff */
[----:B------:R-:W4:Y:S01]  /*f0a0*/  LDSM.16.M88.4 R20, [R205+0x7900] ;  /* 0x00790000cd14783b */ /* 0x000f220000000200 */
[----:B------:R-:W-:Y:S01]  /*f0b0*/  @UP0 USHF.R.S32.HI UR4, URZ, 0x1f, UR5 ;  /* 0x0000001f3f040899 */ /* 0x000fe20008011405 */
[C---:B------:R-:W-:Y:S02]  /*f0c0*/  IADD3 R191, R204.reuse, 0x2000, RZ ;  /* 0x00002000ccbf7810 */ /* 0x040fe40007ffe0ff */
[----:B------:R-:W5:Y:S01]  /*f0d0*/  LDSM.16.M88.4 R8, [R204] ;  /* 0x00000000cc08783b */ /* 0x000f620000000200 */
[----:B------:R-:W-:-:S02]  /*f0e0*/  IADD3 R190, R204, 0x2800, RZ ;  /* 0x00002800ccbe7810 */ /* 0x000fc40007ffe0ff */
[C---:B------:R-:W-:Y:S01]  /*f0f0*/  IADD3 R189, R204.reuse, 0x3000, RZ ;  /* 0x00003000ccbd7810 */ /* 0x040fe20007ffe0ff */
[----:B------:R-:W3:Y:S01]  /*f100*/  LDSM.16.M88.4 R84, [R204+0x800] ;  /* 0x00080000cc54783b */ /* 0x000ee20000000200 */
[C---:B------:R-:W-:Y:S02]  /*f110*/  IADD3 R188, R204.reuse, 0x3800, RZ ;  /* 0x00003800ccbc7810 */ /* 0x040fe40007ffe0ff */
[C---:B------:R-:W-:Y:S01]  /*f120*/  IADD3 R187, R204.reuse, 0x4000, RZ ;  /* 0x00004000ccbb7810 */ /* 0x040fe20007ffe0ff */
[----:B------:R-:W3:Y:S01]  /*f130*/  LDSM.16.M88.4 R56, [R204+0x1000] ;  /* 0x00100000cc38783b */ /* 0x000ee20000000200 */
[C---:B------:R-:W-:Y:S02]  /*f140*/  IADD3 R186, R204.reuse, 0x4800, RZ ;  /* 0x00004800ccba7810 */ /* 0x040fe40007ffe0ff */
[C---:B------:R-:W-:Y:S01]  /*f150*/  IADD3 R185, R204.reuse, 0x5000, RZ ;  /* 0x00005000ccb97810 */ /* 0x040fe20007ffe0ff */
[----:B------:R-:W3:Y:S01]  /*f160*/  LDSM.16.M88.4 R52, [R204+0x1800] ;  /* 0x00180000cc34783b */ /* 0x000ee20000000200 */
[----:B------:R-:W-:-:S03]  /*f170*/  IADD3 R184, R204, 0x5800, RZ ;  /* 0x00005800ccb87810 */ /* 0x000fc60007ffe0ff */
[----:B------:R-:W-:Y:S01]  /*f180*/  @!PT LDS RZ, [RZ] ;  /* 0x00000000fffff984 */ /* 0x000fe20000000800 */
[----:B------:R-:W-:Y:S01]  /*f190*/  @!PT LDS RZ, [RZ] ;  /* 0x00000000fffff984 */ /* 0x000fe20000000800 */
[----:B------:R-:W-:Y:S01]  /*f1a0*/  @!PT LDS RZ, [RZ] ;  /* 0x00000000fffff984 */ /* 0x000fe20000000800 */
[----:B------:R3:W-:Y:S01]  /*f1b0*/  LDGSTS.E.BYPASS.LTC128B.128 [R207+0x100], [R18.64], !P6 ;  /* 0x0010000012cf7fae */ /* 0x0007e2000f101d5c */
[C---:B------:R-:W-:Y:S02]  /*f1c0*/  ISETP.LT.OR P6, PT, R16.reuse, 0x1, !P4 ;  /* 0x000000011000780c */ /* 0x040fe400067c1670 */
[----:B------:R-:W-:Y:S01]  /*f1d0*/  ISETP.LT.OR P4, PT, R16, 0x21, !P4 ;  /* 0x000000211000780c */ /* 0x000fe20006781670 */
[----:B------:R3:W-:Y:S01]  /*f1e0*/  LDGSTS.E.BYPASS.LTC128B.128 [R207+0x2100], [R18.64+0x80], !P0 ;  /* 0x0210008012cf7fae */ /* 0x0007e2000c101d5c */
[----:B------:R-:W-:Y:S01]  /*f1f0*/  IADD3 R60, P0, R18, UR20, RZ ;  /* 0x00000014123c7c10 */ /* 0x000fe2000ff1e0ff */
[----:B-1----:R-:W-:Y:S03]  /*f200*/  HMMA.16816.F32 R44, R12, R40, RZ ;  /* 0x000000280c2c723c */ /* 0x002fe600000018ff */
[----:B------:R-:W-:Y:S02]  /*f210*/  IADD3.X R61, R19, UR11, RZ, P0, !PT ;  /* 0x0000000b133d7c10 */ /* 0x000fe400087fe4ff */
[----:B------:R-:W-:-:S03]  /*f220*/  ISETP.LT.OR P0, PT, R16, 0x21, P3 ;  /* 0x000000211000780c */ /* 0x000fc60001f01670 */
[----:B------:R1:W-:Y:S01]  /*f230*/  LDGSTS.E.BYPASS.LTC128B.128 [R207+0x4100], [R18.64+0x100], !P6 ;  /* 0x0410010012cf7fae */ /* 0x0003e2000f101d5c */
[----:B------:R-:W-:Y:S01]  /*f240*/  LOP3.LUT P6, RZ, R0, 0x4, RZ, 0xc0, !PT ;  /* 0x0000000400ff7812 */ /* 0x000fe200078cc0ff */
[----:B------:R-:W-:Y:S01]  /*f250*/  IMAD.MOV.U32 R0, RZ, RZ, 0x40 ;  /* 0x00000040ff007424 */ /* 0x000fe200078e00ff */
[----:B------:R-:W-:Y:S04]  /*f260*/  HMMA.16816.F32 R40, R12, R42, RZ ;  /* 0x0000002a0c28723c */ /* 0x000fe800000018ff */
[----:B------:R-:W-:-:S03]  /*f270*/  SEL R0, R0, 0xffffffc0, !P6 ;  /* 0xffffffc000007807 */ /* 0x000fc60007000000 */
[----:B------:R4:W-:Y:S01]  /*f280*/  LDGSTS.E.BYPASS.LTC128B.128 [R207+0x1100], [R60.64], !P0 ;  /* 0x011000003ccf7fae */ /* 0x0009e2000c101d5c */
[C---:B--2---:R-:W-:Y:S01]  /*f290*/  HMMA.16816.F32 R36, R12.reuse, R32, RZ ;  /* 0x000000200c24723c */ /* 0x044fe200000018ff */
[----:B------:R-:W-:Y:S02]  /*f2a0*/  IMAD.IADD R200, R205, 0x1, R0 ;  /* 0x00000001cdc87824 */ /* 0x000fe400078e0200 */
[----:B------:R2:W-:Y:S01]  /*f2b0*/  LDGSTS.E.BYPASS.LTC128B.128 [R207+0x3100], [R60.64+0x80], !P5 ;  /* 0x031000803ccf7fae */ /* 0x0005e2000e901d5c */
[----:B------:R-:W-:Y:S01]  /*f2c0*/  IMAD.IADD R192, R0, 0x1, R204 ;  /* 0x0000000100c07824 */ /* 0x000fe200078e02cc */
[----:B------:R-:W-:Y:S02]  /*f2d0*/  PLOP3.LUT P5, PT, PT, PT, UP0, 0x80, 0x0 ;  /* 0x000000000000781c */ /* 0x000fe40003faf008 */
[----:B------:R2:W-:Y:S01]  /*f2e0*/  LDGSTS.E.BYPASS.LTC128B.128 [R207+0x5100], [R60.64+0x100], !P4 ;  /* 0x051001003ccf7fae */ /* 0x0005e2000e101d5c */
[----:B------:R-:W-:Y:S01]  /*f2f0*/  HMMA.16816.F32 R32, R12, R34, RZ ;  /* 0x000000220c20723c */ /* 0x000fe200000018ff */
[----:B------:R-:W-:-:S02]  /*f300*/  PLOP3.LUT P4, PT, PT, PT, UP3, 0x80, 0x0 ;  /* 0x000000000000781c */ /* 0x000fc40003f8f038 */
[----:B------:R-:W-:Y:S04]  /*f310*/  LDSM.16.M88.4 R68, [R201+0xc100] ;  /* 0x00c10000c944783b */ /* 0x000fe80000000200 */
[----:B------:R-:W-:Y:S01]  /*f320*/  LDSM.16.M88.4 R80, [R200+0x6900] ;  /* 0x00690000c850783b */ /* 0x000fe20000000200 */
[C---:B---3--:R-:W-:Y:S03]  /*f330*/  HMMA.16816.F32 R28, R12.reuse, R24, RZ ;  /* 0x000000180c1c723c */ /* 0x048fe600000018ff */
[----:B-1----:R-:W1:Y:S04]  /*f340*/  LDSM.16.M88.4 R16, [R200+0x6100] ;  /* 0x00610000c810783b */ /* 0x002e680000000200 */
[----:B------:R-:W3:Y:S01]  /*f350*/  LDSM.16.M88.4 R64, [R200+0x7100] ;  /* 0x00710000c840783b */ /* 0x000ee20000000200 */
[C---:B------:R-:W-:Y:S03]  /*f360*/  HMMA.16816.F32 R24, R12.reuse, R26, RZ ;  /* 0x0000001a0c18723c */ /* 0x040fe600000018ff */
[----:B------:R-:W0:Y:S05]  /*f370*/  LDGDEPBAR ;  /* 0x00000000000079af */ /* 0x000e2a0000000000 */
[C---:B----4-:R-:W-:Y:S01]  /*f380*/  HMMA.16816.F32 R72, R12.reuse, R20, RZ ;  /* 0x000000140c48723c */ /* 0x050fe200000018ff */
[----:B--2---:R-:W2:Y:S07]  /*f390*/  LDSM.16.M88.4 R60, [R200+0x7900] ;  /* 0x00790000c83c783b */ /* 0x004eae0000000200 */
[----:B------:R-:W-:Y:S01]  /*f3a0*/  HMMA.16816.F32 R12, R12, R22, RZ ;  /* 0x000000160c0c723c */ /* 0x000fe200000018ff */
[----:B------:R-:W-:Y:S07]  /*f3b0*/  LDSM.16.M88.4 R20, [R199+0xc100] ;  /* 0x00c10000c714783b */ /* 0x000fee0000000200 */
[C---:B-----5:R-:W-:Y:S08]  /*f3c0*/  HMMA.16816.F32 R44, R48.reuse, R8, R44 ;  /* 0x00000008302c723c */ /* 0x060ff0000000182c */
[C---:B------:R-:W-:Y:S01]  /*f3d0*/  HMMA.16816.F32 R40, R48.reuse, R10, R40 ;  /* 0x0000000a3028723c */ /* 0x040fe20000001828 */
[----:B------:R-:W4:Y:S07]  /*f3e0*/  LDSM.16.M88.4 R8, [R192] ;  /* 0x00000000c008783b */ /* 0x000f2e0000000200 */
[C---:B------:R-:W-:Y:S08]  /*f3f0*/  HMMA.16816.F32 R36, R48.reuse, R84, R36 ;  /* 0x000000543024723c */ /* 0x040ff00000001824 */
[C---:B------:R-:W-:Y:S01]  /*f400*/  HMMA.16816.F32 R32, R48.reuse, R86, R32 ;  /* 0x000000563020723c */ /* 0x040fe20000001820 */
[----:B------:R-:W-:Y:S07]  /*f410*/  LDSM.16.M88.4 R84, [R206+0x10100] ;  /* 0x01010000ce54783b */ /* 0x000fee0000000200 */
[C---:B------:R-:W-:Y:S08]  /*f420*/  HMMA.16816.F32 R28, R48.reuse, R56, R28 ;  /* 0x00000038301c723c */ /* 0x040ff0000000181c */
[C---:B------:R-:W-:Y:S01]  /*f430*/  HMMA.16816.F32 R24, R48.reuse, R58, R24 ;  /* 0x0000003a3018723c */ /* 0x040fe20000001818 */
[----:B------:R-:W5:Y:S07]  /*f440*/  LDSM.16.M88.4 R56, [R192+0x800] ;  /* 0x00080000c038783b */ /* 0x000f6e0000000200 */
[C---:B------:R-:W-:Y:S08]  /*f450*/  HMMA.16816.F32 R72, R48.reuse, R52, R72 ;  /* 0x000000343048723c */ /* 0x040ff00000001848 */
[----:B------:R-:W-:Y:S01]  /*f460*/  HMMA.16816.F32 R12, R48, R54, R12 ;  /* 0x00000036300c723c */ /* 0x000fe2000000180c */
[----:B------:R-:W2:Y:S04]  /*f470*/  LDSM.16.M88.4 R52, [R192+0x1000] ;  /* 0x00100000c034783b */ /* 0x000ea80000000200 */
[----:B------:R-:W2:Y:S03]  /*f480*/  LDSM.16.M88.4 R48, [R192+0x1800] ;  /* 0x00180000c030783b */ /* 0x000ea60000000200 */
[C---:B-1----:R-:W-:Y:S08]  /*f490*/  HMMA.16816.F32 R44, R68.reuse, R16, R44 ;  /* 0x00000010442c723c */ /* 0x042ff0000000182c */
[C---:B------:R-:W-:Y:S01]  /*f4a0*/  HMMA.16816.F32 R40, R68.reuse, R18, R40 ;  /* 0x000000124428723c */ /* 0x040fe20000001828 */
[----:B------:R-:W1:Y:S07]  /*f4b0*/  LDSM.16.M88.4 R16, [R205+0x8100] ;  /* 0x00810000cd10783b */ /* 0x000e6e0000000200 */
[C---:B------:R-:W-:Y:S08]  /*f4c0*/  HMMA.16816.F32 R36, R68.reuse, R80, R36 ;  /* 0x000000504424723c */ /* 0x040ff00000001824 */
[C---:B------:R-:W-:Y:S01]  /*f4d0*/  HMMA.16816.F32 R32, R68.reuse, R82, R32 ;  /* 0x000000524420723c */ /* 0x040fe20000001820 */
[----:B------:R-:W-:Y:S07]  /*f4e0*/  LDSM.16.M88.4 R80, [R205+0x9900] ;  /* 0x00990000cd50783b */ /* 0x000fee0000000200 */
[C---:B---3--:R-:W-:Y:S08]  /*f4f0*/  HMMA.16816.F32 R28, R68.reuse, R64, R28 ;  /* 0x00000040441c723c */ /* 0x048ff0000000181c */
[C---:B------:R-:W-:Y:S01]  /*f500*/  HMMA.16816.F32 R24, R68.reuse, R66, R24 ;  /* 0x000000424418723c */ /* 0x040fe20000001818 */
[----:B------:R-:W-:Y:S07]  /*f510*/  LDSM.16.M88.4 R64, [R202+0x10100] ;  /* 0x01010000ca40783b */ /* 0x000fee0000000200 */
[C---:B--2---:R-:W-:Y:S08]  /*f520*/  HMMA.16816.F32 R72, R68.reuse, R60, R72 ;  /* 0x0000003c4448723c */ /* 0x044ff00000001848 */
[----:B------:R-:W-:Y:S01]  /*f530*/  HMMA.16816.F32 R68, R68, R62, R12 ;  /* 0x0000003e4444723c */ /* 0x000fe2000000180c */
[----:B------:R-:W2:Y:S04]  /*f540*/  LDSM.16.M88.4 R12, [R205+0x8900] ;  /* 0x00890000cd0c783b */ /* 0x000ea80000000200 */
[----:B------:R-:W-:Y:S03]  /*f550*/  LDSM.16.M88.4 R60, [R204+0x2000] ;  /* 0x00200000cc3c783b */ /* 0x000fe60000000200 */
[C---:B----4-:R-:W-:Y:S08]  /*f560*/  HMMA.16816.F32 R44, R20.reuse, R8, R44 ;  /* 0x00000008142c723c */ /* 0x050ff0000000182c */
[C---:B------:R-:W-:Y:S01]  /*f570*/  HMMA.16816.F32 R40, R20.reuse, R10, R40 ;  /* 0x0000000a1428723c */ /* 0x040fe20000001828 */
[----:B------:R-:W3:Y:S07]  /*f580*/  LDSM.16.M88.4 R8, [R205+0x9100] ;  /* 0x00910000cd08783b */ /* 0x000eee0000000200 */
[C---:B-----5:R-:W-:Y:S08]  /*f590*/  HMMA.16816.F32 R36, R20.reuse, R56, R36 ;  /* 0x000000381424723c */ /* 0x060ff00000001824 */
[C---:B------:R-:W-:Y:S01]  /*f5a0*/  HMMA.16816.F32 R32, R20.reuse, R58, R32 ;  /* 0x0000003a1420723c */ /* 0x040fe20000001820 */
[----:B------:R-:W4:Y:S07]  /*f5b0*/  LDSM.16.M88.4 R56, [R204+0x2800] ;  /* 0x00280000cc38783b */ /* 0x000f2e0000000200 */
[C---:B------:R-:W-:Y:S08]  /*f5c0*/  HMMA.16816.F32 R28, R20.reuse, R52, R28 ;  /* 0x00000034141c723c */ /* 0x040ff0000000181c */
[C---:B------:R-:W-:Y:S01]  /*f5d0*/  HMMA.16816.F32 R24, R20.reuse, R54, R24 ;  /* 0x000000361418723c */ /* 0x040fe20000001818 */
[----:B------:R-:W5:Y:S07]  /*f5e0*/  LDSM.16.M88.4 R52, [R204+0x3000] ;  /* 0x00300000cc34783b */ /* 0x000f6e0000000200 */
[C---:B------:R-:W-:Y:S08]  /*f5f0*/  HMMA.16816.F32 R72, R20.reuse, R48, R72 ;  /* 0x000000301448723c */ /* 0x040ff00000001848 */
[----:B------:R-:W-:Y:S01]  /*f600*/  HMMA.16816.F32 R68, R20, R50, R68 ;  /* 0x000000321444723c */ /* 0x000fe20000001844 */
[----:B------:R-:W4:Y:S04]  /*f610*/  LDSM.16.M88.4 R48, [R204+0x3800] ;  /* 0x00380000cc30783b */ /* 0x000f280000000200 */
[----:B------:R-:W-:Y:S03]  /*f620*/  LDSM.16.M88.4 R20, [R201+0x10100] ;  /* 0x01010000c914783b */ /* 0x000fe60000000200 */
[C---:B-1----:R-:W-:Y:S08]  /*f630*/  HMMA.16816.F32 R44, R84.reuse, R16, R44 ;  /* 0x00000010542c723c */ /* 0x042ff0000000182c */
[C---:B------:R-:W-:Y:S01]  /*f640*/  HMMA.16816.F32 R40, R84.reuse, R18, R40 ;  /* 0x000000125428723c */ /* 0x040fe20000001828 */
[----:B------:R-:W1:Y:S07]  /*f650*/  LDSM.16.M88.4 R16, [R200+0x8100] ;  /* 0x00810000c810783b */ /* 0x000e6e0000000200 */
[C---:B--2---:R-:W-:Y:S08]  /*f660*/  HMMA.16816.F32 R36, R84.reuse, R12, R36 ;  /* 0x0000000c5424723c */ /* 0x044ff00000001824 */
[C---:B------:R-:W-:Y:S01]  /*f670*/  HMMA.16816.F32 R32, R84.reuse, R14, R32 ;  /* 0x0000000e5420723c */ /* 0x040fe20000001820 */
[----:B------:R-:W2:Y:S07]  /*f680*/  LDSM.16.M88.4 R12, [R200+0x8900] ;  /* 0x00890000c80c783b */ /* 0x000eae0000000200 */
[C---:B---3--:R-:W-:Y:S08]  /*f690*/  HMMA.16816.F32 R28, R84.reuse, R8, R28 ;  /* 0x00000008541c723c */ /* 0x048ff0000000181c */
[C---:B------:R-:W-:Y:S01]  /*f6a0*/  HMMA.16816.F32 R24, R84.reuse, R10, R24 ;  /* 0x0000000a5418723c */ /* 0x040fe20000001818 */
[----:B------:R-:W3:Y:S07]  /*f6b0*/  LDSM.16.M88.4 R8, [R200+0x9100] ;  /* 0x00910000c808783b */ /* 0x000eee0000000200 */
[----:B------:R-:W-:Y:S08]  /*f6c0*/  HMMA.16816.F32 R72, R84, R80, R72 ;  /* 0x000000505448723c */ /* 0x000ff00000001848 */
[C---:B------:R-:W-:Y:S08]  /*f6d0*/  HMMA.16816.F32 R44, R64.reuse, R60, R44 ;  /* 0x0000003c402c723c */ /* 0x040ff0000000182c */
[----:B------:R-:W-:Y:S01]  /*f6e0*/  HMMA.16816.F32 R40, R64, R62, R40 ;  /* 0x0000003e4028723c */ /* 0x000fe20000001828 */
[----:B------:R-:W-:Y:S07]  /*f6f0*/  LDSM.16.M88.4 R60, [R200+0x9900] ;  /* 0x00990000c83c783b */ /* 0x000fee0000000200 */
[----:B------:R-:W-:Y:S08]  /*f700*/  HMMA.16816.F32 R68, R84, R82, R68 ;  /* 0x000000525444723c */ /* 0x000ff00000001844 */
[C---:B----4-:R-:W-:Y:S08]  /*f710*/  HMMA.16816.F32 R36, R64.reuse, R56, R36 ;  /* 0x000000384024723c */ /* 0x050ff00000001824 */
[C---:B------:R-:W-:Y:S08]  /*f720*/  HMMA.16816.F32 R32, R64.reuse, R58, R32 ;  /* 0x0000003a4020723c */ /* 0x040ff00000001820 */
[C---:B-----5:R-:W-:Y:S08]  /*f730*/  HMMA.16816.F32 R28, R64.reuse, R52, R28 ;  /* 0x00000034401c723c */ /* 0x060ff0000000181c */
[C---:B------:R-:W-:Y:S01]  /*f740*/  HMMA.16816.F32 R56, R64.reuse, R54, R24 ;  /* 0x000000364038723c */ /* 0x040fe20000001818 */
[----:B------:R-:W-:Y:S04]  /*f750*/  LDSM.16.M88.4 R52, [R199+0x10100] ;  /* 0x01010000c734783b */ /* 0x000fe80000000200 */
[----:B------:R-:W4:Y:S03]  /*f760*/  LDSM.16.M88.4 R24, [R192+0x2000] ;  /* 0x00200000c018783b */ /* 0x000f260000000200 */
[----:B------:R-:W-:Y:S01]  /*f770*/  HMMA.16816.F32 R80, R64, R48, R72 ;  /* 0x000000304050723c */ /* 0x000fe20000001848 */
[----:B------:R-:W5:Y:S07]  /*f780*/  LDSM.16.M88.4 R72, [R192+0x2800] ;  /* 0x00280000c048783b */ /* 0x000f6e0000000200 */
[C---:B-1----:R-:W-:Y:S08]  /*f790*/  HMMA.16816.F32 R44, R20.reuse, R16, R44 ;  /* 0x00000010142c723c */ /* 0x042ff0000000182c */
[----:B------:R-:W-:Y:S01]  /*f7a0*/  HMMA.16816.F32 R40, R20, R18, R40 ;  /* 0x000000121428723c */ /* 0x000fe20000001828 */
[----:B------:R-:W-:Y:S07]  /*f7b0*/  LDSM.16.M88.4 R16, [R205+0xa100] ;  /* 0x00a10000cd10783b */ /* 0x000fee0000000200 */
[----:B------:R-:W-:Y:S01]  /*f7c0*/  HMMA.16816.F32 R68, R64, R50, R68 ;  /* 0x000000324044723c */ /* 0x000fe20000001844 */
[----:B------:R-:W-:Y:S07]  /*f7d0*/  LDSM.16.M88.4 R64, [R192+0x3800] ;  /* 0x00380000c040783b */ /* 0x000fee0000000200 */
[C---:B--2---:R-:W-:Y:S08]  /*f7e0*/  HMMA.16816.F32 R36, R20.reuse, R12, R36 ;  /* 0x0000000c1424723c */ /* 0x044ff00000001824 */
[C---:B---3--:R-:W-:Y:S01]  /*f7f0*/  HMMA.16816.F32 R48, R20.reuse, R8, R28 ;  /* 0x000000081430723c */ /* 0x048fe2000000181c */
[----:B------:R-:W1:Y:S07]  /*f800*/  LDSM.16.M88.4 R28, [R206+0x14100] ;  /* 0x01410000ce1c783b */ /* 0x000e6e0000000200 */
[----:B------:R-:W-:Y:S01]  /*f810*/  HMMA.16816.F32 R32, R20, R14, R32 ;  /* 0x0000000e1420723c */ /* 0x000fe20000001820 */
[----:B------:R-:W2:Y:S07]  /*f820*/  LDSM.16.M88.4 R12, [R192+0x3000] ;  /* 0x00300000c00c783b */ /* 0x000eae0000000200 */
[C---:B----4-:R-:W-:Y:S08]  /*f830*/  HMMA.16816.F32 R44, R52.reuse, R24, R44 ;  /* 0x00000018342c723c */ /* 0x050ff0000000182c */
[----:B------:R-:W-:Y:S01]  /*f840*/  HMMA.16816.F32 R40, R52, R26, R40 ;  /* 0x0000001a3428723c */ /* 0x000fe20000001828 */
[----:B------:R-:W-:Y:S07]  /*f850*/  LDSM.16.M88.4 R24, [R205+0xb100] ;  /* 0x00b10000cd18783b */ /* 0x000fee0000000200 */
[C---:B------:R-:W-:Y:S01]  /*f860*/  HMMA.16816.F32 R56, R20.reuse, R10, R56 ;  /* 0x0000000a1438723c */ /* 0x040fe20000001838 */
[----:B------:R-:W-:Y:S07]  /*f870*/  LDSM.16.M88.4 R8, [R205+0xa900] ;  /* 0x00a90000cd08783b */ /* 0x000fee0000000200 */
[C---:B------:R-:W-:Y:S08]  /*f880*/  HMMA.16816.F32 R80, R20.reuse, R60, R80 ;  /* 0x0000003c1450723c */ /* 0x040ff00000001850 */
[----:B------:R-:W-:Y:S01]  /*f890*/  HMMA.16816.F32 R68, R20, R62, R68 ;  /* 0x0000003e1444723c */ /* 0x000fe20000001844 */
[----:B------:R-:W-:Y:S04]  /*f8a0*/  LDSM.16.M88.4 R60, [R202+0x14100] ;  /* 0x01410000ca3c783b */ /* 0x000fe80000000200 */
[----:B------:R-:W-:Y:S03]  /*f8b0*/  LDSM.16.M88.4 R20, [R205+0xb900] ;  /* 0x00b90000cd14783b */ /* 0x000fe60000000200 */
[----:B-----5:R-:W-:Y:S01]  /*f8c0*/  HMMA.16816.F32 R84, R52, R72, R36 ;  /* 0x000000483454723c */ /* 0x020fe20000001824 */
[----:B------:R-:W3:Y:S07]  /*f8d0*/  LDSM.16.M88.4 R36, [R204+0x4000] ;  /* 0x00400000cc24783b */ /* 0x000eee0000000200 */
[C---:B-1----:R-:W-:Y:S08]  /*f8e0*/  HMMA.16816.F32 R44, R28.reuse, R16, R44 ;  /* 0x000000101c2c723c */ /* 0x042ff0000000182c */
[----:B------:R-:W-:Y:S01]  /*f8f0*/  HMMA.16816.F32 R40, R28, R18, R40 ;  /* 0x000000121c28723c */ /* 0x000fe20000001828 */
[----:B------:R-:W-:Y:S07]  /*f900*/  LDSM.16.M88.4 R16, [R201+0x14100] ;  /* 0x01410000c910783b */ /* 0x000fee0000000200 */
[C---:B------:R-:W-:Y:S08]  /*f910*/  HMMA.16816.F32 R32, R52.reuse, R74, R32 ;  /* 0x0000004a3420723c */ /* 0x040ff00000001820 */
[C---:B--2---:R-:W-:Y:S08]  /*f920*/  HMMA.16816.F32 R48, R52.reuse, R12, R48 ;  /* 0x0000000c3430723c */ /* 0x044ff00000001830 */
[C---:B------:R-:W-:Y:S01]  /*f930*/  HMMA.16816.F32 R56, R52.reuse, R14, R56 ;  /* 0x0000000e3438723c */ /* 0x040fe20000001838 */
[----:B------:R-:W1:Y:S07]  /*f940*/  LDSM.16.M88.4 R12, [R200+0xa100] ;  /* 0x00a10000c80c783b */ /* 0x000e6e0000000200 */
[C---:B------:R-:W-:Y:S08]  /*f950*/  HMMA.16816.F32 R80, R52.reuse, R64, R80 ;  /* 0x000000403450723c */ /* 0x040ff00000001850 */
[----:B------:R-:W-:Y:S01]  /*f960*/  HMMA.16816.F32 R68, R52, R66, R68 ;  /* 0x000000423444723c */ /* 0x000fe20000001844 */
[----:B------:R-:W2:Y:S04]  /*f970*/  LDSM.16.M88.4 R64, [R204+0x4800] ;  /* 0x00480000cc40783b */ /* 0x000ea80000000200 */
[----:B------:R-:W4:Y:S03]  /*f980*/  LDSM.16.M88.4 R52, [R204+0x5000] ;  /* 0x00500000cc34783b */ /* 0x000f260000000200 */
[C---:B---3--:R-:W-:Y:S08]  /*f990*/  HMMA.16816.F32 R44, R60.reuse, R36, R44 ;  /* 0x000000243c2c723c */ /* 0x048ff0000000182c */
[----:B------:R-:W-:Y:S01]  /*f9a0*/  HMMA.16816.F32 R40, R60, R38, R40 ;  /* 0x000000263c28723c */ /* 0x000fe20000001828 */
[----:B------:R-:W-:Y:S07]  /*f9b0*/  LDSM.16.M88.4 R36, [R200+0xb100] ;  /* 0x00b10000c824783b */ /* 0x000fee0000000200 */
[C---:B------:R-:W-:Y:S08]  /*f9c0*/  HMMA.16816.F32 R32, R28.reuse, R10, R32 ;  /* 0x0000000a1c20723c */ /* 0x040ff00000001820 */
[C---:B------:R-:W-:Y:S08]  /*f9d0*/  HMMA.16816.F32 R48, R28.reuse, R24, R48 ;  /* 0x000000181c30723c */ /* 0x040ff00000001830 */
[C---:B------:R-:W-:Y:S01]  /*f9e0*/  HMMA.16816.F32 R56, R28.reuse, R26, R56 ;  /* 0x0000001a1c38723c */ /* 0x040fe20000001838 */
[----:B------:R-:W-:Y:S07]  /*f9f0*/  LDSM.16.M88.4 R24, [R192+0x4000] ;  /* 0x00400000c018783b */ /* 0x000fee0000000200 */
[C---:B------:R-:W-:Y:S08]  /*fa00*/  HMMA.16816.F32 R80, R28.reuse, R20, R80 ;  /* 0x000000141c50723c */ /* 0x040ff00000001850 */
[C---:B------:R-:W-:Y:S01]  /*fa10*/  HMMA.16816.F32 R68, R28.reuse, R22, R68 ;  /* 0x000000161c44723c */ /* 0x040fe20000001844 */
[----:B------:R-:W3:Y:S07]  /*fa20*/  LDSM.16.M88.4 R20, [R199+0x14100] ;  /* 0x01410000c714783b */ /* 0x000eee0000000200 */
[----:B------:R-:W-:Y:S01]  /*fa30*/  HMMA.16816.F32 R84, R28, R8, R84 ;  /* 0x000000081c54723c */ /* 0x000fe20000001854 */
[----:B------:R-:W5:Y:S04]  /*fa40*/  LDSM.16.M88.4 R28, [R200+0xa900] ;  /* 0x00a90000c81c783b */ /* 0x000f680000000200 */
[----:B------:R-:W3:Y:S03]  /*fa50*/  LDSM.16.M88.4 R8, [R204+0x5800] ;  /* 0x00580000cc08783b */ /* 0x000ee60000000200 */
[C---:B-1----:R-:W-:Y:S08]  /*fa60*/  HMMA.16816.F32 R44, R16.reuse, R12, R44 ;  /* 0x0000000c102c723c */ /* 0x042ff0000000182c */
[----:B------:R-:W-:Y:S01]  /*fa70*/  HMMA.16816.F32 R40, R16, R14, R40 ;  /* 0x0000000e1028723c */ /* 0x000fe20000001828 */
[----:B------:R-:W-:Y:S07]  /*fa80*/  LDSM.16.M88.4 R12, [R192+0x5000] ;  /* 0x00500000c00c783b */ /* 0x000fee0000000200 */
[C---:B--2---:R-:W-:Y:S08]  /*fa90*/  HMMA.16816.F32 R32, R60.reuse, R66, R32 ;  /* 0x000000423c20723c */ /* 0x044ff00000001820 */
[C---:B----4-:R-:W-:Y:S08]  /*faa0*/  HMMA.16816.F32 R48, R60.reuse, R52, R48 ;  /* 0x000000343c30723c */ /* 0x050ff00000001830 */
[----:B------:R-:W-:Y:S01]  /*fab0*/  HMMA.16816.F32 R56, R60, R54, R56 ;  /* 0x000000363c38723c */ /* 0x000fe20000001838 */
[----:B------:R-:W1:Y:S07]  /*fac0*/  LDSM.16.M88.4 R52, [R192+0x4800] ;  /* 0x00480000c034783b */ /* 0x000e6e0000000200 */
[C---:B---3--:R-:W-:Y:S08]  /*fad0*/  HMMA.16816.F32 R44, R20.reuse, R24, R44 ;  /* 0x00000018142c723c */ /* 0x048ff0000000182c */
[----:B------:R-:W-:Y:S01]  /*fae0*/  HMMA.16816.F32 R40, R20, R26, R40 ;  /* 0x0000001a1428723c */ /* 0x000fe20000001828 */
[----:B------:R-:W2:Y:S07]  /*faf0*/  LDSM.16.M88.4 R24, [R200+0xb900] ;  /* 0x00b90000c818783b */ /* 0x000eae0000000200 */
[C---:B-----5:R-:W-:Y:S07]  /*fb00*/  HMMA.16816.F32 R32, R16.reuse, R30, R32 ;  /* 0x0000001e1020723c */ /* 0x060fee0000001820 */
[----:B------:R-:W-:Y:S01]  /*fb10*/  LOP3.LUT R31, R7, 0xffffffe0, RZ, 0xc0, !PT ;  /* 0xffffffe0071f7812 */ /* 0x000fe200078ec0ff */
[----:B------:R-:W-:Y:S01]  /*fb20*/  HMMA.16816.F32 R48, R16, R36, R48 ;  /* 0x000000241030723c */ /* 0x000fe20000001830 */
[----:B------:R-:W-:-:S03]  /*fb30*/  FMUL.FTZ R0, R44, c[0x0][0x320] ;  /* 0x0000c8002c007a20 */ /* 0x000fc60000410000 */
[----:B------:R-:W-:-:S03]  /*fb40*/  IMAD.IADD R31, R78, 0x1, -R31 ;  /* 0x000000014e1f7824 */ /* 0x000fc600078e0a1f */
[----:B------:R-:W-:Y:S01]  /*fb50*/  @P5 IMAD.WIDE.U32 R36, R5, UR5, R216 ;  /* 0x0000000505245c25 */ /* 0x000fe2000f8e00d8 */
[C---:B------:R-:W-:Y:S01]  /*fb60*/  HMMA.16816.F32 R80, R60.reuse, R8, R80 ;  /* 0x000000083c50723c */ /* 0x040fe20000001850 */
[----:B------:R-:W-:Y:S01]  /*fb70*/  @UP0 UIMAD UR5, UR14, UR5, URZ ;  /* 0x000000050e0502a4 */ /* 0x000fe2000f8e023f */
[----:B------:R-:W3:Y:S01]  /*fb80*/  MUFU.TANH R0, R0 ;  /* 0x0000000000007308 */ /* 0x000ee20000002400 */
[----:B------:R-:W-:Y:S02]  /*fb90*/  FMUL.FTZ R30, R41, c[0x0][0x320] ;  /* 0x0000c800291e7a20 */ /* 0x000fe40000410000 */
[----:B------:R-:W-:Y:S01]  /*fba0*/  @UP0 UIMAD UR4, UR4, UR13, UR5 ;  /* 0x0000000d040402a4 */ /* 0x000fe2000f8e0205 */
[----:B------:R-:W-:Y:S02]  /*fbb0*/  FMUL.FTZ R40, R40, c[0x0][0x320] ;  /* 0x0000c80028287a20 */ /* 0x000fe40000410000 */
[C---:B------:R-:W-:Y:S02]  /*fbc0*/  HMMA.16816.F32 R84, R60.reuse, R64, R84 ;  /* 0x000000403c54723c */ /* 0x040fe40000001854 */
[----:B------:R-:W4:Y:S06]  /*fbd0*/  MUFU.TANH R30, R30 ;  /* 0x0000001e001e7308 */ /* 0x000f2c0000002400 */
[----:B------:R-:W-:Y:S01]  /*fbe0*/  HMMA.16816.F32 R68, R60, R10, R68 ;  /* 0x0000000a3c44723c */ /* 0x000fe20000001844 */
[----:B------:R-:W5:Y:S01]  /*fbf0*/  LDSM.16.M88.4 R8, [R192+0x5800] ;  /* 0x00580000c008783b */ /* 0x000f620000000200 */
[----:B------:R-:W-:-:S04]  /*fc00*/  DEPBAR.LE SB0, 0x0 ;  /* 0x000080000000791a */ /* 0x000fc80000000000 */
[----:B------:R2:W2:Y:S02]  /*fc10*/  MUFU.TANH R5, R40 ;  /* 0x0000002800057308 */ /* 0x0004a40000002400 */
[----:B------:R-:W-:Y:S08]  /*fc20*/  HMMA.16816.F32 R56, R16, R38, R56 ;  /* 0x000000261038723c */ /* 0x000ff00000001838 */
[C---:B-1----:R-:W-:Y:S08]  /*fc30*/  HMMA.16816.F32 R32, R20.reuse, R54, R32 ;  /* 0x000000361420723c */ /* 0x042ff00000001820 */
[----:B------:R-:W-:Y:S07]  /*fc40*/  HMMA.16816.F32 R48, R20, R12, R48 ;  /* 0x0000000c1430723c */ /* 0x000fee0000001830 */
[----:B------:R-:W-:Y:S01]  /*fc50*/  LEA.HI R13, R77, R78, RZ, 0x2 ;  /* 0x0000004e4d0d7211 */ /* 0x000fe200078f10ff */
[----:B--2---:R-:W-:Y:S01]  /*fc60*/  HMMA.16816.F32 R80, R16, R24, R80 ;  /* 0x000000181050723c */ /* 0x004fe20000001850 */
[----:B------:R-:W-:-:S02]  /*fc70*/  SHF.R.S32.HI R12, RZ, 0x1f, R89 ;  /* 0x0000001fff0c7819 */ /* 0x000fc40000011459 */
[----:B------:R-:W-:Y:S02]  /*fc80*/  LOP3.LUT R13, R13, 0xfffffffc, RZ, 0xc0, !PT ;  /* 0xfffffffc0d0d7812 */ /* 0x000fe400078ec0ff */
[----:B------:R-:W-:Y:S02]  /*fc90*/  LEA.HI R12, R12, R89, RZ, 0x3 ;  /* 0x000000590c0c7211 */ /* 0x000fe400078f18ff */
[----:B------:R-:W-:Y:S01]  /*fca0*/  SHF.R.S32.HI R24, RZ, 0x1f, R31 ;  /* 0x0000001fff187819 */ /* 0x000fe2000001141f */
[C---:B------:R-:W-:Y:S01]  /*fcb0*/  HMMA.16816.F32 R84, R16.reuse, R28, R84 ;  /* 0x0000001c1054723c */ /* 0x040fe20000001854 */
[----:B------:R-:W-:Y:S01]  /*fcc0*/  LOP3.LUT R12, R12, 0xffffff8, RZ, 0xc0, !PT ;  /* 0x0ffffff80c0c7812 */ /* 0x000fe200078ec0ff */
[----:B------:R-:W-:Y:S01]  /*fcd0*/  IMAD.IADD R78, R78, 0x1, -R13 ;  /* 0x000000014e4e7824 */ /* 0x000fe200078e0a0d */
[----:B------:R-:W-:Y:S01]  /*fce0*/  LEA.HI R24, R24, R31, RZ, 0x2 ;  /* 0x0000001f18187211 */ /* 0x000fe200078f10ff */
[----:B------:R-:W-:Y:S01]  /*fcf0*/  FMUL.FTZ R13, R32, c[0x0][0x320] ;  /* 0x0000c800200d7a20 */ /* 0x000fe20000410000 */
[----:B------:R-:W-:Y:S01]  /*fd00*/  @P5 LEA R32, P0, R36, c[0x0][0x1c8], 0x1 ;  /* 0x0000720024205a11 */ /* 0x000fe200078008ff */
[----:B------:R-:W-:Y:S01]  /*fd10*/  IMAD.IADD R212, R89, 0x1, -R12 ;  /* 0x0000000159d47824 */ /* 0x000fe200078e0a0c */
[----:B------:R-:W-:Y:S01]  /*fd20*/  LEA.HI R25, R78, R78, RZ, 0x1 ;  /* 0x0000004e4e197211 */ /* 0x000fe200078f08ff */
[----:B------:R-:W-:Y:S01]  /*fd30*/  HMMA.16816.F32 R68, R16, R26, R68 ;  /* 0x0000001a1044723c */ /* 0x000fe20000001844 */
[----:B------:R-:W-:Y:S01]  /*fd40*/  FMUL.FTZ R29, R45, c[0x0][0x320] ;  /* 0x0000c8002d1d7a20 */ /* 0x000fe20000410000 */
[----:B------:R-:W1:Y:S01]  /*fd50*/  MUFU.TANH R13, R13 ;  /* 0x0000000d000d7308 */ /* 0x000e620000002400 */
[----:B------:R-:W-:Y:S01]  /*fd60*/  LOP3.LUT R25, R25, 0x1ffffffe, RZ, 0xc0, !PT ;  /* 0x1ffffffe19197812 */ /* 0x000fe200078ec0ff */
[----:B------:R-:W-:-:S02]  /*fd70*/  FMUL.FTZ R28, R46, c[0x0][0x320] ;  /* 0x0000c8002e1c7a20 */ /* 0x000fc40000410000 */
[----:B------:R-:W-:Y:S02]  /*fd80*/  FMUL.FTZ R48, R48, c[0x0][0x320] ;  /* 0x0000c80030307a20 */ /* 0x000fe40000410000 */
[C---:B------:R-:W-:Y:S01]  /*fd90*/  HMMA.16816.F32 R56, R20.reuse, R14, R56 ;  /* 0x0000000e1438723c */ /* 0x040fe20000001838 */
[----:B------:R-:W-:Y:S01]  /*fda0*/  IMAD.IADD R25, R78, 0x1, -R25 ;  /* 0x000000014e197824 */ /* 0x000fe200078e0a19 */
[----:B------:R-:W2:Y:S01]  /*fdb0*/  MUFU.TANH R29, R29 ;  /* 0x0000001d001d7308 */ /* 0x000ea20000002400 */
[----:B------:R-:W-:Y:S02]  /*fdc0*/  IMAD.U32 R17, RZ, RZ, UR6 ;  /* 0x00000006ff117e24 */ /* 0x000fe4000f8e00ff */
[----:B------:R-:W-:Y:S02]  /*fdd0*/  FMUL.FTZ R49, R49, c[0x0][0x320] ;  /* 0x0000c80031317a20 */ /* 0x000fe40000410000 */
[----:B------:R-:W-:Y:S01]  /*fde0*/  LEA.HI.SX32 R15, R24, UR18, 0x1e ;  /* 0x00000012180f7c11 */ /* 0x000fe2000f8ff2ff */
[----:B------:R-:W-:Y:S01]  /*fdf0*/  FMUL.FTZ R14, R33, c[0x0][0x320] ;  /* 0x0000c800210e7a20 */ /* 0x000fe20000410000 */
[C---:B------:R-:W-:Y:S01]  /*fe00*/  HMMA.16816.F32 R84, R20.reuse, R52, R84 ;  /* 0x000000341454723c */ /* 0x040fe20000001854 */
[----:B------:R-:W-:Y:S01]  /*fe10*/  @P5 LEA R16, P6, R17, R32, 0x1 ;  /* 0x0000002011105211 */ /* 0x000fe200078c08ff */
[----:B------:R-:W1:Y:S01]  /*fe20*/  MUFU.TANH R28, R28 ;  /* 0x0000001c001c7308 */ /* 0x000e620000002400 */
[----:B------:R-:W-:Y:S01]  /*fe30*/  IMAD R212, R212, 0x10, R15 ;  /* 0x00000010d4d47824 */ /* 0x000fe200078e020f */
[----:B------:R-:W-:Y:S01]  /*fe40*/  @P5 IADD3 R15, R37, UR4, RZ ;  /* 0x00000004250f5c10 */ /* 0x000fe2000fffe0ff */
[----:B------:R-:W-:Y:S01]  /*fe50*/  ULDC UR4, c[0x0][0x324] ;  /* 0x0000c90000047ab9 */ /* 0x000fe20000000800 */
[----:B------:R-:W-:Y:S01]  /*fe60*/  LOP3.LUT R24, R24, 0x7ffffffc, RZ, 0xc0, !PT ;  /* 0x7ffffffc18187812 */ /* 0x000fe200078ec0ff */
[----:B------:R-:W-:Y:S01]  /*fe70*/  IMAD R212, R25, 0x8, R212 ;  /* 0x0000000819d47824 */ /* 0x000fe200078e02d4 */
[----:B------:R-:W-:Y:S01]  /*fe80*/  @P5 LEA.HI.X R33, R36, c[0x0][0x1cc], R15, 0x1, P0 ;  /* 0x0000730024215a11 */ /* 0x000fe200000f0c0f */
[----:B-----5:R-:W-:Y:S01]  /*fe90*/  HMMA.16816.F32 R80, R20, R8, R80 ;  /* 0x000000081450723c */ /* 0x020fe20000001850 */
[----:B------:R-:W-:Y:S01]  /*fea0*/  PLOP3.LUT P0, PT, PT, PT, UP3, 0x80, 0x0 ;  /* 0x000000000000781c */ /* 0x000fe20003f0f038 */
[----:B------:R-:W-:Y:S01]  /*feb0*/  @P4 IMAD.HI.U32 R18, R212, c[0x0][0x2c8], RZ ;  /* 0x0000b200d4124a27 */ /* 0x000fe200078e00ff */
[----:B------:R-:W-:Y:S01]  /*fec0*/  BAR.SYNC.DEFER_BLOCKING 0x0 ;  /* 0x0000000000007b1d */ /* 0x000fe20000010000 */
[----:B------:R-:W-:-:S02]  /*fed0*/  ULOP3.LUT UR4, URZ, UR4, URZ, 0x33, !UPT ;  /* 0x000000043f047292 */ /* 0x000fc4000f8e333f */
[----:B------:R-:W-:Y:S02]  /*fee0*/  IMAD.U32 R15, RZ, RZ, UR7 ;  /* 0x00000007ff0f7e24 */ /* 0x000fe4000f8e00ff */
[----:B------:R-:W-:Y:S01]  /*fef0*/  HMMA.16816.F32 R68, R20, R10, R68 ;  /* 0x0000000a1444723c */ /* 0x000fe20000001844 */
[----:B------:R-:W-:Y:S01]  /*ff00*/  IMAD.U32 R9, RZ, RZ, UR6 ;  /* 0x00000006ff097e24 */ /* 0x000fe2000f8e00ff */
[----:B------:R-:W1:Y:S01]  /*ff10*/  MUFU.TANH R14, R14 ;  /* 0x0000000e000e7308 */ /* 0x000e620000002400 */
[----:B------:R-:W-:Y:S02]  /*ff20*/  IMAD.MOV.U32 R8, RZ, RZ, R212 ;  /* 0x000000ffff087224 */ /* 0x000fe400078e00d4 */
[----:B------:R-:W-:Y:S01]  /*ff30*/  IMAD.IADD R213, R31, 0x1, -R24 ;  /* 0x000000011fd57824 */ /* 0x000fe200078e0a18 */
[----:B------:R-:W-:Y:S01]  /*ff40*/  @P0 SHF.R.U32.HI R8, RZ, c[0x0][0x2cc], R18 ;  /* 0x0000b300ff080a19 */ /* 0x000fe20000011612 */
[----:B------:R-:W-:Y:S01]  /*ff50*/  IMAD.U32 R10, RZ, RZ, UR17 ;  /* 0x00000011ff0a7e24 */ /* 0x000fe2000f8e00ff */
[----:B------:R-:W-:Y:S01]  /*ff60*/  @P5 LEA.HI.X R17, R9, R33, R15, 0x1, P6 ;  /* 0x0000002109115211 */ /* 0x000fe200030f0c0f */
[----:B------:R-:W-:Y:S01]  /*ff70*/  IMAD.SHL.U32 R213, R213, 0x2, RZ ;  /* 0x00000002d5d57824 */ /* 0x000fe200078e00ff */
[----:B------:R-:W-:Y:S01]  /*ff80*/  PLOP3.LUT P0, PT, PT, PT, UP2, 0x40, 0x0 ;  /* 0x000000000000781c */ /* 0x000fe20003f0e828 */
[----:B------:R-:W5:Y:S01]  /*ff90*/  SHFL.IDX PT, R9, R8, RZ, 0x1c1f ;  /* 0x001c1fff08097589 */ /* 0x000f6200000e0000 */
[----:B------:R-:W-:Y:S01]  /*ffa0*/  FMUL.FTZ R84, R84, c[0x0][0x320] ;  /* 0x0000c80054547a20 */ /* 0x000fe20000410000 */
[----:B------:R1:W1:Y:S01]  /*ffb0*/  MUFU.TANH R155, R48 ;  /* 0x00000030009b7308 */ /* 0x0002620000002400 */
[----:B------:R-:W-:Y:S01]  /*ffc0*/  FMUL.FTZ R85, R85, c[0x0][0x320] ;  /* 0x0000c80055557a20 */ /* 0x000fe20000410000 */
[----:B------:R-:W-:Y:S01]  /*ffd0*/  IADD3 R21, R10, -UR23, -R213 ;  /* 0x800000170a157c10 */ /* 0x000fe2000fffe8d5 */
[----:B------:R-:W-:-:S02]  /*ffe0*/  FMUL.FTZ R56, R56, c[0x0][0x320] ;  /* 0x0000c80038387a20 */ /* 0x000fc40000410000 */
[----:B------:R-:W-:Y:S01]  /*fff0*/  FMUL.FTZ R57, R57, c[0x0][0x320] ;  /* 0x0000c80039397a20 */ /* 0x000fe20000410000 */
[----:B------:R-:W-:Y:S01]  /*10000*/  @!PT LDS RZ, [RZ] ;  /* 0x00000000fffff984 */ /* 0x000fe20000000800 */
[----:B------:R-:W-:Y:S01]  /*10010*/  @!PT LDS RZ, [RZ] ;  /* 0x00000000fffff984 */ /* 0x000fe20000000800 */
[----:B------:R1:W-:Y:S01]  /*10020*/  @P5 LDGSTS.E.BYPASS.LTC128B.128 [R207+0x6100], [R32.64], !P3 ;  /* 0x0610000020cf5fae */ /* 0x0003e2000d901d5c */
[----:B------:R-:W-:Y:S01]  /*10030*/  FMUL.FTZ R80, R80, c[0x0][0x320] ;  /* 0x0000c80050507a20 */ /* 0x000fe20000410000 */
[----:B------:R1:W1:Y:S01]  /*10040*/  MUFU.TANH R7, R84 ;  /* 0x0000005400077308 */ /* 0x0002620000002400 */
[----:B------:R-:W-:Y:S01]  /*10050*/  FMUL.FTZ R81, R81, c[0x0][0x320] ;  /* 0x0000c80051517a20 */ /* 0x000fe20000410000 */
[----:B------:R-:W-:Y:S01]  /*10060*/  IADD3 R22, R21, c[0x0][0x328], RZ ;  /* 0x0000ca0015167a10 */ /* 0x000fe20007ffe0ff */
[----:B------:R-:W-:Y:S01]  /*10070*/  FMUL.FTZ R68, R68, c[0x0][0x320] ;  /* 0x0000c80044447a20 */ /* 0x000fe20000410000 */
[----:B------:R1:W-:Y:S01]  /*10080*/  @P5 LDGSTS.E.BYPASS.LTC128B.128 [R207+0x8100], [R32.64+0x80], !P2 ;  /* 0x0810008020cf5fae */ /* 0x0003e2000d101d5c */
[----:B------:R-:W-:Y:S01]  /*10090*/  FMUL.FTZ R69, R69, c[0x0][0x320] ;  /* 0x0000c80045457a20 */ /* 0x000fe20000410000 */
[----:B------:R-:W-:Y:S02]  /*100a0*/  IADD3 R21, R21, UR4, RZ ;  /* 0x0000000415157c10 */ /* 0x000fe4000fffe0ff */
[----:B------:R1:W1:Y:S01]  /*100b0*/  MUFU.TANH R12, R85 ;  /* 0x00000055000c7308 */ /* 0x0002620000002400 */
[----:B------:R1:W-:Y:S04]  /*100c0*/  @P5 LDGSTS.E.BYPASS.LTC128B.128 [R207+0xa100], [R32.64+0x100], !P1 ;  /* 0x0a10010020cf5fae */ /* 0x0003e8000c901d5c */
[----:B------:R1:W-:Y:S01]  /*100d0*/  @P5 LDGSTS.E.BYPASS.LTC128B.128 [R207+0x7100], [R16.64], !P3 ;  /* 0x0710000010cf5fae */ /* 0x0003e2000d901d5c */
[----:B-----5:R-:W-:-:S02]  /*100e0*/  IMAD.IADD R11, R22, 0x1, R9 ;  /* 0x00000001160b7824 */ /* 0x020fc400078e0209 */
[----:B------:R1:W1:Y:S01]  /*100f0*/  MUFU.TANH R163, R49 ;  /* 0x0000003100a37308 */ /* 0x0002620000002400 */
[----:B------:R1:W-:Y:S01]  /*10100*/  @P5 LDGSTS.E.BYPASS.LTC128B.128 [R207+0x9100], [R16.64+0x80], !P2 ;  /* 0x0910008010cf5fae */ /* 0x0003e2000d101d5c */
[----:B------:R-:W-:-:S03]  /*10110*/  IMAD.IADD R23, R21, 0x1, R9 ;  /* 0x0000000115177824 */ /* 0x000fc600078e0209 */
[----:B------:R1:W-:Y:S03]  /*10120*/  @P5 LDGSTS.E.BYPASS.LTC128B.128 [R207+0xb100], [R16.64+0x100], !P1 ;  /* 0x0b10010010cf5fae */ /* 0x0003e6000c901d5c */
[----:B------:R1:W1:Y:S01]  /*10130*/  MUFU.TANH R161, R56 ;  /* 0x0000003800a17308 */ /* 0x0002620000002400 */
[----:B------:R-:W0:Y:S07]  /*10140*/  LDGDEPBAR ;  /* 0x00000000000079af */ /* 0x000e2e0000000000 */
[----:B------:R1:W1:Y:S08]  /*10150*/  MUFU.TANH R157, R57 ;  /* 0x00000039009d7308 */ /* 0x0002700000002400 */
[----:B------:R2:W2:Y:S08]  /*10160*/  MUFU.TANH R167, R80 ;  /* 0x0000005000a77308 */ /* 0x0004b00000002400 */
[----:B------:R2:W2:Y:S01]  /*10170*/  MUFU.TANH R165, R81 ;  /* 0x0000005100a57308 */ /* 0x0004a20000002400 */
[----:B-1----:R-:W-:-:S04]  /*10180*/  IADD3 R16, -R213, UR12, -R6 ;  /* 0x0000000cd5107c10 */ /* 0x002fc8000fffe906 */
[----:B------:R-:W-:-:S03]  /*10190*/  IMNMX R24, R11, R16, PT ;  /* 0x000000100b187217 */ /* 0x000fc60003800200 */
[----:B------:R1:W1:Y:S08]  /*101a0*/  MUFU.TANH R143, R68 ;  /* 0x00000044008f7308 */ /* 0x0002700000002400 */
[----:B------:R1:W1:Y:S01]  /*101b0*/  MUFU.TANH R141, R69 ;  /* 0x00000045008d7308 */ /* 0x0002620000002400 */
[----:B------:R-:W-:Y:S05]  /*101c0*/  @P0 BRA `(.L_x_385) ;  /* 0x0000016000000947 */ /* 0x000fea0003800000 */
[----:B--234-:R-:W-:Y:S01]  /*101d0*/  IMAD.U32 R10, RZ, RZ, UR23 ;  /* 0x00000017ff0a7e24 */ /* 0x01cfe2000f8e00ff */
        /* <DEDUP_REMOVED lines=11> */
.L_x_387:
[----:B------:R-:W-:-:S04]  /*10290*/  MOV R9, c[0x0][0x32c] ;  /* 0x0000cb0000097a02 */ /* 0x000fc80000000f00 */
[----:B------:R-:W-:-:S13]  /*102a0*/  ISETP.NE.AND P0, PT, R9, 0x1, PT ;  /* 0x000000010900780c */ /* 0x000fda0003f05270 */
[----:B------:R-:W-:-:S05]  /*102b0*/  @P0 IMAD.HI.U32 R9, R11, c[0x0][0x330], RZ ;  /* 0x0000cc000b090a27 */ /* 0x000fca00078e00ff */
[----:B------:R-:W-:Y:S02]  /*102c0*/  @P0 SHF.R.U32.HI R11, RZ, c[0x0][0x334], R9 ;  /* 0x0000cd00ff0b0a19 */ /* 0x000fe40000011609 */
.L_x_388:
[----:B------:R-:W-:Y:S05]  /*102d0*/  BSYNC B0 ;  /* 0x0000000000007941 */ /* 0x000fea0003800000 */
.L_x_386:
[----:B------:R-:W-:-:S04]  /*102e0*/  IMAD R10, R11, c[0x0][0x32c], -R6 ;  /* 0x0000cb000b0a7a24 */ /* 0x000fc800078e0a06 */
[----:B------:R-:W-:-:S05]  /*102f0*/  IMAD.IADD R10, R10, 0x1, -R213 ;  /* 0x000000010a0a7824 */ /* 0x000fca00078e0ad5 */
[----:B------:R-:W-:Y:S02]  /*10300*/  IADD3 R9, R10, c[0x0][0x32c], RZ ;  /* 0x0000cb000a097a10 */ /* 0x000fe40007ffe0ff */
[----:B------:R-:W-:Y:S02]  /*10310*/  IMNMX R23, R23, R10, !PT ;  /* 0x0000000a17177217 */ /* 0x000fe40007800200 */
[----:B------:R-:W-:Y:S02]  /*10320*/  IMNMX R24, R24, R9, PT ;  /* 0x0000000918187217 */ /* 0x000fe40003800200 */
.L_x_385:
        /* <DEDUP_REMOVED lines=19> */
[----:B------:R-:W-:Y:S01]  /*10460*/  ISETP.GT.AND P6, PT, R23, 0x8, P0 ;  /* 0x000000081700780c */ /* 0x000fe200007c4270 */
        /* <DEDUP_REMOVED lines=12> */
[----:B------:R-:W3:Y:S01]  /*10530*/  MUFU.TANH R19, R19 ;  /* 0x0000001300137308 */ /* 0x000ee20000002400 */
[----:B------:R-:W-:Y:S01]  /*10540*/  FSEL R17, R5, -INF , !P6 ;  /* 0xff80000005117808 */ /* 0x000fe20007000000 */
[----:B--2---:R-:W-:Y:S01]  /*10550*/  IMAD.IADD R21, R21, 0x1, R8 ;  /* 0x0000000115157824 */ /* 0x004fe200078e0208 */
[----:B------:R-:W-:-:S02]  /*10560*/  FSEL R15, R30, -INF , !P5 ;  /* 0xff8000001e0f7808 */ /* 0x000fc40006800000 */
[C---:B------:R-:W-:Y:S02]  /*10570*/  ISETP.GT.AND P6, PT, R23.reuse, 0x11, P0 ;  /* 0x000000111700780c */ /* 0x040fe400007c4270 */
[C---:B------:R-:W-:Y:S01]  /*10580*/  ISETP.GT.AND P5, PT, R23.reuse, 0x18, P0 ;  /* 0x000000181700780c */ /* 0x040fe200007a4270 */
[----:B------:R2:W4:Y:S01]  /*10590*/  MUFU.TANH R170, R58 ;  /* 0x0000003a00aa7308 */ /* 0x0005220000002400 */
[----:B------:R-:W-:Y:S02]  /*105a0*/  FSEL R5, R14, -INF , !P4 ;  /* 0xff8000000e057808 */ /* 0x000fe40006000000 */
[----:B------:R-:W-:Y:S02]  /*105b0*/  ISETP.GT.AND P4, PT, R23, 0x28, P0 ;  /* 0x000000281700780c */ /* 0x000fe40000784270 */
[C---:B------:R-:W-:Y:S02]  /*105c0*/  ISETP.LT.OR P6, PT, R24.reuse, 0x12, P6 ;  /* 0x000000121800780c */ /* 0x040fe400037c1670 */
[C---:B------:R-:W-:Y:S01]  /*105d0*/  ISETP.LT.OR P5, PT, R24.reuse, 0x19, P5 ;  /* 0x000000191800780c */ /* 0x040fe20002fa1670 */
[----:B------:R2:W1:Y:S01]  /*105e0*/  MUFU.TANH R166, R59 ;  /* 0x0000003b00a67308 */ /* 0x0004620000002400 */
[----:B------:R-:W-:-:S02]  /*105f0*/  ISETP.LT.OR P4, PT, R24, 0x29, P4 ;  /* 0x000000291800780c */ /* 0x000fc40002781670 */
[----:B------:R-:W-:Y:S02]  /*10600*/  FSEL R9, R12, -INF , !P6 ;  /* 0xff8000000c097808 */ /* 0x000fe40007000000 */
[----:B------:R-:W-:Y:S01]  /*10610*/  FSEL R7, R13, -INF , !P5 ;  /* 0xff8000000d077808 */ /* 0x000fe20006800000 */
[----:B------:R-:W-:Y:S01]  /*10620*/  IMAD.IADD R13, R22, 0x1, R8 ;  /* 0x00000001160d7824 */ /* 0x000fe200078e0208 */
[C---:B------:R-:W-:Y:S01]  /*10630*/  ISETP.GT.AND P6, PT, R23.reuse, 0x20, P0 ;  /* 0x000000201700780c */ /* 0x040fe200007c4270 */
[----:B------:R-:W1:Y:S01]  /*10640*/  MUFU.TANH R10, R10 ;  /* 0x0000000a000a7308 */ /* 0x000e620000002400 */
[----:B------:R-:W-:Y:S02]  /*10650*/  ISETP.GT.AND P5, PT, R23, 0x21, P0 ;  /* 0x000000211700780c */ /* 0x000fe400007a4270 */
[----:B------:R-:W-:Y:S02]  /*10660*/  FSEL R161, R161, -INF , !P4 ;  /* 0xff800000a1a17808 */ /* 0x000fe40006000000 */
[----:B------:R-:W-:-:S02]  /*10670*/  ISETP.GT.AND P4, PT, R23, 0x31, P0 ;  /* 0x000000311700780c */ /* 0x000fc40000784270 */
[C---:B------:R-:W-:Y:S01]  /*10680*/  ISETP.LT.OR P6, PT, R24.reuse, 0x21, P6 ;  /* 0x000000211800780c */ /* 0x040fe200037c1670 */
[----:B------:R-:W1:Y:S01]  /*10690*/  MUFU.TANH R18, R18 ;  /* 0x0000001200127308 */ /* 0x000e620000002400 */
[C---:B------:R-:W-:Y:S02]  /*106a0*/  ISETP.LT.OR P5, PT, R24.reuse, 0x22, P5 ;  /* 0x000000221800780c */ /* 0x040fe40002fa1670 */
[----:B------:R-:W-:Y:S02]  /*106b0*/  ISETP.LT.OR P4, PT, R24, 0x32, P4 ;  /* 0x000000321800780c */ /* 0x000fe40002781670 */
[----:B------:R-:W-:Y:S02]  /*106c0*/  FSEL R155, R155, -INF , !P6 ;  /* 0xff8000009b9b7808 */ /* 0x000fe40007000000 */
[----:B------:R-:W-:Y:S01]  /*106d0*/  FSEL R163, R163, -INF , !P5 ;  /* 0xff800000a3a37808 */ /* 0x000fe20006800000 */
[----:B------:R2:W1:Y:S01]  /*106e0*/  MUFU.TANH R164, R82 ;  /* 0x0000005200a47308 */ /* 0x0004620000002400 */
[----:B------:R-:W-:-:S02]  /*106f0*/  ISETP.GT.AND P6, PT, R23, 0x29, P0 ;  /* 0x000000291700780c */ /* 0x000fc400007c4270 */
[----:B------:R-:W-:Y:S02]  /*10700*/  ISETP.GT.AND P5, PT, R23, 0x30, P0 ;  /* 0x000000301700780c */ /* 0x000fe400007a4270 */
[----:B------:R-:W-:Y:S02]  /*10710*/  FSEL R165, R165, -INF , !P4 ;  /* 0xff800000a5a57808 */ /* 0x000fe40006000000 */
[----:B------:R-:W-:Y:S01]  /*10720*/  PLOP3.LUT P4, PT, PT, PT, UP2, 0x40, 0x0 ;  /* 0x000000000000781c */ /* 0x000fe20003f8e828 */
[----:B------:R2:W1:Y:S01]  /*10730*/  MUFU.TANH R142, R83 ;  /* 0x00000053008e7308 */ /* 0x0004620000002400 */
[C---:B------:R-:W-:Y:S02]  /*10740*/  ISETP.LT.OR P6, PT, R24.reuse, 0x2a, P6 ;  /* 0x0000002a1800780c */ /* 0x040fe400037c1670 */
[----:B------:R-:W-:Y:S02]  /*10750*/  ISETP.LT.OR P5, PT, R24, 0x31, P5 ;  /* 0x000000311800780c */ /* 0x000fe40002fa1670 */
[----:B------:R-:W-:-:S02]  /*10760*/  FSEL R157, R157, -INF , !P6 ;  /* 0xff8000009d9d7808 */ /* 0x000fc40007000000 */
[----:B------:R-:W-:Y:S01]  /*10770*/  FSEL R167, R167, -INF , !P5 ;  /* 0xff800000a7a77808 */ /* 0x000fe20006800000 */
[----:B------:R-:W1:Y:S01]  /*10780*/  MUFU.TANH R26, R26 ;  /* 0x0000001a001a7308 */ /* 0x000e620000002400 */
[C---:B------:R-:W-:Y:S02]  /*10790*/  ISETP.GT.AND P6, PT, R23.reuse, 0x38, P0 ;  /* 0x000000381700780c */ /* 0x040fe400007c4270 */
[----:B------:R-:W-:Y:S02]  /*107a0*/  ISETP.GT.AND P5, PT, R23, 0x39, P0 ;  /* 0x000000391700780c */ /* 0x000fe400007a4270 */
[C---:B------:R-:W-:Y:S02]  /*107b0*/  ISETP.LT.OR P6, PT, R24.reuse, 0x39, P6 ;  /* 0x000000391800780c */ /* 0x040fe400037c1670 */
[----:B------:R-:W-:Y:S01]  /*107c0*/  ISETP.LT.OR P5, PT, R24, 0x3a, P5 ;  /* 0x0000003a1800780c */ /* 0x000fe20002fa1670 */
[----:B------:R-:W1:Y:S01]  /*107d0*/  MUFU.TANH R25, R25 ;  /* 0x0000001900197308 */ /* 0x000e620000002400 */
[----:B------:R-:W-:-:S02]  /*107e0*/  IMNMX R0, R13, R16, PT ;  /* 0x000000100d007217 */ /* 0x000fc40003800200 */
[----:B-1----:R-:W-:Y:S02]  /*107f0*/  FSEL R143, R143, -INF , !P6 ;  /* 0xff8000008f8f7808 */ /* 0x002fe40007000000 */
[----:B------:R-:W-:-:S03]  /*10800*/  FSEL R141, R141, -INF , !P5 ;  /* 0xff8000008d8d7808 */ /* 0x000fc60006800000 */
[----:B------:R2:W1:Y:S08]  /*10810*/  MUFU.TANH R140, R70 ;  /* 0x00000046008c7308 */ /* 0x0004700000002400 */
[----:B------:R2:W1:Y:S08]  /*10820*/  MUFU.TANH R160, R71 ;  /* 0x0000004700a07308 */ /* 0x0004700000002400 */
[----:B------:R2:W1:Y:S08]  /*10830*/  MUFU.TANH R172, R50 ;  /* 0x0000003200ac7308 */ /* 0x0004700000002400 */
[----:B------:R2:W1:Y:S08]  /*10840*/  MUFU.TANH R12, R47 ;  /* 0x0000002f000c7308 */ /* 0x0004700000002400 */
[----:B------:R-:W1:Y:S08]  /*10850*/  MUFU.TANH R42, R42 ;  /* 0x0000002a002a7308 */ /* 0x000e700000002400 */
        /* <DEDUP_REMOVED lines=14> */
.L_x_391:
[----:B------:R-:W-:-:S04]  /*10940*/  MOV R8, c[0x0][0x32c] ;  /* 0x0000cb0000087a02 */ /* 0x000fc80000000f00 */
[----:B------:R-:W-:-:S13]  /*10950*/  ISETP.NE.AND P4, PT, R8, 0x1, PT ;  /* 0x000000010800780c */ /* 0x000fda0003f85270 */
[----:B------:R-:W-:-:S05]  /*10960*/  @P4 IMAD.HI.U32 R8, R13, c[0x0][0x330], RZ ;  /* 0x0000cc000d084a27 */ /* 0x000fca00078e00ff */
[----:B------:R-:W-:Y:S02]  /*10970*/  @P4 SHF.R.U32.HI R13, RZ, c[0x0][0x334], R8 ;  /* 0x0000cd00ff0d4a19 */ /* 0x000fe40000011608 */
.L_x_392:
[----:B------:R-:W-:Y:S05]  /*10980*/  BSYNC B0 ;  /* 0x0000000000007941 */ /* 0x000fea0003800000 */
.L_x_390:
[----:B------:R-:W-:-:S04]  /*10990*/  IMAD R6, R13, c[0x0][0x32c], -R6 ;  /* 0x0000cb000d067a24 */ /* 0x000fc800078e0a06 */
[----:B------:R-:W-:-:S05]  /*109a0*/  IMAD.IADD R6, R6, 0x1, -R213 ;  /* 0x0000000106067824 */ /* 0x000fca00078e0ad5 */
[----:B------:R-:W-:Y:S02]  /*109b0*/  IADD3 R13, R6, c[0x0][0x32c], RZ ;  /* 0x0000cb00060d7a10 */ /* 0x000fe40007ffe0ff */
[----:B------:R-:W-:Y:S02]  /*109c0*/  IMNMX R21, R21, R6, !PT ;  /* 0x0000000615157217 */ /* 0x000fe40007800200 */
[----:B------:R-:W-:Y:S02]  /*109d0*/  IMNMX R0, R0, R13, PT ;  /* 0x0000000d00007217 */ /* 0x000fe40003800200 */
.L_x_389:
[----:B---34-:R-:W-:Y:S01]  /*109e0*/  FMNMX.FTZ R8, R20, R29, !PT ;  /* 0x0000001d14087209 */ /* 0x018fe20007810000 */
[----:B------:R-:W-:Y:S01]  /*109f0*/  IMAD.SHL.U32 R203, R4, 0x2, RZ ;  /* 0x0000000204cb7824 */ /* 0x000fe200078e00ff */
[----:B------:R-:W-:Y:S01]  /*10a00*/  ISETP.GT.AND P5, PT, R21, 0x9, P0 ;  /* 0x000000091500780c */ /* 0x000fe200007a4270 */
[----:B------:R-:W-:Y:S01]  /*10a10*/  @UP3 USHF.L.U32 UR16, UR16, 0x7, URZ ;  /* 0x0000000710103899 */ /* 0x000fe2000800063f */
[----:B------:R-:W-:Y:S01]  /*10a20*/  FMNMX.FTZ R8, R17, R8, !PT ;  /* 0x0000000811087209 */ /* 0x000fe20007810000 */
[--C-:B------:R-:W-:Y:S01]  /*10a30*/  IMAD R197, R3, 0x2, R203.reuse ;  /* 0x0000000203c57824 */ /* 0x100fe200078e02cb */
[----:B------:R-:W-:Y:S01]  /*10a40*/  ISETP.LT.OR P5, PT, R0, 0xa, P5 ;  /* 0x0000000a0000780c */ /* 0x000fe20002fa1670 */
[----:B------:R-:W-:Y:S01]  /*10a50*/  IMAD R198, R2, 0x2, R203 ;  /* 0x0000000202c67824 */ /* 0x000fe200078e02cb */
[----:B------:R-:W-:Y:S01]  /*10a60*/  FMNMX.FTZ R8, R15, R8, !PT ;  /* 0x000000080f087209 */ /* 0x000fe20007810000 */
[----:B------:R-:W-:Y:S01]  /*10a70*/  LDSM.16.MT88.4 R124, [R203+0x100] ;  /* 0x00010000cb7c783b */ /* 0x000fe20000004200 */
[----:B------:R-:W-:Y:S01]  /*10a80*/  FSEL R6, R19, -INF , !P5 ;  /* 0xff80000013067808 */ /* 0x000fe20006800000 */
[----:B------:R-:W-:Y:S01]  /*10a90*/  IMAD R196, R3, 0x2, R198 ;  /* 0x0000000203c47824 */ /* 0x000fe200078e02c6 */
[----:B------:R-:W-:Y:S01]  /*10aa0*/  FMNMX.FTZ R8, R11, R8, !PT ;  /* 0x000000080b087209 */ /* 0x000fe20007810000 */
[----:B--2---:R-:W-:Y:S01]  /*10ab0*/  LDSM.16.MT88.4 R56, [R197+0x2100] ;  /* 0x00210000c538783b */ /* 0x004fe20000004200 */
[C---:B------:R-:W-:Y:S01]  /*10ac0*/  ISETP.GT.AND P6, PT, R21.reuse, 0x1, P0 ;  /* 0x000000011500780c */ /* 0x040fe200007c4270 */
[----:B------:R-:W-:Y:S01]  /*10ad0*/  ULDC.64 UR4, c[0x0][0x2c8] ;  /* 0x0000b20000047ab9 */ /* 0x000fe20000000a00 */
[----:B------:R-:W-:Y:S01]  /*10ae0*/  ISETP.GT.AND P5, PT, R21, RZ, P0 ;  /* 0x000000ff1500720c */ /* 0x000fe200007a4270 */
[----:B------:R-:W-:Y:S01]  /*10af0*/  LDSM.16.MT88.4 R64, [R196+0x2100] ;  /* 0x00210000c440783b */ /* 0x000fe20000004200 */
[----:B------:R-:W-:Y:S01]  /*10b00*/  FMNMX.FTZ R8, R9, R8, !PT ;  /* 0x0000000809087209 */ /* 0x000fe20007810000 */
[----:B------:R-:W-:Y:S01]  /*10b10*/  UIMAD.WIDE.U32 UR16, UR16, UR4, URZ ;  /* 0x00000004101072a5 */ /* 0x000fe2000f8e003f */
[----:B------:R-:W-:Y:S01]  /*10b20*/  ISETP.GT.AND P4, PT, R21, 0x8, P0 ;  /* 0x000000081500780c */ /* 0x000fe20000784270 */
[----:B------:R-:W-:Y:S01]  /*10b30*/  LDSM.16.MT88.4 R116, [R198+0x100] ;  /* 0x00010000c674783b */ /* 0x000fe20000004200 */
[C---:B------:R-:W-:Y:S01]  /*10b40*/  ISETP.LT.OR P6, PT, R0.reuse, 0x2, P6 ;  /* 0x000000020000780c */ /* 0x040fe200037c1670 */
[----:B------:R-:W-:Y:S01]  /*10b50*/  UIADD3 UR9, UR9, -0x2, URZ ;  /* 0xfffffffe09097890 */ /* 0x000fe2000fffe03f */
[C---:B------:R-:W-:Y:S01]  /*10b60*/  ISETP.LT.OR P5, PT, R0.reuse, 0x1, P5 ;  /* 0x000000010000780c */ /* 0x040fe20002fa1670 */
[----:B------:R-:W-:Y:S01]  /*10b70*/  LDSM.16.MT88.4 R108, [R197+0x100] ;  /* 0x00010000c56c783b */ /* 0x000fe20000004200 */
[----:B------:R-:W-:Y:S01]  /*10b80*/  FMNMX.FTZ R8, R7, R8, !PT ;  /* 0x0000000807087209 */ /* 0x000fe20007810000 */
[----:B------:R-:W-:Y:S01]  /*10b90*/  @UP3 UMOV UR13, UR17 ;  /* 0x00000011000d3c82 */ /* 0x000fe20008000000 */
[----:B------:R-:W-:Y:S01]  /*10ba0*/  ISETP.LT.OR P4, PT, R0, 0x9, P4 ;  /* 0x000000090000780c */ /* 0x000fe20002781670 */
[----:B------:R-:W-:Y:S01]  /*10bb0*/  LDSM.16.MT88.4 R100, [R196+0x100] ;  /* 0x00010000c464783b */ /* 0x000fe20000004200 */
[----:B-1----:R-:W-:Y:S01]  /*10bc0*/  FSEL R22, R12, -INF , !P6 ;  /* 0xff8000000c167808 */ /* 0x002fe20007000000 */
[----:B------:R-:W-:Y:S01]  /*10bd0*/  @UP3 USHF.R.U32.HI UR18, URZ, UR5, UR13 ;  /* 0x000000053f123299 */ /* 0x000fe2000801160d */
[----:B------:R-:W-:Y:S01]  /*10be0*/  FSEL R28, R28, -INF , !P5 ;  /* 0xff8000001c1c7808 */ /* 0x000fe20006800000 */
[----:B------:R-:W-:Y:S01]  /*10bf0*/  LDSM.16.MT88.4 R48, [R198+0x2100] ;  /* 0x00210000c630783b */ /* 0x000fe20000004200 */
[----:B------:R-:W-:Y:S01]  /*10c00*/  ISETP.GT.AND P6, PT, R21, 0x10, P0 ;  /* 0x000000101500780c */ /* 0x000fe200007c4270 */
[----:B------:R-:W-:Y:S01]  /*10c10*/  UIADD3 UR18, UR10, UR18, URZ ;  /* 0x000000120a127290 */ /* 0x000fe2000fffe03f */
[----:B------:R-:W-:Y:S01]  /*10c20*/  FMNMX.FTZ R24, R5, R8, !PT ;  /* 0x0000000805187209 */ /* 0x000fe20007810000 */
[----:B------:R-:W-:Y:S01]  /*10c30*/  LDSM.16.MT88.4 R72, [R203+0x4100] ;  /* 0x00410000cb48783b */ /* 0x000fe20000004200 */
[----:B------:R-:W-:Y:S01]  /*10c40*/  FSEL R16, R42, -INF , !P4 ;  /* 0xff8000002a107808 */ /* 0x000fe20006000000 */
[----:B------:R-:W-:Y:S01]  /*10c50*/  ULDC UR10, c[0x0][0x328] ;  /* 0x0000ca00000a7ab9 */ /* 0x000fe20000000800 */
[----:B------:R-:W-:Y:S01]  /*10c60*/  FMNMX.FTZ R13, R28, R22, !PT ;  /* 0x000000161c0d7209 */ /* 0x000fe20007810000 */
[----:B------:R-:W-:Y:S01]  /*10c70*/  LDSM.16.MT88.4 R40, [R203+0x2100] ;  /* 0x00210000cb28783b */ /* 0x000fe20000004200 */
[----:B------:R-:W-:Y:S01]  /*10c80*/  ISETP.GT.AND P5, PT, R21, 0x19, P0 ;  /* 0x000000191500780c */ /* 0x000fe200007a4270 */
[----:B------:R-:W-:Y:S01]  /*10c90*/  UIADD3 UR10, UR18, UR10, URZ ;  /* 0x0000000a120a7290 */ /* 0x000fe2000fffe03f */
[----:B------:R-:W-:Y:S01]  /*10ca0*/  ISETP.LT.OR P6, PT, R0, 0x11, P6 ;  /* 0x000000110000780c */ /* 0x000fe200037c1670 */
[----:B------:R-:W-:Y:S01]  /*10cb0*/  LDSM.16.MT88.4 R80, [R198+0x4100] ;  /* 0x00410000c650783b */ /* 0x000fe20000004200 */
[----:B------:R-:W-:Y:S01]  /*10cc0*/  FMNMX.FTZ R24, R155, R24, !PT ;  /* 0x000000189b187209 */ /* 0x000fe20007810000 */
[----:B------:R-:W-:Y:S01]  /*10cd0*/  IMAD.U32 R181, RZ, RZ, UR9 ;  /* 0x00000009ffb57e24 */ /* 0x000fe2000f8e00ff */
[----:B------:R-:W-:Y:S01]  /*10ce0*/  ISETP.GT.AND P4, PT, R21, 0x11, P0 ;  /* 0x000000111500780c */ /* 0x000fe20000784270 */
[----:B------:R-:W-:Y:S01]  /*10cf0*/  LDSM.16.MT88.4 R88, [R197+0x4100] ;  /* 0x00410000c558783b */ /* 0x000fe20000004200 */
[----:B------:R-:W-:-:S02]  /*10d00*/  FMNMX.FTZ R13, R16, R13, !PT ;  /* 0x0000000d100d7209 */ /* 0x000fc40007810000 */
[----:B------:R-:W-:Y:S01]  /*10d10*/  ISETP.LT.OR P5, PT, R0, 0x1a, P5 ;  /* 0x0000001a0000780c */ /* 0x000fe20002fa1670 */
[----:B------:R-:W-:Y:S01]  /*10d20*/  LDSM.16.MT88.4 R136, [R198+0x900] ;  /* 0x00090000c688783b */ /* 0x000fe20000004200 */
[----:B------:R-:W-:Y:S02]  /*10d30*/  FSEL R14, R26, -INF , !P6 ;  /* 0xff8000001a0e7808 */ /* 0x000fe40007000000 */
[----:B------:R-:W-:Y:S01]  /*10d40*/  FMNMX.FTZ R24, R163, R24, !PT ;  /* 0x00000018a3187209 */ /* 0x000fe20007810000 */
[----:B------:R-:W-:Y:S01]  /*10d50*/  LDSM.16.MT88.4 R32, [R197+0x900] ;  /* 0x00090000c520783b */ /* 0x000fe20000004200 */
[----:B------:R-:W-:Y:S02]  /*10d60*/  ISETP.LT.OR P4, PT, R0, 0x12, P4 ;  /* 0x000000120000780c */ /* 0x000fe40002781670 */
[----:B------:R-:W-:Y:S02]  /*10d70*/  ISETP.GT.AND P6, PT, R21, 0x18, P0 ;  /* 0x000000181500780c */ /* 0x000fe400007c4270 */
[----:B------:R-:W-:-:S02]  /*10d80*/  FMNMX.FTZ R13, R6, R13, !PT ;  /* 0x0000000d060d7209 */ /* 0x000fc40007810000 */
[----:B------:R-:W-:Y:S02]  /*10d90*/  FSEL R8, R18, -INF , !P5 ;  /* 0xff80000012087808 */ /* 0x000fe40006800000 */
[----:B------:R-:W-:Y:S02]  /*10da0*/  FMNMX.FTZ R18, R161, R24, !PT ;  /* 0x00000018a1127209 */ /* 0x000fe40007810000 */
[----:B------:R-:W-:Y:S02]  /*10db0*/  FSEL R12, R25, -INF , !P4 ;  /* 0xff800000190c7808 */ /* 0x000fe40006000000 */
[----:B------:R-:W-:Y:S01]  /*10dc0*/  ISETP.LT.OR P6, PT, R0, 0x19, P6 ;  /* 0x000000190000780c */ /* 0x000fe200037c1670 */
[----:B------:R-:W-:Y:S01]  /*10dd0*/  LDSM.16.MT88.4 R24, [R198+0x2900] ;  /* 0x00290000c618783b */ /* 0x000fe20000004200 */
[----:B------:R-:W-:Y:S02]  /*10de0*/  FMNMX.FTZ R13, R14, R13, !PT ;  /* 0x0000000d0e0d7209 */ /* 0x000fe40007810000 */
[----:B------:R-:W-:-:S02]  /*10df0*/  FMNMX.FTZ R18, R157, R18, !PT ;  /* 0x000000129d127209 */ /* 0x000fc40007810000 */
[----:B------:R-:W-:Y:S02]  /*10e00*/  ISETP.GT.AND P4, PT, R21, 0x20, P0 ;  /* 0x000000201500780c */ /* 0x000fe40000784270 */
[----:B------:R-:W-:Y:S02]  /*10e10*/  FSEL R10, R10, -INF , !P6 ;  /* 0xff8000000a0a7808 */ /* 0x000fe40007000000 */
[----:B------:R-:W-:Y:S02]  /*10e20*/  FMNMX.FTZ R13, R12, R13, !PT ;  /* 0x0000000d0c0d7209 */ /* 0x000fe40007810000 */
[----:B------:R-:W-:Y:S02]  /*10e30*/  FMNMX.FTZ R18, R167, R18, !PT ;  /* 0x00000012a7127209 */ /* 0x000fe40007810000 */
[----:B------:R-:W-:Y:S02]  /*10e40*/  ISETP.GT.AND P6, PT, R21, 0x21, P0 ;  /* 0x000000211500780c */ /* 0x000fe400007c4270 */
        /* <DEDUP_REMOVED lines=13> */
[C---:B------:R-:W-:Y:S02]  /*10f20*/  ISETP.GT.AND P6, PT, R21.reuse, 0x30, P0 ;  /* 0x000000301500780c */ /* 0x040fe400007c4270 */
[----:B------:R-:W-:Y:S01]  /*10f30*/  ISETP.LT.OR P4, PT, R0, 0x2a, P4 ;  /* 0x0000002a0000780c */ /* 0x000fe20002781670 */
[----:B------:R-:W1:Y:S01]  /*10f40*/  SHFL.BFLY PT, R18, R13, 0x2, 0x1f ;  /* 0x0c401f000d127f89 */ /* 0x000e6200000e0000 */
[----:B------:R-:W-:Y:S02]  /*10f50*/  FSEL R170, R170, -INF , !P5 ;  /* 0xff800000aaaa7808 */ /* 0x000fe40006800000 */
[----:B------:R-:W-:Y:S02]  /*10f60*/  FMNMX.FTZ R19, R162, R19, !PT ;  /* 0x00000013a2137209 */ /* 0x000fe40007810000 */
[----:B------:R-:W-:Y:S02]  /*10f70*/  ISETP.GT.AND P5, PT, R21, 0x31, P0 ;  /* 0x000000311500780c */ /* 0x000fe400007a4270 */
[----:B------:R-:W-:-:S02]  /*10f80*/  ISETP.LT.OR P6, PT, R0, 0x31, P6 ;  /* 0x000000310000780c */ /* 0x000fc400037c1670 */
[----:B------:R-:W-:Y:S02]  /*10f90*/  FSEL R166, R166, -INF , !P4 ;  /* 0xff800000a6a67808 */ /* 0x000fe40006000000 */
[----:B------:R-:W-:Y:S02]  /*10fa0*/  FMNMX.FTZ R19, R170, R19, !PT ;  /* 0x00000013aa137209 */ /* 0x000fe40007810000 */
[----:B------:R-:W-:Y:S02]  /*10fb0*/  ISETP.GT.AND P4, PT, R21, 0x38, P0 ;  /* 0x000000381500780c */ /* 0x000fe40000784270 */
[----:B------:R-:W-:Y:S02]  /*10fc0*/  ISETP.LT.OR P5, PT, R0, 0x32, P5 ;  /* 0x000000320000780c */ /* 0x000fe40002fa1670 */
[----:B------:R-:W-:Y:S02]  /*10fd0*/  FSEL R164, R164, -INF , !P6 ;  /* 0xff800000a4a47808 */ /* 0x000fe40007000000 */
[----:B------:R-:W-:-:S02]  /*10fe0*/  FMNMX.FTZ R19, R166, R19, !PT ;  /* 0x00000013a6137209 */ /* 0x000fc40007810000 */
[----:B------:R-:W-:Y:S02]  /*10ff0*/  ISETP.GT.AND P0, PT, R21, 0x39, P0 ;  /* 0x000000391500780c */ /* 0x000fe40000704270 */
[----:B------:R-:W-:Y:S02]  /*11000*/  ISETP.LT.OR P4, PT, R0, 0x39, P4 ;  /* 0x000000390000780c */ /* 0x000fe40002781670 */
[----:B------:R-:W-:Y:S02]  /*11010*/  FSEL R142, R142, -INF , !P5 ;  /* 0xff8000008e8e7808 */ /* 0x000fe40006800000 */
[----:B------:R-:W-:Y:S02]  /*11020*/  FMNMX.FTZ R19, R164, R19, !PT ;  /* 0x00000013a4137209 */ /* 0x000fe40007810000 */
[----:B------:R-:W-:Y:S02]  /*11030*/  ISETP.LT.OR P0, PT, R0, 0x3a, P0 ;  /* 0x0000003a0000780c */ /* 0x000fe40000701670 */
[----:B------:R-:W-:-:S02]  /*11040*/  FSEL R140, R140, -INF , !P4 ;  /* 0xff8000008c8c7808 */ /* 0x000fc40006000000 */
[----:B------:R-:W-:Y:S02]  /*11050*/  FMNMX.FTZ R19, R142, R19, !PT ;  /* 0x000000138e137209 */ /* 0x000fe40007810000 */
[----:B------:R-:W-:Y:S02]  /*11060*/  FSEL R160, R160, -INF , !P0 ;  /* 0xff800000a0a07808 */ /* 0x000fe40004000000 */
[----:B------:R-:W-:Y:S02]  /*11070*/  FMNMX.FTZ R19, R140, R19, !PT ;  /* 0x000000138c137209 */ /* 0x000fe40007810000 */
[----:B-1----:R-:W-:Y:S02]  /*11080*/  FMNMX.FTZ R21, R13, R18, !PT ;  /* 0x000000120d157209 */ /* 0x002fe40007810000 */
[----:B------:R-:W-:-:S03]  /*11090*/  FMNMX.FTZ R19, R160, R19, !PT ;  /* 0x00000013a0137209 */ /* 0x000fc60007810000 */
[----:B------:R-:W1:Y:S04]  /*110a0*/  SHFL.BFLY PT, R0, R21, 0x1, 0x1f ;  /* 0x0c201f0015007f89 */ /* 0x000e6800000e0000 */
[----:B------:R-:W2:Y:S01]  /*110b0*/  SHFL.BFLY PT, R18, R19, 0x2, 0x1f ;  /* 0x0c401f0013127f89 */ /* 0x000ea200000e0000 */
[----:B-1----:R-:W-:Y:S02]  /*110c0*/  FMNMX.FTZ R0, R21, R0, !PT ;  /* 0x0000000015007209 */ /* 0x002fe40007810000 */
[----:B--2---:R-:W-:-:S03]  /*110d0*/  FMNMX.FTZ R13, R19, R18, !PT ;  /* 0x00000012130d7209 */ /* 0x004fc60007810000 */
[C---:B------:R-:W-:Y:S01]  /*110e0*/  FMUL.FTZ R168, R0.reuse, c[0x0][0x2d0] ;  /* 0x0000b40000a87a20 */ /* 0x040fe20000410000 */
[----:B------:R-:W-:Y:S01]  /*110f0*/  FSETP.NEU.FTZ.AND P0, PT, R0, -INF , PT ;  /* 0xff8000000000780b */ /* 0x000fe20003f1d000 */
[----:B------:R-:W1:Y:S03]  /*11100*/  SHFL.BFLY PT, R132, R13, 0x1, 0x1f ;  /* 0x0c201f000d847f89 */ /* 0x000e6600000e0000 */
[----:B------:R-:W-:-:S05]  /*11110*/  FSEL R168, R168, RZ, P0 ;  /* 0x000000ffa8a87208 */ /* 0x000fca0000000000 */
[--C-:B------:R-:W-:Y:S02]  /*11120*/  FFMA.FTZ R152, R20, c[0x0][0x2d0], -R168.reuse ;  /* 0x0000b40014987a23 */ /* 0x100fe400000108a8 */
[--C-:B------:R-:W-:Y:S02]  /*11130*/  FFMA.FTZ R151, R29, c[0x0][0x2d0], -R168.reuse ;  /* 0x0000b4001d977a23 */ /* 0x100fe400000108a8 */
[--C-:B------:R-:W-:Y:S02]  /*11140*/  FFMA.FTZ R149, R17, c[0x0][0x2d0], -R168.reuse ;  /* 0x0000b40011957a23 */ /* 0x100fe400000108a8 */
[--C-:B------:R-:W-:Y:S01]  /*11150*/  FFMA.FTZ R146, R15, c[0x0][0x2d0], -R168.reuse ;  /* 0x0000b4000f927a23 */ /* 0x100fe200000108a8 */
[----:B------:R-:W-:Y:S01]  /*11160*/  MUFU.EX2 R152, R152 ;  /* 0x0000009800987308 */ /* 0x000fe20000000800 */
[--C-:B------:R-:W-:Y:S02]  /*11170*/  FFMA.FTZ R144, R7, c[0x0][0x2d0], -R168.reuse ;  /* 0x0000b40007907a23 */ /* 0x100fe400000108a8 */
[----:B------:R-:W-:-:S02]  /*11180*/  FFMA.FTZ R133, R5, c[0x0][0x2d0], -R168 ;  /* 0x0000b40005857a23 */ /* 0x000fc400000108a8 */
[--C-:B------:R-:W-:Y:S02]  /*11190*/  FFMA.FTZ R150, R11, c[0x0][0x2d0], -R168.reuse ;  /* 0x0000b4000b967a23 */ /* 0x100fe400000108a8 */
[--C-:B------:R-:W-:Y:S01]  /*111a0*/  FFMA.FTZ R145, R9, c[0x0][0x2d0], -R168.reuse ;  /* 0x0000b40009917a23 */ /* 0x100fe200000108a8 */
[----:B------:R-:W2:Y:S01]  /*111b0*/  MUFU.EX2 R151, R151 ;  /* 0x0000009700977308 */ /* 0x000ea20000000800 */
[--C-:B------:R-:W-:Y:S01]  /*111c0*/  FFMA.FTZ R158, R163, c[0x0][0x2d0], -R168.reuse ;  /* 0x0000b400a39e7a23 */ /* 0x100fe200000108a8 */
[----:B-1----:R-:W-:Y:S01]  /*111d0*/  FMNMX.FTZ R132, R13, R132, !PT ;  /* 0x000000840d847209 */ /* 0x002fe20007810000 */
[--C-:B------:R-:W-:Y:S02]  /*111e0*/  FFMA.FTZ R156, R161, c[0x0][0x2d0], -R168.reuse ;  /* 0x0000b400a19c7a23 */ /* 0x100fe400000108a8 */
[--C-:B------:R-:W-:Y:S01]  /*111f0*/  FFMA.FTZ R155, R155, c[0x0][0x2d0], -R168.reuse ;  /* 0x0000b4009b9b7a23 */ /* 0x100fe200000108a8 */
[C---:B------:R-:W-:Y:S01]  /*11200*/  FSETP.NEU.FTZ.AND P0, PT, R132.reuse, -INF , PT ;  /* 0xff8000008400780b */ /* 0x040fe20003f1d000 */
[----:B------:R-:W-:Y:S01]  /*11210*/  FMUL.FTZ R159, R132, c[0x0][0x2d0] ;  /* 0x0000b400849f7a20 */ /* 0x000fe20000410000 */
[----:B------:R-:W-:Y:S01]  /*11220*/  MUFU.EX2 R149, R149 ;  /* 0x0000009500957308 */ /* 0x000fe20000000800 */
[----:B------:R-:W-:-:S02]  /*11230*/  FFMA.FTZ R157, R157, c[0x0][0x2d0], -R168 ;  /* 0x0000b4009d9d7a23 */ /* 0x000fc400000108a8 */
[--C-:B------:R-:W-:Y:S01]  /*11240*/  FFMA.FTZ R167, R167, c[0x0][0x2d0], -R168.reuse ;  /* 0x0000b400a7a77a23 */ /* 0x100fe200000108a8 */
[----:B------:R-:W-:Y:S01]  /*11250*/  FSEL R159, R159, RZ, P0 ;  /* 0x000000ff9f9f7208 */ /* 0x000fe20000000000 */
[----:B------:R-:W-:Y:S01]  /*11260*/  FFMA.FTZ R218, R141, c[0x0][0x2d0], -R168 ;  /* 0x0000b4008dda7a23 */ /* 0x000fe200000108a8 */
[----:B------:R-:W-:Y:S02]  /*11270*/  PLOP3.LUT P0, PT, PT, PT, UP2, 0x40, 0x0 ;  /* 0x000000000000781c */ /* 0x000fe40003f0e828 */
[----:B------:R-:W1:Y:S01]  /*11280*/  MUFU.EX2 R146, R146 ;  /* 0x0000009200927308 */ /* 0x000e620000000800 */
[--C-:B------:R-:W-:Y:S01]  /*11290*/  FFMA.FTZ R153, R28, c[0x0][0x2d0], -R159.reuse ;  /* 0x0000b4001c997a23 */ /* 0x100fe2000001089f */
[----:B--2---:R-:W-:Y:S01]  /*112a0*/  F2FP.PACK_AB R96, R151, R152 ;  /* 0x000000989760723e */ /* 0x004fe200000000ff */
[--C-:B------:R-:W-:Y:S01]  /*112b0*/  FFMA.FTZ R154, R22, c[0x0][0x2d0], -R159.reuse ;  /* 0x0000b400169a7a23 */ /* 0x100fe2000001089f */
[----:B------:R-:W-:Y:S01]  /*112c0*/  LDSM.16.MT88.4 R28, [R196+0x900] ;  /* 0x00090000c41c783b */ /* 0x000fe20000004200 */
[----:B------:R-:W-:-:S02]  /*112d0*/  FFMA.FTZ R148, R16, c[0x0][0x2d0], -R159 ;  /* 0x0000b40010947a23 */ /* 0x000fc4000001089f */
[--C-:B------:R-:W-:Y:S01]  /*112e0*/  FFMA.FTZ R147, R6, c[0x0][0x2d0], -R159.reuse ;  /* 0x0000b40006937a23 */ /* 0x100fe2000001089f */
[----:B------:R-:W-:Y:S01]  /*112f0*/  MUFU.EX2 R153, R153 ;  /* 0x0000009900997308 */ /* 0x000fe20000000800 */
[----:B------:R-:W2:Y:S01]  /*11300*/  LDSM.16.MT88.4 R4, [R196+0x4100] ;  /* 0x00410000c404783b */ /* 0x000ea20000004200 */
[--C-:B------:R-:W-:Y:S02]  /*11310*/  FFMA.FTZ R3, R10, c[0x0][0x2d0], -R159.reuse ;  /* 0x0000b4000a037a23 */ /* 0x100fe4000001089f */
[--C-:B------:R-:W-:Y:S01]  /*11320*/  FFMA.FTZ R2, R8, c[0x0][0x2d0], -R159.reuse ;  /* 0x0000b40008027a23 */ /* 0x100fe2000001089f */
[----:B------:R-:W-:Y:S01]  /*11330*/  LDSM.16.MT88.4 R16, [R197+0x2900] ;  /* 0x00290000c510783b */ /* 0x000fe20000004200 */
[--C-:B------:R-:W-:Y:S02]  /*11340*/  FFMA.FTZ R135, R14, c[0x0][0x2d0], -R159.reuse ;  /* 0x0000b4000e877a23 */ /* 0x100fe4000001089f */
[----:B------:R-:W3:Y:S01]  /*11350*/  MUFU.EX2 R154, R154 ;  /* 0x0000009a009a7308 */ /* 0x000ee20000000800 */
[----:B------:R-:W4:Y:S01]  /*11360*/  LDSM.16.MT88.4 R8, [R203+0x2900] ;  /* 0x00290000cb08783b */ /* 0x000f220000004200 */
[--C-:B------:R-:W-:Y:S01]  /*11370*/  FFMA.FTZ R134, R12, c[0x0][0x2d0], -R159.reuse ;  /* 0x0000b4000c867a23 */ /* 0x100fe2000001089f */
[----:B-1----:R-:W-:Y:S01]  /*11380*/  F2FP.PACK_AB R98, R146, R149 ;  /* 0x000000959262723e */ /* 0x002fe200000000ff */
[--C-:B------:R-:W-:Y:S01]  /*11390*/  FFMA.FTZ R161, R172, c[0x0][0x2d0], -R159.reuse ;  /* 0x0000b400aca17a23 */ /* 0x100fe2000001089f */
[----:B------:R-:W1:Y:S01]  /*113a0*/  LDSM.16.MT88.4 R12, [R196+0x2900] ;  /* 0x00290000c40c783b */ /* 0x000e620000004200 */
[----:B------:R-:W-:-:S02]  /*113b0*/  FFMA.FTZ R162, R162, c[0x0][0x2d0], -R159 ;  /* 0x0000b400a2a27a23 */ /* 0x000fc4000001089f */
[----:B------:R-:W-:Y:S01]  /*113c0*/  MUFU.EX2 R148, R148 ;  /* 0x0000009400947308 */ /* 0x000fe20000000800 */
[----:B------:R-:W5:Y:S01]  /*113d0*/  LDSM.16.MT88.4 R20, [R203+0x900] ;  /* 0x00090000cb14783b */ /* 0x000f620000004200 */
[--C-:B------:R-:W-:Y:S02]  /*113e0*/  FFMA.FTZ R163, R170, c[0x0][0x2d0], -R159.reuse ;  /* 0x0000b400aaa37a23 */ /* 0x100fe4000001089f */
[----:B------:R-:W-:Y:S02]  /*113f0*/  FFMA.FTZ R166, R166, c[0x0][0x2d0], -R159 ;  /* 0x0000b400a6a67a23 */ /* 0x000fe4000001089f */
[--C-:B------:R-:W-:Y:S02]  /*11400*/  FFMA.FTZ R170, R165, c[0x0][0x2d0], -R168.reuse ;  /* 0x0000b400a5aa7a23 */ /* 0x100fe400000108a8 */
[----:B------:R-:W2:Y:S01]  /*11410*/  MUFU.EX2 R147, R147 ;  /* 0x0000009300937308 */ /* 0x000ea20000000800 */
[----:B---3--:R-:W-:Y:S01]  /*11420*/  F2FP.PACK_AB R97, R154, R153 ;  /* 0x000000999a61723e */ /* 0x008fe200000000ff */
[----:B------:R-:W-:-:S02]  /*11430*/  FFMA.FTZ R165, R143, c[0x0][0x2d0], -R168 ;  /* 0x0000b4008fa57a23 */ /* 0x000fc400000108a8 */
[--C-:B------:R-:W-:Y:S02]  /*11440*/  FFMA.FTZ R164, R164, c[0x0][0x2d0], -R159.reuse ;  /* 0x0000b400a4a47a23 */ /* 0x100fe4000001089f */
[--C-:B------:R-:W-:Y:S02]  /*11450*/  FFMA.FTZ R169, R142, c[0x0][0x2d0], -R159.reuse ;  /* 0x0000b4008ea97a23 */ /* 0x100fe4000001089f */
[----:B------:R-:W-:Y:S01]  /*11460*/  MUFU.EX2 R150, R150 ;  /* 0x0000009600967308 */ /* 0x000fe20000000800 */
[--C-:B------:R-:W-:Y:S02]  /*11470*/  FFMA.FTZ R168, R140, c[0x0][0x2d0], -R159.reuse ;  /* 0x0000b4008ca87a23 */ /* 0x100fe4000001089f */
[----:B------:R-:W-:Y:S01]  /*11480*/  FFMA.FTZ R219, R160, c[0x0][0x2d0], -R159 ;  /* 0x0000b400a0db7a23 */ /* 0x000fe2000001089f */
[----:B------:R-:W-:Y:S01]  /*11490*/  LDSM.16.MT88.4 R140, [R198+0x1900] ;  /* 0x00190000c68c783b */ /* 0x000fe20000004200 */
[----:B------:R-:W-:Y:S02]  /*114a0*/  FADD.FTZ R152, R152, R151 ;  /* 0x0000009798987221 */ /* 0x000fe40000010000 */
[----:B------:R-:W-:Y:S01]  /*114b0*/  FADD.FTZ R153, R153, R154 ;  /* 0x0000009a99997221 */ /* 0x000fe20000010000 */
[----:B--2---:R-:W-:Y:S01]  /*114c0*/  F2FP.PACK_AB R99, R147, R148 ;  /* 0x000000949363723e */ /* 0x004fe200000000ff */
[----:B------:R-:W2:Y:S01]  /*114d0*/  MUFU.EX2 R145, R145 ;  /* 0x0000009100917308 */ /* 0x000ea20000000800 */
        /* <DEDUP_REMOVED lines=9> */
[----:B------:R-:W3:Y:S06]  /*11570*/  MUFU.EX2 R134, R134 ;  /* 0x0000008600867308 */ /* 0x000eec0000000800 */
        /* <DEDUP_REMOVED lines=39> */
[----:B---3--:R-:W-:Y:S01]  /*117f0*/  F2FP.PACK_AB R5, R134, R135 ;  /* 0x000000878605723e */ /* 0x008fe200000000ff */
[----:B------:R-:W-:-:S04]  /*11800*/  FADD.FTZ R150, R150, R149 ;  /* 0x0000009596967221 */ /* 0x000fc80000010000 */
[----:B------:R-:W-:Y:S01]  /*11810*/  FADD.FTZ R145, R145, R150 ;  /* 0x0000009691917221 */ /* 0x000fe20000010000 */
[----:B------:R-:W-:Y:S02]  /*11820*/  F2FP.PACK_AB R6, R133, R144 ;  /* 0x000000908506723e */ /* 0x000fe400000000ff */
[----:B-1----:R-:W-:Y:S01]  /*11830*/  F2FP.PACK_AB R7, R2, R3 ;  /* 0x000000030207723e */ /* 0x002fe200000000ff */
[----:B------:R-:W-:-:S04]  /*11840*/  FADD.FTZ R144, R144, R145 ;  /* 0x0000009190907221 */ /* 0x000fc80000010000 */
[----:B------:R-:W-:Y:S02]  /*11850*/  FADD.FTZ R144, R133, R144 ;  /* 0x0000009085907221 */ /* 0x000fe40000010000 */
[C---:B----4-:R-:W-:Y:S08]  /*11860*/  HMMA.16816.F32 R36, R4.reuse, R8, R36 ;  /* 0x000000080424723c */ /* 0x050ff00000001824 */
        /* <DEDUP_REMOVED lines=8> */
[C---:B-----5:R-:W-:Y:S08]  /*118f0*/  HMMA.16816.F32 R128, R4.reuse, R20, R128 ;  /* 0x000000140480723c */ /* 0x060ff00000001880 */
        /* <DEDUP_REMOVED lines=12> */
[C---:B------:R-:W-:Y:S01]  /*119c0*/  HMMA.16816.F32 R116, R4.reuse, R138, R116 ;  /* 0x0000008a0474723c */ /* 0x040fe20000001874 */
[----:B------:R-:W-:Y:S07]  /*119d0*/  LDSM.16.MT88.4 R136, [R197+0x1900] ;  /* 0x00190000c588783b */ /* 0x000fee0000004200 */
[C---:B------:R-:W-:Y:S08]  /*119e0*/  HMMA.16816.F32 R112, R4.reuse, R32, R112 ;  /* 0x000000200470723c */ /* 0x040ff00000001870 */
[C---:B------:R-:W-:Y:S01]  /*119f0*/  HMMA.16816.F32 R108, R4.reuse, R34, R108 ;  /* 0x00000022046c723c */ /* 0x040fe2000000186c */
[----:B------:R-:W5:Y:S07]  /*11a00*/  LDSM.16.MT88.4 R32, [R197+0x1100] ;  /* 0x00110000c520783b */ /* 0x000f6e0000004200 */
[C---:B------:R-:W-:Y:S08]  /*11a10*/  HMMA.16816.F32 R104, R4.reuse, R28, R104 ;  /* 0x0000001c0468723c */ /* 0x040ff00000001868 */
[C---:B------:R-:W-:Y:S01]  /*11a20*/  HMMA.16816.F32 R100, R4.reuse, R30, R100 ;  /* 0x0000001e0464723c */ /* 0x040fe20000001864 */
[----:B------:R-:W-:Y:S07]  /*11a30*/  LDSM.16.MT88.4 R28, [R196+0x1100] ;  /* 0x00110000c41c783b */ /* 0x000fee0000004200 */
[C---:B------:R-:W-:Y:S08]  /*11a40*/  HMMA.16816.F32 R44, R4.reuse, R24, R44 ;  /* 0x00000018042c723c */ /* 0x040ff0000000182c */
[C---:B------:R-:W-:Y:S01]  /*11a50*/  HMMA.16816.F32 R48, R4.reuse, R26, R48 ;  /* 0x0000001a0430723c */ /* 0x040fe20000001830 */
[----:B------:R-:W-:Y:S07]  /*11a60*/  LDSM.16.MT88.4 R24, [R198+0x3100] ;  /* 0x00310000c618783b */ /* 0x000fee0000004200 */
[C---:B----4-:R-:W-:Y:S08]  /*11a70*/  HMMA.16816.F32 R68, R4.reuse, R20, R68 ;  /* 0x000000140444723c */ /* 0x050ff00000001844 */
[----:B------:R-:W-:Y:S01]  /*11a80*/  HMMA.16816.F32 R72, R4, R22, R72 ;  /* 0x000000160448723c */ /* 0x000fe20000001848 */
[----:B------:R-:W-:Y:S06]  /*11a90*/  LDSM.16.MT88.4 R20, [R203+0x5100] ;  /* 0x00510000cb14783b */ /* 0x000fec0000004200 */
[----:B------:R-:W-:Y:S01]  /*11aa0*/  F2FP.PACK_AB R4, R158, R155 ;  /* 0x0000009b9e04723e */ /* 0x000fe200000000ff */
[----:B------:R-:W-:Y:S01]  /*11ab0*/  FADD.FTZ R155, R155, R144 ;  /* 0x000000909b9b7221 */ /* 0x000fe20000010000 */
[----:B------:R-:W-:-:S02]  /*11ac0*/  F2FP.PACK_AB R6, R157, R156 ;  /* 0x0000009c9d06723e */ /* 0x000fc400000000ff */
[----:B------:R-:W-:Y:S01]  /*11ad0*/  F2FP.PACK_AB R5, R162, R161 ;  /* 0x000000a1a205723e */ /* 0x000fe200000000ff */
[----:B------:R-:W-:Y:S01]  /*11ae0*/  FADD.FTZ R155, R158, R155 ;  /* 0x0000009b9e9b7221 */ /* 0x000fe20000010000 */
[----:B------:R-:W-:-:S03]  /*11af0*/  F2FP.PACK_AB R7, R166, R163 ;  /* 0x000000a3a607723e */ /* 0x000fc600000000ff */
[----:B------:R-:W-:-:S04]  /*11b00*/  FADD.FTZ R156, R156, R155 ;  /* 0x0000009b9c9c7221 */ /* 0x000fc80000010000 */
[----:B-1----:R-:W-:Y:S01]  /*11b10*/  HMMA.16816.F32 R128, R4, R8, R128 ;  /* 0x000000080480723c */ /* 0x002fe20000001880 */
[----:B------:R-:W-:-:S07]  /*11b20*/  FADD.FTZ R156, R157, R156 ;  /* 0x0000009c9d9c7221 */ /* 0x000fce0000010000 */
        /* <DEDUP_REMOVED lines=8> */
[C---:B-----5:R-:W-:Y:S08]  /*11bb0*/  HMMA.16816.F32 R112, R4.reuse, R32, R112 ;  /* 0x000000200470723c */ /* 0x060ff00000001870 */
        /* <DEDUP_REMOVED lines=20> */
[C---:B-1----:R-:W-:Y:S08]  /*11d00*/  HMMA.16816.F32 R84, R4.reuse, R8, R84 ;  /* 0x000000080454723c */ /* 0x042ff00000001854 */
[C---:B------:R-:W-:Y:S01]  /*11d10*/  HMMA.16816.F32 R88, R4.reuse, R10, R88 ;  /* 0x0000000a0458723c */ /* 0x040fe20000001858 */
[----:B------:R-:W1:Y:S07]  /*11d20*/  LDSM.16.MT88.4 R8, [R203+0x3900] ;  /* 0x00390000cb08783b */ /* 0x000e6e0000004200 */
[C---:B--2---:R-:W-:Y:S08]  /*11d30*/  HMMA.16816.F32 R92, R4.reuse, R16, R92 ;  /* 0x00000010045c723c */ /* 0x044ff0000000185c */
[----:B------:R-:W-:Y:S01]  /*11d40*/  HMMA.16816.F32 R96, R4, R18, R96 ;  /* 0x000000120460723c */ /* 0x000fe20000001860 */
[----:B------:R-:W2:Y:S06]  /*11d50*/  LDSM.16.MT88.4 R16, [R203+0x5900] ;  /* 0x00590000cb10783b */ /* 0x000eac0000004200 */
[----:B------:R-:W-:Y:S01]  /*11d60*/  F2FP.PACK_AB R4, R170, R167 ;  /* 0x000000a7aa04723e */ /* 0x000fe200000000ff */
[----:B------:R-:W-:Y:S01]  /*11d70*/  FADD.FTZ R167, R167, R156 ;  /* 0x0000009ca7a77221 */ /* 0x000fe20000010000 */
[----:B------:R-:W-:-:S02]  /*11d80*/  F2FP.PACK_AB R6, R218, R165 ;  /* 0x000000a5da06723e */ /* 0x000fc400000000ff */
[----:B------:R-:W-:Y:S01]  /*11d90*/  F2FP.PACK_AB R5, R169, R164 ;  /* 0x000000a4a905723e */ /* 0x000fe200000000ff */
[----:B------:R-:W-:Y:S01]  /*11da0*/  FADD.FTZ R170, R170, R167 ;  /* 0x000000a7aaaa7221 */ /* 0x000fe20000010000 */
[----:B------:R-:W-:-:S03]  /*11db0*/  F2FP.PACK_AB R7, R219, R168 ;  /* 0x000000a8db07723e */ /* 0x000fc600000000ff */
[----:B------:R-:W-:-:S04]  /*11dc0*/  FADD.FTZ R165, R165, R170 ;  /* 0x000000aaa5a57221 */ /* 0x000fc80000010000 */
[----:B---3--:R-:W-:Y:S01]  /*11dd0*/  HMMA.16816.F32 R128, R4, R12, R128 ;  /* 0x0000000c0480723c */ /* 0x008fe20000001880 */
[----:B------:R-:W-:-:S07]  /*11de0*/  FADD.FTZ R218, R218, R165 ;  /* 0x000000a5dada7221 */ /* 0x000fce0000010000 */
        /* <DEDUP_REMOVED lines=9> */
[C---:B---3--:R-:W-:Y:S07]  /*11e80*/  HMMA.16816.F32 R76, R4.reuse, R12, R76 ;  /* 0x0000000c044c723c */ /* 0x048fee000000184c */
[----:B------:R-:W-:Y:S01]  /*11e90*/  FADD.FTZ R12, R148, R153 ;  /* 0x00000099940c7221 */ /* 0x000fe20000010000 */
[----:B------:R-:W-:Y:S03]  /*11ea0*/  HMMA.16816.F32 R116, R4, R142, R116 ;  /* 0x0000008e0474723c */ /* 0x000fe60000001874 */
[----:B------:R-:W-:-:S04]  /*11eb0*/  FADD.FTZ R12, R147, R12 ;  /* 0x0000000c930c7221 */ /* 0x000fc80000010000 */
        /* <DEDUP_REMOVED lines=17> */
[----:B------:R-:W-:-:S05]  /*11fd0*/  FADD.FTZ R219, R219, R168 ;  /* 0x000000a8dbdb7221 */ /* 0x000fca0000010000 */
[C---:B------:R-:W-:Y:S08]  /*11fe0*/  HMMA.16816.F32 R52, R4.reuse, R24, R52 ;  /* 0x000000180434723c */ /* 0x040ff00000001834 */
[C---:B------:R-:W-:Y:S08]  /*11ff0*/  HMMA.16816.F32 R56, R4.reuse, R26, R56 ;  /* 0x0000001a0438723c */ /* 0x040ff00000001838 */
[C---:B------:R-:W-:Y:S08]  /*12000*/  HMMA.16816.F32 R60, R4.reuse, R20, R60 ;  /* 0x00000014043c723c */ /* 0x040ff0000000183c */
[C---:B------:R-:W-:Y:S08]  /*12010*/  HMMA.16816.F32 R64, R4.reuse, R22, R64 ;  /* 0x000000160440723c */ /* 0x040ff00000001840 */
        /* <DEDUP_REMOVED lines=17> */
.L_x_394:
[----:B------:R-:W-:Y:S02]  /*12130*/  UISETP.NE.AND UP0, UPT, UR9, 0x1, UPT ;  /* 0x000000010900788c */ /* 0x000fe4000bf05270 */
[----:B------:R-:W-:Y:S02]  /*12140*/  ULDC.64 UR4, c[0x0][0x330] ;  /* 0x0000cc0000047ab9 */ /* 0x000fe40000000a00 */
[----:B------:R-:W-:-:S07]  /*12150*/  UIMAD.WIDE.U32 UR16, UR13, UR4, URZ ;  /* 0x000000040d1072a5 */ /* 0x000fce000f8e003f */
[----:B------:R-:W-:Y:S02]  /*12160*/  @UP0 USHF.R.U32.HI UR13, URZ, UR5, UR17 ;  /* 0x000000053f0d0299 */ /* 0x000fe40008011611 */
.L_x_395:
[----:B------:R-:W-:Y:S02]  /*12170*/  ULDC UR4, c[0x0][0x32c] ;  /* 0x0000cb0000047ab9 */ /* 0x000fe40000000800 */
[----:B------:R-:W-:-:S04]  /*12180*/  UIMAD UR4, UR13, UR9, UR4 ;  /* 0x000000090d0472a4 */ /* 0x000fc8000f8e0204 */
[----:B------:R-:W-:-:S04]  /*12190*/  UISETP.LT.AND UP0, UPT, UR10, UR4, UPT ;  /* 0x000000040a00728c */ /* 0x000fc8000bf01270 */
[----:B------:R-:W-:-:S04]  /*121a0*/  USEL UR10, UR10, UR4, UP0 ;  /* 0x000000040a0a7287 */ /* 0x000fc80008000000 */
.L_x_393:
[----:B------:R-:W-:-:S04]  /*121b0*/  USHF.R.S32.HI UR4, URZ, 0x1f, UR10 ;  /* 0x0000001f3f047899 */ /* 0x000fc8000801140a */
[----:B------:R-:W-:-:S04]  /*121c0*/  ULEA.HI UR4, UR4, UR10, URZ, 0x6 ;  /* 0x0000000a04047291 */ /* 0x000fc8000f8f303f */
[----:B------:R-:W-:-:S04]  /*121d0*/  USHF.R.S32.HI UR5, URZ, 0x6, UR4 ;  /* 0x000000063f057899 */ /* 0x000fc80008011404 */
[----:B------:R-:W-:-:S04]  /*121e0*/  UISETP.LT.AND UP0, UPT, UR8, UR5, UPT ;  /* 0x000000050800728c */ /* 0x000fc8000bf01270 */
[----:B------:R-:W-:-:S06]  /*121f0*/  USEL UR5, UR8, UR5, !UP0 ;  /* 0x0000000508057287 */ /* 0x000fcc000c000000 */
[----:B------:R-:W-:-:S13]  /*12200*/  ISETP.GE.AND P0, PT, R181, UR5, PT ;  /* 0x00000005b5007c0c */ /* 0x000fda000bf06270 */
[----:B------:R-:W-:Y:S05]  /*12210*/  @!P0 BRA `(.L_x_396) ;  /* 0x0000393000008947 */ /* 0x000fea0003800000 */
[----:B------:R-:W-:Y:S01]  /*12220*/  PLOP3.LUT P4, PT, PT, PT, UP3, 0x80, 0x0 ;  /* 0x000000000000781c */ /* 0x000fe20003f8f038 */
[----:B------:R-:W-:Y:S01]  /*12230*/  IMAD.MOV.U32 R2, RZ, RZ, R132 ;  /* 0x000000ffff027224 */ /* 0x000fe200078e0084 */
[----:B------:R-:W-:Y:S01]  /*12240*/  PLOP3.LUT P0, PT, PT, PT, UP3, 0x80, 0x0 ;  /* 0x000000000000781c */ /* 0x000fe20003f0f038 */
[----:B------:R-:W-:Y:S01]  /*12250*/  IMAD.MOV.U32 R3, RZ, RZ, R0 ;  /* 0x000000ffff037224 */ /* 0x000fe200078e0000 */
[C---:B------:R-:W-:Y:S01]  /*12260*/  IADD3 RZ, P6, R208.reuse, 0x40, RZ ;  /* 0x00000040d0ff7810 */ /* 0x040fe20007fde0ff */
[----:B------:R-:W-:Y:S01]  /*12270*/  IMAD.MOV.U32 R228, RZ, RZ, R181 ;  /* 0x000000ffffe47224 */ /* 0x000fe200078e00b5 */
[C---:B------:R-:W-:Y:S01]  /*12280*/  IADD3 RZ, P5, R208.reuse, 0x80, RZ ;  /* 0x00000080d0ff7810 */ /* 0x040fe20007fbe0ff */
[----:B------:R-:W-:Y:S01]  /*12290*/  IMAD.MOV.U32 R222, RZ, RZ, c[0x0][0x208] ;  /* 0x00008200ffde7624 */ /* 0x000fe200078e00ff */
[----:B------:R-:W-:Y:S01]  /*122a0*/  IADD3 R220, R208, 0x40, RZ ;  /* 0x00000040d0dc7810 */ /* 0x000fe20007ffe0ff */
[--C-:B------:R-:W-:Y:S01]  /*122b0*/  IMAD.X R226, RZ, RZ, R215.reuse, P6 ;  /* 0x000000ffffe27224 */ /* 0x100fe200030e06d7 */
[----:B------:R-:W-:Y:S01]  /*122c0*/  IADD3 RZ, P6, R210, 0x80, RZ ;  /* 0x00000080d2ff7810 */ /* 0x000fe20007fde0ff */
[----:B------:R-:W-:Y:S01]  /*122d0*/  IMAD.X R225, RZ, RZ, R215, P5 ;  /* 0x000000ffffe17224 */ /* 0x000fe200028e06d7 */
[----:B------:R-:W-:Y:S01]  /*122e0*/  IADD3 R183, R208, 0x80, RZ ;  /* 0x00000080d0b77810 */ /* 0x000fe20007ffe0ff */
[----:B------:R-:W-:Y:S01]  /*122f0*/  @P4 IMAD.HI.U32 R221, R212, c[0x0][0x2c8], RZ ;  /* 0x0000b200d4dd4a27 */ /* 0x000fe200078e00ff */
[C---:B------:R-:W-:Y:S01]  /*12300*/  IADD3 RZ, P4, R210.reuse, 0x40, RZ ;  /* 0x00000040d2ff7810 */ /* 0x040fe20007f9e0ff */
[----:B------:R-:W-:Y:S01]  /*12310*/  ULDC UR4, c[0x0][0x324] ;  /* 0x0000c90000047ab9 */ /* 0x000fe20000000800 */
[C---:B------:R-:W-:Y:S01]  /*12320*/  IADD3 R182, R210.reuse, 0x40, RZ ;  /* 0x00000040d2b67810 */ /* 0x040fe20007ffe0ff */
[----:B------:R-:W-:Y:S01]  /*12330*/  IMAD.X R223, RZ, RZ, R217, P6 ;  /* 0x000000ffffdf7224 */ /* 0x000fe200030e06d9 */
[----:B------:R-:W-:Y:S01]  /*12340*/  @P0 SHF.R.U32.HI R221, RZ, c[0x0][0x2cc], R221 ;  /* 0x0000b300ffdd0a19 */ /* 0x000fe200000116dd */
[----:B------:R-:W-:Y:S01]  /*12350*/  IMAD.X R224, RZ, RZ, R217, P4 ;  /* 0x000000ffffe07224 */ /* 0x000fe200020e06d9 */
[----:B------:R-:W-:Y:S01]  /*12360*/  IADD3 R180, R210, 0x80, RZ ;  /* 0x00000080d2b47810 */ /* 0x000fe20007ffe0ff */
[----:B------:R-:W-:Y:S01]  /*12370*/  IMAD.MOV.U32 R227, RZ, RZ, c[0x0][0x20c] ;  /* 0x00008300ffe37624 */ /* 0x000fe200078e00ff */
[----:B------:R-:W-:-:S02]  /*12380*/  ULOP3.LUT UR4, URZ, UR4, URZ, 0x33, !UPT ;  /* 0x000000043f047292 */ /* 0x000fc4000f8e333f */
.L_x_405:
[----:B------:R-:W-:Y:S04]  /*12390*/  DEPBAR.LE SB0, 0x0 ;  /* 0x000080000000791a */ /* 0x000fe80000000000 */
[----:B------:R-:W-:Y:S01]  /*123a0*/  BAR.SYNC.DEFER_BLOCKING 0x0 ;  /* 0x0000000000007b1d */ /* 0x000fe20000010000 */
[C---:B------:R-:W-:Y:S11]  /*123b0*/  ISETP.LT.AND P6, PT, R228.reuse, UR8, PT ;  /* 0x00000008e4007c0c */ /* 0x040ff6000bfc1270 */
[----:B------:R-:W-:Y:S02]  /*123c0*/  @!UPT UIADD3 URZ, URZ, URZ, URZ ;  /* 0x0000003f3f3ff290 */ /* 0x000fe4000fffe03f */
[----:B------:R-:W-:Y:S01]  /*123d0*/  @!P6 SHF.R.S32.HI R15, RZ, 0x1f, R228 ;  /* 0x0000001fff0fe819 */ /* 0x000fe200000114e4 */
[----:B------:R-:W-:Y:S04]  /*123e0*/  @!P6 IMAD.WIDE.U32 R8, R228, c[0x0][0x208], RZ ;  /* 0x00008200e408ea25 */ /* 0x000fe800078e00ff */
[----:B------:R-:W-:Y:S02]  /*123f0*/  @!P6 IMAD R15, R15, c[0x0][0x208], RZ ;  /* 0x000082000f0fea24 */ /* 0x000fe400078e02ff */
[----:B------:R-:W-:Y:S02]  /*12400*/  @!P6 IMAD.SHL.U32 R13, R8, 0x40, RZ ;  /* 0x00000040080de824 */ /* 0x000fe400078e00ff */
[----:B------:R-:W-:Y:S01]  /*12410*/  @!P6 IMAD R15, R228, c[0x0][0x20c], R15 ;  /* 0x00008300e40fea24 */ /* 0x000fe200078e020f */
[----:B------:R-:W-:Y:S02]  /*12420*/  LDSM.16.M88.4 R132, [R206+0xc100] ;  /* 0x00c10000ce84783b */ /* 0x000fe40000000200 */
[----:B------:R-:W-:Y:S01]  /*12430*/  @!P6 IADD3 R19, P0, R13, R183, RZ ;  /* 0x000000b70d13e210 */ /* 0x000fe20007f1e0ff */
[----:B------:R-:W-:Y:S01]  /*12440*/  @!P6 IMAD.IADD R15, R9, 0x1, R15 ;  /* 0x00000001090fe824 */ /* 0x000fe200078e020f */
[C---:B------:R-:W-:Y:S02]  /*12450*/  @!P6 IADD3 R9, P5, R13.reuse, R208, RZ ;  /* 0x000000d00d09e210 */ /* 0x040fe40007fbe0ff */
[----:B------:R-:W-:Y:S01]  /*12460*/  @!P6 IADD3 R11, P4, R13, R220, RZ ;  /* 0x000000dc0d0be210 */ /* 0x000fe20007f9e0ff */
[----:B------:R-:W1:Y:S01]  /*12470*/  LDSM.16.M88.4 R136, [R205+0x6100] ;  /* 0x00610000cd88783b */ /* 0x000e620000000200 */
[----:B------:R-:W-:Y:S04]  /*12480*/  @!P6 SHF.L.U64.HI R15, R8, 0x6, R15 ;  /* 0x00000006080fe819 */ /* 0x000fe8000001020f */
[C---:B------:R-:W-:Y:S01]  /*12490*/  @!P6 IADD3.X R10, R15.reuse, R225, RZ, P0, !PT ;  /* 0x000000e10f0ae210 */ /* 0x040fe200007fe4ff */
[----:B------:R-:W-:Y:S01]  /*124a0*/  @!P6 IMAD.X R0, R15, 0x1, R215, P5 ;  /* 0x000000010f00e824 */ /* 0x000fe200028e06d7 */
[----:B------:R-:W2:Y:S01]  /*124b0*/  LDSM.16.M88.4 R140, [R205+0x6900] ;  /* 0x00690000cd8c783b */ /* 0x000ea20000000200 */
[----:B------:R-:W-:Y:S01]  /*124c0*/  @!P6 LEA R16, P5, R9, c[0x0][0x1f8], 0x1 ;  /* 0x00007e000910ea11 */ /* 0x000fe200078a08ff */
[----:B------:R-:W-:Y:S01]  /*124d0*/  @!P6 IMAD.X R8, R15, 0x1, R226, P4 ;  /* 0x000000010f08e824 */ /* 0x000fe200020e06e2 */
[----:B------:R-:W-:Y:S02]  /*124e0*/  @!P6 LEA R24, P0, R19, c[0x0][0x1f8], 0x1 ;  /* 0x00007e001318ea11 */ /* 0x000fe400078008ff */
[----:B------:R-:W-:Y:S02]  /*124f0*/  @!P6 LEA R20, P4, R11, c[0x0][0x1f8], 0x1 ;  /* 0x00007e000b14ea11 */ /* 0x000fe400078808ff */
[----:B------:R-:W3:Y:S01]  /*12500*/  LDSM.16.M88.4 R144, [R205+0x7100] ;  /* 0x00710000cd90783b */ /* 0x000ee20000000200 */
[----:B------:R-:W-:Y:S02]  /*12510*/  @!P6 LEA.HI.X R17, R9, c[0x0][0x1fc], R0, 0x1, P5 ;  /* 0x00007f000911ea11 */ /* 0x000fe400028f0c00 */
[----:B------:R-:W-:Y:S02]  /*12520*/  @!P6 LEA.HI.X R25, R19, c[0x0][0x1fc], R10, 0x1, P0 ;  /* 0x00007f001319ea11 */ /* 0x000fe400000f0c0a */
[C---:B------:R-:W-:Y:S02]  /*12530*/  @!P6 LEA R13, P0, R222.reuse, R13, 0x5 ;  /* 0x0000000dde0de211 */ /* 0x040fe400078028ff */
[----:B------:R-:W4:Y:S01]  /*12540*/  LDSM.16.M88.4 R148, [R205+0x7900] ;  /* 0x00790000cd94783b */ /* 0x000f220000000200 */
[----:B------:R-:W-:Y:S02]  /*12550*/  @!P6 LEA.HI.X R21, R11, c[0x0][0x1fc], R8, 0x1, P4 ;  /* 0x00007f000b15ea11 */ /* 0x000fe400020f0c08 */
[C---:B------:R-:W-:Y:S02]  /*12560*/  @!P6 IADD3 R9, P5, R13.reuse, R208, RZ ;  /* 0x000000d00d09e210 */ /* 0x040fe40007fbe0ff */
[----:B------:R-:W-:Y:S02]  /*12570*/  @!P6 LEA.HI.X R15, R222, R15, R227, 0x5, P0 ;  /* 0x0000000fde0fe211 */ /* 0x000fe400000f2ce3 */
[----:B------:R-:W-:Y:S01]  /*12580*/  LDSM.16.M88.4 R152, [R202+0xc100] ;  /* 0x00c10000ca98783b */ /* 0x000fe20000000200 */
[C---:B------:R-:W-:Y:S02]  /*12590*/  @!P6 IADD3 R11, P4, R13.reuse, R220, RZ ;  /* 0x000000dc0d0be210 */ /* 0x040fe40007f9e0ff */
[----:B------:R-:W-:Y:S01]  /*125a0*/  @!P6 IADD3 R13, P0, R13, R183, RZ ;  /* 0x000000b70d0de210 */ /* 0x000fe20007f1e0ff */
[----:B------:R-:W-:Y:S01]  /*125b0*/  @!P6 IMAD.X R0, R15, 0x1, R215, P5 ;  /* 0x000000010f00e824 */ /* 0x000fe200028e06d7 */
[----:B------:R-:W-:Y:S01]  /*125c0*/  @!P6 LEA R32, P5, R9, c[0x0][0x1f8], 0x1 ;  /* 0x00007e000920ea11 */ /* 0x000fe200078a08ff */
[----:B------:R-:W-:Y:S01]  /*125d0*/  @!P6 IMAD.X R8, R15, 0x1, R226, P4 ;  /* 0x000000010f08e824 */ /* 0x000fe200020e06e2 */
[----:B------:R-:W5:Y:S01]  /*125e0*/  LDSM.16.M88.4 R156, [R204] ;  /* 0x00000000cc9c783b */ /* 0x000f620000000200 */
[----:B------:R-:W-:Y:S01]  /*125f0*/  @!P6 LEA R232, P4, R11, c[0x0][0x1f8], 0x1 ;  /* 0x00007e000be8ea11 */ /* 0x000fe200078808ff */
[----:B------:R-:W-:Y:S01]  /*12600*/  @!P6 IMAD.X R10, R15, 0x1, R225, P0 ;  /* 0x000000010f0ae824 */ /* 0x000fe200000e06e1 */
[----:B------:R-:W-:Y:S01]  /*12610*/  @!P6 LEA R230, P0, R13, c[0x0][0x1f8], 0x1 ;  /* 0x00007e000de6ea11 */ /* 0x000fe200078008ff */
[C---:B-1----:R-:W-:Y:S03]  /*12620*/  HMMA.16816.F32 R4, R132.reuse, R136, RZ ;  /* 0x000000888404723c */ /* 0x042fe600000018ff */
[----:B------:R-:W1:Y:S01]  /*12630*/  LDSM.16.M88.4 R160, [R195] ;  /* 0x00000000c3a0783b */ /* 0x000e620000000200 */
[----:B------:R-:W-:Y:S02]  /*12640*/  @!P6 LEA.HI.X R33, R9, c[0x0][0x1fc], R0, 0x1, P5 ;  /* 0x00007f000921ea11 */ /* 0x000fe400028f0c00 */
[----:B------:R-:W-:Y:S02]  /*12650*/  @!P6 LEA.HI.X R233, R11, c[0x0][0x1fc], R8, 0x1, P4 ;  /* 0x00007f000be9ea11 */ /* 0x000fe400020f0c08 */
[----:B------:R-:W-:Y:S02]  /*12660*/  @!P6 LEA.HI.X R231, R13, c[0x0][0x1fc], R10, 0x1, P0 ;  /* 0x00007f000de7ea11 */ /* 0x000fe400000f0c0a */
[C---:B------:R-:W-:Y:S01]  /*12670*/  HMMA.16816.F32 R8, R132.reuse, R138, RZ ;  /* 0x0000008a8408723c */ /* 0x040fe200000018ff */
[----:B------:R-:W1:Y:S07]  /*12680*/  LDSM.16.M88.4 R164, [R194] ;  /* 0x00000000c2a4783b */ /* 0x000e6e0000000200 */
[C---:B--2---:R-:W-:Y:S01]  /*12690*/  HMMA.16816.F32 R12, R132.reuse, R140, RZ ;  /* 0x0000008c840c723c */ /* 0x044fe200000018ff */
[----:B------:R-:W2:Y:S07]  /*126a0*/  LDSM.16.M88.4 R168, [R193] ;  /* 0x00000000c1a8783b */ /* 0x000eae0000000200 */
[----:B------:R-:W-:Y:S01]  /*126b0*/  @!PT LDS RZ, [RZ] ;  /* 0x00000000fffff984 */ /* 0x000fe20000000800 */
[----:B------:R-:W-:Y:S01]  /*126c0*/  @!PT LDS RZ, [RZ] ;  /* 0x00000000fffff984 */ /* 0x000fe20000000800 */
[----:B------:R-:W-:Y:S01]  /*126d0*/  @!PT LDS RZ, [RZ] ;  /* 0x00000000fffff984 */ /* 0x000fe20000000800 */
[----:B------:R1:W-:Y:S07]  /*126e0*/  @!P6 LDGSTS.E.BYPASS.LTC128B.128 [R207+0x100], [R16.64], !P3 ;  /* 0x0010000010cfefae */ /* 0x0003ee000d901d5c */
[----:B------:R3:W-:Y:S07]  /*126f0*/  @!P6 LDGSTS.E.BYPASS.LTC128B.128 [R207+0x2100], [R20.64], !P2 ;  /* 0x0210000014cfefae */ /* 0x0007ee000d101d5c */
[----:B------:R2:W-:Y:S07]  /*12700*/  @!P6 LDGSTS.E.BYPASS.LTC128B.128 [R207+0x4100], [R24.64], !P1 ;  /* 0x0410000018cfefae */ /* 0x0005ee000c901d5c */
[----:B------:R4:W-:Y:S01]  /*12710*/  @!P6 LDGSTS.E.BYPASS.LTC128B.128 [R207+0x1100], [R32.64], !P3 ;  /* 0x0110000020cfefae */ /* 0x0009e2000d901d5c */
[C---:B-1----:R-:W-:Y:S06]  /*12720*/  HMMA.16816.F32 R16, R132.reuse, R142, RZ ;  /* 0x0000008e8410723c */ /* 0x042fec00000018ff */
[----:B------:R1:W-:Y:S02]  /*12730*/  @!P6 LDGSTS.E.BYPASS.LTC128B.128 [R207+0x3100], [R232.64], !P2 ;  /* 0x03100000e8cfefae */ /* 0x0003e4000d101d5c */
[C---:B---3--:R-:W-:Y:S05]  /*12740*/  HMMA.16816.F32 R20, R132.reuse, R144, RZ ;  /* 0x000000908414723c */ /* 0x048fea00000018ff */
[----:B------:R3:W-:Y:S01]  /*12750*/  @!P6 LDGSTS.E.BYPASS.LTC128B.128 [R207+0x5100], [R230.64], !P1 ;  /* 0x05100000e6cfefae */ /* 0x0007e2000c901d5c */
[----:B------:R-:W-:Y:S02]  /*12760*/  ISETP.GT.AND P6, PT, R228, UR8, PT ;  /* 0x00000008e4007c0c */ /* 0x000fe4000bfc4270 */
[C---:B--2---:R-:W-:Y:S04]  /*12770*/  HMMA.16816.F32 R24, R132.reuse, R146, RZ ;  /* 0x000000928418723c */ /* 0x044fe800000018ff */
[----:B------:R-:W-:Y:S04]  /*12780*/  LDSM.16.M88.4 R172, [R201+0xc100] ;  /* 0x00c10000c9ac783b */ /* 0x000fe80000000200 */
[C---:B----4-:R-:W-:Y:S03]  /*12790*/  HMMA.16816.F32 R28, R132.reuse, R148, RZ ;  /* 0x00000094841c723c */ /* 0x050fe600000018ff */
[----:B------:R-:W0:Y:S05]  /*127a0*/  LDGDEPBAR ;  /* 0x00000000000079af */ /* 0x000e2a0000000000 */
[----:B------:R-:W-:Y:S02]  /*127b0*/  HMMA.16816.F32 R32, R132, R150, RZ ;  /* 0x000000968420723c */ /* 0x000fe400000018ff */
[----:B------:R-:W2:Y:S06]  /*127c0*/  LDSM.16.M88.4 R176, [R200+0x6100] ;  /* 0x00610000c8b0783b */ /* 0x000eac0000000200 */
[C---:B-----5:R-:W-:Y:S01]  /*127d0*/  HMMA.16816.F32 R4, R152.reuse, R156, R4 ;  /* 0x0000009c9804723c */ /* 0x060fe20000001804 */
[----:B------:R-:W4:Y:S07]  /*127e0*/  LDSM.16.M88.4 R132, [R200+0x6900] ;  /* 0x00690000c884783b */ /* 0x000f2e0000000200 */
[C---:B------:R-:W-:Y:S01]  /*127f0*/  HMMA.16816.F32 R8, R152.reuse, R158, R8 ;  /* 0x0000009e9808723c */ /* 0x040fe20000001808 */
[----:B------:R-:W5:Y:S07]  /*12800*/  LDSM.16.M88.4 R136, [R200+0x7100] ;  /* 0x00710000c888783b */ /* 0x000f6e0000000200 */
[C---:B------:R-:W-:Y:S01]  /*12810*/  HMMA.16816.F32 R12, R152.reuse, R160, R12 ;  /* 0x000000a0980c723c */ /* 0x040fe2000000180c */
[----:B------:R-:W1:Y:S07]  /*12820*/  LDSM.16.M88.4 R140, [R200+0x7900] ;  /* 0x00790000c88c783b */ /* 0x000e6e0000000200 */
[C---:B------:R-:W-:Y:S01]  /*12830*/  HMMA.16816.F32 R16, R152.reuse, R162, R16 ;  /* 0x000000a29810723c */ /* 0x040fe20000001810 */
[----:B------:R-:W-:Y:S07]  /*12840*/  LDSM.16.M88.4 R144, [R199+0xc100] ;  /* 0x00c10000c790783b */ /* 0x000fee0000000200 */
[C---:B------:R-:W-:Y:S01]  /*12850*/  HMMA.16816.F32 R20, R152.reuse, R164, R20 ;  /* 0x000000a49814723c */ /* 0x040fe20000001814 */
[----:B------:R-:W1:Y:S07]  /*12860*/  LDSM.16.M88.4 R148, [R192] ;  /* 0x00000000c094783b */ /* 0x000e6e0000000200 */
[C---:B------:R-:W-:Y:S01]  /*12870*/  HMMA.16816.F32 R24, R152.reuse, R166, R24 ;  /* 0x000000a69818723c */ /* 0x040fe20000001818 */
[----:B------:R-:W-:Y:S07]  /*12880*/  LDSM.16.M88.4 R156, [R192+0x1000] ;  /* 0x00100000c09c783b */ /* 0x000fee0000000200 */
[C---:B------:R-:W-:Y:S01]  /*12890*/  HMMA.16816.F32 R28, R152.reuse, R168, R28 ;  /* 0x000000a8981c723c */ /* 0x040fe2000000181c */
[----:B------:R-:W-:Y:S07]  /*128a0*/  LDSM.16.M88.4 R160, [R192+0x1800] ;  /* 0x00180000c0a0783b */ /* 0x000fee0000000200 */
[----:B------:R-:W-:Y:S01]  /*128b0*/  HMMA.16816.F32 R32, R152, R170, R32 ;  /* 0x000000aa9820723c */ /* 0x000fe20000001820 */
[----:B------:R-:W1:Y:S07]  /*128c0*/  LDSM.16.M88.4 R152, [R192+0x800] ;  /* 0x00080000c098783b */ /* 0x000e6e0000000200 */
[C---:B--2---:R-:W-:Y:S01]  /*128d0*/  HMMA.16816.F32 R4, R172.reuse, R176, R4 ;  /* 0x000000b0ac04723c */ /* 0x044fe20000001804 */
[----:B------:R-:W-:Y:S07]  /*128e0*/  LDSM.16.M88.4 R164, [R206+0x10100] ;  /* 0x01010000cea4783b */ /* 0x000fee0000000200 */
[C---:B------:R-:W-:Y:S01]  /*128f0*/  HMMA.16816.F32 R8, R172.reuse, R178, R8 ;  /* 0x000000b2ac08723c */ /* 0x040fe20000001808 */
[----:B------:R-:W2:Y:S07]  /*12900*/  LDSM.16.M88.4 R168, [R205+0x8100] ;  /* 0x00810000cda8783b */ /* 0x000eae0000000200 */
[C---:B----4-:R-:W-:Y:S01]  /*12910*/  HMMA.16816.F32 R12, R172.reuse, R132, R12 ;  /* 0x00000084ac0c723c */ /* 0x050fe2000000180c */
[----:B------:R-:W-:Y:S07]  /*12920*/  LDSM.16.M88.4 R176, [R191] ;  /* 0x00000000bfb0783b */ /* 0x000fee0000000200 */
[C---:B------:R-:W-:Y:S01]  /*12930*/  HMMA.16816.F32 R16, R172.reuse, R134, R16 ;  /* 0x00000086ac10723c */ /* 0x040fe20000001810 */
[----:B------:R-:W4:Y:S07]  /*12940*/  LDSM.16.M88.4 R132, [R205+0x8900] ;  /* 0x00890000cd84783b */ /* 0x000f2e0000000200 */
[C---:B-----5:R-:W-:Y:S08]  /*12950*/  HMMA.16816.F32 R20, R172.reuse, R136, R20 ;  /* 0x00000088ac14723c */ /* 0x060ff00000001814 */
[C---:B------:R-:W-:Y:S01]  /*12960*/  HMMA.16816.F32 R24, R172.reuse, R138, R24 ;  /* 0x0000008aac18723c */ /* 0x040fe20000001818 */
[----:B------:R-:W5:Y:S07]  /*12970*/  LDSM.16.M88.4 R136, [R205+0x9100] ;  /* 0x00910000cd88783b */ /* 0x000f6e0000000200 */
[C---:B-1----:R-:W-:Y:S08]  /*12980*/  HMMA.16816.F32 R28, R172.reuse, R140, R28 ;  /* 0x0000008cac1c723c */ /* 0x042ff0000000181c */
[----:B------:R-:W-:Y:S01]  /*12990*/  HMMA.16816.F32 R32, R172, R142, R32 ;  /* 0x0000008eac20723c */ /* 0x000fe20000001820 */
[----:B------:R-:W1:Y:S07]  /*129a0*/  LDSM.16.M88.4 R140, [R205+0x9900] ;  /* 0x00990000cd8c783b */ /* 0x000e6e0000000200 */
[C---:B------:R-:W-:Y:S01]  /*129b0*/  HMMA.16816.F32 R4, R144.reuse, R148, R4 ;  /* 0x000000949004723c */ /* 0x040fe20000001804 */
[----:B------:R-:W1:Y:S07]  /*129c0*/  LDSM.16.M88.4 R172, [R202+0x10100] ;  /* 0x01010000caac783b */ /* 0x000e6e0000000200 */
        /* <DEDUP_REMOVED lines=10> */
[----:B------:R-:W1:Y:S07]  /*12a70*/  LDSM.16.M88.4 R144, [R190] ;  /* 0x00000000be90783b */ /* 0x000e6e0000000200 */
[C---:B--2---:R-:W-:Y:S01]  /*12a80*/  HMMA.16816.F32 R4, R164.reuse, R168, R4 ;  /* 0x000000a8a404723c */ /* 0x044fe20000001804 */
[----:B------:R-:W2:Y:S07]  /*12a90*/  LDSM.16.M88.4 R160, [R200+0x8100] ;  /* 0x00810000c8a0783b */ /* 0x000eae0000000200 */
[C---:B------:R-:W-:Y:S01]  /*12aa0*/  HMMA.16816.F32 R8, R164.reuse, R170, R8 ;  /* 0x000000aaa408723c */ /* 0x040fe20000001808 */
[----:B------:R-:W-:Y:S07]  /*12ab0*/  LDSM.16.M88.4 R168, [R192+0x2000] ;  /* 0x00200000c0a8783b */ /* 0x000fee0000000200 */
[C---:B----4-:R-:W-:Y:S08]  /*12ac0*/  HMMA.16816.F32 R12, R164.reuse, R132, R12 ;  /* 0x00000084a40c723c */ /* 0x050ff0000000180c */
        /* <DEDUP_REMOVED lines=11> */
[----:B------:R-:W-:Y:S07]  /*12b80*/  LDSM.16.M88.4 R176, [R205+0xa100] ;  /* 0x00a10000cdb0783b */ /* 0x000fee0000000200 */
[C---:B------:R-:W-:Y:S08]  /*12b90*/  HMMA.16816.F32 R12, R172.reuse, R144, R12 ;  /* 0x00000090ac0c723c */ /* 0x040ff0000000180c */
        /* <DEDUP_REMOVED lines=8> */
[C---:B--2---:R-:W-:Y:S01]  /*12c20*/  HMMA.16816.F32 R4, R156.reuse, R160, R4 ;  /* 0x000000a09c04723c */ /* 0x044fe20000001804 */
[----:B------:R-:W2:Y:S07]  /*12c30*/  LDSM.16.M88.4 R172, [R206+0x14100] ;  /* 0x01410000ceac783b */ /* 0x000eae0000000200 */
[C---:B------:R-:W-:Y:S01]  /*12c40*/  HMMA.16816.F32 R8, R156.reuse, R162, R8 ;  /* 0x000000a29c08723c */ /* 0x040fe20000001808 */
[----:B------:R-:W-:Y:S07]  /*12c50*/  LDSM.16.M88.4 R160, [R187] ;  /* 0x00000000bba0783b */ /* 0x000fee0000000200 */
        /* <DEDUP_REMOVED lines=37> */
[C---:B------:R-:W-:Y:S08]  /*12eb0*/  HMMA.16816.F32 R8, R156.reuse, R162, R8 ;  /* 0x000000a29c08723c */ /* 0x040ff00000001808 */
[C---:B------:R-:W-:Y:S08]  /*12ec0*/  HMMA.16816.F32 R12, R156.reuse, R144, R12 ;  /* 0x000000909c0c723c */ /* 0x040ff0000000180c */
[C---:B------:R-:W-:Y:S08]  /*12ed0*/  HMMA.16816.F32 R16, R156.reuse, R146, R16 ;  /* 0x000000929c10723c */ /* 0x040ff00000001810 */
[C---:B------:R-:W-:Y:S08]  /*12ee0*/  HMMA.16816.F32 R20, R156.reuse, R148, R20 ;  /* 0x000000949c14723c */ /* 0x040ff00000001814 */
[C---:B------:R-:W-:Y:S08]  /*12ef0*/  HMMA.16816.F32 R24, R156.reuse, R150, R24 ;  /* 0x000000969c18723c */ /* 0x040ff00000001818 */
[C---:B------:R-:W-:Y:S08]  /*12f00*/  HMMA.16816.F32 R28, R156.reuse, R152, R28 ;  /* 0x000000989c1c723c */ /* 0x040ff0000000181c */
[----:B------:R-:W-:Y:S08]  /*12f10*/  HMMA.16816.F32 R32, R156, R154, R32 ;  /* 0x0000009a9c20723c */ /* 0x000ff00000001820 */
[C---:B--2---:R-:W-:Y:S08]  /*12f20*/  HMMA.16816.F32 R4, R164.reuse, R168, R4 ;  /* 0x000000a8a404723c */ /* 0x044ff00000001804 */
[C---:B------:R-:W-:Y:S08]  /*12f30*/  HMMA.16816.F32 R8, R164.reuse, R170, R8 ;  /* 0x000000aaa408723c */ /* 0x040ff00000001808 */
[C---:B----4-:R-:W-:Y:S08]  /*12f40*/  HMMA.16816.F32 R12, R164.reuse, R132, R12 ;  /* 0x00000084a40c723c */ /* 0x050ff0000000180c */
[C---:B------:R-:W-:Y:S01]  /*12f50*/  HMMA.16816.F32 R16, R164.reuse, R134, R16 ;  /* 0x00000086a410723c */ /* 0x040fe20000001810 */
[----:B------:R-:W2:Y:S07]  /*12f60*/  LDSM.16.M88.4 R132, [R192+0x4800] ;  /* 0x00480000c084783b */ /* 0x000eae0000000200 */
[C---:B-----5:R-:W-:Y:S08]  /*12f70*/  HMMA.16816.F32 R20, R164.reuse, R136, R20 ;  /* 0x00000088a414723c */ /* 0x060ff00000001814 */
[C---:B------:R-:W-:Y:S01]  /*12f80*/  HMMA.16816.F32 R24, R164.reuse, R138, R24 ;  /* 0x0000008aa418723c */ /* 0x040fe20000001818 */
[----:B------:R-:W4:Y:S07]  /*12f90*/  LDSM.16.M88.4 R136, [R192+0x5000] ;  /* 0x00500000c088783b */ /* 0x000f2e0000000200 */
[C---:B-1----:R-:W-:Y:S08]  /*12fa0*/  HMMA.16816.F32 R28, R164.reuse, R140, R28 ;  /* 0x0000008ca41c723c */ /* 0x042ff0000000181c */
[----:B------:R-:W-:Y:S08]  /*12fb0*/  HMMA.16816.F32 R32, R164, R142, R32 ;  /* 0x0000008ea420723c */ /* 0x000ff00000001820 */
[C---:B------:R-:W-:Y:S08]  /*12fc0*/  HMMA.16816.F32 R4, R172.reuse, R176, R4 ;  /* 0x000000b0ac04723c */ /* 0x040ff00000001804 */
[C---:B------:R-:W-:Y:S08]  /*12fd0*/  HMMA.16816.F32 R8, R172.reuse, R178, R8 ;  /* 0x000000b2ac08723c */ /* 0x040ff00000001808 */
[C---:B--2---:R-:W-:Y:S08]  /*12fe0*/  HMMA.16816.F32 R12, R172.reuse, R132, R12 ;  /* 0x00000084ac0c723c */ /* 0x044ff0000000180c */
[C---:B------:R-:W-:Y:S04]  /*12ff0*/  HMMA.16816.F32 R16, R172.reuse, R134, R16 ;  /* 0x00000086ac10723c */ /* 0x040fe80000001810 */
[----:B------:R-:W-:Y:S02]  /*13000*/  FMUL.FTZ R178, R4, c[0x0][0x320] ;  /* 0x0000c80004b27a20 */ /* 0x000fe40000410000 */
[----:B------:R-:W-:Y:S02]  /*13010*/  FMUL.FTZ R181, R5, c[0x0][0x320] ;  /* 0x0000c80005b57a20 */ /* 0x000fe40000410000 */
[----:B------:R-:W-:Y:S01]  /*13020*/  FMUL.FTZ R9, R9, c[0x0][0x320] ;  /* 0x0000c80009097a20 */ /* 0x000fe20000410000 */
[C---:B----4-:R-:W-:Y:S01]  /*13030*/  HMMA.16816.F32 R20, R172.reuse, R136, R20 ;  /* 0x00000088ac14723c */ /* 0x050fe20000001814 */
[----:B------:R-:W1:Y:S02]  /*13040*/  MUFU.TANH R178, R178 ;  /* 0x000000b200b27308 */ /* 0x000e640000002400 */
[----:B------:R-:W-:Y:S02]  /*13050*/  FMUL.FTZ R10, R10, c[0x0][0x320] ;  /* 0x0000c8000a0a7a20 */ /* 0x000fe40000410000 */
[----:B------:R-:W-:Y:S02]  /*13060*/  FMUL.FTZ R11, R11, c[0x0][0x320] ;  /* 0x0000c8000b0b7a20 */ /* 0x000fe40000410000 */
[----:B------:R-:W-:Y:S01]  /*13070*/  FMUL.FTZ R229, R8, c[0x0][0x320] ;  /* 0x0000c80008e57a20 */ /* 0x000fe20000410000 */
[C---:B------:R-:W-:Y:S03]  /*13080*/  HMMA.16816.F32 R24, R172.reuse, R138, R24 ;  /* 0x0000008aac18723c */ /* 0x040fe60000001818 */
[----:B---3--:R-:W2:Y:S01]  /*13090*/  MUFU.TANH R230, R9 ;  /* 0x0000000900e67308 */ /* 0x008ea20000002400 */
[----:B------:R-:W-:Y:S02]  /*130a0*/  FMUL.FTZ R232, R12, c[0x0][0x320] ;  /* 0x0000c8000ce87a20 */ /* 0x000fe40000410000 */
[----:B------:R-:W-:Y:S02]  /*130b0*/  FMUL.FTZ R12, R15, c[0x0][0x320] ;  /* 0x0000c8000f0c7a20 */ /* 0x000fe40000410000 */
[----:B------:R-:W-:Y:S04]  /*130c0*/  FMUL.FTZ R17, R17, c[0x0][0x320] ;  /* 0x0000c80011117a20 */ /* 0x000fe80000410000 */
[----:B------:R-:W-:Y:S01]  /*130d0*/  FMUL.FTZ R15, R18, c[0x0][0x320] ;  /* 0x0000c800120f7a20 */ /* 0x000fe20000410000 */
[----:B------:R-:W3:Y:S01]  /*130e0*/  MUFU.TANH R177, R10 ;  /* 0x0000000a00b17308 */ /* 0x000ee20000002400 */
[----:B------:R-:W-:Y:S02]  /*130f0*/  FMUL.FTZ R231, R13, c[0x0][0x320] ;  /* 0x0000c8000de77a20 */ /* 0x000fe40000410000 */
[----:B------:R-:W-:Y:S02]  /*13100*/  FMUL.FTZ R18, R22, c[0x0][0x320] ;  /* 0x0000c80016127a20 */ /* 0x000fe40000410000 */
[----:B------:R-:W-:Y:S02]  /*13110*/  FMUL.FTZ R13, R14, c[0x0][0x320] ;  /* 0x0000c8000e0d7a20 */ /* 0x000fe40000410000 */
[----:B------:R-:W-:Y:S02]  /*13120*/  FMUL.FTZ R14, R19, c[0x0][0x320] ;  /* 0x0000c800130e7a20 */ /* 0x000fe40000410000 */
[----:B------:R-:W-:Y:S01]  /*13130*/  FMUL.FTZ R19, R21, c[0x0][0x320] ;  /* 0x0000c80015137a20 */ /* 0x000fe20000410000 */
[----:B------:R4:W1:Y:S01]  /*13140*/  MUFU.TANH R179, R11 ;  /* 0x0000000b00b37308 */ /* 0x0008620000002400 */
[----:B------:R-:W-:Y:S01]  /*13150*/  FMUL.FTZ R22, R24, c[0x0][0x320] ;  /* 0x0000c80018167a20 */ /* 0x000fe20000410000 */
[----:B------:R-:W-:Y:S01]  /*13160*/  @P6 IADD3 R24, R228, -0x1, RZ ;  /* 0xffffffffe4186810 */ /* 0x000fe20007ffe0ff */
[----:B------:R-:W-:Y:S02]  /*13170*/  FMUL.FTZ R21, R25, c[0x0][0x320] ;  /* 0x0000c80019157a20 */ /* 0x000fe40000410000 */
[----:B------:R-:W-:Y:S02]  /*13180*/  FMUL.FTZ R234, R20, c[0x0][0x320] ;  /* 0x0000c80014ea7a20 */ /* 0x000fe40000410000 */
[----:B------:R-:W-:Y:S02]  /*13190*/  FMUL.FTZ R0, R6, c[0x0][0x320] ;  /* 0x0000c80006007a20 */ /* 0x000fe40000410000 */
[----:B------:R-:W-:Y:S01]  /*131a0*/  FMUL.FTZ R176, R7, c[0x0][0x320] ;  /* 0x0000c80007b07a20 */ /* 0x000fe20000410000 */
[----:B------:R5:W1:Y:S01]  /*131b0*/  MUFU.TANH R233, R17 ;  /* 0x0000001100e97308 */ /* 0x000a620000002400 */
[----:B------:R-:W-:Y:S09]  /*131c0*/  FMUL.FTZ R235, R16, c[0x0][0x320] ;  /* 0x0000c80010eb7a20 */ /* 0x000ff20000410000 */
[----:B------:R1:W1:Y:S01]  /*131d0*/  MUFU.TANH R20, R234 ;  /* 0x000000ea00147308 */ /* 0x0002620000002400 */
[----:B----4-:R-:W4:Y:S01]  /*131e0*/  LDSM.16.M88.4 R8, [R192+0x5800] ;  /* 0x00580000c008783b */ /* 0x010f220000000200 */
[----:B------:R-:W-:Y:S08]  /*131f0*/  DEPBAR.LE SB0, 0x0 ;  /* 0x000080000000791a */ /* 0x000ff00000000000 */
[----:B------:R-:W2:Y:S01]  /*13200*/  MUFU.TANH R181, R181 ;  /* 0x000000b500b57308 */ /* 0x000ea20000002400 */
[----:B------:R-:W-:Y:S01]  /*13210*/  BAR.SYNC.DEFER_BLOCKING 0x0 ;  /* 0x0000000000007b1d */ /* 0x000fe20000010000 */
[----:B-----5:R-:W-:Y:S01]  /*13220*/  FMUL.FTZ R17, R23, c[0x0][0x320] ;  /* 0x0000c80017117a20 */ /* 0x020fe20000410000 */
[----:B------:R-:W-:Y:S07]  /*13230*/  @P6 SHF.R.S32.HI R23, RZ, 0x1f, R24 ;  /* 0x0000001fff176819 */ /* 0x000fee0000011418 */
[----:B------:R-:W2:Y:S01]  /*13240*/  MUFU.TANH R0, R0 ;  /* 0x0000000000007308 */ /* 0x000ea20000002400 */
[----:B------:R-:W-:Y:S01]  /*13250*/  @P6 IMAD R23, R23, c[0x0][0x1e0], RZ ;  /* 0x0000780017176a24 */ /* 0x000fe200078e02ff */
[----:B-1----:R-:W-:Y:S03]  /*13260*/  MOV R234, R212 ;  /* 0x000000d400ea7202 */ /* 0x002fe60000000f00 */
[----:B------:R-:W-:Y:S05]  /*13270*/  @P6 IMAD R23, R24, c[0x0][0x1e4], R23 ;  /* 0x0000790018176a24 */ /* 0x000fea00078e0217 */
[----:B------:R-:W1:Y:S10]  /*13280*/  MUFU.TANH R176, R176 ;  /* 0x000000b000b07308 */ /* 0x000e740000002400 */
[----:B------:R-:W1:Y:S01]  /*13290*/  MUFU.TANH R229, R229 ;  /* 0x000000e500e57308 */ /* 0x000e620000002400 */
[C---:B----4-:R-:W-:Y:S09]  /*132a0*/  HMMA.16816.F32 R28, R172.reuse, R8, R28 ;  /* 0x00000008ac1c723c */ /* 0x050ff2000000181c */
[----:B------:R-:W4:Y:S03]  /*132b0*/  MUFU.TANH R232, R232 ;  /* 0x000000e800e87308 */ /* 0x000f260000002400 */
[----:B------:R-:W-:Y:S01]  /*132c0*/  FMUL.FTZ R9, R26, c[0x0][0x320] ;  /* 0x0000c8001a097a20 */ /* 0x000fe20000410000 */
[----:B------:R-:W-:Y:S03]  /*132d0*/  HMMA.16816.F32 R32, R172, R10, R32 ;  /* 0x0000000aac20723c */ /* 0x000fe60000001820 */
[----:B------:R-:W-:Y:S02]  /*132e0*/  FMUL.FTZ R8, R27, c[0x0][0x320] ;  /* 0x0000c8001b087a20 */ /* 0x000fe40000410000 */
[----:B------:R-:W-:Y:S01]  /*132f0*/  @P6 IMAD.WIDE.U32 R26, R24, c[0x0][0x1e0], RZ ;  /* 0x00007800181a6a25 */ /* 0x000fe200078e00ff */
[----:B------:R-:W1:Y:S06]  /*13300*/  MUFU.TANH R231, R231 ;  /* 0x000000e700e77308 */ /* 0x000e6c0000002400 */
[C---:B------:R-:W-:Y:S01]  /*13310*/  @P6 SHF.L.U32 R25, R26.reuse, 0x6, RZ ;  /* 0x000000061a196819 */ /* 0x040fe200000006ff */
[----:B------:R-:W-:Y:S03]  /*13320*/  @P6 IMAD.IADD R23, R27, 0x1, R23 ;  /* 0x000000011b176824 */ /* 0x000fe600078e0217 */
[----:B------:R-:W-:Y:S01]  /*13330*/  @P6 IADD3 R24, P4, R25, R210, RZ ;  /* 0x000000d219186210 */ /* 0x000fe20007f9e0ff */
[----:B------:R-:W-:Y:S01]  /*13340*/  FMUL.FTZ R27, R29, c[0x0][0x320] ;  /* 0x0000c8001d1b7a20 */ /* 0x000fe20000410000 */
[----:B------:R-:W1:Y:S01]  /*13350*/  MUFU.TANH R13, R13 ;  /* 0x0000000d000d7308 */ /* 0x000e620000002400 */
[----:B------:R-:W-:Y:S01]  /*13360*/  @P6 SHF.L.U64.HI R23, R26, 0x6, R23 ;  /* 0x000000061a176819 */ /* 0x000fe20000010217 */
[----:B------:R-:W-:Y:S01]  /*13370*/  FMUL.FTZ R31, R31, c[0x0][0x320] ;  /* 0x0000c8001f1f7a20 */ /* 0x000fe20000410000 */
[----:B------:R-:W-:Y:S01]  /*13380*/  @P6 LEA R236, P0, R24, c[0x0][0x1c8], 0x1 ;  /* 0x0000720018ec6a11 */ /* 0x000fe200078008ff */
[----:B------:R-:W-:Y:S02]  /*13390*/  FMUL.FTZ R28, R28, c[0x0][0x320] ;  /* 0x0000c8001c1c7a20 */ /* 0x000fe40000410000 */
[----:B------:R-:W-:Y:S01]  /*133a0*/  @P6 IMAD.X R29, R23, 0x1, R217, P4 ;  /* 0x00000001171d6824 */ /* 0x000fe200020e06d9 */
[----:B------:R-:W-:Y:S01]  /*133b0*/  @P6 IADD3 R26, P4, R25, R182, RZ ;  /* 0x000000b6191a6210 */ /* 0x000fe20007f9e0ff */
[----:B------:R-:W-:Y:S02]  /*133c0*/  FMUL.FTZ R32, R32, c[0x0][0x320] ;  /* 0x0000c80020207a20 */ /* 0x000fe40000410000 */
[----:B------:R-:W1:Y:S01]  /*133d0*/  MUFU.TANH R12, R12 ;  /* 0x0000000c000c7308 */ /* 0x000e620000002400 */
[----:B------:R-:W-:Y:S01]  /*133e0*/  @P6 LEA.HI.X R237, R24, c[0x0][0x1cc], R29, 0x1, P0 ;  /* 0x0000730018ed6a11 */ /* 0x000fe200000f0c1d */
[--C-:B------:R-:W-:Y:S01]  /*133f0*/  @P6 IMAD.X R29, R23, 0x1, R224.reuse, P4 ;  /* 0x00000001171d6824 */ /* 0x100fe200020e06e0 */
[----:B------:R-:W-:Y:S01]  /*13400*/  @P6 LEA R238, P5, R26, c[0x0][0x1c8], 0x1 ;  /* 0x000072001aee6a11 */ /* 0x000fe200078a08ff */
[----:B------:R-:W-:Y:S01]  /*13410*/  FMUL.FTZ R24, R30, c[0x0][0x320] ;  /* 0x0000c8001e187a20 */ /* 0x000fe20000410000 */
[----:B------:R-:W-:Y:S01]  /*13420*/  @P6 IADD3 R10, P0, R25, R180, RZ ;  /* 0x000000b4190a6210 */ /* 0x000fe20007f1e0ff */
[----:B------:R-:W-:Y:S01]  /*13430*/  @!PT LDS RZ, [RZ] ;  /* 0x00000000fffff984 */ /* 0x000fe20000000800 */
[----:B------:R-:W-:Y:S01]  /*13440*/  @!PT LDS RZ, [RZ] ;  /* 0x00000000fffff984 */ /* 0x000fe20000000800 */
[----:B------:R-:W-:Y:S01]  /*13450*/  @!PT LDS RZ, [RZ] ;  /* 0x00000000fffff984 */ /* 0x000fe20000000800 */
[----:B------:R1:W-:Y:S01]  /*13460*/  @P6 LDGSTS.E.BYPASS.LTC128B.128 [R207+0x6100], [R236.64], !P3 ;  /* 0x06100000eccf6fae */ /* 0x0003e2000d901d5c */
[----:B------:R-:W-:Y:S02]  /*13470*/  @P6 LEA.HI.X R239, R26, c[0x0][0x1cc], R29, 0x1, P5 ;  /* 0x000073001aef6a11 */ /* 0x000fe400028f0c1d */
[C---:B------:R-:W-:Y:S01]  /*13480*/  @P6 LEA R240, P4, R10.reuse, c[0x0][0x1c8], 0x1 ;  /* 0x000072000af06a11 */ /* 0x040fe200078808ff */
[----:B------:R-:W1:Y:S01]  /*13490*/  MUFU.TANH R16, R235 ;  /* 0x000000eb00107308 */ /* 0x000e620000002400 */
[----:B------:R-:W-:Y:S02]  /*134a0*/  @P6 IADD3.X R11, R23, R223, RZ, P0, !PT ;  /* 0x000000df170b6210 */ /* 0x000fe400007fe4ff */
[----:B------:R1:W-:Y:S01]  /*134b0*/  @P6 LDGSTS.E.BYPASS.LTC128B.128 [R207+0x8100], [R238.64], !P2 ;  /* 0x08100000eecf6fae */ /* 0x0003e2000d101d5c */
[----:B------:R-:W-:Y:S02]  /*134c0*/  @P6 IADD3 R25, P0, R25, UR6, RZ ;  /* 0x0000000619196c10 */ /* 0x000fe4000ff1e0ff */
[----:B------:R-:W-:Y:S02]  /*134d0*/  @P6 LEA.HI.X R241, R10, c[0x0][0x1cc], R11, 0x1, P4 ;  /* 0x000073000af16a11 */ /* 0x000fe400020f0c0b */
[C---:B------:R-:W-:Y:S02]  /*134e0*/  @P6 IADD3 R10, P5, R25.reuse, R210, RZ ;  /* 0x000000d2190a6210 */ /* 0x040fe40007fbe0ff */
[----:B------:R-:W1:Y:S01]  /*134f0*/  MUFU.TANH R15, R15 ;  /* 0x0000000f000f7308 */ /* 0x000e620000002400 */
[----:B------:R1:W-:Y:S01]  /*13500*/  @P6 LDGSTS.E.BYPASS.LTC128B.128 [R207+0xa100], [R240.64], !P1 ;  /* 0x0a100000f0cf6fae */ /* 0x0003e2000c901d5c */
[----:B------:R-:W-:Y:S02]  /*13510*/  @P6 IADD3 R30, P4, R25, R182, RZ ;  /* 0x000000b6191e6210 */ /* 0x000fe40007f9e0ff */
[----:B------:R-:W-:Y:S02]  /*13520*/  @P6 IADD3.X R11, R23, UR7, RZ, P0, !PT ;  /* 0x00000007170b6c10 */ /* 0x000fe400087fe4ff */
[----:B------:R-:W-:Y:S03]  /*13530*/  @P6 IADD3 R26, P0, R25, R180, RZ ;  /* 0x000000b4191a6210 */ /* 0x000fe60007f1e0ff */
[C---:B------:R-:W-:Y:S01]  /*13540*/  @P6 IMAD.X R25, R11.reuse, 0x1, R217, P5 ;  /* 0x000000010b196824 */ /* 0x040fe200028e06d9 */
[----:B------:R5:W1:Y:S01]  /*13550*/  MUFU.TANH R23, R31 ;  /* 0x0000001f00177308 */ /* 0x000a620000002400 */
[----:B------:R-:W-:Y:S01]  /*13560*/  @P6 LEA R244, P5, R10, c[0x0][0x1c8], 0x1 ;  /* 0x000072000af46a11 */ /* 0x000fe200078a08ff */
[C---:B------:R-:W-:Y:S01]  /*13570*/  @P6 IMAD.X R29, R11.reuse, 0x1, R224, P4 ;  /* 0x000000010b1d6824 */ /* 0x040fe200020e06e0 */
[----:B------:R-:W-:Y:S01]  /*13580*/  @P6 LEA R242, P4, R30, c[0x0][0x1c8], 0x1 ;  /* 0x000072001ef26a11 */ /* 0x000fe200078808ff */
[----:B------:R-:W-:Y:S01]  /*13590*/  @P6 IMAD.X R11, R11, 0x1, R223, P0 ;  /* 0x000000010b0b6824 */ /* 0x000fe200000e06df */
[----:B------:R-:W-:Y:S02]  /*135a0*/  @P6 LEA R246, P0, R26, c[0x0][0x1c8], 0x1 ;  /* 0x000072001af66a11 */ /* 0x000fe400078008ff */
[----:B------:R-:W-:Y:S01]  /*135b0*/  @P6 LEA.HI.X R245, R10, c[0x0][0x1cc], R25, 0x1, P5 ;  /* 0x000073000af56a11 */ /* 0x000fe200028f0c19 */
[----:B------:R-:W-:Y:S01]  /*135c0*/  FMUL.FTZ R25, R35, c[0x0][0x320] ;  /* 0x0000c80023197a20 */ /* 0x000fe20000410000 */
[----:B------:R-:W-:Y:S01]  /*135d0*/  @P6 LEA.HI.X R247, R26, c[0x0][0x1cc], R11, 0x1, P0 ;  /* 0x000073001af76a11 */ /* 0x000fe200000f0c0b */
[----:B------:R-:W1:Y:S01]  /*135e0*/  MUFU.TANH R14, R14 ;  /* 0x0000000e000e7308 */ /* 0x000e620000002400 */
[----:B------:R-:W-:Y:S01]  /*135f0*/  @P6 LEA.HI.X R243, R30, c[0x0][0x1cc], R29, 0x1, P4 ;  /* 0x000073001ef36a11 */ /* 0x000fe200020f0c1d */
[----:B------:R1:W-:Y:S01]  /*13600*/  @P6 LDGSTS.E.BYPASS.LTC128B.128 [R207+0x7100], [R244.64], !P3 ;  /* 0x07100000f4cf6fae */ /* 0x0003e2000d901d5c */
[----:B------:R-:W-:Y:S01]  /*13610*/  PLOP3.LUT P0, PT, PT, PT, UP3, 0x80, 0x0 ;  /* 0x000000000000781c */ /* 0x000fe20003f0f038 */
[----:B------:R-:W-:Y:S02]  /*13620*/  FMUL.FTZ R11, R33, c[0x0][0x320] ;  /* 0x0000c800210b7a20 */ /* 0x000fe40000410000 */
[----:B------:R-:W-:Y:S02]  /*13630*/  FMUL.FTZ R26, R34, c[0x0][0x320] ;  /* 0x0000c800221a7a20 */ /* 0x000fe40000410000 */
[----:B------:R-:W-:Y:S01]  /*13640*/  IMAD.SHL.U32 R30, R228, 0x40, RZ ;  /* 0x00000040e41e7824 */ /* 0x000fe200078e00ff */
[----:B------:R1:W-:Y:S01]  /*13650*/  @P6 LDGSTS.E.BYPASS.LTC128B.128 [R207+0x9100], [R242.64], !P2 ;  /* 0x09100000f2cf6fae */ /* 0x0003e2000d101d5c */
[----:B------:R2:W1:Y:S01]  /*13660*/  MUFU.TANH R29, R32 ;  /* 0x00000020001d7308 */ /* 0x0004620000002400 */
[----:B-----5:R-:W-:Y:S05]  /*13670*/  IMAD.U32 R31, RZ, RZ, UR23 ;  /* 0x00000017ff1f7e24 */ /* 0x020fea000f8e00ff */
[----:B------:R1:W-:Y:S01]  /*13680*/  @P6 LDGSTS.E.BYPASS.LTC128B.128 [R207+0xb100], [R246.64], !P1 ;  /* 0x0b100000f6cf6fae */ /* 0x0003e2000c901d5c */
[----:B------:R-:W-:Y:S01]  /*13690*/  @P0 IMAD.MOV.U32 R234, RZ, RZ, R221 ;  /* 0x000000ffffea0224 */ /* 0x000fe200078e00dd */
[----:B------:R-:W-:Y:S02]  /*136a0*/  PLOP3.LUT P0, PT, PT, PT, UP2, 0x40, 0x0 ;  /* 0x000000000000781c */ /* 0x000fe40003f0e828 */
[----:B------:R-:W1:Y:S03]  /*136b0*/  MUFU.TANH R19, R19 ;  /* 0x0000001300137308 */ /* 0x000e660000002400 */
[----:B------:R-:W0:Y:S07]  /*136c0*/  LDGDEPBAR ;  /* 0x00000000000079af */ /* 0x000e2e0000000000 */
[----:B------:R-:W1:Y:S01]  /*136d0*/  MUFU.TANH R18, R18 ;  /* 0x0000001200127308 */ /* 0x000e620000002400 */
[----:B------:R-:W5:Y:S01]  /*136e0*/  SHFL.IDX PT, R10, R234, RZ, 0x1c1f ;  /* 0x001c1fffea0a7589 */ /* 0x000f6200000e0000 */
[----:B--2---:R-:W-:Y:S04]  /*136f0*/  IADD3 R32, -R213, 0x1, -R30 ;  /* 0x00000001d5207810 */ /* 0x004fe80007ffe91e */
[----:B------:R-:W-:Y:S04]  /*13700*/  IADD3 R31, -R31, UR12, R32 ;  /* 0x0000000c1f1f7c10 */ /* 0x000fe8000fffe120 */
[----:B------:R-:W2:Y:S01]  /*13710*/  MUFU.TANH R17, R17 ;  /* 0x0000001100117308 */ /* 0x000ea20000002400 */
[C---:B------:R-:W-:Y:S02]  /*13720*/  IADD3 R32, R31.reuse, c[0x0][0x328], RZ ;  /* 0x0000ca001f207a10 */ /* 0x040fe40007ffe0ff */
[----:B------:R-:W-:Y:S07]  /*13730*/  IADD3 R31, R31, UR4, RZ ;  /* 0x000000041f1f7c10 */ /* 0x000fee000fffe0ff */
[----:B------:R-:W1:Y:S01]  /*13740*/  MUFU.TANH R22, R22 ;  /* 0x0000001600167308 */ /* 0x000e620000002400 */
[----:B-----5:R-:W-:Y:S01]  /*13750*/  IADD3 R34, R32, R10, RZ ;  /* 0x0000000a20227210 */ /* 0x020fe20007ffe0ff */
[----:B------:R-:W-:Y:S08]  /*13760*/  IMAD.IADD R33, R31, 0x1, R10 ;  /* 0x000000011f217824 */ /* 0x000ff000078e020a */
        /* <DEDUP_REMOVED lines=24> */
.L_x_399:
[----:B------:R-:W-:Y:S04]  /*138f0*/  MOV R4, c[0x0][0x32c] ;  /* 0x0000cb0000047a02 */ /* 0x000fe80000000f00 */
[----:B------:R-:W-:Y:S11]  /*13900*/  ISETP.NE.AND P0, PT, R4, 0x1, PT ;  /* 0x000000010400780c */ /* 0x000ff60003f05270 */
[----:B------:R-:W-:Y:S02]  /*13910*/  @!UPT UIADD3 URZ, URZ, URZ, URZ ;  /* 0x0000003f3f3ff290 */ /* 0x000fe4000fffe03f */
[----:B------:R-:W-:Y:S05]  /*13920*/  @P0 IMAD.HI.U32 R4, R5, c[0x0][0x330], RZ ;  /* 0x0000cc0005040a27 */ /* 0x000fea00078e00ff */
[----:B------:R-:W-:Y:S02]  /*13930*/  @P0 SHF.R.U32.HI R5, RZ, c[0x0][0x334], R4 ;  /* 0x0000cd00ff050a19 */ /* 0x000fe40000011604 */
.L_x_400:
[----:B------:R-:W-:Y:S05]  /*13940*/  BSYNC B0 ;  /* 0x0000000000007941 */ /* 0x000fea0003800000 */
.L_x_398:
[----:B------:R-:W-:Y:S04]  /*13950*/  IMAD R4, R5, c[0x0][0x32c], -R30 ;  /* 0x0000cb0005047a24 */ /* 0x000fe800078e0a1e */
[----:B------:R-:W-:Y:S05]  /*13960*/  IMAD.IADD R4, R4, 0x1, -R213 ;  /* 0x0000000104047824 */ /* 0x000fea00078e0ad5 */
[----:B------:R-:W-:Y:S02]  /*13970*/  IADD3 R5, R4, c[0x0][0x32c], RZ ;  /* 0x0000cb0004057a10 */ /* 0x000fe40007ffe0ff */
[----:B------:R-:W-:Y:S02]  /*13980*/  IMNMX R33, R33, R4, !PT ;  /* 0x0000000421217217 */ /* 0x000fe40007800200 */
[----:B------:R-:W-:Y:S02]  /*13990*/  IMNMX R34, R34, R5, PT ;  /* 0x0000000522227217 */ /* 0x000fe40003800200 */
.L_x_397:
[----:B--234-:R-:W-:Y:S01]  /*139a0*/  ISETP.GT.AND P0, PT, R228, -0x1, PT ;  /* 0xffffffffe400780c */ /* 0x01cfe20003f04270 */
[----:B------:R-:W2:Y:S03]  /*139b0*/  SHFL.IDX PT, R7, R234, 0x1, 0x1c1f ;  /* 0x003c1f00ea077f89 */ /* 0x000ea600000e0000 */
[C---:B------:R-:W-:Y:S02]  /*139c0*/  ISETP.GT.AND P4, PT, R33.reuse, 0x1, P0 ;  /* 0x000000012100780c */ /* 0x040fe40000784270 */
[----:B------:R-:W-:Y:S02]  /*139d0*/  ISETP.GT.AND P5, PT, R33, RZ, P0 ;  /* 0x000000ff2100720c */ /* 0x000fe400007a4270 */
[C---:B------:R-:W-:Y:S02]  /*139e0*/  ISETP.LT.OR P4, PT, R34.reuse, 0x2, P4 ;  /* 0x000000022200780c */ /* 0x040fe40002781670 */
[C---:B------:R-:W-:Y:S02]  /*139f0*/  ISETP.LT.OR P5, PT, R34.reuse, 0x1, P5 ;  /* 0x000000012200780c */ /* 0x040fe40002fa1670 */
[----:B------:R-:W-:Y:S02]  /*13a00*/  FSEL R10, R181, -INF , !P4 ;  /* 0xff800000b50a7808 */ /* 0x000fe40006000000 */
[C---:B------:R-:W-:Y:S02]  /*13a10*/  ISETP.GT.AND P4, PT, R33.reuse, 0x10, P0 ;  /* 0x000000102100780c */ /* 0x040fe40000784270 */
[C---:B------:R-:W-:Y:S02]  /*13a20*/  ISETP.GT.AND P6, PT, R33.reuse, 0x8, P0 ;  /* 0x000000082100780c */ /* 0x040fe400007c4270 */
[----:B------:R-:W-:Y:S02]  /*13a30*/  ISETP.LT.OR P4, PT, R34, 0x11, P4 ;  /* 0x000000112200780c */ /* 0x000fe40002781670 */
[----:B------:R-:W-:Y:S02]  /*13a40*/  FSEL R178, R178, -INF , !P5 ;  /* 0xff800000b2b27808 */ /* 0x000fe40006800000 */
[C---:B------:R-:W-:Y:S02]  /*13a50*/  ISETP.GT.AND P5, PT, R33.reuse, 0x9, P0 ;  /* 0x000000092100780c */ /* 0x040fe400007a4270 */
[----:B------:R-:W-:Y:S01]  /*13a60*/  FSEL R164, R232, -INF , !P4 ;  /* 0xff800000e8a47808 */ /* 0x000fe20006000000 */
[--C-:B--2---:R-:W-:Y:S01]  /*13a70*/  IMAD.IADD R4, R32, 0x1, R7.reuse ;  /* 0x0000000120047824 */ /* 0x104fe200078e0207 */
[----:B------:R-:W-:Y:S01]  /*13a80*/  ISETP.GT.AND P4, PT, R33, 0x19, P0 ;  /* 0x000000192100780c */ /* 0x000fe20000784270 */
[----:B------:R-:W-:Y:S01]  /*13a90*/  IMAD.IADD R5, R31, 0x1, R7 ;  /* 0x000000011f057824 */ /* 0x000fe200078e0207 */
        /* <DEDUP_REMOVED lines=52> */
.L_x_403:
[----:B------:R-:W-:Y:S04]  /*13de0*/  MOV R7, c[0x0][0x32c] ;  /* 0x0000cb0000077a02 */ /* 0x000fe80000000f00 */
[----:B------:R-:W-:Y:S11]  /*13df0*/  ISETP.NE.AND P4, PT, R7, 0x1, PT ;  /* 0x000000010700780c */ /* 0x000ff60003f85270 */
[----:B------:R-:W-:Y:S02]  /*13e00*/  @!UPT UIADD3 URZ, URZ, URZ, URZ ;  /* 0x0000003f3f3ff290 */ /* 0x000fe4000fffe03f */
[----:B------:R-:W-:Y:S05]  /*13e10*/  @P4 IMAD.HI.U32 R7, R11, c[0x0][0x330], RZ ;  /* 0x0000cc000b074a27 */ /* 0x000fea00078e00ff */
[----:B------:R-:W-:Y:S02]  /*13e20*/  @P4 SHF.R.U32.HI R11, RZ, c[0x0][0x334], R7 ;  /* 0x0000cd00ff0b4a19 */ /* 0x000fe40000011607 */
.L_x_404:
[----:B------:R-:W-:Y:S05]  /*13e30*/  BSYNC B0 ;  /* 0x0000000000007941 */ /* 0x000fea0003800000 */
.L_x_402:
[----:B------:R-:W-:Y:S04]  /*13e40*/  IMAD R30, R11, c[0x0][0x32c], -R30 ;  /* 0x0000cb000b1e7a24 */ /* 0x000fe800078e0a1e */
[----:B------:R-:W-:Y:S05]  /*13e50*/  IMAD.IADD R30, R30, 0x1, -R213 ;  /* 0x000000011e1e7824 */ /* 0x000fea00078e0ad5 */
[----:B------:R-:W-:Y:S02]  /*13e60*/  IADD3 R7, R30, c[0x0][0x32c], RZ ;  /* 0x0000cb001e077a10 */ /* 0x000fe40007ffe0ff */
[----:B------:R-:W-:Y:S02]  /*13e70*/  IMNMX R5, R5, R30, !PT ;  /* 0x0000001e05057217 */ /* 0x000fe40007800200 */
[----:B------:R-:W-:Y:S02]  /*13e80*/  IMNMX R4, R4, R7, PT ;  /* 0x0000000704047217 */ /* 0x000fe40003800200 */
.L_x_401:
[----:B------:R-:W-:Y:S01]  /*13e90*/  FMNMX.FTZ R7, R178, R3, !PT ;  /* 0x00000003b2077209 */ /* 0x000fe20007810000 */
[----:B------:R-:W-:Y:S01]  /*13ea0*/  LDSM.16.MT88.4 R28, [R197+0x100] ;  /* 0x00010000c51c783b */ /* 0x000fe20000004200 */
[C---:B------:R-:W-:Y:S02]  /*13eb0*/  ISETP.GT.AND P6, PT, R5.reuse, RZ, P0 ;  /* 0x000000ff0500720c */ /* 0x040fe400007c4270 */
[----:B------:R-:W-:Y:S02]  /*13ec0*/  FMNMX.FTZ R7, R10, R7, !PT ;  /* 0x000000070a077209 */ /* 0x000fe40007810000 */
[C---:B------:R-:W-:Y:S02]  /*13ed0*/  ISETP.GT.AND P5, PT, R5.reuse, 0x1, P0 ;  /* 0x000000010500780c */ /* 0x040fe400007a4270 */
[----:B------:R-:W-:Y:S02]  /*13ee0*/  FMNMX.FTZ R7, R6, R7, !PT ;  /* 0x0000000706077209 */ /* 0x000fe40007810000 */
        /* <DEDUP_REMOVED lines=67> */
[----:B------:R-:W-:Y:S01]  /*14320*/  FMNMX.FTZ R12, R149, R12, !PT ;  /* 0x0000000c950c7209 */ /* 0x000fe20007810000 */
[----:B------:R-:W-:Y:S01]  /*14330*/  LDSM.16.MT88.4 R20, [R198+0x100] ;  /* 0x00010000c614783b */ /* 0x000fe20000004200 */
[----:B------:R-:W-:Y:S02]  /*14340*/  ISETP.LT.OR P4, PT, R4, 0x39, P4 ;  /* 0x000000390400780c */ /* 0x000fe40002781670 */
[----:B------:R-:W-:Y:S02]  /*14350*/  ISETP.GT.AND P0, PT, R5, 0x39, P0 ;  /* 0x000000390500780c */ /* 0x000fe40000704270 */
[----:B------:R-:W-:Y:S02]  /*14360*/  FSEL R145, R26, -INF , !P4 ;  /* 0xff8000001a917808 */ /* 0x000fe40006000000 */
[----:B------:R-:W-:Y:S04]  /*14370*/  ISETP.LT.OR P0, PT, R4, 0x3a, P0 ;  /* 0x0000003a0400780c */ /* 0x000fe80000701670 */
[----:B------:R-:W-:Y:S02]  /*14380*/  FSEL R133, R25, -INF , !P0 ;  /* 0xff80000019857808 */ /* 0x000fe40004000000 */
[----:B-1----:R-:W-:Y:S02]  /*14390*/  FMNMX.FTZ R8, R7, R0, !PT ;  /* 0x0000000007087209 */ /* 0x002fe40007810000 */
[----:B------:R-:W-:Y:S02]  /*143a0*/  FMNMX.FTZ R0, R147, R12, !PT ;  /* 0x0000000c93007209 */ /* 0x000fe40007810000 */
[----:B------:R-:W-:Y:S02]  /*143b0*/  LDSM.16.MT88.4 R12, [R203+0x100] ;  /* 0x00010000cb0c783b */ /* 0x000fe40000004200 */
[----:B------:R-:W-:Y:S04]  /*143c0*/  FMNMX.FTZ R0, R145, R0, !PT ;  /* 0x0000000091007209 */ /* 0x000fe80007810000 */
[----:B------:R-:W-:Y:S02]  /*143d0*/  FMNMX.FTZ R7, R133, R0, !PT ;  /* 0x0000000085077209 */ /* 0x000fe40007810000 */
[----:B------:R-:W1:Y:S08]  /*143e0*/  SHFL.BFLY PT, R9, R8, 0x1, 0x1f ;  /* 0x0c201f0008097f89 */ /* 0x000e7000000e0000 */
[----:B------:R-:W2:Y:S01]  /*143f0*/  SHFL.BFLY PT, R4, R7, 0x2, 0x1f ;  /* 0x0c401f0007047f89 */ /* 0x000ea200000e0000 */
[----:B-1----:R-:W-:Y:S04]  /*14400*/  FMNMX.FTZ R0, R8, R9, !PT ;  /* 0x0000000908007209 */ /* 0x002fe80007810000 */
[C---:B------:R-:W-:Y:S01]  /*14410*/  FSETP.NEU.FTZ.AND P0, PT, R0.reuse, -INF , PT ;  /* 0xff8000000000780b */ /* 0x040fe20003f1d000 */
[C---:B------:R-:W-:Y:S01]  /*14420*/  FMUL.FTZ R151, R0.reuse, c[0x0][0x2d0] ;  /* 0x0000b40000977a20 */ /* 0x040fe20000410000 */
[----:B--2---:R-:W-:Y:S04]  /*14430*/  FMNMX.FTZ R5, R7, R4, !PT ;  /* 0x0000000407057209 */ /* 0x004fe80007810000 */
[----:B------:R-:W-:Y:S02]  /*14440*/  FSEL R151, R151, RZ, P0 ;  /* 0x000000ff97977208 */ /* 0x000fe40000000000 */
[----:B------:R-:W-:Y:S01]  /*14450*/  FSEL R4, R0, RZ, P0 ;  /* 0x000000ff00047208 */ /* 0x000fe20000000000 */
[----:B------:R-:W1:Y:S02]  /*14460*/  SHFL.BFLY PT, R132, R5, 0x1, 0x1f ;  /* 0x0c201f0005847f89 */ /* 0x000e6400000e0000 */
[----:B------:R-:W-:Y:S02]  /*14470*/  FFMA.FTZ R168, R178, c[0x0][0x2d0], -R151 ;  /* 0x0000b400b2a87a23 */ /* 0x000fe40000010897 */
[----:B------:R-:W-:Y:S02]  /*14480*/  FADD.FTZ R3, -R4, R3 ;  /* 0x0000000304037221 */ /* 0x000fe40000010100 */
[--C-:B------:R-:W-:Y:S02]  /*14490*/  FFMA.FTZ R135, R10, c[0x0][0x2d0], -R151.reuse ;  /* 0x0000b4000a877a23 */ /* 0x100fe40000010897 */
[--C-:B------:R-:W-:Y:S01]  /*144a0*/  FFMA.FTZ R134, R6, c[0x0][0x2d0], -R151.reuse ;  /* 0x0000b40006867a23 */ /* 0x100fe20000010897 */
[----:B------:R-:W-:Y:S01]  /*144b0*/  MUFU.EX2 R168, R168 ;  /* 0x000000a800a87308 */ /* 0x000fe20000000800 */
[--C-:B------:R-:W-:Y:S02]  /*144c0*/  FFMA.FTZ R169, R230, c[0x0][0x2d0], -R151.reuse ;  /* 0x0000b400e6a97a23 */ /* 0x100fe40000010897 */
[----:B------:R-:W-:Y:S02]  /*144d0*/  FMUL.FTZ R6, R3, c[0x0][0x2d0] ;  /* 0x0000b40003067a20 */ /* 0x000fe40000410000 */
[--C-:B------:R-:W-:Y:S02]  /*144e0*/  FFMA.FTZ R174, R164, c[0x0][0x2d0], -R151.reuse ;  /* 0x0000b400a4ae7a23 */ /* 0x100fe40000010897 */
[----:B------:R-:W-:Y:S01]  /*144f0*/  LDSM.16.MT88.4 R164, [R203+0x5900] ;  /* 0x00590000cba4783b */ /* 0x000fe20000004200 */
[--C-:B------:R-:W-:Y:S02]  /*14500*/  FFMA.FTZ R175, R162, c[0x0][0x2d0], -R151.reuse ;  /* 0x0000b400a2af7a23 */ /* 0x100fe40000010897 */
[----:B------:R-:W2:Y:S01]  /*14510*/  MUFU.EX2 R135, R135 ;  /* 0x0000008700877308 */ /* 0x000ea20000000800 */
[--C-:B------:R-:W-:Y:S02]  /*14520*/  FFMA.FTZ R176, R142, c[0x0][0x2d0], -R151.reuse ;  /* 0x0000b4008eb07a23 */ /* 0x100fe40000010897 */
[--C-:B------:R-:W-:Y:S01]  /*14530*/  FFMA.FTZ R229, R160, c[0x0][0x2d0], -R151.reuse ;  /* 0x0000b400a0e57a23 */ /* 0x100fe20000010897 */
[----:B-1----:R-:W-:Y:S01]  /*14540*/  FMNMX.FTZ R132, R5, R132, !PT ;  /* 0x0000008405847209 */ /* 0x002fe20007810000 */
[--C-:B------:R-:W-:Y:S02]  /*14550*/  FFMA.FTZ R232, R158, c[0x0][0x2d0], -R151.reuse ;  /* 0x0000b4009ee87a23 */ /* 0x100fe40000010897 */
[--C-:B------:R-:W-:Y:S01]  /*14560*/  FFMA.FTZ R231, R156, c[0x0][0x2d0], -R151.reuse ;  /* 0x0000b4009ce77a23 */ /* 0x100fe20000010897 */
[C---:B------:R-:W-:Y:S01]  /*14570*/  FSETP.NEU.FTZ.AND P0, PT, R132.reuse, -INF , PT ;  /* 0xff8000008400780b */ /* 0x040fe20003f1d000 */
[----:B------:R-:W-:Y:S01]  /*14580*/  FMUL.FTZ R144, R132, c[0x0][0x2d0] ;  /* 0x0000b40084907a20 */ /* 0x000fe20000410000 */
[----:B------:R-:W-:Y:S01]  /*14590*/  MUFU.EX2 R134, R134 ;  /* 0x0000008600867308 */ /* 0x000fe20000000800 */
[--C-:B------:R-:W-:Y:S01]  /*145a0*/  FFMA.FTZ R234, R154, c[0x0][0x2d0], -R151.reuse ;  /* 0x0000b4009aea7a23 */ /* 0x100fe20000010897 */
[----:B------:R-:W-:Y:S01]  /*145b0*/  FSEL R5, R132, RZ, P0 ;  /* 0x000000ff84057208 */ /* 0x000fe20000000000 */
[--C-:B------:R-:W-:Y:S01]  /*145c0*/  FFMA.FTZ R237, R152, c[0x0][0x2d0], -R151.reuse ;  /* 0x0000b40098ed7a23 */ /* 0x100fe20000010897 */
[----:B------:R-:W-:Y:S01]  /*145d0*/  FSEL R144, R144, RZ, P0 ;  /* 0x000000ff90907208 */ /* 0x000fe20000000000 */
[--C-:B------:R-:W-:Y:S01]  /*145e0*/  FFMA.FTZ R240, R150, c[0x0][0x2d0], -R151.reuse ;  /* 0x0000b40096f07a23 */ /* 0x100fe20000010897 */
[----:B------:R-:W-:Y:S01]  /*145f0*/  ISETP.GT.AND P0, PT, R228, UR5, PT ;  /* 0x00000005e4007c0c */ /* 0x000fe2000bf04270 */
[----:B------:R-:W-:Y:S02]  /*14600*/  FADD.FTZ R5, -R5, R2 ;  /* 0x0000000205057221 */ /* 0x000fe40000010100 */
[--C-:B------:R-:W-:Y:S01]  /*14610*/  FFMA.FTZ R173, R19, c[0x0][0x2d0], -R144.reuse ;  /* 0x0000b40013ad7a23 */ /* 0x100fe20000010890 */
[----:B------:R-:W1:Y:S01]  /*14620*/  MUFU.EX2 R169, R169 ;  /* 0x000000a900a97308 */ /* 0x000e620000000800 */
[--C-:B------:R-:W-:Y:S02]  /*14630*/  FFMA.FTZ R172, R11, c[0x0][0x2d0], -R144.reuse ;  /* 0x0000b4000bac7a23 */ /* 0x100fe40000010890 */
[--C-:B------:R-:W-:Y:S01]  /*14640*/  FFMA.FTZ R171, R177, c[0x0][0x2d0], -R144.reuse ;  /* 0x0000b400b1ab7a23 */ /* 0x100fe20000010890 */
[----:B--2---:R-:W-:Y:S01]  /*14650*/  F2FP.PACK_AB R136, R135, R168 ;  /* 0x000000a88788723e */ /* 0x004fe200000000ff */
[--C-:B------:R-:W-:Y:S02]  /*14660*/  FFMA.FTZ R170, R179, c[0x0][0x2d0], -R144.reuse ;  /* 0x0000b400b3aa7a23 */ /* 0x100fe40000010890 */
[----:B------:R-:W-:Y:S02]  /*14670*/  FMUL.FTZ R2, R5, c[0x0][0x2d0] ;  /* 0x0000b40005027a20 */ /* 0x000fe40000410000 */
[--C-:B------:R-:W-:Y:S01]  /*14680*/  FFMA.FTZ R177, R140, c[0x0][0x2d0], -R151.reuse ;  /* 0x0000b4008cb17a23 */ /* 0x100fe20000010897 */
[----:B------:R-:W2:Y:S01]  /*14690*/  MUFU.EX2 R3, R6 ;  /* 0x0000000600037308 */ /* 0x000ea20000000800 */
[--C-:B------:R-:W-:Y:S02]  /*146a0*/  FFMA.FTZ R178, R163, c[0x0][0x2d0], -R144.reuse ;  /* 0x0000b400a3b27a23 */ /* 0x100fe40000010890 */
[--C-:B------:R-:W-:Y:S02]  /*146b0*/  FFMA.FTZ R179, R161, c[0x0][0x2d0], -R144.reuse ;  /* 0x0000b400a1b37a23 */ /* 0x100fe40000010890 */
[----:B------:R-:W-:Y:S01]  /*146c0*/  LDSM.16.MT88.4 R160, [R196+0x3900] ;  /* 0x00390000c4a0783b */ /* 0x000fe20000004200 */
[--C-:B------:R-:W-:Y:S02]  /*146d0*/  FFMA.FTZ R181, R143, c[0x0][0x2d0], -R144.reuse ;  /* 0x0000b4008fb57a23 */ /* 0x100fe40000010890 */
[--C-:B------:R-:W-:Y:S02]  /*146e0*/  FFMA.FTZ R230, R141, c[0x0][0x2d0], -R144.reuse ;  /* 0x0000b4008de67a23 */ /* 0x100fe40000010890 */
[----:B------:R-:W-:Y:S01]  /*146f0*/  MUFU.EX2 R173, R173 ;  /* 0x000000ad00ad7308 */ /* 0x000fe20000000800 */
[--C-:B------:R-:W-:Y:S02]  /*14700*/  FFMA.FTZ R233, R159, c[0x0][0x2d0], -R144.reuse ;  /* 0x0000b4009fe97a23 */ /* 0x100fe40000010890 */
[----:B------:R-:W-:Y:S01]  /*14710*/  LDSM.16.MT88.4 R140, [R197+0x2900] ;  /* 0x00290000c58c783b */ /* 0x000fe20000004200 */
[----:B-1----:R-:W-:Y:S01]  /*14720*/  F2FP.PACK_AB R138, R169, R134 ;  /* 0x00000086a98a723e */ /* 0x002fe200000000ff */
[--C-:B------:R-:W-:Y:S02]  /*14730*/  FFMA.FTZ R236, R157, c[0x0][0x2d0], -R144.reuse ;  /* 0x0000b4009dec7a23 */ /* 0x100fe40000010890 */
[--C-:B------:R-:W-:Y:S02]  /*14740*/  FFMA.FTZ R235, R155, c[0x0][0x2d0], -R144.reuse ;  /* 0x0000b4009beb7a23 */ /* 0x100fe40000010890 */
[--C-:B------:R-:W-:Y:S01]  /*14750*/  FFMA.FTZ R238, R153, c[0x0][0x2d0], -R144.reuse ;  /* 0x0000b40099ee7a23 */ /* 0x100fe20000010890 */
[----:B------:R-:W1:Y:S01]  /*14760*/  MUFU.EX2 R172, R172 ;  /* 0x000000ac00ac7308 */ /* 0x000e620000000800 */
[----:B------:R-:W-:Y:S01]  /*14770*/  LDSM.16.MT88.4 R152, [R198+0x3900] ;  /* 0x00390000c698783b */ /* 0x000fe20000004200 */
[--C-:B------:R-:W-:Y:S02]  /*14780*/  FFMA.FTZ R239, R148, c[0x0][0x2d0], -R151.reuse ;  /* 0x0000b40094ef7a23 */ /* 0x100fe40000010897 */
[C---:B--2---:R-:W-:Y:S02]  /*14790*/  FMUL.FTZ R4, R3.reuse, R128 ;  /* 0x0000008003047220 */ /* 0x044fe40000410000 */
[C---:B------:R-:W-:Y:S02]  /*147a0*/  FMUL.FTZ R5, R3.reuse, R129 ;  /* 0x0000008103057220 */ /* 0x040fe40000410000 */
[C---:B------:R-:W-:Y:S01]  /*147b0*/  FMUL.FTZ R8, R3.reuse, R124 ;  /* 0x0000007c03087220 */ /* 0x040fe20000410000 */
[----:B------:R-:W-:Y:S01]  /*147c0*/  LDSM.16.MT88.4 R156, [R197+0x3900] ;  /* 0x00390000c59c783b */ /* 0x000fe20000004200 */
        /* <DEDUP_REMOVED lines=11> */
[--C-:B------:R-:W-:Y:S02]  /*14880*/  FFMA.FTZ R244, R147, c[0x0][0x2d0], -R144.reuse ;  /* 0x0000b40093f47a23 */ /* 0x100fe40000010890 */
[--C-:B------:R-:W-:Y:S01]  /*14890*/  FFMA.FTZ R243, R145, c[0x0][0x2d0], -R144.reuse ;  /* 0x0000b40091f37a23 */ /* 0x100fe20000010890 */
[----:B------:R-:W1:Y:S01]  /*148a0*/  MUFU.EX2 R2, R2 ;  /* 0x0000000200027308 */ /* 0x000e620000000800 */
[----:B------:R-:W-:Y:S02]  /*148b0*/  FFMA.FTZ R151, R146, c[0x0][0x2d0], -R151 ;  /* 0x0000b40092977a23 */ /* 0x000fe40000010897 */
[----:B------:R-:W-:Y:S02]  /*148c0*/  FFMA.FTZ R144, R133, c[0x0][0x2d0], -R144 ;  /* 0x0000b40085907a23 */ /* 0x000fe40000010890 */
[C---:B------:R-:W-:Y:S02]  /*148d0*/  FMUL.FTZ R36, R3.reuse, R36 ;  /* 0x0000002403247220 */ /* 0x040fe40000410000 */
[C---:B------:R-:W-:Y:S02]  /*148e0*/  FMUL.FTZ R37, R3.reuse, R37 ;  /* 0x0000002503257220 */ /* 0x040fe40000410000 */
        /* <DEDUP_REMOVED lines=125> */
[----:B------:R-:W-:Y:S02]  /*150c0*/  FMUL.FTZ R85, R3, R85 ;  /* 0x0000005503557220 */ /* 0x000fe40000410000 */
[C---:B------:R-:W-:Y:S01]  /*150d0*/  FMUL.FTZ R86, R2.reuse, R86 ;  /* 0x0000005602567220 */ /* 0x040fe20000410000 */
[----:B------:R-:W-:Y:S01]  /*150e0*/  F2FP.PACK_AB R100, R175, R174 ;  /* 0x000000aeaf64723e */ /* 0x000fe200000000ff */
[C---:B------:R-:W-:Y:S01]  /*150f0*/  HMMA.16816.F32 R80, R136.reuse, R102, R80 ;  /* 0x000000668850723c */ /* 0x040fe20000001850 */
[----:B------:R-:W-:Y:S03]  /*15100*/  MUFU.EX2 R239, R239 ;  /* 0x000000ef00ef7308 */ /* 0x000fe60000000800 */
[----:B------:R-:W-:Y:S01]  /*15110*/  FMUL.FTZ R87, R2, R87 ;  /* 0x0000005702577220 */ /* 0x000fe20000410000 */
[----:B----4-:R-:W-:Y:S01]  /*15120*/  F2FP.PACK_AB R101, R179, R178 ;  /* 0x000000b2b365723e */ /* 0x010fe200000000ff */
[----:B------:R-:W-:Y:S01]  /*15130*/  FMUL.FTZ R88, R3, R88 ;  /* 0x0000005803587220 */ /* 0x000fe20000410000 */
[----:B------:R-:W-:Y:S01]  /*15140*/  F2FP.PACK_AB R102, R177, R176 ;  /* 0x000000b0b166723e */ /* 0x000fe200000000ff */
[C---:B------:R-:W-:Y:S01]  /*15150*/  FMUL.FTZ R89, R3.reuse, R89 ;  /* 0x0000005903597220 */ /* 0x040fe20000410000 */
[----:B-----5:R-:W-:Y:S02]  /*15160*/  F2FP.PACK_AB R103, R230, R181 ;  /* 0x000000b5e667723e */ /* 0x020fe400000000ff */
[C---:B--2---:R-:W-:Y:S01]  /*15170*/  HMMA.16816.F32 R84, R136.reuse, R108, R84 ;  /* 0x0000006c8854723c */ /* 0x044fe20000001854 */
[----:B------:R-:W-:Y:S02]  /*15180*/  MUFU.EX2 R241, R241 ;  /* 0x000000f100f17308 */ /* 0x000fe40000000800 */
[C---:B------:R-:W-:Y:S02]  /*15190*/  FMUL.FTZ R90, R2.reuse, R90 ;  /* 0x0000005a025a7220 */ /* 0x040fe40000410000 */
[C---:B------:R-:W-:Y:S02]  /*151a0*/  FMUL.FTZ R91, R2.reuse, R91 ;  /* 0x0000005b025b7220 */ /* 0x040fe40000410000 */
[C---:B------:R-:W-:Y:S02]  /*151b0*/  FMUL.FTZ R92, R3.reuse, R92 ;  /* 0x0000005c035c7220 */ /* 0x040fe40000410000 */
[C---:B------:R-:W-:Y:S02]  /*151c0*/  FMUL.FTZ R93, R3.reuse, R93 ;  /* 0x0000005d035d7220 */ /* 0x040fe40000410000 */
[----:B------:R-:W1:Y:S01]  /*151d0*/  MUFU.EX2 R244, R244 ;  /* 0x000000f400f47308 */ /* 0x000e620000000800 */
[C---:B------:R-:W-:Y:S01]  /*151e0*/  HMMA.16816.F32 R88, R136.reuse, R110, R88 ;  /* 0x0000006e8858723c */ /* 0x040fe20000001858 */
[----:B------:R-:W2:Y:S02]  /*151f0*/  LDSM.16.MT88.4 R108, [R197+0x900] ;  /* 0x00090000c56c783b */ /* 0x000ea40000004200 */
[C---:B------:R-:W-:Y:S02]  /*15200*/  FMUL.FTZ R94, R2.reuse, R94 ;  /* 0x0000005e025e7220 */ /* 0x040fe40000410000 */
[C---:B------:R-:W-:Y:S02]  /*15210*/  FMUL.FTZ R95, R2.reuse, R95 ;  /* 0x0000005f025f7220 */ /* 0x040fe40000410000 */
[C---:B------:R-:W-:Y:S02]  /*15220*/  FMUL.FTZ R96, R3.reuse, R96 ;  /* 0x0000006003607220 */ /* 0x040fe40000410000 */
[C---:B------:R-:W-:Y:S01]  /*15230*/  FMUL.FTZ R97, R3.reuse, R97 ;  /* 0x0000006103617220 */ /* 0x040fe20000410000 */
[----:B------:R-:W4:Y:S02]  /*15240*/  MUFU.EX2 R243, R243 ;  /* 0x000000f300f37308 */ /* 0x000f240000000800 */
        /* <DEDUP_REMOVED lines=131> */
[----:B------:R-:W-:Y:S01]  /*15a80*/  FADD.FTZ R230, R230, R181 ;  /* 0x000000b5e6e67221 */ /* 0x000fe20000010000 */
[----:B------:R-:W-:Y:S03]  /*15a90*/  IADD3 R181, R228, -0x1, RZ ;  /* 0xffffffffe4b57810 */ /* 0x000fe60007ffe0ff */
[----:B------:R-:W-:Y:S01]  /*15aa0*/  FADD.FTZ R233, R233, R230 ;  /* 0x000000e6e9e97221 */ /* 0x000fe20000010000 */
[----:B------:R-:W-:Y:S04]  /*15ab0*/  HMMA.16816.F32 R96, R136, R14, R96 ;  /* 0x0000000e8860723c */ /* 0x000fe80000001860 */
[----:B------:R-:W-:Y:S01]  /*15ac0*/  FADD.FTZ R236, R236, R233 ;  /* 0x000000e9ecec7221 */ /* 0x000fe20000010000 */
[----:B------:R-:W-:Y:S03]  /*15ad0*/  MOV R228, R181 ;  /* 0x000000b500e47202 */ /* 0x000fe60000000f00 */
[----:B------:R-:W-:Y:S04]  /*15ae0*/  FADD.FTZ R235, R235, R236 ;  /* 0x000000ecebeb7221 */ /* 0x000fe80000010000 */
[----:B------:R-:W-:Y:S04]  /*15af0*/  FADD.FTZ R238, R238, R235 ;  /* 0x000000ebeeee7221 */ /* 0x000fe80000010000 */
[----:B------:R-:W-:Y:S04]  /*15b00*/  FADD.FTZ R241, R241, R238 ;  /* 0x000000eef1f17221 */ /* 0x000fe80000010000 */
[----:B------:R-:W-:Y:S04]  /*15b10*/  FADD.FTZ R244, R244, R241 ;  /* 0x000000f1f4f47221 */ /* 0x000fe80000010000 */
[----:B------:R-:W-:Y:S04]  /*15b20*/  FADD.FTZ R219, R243, R244 ;  /* 0x000000f4f3db7221 */ /* 0x000fe80000010000 */
[----:B------:R-:W-:Y:S01]  /*15b30*/  FADD.FTZ R219, R246, R219 ;  /* 0x000000dbf6db7221 */ /* 0x000fe20000010000 */
[----:B------:R-:W-:-:S05]  /*15b40*/  @P0 BRA `(.L_x_405) ;  /* 0xffffc84000000947 */ /* 0x000fca000383ffff */
.L_x_396:
        /* <DEDUP_REMOVED lines=23> */
.L_x_407:
[----:B------:R-:W-:Y:S02]  /*15cc0*/  ULDC UR4, c[0x0][0x32c] ;  /* 0x0000cb0000047ab9 */ /* 0x000fe40000000800 */
[----:B------:R-:W-:-:S03]  /*15cd0*/  UISETP.NE.AND UP0, UPT, UR4, 0x1, UPT ;  /* 0x000000010400788c */ /* 0x000fc6000bf05270 */
[----:B------:R-:W-:Y:S02]  /*15ce0*/  ULDC.64 UR4, c[0x0][0x330] ;  /* 0x0000cc0000047ab9 */ /* 0x000fe40000000a00 */
[----:B------:R-:W-:-:S07]  /*15cf0*/  UIMAD.WIDE.U32 UR16, UR10, UR4, URZ ;  /* 0x000000040a1072a5 */ /* 0x000fce000f8e003f */
[----:B------:R-:W-:Y:S02]  /*15d00*/  @UP0 UMOV UR13, UR17 ;  /* 0x00000011000d0c82 */ /* 0x000fe40008000000 */
[----:B------:R-:W-:Y:S02]  /*15d10*/  @UP0 USHF.R.U32.HI UR10, URZ, UR5, UR13 ;  /* 0x000000053f0a0299 */ /* 0x000fe4000801160d */
.L_x_408:
[----:B------:R-:W-:Y:S02]  /*15d20*/  ULDC UR4, c[0x0][0x32c] ;  /* 0x0000cb0000047ab9 */ /* 0x000fe40000000800 */
[----:B------:R-:W-:-:S04]  /*15d30*/  UIMAD UR4, UR10, UR4, URZ ;  /* 0x000000040a0472a4 */ /* 0x000fc8000f8e023f */
[----:B------:R-:W-:-:S04]  /*15d40*/  UISETP.LT.AND UP0, UPT, UR9, UR4, UPT ;  /* 0x000000040900728c */ /* 0x000fc8000bf01270 */
[----:B------:R-:W-:-:S04]  /*15d50*/  USEL UR9, UR9, UR4, !UP0 ;  /* 0x0000000409097287 */ /* 0x000fc8000c000000 */
.L_x_406:
[----:B------:R-:W-:-:S04]  /*15d60*/  UIADD3 UR9, UR9, 0x3f, URZ ;  /* 0x0000003f09097890 */ /* 0x000fc8000fffe03f */
[----:B------:R-:W-:-:S04]  /*15d70*/  USHF.R.S32.HI UR4, URZ, 0x1f, UR9 ;  /* 0x0000001f3f047899 */ /* 0x000fc80008011409 */
[----:B------:R-:W-:-:S04]  /*15d80*/  ULEA.HI UR4, UR4, UR9, URZ, 0x6 ;  /* 0x0000000904047291 */ /* 0x000fc8000f8f303f */
[----:B------:R-:W-:-:S04]  /*15d90*/  USHF.R.S32.HI UR4, URZ, 0x6, UR4 ;  /* 0x000000063f047899 */ /* 0x000fc80008011404 */
[----:B------:R-:W-:-:S04]  /*15da0*/  UISETP.LT.AND UP0, UPT, UR8, UR4, UPT ;  /* 0x000000040800728c */ /* 0x000fc8000bf01270 */
[----:B------:R-:W-:-:S06]  /*15db0*/  USEL UR4, UR8, UR4, !UP0 ;  /* 0x0000000408047287 */ /* 0x000fcc000c000000 */
[----:B------:R-:W-:-:S13]  /*15dc0*/  ISETP.GE.AND P0, PT, R181, UR4, PT ;  /* 0x00000004b5007c0c */ /* 0x000fda000bf06270 */
[----:B------:R-:W-:Y:S05]  /*15dd0*/  @!P0 BRA `(.L_x_409) ;  /* 0x00002dd000008947 */ /* 0x000fea0003800000 */
[----:B------:R-:W-:Y:S01]  /*15de0*/  IADD3 RZ, P6, R208, 0x40, RZ ;  /* 0x00000040d0ff7810 */ /* 0x000fe20007fde0ff */
[----:B------:R-:W-:Y:S01]  /*15df0*/  IMAD.MOV.U32 R135, RZ, RZ, R132 ;  /* 0x000000ffff877224 */ /* 0x000fe200078e0084 */
[C---:B------:R-:W-:Y:S01]  /*15e00*/  IADD3 RZ, P4, R210.reuse, 0x40, RZ ;  /* 0x00000040d2ff7810 */ /* 0x040fe20007f9e0ff */
[----:B------:R-:W-:Y:S01]  /*15e10*/  IMAD.MOV.U32 R3, RZ, RZ, R0 ;  /* 0x000000ffff037224 */ /* 0x000fe200078e0000 */
[----:B------:R-:W-:Y:S01]  /*15e20*/  IADD3 RZ, P0, R210, 0x80, RZ ;  /* 0x00000080d2ff7810 */ /* 0x000fe20007f1e0ff */
[----:B------:R-:W-:Y:S01]  /*15e30*/  IMAD.MOV.U32 R230, RZ, RZ, R181 ;  /* 0x000000ffffe67224 */ /* 0x000fe200078e00b5 */
[C---:B------:R-:W-:Y:S01]  /*15e40*/  IADD3 RZ, P5, R208.reuse, 0x80, RZ ;  /* 0x00000080d0ff7810 */ /* 0x040fe20007fbe0ff */
[----:B------:R-:W-:Y:S01]  /*15e50*/  IMAD.X R229, RZ, RZ, R215, P6 ;  /* 0x000000ffffe57224 */ /* 0x000fe200030e06d7 */
[C---:B------:R-:W-:Y:S01]  /*15e60*/  IADD3 R223, R208.reuse, 0x40, RZ ;  /* 0x00000040d0df7810 */ /* 0x040fe20007ffe0ff */
[--C-:B------:R-:W-:Y:S01]  /*15e70*/  IMAD.X R227, RZ, RZ, R217.reuse, P4 ;  /* 0x000000ffffe37224 */ /* 0x100fe200020e06d9 */
[----:B------:R-:W-:Y:S01]  /*15e80*/  IADD3.X R228, RZ, R215, RZ, P5, !PT ;  /* 0x000000d7ffe47210 */ /* 0x000fe20002ffe4ff */
[----:B------:R-:W-:Y:S01]  /*15e90*/  IMAD.X R226, RZ, RZ, R217, P0 ;  /* 0x000000ffffe27224 */ /* 0x000fe200000e06d9 */
[----:B------:R-:W-:Y:S01]  /*15ea0*/  IADD3 R222, R208, 0x80, RZ ;  /* 0x00000080d0de7810 */ /* 0x000fe20007ffe0ff */
[----:B------:R-:W-:Y:S01]  /*15eb0*/  IMAD.MOV.U32 R224, RZ, RZ, c[0x0][0x20c] ;  /* 0x00008300ffe07624 */ /* 0x000fe200078e00ff */
[----:B------:R-:W-:-:S02]  /*15ec0*/  IADD3 R221, R210, 0x40, RZ ;  /* 0x00000040d2dd7810 */ /* 0x000fc40007ffe0ff */
[----:B------:R-:W-:Y:S02]  /*15ed0*/  IADD3 R220, R210, 0x80, RZ ;  /* 0x00000080d2dc7810 */ /* 0x000fe40007ffe0ff */
[----:B------:R-:W-:Y:S02]  /*15ee0*/  MOV R225, c[0x0][0x208] ;  /* 0x0000820000e17a02 */ /* 0x000fe40000000f00 */
.L_x_410:
[C---:B------:R-:W-:Y:S01]  /*15ef0*/  ISETP.LT.AND P6, PT, R230.reuse, UR8, PT ;  /* 0x00000008e6007c0c */ /* 0x040fe2000bfc1270 */
[----:B------:R-:W-:Y:S04]  /*15f00*/  DEPBAR.LE SB0, 0x0 ;  /* 0x000080000000791a */ /* 0x000fe80000000000 */
[----:B------:R-:W-:Y:S08]  /*15f10*/  BAR.SYNC.DEFER_BLOCKING 0x0 ;  /* 0x0000000000007b1d */ /* 0x000ff00000010000 */
[----:B------:R-:W-:Y:S01]  /*15f20*/  @!P6 SHF.R.S32.HI R15, RZ, 0x1f, R230 ;  /* 0x0000001fff0fe819 */ /* 0x000fe200000114e6 */
[----:B------:R-:W-:Y:S04]  /*15f30*/  @!P6 IMAD.WIDE.U32 R4, R230, c[0x0][0x208], RZ ;  /* 0x00008200e604ea25 */ /* 0x000fe800078e00ff */
[----:B------:R-:W-:Y:S01]  /*15f40*/  @!P6 IMAD R15, R15, c[0x0][0x208], RZ ;  /* 0x000082000f0fea24 */ /* 0x000fe200078e02ff */
[----:B------:R-:W-:Y:S03]  /*15f50*/  @!P6 SHF.L.U32 R13, R4, 0x6, RZ ;  /* 0x00000006040de819 */ /* 0x000fe600000006ff */
[----:B------:R-:W-:Y:S01]  /*15f60*/  @!P6 IMAD R15, R230, c[0x0][0x20c], R15 ;  /* 0x00008300e60fea24 */ /* 0x000fe200078e020f */
[C---:B------:R-:W-:Y:S02]  /*15f70*/  @!P6 IADD3 R17, P0, R13.reuse, R222, RZ ;  /* 0x000000de0d11e210 */ /* 0x040fe40007f1e0ff */
[----:B------:R-:W-:Y:S02]  /*15f80*/  @!P6 IADD3 R7, P4, R13, R223, RZ ;  /* 0x000000df0d07e210 */ /* 0x000fe40007f9e0ff */
[----:B------:R-:W-:Y:S01]  /*15f90*/  @!P6 IADD3 R15, R5, R15, RZ ;  /* 0x0000000f050fe210 */ /* 0x000fe20007ffe0ff */
[----:B------:R-:W-:Y:S01]  /*15fa0*/  LDSM.16.M88.4 R32, [R206+0xc100] ;  /* 0x00c10000ce20783b */ /* 0x000fe20000000200 */
[----:B------:R-:W-:Y:S02]  /*15fb0*/  @!P6 IADD3 R5, P5, R13, R208, RZ ;  /* 0x000000d00d05e210 */ /* 0x000fe40007fbe0ff */
[----:B------:R-:W-:Y:S04]  /*15fc0*/  @!P6 SHF.L.U64.HI R15, R4, 0x6, R15 ;  /* 0x00000006040fe819 */ /* 0x000fe8000001020f */
[----:B------:R-:W-:Y:S01]  /*15fd0*/  @!P6 IADD3.X R4, R15, R228, RZ, P0, !PT ;  /* 0x000000e40f04e210 */ /* 0x000fe200007fe4ff */
[----:B------:R-:W1:Y:S01]  /*15fe0*/  LDSM.16.M88.4 R8, [R205+0x6100] ;  /* 0x00610000cd08783b */ /* 0x000e620000000200 */
[----:B------:R-:W-:Y:S02]  /*15ff0*/  @!P6 LEA R28, P0, R17, c[0x0][0x1f8], 0x1 ;  /* 0x00007e00111cea11 */ /* 0x000fe400078008ff */
[----:B------:R-:W-:Y:S02]  /*16000*/  @!P6 IADD3.X R0, R15, R215, RZ, P5, !PT ;  /* 0x000000d70f00e210 */ /* 0x000fe40002ffe4ff */
[----:B------:R-:W-:Y:S02]  /*16010*/  @!P6 LEA.HI.X R29, R17, c[0x0][0x1fc], R4, 0x1, P0 ;  /* 0x00007f00111dea11 */ /* 0x000fe400000f0c04 */
[----:B------:R-:W-:Y:S01]  /*16020*/  @!P6 LEA R22, P5, R5, c[0x0][0x1f8], 0x1 ;  /* 0x00007e000516ea11 */ /* 0x000fe200078a08ff */
[----:B------:R-:W2:Y:S01]  /*16030*/  LDSM.16.M88.4 R16, [R205+0x6900] ;  /* 0x00690000cd10783b */ /* 0x000ea20000000200 */
[----:B------:R-:W-:Y:S02]  /*16040*/  @!P6 IADD3.X R2, R15, R229, RZ, P4, !PT ;  /* 0x000000e50f02e210 */ /* 0x000fe400027fe4ff */
[----:B------:R-:W-:Y:S02]  /*16050*/  @!P6 LEA R20, P4, R7, c[0x0][0x1f8], 0x1 ;  /* 0x00007e000714ea11 */ /* 0x000fe400078808ff */
[----:B------:R-:W-:Y:S02]  /*16060*/  @!P6 LEA R13, P0, R225, R13, 0x5 ;  /* 0x0000000de10de211 */ /* 0x000fe400078028ff */
[----:B------:R-:W-:Y:S01]  /*16070*/  @!P6 LEA.HI.X R23, R5, c[0x0][0x1fc], R0, 0x1, P5 ;  /* 0x00007f000517ea11 */ /* 0x000fe200028f0c00 */
[----:B------:R-:W3:Y:S01]  /*16080*/  LDSM.16.M88.4 R24, [R205+0x7100] ;  /* 0x00710000cd18783b */ /* 0x000ee20000000200 */
[----:B------:R-:W-:Y:S02]  /*16090*/  @!P6 LEA.HI.X R21, R7, c[0x0][0x1fc], R2, 0x1, P4 ;  /* 0x00007f000715ea11 */ /* 0x000fe400020f0c02 */
[----:B------:R-:W-:Y:S02]  /*160a0*/  @!P6 IADD3 R5, P5, R13, R208, RZ ;  /* 0x000000d00d05e210 */ /* 0x000fe40007fbe0ff */
[----:B------:R-:W-:Y:S02]  /*160b0*/  @!P6 LEA.HI.X R15, R225, R15, R224, 0x5, P0 ;  /* 0x0000000fe10fe211 */ /* 0x000fe400000f2ce0 */
[C---:B------:R-:W-:Y:S01]  /*160c0*/  @!P6 IADD3 R7, P4, R13.reuse, R223, RZ ;  /* 0x000000df0d07e210 */ /* 0x040fe20007f9e0ff */
[----:B------:R-:W4:Y:S01]  /*160d0*/  LDSM.16.M88.4 R136, [R205+0x7900] ;  /* 0x00790000cd88783b */ /* 0x000f220000000200 */
[----:B------:R-:W-:Y:S02]  /*160e0*/  @!P6 IADD3 R13, P0, R13, R222, RZ ;  /* 0x000000de0d0de210 */ /* 0x000fe40007f1e0ff */
[----:B------:R-:W-:Y:S02]  /*160f0*/  @!P6 IADD3.X R0, R15, R215, RZ, P5, !PT ;  /* 0x000000d70f00e210 */ /* 0x000fe40002ffe4ff */
[----:B------:R-:W-:Y:S02]  /*16100*/  @!P6 LEA R170, P5, R5, c[0x0][0x1f8], 0x1 ;  /* 0x00007e0005aaea11 */ /* 0x000fe400078a08ff */
[----:B------:R-:W-:Y:S01]  /*16110*/  @!P6 IADD3.X R2, R15, R229, RZ, P4, !PT ;  /* 0x000000e50f02e210 */ /* 0x000fe200027fe4ff */
[----:B------:R-:W-:Y:S01]  /*16120*/  LDSM.16.M88.4 R140, [R202+0xc100] ;  /* 0x00c10000ca8c783b */ /* 0x000fe20000000200 */
[----:B------:R-:W-:Y:S02]  /*16130*/  @!P6 LEA R168, P4, R7, c[0x0][0x1f8], 0x1 ;  /* 0x00007e0007a8ea11 */ /* 0x000fe400078808ff */
[----:B------:R-:W-:Y:S02]  /*16140*/  @!P6 IADD3.X R4, R15, R228, RZ, P0, !PT ;  /* 0x000000e40f04e210 */ /* 0x000fe400007fe4ff */
[----:B------:R-:W-:Y:S02]  /*16150*/  @!P6 LEA R132, P0, R13, c[0x0][0x1f8], 0x1 ;  /* 0x00007e000d84ea11 */ /* 0x000fe400078008ff */
[----:B------:R-:W-:Y:S01]  /*16160*/  @!P6 LEA.HI.X R171, R5, c[0x0][0x1fc], R0, 0x1, P5 ;  /* 0x00007f0005abea11 */ /* 0x000fe200028f0c00 */
[----:B------:R-:W5:Y:S01]  /*16170*/  LDSM.16.M88.4 R144, [R204] ;  /* 0x00000000cc90783b */ /* 0x000f620000000200 */
[----:B------:R-:W-:Y:S02]  /*16180*/  @!P6 LEA.HI.X R169, R7, c[0x0][0x1fc], R2, 0x1, P4 ;  /* 0x00007f0007a9ea11 */ /* 0x000fe400020f0c02 */
[----:B------:R-:W-:Y:S02]  /*16190*/  @!P6 LEA.HI.X R133, R13, c[0x0][0x1fc], R4, 0x1, P0 ;  /* 0x00007f000d85ea11 */ /* 0x000fe400000f0c04 */
[C---:B-1----:R-:W-:Y:S03]  /*161a0*/  HMMA.16816.F32 R4, R32.reuse, R8, RZ ;  /* 0x000000082004723c */ /* 0x042fe600000018ff */
[----:B------:R-:W1:Y:S05]  /*161b0*/  LDSM.16.M88.4 R148, [R195] ;  /* 0x00000000c394783b */ /* 0x000e6a0000000200 */
[C---:B------:R-:W-:Y:S03]  /*161c0*/  HMMA.16816.F32 R8, R32.reuse, R10, RZ ;  /* 0x0000000a2008723c */ /* 0x040fe600000018ff */
[----:B------:R-:W1:Y:S05]  /*161d0*/  LDSM.16.M88.4 R152, [R194] ;  /* 0x00000000c298783b */ /* 0x000e6a0000000200 */
[C---:B--2---:R-:W-:Y:S03]  /*161e0*/  HMMA.16816.F32 R12, R32.reuse, R16, RZ ;  /* 0x00000010200c723c */ /* 0x044fe600000018ff */
        /* <DEDUP_REMOVED lines=12> */
[C---:B------:R-:W-:Y:S01]  /*162b0*/  ISETP.GT.AND P6, PT, R230.reuse, UR8, PT ;  /* 0x00000008e6007c0c */ /* 0x040fe2000bfc4270 */
        /* <DEDUP_REMOVED lines=115> */
[----:B------:R-:W1:Y:S06]  /*169f0*/  LDSM.16.M88.4 R168, [R199+0x14100] ;  /* 0x01410000c7a8783b */ /* 0x000e6c0000000200 */
[----:B------:R-:W-:Y:S01]  /*16a00*/  IADD3 R181, R230, -0x1, RZ ;  /* 0xffffffffe6b57810 */ /* 0x000fe20007ffe0ff */
        /* <DEDUP_REMOVED lines=49> */
[----:B-1----:R-:W-:Y:S02]  /*16d20*/  FMNMX.FTZ R5, R174, R3, !PT ;  /* 0x00000003ae057209 */ /* 0x002fe40007810000 */
[----:B------:R-:W-:Y:S09]  /*16d30*/  @P6 SHF.R.S32.HI R6, RZ, 0x1f, R181 ;  /* 0x0000001fff066819 */ /* 0x000ff200000114b5 */
[----:B------:R-:W-:Y:S02]  /*16d40*/  FMUL.FTZ R22, R22, c[0x0][0x320] ;  /* 0x0000c80016167a20 */ /* 0x000fe40000410000 */
[----:B------:R-:W-:Y:S02]  /*16d50*/  FMUL.FTZ R23, R23, c[0x0][0x320] ;  /* 0x0000c80017177a20 */ /* 0x000fe40000410000 */
[----:B------:R-:W-:Y:S02]  /*16d60*/  FMUL.FTZ R20, R20, c[0x0][0x320] ;  /* 0x0000c80014147a20 */ /* 0x000fe40000410000 */
[----:B------:R-:W-:Y:S02]  /*16d70*/  FMUL.FTZ R21, R21, c[0x0][0x320] ;  /* 0x0000c80015157a20 */ /* 0x000fe40000410000 */
[----:B------:R-:W-:Y:S02]  /*16d80*/  FMUL.FTZ R24, R24, c[0x0][0x320] ;  /* 0x0000c80018187a20 */ /* 0x000fe40000410000 */
[----:B------:R-:W-:Y:S01]  /*16d90*/  FMUL.FTZ R25, R25, c[0x0][0x320] ;  /* 0x0000c80019197a20 */ /* 0x000fe20000410000 */
[----:B------:R-:W1:Y:S01]  /*16da0*/  MUFU.TANH R172, R172 ;  /* 0x000000ac00ac7308 */ /* 0x000e620000002400 */
[----:B------:R-:W-:Y:S02]  /*16db0*/  FMUL.FTZ R26, R26, c[0x0][0x320] ;  /* 0x0000c8001a1a7a20 */ /* 0x000fe40000410000 */
[----:B------:R-:W-:Y:S01]  /*16dc0*/  FMUL.FTZ R27, R27, c[0x0][0x320] ;  /* 0x0000c8001b1b7a20 */ /* 0x000fe20000410000 */
[C---:B--2---:R-:W-:Y:S06]  /*16dd0*/  HMMA.16816.F32 R28, R168.reuse, R8, R28 ;  /* 0x00000008a81c723c */ /* 0x044fec000000181c */
[----:B------:R-:W2:Y:S01]  /*16de0*/  MUFU.TANH R232, R232 ;  /* 0x000000e800e87308 */ /* 0x000ea20000002400 */
[----:B----4-:R-:W-:Y:S01]  /*16df0*/  FMNMX.FTZ R9, R234, R135, !PT ;  /* 0x00000087ea097209 */ /* 0x010fe20007810000 */
        /* <DEDUP_REMOVED lines=64> */
[----:B--2---:R-:W-:Y:S01]  /*17200*/  FMNMX.FTZ R11, R4, R9, !PT ;  /* 0x00000009040b7209 */ /* 0x004fe20007810000 */
[----:B------:R-:W-:Y:S06]  /*17210*/  @P6 IMAD.WIDE.U32 R8, R181, c[0x0][0x1e0], RZ ;  /* 0x00007800b5086a25 */ /* 0x000fec00078e00ff */
[----:B------:R-:W2:Y:S01]  /*17220*/  SHFL.BFLY PT, R2, R11, 0x1, 0x1f ;  /* 0x0c201f000b027f89 */ /* 0x000ea200000e0000 */
[----:B-1----:R-:W-:Y:S02]  /*17230*/  FMNMX.FTZ R5, R7, R0, !PT ;  /* 0x0000000007057209 */ /* 0x002fe40007810000 */
[----:B------:R-:W-:Y:S05]  /*17240*/  @P6 SHF.L.U32 R7, R8, 0x6, RZ ;  /* 0x0000000608076819 */ /* 0x000fea00000006ff */
[----:B------:R-:W1:Y:S01]  /*17250*/  SHFL.BFLY PT, R132, R5, 0x1, 0x1f ;  /* 0x0c201f0005847f89 */ /* 0x000e6200000e0000 */
[----:B--2---:R-:W-:Y:S05]  /*17260*/  FMNMX.FTZ R0, R11, R2, !PT ;  /* 0x000000020b007209 */ /* 0x004fea0007810000 */
[C---:B------:R-:W-:Y:S02]  /*17270*/  FADD.FTZ R2, -R0.reuse, R3 ;  /* 0x0000000300027221 */ /* 0x040fe40000010100 */
[----:B------:R-:W-:Y:S02]  /*17280*/  FMUL.FTZ R151, R0, c[0x0][0x2d0] ;  /* 0x0000b40000977a20 */ /* 0x000fe40000410000 */
[----:B------:R-:W-:Y:S02]  /*17290*/  FMUL.FTZ R3, R2, c[0x0][0x2d0] ;  /* 0x0000b40002037a20 */ /* 0x000fe40000410000 */
[--C-:B------:R-:W-:Y:S01]  /*172a0*/  FFMA.FTZ R174, R174, c[0x0][0x2d0], -R151.reuse ;  /* 0x0000b400aeae7a23 */ /* 0x100fe20000010897 */
[----:B-1----:R-:W-:Y:S01]  /*172b0*/  FMNMX.FTZ R132, R5, R132, !PT ;  /* 0x0000008405847209 */ /* 0x002fe20007810000 */
[----:B------:R-:W-:Y:S01]  /*172c0*/  @P6 IMAD R5, R6, c[0x0][0x1e0], RZ ;  /* 0x0000780006056a24 */ /* 0x000fe200078e02ff */
[----:B------:R-:W-:Y:S01]  /*172d0*/  @P6 IADD3 R6, P4, R7, R210, RZ ;  /* 0x000000d207066210 */ /* 0x000fe20007f9e0ff */
[----:B------:R-:W-:Y:S01]  /*172e0*/  FFMA.FTZ R173, R172, c[0x0][0x2d0], -R151 ;  /* 0x0000b400acad7a23 */ /* 0x000fe20000010897 */
[----:B------:R-:W1:Y:S01]  /*172f0*/  MUFU.EX2 R3, R3 ;  /* 0x0000000300037308 */ /* 0x000e620000000800 */
[----:B------:R-:W-:Y:S01]  /*17300*/  FADD.FTZ R2, -R132, R135 ;  /* 0x0000008784027221 */ /* 0x000fe20000010100 */
[----:B------:R-:W-:Y:S01]  /*17310*/  @P6 LEA R18, P5, R6, c[0x0][0x1c8], 0x1 ;  /* 0x0000720006126a11 */ /* 0x000fe200078a08ff */
[----:B------:R-:W-:Y:S02]  /*17320*/  @P6 IMAD R5, R181, c[0x0][0x1e4], R5 ;  /* 0x00007900b5056a24 */ /* 0x000fe400078e0205 */
[----:B------:R-:W-:Y:S02]  /*17330*/  FMUL.FTZ R4, R2, c[0x0][0x2d0] ;  /* 0x0000b40002047a20 */ /* 0x000fe40000410000 */
[----:B------:R-:W-:Y:S01]  /*17340*/  FMUL.FTZ R145, R132, c[0x0][0x2d0] ;  /* 0x0000b40084917a20 */ /* 0x000fe20000410000 */
[----:B------:R-:W-:Y:S01]  /*17350*/  @P6 IADD3 R5, R9, R5, RZ ;  /* 0x0000000509056210 */ /* 0x000fe20007ffe0ff */
[--C-:B------:R-:W-:Y:S01]  /*17360*/  FFMA.FTZ R172, R238, c[0x0][0x2d0], -R151.reuse ;  /* 0x0000b400eeac7a23 */ /* 0x100fe20000010897 */
[----:B------:R2:W3:Y:S01]  /*17370*/  MUFU.EX2 R2, R4 ;  /* 0x0000000400027308 */ /* 0x0004e20000000800 */
[----:B------:R-:W-:Y:S01]  /*17380*/  FFMA.FTZ R171, R242, c[0x0][0x2d0], -R151 ;  /* 0x0000b400f2ab7a23 */ /* 0x000fe20000010897 */
[----:B------:R-:W-:Y:S01]  /*17390*/  @P6 SHF.L.U64.HI R5, R8, 0x6, R5 ;  /* 0x0000000608056819 */ /* 0x000fe20000010205 */
[--C-:B------:R-:W-:Y:S01]  /*173a0*/  FFMA.FTZ R170, R234, c[0x0][0x2d0], -R145.reuse ;  /* 0x0000b400eaaa7a23 */ /* 0x100fe20000010891 */
[----:B------:R-:W-:Y:S01]  /*173b0*/  @P6 IADD3 R8, P0, R7, R221, RZ ;  /* 0x000000dd07086210 */ /* 0x000fe20007f1e0ff */
[--C-:B------:R-:W-:Y:S01]  /*173c0*/  FFMA.FTZ R169, R232, c[0x0][0x2d0], -R145.reuse ;  /* 0x0000b400e8a97a23 */ /* 0x100fe20000010891 */
[C---:B------:R-:W-:Y:S01]  /*173d0*/  @P6 IADD3.X R9, R5.reuse, R217, RZ, P4, !PT ;  /* 0x000000d905096210 */ /* 0x040fe200027fe4ff */
[--C-:B------:R-:W-:Y:S01]  /*173e0*/  FFMA.FTZ R168, R240, c[0x0][0x2d0], -R145.reuse ;  /* 0x0000b400f0a87a23 */ /* 0x100fe20000010891 */
[----:B------:R-:W-:Y:S01]  /*173f0*/  @P6 LEA R20, P4, R8, c[0x0][0x1c8], 0x1 ;  /* 0x0000720008146a11 */ /* 0x000fe200078808ff */
[----:B------:R-:W-:Y:S01]  /*17400*/  FFMA.FTZ R135, R236, c[0x0][0x2d0], -R145 ;  /* 0x0000b400ec877a23 */ /* 0x000fe20000010891 */
[----:B------:R-:W-:Y:S01]  /*17410*/  @P6 LEA.HI.X R19, R6, c[0x0][0x1cc], R9, 0x1, P5 ;  /* 0x0000730006136a11 */ /* 0x000fe200028f0c09 */
[----:B------:R-:W-:Y:S01]  /*17420*/  MUFU.EX2 R174, R174 ;  /* 0x000000ae00ae7308 */ /* 0x000fe20000000800 */
[----:B------:R-:W-:Y:S01]  /*17430*/  @P6 IADD3.X R11, R5, R227, RZ, P0, !PT ;  /* 0x000000e3050b6210 */ /* 0x000fe200007fe4ff */
[----:B------:R-:W-:Y:S02]  /*17440*/  FFMA.FTZ R179, R142, c[0x0][0x2d0], -R145 ;  /* 0x0000b4008eb37a23 */ /* 0x000fe40000010891 */
[----:B------:R4:W-:Y:S01]  /*17450*/  @P6 LDGSTS.E.BYPASS.LTC128B.128 [R207+0x6100], [R18.64], !P3 ;  /* 0x0610000012cf6fae */ /* 0x0009e2000d901d5c */
[----:B------:R-:W-:Y:S01]  /*17460*/  @P6 LEA.HI.X R21, R8, c[0x0][0x1cc], R11, 0x1, P4 ;  /* 0x0000730008156a11 */ /* 0x000fe200020f0c0b */
[C---:B-1----:R-:W-:Y:S02]  /*17470*/  FMUL.FTZ R32, R3.reuse, R100 ;  /* 0x0000006403207220 */ /* 0x042fe40000410000 */
[----:B------:R-:W-:Y:S02]  /*17480*/  FMUL.FTZ R33, R3, R101 ;  /* 0x0000006503217220 */ /* 0x000fe40000410000 */
[----:B------:R-:W1:Y:S01]  /*17490*/  MUFU.EX2 R173, R173 ;  /* 0x000000ad00ad7308 */ /* 0x000e620000000800 */
[----:B------:R-:W-:Y:S01]  /*174a0*/  FFMA.FTZ R183, R136, c[0x0][0x2d0], -R145 ;  /* 0x0000b40088b77a23 */ /* 0x000fe20000010891 */
[----:B------:R5:W-:Y:S01]  /*174b0*/  @P6 LDGSTS.E.BYPASS.LTC128B.128 [R207+0x8100], [R20.64], !P2 ;  /* 0x0810000014cf6fae */ /* 0x000be2000d101d5c */
[----:B--2---:R-:W-:Y:S01]  /*174c0*/  @P6 IADD3 R4, P0, R7, R220, RZ ;  /* 0x000000dc07046210 */ /* 0x004fe20007f1e0ff */
[C---:B---3--:R-:W-:Y:S02]  /*174d0*/  FMUL.FTZ R34, R2.reuse, R102 ;  /* 0x0000006602227220 */ /* 0x048fe40000410000 */
[----:B------:R-:W-:Y:S01]  /*174e0*/  FMUL.FTZ R35, R2, R103 ;  /* 0x0000006702237220 */ /* 0x000fe20000410000 */
[----:B------:R-:W-:Y:S01]  /*174f0*/  @P6 LEA R16, P4, R4, c[0x0][0x1c8], 0x1 ;  /* 0x0000720004106a11 */ /* 0x000fe200078808ff */
[--C-:B------:R-:W-:Y:S01]  /*17500*/  FFMA.FTZ R231, R166, c[0x0][0x2d0], -R151.reuse ;  /* 0x0000b400a6e77a23 */ /* 0x100fe20000010897 */
[----:B------:R-:W-:Y:S01]  /*17510*/  @P6 IADD3.X R9, R5, R226, RZ, P0, !PT ;  /* 0x000000e205096210 */ /* 0x000fe200007fe4ff */
[----:B------:R-:W-:Y:S01]  /*17520*/  MUFU.EX2 R172, R172 ;  /* 0x000000ac00ac7308 */ /* 0x000fe20000000800 */
[----:B------:R-:W-:Y:S01]  /*17530*/  @P6 IADD3 R7, P0, R7, UR6, RZ ;  /* 0x0000000607076c10 */ /* 0x000fe2000ff1e0ff */
[----:B------:R-:W-:Y:S01]  /*17540*/  FFMA.FTZ R232, R162, c[0x0][0x2d0], -R151 ;  /* 0x0000b400a2e87a23 */ /* 0x000fe20000010897 */
[----:B------:R-:W-:Y:S01]  /*17550*/  @P6 LEA.HI.X R17, R4, c[0x0][0x1cc], R9, 0x1, P4 ;  /* 0x0000730004116a11 */ /* 0x000fe200020f0c09 */
[--C-:B------:R-:W-:Y:S01]  /*17560*/  FFMA.FTZ R233, R164, c[0x0][0x2d0], -R151.reuse ;  /* 0x0000b400a4e97a23 */ /* 0x100fe20000010897 */
[----:B------:R-:W-:Y:S01]  /*17570*/  @P6 IADD3 R4, P5, R7, R210, RZ ;  /* 0x000000d207046210 */ /* 0x000fe20007fbe0ff */
[----:B------:R-:W-:Y:S01]  /*17580*/  FFMA.FTZ R234, R160, c[0x0][0x2d0], -R151 ;  /* 0x0000b400a0ea7a23 */ /* 0x000fe20000010897 */
[----:B------:R-:W-:Y:S01]  /*17590*/  @P6 IADD3.X R5, R5, UR7, RZ, P0, !PT ;  /* 0x0000000705056c10 */ /* 0x000fe200087fe4ff */
[----:B------:R2:W-:Y:S01]  /*175a0*/  @P6 LDGSTS.E.BYPASS.LTC128B.128 [R207+0xa100], [R16.64], !P1 ;  /* 0x0a10000010cf6fae */ /* 0x0005e2000c901d5c */
[----:B------:R-:W-:Y:S01]  /*175b0*/  @P6 IADD3 R6, P4, R7, R221, RZ ;  /* 0x000000dd07066210 */ /* 0x000fe20007f9e0ff */
[----:B------:R-:W3:Y:S01]  /*175c0*/  MUFU.EX2 R171, R171 ;  /* 0x000000ab00ab7308 */ /* 0x000ee20000000800 */
[C---:B------:R-:W-:Y:S01]  /*175d0*/  @P6 IADD3.X R9, R5.reuse, R217, RZ, P5, !PT ;  /* 0x000000d905096210 */ /* 0x040fe20002ffe4ff */
[----:B----4-:R-:W-:Y:S01]  /*175e0*/  FMUL.FTZ R18, R2, R118 ;  /* 0x0000007602127220 */ /* 0x010fe20000410000 */
[----:B------:R-:W-:Y:S01]  /*175f0*/  @P6 LEA R24, P5, R4, c[0x0][0x1c8], 0x1 ;  /* 0x0000720004186a11 */ /* 0x000fe200078a08ff */
[----:B------:R-:W-:Y:S01]  /*17600*/  FMUL.FTZ R19, R2, R119 ;  /* 0x0000007702137220 */ /* 0x000fe20000410000 */
[----:B------:R-:W-:Y:S01]  /*17610*/  @P6 IADD3.X R11, R5, R227, RZ, P4, !PT ;  /* 0x000000e3050b6210 */ /* 0x000fe200027fe4ff */
[----:B------:R-:W-:Y:S01]  /*17620*/  FFMA.FTZ R235, R156, c[0x0][0x2d0], -R145 ;  /* 0x0000b4009ceb7a23 */ /* 0x000fe20000010891 */
[----:B------:R-:W-:Y:S01]  /*17630*/  @P6 LEA.HI.X R25, R4, c[0x0][0x1cc], R9, 0x1, P5 ;  /* 0x0000730004196a11 */ /* 0x000fe200028f0c09 */
[----:B------:R-:W-:Y:S01]  /*17640*/  FMUL.FTZ R4, R3, R128 ;  /* 0x0000008003047220 */ /* 0x000fe20000410000 */
[C---:B------:R-:W-:Y:S01]  /*17650*/  @P6 LEA R10, P4, R6.reuse, c[0x0][0x1c8], 0x1 ;  /* 0x00007200060a6a11 */ /* 0x040fe200078808ff */
[----:B------:R-:W-:Y:S01]  /*17660*/  MUFU.EX2 R170, R170 ;  /* 0x000000aa00aa7308 */ /* 0x000fe20000000800 */
[----:B------:R-:W-:Y:S01]  /*17670*/  @P6 IADD3 R7, P0, R7, R220, RZ ;  /* 0x000000dc07076210 */ /* 0x000fe20007f1e0ff */
[----:B------:R4:W-:Y:S01]  /*17680*/  @P6 LDGSTS.E.BYPASS.LTC128B.128 [R207+0x7100], [R24.64], !P3 ;  /* 0x0710000018cf6fae */ /* 0x0009e2000d901d5c */
[----:B------:R-:W-:Y:S01]  /*17690*/  @P6 LEA.HI.X R11, R6, c[0x0][0x1cc], R11, 0x1, P4 ;  /* 0x00007300060b6a11 */ /* 0x000fe200020f0c0b */
[C---:B------:R-:W-:Y:S01]  /*176a0*/  FMUL.FTZ R6, R2.reuse, R130 ;  /* 0x0000008202067220 */ /* 0x040fe20000410000 */
[----:B------:R-:W-:Y:S01]  /*176b0*/  @P6 IADD3.X R8, R5, R226, RZ, P0, !PT ;  /* 0x000000e205086210 */ /* 0x000fe200007fe4ff */
[----:B------:R-:W-:Y:S01]  /*176c0*/  FMUL.FTZ R5, R3, R129 ;  /* 0x0000008103057220 */ /* 0x000fe20000410000 */
[----:B------:R-:W-:Y:S01]  /*176d0*/  @P6 LEA R26, P0, R7, c[0x0][0x1c8], 0x1 ;  /* 0x00007200071a6a11 */ /* 0x000fe200078008ff */
[----:B------:R-:W-:Y:S01]  /*176e0*/  FMUL.FTZ R9, R3, R125 ;  /* 0x0000007d03097220 */ /* 0x000fe20000410000 */
[----:B-1----:R-:W-:Y:S01]  /*176f0*/  F2FP.PACK_AB R128, R173, R174 ;  /* 0x000000aead80723e */ /* 0x002fe200000000ff */
[----:B------:R1:W-:Y:S01]  /*17700*/  @P6 LDGSTS.E.BYPASS.LTC128B.128 [R207+0x9100], [R10.64], !P2 ;  /* 0x091000000acf6fae */ /* 0x0003e2000d101d5c */
[----:B------:R-:W-:Y:S01]  /*17710*/  @P6 LEA.HI.X R27, R7, c[0x0][0x1cc], R8, 0x1, P0 ;  /* 0x00007300071b6a11 */ /* 0x000fe200000f0c08 */
[----:B------:R-:W1:Y:S01]  /*17720*/  MUFU.EX2 R169, R169 ;  /* 0x000000a900a97308 */ /* 0x000e620000000800 */
[----:B------:R-:W-:Y:S01]  /*17730*/  FMUL.FTZ R7, R2, R131 ;  /* 0x0000008302077220 */ /* 0x000fe20000410000 */
[----:B---3--:R-:W-:Y:S01]  /*17740*/  F2FP.PACK_AB R130, R171, R172 ;  /* 0x000000acab82723e */ /* 0x008fe200000000ff */
[C---:B------:R-:W-:Y:S01]  /*17750*/  FMUL.FTZ R8, R3.reuse, R124 ;  /* 0x0000007c03087220 */ /* 0x040fe20000410000 */
[----:B------:R-:W-:Y:S01]  /*17760*/  ISETP.GT.AND P0, PT, R230, UR4, PT ;  /* 0x00000004e6007c0c */ /* 0x000fe2000bf04270 */
[C---:B--2---:R-:W-:Y:S01]  /*17770*/  FMUL.FTZ R16, R3.reuse, R116 ;  /* 0x0000007403107220 */ /* 0x044fe20000410000 */
[----:B------:R2:W-:Y:S01]  /*17780*/  @P6 LDGSTS.E.BYPASS.LTC128B.128 [R207+0xb100], [R26.64], !P1 ;  /* 0x0b1000001acf6fae */ /* 0x0005e2000c901d5c */
[C---:B------:R-:W-:Y:S02]  /*17790*/  FMUL.FTZ R17, R3.reuse, R117 ;  /* 0x0000007503117220 */ /* 0x040fe40000410000 */
[--C-:B------:R-:W-:Y:S01]  /*177a0*/  FFMA.FTZ R236, R154, c[0x0][0x2d0], -R145.reuse ;  /* 0x0000b4009aec7a23 */ /* 0x100fe20000010891 */
[----:B------:R-:W-:Y:S01]  /*177b0*/  MUFU.EX2 R168, R168 ;  /* 0x000000a800a87308 */ /* 0x000fe20000000800 */
[--C-:B------:R-:W-:Y:S02]  /*177c0*/  FFMA.FTZ R237, R158, c[0x0][0x2d0], -R145.reuse ;  /* 0x0000b4009eed7a23 */ /* 0x100fe40000010891 */
[----:B------:R-:W-:Y:S01]  /*177d0*/  FFMA.FTZ R238, R152, c[0x0][0x2d0], -R145 ;  /* 0x0000b40098ee7a23 */ /* 0x000fe20000010891 */
[----:B------:R-:W3:Y:S01]  /*177e0*/  LDSM.16.MT88.4 R12, [R203+0x100] ;  /* 0x00010000cb0c783b */ /* 0x000ee20000004200 */
[--C-:B------:R-:W-:Y:S02]  /*177f0*/  FFMA.FTZ R239, R150, c[0x0][0x2d0], -R151.reuse ;  /* 0x0000b40096ef7a23 */ /* 0x100fe40000010897 */
[C---:B----4-:R-:W-:Y:S02]  /*17800*/  FMUL.FTZ R24, R3.reuse, R108 ;  /* 0x0000006c03187220 */ /* 0x050fe40000410000 */
[----:B------:R-:W-:Y:S01]  /*17810*/  FMUL.FTZ R25, R3, R109 ;  /* 0x0000006d03197220 */ /* 0x000fe20000410000 */
[----:B------:R-:W4:Y:S01]  /*17820*/  MUFU.EX2 R135, R135 ;  /* 0x0000008700877308 */ /* 0x000f220000000800 */
[--C-:B------:R-:W-:Y:S01]  /*17830*/  FFMA.FTZ R240, R149, c[0x0][0x2d0], -R151.reuse ;  /* 0x0000b40095f07a23 */ /* 0x100fe20000010897 */
[----:B-----5:R-:W5:Y:S01]  /*17840*/  LDSM.16.MT88.4 R20, [R198+0x100] ;  /* 0x00010000c614783b */ /* 0x020f620000004200 */
[----:B------:R-:W-:Y:S01]  /*17850*/  FFMA.FTZ R241, R148, c[0x0][0x2d0], -R151 ;  /* 0x0000b40094f17a23 */ /* 0x000fe20000010897 */
[----:B-1----:R-:W-:Y:S01]  /*17860*/  F2FP.PACK_AB R129, R169, R170 ;  /* 0x000000aaa981723e */ /* 0x002fe200000000ff */
[C---:B------:R-:W-:Y:S02]  /*17870*/  FMUL.FTZ R10, R2.reuse, R126 ;  /* 0x0000007e020a7220 */ /* 0x040fe40000410000 */
[----:B------:R-:W-:Y:S02]  /*17880*/  FMUL.FTZ R11, R2, R127 ;  /* 0x0000007f020b7220 */ /* 0x000fe40000410000 */
[--C-:B------:R-:W-:Y:S01]  /*17890*/  FFMA.FTZ R243, R146, c[0x0][0x2d0], -R145.reuse ;  /* 0x0000b40092f37a23 */ /* 0x100fe20000010891 */
[----:B------:R-:W1:Y:S01]  /*178a0*/  LDSM.16.MT88.4 R28, [R197+0x100] ;  /* 0x00010000c51c783b */ /* 0x000e620000004200 */
[----:B------:R-:W-:Y:S01]  /*178b0*/  FFMA.FTZ R244, R144, c[0x0][0x2d0], -R145 ;  /* 0x0000b40090f47a23 */ /* 0x000fe20000010891 */
[----:B------:R-:W-:Y:S01]  /*178c0*/  MUFU.EX2 R179, R179 ;  /* 0x000000b300b37308 */ /* 0x000fe20000000800 */
[C---:B--2---:R-:W-:Y:S02]  /*178d0*/  FMUL.FTZ R26, R2.reuse, R110 ;  /* 0x0000006e021a7220 */ /* 0x044fe40000410000 */
[C---:B------:R-:W-:Y:S02]  /*178e0*/  FMUL.FTZ R27, R2.reuse, R111 ;  /* 0x0000006f021b7220 */ /* 0x040fe40000410000 */
[C---:B------:R-:W-:Y:S01]  /*178f0*/  FMUL.FTZ R36, R3.reuse, R36 ;  /* 0x0000002403247220 */ /* 0x040fe20000410000 */
[----:B------:R-:W-:Y:S01]  /*17900*/  LDSM.16.MT88.4 R100, [R197+0x2100] ;  /* 0x00210000c564783b */ /* 0x000fe20000004200 */
[----:B------:R-:W-:Y:S02]  /*17910*/  FMUL.FTZ R37, R3, R37 ;  /* 0x0000002503257220 */ /* 0x000fe40000410000 */
[C---:B------:R-:W-:Y:S01]  /*17920*/  FMUL.FTZ R38, R2.reuse, R38 ;  /* 0x0000002602267220 */ /* 0x040fe20000410000 */
[----:B------:R-:W-:Y:S01]  /*17930*/  MUFU.EX2 R183, R183 ;  /* 0x000000b700b77308 */ /* 0x000fe20000000800 */
[C---:B------:R-:W-:Y:S01]  /*17940*/  FMUL.FTZ R39, R2.reuse, R39 ;  /* 0x0000002702277220 */ /* 0x040fe20000410000 */
[----:B----4-:R-:W-:Y:S01]  /*17950*/  F2FP.PACK_AB R131, R135, R168 ;  /* 0x000000a88783723e */ /* 0x010fe200000000ff */
[C---:B------:R-:W-:Y:S01]  /*17960*/  FMUL.FTZ R40, R3.reuse, R40 ;  /* 0x0000002803287220 */ /* 0x040fe20000410000 */
[----:B------:R-:W-:Y:S01]  /*17970*/  LDSM.16.MT88.4 R108, [R196+0x2100] ;  /* 0x00210000c46c783b */ /* 0x000fe20000004200 */
[C---:B------:R-:W-:Y:S02]  /*17980*/  FMUL.FTZ R41, R3.reuse, R41 ;  /* 0x0000002903297220 */ /* 0x040fe40000410000 */
[C---:B------:R-:W-:Y:S02]  /*17990*/  FMUL.FTZ R42, R2.reuse, R42 ;  /* 0x0000002a022a7220 */ /* 0x040fe40000410000 */
[C---:B------:R-:W-:Y:S01]  /*179a0*/  FMUL.FTZ R43, R2.reuse, R43 ;  /* 0x0000002b022b7220 */ /* 0x040fe20000410000 */
[----:B------:R-:W-:Y:S01]  /*179b0*/  MUFU.EX2 R231, R231 ;  /* 0x000000e700e77308 */ /* 0x000fe20000000800 */
[C---:B------:R-:W-:Y:S01]  /*179c0*/  FMUL.FTZ R44, R3.reuse, R44 ;  /* 0x0000002c032c7220 */ /* 0x040fe20000410000 */
[C---:B---3--:R-:W-:Y:S01]  /*179d0*/  HMMA.16816.F32 R4, R128.reuse, R12, R4 ;  /* 0x0000000c8004723c */ /* 0x048fe20000001804 */
[----:B------:R-:W-:Y:S04]  /*179e0*/  LDSM.16.MT88.4 R116, [R198+0x900] ;  /* 0x00090000c674783b */ /* 0x000fe80000004200 */
[C---:B------:R-:W-:Y:S02]  /*179f0*/  FMUL.FTZ R45, R3.reuse, R45 ;  /* 0x0000002d032d7220 */ /* 0x040fe40000410000 */
[C---:B------:R-:W-:Y:S01]  /*17a00*/  FMUL.FTZ R12, R3.reuse, R120 ;  /* 0x00000078030c7220 */ /* 0x040fe20000410000 */
[C---:B------:R-:W-:Y:S01]  /*17a10*/  HMMA.16816.F32 R8, R128.reuse, R14, R8 ;  /* 0x0000000e8008723c */ /* 0x040fe20000001808 */
[----:B------:R-:W-:Y:S01]  /*17a20*/  LDSM.16.MT88.4 R124, [R203+0x2900] ;  /* 0x00290000cb7c783b */ /* 0x000fe20000004200 */
[----:B------:R-:W-:Y:S02]  /*17a30*/  MUFU.EX2 R232, R232 ;  /* 0x000000e800e87308 */ /* 0x000fe40000000800 */
[C---:B------:R-:W-:Y:S02]  /*17a40*/  FMUL.FTZ R13, R3.reuse, R121 ;  /* 0x00000079030d7220 */ /* 0x040fe40000410000 */
[C---:B------:R-:W-:Y:S02]  /*17a50*/  FMUL.FTZ R46, R2.reuse, R46 ;  /* 0x0000002e022e7220 */ /* 0x040fe40000410000 */
[C---:B------:R-:W-:Y:S01]  /*17a60*/  FMUL.FTZ R14, R2.reuse, R122 ;  /* 0x0000007a020e7220 */ /* 0x040fe20000410000 */
[----:B------:R-:W-:Y:S03]  /*17a70*/  LDSM.16.MT88.4 R152, [R198+0x3900] ;  /* 0x00390000c698783b */ /* 0x000fe60000004200 */
[C---:B------:R-:W-:Y:S01]  /*17a80*/  FMUL.FTZ R15, R2.reuse, R123 ;  /* 0x0000007b020f7220 */ /* 0x040fe20000410000 */
[----:B------:R-:W-:Y:S01]  /*17a90*/  MUFU.EX2 R233, R233 ;  /* 0x000000e900e97308 */ /* 0x000fe20000000800 */
[C---:B------:R-:W-:Y:S02]  /*17aa0*/  FMUL.FTZ R47, R2.reuse, R47 ;  /* 0x0000002f022f7220 */ /* 0x040fe40000410000 */
[C---:B------:R-:W-:Y:S01]  /*17ab0*/  FMUL.FTZ R48, R3.reuse, R48 ;  /* 0x0000003003307220 */ /* 0x040fe20000410000 */
[----:B------:R-:W2:Y:S01]  /*17ac0*/  LDSM.16.MT88.4 R120, [R196+0x100] ;  /* 0x00010000c478783b */ /* 0x000ea20000004200 */
[C---:B------:R-:W-:Y:S01]  /*17ad0*/  FMUL.FTZ R49, R3.reuse, R49 ;  /* 0x0000003103317220 */ /* 0x040fe20000410000 */
[C---:B-----5:R-:W-:Y:S03]  /*17ae0*/  HMMA.16816.F32 R12, R128.reuse, R20, R12 ;  /* 0x00000014800c723c */ /* 0x060fe6000000180c */
[C---:B------:R-:W-:Y:S01]  /*17af0*/  FMUL.FTZ R50, R2.reuse, R50 ;  /* 0x0000003202327220 */ /* 0x040fe20000410000 */
[----:B------:R-:W-:Y:S01]  /*17b00*/  MUFU.EX2 R234, R234 ;  /* 0x000000ea00ea7308 */ /* 0x000fe20000000800 */
[C---:B------:R-:W-:Y:S01]  /*17b10*/  FMUL.FTZ R51, R2.reuse, R51 ;  /* 0x0000003302337220 */ /* 0x040fe20000410000 */
[----:B------:R-:W-:Y:S01]  /*17b20*/  LDSM.16.MT88.4 R156, [R197+0x3900] ;  /* 0x00390000c59c783b */ /* 0x000fe20000004200 */
[C---:B------:R-:W-:Y:S01]  /*17b30*/  FMUL.FTZ R20, R3.reuse, R112 ;  /* 0x0000007003147220 */ /* 0x040fe20000410000 */
[C---:B------:R-:W-:Y:S04]  /*17b40*/  HMMA.16816.F32 R16, R128.reuse, R22, R16 ;  /* 0x000000168010723c */ /* 0x040fe80000001810 */
[C---:B------:R-:W-:Y:S02]  /*17b50*/  FMUL.FTZ R21, R3.reuse, R113 ;  /* 0x0000007103157220 */ /* 0x040fe40000410000 */
[----:B------:R-:W-:Y:S01]  /*17b60*/  LDSM.16.MT88.4 R160, [R196+0x3900] ;  /* 0x00390000c4a0783b */ /* 0x000fe20000004200 */
[C---:B------:R-:W-:Y:S01]  /*17b70*/  FMUL.FTZ R22, R2.reuse, R114 ;  /* 0x0000007202167220 */ /* 0x040fe20000410000 */
[----:B------:R-:W-:Y:S01]  /*17b80*/  MUFU.EX2 R235, R235 ;  /* 0x000000eb00eb7308 */ /* 0x000fe20000000800 */
[C---:B------:R-:W-:Y:S03]  /*17b90*/  FMUL.FTZ R23, R2.reuse, R115 ;  /* 0x0000007302177220 */ /* 0x040fe60000410000 */
[C---:B------:R-:W-:Y:S02]  /*17ba0*/  FMUL.FTZ R52, R3.reuse, R52 ;  /* 0x0000003403347220 */ /* 0x040fe40000410000 */
[----:B------:R-:W3:Y:S01]  /*17bb0*/  LDSM.16.MT88.4 R112, [R203+0x2100] ;  /* 0x00210000cb70783b */ /* 0x000ee20000004200 */
[C---:B------:R-:W-:Y:S01]  /*17bc0*/  FMUL.FTZ R53, R3.reuse, R53 ;  /* 0x0000003503357220 */ /* 0x040fe20000410000 */
[C---:B-1----:R-:W-:Y:S02]  /*17bd0*/  HMMA.16816.F32 R20, R128.reuse, R28, R20 ;  /* 0x0000001c8014723c */ /* 0x042fe40000001814 */
[----:B------:R-:W-:Y:S01]  /*17be0*/  MUFU.EX2 R236, R236 ;  /* 0x000000ec00ec7308 */ /* 0x000fe20000000800 */
[C---:B------:R-:W-:Y:S02]  /*17bf0*/  FMUL.FTZ R54, R2.reuse, R54 ;  /* 0x0000003602367220 */ /* 0x040fe40000410000 */
[C---:B------:R-:W-:Y:S01]  /*17c00*/  FMUL.FTZ R55, R2.reuse, R55 ;  /* 0x0000003702377220 */ /* 0x040fe20000410000 */
[----:B------:R-:W-:Y:S01]  /*17c10*/  LDSM.16.MT88.4 R164, [R203+0x5900] ;  /* 0x00590000cba4783b */ /* 0x000fe20000004200 */
[C---:B------:R-:W-:Y:S01]  /*17c20*/  FMUL.FTZ R28, R3.reuse, R104 ;  /* 0x00000068031c7220 */ /* 0x040fe20000410000 */
[C---:B------:R-:W-:Y:S04]  /*17c30*/  HMMA.16816.F32 R24, R128.reuse, R30, R24 ;  /* 0x0000001e8018723c */ /* 0x040fe80000001818 */
[C---:B------:R-:W-:Y:S01]  /*17c40*/  FMUL.FTZ R29, R3.reuse, R105 ;  /* 0x00000069031d7220 */ /* 0x040fe20000410000 */
[----:B------:R-:W-:Y:S01]  /*17c50*/  MUFU.EX2 R237, R237 ;  /* 0x000000ed00ed7308 */ /* 0x000fe20000000800 */
[----:B------:R-:W0:Y:S01]  /*17c60*/  LDGDEPBAR ;  /* 0x00000000000079af */ /* 0x000e220000000000 */
[C---:B------:R-:W-:Y:S02]  /*17c70*/  FMUL.FTZ R30, R2.reuse, R106 ;  /* 0x0000006a021e7220 */ /* 0x040fe40000410000 */
[C---:B------:R-:W-:Y:S03]  /*17c80*/  FMUL.FTZ R31, R2.reuse, R107 ;  /* 0x0000006b021f7220 */ /* 0x040fe60000410000 */
[C---:B------:R-:W-:Y:S02]  /*17c90*/  FMUL.FTZ R56, R3.reuse, R56 ;  /* 0x0000003803387220 */ /* 0x040fe40000410000 */
[----:B------:R-:W1:Y:S01]  /*17ca0*/  LDSM.16.MT88.4 R104, [R198+0x2100] ;  /* 0x00210000c668783b */ /* 0x000e620000004200 */
[C---:B------:R-:W-:Y:S01]  /*17cb0*/  FMUL.FTZ R57, R3.reuse, R57 ;  /* 0x0000003903397220 */ /* 0x040fe20000410000 */
[C---:B--2---:R-:W-:Y:S01]  /*17cc0*/  HMMA.16816.F32 R28, R128.reuse, R120, R28 ;  /* 0x00000078801c723c */ /* 0x044fe2000000181c */
[----:B------:R-:W-:Y:S02]  /*17cd0*/  MUFU.EX2 R238, R238 ;  /* 0x000000ee00ee7308 */ /* 0x000fe40000000800 */
[C---:B------:R-:W-:Y:S02]  /*17ce0*/  FMUL.FTZ R58, R2.reuse, R58 ;  /* 0x0000003a023a7220 */ /* 0x040fe40000410000 */
[C---:B------:R-:W-:Y:S02]  /*17cf0*/  FMUL.FTZ R59, R2.reuse, R59 ;  /* 0x0000003b023b7220 */ /* 0x040fe40000410000 */
[C---:B------:R-:W-:Y:S01]  /*17d00*/  FMUL.FTZ R60, R3.reuse, R60 ;  /* 0x0000003c033c7220 */ /* 0x040fe20000410000 */
[C---:B------:R-:W-:Y:S01]  /*17d10*/  HMMA.16816.F32 R32, R128.reuse, R122, R32 ;  /* 0x0000007a8020723c */ /* 0x040fe20000001820 */
[----:B------:R-:W-:Y:S02]  /*17d20*/  LDSM.16.MT88.4 R120, [R196+0x900] ;  /* 0x00090000c478783b */ /* 0x000fe40000004200 */
[----:B------:R-:W-:Y:S01]  /*17d30*/  MUFU.EX2 R239, R239 ;  /* 0x000000ef00ef7308 */ /* 0x000fe20000000800 */
[C---:B------:R-:W-:Y:S02]  /*17d40*/  FMUL.FTZ R61, R3.reuse, R61 ;  /* 0x0000003d033d7220 */ /* 0x040fe40000410000 */
[C---:B------:R-:W-:Y:S02]  /*17d50*/  FMUL.FTZ R62, R2.reuse, R62 ;  /* 0x0000003e023e7220 */ /* 0x040fe40000410000 */
[C---:B---3--:R-:W-:Y:S04]  /*17d60*/  HMMA.16816.F32 R36, R128.reuse, R112, R36 ;  /* 0x000000708024723c */ /* 0x048fe80000001824 */
[C---:B------:R-:W-:Y:S01]  /*17d70*/  FMUL.FTZ R63, R2.reuse, R63 ;  /* 0x0000003f023f7220 */ /* 0x040fe20000410000 */
[----:B------:R-:W-:Y:S01]  /*17d80*/  MUFU.EX2 R240, R240 ;  /* 0x000000f000f07308 */ /* 0x000fe20000000800 */
[C---:B------:R-:W-:Y:S02]  /*17d90*/  FMUL.FTZ R64, R3.reuse, R64 ;  /* 0x0000004003407220 */ /* 0x040fe40000410000 */
[C---:B------:R-:W-:Y:S01]  /*17da0*/  HMMA.16816.F32 R40, R128.reuse, R114, R40 ;  /* 0x000000728028723c */ /* 0x040fe20000001828 */
[----:B------:R-:W-:Y:S03]  /*17db0*/  LDSM.16.MT88.4 R112, [R203+0x900] ;  /* 0x00090000cb70783b */ /* 0x000fe60000004200 */
[C---:B------:R-:W-:Y:S02]  /*17dc0*/  FMUL.FTZ R65, R3.reuse, R65 ;  /* 0x0000004103417220 */ /* 0x040fe40000410000 */
[C---:B------:R-:W-:Y:S01]  /*17dd0*/  FMUL.FTZ R66, R2.reuse, R66 ;  /* 0x0000004202427220 */ /* 0x040fe20000410000 */
[----:B------:R-:W-:Y:S01]  /*17de0*/  MUFU.EX2 R241, R241 ;  /* 0x000000f100f17308 */ /* 0x000fe20000000800 */
[C---:B------:R-:W-:Y:S04]  /*17df0*/  FMUL.FTZ R67, R2.reuse, R67 ;  /* 0x0000004302437220 */ /* 0x040fe80000410000 */
[C---:B------:R-:W-:Y:S01]  /*17e00*/  FMUL.FTZ R68, R3.reuse, R68 ;  /* 0x0000004403447220 */ /* 0x040fe20000410000 */
[C---:B-1----:R-:W-:Y:S03]  /*17e10*/  HMMA.16816.F32 R44, R128.reuse, R104, R44 ;  /* 0x00000068802c723c */ /* 0x042fe6000000182c */
[C---:B------:R-:W-:Y:S01]  /*17e20*/  FMUL.FTZ R69, R3.reuse, R69 ;  /* 0x0000004503457220 */ /* 0x040fe20000410000 */
[----:B------:R-:W-:Y:S01]  /*17e30*/  MUFU.EX2 R243, R243 ;  /* 0x000000f300f37308 */ /* 0x000fe20000000800 */
[C---:B------:R-:W-:Y:S02]  /*17e40*/  FMUL.FTZ R70, R2.reuse, R70 ;  /* 0x0000004602467220 */ /* 0x040fe40000410000 */
[C---:B------:R-:W-:Y:S01]  /*17e50*/  FMUL.FTZ R71, R2.reuse, R71 ;  /* 0x0000004702477220 */ /* 0x040fe20000410000 */
[C---:B------:R-:W-:Y:S01]  /*17e60*/  HMMA.16816.F32 R48, R128.reuse, R106, R48 ;  /* 0x0000006a8030723c */ /* 0x040fe20000001830 */
[----:B------:R-:W1:Y:S03]  /*17e70*/  LDSM.16.MT88.4 R104, [R203+0x4100] ;  /* 0x00410000cb68783b */ /* 0x000e660000004200 */
[C---:B------:R-:W-:Y:S02]  /*17e80*/  FMUL.FTZ R72, R3.reuse, R72 ;  /* 0x0000004803487220 */ /* 0x040fe40000410000 */
[C---:B------:R-:W-:Y:S01]  /*17e90*/  FMUL.FTZ R73, R3.reuse, R73 ;  /* 0x0000004903497220 */ /* 0x040fe20000410000 */
[----:B------:R-:W-:Y:S01]  /*17ea0*/  MUFU.EX2 R244, R244 ;  /* 0x000000f400f47308 */ /* 0x000fe20000000800 */
[C---:B------:R-:W-:Y:S04]  /*17eb0*/  HMMA.16816.F32 R52, R128.reuse, R100, R52 ;  /* 0x000000648034723c */ /* 0x040fe80000001834 */
[C---:B------:R-:W-:Y:S02]  /*17ec0*/  FMUL.FTZ R74, R2.reuse, R74 ;  /* 0x0000004a024a7220 */ /* 0x040fe40000410000 */
        /* <DEDUP_REMOVED lines=20> */
[----:B------:R-:W-:Y:S02]  /*18010*/  FMUL.FTZ R87, R2, R87 ;  /* 0x0000005702577220 */ /* 0x000fe40000410000 */
[C---:B--2---:R-:W-:Y:S04]  /*18020*/  HMMA.16816.F32 R76, R128.reuse, R100, R76 ;  /* 0x00000064804c723c */ /* 0x044fe8000000184c */
[----:B------:R-:W-:Y:S02]  /*18030*/  FFMA.FTZ R175, R182, c[0x0][0x2d0], -R151 ;  /* 0x0000b400b6af7a23 */ /* 0x000fe40000010897 */
[----:B------:R-:W-:Y:S02]  /*18040*/  FFMA.FTZ R182, R138, c[0x0][0x2d0], -R145 ;  /* 0x0000b4008ab67a23 */ /* 0x000fe40000010891 */
[C---:B------:R-:W-:Y:S01]  /*18050*/  HMMA.16816.F32 R80, R128.reuse, R102, R80 ;  /* 0x000000668050723c */ /* 0x040fe20000001850 */
[----:B------:R-:W-:Y:S01]  /*18060*/  LDSM.16.MT88.4 R136, [R198+0x2900] ;  /* 0x00290000c688783b */ /* 0x000fe20000004200 */
[----:B------:R-:W-:Y:S02]  /*18070*/  MUFU.EX2 R175, R175 ;  /* 0x000000af00af7308 */ /* 0x000fe40000000800 */
[--C-:B------:R-:W-:Y:S02]  /*18080*/  FFMA.FTZ R176, R176, c[0x0][0x2d0], -R151.reuse ;  /* 0x0000b400b0b07a23 */ /* 0x100fe40000010897 */
[----:B------:R-:W-:Y:S02]  /*18090*/  FFMA.FTZ R177, R180, c[0x0][0x2d0], -R151 ;  /* 0x0000b400b4b17a23 */ /* 0x000fe40000010897 */
[C---:B---3--:R-:W-:Y:S04]  /*180a0*/  HMMA.16816.F32 R84, R128.reuse, R108, R84 ;  /* 0x0000006c8054723c */ /* 0x048fe80000001854 */
[----:B------:R-:W-:Y:S01]  /*180b0*/  FFMA.FTZ R180, R140, c[0x0][0x2d0], -R145 ;  /* 0x0000b4008cb47a23 */ /* 0x000fe20000010891 */
[----:B------:R-:W2:Y:S01]  /*180c0*/  MUFU.EX2 R176, R176 ;  /* 0x000000b000b07308 */ /* 0x000ea20000000800 */
[--C-:B------:R-:W-:Y:S01]  /*180d0*/  FFMA.FTZ R178, R178, c[0x0][0x2d0], -R151.reuse ;  /* 0x0000b400b2b27a23 */ /* 0x100fe20000010897 */
[----:B------:R-:W-:Y:S01]  /*180e0*/  LDSM.16.MT88.4 R140, [R197+0x2900] ;  /* 0x00290000c58c783b */ /* 0x000fe20000004200 */
[C---:B------:R-:W-:Y:S04]  /*180f0*/  FMUL.FTZ R88, R3.reuse, R88 ;  /* 0x0000005803587220 */ /* 0x040fe80000410000 */
[----:B------:R-:W-:Y:S02]  /*18100*/  FMUL.FTZ R89, R3, R89 ;  /* 0x0000005903597220 */ /* 0x000fe40000410000 */
[C---:B------:R-:W-:Y:S01]  /*18110*/  FMUL.FTZ R90, R2.reuse, R90 ;  /* 0x0000005a025a7220 */ /* 0x040fe20000410000 */
[----:B------:R-:W-:Y:S01]  /*18120*/  MUFU.EX2 R177, R177 ;  /* 0x000000b100b17308 */ /* 0x000fe20000000800 */
[C---:B------:R-:W-:Y:S02]  /*18130*/  FMUL.FTZ R91, R2.reuse, R91 ;  /* 0x0000005b025b7220 */ /* 0x040fe40000410000 */
[----:B------:R-:W-:Y:S02]  /*18140*/  FFMA.FTZ R151, R147, c[0x0][0x2d0], -R151 ;  /* 0x0000b40093977a23 */ /* 0x000fe40000010897 */
[C---:B------:R-:W-:Y:S02]  /*18150*/  FMUL.FTZ R92, R3.reuse, R92 ;  /* 0x0000005c035c7220 */ /* 0x040fe40000410000 */
[C---:B------:R-:W-:Y:S01]  /*18160*/  FMUL.FTZ R93, R3.reuse, R93 ;  /* 0x0000005d035d7220 */ /* 0x040fe20000410000 */
[C---:B------:R-:W-:Y:S01]  /*18170*/  HMMA.16816.F32 R88, R128.reuse, R110, R88 ;  /* 0x0000006e8058723c */ /* 0x040fe20000001858 */
[----:B------:R-:W3:Y:S01]  /*18180*/  LDSM.16.MT88.4 R108, [R197+0x900] ;  /* 0x00090000c56c783b */ /* 0x000ee20000004200 */
[----:B------:R-:W4:Y:S01]  /*18190*/  MUFU.EX2 R178, R178 ;  /* 0x000000b200b27308 */ /* 0x000f220000000800 */
[C---:B------:R-:W-:Y:S02]  /*181a0*/  FMUL.FTZ R94, R2.reuse, R94 ;  /* 0x0000005e025e7220 */ /* 0x040fe40000410000 */
[----:B------:R-:W-:Y:S01]  /*181b0*/  FMUL.FTZ R95, R2, R95 ;  /* 0x0000005f025f7220 */ /* 0x000fe20000410000 */
[----:B--2---:R-:W-:Y:S01]  /*181c0*/  F2FP.PACK_AB R100, R176, R175 ;  /* 0x000000afb064723e */ /* 0x004fe200000000ff */
[C---:B------:R-:W-:Y:S02]  /*181d0*/  FMUL.FTZ R96, R3.reuse, R96 ;  /* 0x0000006003607220 */ /* 0x040fe40000410000 */
[----:B------:R-:W-:Y:S03]  /*181e0*/  FMUL.FTZ R97, R3, R97 ;  /* 0x0000006103617220 */ /* 0x000fe60000410000 */
[C---:B-1----:R-:W-:Y:S01]  /*181f0*/  HMMA.16816.F32 R92, R128.reuse, R104, R92 ;  /* 0x00000068805c723c */ /* 0x042fe2000000185c */
[----:B------:R-:W1:Y:S02]  /*18200*/  MUFU.EX2 R180, R180 ;  /* 0x000000b400b47308 */ /* 0x000e640000000800 */
[C---:B------:R-:W-:Y:S02]  /*18210*/  FMUL.FTZ R98, R2.reuse, R98 ;  /* 0x0000006202627220 */ /* 0x040fe40000410000 */
[----:B------:R-:W-:Y:S02]  /*18220*/  FMUL.FTZ R99, R2, R99 ;  /* 0x0000006302637220 */ /* 0x000fe40000410000 */
[--C-:B------:R-:W-:Y:S02]  /*18230*/  FFMA.FTZ R134, R134, c[0x0][0x2d0], -R145.reuse ;  /* 0x0000b40086867a23 */ /* 0x100fe40000010891 */
[----:B------:R-:W-:Y:S02]  /*18240*/  FFMA.FTZ R145, R133, c[0x0][0x2d0], -R145 ;  /* 0x0000b40085917a23 */ /* 0x000fe40000010891 */
[----:B------:R-:W2:Y:S01]  /*18250*/  MUFU.EX2 R182, R182 ;  /* 0x000000b600b67308 */ /* 0x000ea20000000800 */
[----:B------:R-:W-:Y:S01]  /*18260*/  HMMA.16816.F32 R96, R128, R106, R96 ;  /* 0x0000006a8060723c */ /* 0x000fe20000001860 */
[----:B------:R-:W5:Y:S02]  /*18270*/  LDSM.16.MT88.4 R104, [R196+0x2900] ;  /* 0x00290000c468783b */ /* 0x000f640000004200 */
[----:B----4-:R-:W-:Y:S01]  /*18280*/  F2FP.PACK_AB R102, R178, R177 ;  /* 0x000000b1b266723e */ /* 0x010fe200000000ff */
[----:B------:R-:W-:Y:S02]  /*18290*/  FFMA.FTZ R174, R3, R218, R174 ;  /* 0x000000da03ae7223 */ /* 0x000fe400000100ae */
[----:B------:R-:W-:Y:S02]  /*182a0*/  FFMA.FTZ R170, R2, R219, R170 ;  /* 0x000000db02aa7223 */ /* 0x000fe400000100aa */
[----:B------:R-:W-:Y:S01]  /*182b0*/  FADD.FTZ R173, R173, R174 ;  /* 0x000000aeadad7221 */ /* 0x000fe20000010000 */
[----:B------:R-:W-:Y:S01]  /*182c0*/  LDSM.16.MT88.4 R128, [R198+0x3100] ;  /* 0x00310000c680783b */ /* 0x000fe20000004200 */
[----:B------:R4:W3:Y:S02]  /*182d0*/  MUFU.EX2 R242, R151 ;  /* 0x0000009700f27308 */ /* 0x0008e40000000800 */
[----:B------:R-:W-:Y:S01]  /*182e0*/  FADD.FTZ R169, R169, R170 ;  /* 0x000000aaa9a97221 */ /* 0x000fe20000010000 */
[----:B-1----:R-:W-:Y:S01]  /*182f0*/  F2FP.PACK_AB R101, R180, R179 ;  /* 0x000000b3b465723e */ /* 0x002fe200000000ff */
[----:B------:R-:W-:Y:S02]  /*18300*/  FADD.FTZ R172, R172, R173 ;  /* 0x000000adacac7221 */ /* 0x000fe40000010000 */
[----:B------:R-:W-:Y:S02]  /*18310*/  FADD.FTZ R2, R168, R169 ;  /* 0x000000a9a8027221 */ /* 0x000fe40000010000 */
[----:B------:R-:W-:Y:S02]  /*18320*/  FADD.FTZ R172, R171, R172 ;  /* 0x000000acabac7221 */ /* 0x000fe40000010000 */
[----:B------:R1:W-:Y:S01]  /*18330*/  MUFU.EX2 R133, R145 ;  /* 0x0000009100857308 */ /* 0x0003e20000000800 */
[----:B------:R-:W-:Y:S01]  /*18340*/  FADD.FTZ R2, R135, R2 ;  /* 0x0000000287027221 */ /* 0x000fe20000010000 */
[----:B------:R-:W-:Y:S01]  /*18350*/  MOV R135, R132 ;  /* 0x0000008400877202 */ /* 0x000fe20000000f00 */
[----:B------:R-:W-:Y:S01]  /*18360*/  FADD.FTZ R175, R175, R172 ;  /* 0x000000acafaf7221 */ /* 0x000fe20000010000 */
[----:B--2---:R-:W-:Y:S01]  /*18370*/  F2FP.PACK_AB R103, R183, R182 ;  /* 0x000000b6b767723e */ /* 0x004fe200000000ff */
[----:B------:R-:W-:Y:S02]  /*18380*/  FADD.FTZ R3, R179, R2 ;  /* 0x00000002b3037221 */ /* 0x000fe40000010000 */
[----:B------:R-:W-:Y:S02]  /*18390*/  FADD.FTZ R176, R176, R175 ;  /* 0x000000afb0b07221 */ /* 0x000fe40000010000 */
[----:B------:R-:W-:Y:S01]  /*183a0*/  FADD.FTZ R3, R180, R3 ;  /* 0x00000003b4037221 */ /* 0x000fe20000010000 */
[----:B------:R-:W2:Y:S01]  /*183b0*/  MUFU.EX2 R134, R134 ;  /* 0x0000008600867308 */ /* 0x000ea20000000800 */
[C---:B------:R-:W-:Y:S01]  /*183c0*/  HMMA.16816.F32 R4, R100.reuse, R112, R4 ;  /* 0x000000706404723c */ /* 0x040fe20000001804 */
[----:B----4-:R-:W-:Y:S04]  /*183d0*/  LDSM.16.MT88.4 R148, [R203+0x3900] ;  /* 0x00390000cb94783b */ /* 0x010fe80000004200 */
[----:B------:R-:W-:Y:S02]  /*183e0*/  FADD.FTZ R177, R177, R176 ;  /* 0x000000b0b1b17221 */ /* 0x000fe40000010000 */
[----:B------:R-:W-:Y:S01]  /*183f0*/  FADD.FTZ R2, R182, R3 ;  /* 0x00000003b6027221 */ /* 0x000fe20000010000 */
[C---:B------:R-:W-:Y:S01]  /*18400*/  HMMA.16816.F32 R8, R100.reuse, R114, R8 ;  /* 0x000000726408723c */ /* 0x040fe20000001808 */
[----:B------:R-:W-:Y:S03]  /*18410*/  LDSM.16.MT88.4 R112, [R198+0x4900] ;  /* 0x00490000c670783b */ /* 0x000fe60000004200 */
[----:B------:R-:W-:Y:S01]  /*18420*/  MOV R3, R0 ;  /* 0x0000000000037202 */ /* 0x000fe20000000f00 */
[----:B------:R-:W-:Y:S02]  /*18430*/  FADD.FTZ R178, R178, R177 ;  /* 0x000000b1b2b27221 */ /* 0x000fe40000010000 */
[----:B------:R-:W-:Y:S01]  /*18440*/  FADD.FTZ R2, R183, R2 ;  /* 0x00000002b7027221 */ /* 0x000fe20000010000 */
        /* <DEDUP_REMOVED lines=19> */
[C---:B-----5:R-:W-:Y:S08]  /*18580*/  HMMA.16816.F32 R60, R100.reuse, R104, R60 ;  /* 0x00000068643c723c */ /* 0x060ff0000000183c */
[C---:B------:R-:W-:Y:S01]  /*18590*/  HMMA.16816.F32 R64, R100.reuse, R106, R64 ;  /* 0x0000006a6440723c */ /* 0x040fe20000001840 */
[----:B------:R-:W3:Y:S07]  /*185a0*/  LDSM.16.MT88.4 R104, [R196+0x4900] ;  /* 0x00490000c468783b */ /* 0x000eee0000004200 */
[C---:B-1----:R-:W-:Y:S08]  /*185b0*/  HMMA.16816.F32 R68, R100.reuse, R108, R68 ;  /* 0x0000006c6444723c */ /* 0x042ff00000001844 */
[C---:B------:R-:W-:Y:S01]  /*185c0*/  HMMA.16816.F32 R72, R100.reuse, R110, R72 ;  /* 0x0000006e6448723c */ /* 0x040fe20000001848 */
[----:B------:R-:W1:Y:S07]  /*185d0*/  LDSM.16.MT88.4 R108, [R203+0x1100] ;  /* 0x00110000cb6c783b */ /* 0x000e6e0000004200 */
[C---:B------:R-:W-:Y:S08]  /*185e0*/  HMMA.16816.F32 R76, R100.reuse, R112, R76 ;  /* 0x00000070644c723c */ /* 0x040ff0000000184c */
[C---:B------:R-:W-:Y:S01]  /*185f0*/  HMMA.16816.F32 R80, R100.reuse, R114, R80 ;  /* 0x000000726450723c */ /* 0x040fe20000001850 */
[----:B------:R-:W4:Y:S07]  /*18600*/  LDSM.16.MT88.4 R112, [R197+0x1100] ;  /* 0x00110000c570783b */ /* 0x000f2e0000004200 */
[C---:B------:R-:W-:Y:S08]  /*18610*/  HMMA.16816.F32 R84, R100.reuse, R116, R84 ;  /* 0x000000746454723c */ /* 0x040ff00000001854 */
[C---:B------:R-:W-:Y:S01]  /*18620*/  HMMA.16816.F32 R88, R100.reuse, R118, R88 ;  /* 0x000000766458723c */ /* 0x040fe20000001858 */
[----:B------:R-:W5:Y:S07]  /*18630*/  LDSM.16.MT88.4 R116, [R203+0x3100] ;  /* 0x00310000cb74783b */ /* 0x000f6e0000004200 */
        /* <DEDUP_REMOVED lines=8> */
[----:B------:R-:W-:Y:S01]  /*186c0*/  F2FP.PACK_AB R103, R238, R237 ;  /* 0x000000edee67723e */ /* 0x000fe200000000ff */
[----:B------:R-:W-:Y:S01]  /*186d0*/  FADD.FTZ R232, R232, R231 ;  /* 0x000000e7e8e87221 */ /* 0x000fe20000010000 */
[----:B------:R-:W-:Y:S01]  /*186e0*/  IADD3 R2, R230, -0x1, RZ ;  /* 0xffffffffe6027810 */ /* 0x000fe20007ffe0ff */
[----:B------:R-:W-:Y:S02]  /*186f0*/  FADD.FTZ R236, R236, R235 ;  /* 0x000000ebecec7221 */ /* 0x000fe40000010000 */
[----:B------:R-:W-:Y:S01]  /*18700*/  FADD.FTZ R233, R233, R232 ;  /* 0x000000e8e9e97221 */ /* 0x000fe20000010000 */
[----:B------:R-:W-:Y:S01]  /*18710*/  MOV R230, R2 ;  /* 0x0000000200e67202 */ /* 0x000fe20000000f00 */
        /* <DEDUP_REMOVED lines=8> */
[C---:B----4-:R-:W-:Y:S08]  /*187a0*/  HMMA.16816.F32 R20, R100.reuse, R112, R20 ;  /* 0x000000706414723c */ /* 0x050ff00000001814 */
[C---:B------:R-:W-:Y:S01]  /*187b0*/  HMMA.16816.F32 R24, R100.reuse, R114, R24 ;  /* 0x000000726418723c */ /* 0x040fe20000001818 */
[----:B------:R-:W4:Y:S07]  /*187c0*/  LDSM.16.MT88.4 R112, [R198+0x5100] ;  /* 0x00510000c670783b */ /* 0x000f2e0000004200 */
[C---:B------:R-:W-:Y:S08]  /*187d0*/  HMMA.16816.F32 R28, R100.reuse, R124, R28 ;  /* 0x0000007c641c723c */ /* 0x040ff0000000181c */
[C---:B------:R-:W-:Y:S01]  /*187e0*/  HMMA.16816.F32 R32, R100.reuse, R126, R32 ;  /* 0x0000007e6420723c */ /* 0x040fe20000001820 */
[----:B------:R-:W-:Y:S07]  /*187f0*/  LDSM.16.MT88.4 R124, [R203+0x1900] ;  /* 0x00190000cb7c783b */ /* 0x000fee0000004200 */
[C---:B-----5:R-:W-:Y:S08]  /*18800*/  HMMA.16816.F32 R36, R100.reuse, R116, R36 ;  /* 0x000000746424723c */ /* 0x060ff00000001824 */
[C---:B------:R-:W-:Y:S01]  /*18810*/  HMMA.16816.F32 R40, R100.reuse, R118, R40 ;  /* 0x000000766428723c */ /* 0x040fe20000001828 */
[----:B------:R-:W5:Y:S07]  /*18820*/  LDSM.16.MT88.4 R116, [R197+0x5100] ;  /* 0x00510000c574783b */ /* 0x000f6e0000004200 */
        /* <DEDUP_REMOVED lines=9> */
[----:B--2---:R-:W-:Y:S01]  /*188c0*/  F2FP.PACK_AB R139, R133, R134 ;  /* 0x00000086858b723e */ /* 0x004fe200000000ff */
        /* <DEDUP_REMOVED lines=12> */
[C---:B----4-:R-:W-:Y:S08]  /*18990*/  HMMA.16816.F32 R76, R100.reuse, R112, R76 ;  /* 0x00000070644c723c */ /* 0x050ff0000000184c */
[C---:B------:R-:W-:Y:S08]  /*189a0*/  HMMA.16816.F32 R80, R100.reuse, R114, R80 ;  /* 0x000000726450723c */ /* 0x040ff00000001850 */
[C---:B-----5:R-:W-:Y:S08]  /*189b0*/  HMMA.16816.F32 R84, R100.reuse, R116, R84 ;  /* 0x000000746454723c */ /* 0x060ff00000001854 */
        /* <DEDUP_REMOVED lines=31> */
.L_x_409:
[----:B------:R-:W-:-:S13]  /*18bb0*/  ISETP.GE.AND P0, PT, R181, UR8, PT ;  /* 0x00000008b5007c0c */ /* 0x000fda000bf06270 */
[----:B------:R-:W-:Y:S05]  /*18bc0*/  @!P0 BRA `(.L_x_411) ;  /* 0x0000390000008947 */ /* 0x000fea0003800000 */
[C---:B------:R-:W-:Y:S01]  /*18bd0*/  IADD3 RZ, P6, R208.reuse, 0x40, RZ ;  /* 0x00000040d0ff7810 */ /* 0x040fe20007fde0ff */
[----:B------:R-:W-:Y:S01]  /*18be0*/  ULDC.64 UR4, c[0x0][0x208] ;  /* 0x0000820000047ab9 */ /* 0x000fe20000000a00 */
[----:B------:R-:W-:Y:S01]  /*18bf0*/  IADD3 RZ, P5, R208, 0x80, RZ ;  /* 0x00000080d0ff7810 */ /* 0x000fe20007fbe0ff */
[----:B------:R-:W-:Y:S01]  /*18c00*/  USHF.L.U64.HI UR5, UR4, 0x5, UR5 ;  /* 0x0000000504057899 */ /* 0x000fe20008010205 */
[C---:B------:R-:W-:Y:S01]  /*18c10*/  IADD3 RZ, P4, R210.reuse, 0x40, RZ ;  /* 0x00000040d2ff7810 */ /* 0x040fe20007f9e0ff */
[----:B------:R-:W-:Y:S01]  /*18c20*/  USHF.L.U32 UR10, UR4, 0x5, URZ ;  /* 0x00000005040a7899 */ /* 0x000fe2000800063f */
[C---:B------:R-:W-:Y:S01]  /*18c30*/  IADD3 RZ, P0, R210.reuse, 0x80, RZ ;  /* 0x00000080d2ff7810 */ /* 0x040fe20007f1e0ff */
[----:B------:R-:W-:Y:S01]  /*18c40*/  IMAD.MOV.U32 R2, RZ, RZ, R132 ;  /* 0x000000ffff027224 */ /* 0x000fe200078e0084 */
[C---:B------:R-:W-:Y:S01]  /*18c50*/  IADD3 R182, R210.reuse, 0x40, RZ ;  /* 0x00000040d2b67810 */ /* 0x040fe20007ffe0ff */
[----:B------:R-:W-:Y:S01]  /*18c60*/  IMAD.MOV.U32 R3, RZ, RZ, R0 ;  /* 0x000000ffff037224 */ /* 0x000fe200078e0000 */
[----:B------:R-:W-:Y:S01]  /*18c70*/  IADD3 R180, R210, 0x80, RZ ;  /* 0x00000080d2b47810 */ /* 0x000fe20007ffe0ff */
[--C-:B------:R-:W-:Y:S01]  /*18c80*/  IMAD.X R225, RZ, RZ, R215.reuse, P6 ;  /* 0x000000ffffe17224 */ /* 0x100fe200030e06d7 */
[C---:B------:R-:W-:Y:S01]  /*18c90*/  IADD3 R222, R208.reuse, 0x80, RZ ;  /* 0x00000080d0de7810 */ /* 0x040fe20007ffe0ff */
[----:B------:R-:W-:Y:S01]  /*18ca0*/  IMAD.X R223, RZ, RZ, R215, P5 ;  /* 0x000000ffffdf7224 */ /* 0x000fe200028e06d7 */
[----:B------:R-:W-:Y:S01]  /*18cb0*/  IADD3 R224, R208, 0x40, RZ ;  /* 0x00000040d0e07810 */ /* 0x000fe20007ffe0ff */
[--C-:B------:R-:W-:Y:S01]  /*18cc0*/  IMAD.X R220, RZ, RZ, R217.reuse, P4 ;  /* 0x000000ffffdc7224 */ /* 0x100fe200020e06d9 */
[----:B------:R-:W-:Y:S01]  /*18cd0*/  ULDC UR9, c[0x0][0x208] ;  /* 0x0000820000097ab9 */ /* 0x000fe20000000800 */
[----:B------:R-:W-:Y:S01]  /*18ce0*/  IMAD.X R183, RZ, RZ, R217, P0 ;  /* 0x000000ffffb77224 */ /* 0x000fe200000e06d9 */
[----:B------:R-:W-:Y:S01]  /*18cf0*/  ULDC UR4, c[0x0][0x324] ;  /* 0x0000c90000047ab9 */ /* 0x000fe20000000800 */
[----:B------:R-:W-:Y:S01]  /*18d00*/  IMAD.MOV.U32 R214, RZ, RZ, R208 ;  /* 0x000000ffffd67224 */ /* 0x000fe200078e00d0 */
[----:B------:R-:W-:-:S02]  /*18d10*/  USHF.L.U32 UR9, UR9, 0x6, URZ ;  /* 0x0000000609097899 */ /* 0x000fc4000800063f */
[----:B------:R-:W-:Y:S02]  /*18d20*/  ULOP3.LUT UR4, URZ, UR4, URZ, 0x33, !UPT ;  /* 0x000000043f047292 */ /* 0x000fe4000f8e333f */
.L_x_420:
[----:B------:R-:W-:Y:S04]  /*18d30*/  DEPBAR.LE SB0, 0x0 ;  /* 0x000080000000791a */ /* 0x000fe80000000000 */
[----:B------:R-:W-:Y:S01]  /*18d40*/  BAR.SYNC.DEFER_BLOCKING 0x0 ;  /* 0x0000000000007b1d */ /* 0x000fe20000010000 */
[----:B------:R-:W-:Y:S01]  /*18d50*/  SHF.R.S32.HI R0, RZ, 0x1f, R181 ;  /* 0x0000001fff007819 */ /* 0x000fe200000114b5 */
[C---:B------:R-:W-:Y:S01]  /*18d60*/  IMAD R15, R181.reuse, UR11, RZ ;  /* 0x0000000bb50f7c24 */ /* 0x040fe2000f8e02ff */
[C---:B------:R-:W-:Y:S01]  /*18d70*/  ISETP.GT.AND P6, PT, R181.reuse, UR8, PT ;  /* 0x00000008b5007c0c */ /* 0x040fe2000bfc4270 */
[C---:B------:R-:W-:Y:S04]  /*18d80*/  IMAD.WIDE.U32 R18, R181.reuse, UR9, R214 ;  /* 0x00000009b5127c25 */ /* 0x040fe8000f8e00d6 */
[C---:B------:R-:W-:Y:S01]  /*18d90*/  IMAD.WIDE.U32 R16, R181.reuse, UR9, R224 ;  /* 0x00000009b5107c25 */ /* 0x040fe2000f8e00e0 */
[----:B------:R-:W-:Y:S03]  /*18da0*/  LEA R22, P5, R18, c[0x0][0x1f8], 0x1 ;  /* 0x00007e0012167a11 */ /* 0x000fe600078a08ff */
[----:B------:R-:W-:Y:S01]  /*18db0*/  IMAD R15, R0, UR9, R15 ;  /* 0x00000009000f7c24 */ /* 0x000fe2000f8e020f */
[----:B------:R-:W-:Y:S01]  /*18dc0*/  LEA R20, P4, R16, c[0x0][0x1f8], 0x1 ;  /* 0x00007e0010147a11 */ /* 0x000fe200078808ff */
[----:B------:R-:W-:Y:S03]  /*18dd0*/  IMAD.WIDE.U32 R12, R181, UR9, R222 ;  /* 0x00000009b50c7c25 */ /* 0x000fe6000f8e00de */
[----:B------:R-:W-:Y:S01]  /*18de0*/  IADD3 R0, R19, R15, RZ ;  /* 0x0000000f13007210 */ /* 0x000fe20007ffe0ff */
[C---:B------:R-:W-:Y:S01]  /*18df0*/  IMAD.IADD R4, R15.reuse, 0x1, R17 ;  /* 0x000000010f047824 */ /* 0x040fe200078e0211 */
[----:B------:R-:W-:Y:S01]  /*18e00*/  LEA R28, P0, R12, c[0x0][0x1f8], 0x1 ;  /* 0x00007e000c1c7a11 */ /* 0x000fe200078008ff */
[----:B------:R-:W-:Y:S01]  /*18e10*/  IMAD.U32 R6, RZ, RZ, UR10 ;  /* 0x0000000aff067e24 */ /* 0x000fe2000f8e00ff */
[----:B------:R-:W-:Y:S01]  /*18e20*/  LEA.HI.X R23, R18, c[0x0][0x1fc], R0, 0x1, P5 ;  /* 0x00007f0012177a11 */ /* 0x000fe200028f0c00 */
[----:B------:R-:W-:Y:S01]  /*18e30*/  IMAD.U32 R7, RZ, RZ, UR5 ;  /* 0x00000005ff077e24 */ /* 0x000fe2000f8e00ff */
[----:B------:R-:W-:Y:S01]  /*18e40*/  LEA.HI.X R21, R16, c[0x0][0x1fc], R4, 0x1, P4 ;  /* 0x00007f0010157a11 */ /* 0x000fe200020f0c04 */
[----:B------:R-:W-:Y:S01]  /*18e50*/  LDSM.16.M88.4 R32, [R206+0xc100] ;  /* 0x00c10000ce20783b */ /* 0x000fe20000000200 */
[----:B------:R-:W-:Y:S02]  /*18e60*/  IMAD.IADD R5, R15, 0x1, R13 ;  /* 0x000000010f057824 */ /* 0x000fe400078e020d */
[----:B------:R-:W-:Y:S03]  /*18e70*/  IMAD.WIDE.U32 R6, R181, UR9, R6 ;  /* 0x00000009b5067c25 */ /* 0x000fe6000f8e0006 */
[----:B------:R-:W-:Y:S01]  /*18e80*/  LEA.HI.X R29, R12, c[0x0][0x1fc], R5, 0x1, P0 ;  /* 0x00007f000c1d7a11 */ /* 0x000fe200000f0c05 */
[----:B------:R-:W1:Y:S01]  /*18e90*/  LDSM.16.M88.4 R8, [R205+0x6100] ;  /* 0x00610000cd08783b */ /* 0x000e620000000200 */
[-C--:B------:R-:W-:Y:S02]  /*18ea0*/  IADD3 R5, P5, R208, R6.reuse, RZ ;  /* 0x00000006d0057210 */ /* 0x080fe40007fbe0ff */
[----:B------:R-:W-:Y:S02]  /*18eb0*/  IADD3 R15, R15, R7, RZ ;  /* 0x000000070f0f7210 */ /* 0x000fe40007ffe0ff */
[-C--:B------:R-:W-:Y:S02]  /*18ec0*/  IADD3 R7, P4, R224, R6.reuse, RZ ;  /* 0x00000006e0077210 */ /* 0x080fe40007f9e0ff */
[----:B------:R-:W2:Y:S01]  /*18ed0*/  LDSM.16.M88.4 R16, [R205+0x6900] ;  /* 0x00690000cd10783b */ /* 0x000ea20000000200 */
[----:B------:R-:W-:Y:S01]  /*18ee0*/  IADD3 R13, P0, R222, R6, RZ ;  /* 0x00000006de0d7210 */ /* 0x000fe20007f1e0ff */
[----:B------:R-:W-:Y:S01]  /*18ef0*/  IMAD.X R0, R15, 0x1, R215, P5 ;  /* 0x000000010f007824 */ /* 0x000fe200028e06d7 */
[----:B------:R-:W-:Y:S01]  /*18f00*/  LEA R168, P5, R5, c[0x0][0x1f8], 0x1 ;  /* 0x00007e0005a87a11 */ /* 0x000fe200078a08ff */
[----:B------:R-:W-:Y:S01]  /*18f10*/  IMAD.X R4, R15, 0x1, R225, P4 ;  /* 0x000000010f047824 */ /* 0x000fe200020e06e1 */
[----:B------:R-:W-:Y:S02]  /*18f20*/  LEA R166, P4, R7, c[0x0][0x1f8], 0x1 ;  /* 0x00007e0007a67a11 */ /* 0x000fe400078808ff */
[----:B------:R-:W3:Y:S01]  /*18f30*/  LDSM.16.M88.4 R24, [R205+0x7100] ;  /* 0x00710000cd18783b */ /* 0x000ee20000000200 */
[----:B------:R-:W-:Y:S02]  /*18f40*/  IADD3.X R6, R15, R223, RZ, P0, !PT ;  /* 0x000000df0f067210 */ /* 0x000fe400007fe4ff */
[----:B------:R-:W-:Y:S02]  /*18f50*/  LEA R164, P0, R13, c[0x0][0x1f8], 0x1 ;  /* 0x00007e000da47a11 */ /* 0x000fe400078008ff */
[----:B------:R-:W-:Y:S02]  /*18f60*/  LEA.HI.X R169, R5, c[0x0][0x1fc], R0, 0x1, P5 ;  /* 0x00007f0005a97a11 */ /* 0x000fe400028f0c00 */
[----:B------:R-:W4:Y:S01]  /*18f70*/  LDSM.16.M88.4 R132, [R205+0x7900] ;  /* 0x00790000cd84783b */ /* 0x000f220000000200 */
[----:B------:R-:W-:Y:S02]  /*18f80*/  LEA.HI.X R167, R7, c[0x0][0x1fc], R4, 0x1, P4 ;  /* 0x00007f0007a77a11 */ /* 0x000fe400020f0c04 */
[----:B------:R-:W-:Y:S02]  /*18f90*/  LEA.HI.X R165, R13, c[0x0][0x1fc], R6, 0x1, P0 ;  /* 0x00007f000da57a11 */ /* 0x000fe400000f0c06 */
[----:B------:R-:W-:Y:S02]  /*18fa0*/  PLOP3.LUT P4, PT, PT, PT, UP3, 0x80, 0x0 ;  /* 0x000000000000781c */ /* 0x000fe40003f8f038 */
[----:B------:R-:W-:Y:S01]  /*18fb0*/  LDSM.16.M88.4 R136, [R202+0xc100] ;  /* 0x00c10000ca88783b */ /* 0x000fe20000000200 */
[----:B------:R-:W-:Y:S06]  /*18fc0*/  PLOP3.LUT P0, PT, PT, PT, UP3, 0x80, 0x0 ;  /* 0x000000000000781c */ /* 0x000fec0003f0f038 */
[----:B------:R-:W5:Y:S01]  /*18fd0*/  LDSM.16.M88.4 R140, [R204] ;  /* 0x00000000cc8c783b */ /* 0x000f620000000200 */
[C---:B-1----:R-:W-:Y:S06]  /*18fe0*/  HMMA.16816.F32 R4, R32.reuse, R8, RZ ;  /* 0x000000082004723c */ /* 0x042fec00000018ff */
[----:B------:R-:W1:Y:S02]  /*18ff0*/  LDSM.16.M88.4 R144, [R195] ;  /* 0x00000000c390783b */ /* 0x000e640000000200 */
[C---:B------:R-:W-:Y:S05]  /*19000*/  HMMA.16816.F32 R8, R32.reuse, R10, RZ ;  /* 0x0000000a2008723c */ /* 0x040fea00000018ff */
[----:B------:R-:W1:Y:S03]  /*19010*/  LDSM.16.M88.4 R148, [R194] ;  /* 0x00000000c294783b */ /* 0x000e660000000200 */
[C---:B--2---:R-:W-:Y:S04]  /*19020*/  HMMA.16816.F32 R12, R32.reuse, R16, RZ ;  /* 0x00000010200c723c */ /* 0x044fe800000018ff */
[----:B------:R-:W2:Y:S04]  /*19030*/  LDSM.16.M88.4 R152, [R193] ;  /* 0x00000000c198783b */ /* 0x000ea80000000200 */
[C---:B------:R-:W-:Y:S03]  /*19040*/  HMMA.16816.F32 R16, R32.reuse, R18, RZ ;  /* 0x000000122010723c */ /* 0x040fe600000018ff */
        /* <DEDUP_REMOVED lines=164> */
[----:B------:R-:W-:Y:S03]  /*19a90*/  FMUL.FTZ R13, R13, c[0x0][0x320] ;  /* 0x0000c8000d0d7a20 */ /* 0x000fe60000410000 */
[----:B------:R-:W1:Y:S10]  /*19aa0*/  MUFU.TANH R132, R10 ;  /* 0x0000000a00847308 */ /* 0x000e740000002400 */
[----:B------:R-:W1:Y:S01]  /*19ab0*/  MUFU.TANH R133, R11 ;  /* 0x0000000b00857308 */ /* 0x000e620000002400 */
[C---:B--2---:R-:W-:Y:S09]  /*19ac0*/  HMMA.16816.F32 R20, R164.reuse, R4, R20 ;  /* 0x00000004a414723c */ /* 0x044ff20000001814 */
[----:B------:R2:W1:Y:S03]  /*19ad0*/  MUFU.TANH R12, R8 ;  /* 0x00000008000c7308 */ /* 0x0004660000002400 */
[----:B------:R-:W-:Y:S01]  /*19ae0*/  FMUL.FTZ R4, R17, c[0x0][0x320] ;  /* 0x0000c80011047a20 */ /* 0x000fe20000410000 */
[C---:B------:R-:W-:Y:S06]  /*19af0*/  HMMA.16816.F32 R24, R164.reuse, R6, R24 ;  /* 0x00000006a418723c */ /* 0x040fec0000001818 */
[----:B------:R5:W1:Y:S01]  /*19b00*/  MUFU.TANH R161, R15 ;  /* 0x0000000f00a17308 */ /* 0x000a620000002400 */
[----:B------:R-:W-:Y:S05]  /*19b10*/  @P6 IADD3 R6, R181, -0x1, RZ ;  /* 0xffffffffb5066810 */ /* 0x000fea0007ffe0ff */
[----:B------:R-:W-:Y:S01]  /*19b20*/  @P6 SHF.R.S32.HI R5, RZ, 0x1f, R6 ;  /* 0x0000001fff056819 */ /* 0x000fe20000011406 */
[----:B------:R-:W-:Y:S03]  /*19b30*/  FMUL.FTZ R21, R21, c[0x0][0x320] ;  /* 0x0000c80015157a20 */ /* 0x000fe60000410000 */
[----:B------:R1:W1:Y:S01]  /*19b40*/  MUFU.TANH R143, R18 ;  /* 0x00000012008f7308 */ /* 0x0002620000002400 */
[----:B------:R-:W-:Y:S02]  /*19b50*/  FMUL.FTZ R22, R22, c[0x0][0x320] ;  /* 0x0000c80016167a20 */ /* 0x000fe40000410000 */
[----:B------:R-:W-:Y:S01]  /*19b60*/  FMUL.FTZ R23, R23, c[0x0][0x320] ;  /* 0x0000c80017177a20 */ /* 0x000fe20000410000 */
[----:B--2---:R-:W2:Y:S01]  /*19b70*/  LDSM.16.M88.4 R8, [R192+0x5800] ;  /* 0x00580000c008783b */ /* 0x004ea20000000200 */
[----:B------:R-:W-:Y:S04]  /*19b80*/  DEPBAR.LE SB0, 0x0 ;  /* 0x000080000000791a */ /* 0x000fe80000000000 */
[----:B------:R-:W-:Y:S01]  /*19b90*/  FMUL.FTZ R25, R25, c[0x0][0x320] ;  /* 0x0000c80019197a20 */ /* 0x000fe20000410000 */
[----:B------:R1:W1:Y:S01]  /*19ba0*/  MUFU.TANH R158, R21 ;  /* 0x00000015009e7308 */ /* 0x0002620000002400 */
[----:B------:R-:W-:Y:S01]  /*19bb0*/  BAR.SYNC.DEFER_BLOCKING 0x0 ;  /* 0x0000000000007b1d */ /* 0x000fe20000010000 */
[----:B------:R-:W-:Y:S02]  /*19bc0*/  FMUL.FTZ R160, R20, c[0x0][0x320] ;  /* 0x0000c80014a07a20 */ /* 0x000fe40000410000 */
[----:B------:R-:W-:Y:S01]  /*19bd0*/  FMUL.FTZ R26, R26, c[0x0][0x320] ;  /* 0x0000c8001a1a7a20 */ /* 0x000fe20000410000 */
[----:B-----5:R-:W-:Y:S01]  /*19be0*/  MOV R15, R212 ;  /* 0x000000d4000f7202 */ /* 0x020fe20000000f00 */
[----:B------:R-:W-:Y:S02]  /*19bf0*/  FMUL.FTZ R27, R27, c[0x0][0x320] ;  /* 0x0000c8001b1b7a20 */ /* 0x000fe40000410000 */
[----:B------:R-:W-:Y:S02]  /*19c00*/  FMUL.FTZ R156, R24, c[0x0][0x320] ;  /* 0x0000c800189c7a20 */ /* 0x000fe40000410000 */
[----:B------:R5:W1:Y:S01]  /*19c10*/  MUFU.TANH R141, R19 ;  /* 0x00000013008d7308 */ /* 0x000a620000002400 */
[----:B------:R-:W-:Y:S04]  /*19c20*/  @P6 IMAD R5, R5, c[0x0][0x1e0], RZ ;  /* 0x0000780005056a24 */ /* 0x000fe800078e02ff */
[C---:B------:R-:W-:Y:S02]  /*19c30*/  @P6 IMAD R5, R6.reuse, c[0x0][0x1e4], R5 ;  /* 0x0000790006056a24 */ /* 0x040fe400078e0205 */
[----:B------:R-:W-:Y:S03]  /*19c40*/  @P6 IMAD.WIDE.U32 R6, R6, c[0x0][0x1e0], RZ ;  /* 0x0000780006066a25 */ /* 0x000fe600078e00ff */
[----:B------:R1:W1:Y:S01]  /*19c50*/  MUFU.TANH R159, R22 ;  /* 0x00000016009f7308 */ /* 0x0002620000002400 */
[----:B------:R-:W-:Y:S02]  /*19c60*/  @P6 IMAD.IADD R5, R7, 0x1, R5 ;  /* 0x0000000107056824 */ /* 0x000fe400078e0205 */
[C---:B------:R-:W-:Y:S03]  /*19c70*/  @P6 IMAD.SHL.U32 R7, R6.reuse, 0x40, RZ ;  /* 0x0000004006076824 */ /* 0x040fe600078e00ff */
[----:B------:R-:W-:Y:S02]  /*19c80*/  @P6 SHF.L.U64.HI R5, R6, 0x6, R5 ;  /* 0x0000000606056819 */ /* 0x000fe40000010205 */
[----:B------:R-:W-:Y:S02]  /*19c90*/  @P6 IADD3 R6, P5, R7, R210, RZ ;  /* 0x000000d207066210 */ /* 0x000fe40007fbe0ff */
[----:B------:R1:W1:Y:S01]  /*19ca0*/  MUFU.TANH R157, R23 ;  /* 0x00000017009d7308 */ /* 0x0002620000002400 */
[C---:B--2---:R-:W-:Y:S09]  /*19cb0*/  HMMA.16816.F32 R28, R164.reuse, R8, R28 ;  /* 0x00000008a41c723c */ /* 0x044ff2000000181c */
[----:B------:R2:W1:Y:S03]  /*19cc0*/  MUFU.TANH R154, R25 ;  /* 0x00000019009a7308 */ /* 0x0004660000002400 */
[----:B------:R-:W-:Y:S01]  /*19cd0*/  @P6 IMAD.X R9, R5, 0x1, R217, P5 ;  /* 0x0000000105096824 */ /* 0x000fe200028e06d9 */
[----:B------:R-:W-:Y:S03]  /*19ce0*/  HMMA.16816.F32 R32, R164, R10, R32 ;  /* 0x0000000aa420723c */ /* 0x000fe60000001820 */
[----:B------:R-:W-:Y:S01]  /*19cf0*/  @P4 IMAD.HI.U32 R8, R212, c[0x0][0x2c8], RZ ;  /* 0x0000b200d4084a27 */ /* 0x000fe200078e00ff */
[C---:B------:R-:W-:Y:S02]  /*19d00*/  @P6 LEA R16, P4, R6.reuse, c[0x0][0x1c8], 0x1 ;  /* 0x0000720006106a11 */ /* 0x040fe400078808ff */
[----:B------:R2:W2:Y:S02]  /*19d10*/  MUFU.TANH R155, R26 ;  /* 0x0000001a009b7308 */ /* 0x0004a40000002400 */
[----:B------:R-:W-:Y:S04]  /*19d20*/  @P6 LEA.HI.X R17, R6, c[0x0][0x1cc], R9, 0x1, P4 ;  /* 0x0000730006116a11 */ /* 0x000fe800020f0c09 */
[C---:B------:R-:W-:Y:S01]  /*19d30*/  @P6 IADD3 R6, P5, R7.reuse, R182, RZ ;  /* 0x000000b607066210 */ /* 0x040fe20007fbe0ff */
[----:B------:R-:W-:Y:S01]  /*19d40*/  @!PT LDS RZ, [RZ] ;  /* 0x00000000fffff984 */ /* 0x000fe20000000800 */
[----:B------:R-:W-:Y:S01]  /*19d50*/  @!PT LDS RZ, [RZ] ;  /* 0x00000000fffff984 */ /* 0x000fe20000000800 */
[----:B------:R-:W-:Y:S01]  /*19d60*/  @!PT LDS RZ, [RZ] ;  /* 0x00000000fffff984 */ /* 0x000fe20000000800 */
[----:B------:R2:W-:Y:S01]  /*19d70*/  @P6 LDGSTS.E.BYPASS.LTC128B.128 [R207+0x6100], [R16.64], !P3 ;  /* 0x0610000010cf6fae */ /* 0x0005e2000d901d5c */
[----:B------:R-:W-:Y:S01]  /*19d80*/  @P0 SHF.R.U32.HI R15, RZ, c[0x0][0x2cc], R8 ;  /* 0x0000b300ff0f0a19 */ /* 0x000fe20000011608 */
[----:B------:R-:W-:Y:S01]  /*19d90*/  FMUL.FTZ R28, R28, c[0x0][0x320] ;  /* 0x0000c8001c1c7a20 */ /* 0x000fe20000410000 */
[C---:B------:R-:W-:Y:S01]  /*19da0*/  @P6 IADD3 R8, P4, R7.reuse, R180, RZ ;  /* 0x000000b407086210 */ /* 0x040fe20007f9e0ff */
[----:B------:R-:W2:Y:S01]  /*19db0*/  MUFU.TANH R153, R27 ;  /* 0x0000001b00997308 */ /* 0x000ea20000002400 */
[----:B------:R-:W-:Y:S01]  /*19dc0*/  @P6 IADD3 R11, P0, R7, UR6, RZ ;  /* 0x00000006070b6c10 */ /* 0x000fe2000ff1e0ff */
[----:B------:R-:W-:Y:S01]  /*19dd0*/  FMUL.FTZ R29, R29, c[0x0][0x320] ;  /* 0x0000c8001d1d7a20 */ /* 0x000fe20000410000 */
[C---:B------:R-:W-:Y:S01]  /*19de0*/  @P6 IADD3.X R7, R5.reuse, R220, RZ, P5, !PT ;  /* 0x000000dc05076210 */ /* 0x040fe20002ffe4ff */
[----:B------:R-:W-:Y:S01]  /*19df0*/  @P6 IMAD.X R9, R5, 0x1, R183, P4 ;  /* 0x0000000105096824 */ /* 0x000fe200020e06b7 */
[----:B------:R-:W-:Y:S01]  /*19e00*/  @P6 LEA R20, P5, R6, c[0x0][0x1c8], 0x1 ;  /* 0x0000720006146a11 */ /* 0x000fe200078a08ff */
[----:B------:R-:W-:Y:S01]  /*19e10*/  FMUL.FTZ R30, R30, c[0x0][0x320] ;  /* 0x0000c8001e1e7a20 */ /* 0x000fe20000410000 */
[----:B-1----:R-:W-:Y:S01]  /*19e20*/  @P6 LEA R18, P4, R8, c[0x0][0x1c8], 0x1 ;  /* 0x0000720008126a11 */ /* 0x002fe200078808ff */
[----:B------:R-:W-:Y:S01]  /*19e30*/  FMUL.FTZ R31, R31, c[0x0][0x320] ;  /* 0x0000c8001f1f7a20 */ /* 0x000fe20000410000 */
[----:B------:R-:W-:Y:S01]  /*19e40*/  @P6 LEA.HI.X R21, R6, c[0x0][0x1cc], R7, 0x1, P5 ;  /* 0x0000730006156a11 */ /* 0x000fe200028f0c07 */
[----:B------:R1:W1:Y:S01]  /*19e50*/  MUFU.TANH R163, R14 ;  /* 0x0000000e00a37308 */ /* 0x0002620000002400 */
[----:B-----5:R-:W-:Y:S01]  /*19e60*/  @P6 LEA.HI.X R19, R8, c[0x0][0x1cc], R9, 0x1, P4 ;  /* 0x0000730008136a11 */ /* 0x020fe200020f0c09 */
[----:B------:R-:W-:Y:S01]  /*19e70*/  FMUL.FTZ R32, R32, c[0x0][0x320] ;  /* 0x0000c80020207a20 */ /* 0x000fe20000410000 */
[C---:B------:R-:W-:Y:S01]  /*19e80*/  @P6 IADD3 R6, P5, R11.reuse, R210, RZ ;  /* 0x000000d20b066210 */ /* 0x040fe20007fbe0ff */
[----:B------:R3:W-:Y:S01]  /*19e90*/  @P6 LDGSTS.E.BYPASS.LTC128B.128 [R207+0x8100], [R20.64], !P2 ;  /* 0x0810000014cf6fae */ /* 0x0007e2000d101d5c */
[----:B------:R-:W-:Y:S01]  /*19ea0*/  @P6 IADD3 R7, P4, R11, R182, RZ ;  /* 0x000000b60b076210 */ /* 0x000fe20007f9e0ff */
[----:B------:R-:W-:Y:S01]  /*19eb0*/  FMUL.FTZ R33, R33, c[0x0][0x320] ;  /* 0x0000c80021217a20 */ /* 0x000fe20000410000 */
[----:B------:R-:W-:Y:S01]  /*19ec0*/  @P6 IADD3.X R5, R5, UR7, RZ, P0, !PT ;  /* 0x0000000705056c10 */ /* 0x000fe200087fe4ff */
[----:B------:R-:W-:Y:S01]  /*19ed0*/  FMUL.FTZ R34, R34, c[0x0][0x320] ;  /* 0x0000c80022227a20 */ /* 0x000fe20000410000 */
[----:B------:R-:W-:Y:S01]  /*19ee0*/  @P6 IADD3 R11, P0, R11, R180, RZ ;  /* 0x000000b40b0b6210 */ /* 0x000fe20007f1e0ff */
[----:B------:R5:W3:Y:S01]  /*19ef0*/  MUFU.TANH R162, R13 ;  /* 0x0000000d00a27308 */ /* 0x000ae20000002400 */
[----:B------:R3:W-:Y:S01]  /*19f00*/  @P6 LDGSTS.E.BYPASS.LTC128B.128 [R207+0xa100], [R18.64], !P1 ;  /* 0x0a10000012cf6fae */ /* 0x0007e2000c901d5c */
[C---:B------:R-:W-:Y:S01]  /*19f10*/  @P6 IADD3.X R9, R5.reuse, R217, RZ, P5, !PT ;  /* 0x000000d905096210 */ /* 0x040fe20002ffe4ff */
[----:B------:R-:W-:Y:S01]  /*19f20*/  @P6 IMAD.X R8, R5, 0x1, R220, P4 ;  /* 0x0000000105086824 */ /* 0x000fe200020e06dc */
[C---:B------:R-:W-:Y:S02]  /*19f30*/  @P6 LEA R22, P5, R6.reuse, c[0x0][0x1c8], 0x1 ;  /* 0x0000720006166a11 */ /* 0x040fe400078a08ff */
[C---:B------:R-:W-:Y:S02]  /*19f40*/  @P6 LEA R24, P4, R7.reuse, c[0x0][0x1c8], 0x1 ;  /* 0x0000720007186a11 */ /* 0x040fe400078808ff */
[----:B------:R-:W-:Y:S02]  /*19f50*/  @P6 LEA.HI.X R23, R6, c[0x0][0x1cc], R9, 0x1, P5 ;  /* 0x0000730006176a11 */ /* 0x000fe400028f0c09 */
[----:B------:R-:W3:Y:S01]  /*19f60*/  MUFU.TANH R0, R0 ;  /* 0x0000000000007308 */ /* 0x000ee20000002400 */
[----:B--2---:R-:W-:Y:S01]  /*19f70*/  @P6 LEA.HI.X R25, R7, c[0x0][0x1cc], R8, 0x1, P4 ;  /* 0x0000730007196a11 */ /* 0x004fe200020f0c08 */
[----:B------:R-:W5:Y:S01]  /*19f80*/  SHFL.IDX PT, R6, R15, RZ, 0x1c1f ;  /* 0x001c1fff0f067589 */ /* 0x000f6200000e0000 */
[----:B------:R-:W-:Y:S01]  /*19f90*/  @P6 IADD3.X R10, R5, R183, RZ, P0, !PT ;  /* 0x000000b7050a6210 */ /* 0x000fe200007fe4ff */
[----:B------:R-:W-:Y:S01]  /*19fa0*/  FMUL.FTZ R5, R35, c[0x0][0x320] ;  /* 0x0000c80023057a20 */ /* 0x000fe20000410000 */
[----:B------:R-:W-:Y:S01]  /*19fb0*/  @P6 LEA R26, P0, R11, c[0x0][0x1c8], 0x1 ;  /* 0x000072000b1a6a11 */ /* 0x000fe200078008ff */
[----:B-1----:R-:W-:Y:S01]  /*19fc0*/  IMAD.SHL.U32 R14, R181, 0x40, RZ ;  /* 0x00000040b50e7824 */ /* 0x002fe200078e00ff */
[----:B------:R-:W-:Y:S02]  /*19fd0*/  MOV R7, UR23 ;  /* 0x0000001700077c02 */ /* 0x000fe40008000f00 */
[----:B------:R1:W-:Y:S01]  /*19fe0*/  @P6 LDGSTS.E.BYPASS.LTC128B.128 [R207+0x7100], [R22.64], !P3 ;  /* 0x0710000016cf6fae */ /* 0x0003e2000d901d5c */
[----:B------:R-:W2:Y:S01]  /*19ff0*/  MUFU.TANH R136, R136 ;  /* 0x0000008800887308 */ /* 0x000ea20000002400 */
[----:B------:R-:W-:Y:S02]  /*1a000*/  @P6 LEA.HI.X R27, R11, c[0x0][0x1cc], R10, 0x1, P0 ;  /* 0x000073000b1b6a11 */ /* 0x000fe400000f0c0a */
[----:B------:R-:W-:Y:S02]  /*1a010*/  PLOP3.LUT P0, PT, PT, PT, UP2, 0x40, 0x0 ;  /* 0x000000000000781c */ /* 0x000fe40003f0e828 */
[----:B------:R-:W-:Y:S01]  /*1a020*/  IADD3 R8, -R213, 0x1, -R14 ;  /* 0x00000001d5087810 */ /* 0x000fe20007ffe90e */
[----:B------:R1:W-:Y:S03]  /*1a030*/  @P6 LDGSTS.E.BYPASS.LTC128B.128 [R207+0x9100], [R24.64], !P2 ;  /* 0x0910000018cf6fae */ /* 0x0003e6000d101d5c */
[----:B------:R-:W-:Y:S01]  /*1a040*/  IADD3 R7, -R7, UR12, R8 ;  /* 0x0000000c07077c10 */ /* 0x000fe2000fffe108 */
[----:B------:R-:W1:Y:S03]  /*1a050*/  MUFU.TANH R139, R139 ;  /* 0x0000008b008b7308 */ /* 0x000e660000002400 */
[----:B------:R1:W-:Y:S01]  /*1a060*/  @P6 LDGSTS.E.BYPASS.LTC128B.128 [R207+0xb100], [R26.64], !P1 ;  /* 0x0b1000001acf6fae */ /* 0x0003e2000c901d5c */
[C---:B------:R-:W-:Y:S02]  /*1a070*/  IADD3 R9, R7.reuse, c[0x0][0x328], RZ ;  /* 0x0000ca0007097a10 */ /* 0x040fe40007ffe0ff */
[----:B------:R-:W-:Y:S03]  /*1a080*/  IADD3 R7, R7, UR4, RZ ;  /* 0x0000000407077c10 */ /* 0x000fe6000fffe0ff */
[----:B-----5:R-:W-:Y:S01]  /*1a090*/  IMAD.IADD R13, R9, 0x1, R6 ;  /* 0x00000001090d7824 */ /* 0x020fe200078e0206 */
[----:B------:R-:W1:Y:S01]  /*1a0a0*/  MUFU.TANH R142, R142 ;  /* 0x0000008e008e7308 */ /* 0x000e620000002400 */
[----:B------:R-:W0:Y:S01]  /*1a0b0*/  LDGDEPBAR ;  /* 0x00000000000079af */ /* 0x000e220000000000 */
[----:B------:R-:W-:Y:S08]  /*1a0c0*/  IADD3 R11, R7, R6, RZ ;  /* 0x00000006070b7210 */ /* 0x000ff00007ffe0ff */
[----:B------:R-:W1:Y:S10]  /*1a0d0*/  MUFU.TANH R4, R4 ;  /* 0x0000000400047308 */ /* 0x000e740000002400 */
[----:B------:R-:W1:Y:S10]  /*1a0e0*/  MUFU.TANH R160, R160 ;  /* 0x000000a000a07308 */ /* 0x000e740000002400 */
[----:B------:R-:W1:Y:S10]  /*1a0f0*/  MUFU.TANH R156, R156 ;  /* 0x0000009c009c7308 */ /* 0x000e740000002400 */
        /* <DEDUP_REMOVED lines=23> */
.L_x_414:
[----:B------:R-:W-:Y:S04]  /*1a270*/  MOV R6, c[0x0][0x32c] ;  /* 0x0000cb0000067a02 */ /* 0x000fe80000000f00 */
[----:B------:R-:W-:Y:S11]  /*1a280*/  ISETP.NE.AND P0, PT, R6, 0x1, PT ;  /* 0x000000010600780c */ /* 0x000ff60003f05270 */
[----:B------:R-:W-:Y:S02]  /*1a290*/  @!UPT UIADD3 URZ, URZ, URZ, URZ ;  /* 0x0000003f3f3ff290 */ /* 0x000fe4000fffe03f */
[----:B------:R-:W-:Y:S05]  /*1a2a0*/  @P0 IMAD.HI.U32 R6, R17, c[0x0][0x330], RZ ;  /* 0x0000cc0011060a27 */ /* 0x000fea00078e00ff */
[----:B------:R-:W-:Y:S02]  /*1a2b0*/  @P0 SHF.R.U32.HI R17, RZ, c[0x0][0x334], R6 ;  /* 0x0000cd00ff110a19 */ /* 0x000fe40000011606 */
.L_x_415:
[----:B------:R-:W-:Y:S05]  /*1a2c0*/  BSYNC B0 ;  /* 0x0000000000007941 */ /* 0x000fea0003800000 */
.L_x_413:
[----:B------:R-:W-:Y:S04]  /*1a2d0*/  IMAD R8, R17, c[0x0][0x32c], -R14 ;  /* 0x0000cb0011087a24 */ /* 0x000fe800078e0a0e */
[----:B------:R-:W-:Y:S05]  /*1a2e0*/  IMAD.IADD R8, R8, 0x1, -R213 ;  /* 0x0000000108087824 */ /* 0x000fea00078e0ad5 */
[----:B------:R-:W-:Y:S02]  /*1a2f0*/  IADD3 R6, R8, c[0x0][0x32c], RZ ;  /* 0x0000cb0008067a10 */ /* 0x000fe40007ffe0ff */
[----:B------:R-:W-:Y:S02]  /*1a300*/  IMNMX R11, R11, R8, !PT ;  /* 0x000000080b0b7217 */ /* 0x000fe40007800200 */
[----:B------:R-:W-:Y:S02]  /*1a310*/  IMNMX R13, R13, R6, PT ;  /* 0x000000060d0d7217 */ /* 0x000fe40003800200 */
.L_x_412:
[----:B--234-:R-:W-:Y:S04]  /*1a320*/  ISETP.GT.AND P0, PT, R181, -0x1, PT ;  /* 0xffffffffb500780c */ /* 0x01cfe80003f04270 */
[C---:B------:R-:W-:Y:S02]  /*1a330*/  ISETP.GT.AND P4, PT, R11.reuse, 0x1, P0 ;  /* 0x000000010b00780c */ /* 0x040fe40000784270 */
[----:B------:R-:W-:Y:S02]  /*1a340*/  ISETP.GT.AND P5, PT, R11, RZ, P0 ;  /* 0x000000ff0b00720c */ /* 0x000fe400007a4270 */
        /* <DEDUP_REMOVED lines=17> */
[C---:B------:R-:W-:Y:S02]  /*1a460*/  ISETP.GT.AND P5, PT, R11.reuse, 0x18, P0 ;  /* 0x000000180b00780c */ /* 0x040fe400007a4270 */
        /* <DEDUP_REMOVED lines=47> */
.L_x_418:
[----:B------:R-:W-:Y:S04]  /*1a760*/  MOV R9, c[0x0][0x32c] ;  /* 0x0000cb0000097a02 */ /* 0x000fe80000000f00 */
[----:B------:R-:W-:Y:S11]  /*1a770*/  ISETP.NE.AND P4, PT, R9, 0x1, PT ;  /* 0x000000010900780c */ /* 0x000ff60003f85270 */
[----:B------:R-:W-:Y:S02]  /*1a780*/  @!UPT UIADD3 URZ, URZ, URZ, URZ ;  /* 0x0000003f3f3ff290 */ /* 0x000fe4000fffe03f */
[----:B------:R-:W-:Y:S05]  /*1a790*/  @P4 IMAD.HI.U32 R9, R11, c[0x0][0x330], RZ ;  /* 0x0000cc000b094a27 */ /* 0x000fea00078e00ff */
[----:B------:R-:W-:Y:S02]  /*1a7a0*/  @P4 SHF.R.U32.HI R11, RZ, c[0x0][0x334], R9 ;  /* 0x0000cd00ff0b4a19 */ /* 0x000fe40000011609 */
.L_x_419:
[----:B------:R-:W-:Y:S05]  /*1a7b0*/  BSYNC B0 ;  /* 0x0000000000007941 */ /* 0x000fea0003800000 */
.L_x_417:
[----:B------:R-:W-:Y:S04]  /*1a7c0*/  IMAD R14, R11, c[0x0][0x32c], -R14 ;  /* 0x0000cb000b0e7a24 */ /* 0x000fe800078e0a0e */
[----:B------:R-:W-:Y:S05]  /*1a7d0*/  IMAD.IADD R14, R14, 0x1, -R213 ;  /* 0x000000010e0e7824 */ /* 0x000fea00078e0ad5 */
[----:B------:R-:W-:Y:S02]  /*1a7e0*/  IADD3 R9, R14, c[0x0][0x32c], RZ ;  /* 0x0000cb000e097a10 */ /* 0x000fe40007ffe0ff */
[----:B------:R-:W-:Y:S02]  /*1a7f0*/  IMNMX R7, R7, R14, !PT ;  /* 0x0000000e07077217 */ /* 0x000fe40007800200 */
[----:B------:R-:W-:Y:S02]  /*1a800*/  IMNMX R4, R4, R9, PT ;  /* 0x0000000904047217 */ /* 0x000fe40003800200 */
.L_x_416:
[----:B------:R-:W-:Y:S01]  /*1a810*/  FMNMX.FTZ R17, R10, R3, !PT ;  /* 0x000000030a117209 */ /* 0x000fe20007810000 */
[----:B------:R-:W-:Y:S01]  /*1a820*/  LDSM.16.MT88.4 R20, [R198+0x100] ;  /* 0x00010000c614783b */ /* 0x000fe20000004200 */
[C---:B------:R-:W-:Y:S02]  /*1a830*/  ISETP.GT.AND P6, PT, R7.reuse, RZ, P0 ;  /* 0x000000ff0700720c */ /* 0x040fe400007c4270 */
[----:B------:R-:W-:Y:S02]  /*1a840*/  FMNMX.FTZ R17, R138, R17, !PT ;  /* 0x000000118a117209 */ /* 0x000fe40007810000 */
[----:B------:R-:W-:Y:S02]  /*1a850*/  ISETP.LT.OR P6, PT, R4, 0x1, P6 ;  /* 0x000000010400780c */ /* 0x000fe400037c1670 */
[----:B------:R-:W-:Y:S01]  /*1a860*/  FMNMX.FTZ R17, R8, R17, !PT ;  /* 0x0000001108117209 */ /* 0x000fe20007810000 */
[----:B------:R-:W-:Y:S01]  /*1a870*/  LDSM.16.MT88.4 R28, [R197+0x100] ;  /* 0x00010000c51c783b */ /* 0x000fe20000004200 */
[C---:B------:R-:W-:Y:S02]  /*1a880*/  ISETP.GT.AND P5, PT, R7.reuse, 0x1, P0 ;  /* 0x000000010700780c */ /* 0x040fe400007a4270 */
        /* <DEDUP_REMOVED lines=111> */
[----:B------:R-:W-:Y:S01]  /*1af80*/  ISETP.GT.AND P0, PT, R181, UR8, PT ;  /* 0x00000008b5007c0c */ /* 0x000fe2000bf04270 */
        /* <DEDUP_REMOVED lines=325> */
[----:B------:R-:W-:Y:S01]  /*1c3e0*/  IADD3 R2, R181, -0x1, RZ ;  /* 0xffffffffb5027810 */ /* 0x000fe20007ffe0ff */
[C---:B--2---:R-:W-:Y:S03]  /*1c3f0*/  HMMA.16816.F32 R92, R136.reuse, R12, R92 ;  /* 0x0000000c885c723c */ /* 0x044fe6000000185c */
[----:B------:R-:W-:Y:S01]  /*1c400*/  FADD.FTZ R226, R226, R221 ;  /* 0x000000dde2e27221 */ /* 0x000fe20000010000 */
[----:B------:R-:W-:Y:S02]  /*1c410*/  MOV R181, R2 ;  /* 0x0000000200b57202 */ /* 0x000fe40000000f00 */
[----:B------:R-:W-:Y:S01]  /*1c420*/  MOV R2, R132 ;  /* 0x0000008400027202 */ /* 0x000fe20000000f00 */
        /* <DEDUP_REMOVED lines=10> */
.L_x_411:
[----:B------:R-:W1:Y:S01]  /*1c4d0*/  SHFL.BFLY PT, R3, R218, 0x2, 0x1f ;  /* 0x0c401f00da037f89 */ /* 0x000e6200000e0000 */
[----:B------:R-:W-:-:S02]  /*1c4e0*/  MOV R4, RZ ;  /* 0x000000ff00047202 */ /* 0x000fc40000000f00 */
[----:B------:R-:W-:Y:S01]  /*1c4f0*/  MOV R8, 0xff800000 ;  /* 0xff80000000087802 */ /* 0x000fe20000000f00 */
[----:B------:R-:W2:Y:S01]  /*1c500*/  SHFL.BFLY PT, R2, R219, 0x2, 0x1f ;  /* 0x0c401f00db027f89 */ /* 0x000ea200000e0000 */
[----:B------:R-:W-:Y:S01]  /*1c510*/  PLOP3.LUT P2, PT, PT, PT, PT, 0x8, 0x0 ;  /* 0x000000000000781c */ /* 0x000fe20003f4e170 */
[----:B-1----:R-:W-:Y:S01]  /*1c520*/  FADD.FTZ R6, R3, R218 ;  /* 0x000000da03067221 */ /* 0x002fe20000010000 */
[----:B------:R-:W-:Y:S01]  /*1c530*/  MOV R3, RZ ;  /* 0x000000ff00037202 */ /* 0x000fe20000000f00 */
[----:B--2---:R-:W-:-:S03]  /*1c540*/  FADD.FTZ R7, R2, R219 ;  /* 0x000000db02077221 */ /* 0x004fc60000010000 */
[----:B------:R-:W1:Y:S04]  /*1c550*/  SHFL.BFLY PT, R5, R6, 0x1, 0x1f ;  /* 0x0c201f0006057f89 */ /* 0x000e6800000e0000 */
[----:B------:R-:W2:Y:S01]  /*1c560*/  SHFL.BFLY PT, R2, R7, 0x1, 0x1f ;  /* 0x0c201f0007027f89 */ /* 0x000ea200000e0000 */
[----:B-1----:R-:W-:Y:S01]  /*1c570*/  FADD.FTZ R5, R6, R5 ;  /* 0x0000000506057221 */ /* 0x002fe20000010000 */
[----:B------:R-:W-:Y:S01]  /*1c580*/  MOV R6, 0xff800000 ;  /* 0xff80000000067802 */ /* 0x000fe20000000f00 */
[----:B--2---:R-:W-:-:S03]  /*1c590*/  FADD.FTZ R2, R2, R7 ;  /* 0x0000000702027221 */ /* 0x004fc60000010000 */
[----:B------:R-:W-:Y:S02]  /*1c5a0*/  FSETP.NE.FTZ.AND P1, PT, R5, RZ, PT ;  /* 0x000000ff0500720b */ /* 0x000fe40003f35000 */
[----:B------:R-:W-:-:S11]  /*1c5b0*/  FSETP.NE.FTZ.AND P0, PT, R2, RZ, PT ;  /* 0x000000ff0200720b */ /* 0x000fd60003f15000 */
[----:B------:R-:W1:Y:S01]  /*1c5c0*/  @P1 MUFU.RCP R4, R5 ;  /* 0x0000000500041308 */ /* 0x000e620000001000 */
[----:B------:R-:W-:Y:S02]  /*1c5d0*/  @P1 MOV R10, 0x3f317218 ;  /* 0x3f317218000a1802 */ /* 0x000fe40000000f00 */
[----:B------:R-:W-:-:S03]  /*1c5e0*/  @P0 MOV R9, 0x3f317218 ;  /* 0x3f31721800090802 */ /* 0x000fc60000000f00 */
        /* <DEDUP_REMOVED lines=105> */
.L_x_334:
[----:B------:R-:W-:Y:S01]  /*1cc80*/  USHF.R.S32.HI UR8, URZ, 0x1f, UR15 ;  /* 0x0000001f3f087899 */ /* 0x000fe2000801140f */
[----:B------:R-:W-:Y:S05]  /*1cc90*/  @P2 BRA `(.L_x_421) ;  /* 0x000017e000002947 */ /* 0x000fea0003800000 */
[----:B------:R-:W1:Y:S01]  /*1cca0*/  S2R R0, SR_TID.X ;  /* 0x0000000000007919 */ /* 0x000e620000002100 */
[----:B------:R-:W-:Y:S01]  /*1ccb0*/  F2FP.PACK_AB R4, R7, R4 ;  /* 0x000000040704723e */ /* 0x000fe200000000ff */
[----:B------:R-:W-:Y:S01]  /*1ccc0*/  ULDC.64 UR4, c[0x0][0x500] ;  /* 0x0001400000047ab9 */ /* 0x000fe20000000a00 */
[----:B------:R-:W-:Y:S01]  /*1ccd0*/  F2FP.PACK_AB R128, R129, R128 ;  /* 0x000000808180723e */ /* 0x000fe200000000ff */
[----:B------:R-:W-:Y:S01]  /*1cce0*/  UISETP.NE.U32.AND UP1, UPT, URZ, UR4, UPT ;  /* 0x000000043f00728c */ /* 0x000fe2000bf25070 */
[----:B------:R-:W-:Y:S01]  /*1ccf0*/  F2FP.PACK_AB R130, R131, R130 ;  /* 0x000000828382723e */ /* 0x000fe200000000ff */
[----:B------:R-:W-:Y:S01]  /*1cd00*/  UMOV UR6, 0x4 ;  /* 0x0000000400067882 */ /* 0x000fe20000000000 */
[----:B------:R-:W-:Y:S01]  /*1cd10*/  F2FP.PACK_AB R124, R125, R124 ;  /* 0x0000007c7d7c723e */ /* 0x000fe200000000ff */
[----:B------:R-:W-:Y:S01]  /*1cd20*/  UISETP.NE.AND.EX UP1, UPT, URZ, UR5, UPT, UP1 ;  /* 0x000000053f00728c */ /* 0x000fe2000bf25310 */
[----:B------:R-:W-:-:S02]  /*1cd30*/  F2FP.PACK_AB R126, R127, R126 ;  /* 0x0000007e7f7e723e */ /* 0x000fc400000000ff */
[----:B------:R-:W-:Y:S01]  /*1cd40*/  F2FP.PACK_AB R120, R121, R120 ;  /* 0x000000787978723e */ /* 0x000fe200000000ff */
[----:B------:R-:W-:Y:S01]  /*1cd50*/  ULDC.64 UR4, c[0x0][0x500] ;  /* 0x0001400000047ab9 */ /* 0x000fe20000000a00 */
[----:B------:R-:W-:Y:S01]  /*1cd60*/  F2FP.PACK_AB R122, R123, R122 ;  /* 0x0000007a7b7a723e */ /* 0x000fe200000000ff */
[----:B------:R-:W-:Y:S01]  /*1cd70*/  UIMAD.WIDE UR4, UR24, UR6, UR4 ;  /* 0x00000006180472a5 */ /* 0x000fe2000f8e0204 */
[----:B------:R-:W-:Y:S02]  /*1cd80*/  F2FP.PACK_AB R116, R117, R116 ;  /* 0x000000747574723e */ /* 0x000fe400000000ff */
[----:B------:R-:W-:Y:S02]  /*1cd90*/  F2FP.PACK_AB R118, R119, R118 ;  /* 0x000000767776723e */ /* 0x000fe400000000ff */
[----:B------:R-:W-:Y:S02]  /*1cda0*/  F2FP.PACK_AB R112, R113, R112 ;  /* 0x000000707170723e */ /* 0x000fe400000000ff */
[----:B------:R-:W-:-:S02]  /*1cdb0*/  F2FP.PACK_AB R114, R115, R114 ;  /* 0x000000727372723e */ /* 0x000fc400000000ff */
[----:B------:R-:W-:Y:S02]  /*1cdc0*/  F2FP.PACK_AB R108, R109, R108 ;  /* 0x0000006c6d6c723e */ /* 0x000fe400000000ff */
[----:B-1----:R-:W-:Y:S02]  /*1cdd0*/  SHF.R.S32.HI R5, RZ, 0x1f, R0 ;  /* 0x0000001fff057819 */ /* 0x002fe40000011400 */
[----:B------:R-:W-:Y:S02]  /*1cde0*/  F2FP.PACK_AB R110, R111, R110 ;  /* 0x0000006e6f6e723e */ /* 0x000fe400000000ff */
[----:B------:R-:W-:Y:S02]  /*1cdf0*/  LEA.HI R2, R5, R0, RZ, 0x2 ;  /* 0x0000000005027211 */ /* 0x000fe400078f10ff */
[----:B------:R-:W-:Y:S02]  /*1ce00*/  F2FP.PACK_AB R104, R105, R104 ;  /* 0x000000686968723e */ /* 0x000fe400000000ff */
[----:B------:R-:W-:-:S02]  /*1ce10*/  SHF.R.S32.HI R10, RZ, 0x2, R2 ;  /* 0x00000002ff0a7819 */ /* 0x000fc40000011402 */
[----:B------:R-:W-:Y:S02]  /*1ce20*/  SHF.R.S32.HI R9, RZ, 0x1f, R2 ;  /* 0x0000001fff097819 */ /* 0x000fe40000011402 */
[----:B------:R-:W-:Y:S02]  /*1ce30*/  LOP3.LUT R11, R2, 0xfffffffc, RZ, 0xc0, !PT ;  /* 0xfffffffc020b7812 */ /* 0x000fe400078ec0ff */
[----:B------:R-:W-:Y:S02]  /*1ce40*/  LEA.HI R9, R9, R10, RZ, 0x3 ;  /* 0x0000000a09097211 */ /* 0x000fe400078f18ff */
[----:B------:R-:W-:Y:S01]  /*1ce50*/  F2FP.PACK_AB R106, R107, R106 ;  /* 0x0000006a6b6a723e */ /* 0x000fe200000000ff */
[----:B------:R-:W-:Y:S01]  /*1ce60*/  IMAD.IADD R11, R0, 0x1, -R11 ;  /* 0x00000001000b7824 */ /* 0x000fe200078e0a0b */
[----:B------:R-:W-:Y:S02]  /*1ce70*/  LOP3.LUT R9, R9, 0xfffffff8, RZ, 0xc0, !PT ;  /* 0xfffffff809097812 */ /* 0x000fe400078ec0ff */
[----:B------:R-:W-:-:S02]  /*1ce80*/  F2FP.PACK_AB R100, R101, R100 ;  /* 0x000000646564723e */ /* 0x000fc400000000ff */
[----:B------:R-:W-:Y:S01]  /*1ce90*/  F2FP.PACK_AB R102, R103, R102 ;  /* 0x000000666766723e */ /* 0x000fe200000000ff */
[----:B------:R-:W-:Y:S01]  /*1cea0*/  IMAD.IADD R10, R10, 0x1, -R9 ;  /* 0x000000010a0a7824 */ /* 0x000fe200078e0a09 */
[----:B------:R-:W-:Y:S02]  /*1ceb0*/  LEA.HI R9, R5, R0, RZ, 0x5 ;  /* 0x0000000005097211 */ /* 0x000fe400078f28ff */
[----:B------:R-:W-:Y:S01]  /*1cec0*/  F2FP.PACK_AB R36, R37, R36 ;  /* 0x000000242524723e */ /* 0x000fe200000000ff */
[C---:B------:R-:W-:Y:S01]  /*1ced0*/  IMAD.SHL.U32 R12, R10.reuse, 0x40, RZ ;  /* 0x000000400a0c7824 */ /* 0x040fe200078e00ff */
[----:B------:R-:W-:Y:S02]  /*1cee0*/  SHF.R.S32.HI R2, RZ, 0x5, R9 ;  /* 0x00000005ff027819 */ /* 0x000fe40000011409 */
[----:B------:R-:W-:Y:S02]  /*1cef0*/  LOP3.LUT R13, R10, 0x1, RZ, 0xc0, !PT ;  /* 0x000000010a0d7812 */ /* 0x000fe400078ec0ff */
[----:B------:R-:W-:Y:S01]  /*1cf00*/  LOP3.LUT R12, R12, 0x1c0, RZ, 0xc0, !PT ;  /* 0x000001c00c0c7812 */ /* 0x000fe200078ec0ff */
[----:B------:R-:W-:Y:S01]  /*1cf10*/  IMAD R7, R2, 0x200, R11 ;  /* 0x0000020002077824 */ /* 0x000fe200078e020b */
[----:B------:R-:W-:-:S02]  /*1cf20*/  ISETP.NE.U32.AND P0, PT, R13, 0x1, PT ;  /* 0x000000010d00780c */ /* 0x000fc40003f05070 */
[----:B------:R-:W-:Y:S02]  /*1cf30*/  LEA.HI R12, R12, R12, RZ, 0x1d ;  /* 0x0000000c0c0c7211 */ /* 0x000fe400078fe8ff */
        /* <DEDUP_REMOVED lines=8> */
[----:B------:R-:W-:-:S02]  /*1cfc0*/  F2FP.PACK_AB R42, R43, R42 ;  /* 0x0000002a2b2a723e */ /* 0x000fc400000000ff */
[C---:B------:R-:W-:Y:S01]  /*1cfd0*/  IMAD.IADD R15, R7.reuse, 0x1, R10 ;  /* 0x00000001070f7824 */ /* 0x040fe200078e020a */
[C---:B------:R-:W-:Y:S02]  /*1cfe0*/  IADD3 R12, R7.reuse, 0x80, RZ ;  /* 0x00000080070c7810 */ /* 0x040fe40007ffe0ff */
[----:B------:R-:W-:Y:S02]  /*1cff0*/  IADD3 R13, R7, 0x70, RZ ;  /* 0x00000070070d7810 */ /* 0x000fe40007ffe0ff */
[----:B------:R-:W-:Y:S01]  /*1d000*/  @P0 IADD3 R13, R12, 0x10, RZ ;  /* 0x000000100c0d0810 */ /* 0x000fe20007ffe0ff */
[----:B------:R-:W-:Y:S01]  /*1d010*/  IMAD.MOV.U32 R12, RZ, RZ, 0x40 ;  /* 0x00000040ff0c7424 */ /* 0x000fe200078e00ff */
[----:B------:R-:W-:Y:S02]  /*1d020*/  F2FP.PACK_AB R44, R45, R44 ;  /* 0x0000002c2d2c723e */ /* 0x000fe400000000ff */
[----:B------:R-:W-:Y:S01]  /*1d030*/  F2FP.PACK_AB R46, R47, R46 ;  /* 0x0000002e2f2e723e */ /* 0x000fe200000000ff */
[----:B------:R-:W-:Y:S01]  /*1d040*/  IMAD.IADD R17, R10, 0x1, R13 ;  /* 0x000000010a117824 */ /* 0x000fe200078e020d */
[----:B------:R-:W-:-:S02]  /*1d050*/  SEL R12, R12, 0xffffffc0, !P2 ;  /* 0xffffffc00c0c7807 */ /* 0x000fc40005000000 */
[----:B------:R-:W-:Y:S02]  /*1d060*/  F2FP.PACK_AB R48, R49, R48 ;  /* 0x000000303130723e */ /* 0x000fe400000000ff */
[----:B------:R-:W-:Y:S01]  /*1d070*/  F2FP.PACK_AB R50, R51, R50 ;  /* 0x000000323332723e */ /* 0x000fe200000000ff */
[--C-:B------:R-:W-:Y:S01]  /*1d080*/  IMAD.IADD R19, R7, 0x1, R12.reuse ;  /* 0x0000000107137824 */ /* 0x100fe200078e020c */
[----:B------:R-:W-:Y:S01]  /*1d090*/  F2FP.PACK_AB R52, R53, R52 ;  /* 0x000000343534723e */ /* 0x000fe200000000ff */
[C---:B------:R-:W-:Y:S01]  /*1d0a0*/  IMAD.IADD R21, R12.reuse, 0x1, R13 ;  /* 0x000000010c157824 */ /* 0x040fe200078e020d */
[----:B------:R-:W-:Y:S01]  /*1d0b0*/  F2FP.PACK_AB R54, R55, R54 ;  /* 0x000000363736723e */ /* 0x000fe200000000ff */
[----:B------:R-:W-:Y:S01]  /*1d0c0*/  IMAD.IADD R23, R12, 0x1, R15 ;  /* 0x000000010c177824 */ /* 0x000fe200078e020f */
[----:B------:R-:W-:Y:S01]  /*1d0d0*/  STS [R7+0x80], R128 ;  /* 0x0000808007007388 */ /* 0x000fe20000000800 */
[----:B------:R-:W-:Y:S01]  /*1d0e0*/  IMAD.IADD R25, R17, 0x1, R12 ;  /* 0x0000000111197824 */ /* 0x000fe200078e020c */
[----:B------:R-:W-:Y:S01]  /*1d0f0*/  F2FP.PACK_AB R56, R57, R56 ;  /* 0x000000383938723e */ /* 0x000fe200000000ff */
[----:B------:R-:W-:Y:S01]  /*1d100*/  IMAD.U32 R12, RZ, RZ, UR4 ;  /* 0x00000004ff0c7e24 */ /* 0x000fe2000f8e00ff */
        /* <DEDUP_REMOVED lines=27> */
[----:B------:R-:W-:Y:S01]  /*1d2c0*/  STS [R21], R108 ;  /* 0x0000006c15007388 */ /* 0x000fe20000000800 */
[----:B------:R-:W-:-:S02]  /*1d2d0*/  F2FP.PACK_AB R96, R97, R96 ;  /* 0x000000606160723e */ /* 0x000fc400000000ff */
[----:B------:R-:W-:Y:S01]  /*1d2e0*/  F2FP.PACK_AB R3, R3, R98 ;  /* 0x000000620303723e */ /* 0x000fe200000000ff */
[----:B------:R-:W-:Y:S01]  /*1d2f0*/  STS [R21+0x400], R110 ;  /* 0x0004006e15007388 */ /* 0x000fe20000000800 */
[----:B------:R-:W-:-:S03]  /*1d300*/  PLOP3.LUT P1, PT, PT, PT, UP1, 0x80, 0x0 ;  /* 0x000000000000781c */ /* 0x000fc60003f2f018 */
        /* <DEDUP_REMOVED lines=26> */
[----:B------:R3:W-:Y:S04]  /*1d4b0*/  STS [R17+0x8000], R80 ;  /* 0x0080005011007388 */ /* 0x0007e80000000800 */
[----:B------:R3:W-:Y:S04]  /*1d4c0*/  STS [R17+0x8400], R82 ;  /* 0x0084005211007388 */ /* 0x0007e80000000800 */
[----:B------:R3:W-:Y:S04]  /*1d4d0*/  STS [R19+0x8080], R84 ;  /* 0x0080805413007388 */ /* 0x0007e80000000800 */
[----:B------:R3:W-:Y:S01]  /*1d4e0*/  STS [R19+0x8480], R86 ;  /* 0x0084805613007388 */ /* 0x0007e20000000800 */
[----:B-1----:R-:W-:Y:S01]  /*1d4f0*/  IMAD.U32 R13, RZ, RZ, UR5 ;  /* 0x00000005ff0d7e24 */ /* 0x002fe2000f8e00ff */
[----:B------:R-:W-:-:S02]  /*1d500*/  ULDC.64 UR4, c[0x0][0x508] ;  /* 0x0001420000047ab9 */ /* 0x000fc40000000a00 */
[----:B------:R3:W-:Y:S04]  /*1d510*/  STS [R21+0x8000], R88 ;  /* 0x0080005815007388 */ /* 0x0007e80000000800 */
[----:B------:R3:W-:Y:S04]  /*1d520*/  STS [R21+0x8400], R90 ;  /* 0x0084005a15007388 */ /* 0x0007e80000000800 */
[----:B------:R3:W-:Y:S04]  /*1d530*/  STS [R23+0x8080], R92 ;  /* 0x0080805c17007388 */ /* 0x0007e80000000800 */
[----:B------:R3:W-:Y:S04]  /*1d540*/  STS [R23+0x8480], R94 ;  /* 0x0084805e17007388 */ /* 0x0007e80000000800 */
[----:B------:R3:W-:Y:S04]  /*1d550*/  STS [R25+0x8000], R96 ;  /* 0x0080006019007388 */ /* 0x0007e80000000800 */
[----:B------:R3:W-:Y:S04]  /*1d560*/  STS [R25+0x8400], R3 ;  /* 0x0084000319007388 */ /* 0x0007e80000000800 */
[----:B------:R-:W-:Y:S01]  /*1d570*/  BAR.SYNC.DEFER_BLOCKING 0x1, 0x100 ;  /* 0x0044000000007b1d */ /* 0x000fe20000010000 */
[----:B------:R-:W-:-:S04]  /*1d580*/  UISETP.NE.U32.AND UP0, UPT, URZ, UR4, UPT ;  /* 0x000000043f00728c */ /* 0x000fc8000bf05070 */
[----:B------:R-:W-:Y:S01]  /*1d590*/  UISETP.NE.AND.EX UP0, UPT, URZ, UR5, UPT, UP0 ;  /* 0x000000053f00728c */ /* 0x000fe2000bf05300 */
[----:B--2---:R-:W2:Y:S02]  /*1d5a0*/  @P1 LDG.E R4, [R12.64] ;  /* 0x0000001c0c041981 */ /* 0x004ea4000c1e1900 */
[----:B------:R-:W-:-:S03]  /*1d5b0*/  ULDC.64 UR4, c[0x0][0x508] ;  /* 0x0001420000047ab9 */ /* 0x000fc60000000a00 */
[----:B------:R-:W-:-:S05]  /*1d5c0*/  PLOP3.LUT P0, PT, PT, PT, UP0, 0x80, 0x0 ;  /* 0x000000000000781c */ /* 0x000fca0003f0f008 */
[----:B------:R-:W-:Y:S01]  /*1d5d0*/  @UP0 UIMAD.WIDE UR4, UR24, UR6, UR4 ;  /* 0x00000006180402a5 */ /* 0x000fe2000f8e0204 */
[----:B------:R-:W-:-:S05]  /*1d5e0*/  IMAD.MOV.U32 R7, RZ, RZ, c[0x0][0x388] ;  /* 0x0000e200ff077624 */ /* 0x000fca00078e00ff */
[----:B------:R-:W-:Y:S02]  /*1d5f0*/  IMAD.U32 R14, RZ, RZ, UR4 ;  /* 0x00000004ff0e7e24 */ /* 0x000fe4000f8e00ff */
[----:B------:R-:W-:-:S05]  /*1d600*/  IMAD.U32 R15, RZ, RZ, UR5 ;  /* 0x00000005ff0f7e24 */ /* 0x000fca000f8e00ff */
[----:B------:R3:W5:Y:S01]  /*1d610*/  @P0 LDG.E R7, [R14.64] ;  /* 0x0000001c0e070981 */ /* 0x000762000c1e1900 */
[----:B------:R-:W-:Y:S02]  /*1d620*/  UMOV UR12, URZ ;  /* 0x0000003f000c7c82 */ /* 0x000fe40008000000 */
[----:B------:R-:W-:Y:S01]  /*1d630*/  UMOV UR13, URZ ;  /* 0x0000003f000d7c82 */ /* 0x000fe20008000000 */
[----:B--2---:R-:W1:Y:S02]  /*1d640*/  @P1 R2UR UR5, R4 ;  /* 0x00000000040513c2 */ /* 0x004e6400000e0000 */
[----:B-1----:R-:W-:Y:S02]  /*1d650*/  @UP1 USHF.R.S32.HI UR4, URZ, 0x1f, UR5 ;  /* 0x0000001f3f041899 */ /* 0x002fe40008011405 */
[----:B------:R-:W-:-:S05]  /*1d660*/  @UP1 UMOV UR12, UR5 ;  /* 0x00000005000c1c82 */ /* 0x000fca0008000000 */
[----:B------:R-:W-:Y:S01]  /*1d670*/  @UP1 UMOV UR13, UR4 ;  /* 0x00000004000d1c82 */ /* 0x000fe20008000000 */
[----:B------:R-:W-:Y:S05]  /*1d680*/  @P0 BRA `(.L_x_422) ;  /* 0x0000004000000947 */ /* 0x000fea0003800000 */
[----:B---3--:R-:W-:Y:S05]  /*1d690*/  @!P1 BRA `(.L_x_422) ;  /* 0x0000003000009947 */ /* 0x008fea0003800000 */
[----:B-----5:R-:W2:Y:S04]  /*1d6a0*/  LDG.E R7, [R12.64] ;  /* 0x0000001c0c077981 */ /* 0x020ea8000c1e1900 */
[----:B------:R-:W2:Y:S02]  /*1d6b0*/  LDG.E R4, [R12.64+0x4] ;  /* 0x0000041c0c047981 */ /* 0x000ea4000c1e1900 */
[----:B--2---:R-:W-:Y:S02]  /*1d6c0*/  IADD3 R7, -R7, R4, RZ ;  /* 0x0000000407077210 */ /* 0x004fe40007ffe1ff */
.L_x_422:
[----:B---3--:R-:W-:Y:S01]  /*1d6d0*/  SHF.R.S32.HI R3, RZ, 0x1f, R2 ;  /* 0x0000001fff037819 */ /* 0x008fe20000011402 */
[----:B------:R-:W1:Y:S01]  /*1d6e0*/  S2R R57, SR_CTAID.X ;  /* 0x0000000000397919 */ /* 0x000e620000002500 */
[----:B------:R-:W-:Y:S01]  /*1d6f0*/  LOP3.LUT R13, R9, 0xffffffe0, RZ, 0xc0, !PT ;  /* 0xffffffe0090d7812 */ /* 0x000fe200078ec0ff */
[----:B------:R-:W-:Y:S01]  /*1d700*/  IMAD.MOV.U32 R4, RZ, RZ, c[0x0][0x4e8] ;  /* 0x00013a00ff047624 */ /* 0x000fe200078e00ff */
[----:B------:R-:W-:Y:S01]  /*1d710*/  LEA.HI R3, R3, R2, RZ, 0x3 ;  /* 0x0000000203037211 */ /* 0x000fe200078f18ff */
[----:B------:R-:W-:Y:S01]  /*1d720*/  ULDC.64 UR4, c[0x0][0x3a0] ;  /* 0x0000e80000047ab9 */ /* 0x000fe20000000a00 */
[----:B------:R-:W-:Y:S01]  /*1d730*/  BSSY B0, `(.L_x_423) ;  /* 0x000008c000007945 */ /* 0x000fe20003800000 */
[----:B------:R-:W-:Y:S01]  /*1d740*/  UMOV UR11, UR13 ;  /* 0x0000000d000b7c82 */ /* 0x000fe20008000000 */
[----:B------:R-:W-:Y:S01]  /*1d750*/  LOP3.LUT R9, R3, 0xffffff8, RZ, 0xc0, !PT ;  /* 0x0ffffff803097812 */ /* 0x000fe200078ec0ff */
[----:B------:R-:W-:Y:S01]  /*1d760*/  IMAD.IADD R3, R0, 0x1, -R13 ;  /* 0x0000000100037824 */ /* 0x000fe200078e0a0d */
[----:B------:R-:W-:Y:S01]  /*1d770*/  ISETP.NE.AND P1, PT, R4, 0x1, PT ;  /* 0x000000010400780c */ /* 0x000fe20003f25270 */
[----:B------:R-:W-:Y:S01]  /*1d780*/  UIMAD UR13, UR13, UR4, URZ ;  /* 0x000000040d0d72a4 */ /* 0x000fe2000f8e023f */
[----:B------:R-:W-:Y:S01]  /*1d790*/  LEA.HI R4, R11, R11, RZ, 0x1 ;  /* 0x0000000b0b047211 */ /* 0x000fe200078f08ff */
[----:B------:R-:W-:Y:S01]  /*1d7a0*/  IMAD.IADD R2, R2, 0x1, -R9 ;  /* 0x0000000102027824 */ /* 0x000fe200078e0a09 */
[----:B------:R-:W-:Y:S01]  /*1d7b0*/  SHF.R.S32.HI R10, RZ, 0x1f, R3 ;  /* 0x0000001fff0a7819 */ /* 0x000fe20000011403 */
[----:B------:R-:W-:Y:S01]  /*1d7c0*/  UMOV UR10, UR12 ;  /* 0x0000000c000a7c82 */ /* 0x000fe20008000000 */
[----:B------:R-:W-:Y:S01]  /*1d7d0*/  LOP3.LUT R4, R4, 0x1ffffffe, RZ, 0xc0, !PT ;  /* 0x1ffffffe04047812 */ /* 0x000fe200078ec0ff */
[----:B------:R-:W-:Y:S01]  /*1d7e0*/  ULDC.64 UR6, c[0x0][0x490] ;  /* 0x0001240000067ab9 */ /* 0x000fe20000000a00 */
[----:B------:R-:W-:Y:S01]  /*1d7f0*/  LEA.HI R9, R10, R3, RZ, 0x2 ;  /* 0x000000030a097211 */ /* 0x000fe200078f10ff */
[----:B------:R-:W-:Y:S01]  /*1d800*/  UIMAD.WIDE.U32 UR16, UR12, UR4, URZ ;  /* 0x000000040c1072a5 */ /* 0x000fe2000f8e003f */
[----:B------:R-:W-:Y:S01]  /*1d810*/  LOP3.LUT P2, RZ, R3, 0x3, RZ, 0xc0, !PT ;  /* 0x0000000303ff7812 */ /* 0x000fe2000784c0ff */
[----:B------:R-:W-:Y:S01]  /*1d820*/  IMAD.IADD R11, R11, 0x1, -R4 ;  /* 0x000000010b0b7824 */ /* 0x000fe200078e0a04 */
[----:B------:R-:W-:Y:S01]  /*1d830*/  SHF.R.S32.HI R9, RZ, 0x2, R9 ;  /* 0x00000002ff097819 */ /* 0x000fe20000011409 */
[----:B------:R-:W-:-:S02]  /*1d840*/  UIMAD UR13, UR12, UR5, UR13 ;  /* 0x000000050c0d72a4 */ /* 0x000fc4000f8e020d */
[----:B------:R-:W-:Y:S02]  /*1d850*/  USHF.R.S32.HI UR12, URZ, 0x1f, UR24 ;  /* 0x0000001f3f0c7899 */ /* 0x000fe40008011418 */
[----:B------:R-:W-:Y:S01]  /*1d860*/  IMAD R2, R2, 0x10, R9 ;  /* 0x0000001002027824 */ /* 0x000fe200078e0209 */
[----:B------:R-:W-:Y:S02]  /*1d870*/  UIMAD UR9, UR8, UR6, URZ ;  /* 0x00000006080972a4 */ /* 0x000fe4000f8e023f */
[----:B------:R-:W-:Y:S01]  /*1d880*/  USEL UR12, UR12, URZ, !UP1 ;  /* 0x0000003f0c0c7287 */ /* 0x000fe2000c800000 */
[----:B------:R-:W-:Y:S01]  /*1d890*/  IMAD R4, R11, 0x8, R2 ;  /* 0x000000080b047824 */ /* 0x000fe200078e0202 */
[----:B------:R-:W-:Y:S02]  /*1d8a0*/  UIMAD.WIDE.U32 UR10, UR15, UR6, UR10 ;  /* 0x000000060f0a72a5 */ /* 0x000fe4000f8e000a */
[----:B------:R-:W-:Y:S02]  /*1d8b0*/  UIMAD UR9, UR15, UR7, UR9 ;  /* 0x000000070f0972a4 */ /* 0x000fe4000f8e0209 */
[----:B-1----:R-:W-:Y:S01]  /*1d8c0*/  LEA R9, R57, R4, 0x7 ;  /* 0x0000000439097211 */ /* 0x002fe200078e38ff */
[----:B------:R-:W-:Y:S01]  /*1d8d0*/  ULDC.64 UR6, c[0x0][0x498] ;  /* 0x0001260000067ab9 */ /* 0x000fe20000000a00 */
[CC--:B------:R-:W-:Y:S01]  /*1d8e0*/  LEA.HI R4, R5.reuse, R0.reuse, RZ, 0x3 ;  /* 0x0000000005047211 */ /* 0x0c0fe200078f18ff */
[----:B------:R-:W-:Y:S01]  /*1d8f0*/  USEL UR24, UR24, URZ, !UP1 ;  /* 0x0000003f18187287 */ /* 0x000fe2000c800000 */
[----:B------:R-:W-:Y:S01]  /*1d900*/  LEA.HI R5, R5, R0, RZ, 0x6 ;  /* 0x0000000005057211 */ /* 0x000fe200078f30ff */
[----:B------:R-:W-:Y:S01]  /*1d910*/  @P1 IMAD.HI.U32 R3, R9, c[0x0][0x4ec], RZ ;  /* 0x00013b0009031a27 */ /* 0x000fe200078e00ff */
[----:B------:R-:W-:-:S02]  /*1d920*/  UIMAD UR14, UR12, UR6, URZ ;  /* 0x000000060c0e72a4 */ /* 0x000fc4000f8e023f */
[----:B------:R-:W-:Y:S01]  /*1d930*/  UIADD3 UR11, UR11, UR9, URZ ;  /* 0x000000090b0b7290 */ /* 0x000fe2000fffe03f */
[----:B------:R-:W-:Y:S01]  /*1d940*/  IMAD.MOV.U32 R14, RZ, RZ, R9 ;  /* 0x000000ffff0e7224 */ /* 0x000fe200078e0009 */
[----:B------:R-:W-:Y:S01]  /*1d950*/  @P1 SHF.R.U32.HI R14, RZ, c[0x0][0x4f0], R3 ;  /* 0x00013c00ff0e1a19 */ /* 0x000fe20000011603 */
[----:B------:R-:W-:Y:S01]  /*1d960*/  UIMAD UR7, UR24, UR7, UR14 ;  /* 0x00000007180772a4 */ /* 0x000fe2000f8e020e */
[----:B------:R-:W-:Y:S01]  /*1d970*/  LOP3.LUT R3, R4, 0xfffffff8, RZ, 0xc0, !PT ;  /* 0xfffffff804037812 */ /* 0x000fe200078ec0ff */
[----:B------:R-:W-:Y:S01]  /*1d980*/  UIMAD.WIDE.U32 UR10, UR24, UR6, UR10 ;  /* 0x00000006180a72a5 */ /* 0x000fe2000f8e000a */
[----:B------:R-:W-:Y:S01]  /*1d990*/  SHF.R.S32.HI R4, RZ, 0x3, R4 ;  /* 0x00000003ff047819 */ /* 0x000fe20000011404 */
[--C-:B------:R-:W-:Y:S01]  /*1d9a0*/  IMAD.MOV R10, RZ, RZ, -R14.reuse ;  /* 0x000000ffff0a7224 */ /* 0x100fe200078e0a0e */
[----:B------:R-:W-:Y:S01]  /*1d9b0*/  ULDC.64 UR4, c[0x0][0x3e8] ;  /* 0x0000fa0000047ab9 */ /* 0x000fe20000000a00 */
[----:B------:R-:W-:Y:S01]  /*1d9c0*/  IMAD.IADD R3, R0, 0x1, -R3 ;  /* 0x0000000100037824 */ /* 0x000fe200078e0a03 */
[----:B------:R-:W-:Y:S01]  /*1d9d0*/  UIMAD UR8, UR8, UR4, URZ ;  /* 0x00000004080872a4 */ /* 0x000fe2000f8e023f */
[----:B------:R-:W-:Y:S01]  /*1d9e0*/  IMAD R10, R10, c[0x0][0x4e8], R9 ;  /* 0x00013a000a0a7a24 */ /* 0x000fe200078e0209 */
[----:B------:R-:W-:Y:S01]  /*1d9f0*/  SHF.R.S32.HI R9, RZ, 0x1f, R14 ;  /* 0x0000001fff097819 */ /* 0x000fe2000001140e */
[----:B------:R-:W-:Y:S01]  /*1da00*/  IMAD.U32 R0, RZ, RZ, UR7 ;  /* 0x00000007ff007e24 */ /* 0x000fe2000f8e00ff */
[----:B------:R-:W-:Y:S01]  /*1da10*/  IADD3 R14, P0, R14, UR10, RZ ;  /* 0x0000000a0e0e7c10 */ /* 0x000fe2000ff1e0ff */
[----:B------:R-:W-:Y:S01]  /*1da20*/  IMAD.SHL.U32 R19, R4, 0x40, RZ ;  /* 0x0000004004137824 */ /* 0x000fe200078e00ff */
[----:B------:R-:W-:Y:S01]  /*1da30*/  SHF.R.S32.HI R17, RZ, 0x1f, R10 ;  /* 0x0000001fff117819 */ /* 0x000fe2000001140a */
[----:B------:R-:W-:Y:S01]  /*1da40*/  UIADD3 UR17, UR17, UR13, URZ ;  /* 0x0000000d11117290 */ /* 0x000fe2000fffe03f */
[----:B------:R-:W-:Y:S01]  /*1da50*/  IADD3.X R15, R9, UR11, R0, P0, !PT ;  /* 0x0000000b090f7c10 */ /* 0x000fe200087fe400 */
[----:B------:R-:W-:Y:S01]  /*1da60*/  UIMAD UR5, UR15, UR5, UR8 ;  /* 0x000000050f0572a4 */ /* 0x000fe2000f8e0208 */
[----:B------:R-:W-:Y:S01]  /*1da70*/  LEA R0, R3, R4, 0x5 ;  /* 0x0000000403007211 */ /* 0x000fe200078e28ff */
[----:B------:R-:W-:Y:S01]  /*1da80*/  IMAD R17, R17, c[0x0][0x488], RZ ;  /* 0x0001220011117a24 */ /* 0x000fe200078e02ff */
[----:B------:R-:W-:Y:S01]  /*1da90*/  LOP3.LUT R19, R19, 0x1c0, RZ, 0xc0, !PT ;  /* 0x000001c013137812 */ /* 0x000fe200078ec0ff */
[----:B------:R-:W-:Y:S01]  /*1daa0*/  IMAD.WIDE.U32 R14, R10, c[0x0][0x488], R14 ;  /* 0x000122000a0e7a25 */ /* 0x000fe200078e000e */
[----:B------:R-:W-:-:S02]  /*1dab0*/  UIMAD.WIDE.U32 UR16, UR15, UR4, UR16 ;  /* 0x000000040f1072a5 */ /* 0x000fc4000f8e0010 */
[----:B------:R-:W-:Y:S01]  /*1dac0*/  ULDC.64 UR6, c[0x0][0x3f0] ;  /* 0x0000fc0000067ab9 */ /* 0x000fe20000000a00 */
[----:B------:R-:W-:Y:S01]  /*1dad0*/  IMAD R13, R57, 0x80, R0 ;  /* 0x00000080390d7824 */ /* 0x000fe200078e0200 */
[----:B------:R-:W-:Y:S01]  /*1dae0*/  LEA R16, P0, R14, c[0x0][0x450], 0x2 ;  /* 0x000114000e107a11 */ /* 0x000fe200078010ff */
[----:B------:R-:W-:Y:S01]  /*1daf0*/  IMAD R17, R10, c[0x0][0x48c], R17 ;  /* 0x000123000a117a24 */ /* 0x000fe200078e0211 */
[----:B------:R-:W-:Y:S01]  /*1db00*/  UIMAD UR12, UR12, UR6, URZ ;  /* 0x000000060c0c72a4 */ /* 0x000fe2000f8e023f */
[----:B------:R-:W-:Y:S01]  /*1db10*/  IMAD.SHL.U32 R0, R3, 0x8, RZ ;  /* 0x0000000803007824 */ /* 0x000fe200078e00ff */
[----:B------:R-:W-:Y:S01]  /*1db20*/  SHF.R.U32.HI R3, RZ, 0x3, R19 ;  /* 0x00000003ff037819 */ /* 0x000fe20000011613 */
[----:B------:R-:W-:Y:S01]  /*1db30*/  @P1 IMAD.HI.U32 R11, R13, c[0x0][0x4ec], RZ ;  /* 0x00013b000d0b1a27 */ /* 0x000fe200078e00ff */
[----:B------:R-:W-:Y:S01]  /*1db40*/  UIADD3 UR17, UR17, UR5, URZ ;  /* 0x0000000511117290 */ /* 0x000fe2000fffe03f */
[----:B------:R-:W-:Y:S01]  /*1db50*/  SHFL.IDX PT, R50, R16, RZ, 0x1c1f ;  /* 0x001c1fff10327589 */ /* 0x000fe200000e0000 */
[----:B------:R-:W-:Y:S01]  /*1db60*/  LOP3.LUT R10, R19, 0x38, R0, 0xf8, !PT ;  /* 0x00000038130a7812 */ /* 0x000fe200078ef800 */
[----:B------:R-:W-:Y:S01]  /*1db70*/  IMAD.IADD R12, R15, 0x1, R17 ;  /* 0x000000010f0c7824 */ /* 0x000fe200078e0211 */
[----:B------:R-:W-:Y:S01]  /*1db80*/  UIMAD UR7, UR24, UR7, UR12 ;  /* 0x00000007180772a4 */ /* 0x000fe2000f8e020c */
[----:B------:R-:W-:Y:S01]  /*1db90*/  IMAD.MOV.U32 R9, RZ, RZ, R13 ;  /* 0x000000ffff097224 */ /* 0x000fe200078e000d */
[----:B------:R-:W-:Y:S01]  /*1dba0*/  @P1 SHF.R.U32.HI R9, RZ, c[0x0][0x4f0], R11 ;  /* 0x00013c00ff091a19 */ /* 0x000fe2000001160b */
[----:B------:R-:W-:Y:S01]  /*1dbb0*/  UIMAD.WIDE.U32 UR16, UR24, UR6, UR16 ;  /* 0x00000006181072a5 */ /* 0x000fe2000f8e0010 */
[----:B------:R-:W-:Y:S01]  /*1dbc0*/  LEA.HI.X R12, R14, c[0x0][0x454], R12, 0x2, P0 ;  /* 0x000115000e0c7a11 */ /* 0x000fe200000f140c */
[----:B------:R-:W-:Y:S01]  /*1dbd0*/  SHFL.IDX PT, R48, R16, 0x1, 0x1c1f ;  /* 0x003c1f0010307f89 */ /* 0x000fe200000e0000 */
[----:B------:R-:W-:Y:S01]  /*1dbe0*/  LOP3.LUT R3, R10, R3, RZ, 0x3c, !PT ;  /* 0x000000030a037212 */ /* 0x000fe200078e3cff */
[--C-:B------:R-:W-:Y:S01]  /*1dbf0*/  IMAD.MOV R10, RZ, RZ, -R9.reuse ;  /* 0x000000ffff0a7224 */ /* 0x100fe200078e0a09 */
[----:B------:R-:W-:Y:S01]  /*1dc00*/  UIADD3 UR7, UR17, UR7, URZ ;  /* 0x0000000711077290 */ /* 0x000fe2000fffe03f */
[----:B------:R-:W1:Y:S01]  /*1dc10*/  SHFL.IDX PT, R51, R12, RZ, 0x1c1f ;  /* 0x001c1fff0c337589 */ /* 0x000e6200000e0000 */
[----:B------:R-:W-:Y:S01]  /*1dc20*/  SHF.R.S32.HI R11, RZ, 0x1f, R9 ;  /* 0x0000001fff0b7819 */ /* 0x000fe20000011409 */
[----:B------:R-:W-:Y:S01]  /*1dc30*/  IMAD R10, R10, c[0x0][0x4e8], R13 ;  /* 0x00013a000a0a7a24 */ /* 0x000fe200078e020d */
[----:B------:R-:W-:Y:S01]  /*1dc40*/  MOV R14, UR16 ;  /* 0x00000010000e7c02 */ /* 0x000fe20008000f00 */
[----:B------:R2:W3:Y:S01]  /*1dc50*/  SHFL.IDX PT, R49, R12, 0x1, 0x1c1f ;  /* 0x003c1f000c317f89 */ /* 0x0004e200000e0000 */
[----:B------:R-:W-:-:S02]  /*1dc60*/  IMAD R13, R57, 0x80, R2 ;  /* 0x00000080390d7824 */ /* 0x000fc400078e0202 */
[----:B-----5:R-:W-:Y:S02]  /*1dc70*/  IMAD R2, R7, c[0x0][0x4e8], RZ ;  /* 0x00013a0007027a24 */ /* 0x020fe400078e02ff */
[----:B------:R-:W-:Y:S01]  /*1dc80*/  IMAD.U32 R15, RZ, RZ, UR17 ;  /* 0x00000011ff0f7e24 */ /* 0x000fe2000f8e00ff */
[C---:B------:R-:W-:Y:S01]  /*1dc90*/  IADD3 R7, R13.reuse, 0x8, RZ ;  /* 0x000000080d077810 */ /* 0x040fe20007ffe0ff */
[----:B------:R-:W-:Y:S01]  /*1dca0*/  IMAD.U32 R15, RZ, RZ, UR7 ;  /* 0x00000007ff0f7e24 */ /* 0x000fe2000f8e00ff */
[-C--:B------:R-:W-:Y:S01]  /*1dcb0*/  ISETP.GE.OR P0, PT, R13, R2.reuse, P2 ;  /* 0x000000020d00720c */ /* 0x080fe20001706670 */
[----:B------:R-:W-:Y:S01]  /*1dcc0*/  IMAD R18, R11, c[0x0][0x3e0], RZ ;  /* 0x0000f8000b127a24 */ /* 0x000fe200078e02ff */
[----:B------:R-:W-:Y:S01]  /*1dcd0*/  ISETP.GE.OR P2, PT, R7, R2, P2 ;  /* 0x000000020700720c */ /* 0x000fe20001746670 */
[----:B------:R-:W-:-:S04]  /*1dce0*/  IMAD.WIDE.U32 R14, R9, c[0x0][0x3e0], R14 ;  /* 0x0000f800090e7a25 */ /* 0x000fc800078e000e */
[----:B------:R-:W-:Y:S01]  /*1dcf0*/  IMAD R18, R9, c[0x0][0x3e4], R18 ;  /* 0x0000f90009127a24 */ /* 0x000fe200078e0212 */
[----:B------:R-:W-:Y:S01]  /*1dd00*/  SHF.R.S32.HI R9, RZ, 0x1f, R10 ;  /* 0x0000001fff097819 */ /* 0x000fe2000001140a */
[----:B------:R-:W-:-:S03]  /*1dd10*/  IMAD R57, R57, 0x80, R4 ;  /* 0x0000008039397824 */ /* 0x000fc600078e0204 */
[----:B------:R-:W-:Y:S01]  /*1dd20*/  IADD3 R15, R15, R18, RZ ;  /* 0x000000120f0f7210 */ /* 0x000fe20007ffe0ff */
[----:B------:R-:W-:Y:S01]  /*1dd30*/  IMAD R9, R9, c[0x0][0x3d8], RZ ;  /* 0x0000f60009097a24 */ /* 0x000fe200078e02ff */
[----:B-1----:R1:W-:Y:S01]  /*1dd40*/  @!P0 ST.E [R50.64], R6 ;  /* 0x0000000632008985 */ /* 0x0023e2000c10191c */
[----:B--2---:R-:W-:-:S03]  /*1dd50*/  IMAD.SHL.U32 R12, R5, 0x8, RZ ;  /* 0x00000008050c7824 */ /* 0x004fc600078e00ff */
[----:B---3--:R1:W-:Y:S02]  /*1dd60*/  @!P2 ST.E [R48.64], R8 ;  /* 0x000000083000a985 */ /* 0x0083e4000c10191c */
[----:B------:R-:W-:Y:S01]  /*1dd70*/  LOP3.LUT R12, R3, 0x7ffffe00, R12, 0xf8, !PT ;  /* 0x7ffffe00030c7812 */ /* 0x000fe200078ef80c */
[C---:B------:R-:W-:Y:S02]  /*1dd80*/  IMAD R3, R10.reuse, c[0x0][0x3dc], R9 ;  /* 0x0000f7000a037a24 */ /* 0x040fe400078e0209 */
[----:B------:R-:W-:-:S04]  /*1dd90*/  IMAD.WIDE.U32 R10, R10, c[0x0][0x3d8], R14 ;  /* 0x0000f6000a0a7a25 */ /* 0x000fc800078e000e */
[----:B------:R-:W-:Y:S01]  /*1dda0*/  IMAD.SHL.U32 R58, R12, 0x2, RZ ;  /* 0x000000020c3a7824 */ /* 0x000fe200078e00ff */
[----:B------:R-:W-:Y:S01]  /*1ddb0*/  LEA R56, P0, R10, c[0x0][0x380], 0x1 ;  /* 0x0000e0000a387a11 */ /* 0x000fe200078008ff */
[----:B------:R-:W-:-:S03]  /*1ddc0*/  IMAD.IADD R3, R11, 0x1, R3 ;  /* 0x000000010b037824 */ /* 0x000fc600078e0203 */
[----:B------:R1:W2:Y:S02]  /*1ddd0*/  LDS.128 R44, [R58+0x1080] ;  /* 0x001080003a2c7984 */ /* 0x0002a40000000c00 */
[----:B------:R-:W-:Y:S02]  /*1dde0*/  LEA.HI.X R55, R10, c[0x0][0x384], R3, 0x1, P0 ;  /* 0x0000e1000a377a11 */ /* 0x000fe400000f0c03 */
        /* <DEDUP_REMOVED lines=32> */
.L_x_424:
[----:B--2---:R-:W-:Y:S05]  /*1dff0*/  BSYNC B0 ;  /* 0x0000000000007941 */ /* 0x004fea0003800000 */
.L_x_423:
        /* <DEDUP_REMOVED lines=23> */
.L_x_426:
[----:B------:R-:W-:Y:S05]  /*1e170*/  BSYNC B0 ;  /* 0x0000000000007941 */ /* 0x000fea0003800000 */
.L_x_425:
        /* <DEDUP_REMOVED lines=23> */
.L_x_428:
[----:B------:R-:W-:Y:S05]  /*1e2f0*/  BSYNC B0 ;  /* 0x0000000000007941 */ /* 0x000fea0003800000 */
.L_x_427:
        /* <DEDUP_REMOVED lines=24> */
.L_x_421:
[----:B------:R-:W-:Y:S02]  /*1e480*/  ULDC.64 UR4, c[0x0][0x500] ;  /* 0x0001400000047ab9 */ /* 0x000fe40000000a00 */
[----:B------:R-:W-:Y:S02]  /*1e490*/  UISETP.NE.U32.AND UP1, UPT, URZ, UR4, UPT ;  /* 0x000000043f00728c */ /* 0x000fe4000bf25070 */
[----:B------:R-:W-:Y:S02]  /*1e4a0*/  UMOV UR6, 0x4 ;  /* 0x0000000400067882 */ /* 0x000fe40000000000 */
[----:B------:R-:W-:-:S03]  /*1e4b0*/  UISETP.NE.AND.EX UP1, UPT, URZ, UR5, UPT, UP1 ;  /* 0x000000053f00728c */ /* 0x000fc6000bf25310 */
[----:B------:R-:W-:Y:S02]  /*1e4c0*/  ULDC.64 UR4, c[0x0][0x500] ;  /* 0x0001400000047ab9 */ /* 0x000fe40000000a00 */
[----:B------:R-:W-:Y:S01]  /*1e4d0*/  UIMAD.WIDE UR4, UR24, UR6, UR4 ;  /* 0x00000006180472a5 */ /* 0x000fe2000f8e0204 */
[----:B------:R-:W-:-:S05]  /*1e4e0*/  PLOP3.LUT P1, PT, PT, PT, UP1, 0x80, 0x0 ;  /* 0x000000000000781c */ /* 0x000fca0003f2f018 */
[----:B------:R-:W-:Y:S01]  /*1e4f0*/  IMAD.U32 R6, RZ, RZ, UR4 ;  /* 0x00000004ff067e24 */ /* 0x000fe2000f8e00ff */
[----:B------:R-:W-:Y:S01]  /*1e500*/  MOV R7, UR5 ;  /* 0x0000000500077c02 */ /* 0x000fe20008000f00 */
[----:B------:R-:W-:-:S06]  /*1e510*/  ULDC.64 UR4, c[0x0][0x508] ;  /* 0x0001420000047ab9 */ /* 0x000fcc0000000a00 */
[----:B------:R-:W2:Y:S01]  /*1e520*/  @P1 LDG.E R0, [R6.64] ;  /* 0x0000001c06001981 */ /* 0x000ea2000c1e1900 */
[----:B------:R-:W-:Y:S01]  /*1e530*/  UISETP.NE.U32.AND UP0, UPT, URZ, UR4, UPT ;  /* 0x000000043f00728c */ /* 0x000fe2000bf05070 */
[----:B------:R-:W-:-:S03]  /*1e540*/  IMAD.MOV.U32 R3, RZ, RZ, c[0x0][0x388] ;  /* 0x0000e200ff037624 */ /* 0x000fc600078e00ff */
[----:B------:R-:W-:-:S03]  /*1e550*/  UISETP.NE.AND.EX UP0, UPT, URZ, UR5, UPT, UP0 ;  /* 0x000000053f00728c */ /* 0x000fc6000bf05300 */
[----:B------:R-:W-:-:S03]  /*1e560*/  ULDC.64 UR4, c[0x0][0x508] ;  /* 0x0001420000047ab9 */ /* 0x000fc60000000a00 */
[----:B------:R-:W-:-:S05]  /*1e570*/  PLOP3.LUT P0, PT, PT, PT, UP0, 0x80, 0x0 ;  /* 0x000000000000781c */ /* 0x000fca0003f0f008 */
[----:B------:R-:W-:-:S06]  /*1e580*/  @UP0 UIMAD.WIDE UR4, UR24, UR6, UR4 ;  /* 0x00000006180402a5 */ /* 0x000fcc000f8e0204 */
[----:B------:R-:W-:Y:S01]  /*1e590*/  MOV R4, UR4 ;  /* 0x0000000400047c02 */ /* 0x000fe20008000f00 */
[----:B------:R-:W-:-:S05]  /*1e5a0*/  IMAD.U32 R5, RZ, RZ, UR5 ;  /* 0x00000005ff057e24 */ /* 0x000fca000f8e00ff */
[----:B------:R1:W5:Y:S01]  /*1e5b0*/  @P0 LDG.E R3, [R4.64] ;  /* 0x0000001c04030981 */ /* 0x000362000c1e1900 */
[----:B------:R-:W-:Y:S02]  /*1e5c0*/  UMOV UR10, URZ ;  /* 0x0000003f000a7c82 */ /* 0x000fe40008000000 */
[----:B------:R-:W-:Y:S01]  /*1e5d0*/  UMOV UR11, URZ ;  /* 0x0000003f000b7c82 */ /* 0x000fe20008000000 */
[----:B--2---:R-:W2:Y:S02]  /*1e5e0*/  @P1 R2UR UR5, R0 ;  /* 0x00000000000513c2 */ /* 0x004ea400000e0000 */
[----:B--2---:R-:W-:Y:S02]  /*1e5f0*/  @UP1 USHF.R.S32.HI UR4, URZ, 0x1f, UR5 ;  /* 0x0000001f3f041899 */ /* 0x004fe40008011405 */
[----:B------:R-:W-:-:S05]  /*1e600*/  @UP1 UMOV UR10, UR5 ;  /* 0x00000005000a1c82 */ /* 0x000fca0008000000 */
[----:B------:R-:W-:Y:S01]  /*1e610*/  @UP1 UMOV UR11, UR4 ;  /* 0x00000004000b1c82 */ /* 0x000fe20008000000 */
[----:B------:R-:W-:Y:S05]  /*1e620*/  @P0 BRA `(.L_x_429) ;  /* 0x0000004000000947 */ /* 0x000fea0003800000 */
[----:B-1----:R-:W-:Y:S05]  /*1e630*/  @!P1 BRA `(.L_x_429) ;  /* 0x0000003000009947 */ /* 0x002fea0003800000 */
[----:B-----5:R-:W2:Y:S04]  /*1e640*/  LDG.E R3, [R6.64] ;  /* 0x0000001c06037981 */ /* 0x020ea8000c1e1900 */
[----:B------:R-:W2:Y:S02]  /*1e650*/  LDG.E R0, [R6.64+0x4] ;  /* 0x0000041c06007981 */ /* 0x000ea4000c1e1900 */
[----:B--2---:R-:W-:Y:S02]  /*1e660*/  IADD3 R3, -R3, R0, RZ ;  /* 0x0000000003037210 */ /* 0x004fe40007ffe1ff */
.L_x_429:
[----:B-1----:R-:W1:Y:S01]  /*1e670*/  S2R R7, SR_TID.X ;  /* 0x0000000000077919 */ /* 0x002e620000002100 */
[----:B------:R-:W-:Y:S01]  /*1e680*/  USHF.R.S32.HI UR6, URZ, 0x1f, UR24 ;  /* 0x0000001f3f067899 */ /* 0x000fe20008011418 */
[----:B------:R-:W-:Y:S01]  /*1e690*/  BSSY B0, `(.L_x_430) ;  /* 0x0000029000007945 */ /* 0x000fe20003800000 */
[----:B------:R-:W-:-:S02]  /*1e6a0*/  USEL UR24, UR24, URZ, !UP1 ;  /* 0x0000003f18187287 */ /* 0x000fc4000c800000 */
[----:B------:R-:W-:Y:S01]  /*1e6b0*/  USEL UR6, UR6, URZ, !UP1 ;  /* 0x0000003f06067287 */ /* 0x000fe2000c800000 */
[----:B-1----:R-:W-:-:S13]  /*1e6c0*/  ISETP.GT.AND P0, PT, R7, 0x7f, PT ;  /* 0x0000007f0700780c */ /* 0x002fda0003f04270 */
[----:B------:R-:W-:Y:S05]  /*1e6d0*/  @P0 BRA `(.L_x_431) ;  /* 0x0000024000000947 */ /* 0x000fea0003800000 */
[----:B------:R-:W1:Y:S01]  /*1e6e0*/  S2R R2, SR_CTAID.X ;  /* 0x0000000000027919 */ /* 0x000e620000002500 */
[----:B-----5:R-:W-:Y:S01]  /*1e6f0*/  IMAD R0, R3, c[0x0][0x4e8], RZ ;  /* 0x00013a0003007a24 */ /* 0x020fe200078e02ff */
[----:B-1----:R-:W-:-:S04]  /*1e700*/  LEA R5, R2, R7, 0x7 ;  /* 0x0000000702057211 */ /* 0x002fc800078e38ff */
[----:B------:R-:W-:-:S13]  /*1e710*/  ISETP.GE.AND P0, PT, R5, R0, PT ;  /* 0x000000000500720c */ /* 0x000fda0003f06270 */
[----:B------:R-:W-:Y:S05]  /*1e720*/  @P0 BRA `(.L_x_431) ;  /* 0x000001f000000947 */ /* 0x000fea0003800000 */
[----:B------:R-:W-:Y:S01]  /*1e730*/  IMAD.MOV.U32 R0, RZ, RZ, c[0x0][0x4e8] ;  /* 0x00013a00ff007624 */ /* 0x000fe200078e00ff */
[----:B------:R-:W-:Y:S01]  /*1e740*/  ULDC.64 UR4, c[0x0][0x490] ;  /* 0x0001240000047ab9 */ /* 0x000fe20000000a00 */
[----:B------:R-:W-:Y:S01]  /*1e750*/  IMAD.MOV.U32 R8, RZ, RZ, R5 ;  /* 0x000000ffff087224 */ /* 0x000fe200078e0005 */
[----:B------:R-:W-:Y:S02]  /*1e760*/  UIMAD UR7, UR8, UR4, URZ ;  /* 0x00000004080772a4 */ /* 0x000fe4000f8e023f */
[----:B------:R-:W-:Y:S01]  /*1e770*/  ISETP.NE.AND P0, PT, R0, 0x1, PT ;  /* 0x000000010000780c */ /* 0x000fe20003f05270 */
[----:B------:R-:W-:Y:S02]  /*1e780*/  UMOV UR12, UR10 ;  /* 0x0000000a000c7c82 */ /* 0x000fe40008000000 */
[----:B------:R-:W-:Y:S02]  /*1e790*/  UMOV UR13, UR11 ;  /* 0x0000000b000d7c82 */ /* 0x000fe40008000000 */
[----:B------:R-:W-:-:S02]  /*1e7a0*/  UIMAD.WIDE.U32 UR12, UR15, UR4, UR12 ;  /* 0x000000040f0c72a5 */ /* 0x000fc4000f8e000c */
[----:B------:R-:W-:-:S03]  /*1e7b0*/  UIMAD UR7, UR15, UR5, UR7 ;  /* 0x000000050f0772a4 */ /* 0x000fc6000f8e0207 */
[----:B------:R-:W-:Y:S02]  /*1e7c0*/  ULDC.64 UR4, c[0x0][0x498] ;  /* 0x0001260000047ab9 */ /* 0x000fe40000000a00 */
[----:B------:R-:W-:Y:S01]  /*1e7d0*/  UIADD3 UR13, UR7, UR13, URZ ;  /* 0x0000000d070d7290 */ /* 0x000fe2000fffe03f */
[----:B------:R-:W-:Y:S01]  /*1e7e0*/  @P0 IMAD.HI.U32 R0, R5, c[0x0][0x4ec], RZ ;  /* 0x00013b0005000a27 */ /* 0x000fe200078e00ff */
[----:B------:R-:W-:Y:S02]  /*1e7f0*/  UIMAD UR7, UR6, UR4, URZ ;  /* 0x00000004060772a4 */ /* 0x000fe4000f8e023f */
[----:B------:R-:W-:Y:S02]  /*1e800*/  UIMAD.WIDE.U32 UR12, UR24, UR4, UR12 ;  /* 0x00000004180c72a5 */ /* 0x000fe4000f8e000c */
[----:B------:R-:W-:Y:S01]  /*1e810*/  @P0 SHF.R.U32.HI R8, RZ, c[0x0][0x4f0], R0 ;  /* 0x00013c00ff080a19 */ /* 0x000fe20000011600 */
[----:B------:R-:W-:-:S03]  /*1e820*/  UIMAD UR5, UR24, UR5, UR7 ;  /* 0x00000005180572a4 */ /* 0x000fc6000f8e0207 */
[----:B------:R-:W-:-:S03]  /*1e830*/  IADD3 R4, -R8, RZ, RZ ;  /* 0x000000ff08047210 */ /* 0x000fc60007ffe1ff */
[----:B------:R-:W-:Y:S02]  /*1e840*/  IMAD.U32 R0, RZ, RZ, UR5 ;  /* 0x00000005ff007e24 */ /* 0x000fe4000f8e00ff */
[----:B------:R-:W-:Y:S01]  /*1e850*/  IMAD R4, R4, c[0x0][0x4e8], R5 ;  /* 0x00013a0004047a24 */ /* 0x000fe200078e0205 */
[----:B------:R-:W-:Y:S02]  /*1e860*/  SHF.R.S32.HI R5, RZ, 0x1f, R8 ;  /* 0x0000001fff057819 */ /* 0x000fe40000011408 */
[----:B------:R-:W-:Y:S02]  /*1e870*/  IADD3 R8, P0, R8, UR12, RZ ;  /* 0x0000000c08087c10 */ /* 0x000fe4000ff1e0ff */
[----:B------:R-:W-:Y:S02]  /*1e880*/  SHF.R.S32.HI R2, RZ, 0x1f, R4 ;  /* 0x0000001fff027819 */ /* 0x000fe40000011404 */
[----:B------:R-:W-:-:S03]  /*1e890*/  IADD3.X R9, R5, UR13, R0, P0, !PT ;  /* 0x0000000d05097c10 */ /* 0x000fc600087fe400 */
[----:B------:R-:W-:Y:S02]  /*1e8a0*/  IMAD R5, R2, c[0x0][0x488], RZ ;  /* 0x0001220002057a24 */ /* 0x000fe400078e02ff */
[----:B------:R-:W-:-:S04]  /*1e8b0*/  IMAD.WIDE.U32 R8, R4, c[0x0][0x488], R8 ;  /* 0x0001220004087a25 */ /* 0x000fc800078e0008 */
[----:B------:R-:W-:Y:S01]  /*1e8c0*/  IMAD R0, R4, c[0x0][0x48c], R5 ;  /* 0x0001230004007a24 */ /* 0x000fe200078e0205 */
[----:B------:R-:W-:-:S04]  /*1e8d0*/  LEA R4, P0, R8, c[0x0][0x450], 0x2 ;  /* 0x0001140008047a11 */ /* 0x000fc800078010ff */
[----:B------:R-:W-:Y:S01]  /*1e8e0*/  IADD3 R5, R9, R0, RZ ;  /* 0x0000000009057210 */ /* 0x000fe20007ffe0ff */
[----:B------:R-:W-:-:S03]  /*1e8f0*/  IMAD.MOV.U32 R9, RZ, RZ, -0x800000 ;  /* 0xff800000ff097424 */ /* 0x000fc600078e00ff */
[----:B------:R-:W-:-:S05]  /*1e900*/  LEA.HI.X R5, R8, c[0x0][0x454], R5, 0x2, P0 ;  /* 0x0001150008057a11 */ /* 0x000fca00000f1405 */
[----:B------:R1:W-:Y:S02]  /*1e910*/  STG.E [R4.64], R9 ;  /* 0x0000000904007986 */ /* 0x0003e4000c10191c */
.L_x_431:
[----:B------:R-:W-:Y:S05]  /*1e920*/  BSYNC B0 ;  /* 0x0000000000007941 */ /* 0x000fea0003800000 */
.L_x_430:
[----:B-1----:R-:W1:Y:S01]  /*1e930*/  S2R R5, SR_CTAID.X ;  /* 0x0000000000057919 */ /* 0x002e620000002500 */
[----:B------:R-:W-:Y:S01]  /*1e940*/  SHF.R.S32.HI R4, RZ, 0x1f, R7 ;  /* 0x0000001fff047819 */ /* 0x000fe20000011407 */
[----:B------:R-:W-:Y:S01]  /*1e950*/  IMAD.MOV.U32 R0, RZ, RZ, c[0x0][0x4e8] ;  /* 0x00013a00ff007624 */ /* 0x000fe200078e00ff */
[----:B------:R-:W-:Y:S01]  /*1e960*/  ULDC.64 UR4, c[0x0][0x3a0] ;  /* 0x0000e80000047ab9 */ /* 0x000fe20000000a00 */
[----:B-----5:R-:W-:Y:S01]  /*1e970*/  IMAD R3, R3, c[0x0][0x4e8], RZ ;  /* 0x00013a0003037a24 */ /* 0x020fe200078e02ff */
[----:B------:R-:W-:Y:S01]  /*1e980*/  LEA.HI R4, R4, R7, RZ, 0x3 ;  /* 0x0000000704047211 */ /* 0x000fe200078f18ff */
[----:B------:R-:W-:Y:S01]  /*1e990*/  UIMAD UR7, UR11, UR4, URZ ;  /* 0x000000040b0772a4 */ /* 0x000fe2000f8e023f */
[----:B------:R-:W-:Y:S01]  /*1e9a0*/  ISETP.NE.AND P0, PT, R0, 0x1, PT ;  /* 0x000000010000780c */ /* 0x000fe20003f05270 */
[----:B------:R-:W-:Y:S01]  /*1e9b0*/  UIMAD.WIDE.U32 UR12, UR10, UR4, URZ ;  /* 0x000000040a0c72a5 */ /* 0x000fe2000f8e003f */
[----:B------:R-:W-:Y:S01]  /*1e9c0*/  LOP3.LUT R2, R4, 0xfffffff8, RZ, 0xc0, !PT ;  /* 0xfffffff804027812 */ /* 0x000fe200078ec0ff */
[----:B------:R-:W-:Y:S01]  /*1e9d0*/  UIMAD UR7, UR10, UR5, UR7 ;  /* 0x000000050a0772a4 */ /* 0x000fe2000f8e0207 */
[----:B------:R-:W-:Y:S01]  /*1e9e0*/  SHF.R.S32.HI R4, RZ, 0x3, R4 ;  /* 0x00000003ff047819 */ /* 0x000fe20000011404 */
[----:B------:R-:W-:Y:S01]  /*1e9f0*/  BSSY B0, `(.L_x_432) ;  /* 0x000003a000007945 */ /* 0x000fe20003800000 */
[----:B------:R-:W-:Y:S01]  /*1ea00*/  ULDC.64 UR4, c[0x0][0x3e8] ;  /* 0x0000fa0000047ab9 */ /* 0x000fe20000000a00 */
[----:B------:R-:W-:Y:S01]  /*1ea10*/  IMAD.IADD R7, R7, 0x1, -R2 ;  /* 0x0000000107077824 */ /* 0x000fe200078e0a02 */
[----:B------:R-:W-:-:S02]  /*1ea20*/  UIADD3 UR13, UR13, UR7, URZ ;  /* 0x000000070d0d7290 */ /* 0x000fc4000fffe03f */
[----:B------:R-:W-:Y:S02]  /*1ea30*/  UIMAD UR7, UR8, UR4, URZ ;  /* 0x00000004080772a4 */ /* 0x000fe4000f8e023f */
[C---:B------:R-:W-:Y:S01]  /*1ea40*/  LEA R0, R7.reuse, R4, 0x5 ;  /* 0x0000000407007211 */ /* 0x040fe200078e28ff */
[----:B------:R-:W-:Y:S01]  /*1ea50*/  UIMAD.WIDE.U32 UR12, UR15, UR4, UR12 ;  /* 0x000000040f0c72a5 */ /* 0x000fe2000f8e000c */
[----:B------:R-:W-:Y:S01]  /*1ea60*/  SHF.L.U32 R7, R7, 0x3, RZ ;  /* 0x0000000307077819 */ /* 0x000fe200000006ff */
[----:B------:R-:W-:Y:S02]  /*1ea70*/  UIMAD UR7, UR15, UR5, UR7 ;  /* 0x000000050f0772a4 */ /* 0x000fe4000f8e0207 */
[C---:B-1----:R-:W-:Y:S01]  /*1ea80*/  IMAD R0, R5.reuse, 0x80, R0 ;  /* 0x0000008005007824 */ /* 0x042fe200078e0200 */
[----:B------:R-:W-:Y:S01]  /*1ea90*/  ULDC.64 UR4, c[0x0][0x3f0] ;  /* 0x0000fc0000047ab9 */ /* 0x000fe20000000a00 */
[----:B------:R-:W-:Y:S01]  /*1eaa0*/  IMAD R4, R5, 0x80, R4 ;  /* 0x0000008005047824 */ /* 0x000fe200078e0204 */
[----:B------:R-:W-:Y:S01]  /*1eab0*/  UIMAD UR6, UR6, UR4, URZ ;  /* 0x00000004060672a4 */ /* 0x000fe2000f8e023f */
[----:B------:R-:W-:Y:S01]  /*1eac0*/  @P0 IMAD.HI.U32 R2, R0, c[0x0][0x4ec], RZ ;  /* 0x00013b0000020a27 */ /* 0x000fe200078e00ff */
[----:B------:R-:W-:Y:S01]  /*1ead0*/  UIADD3 UR13, UR7, UR13, URZ ;  /* 0x0000000d070d7290 */ /* 0x000fe2000fffe03f */
[----:B------:R-:W-:Y:S01]  /*1eae0*/  MOV R8, R0 ;  /* 0x0000000000087202 */ /* 0x000fe20000000f00 */
[----:B------:R-:W-:Y:S01]  /*1eaf0*/  UIMAD UR5, UR24, UR5, UR6 ;  /* 0x00000005180572a4 */ /* 0x000fe2000f8e0206 */
[----:B------:R-:W-:Y:S01]  /*1eb00*/  IADD3 R5, R7, 0x80, RZ ;  /* 0x0000008007057810 */ /* 0x000fe20007ffe0ff */
[----:B------:R-:W-:Y:S01]  /*1eb10*/  UIMAD.WIDE.U32 UR12, UR24, UR4, UR12 ;  /* 0x00000004180c72a5 */ /* 0x000fe2000f8e000c */
[----:B------:R-:W-:-:S03]  /*1eb20*/  @P0 SHF.R.U32.HI R8, RZ, c[0x0][0x4f0], R2 ;  /* 0x00013c00ff080a19 */ /* 0x000fc60000011602 */
[----:B------:R-:W-:Y:S01]  /*1eb30*/  UIADD3 UR5, UR13, UR5, URZ ;  /* 0x000000050d057290 */ /* 0x000fe2000fffe03f */
[--C-:B------:R-:W-:Y:S01]  /*1eb40*/  SHF.R.S32.HI R9, RZ, 0x1f, R8.reuse ;  /* 0x0000001fff097819 */ /* 0x100fe20000011408 */
[----:B------:R-:W-:Y:S01]  /*1eb50*/  IMAD.MOV R11, RZ, RZ, -R8 ;  /* 0x000000ffff0b7224 */ /* 0x000fe200078e0a08 */
[----:B------:R-:W-:-:S03]  /*1eb60*/  MOV R10, UR12 ;  /* 0x0000000c000a7c02 */ /* 0x000fc60008000f00 */
[----:B------:R-:W-:Y:S02]  /*1eb70*/  IMAD R6, R11, c[0x0][0x4e8], R0 ;  /* 0x00013a000b067a24 */ /* 0x000fe400078e0200 */
[----:B------:R-:W-:Y:S01]  /*1eb80*/  IMAD.U32 R11, RZ, RZ, UR13 ;  /* 0x0000000dff0b7e24 */ /* 0x000fe2000f8e00ff */
[----:B------:R-:W-:Y:S01]  /*1eb90*/  MOV R11, UR5 ;  /* 0x00000005000b7c02 */ /* 0x000fe20008000f00 */
[----:B------:R-:W-:Y:S01]  /*1eba0*/  IMAD R9, R9, c[0x0][0x3e0], RZ ;  /* 0x0000f80009097a24 */ /* 0x000fe200078e02ff */
[----:B------:R-:W-:-:S03]  /*1ebb0*/  SHF.R.S32.HI R2, RZ, 0x1f, R6 ;  /* 0x0000001fff027819 */ /* 0x000fc60000011406 */
[C---:B------:R-:W-:Y:S02]  /*1ebc0*/  IMAD R0, R8.reuse, c[0x0][0x3e4], R9 ;  /* 0x0000f90008007a24 */ /* 0x040fe400078e0209 */
[----:B------:R-:W-:-:S04]  /*1ebd0*/  IMAD.WIDE.U32 R10, R8, c[0x0][0x3e0], R10 ;  /* 0x0000f800080a7a25 */ /* 0x000fc800078e000a */
[----:B------:R-:W-:Y:S02]  /*1ebe0*/  IMAD R9, R2, c[0x0][0x3d8], RZ ;  /* 0x0000f60002097a24 */ /* 0x000fe400078e02ff */
[----:B------:R-:W-:Y:S02]  /*1ebf0*/  IMAD.IADD R11, R11, 0x1, R0 ;  /* 0x000000010b0b7824 */ /* 0x000fe400078e0200 */
[C---:B------:R-:W-:Y:S02]  /*1ec00*/  IMAD R9, R6.reuse, c[0x0][0x3dc], R9 ;  /* 0x0000f70006097a24 */ /* 0x040fe400078e0209 */
[----:B------:R-:W-:Y:S01]  /*1ec10*/  IMAD.WIDE.U32 R10, R6, c[0x0][0x3d8], R10 ;  /* 0x0000f600060a7a25 */ /* 0x000fe200078e000a */
[----:B------:R-:W-:-:S04]  /*1ec20*/  IADD3 R6, R7, 0x40, RZ ;  /* 0x0000004007067810 */ /* 0x000fc80007ffe0ff */
[----:B------:R-:W-:Y:S02]  /*1ec30*/  IADD3 R11, R11, R9, RZ ;  /* 0x000000090b0b7210 */ /* 0x000fe40007ffe0ff */
[----:B------:R-:W-:-:S04]  /*1ec40*/  LEA R9, P0, R10, c[0x0][0x380], 0x1 ;  /* 0x0000e0000a097a11 */ /* 0x000fc800078008ff */
[----:B------:R-:W-:Y:S02]  /*1ec50*/  LEA.HI.X R8, R10, c[0x0][0x384], R11, 0x1, P0 ;  /* 0x0000e1000a087a11 */ /* 0x000fe400000f0c0b */
[----:B------:R-:W-:Y:S01]  /*1ec60*/  ISETP.GE.AND P0, PT, R4, R3, PT ;  /* 0x000000030400720c */ /* 0x000fe20003f06270 */
[----:B------:R1:W2:Y:S04]  /*1ec70*/  SHFL.IDX PT, R10, R9, RZ, 0x181f ;  /* 0x00181fff090a7589 */ /* 0x0002a800000e0000 */
        /* <DEDUP_REMOVED lines=17> */
.L_x_433:
[----:B------:R-:W-:Y:S05]  /*1ed90*/  BSYNC B0 ;  /* 0x0000000000007941 */ /* 0x000fea0003800000 */
.L_x_432:
        /* <DEDUP_REMOVED lines=21> */
.L_x_435:
[----:B------:R-:W-:Y:S05]  /*1eef0*/  BSYNC B0 ;  /* 0x0000000000007941 */ /* 0x000fea0003800000 */
.L_x_434:
        /* <DEDUP_REMOVED lines=21> */
.L_x_437:
[----:B------:R-:W-:Y:S05]  /*1f050*/  BSYNC B0 ;  /* 0x0000000000007941 */ /* 0x000fea0003800000 */
.L_x_436:
        /* <DEDUP_REMOVED lines=22> */
.L_x_438:
        /* <DEDUP_REMOVED lines=12> */
.L_x_2571:


//--------------------- .text._ZN7cutlass13device_kernelIN5flash19enable_sm80_to_sm89INS1_16FlashAttnFwdSm80INS1_25CollectiveMainloopFwdSm80ILi8ELi1ELb1EN4cute5tupleIJNS5_1CILi128EEENS7_ILi96EEENS7_ILi192EEEEEELi192ENS_6half_tEfNS_4arch4Sm80ELb1ELb0ELb1ELb0ELb0ELb0ELb1ELb0EEENS1_21CollectiveEpilogueFwdINS6_IJS8_SA_S9_EEENS6_IJNS7_ILi1EEESI_SI_EEESC_SE_Li256ELb0ELb1ELb0ELb0EEENS1_30DynamicPersistentTileSchedulerILi256ELi256ELb0ELb1ELb0EEEEEEEEEvNT_6ParamsE --------------------------
	.section	.text._ZN7cutlass13device_kernelIN5flash19enable_sm80_to_sm89INS1_16FlashAttnFwdSm80INS1_25CollectiveMainloopFwdSm80ILi8ELi1ELb1EN4cute5tupleIJNS5_1CILi128EEENS7_ILi96EEENS7_ILi192EEEEEELi192ENS_6half_tEfNS_4arch4Sm80ELb1ELb0ELb1ELb0ELb0ELb0ELb1ELb0EEENS1_21CollectiveEpilogueFwdINS6_IJS8_SA_S9_EEENS6_IJNS7_ILi1EEESI_SI_EEESC_SE_Li256ELb0ELb1ELb0ELb0EEENS1_30DynamicPersistentTileSchedulerILi256ELi256ELb0ELb1ELb0EEEEEEEEEvNT_6ParamsE,"ax",@progbits
	.sectioninfo	@"SHI_REGISTERS=255"
	.align	128
.text._ZN7cutlass13device_kernelIN5flash19enable_sm80_to_sm89INS1_16FlashAttnFwdSm80INS1_25CollectiveMainloopFwdSm80ILi8ELi1ELb1EN4cute5tupleIJNS5_1CILi128EEENS7_ILi96EEENS7_ILi192EEEEEELi192ENS_6half_tEfNS_4arch4Sm80ELb1ELb0ELb1ELb0ELb0ELb0ELb1ELb0EEENS1_21CollectiveEpilogueFwdINS6_IJS8_SA_S9_EEENS6_IJNS7_ILi1EEESI_SI_EEESC_SE_Li256ELb0ELb1ELb0ELb0EEENS1_30DynamicPersistentTileSchedulerILi256ELi256ELb0ELb1ELb0EEEEEEEEEvNT_6ParamsE:
        .type           _ZN7cutlass13device_kernelIN5flash19enable_sm80_to_sm89INS1_16FlashAttnFwdSm80INS1_25CollectiveMainloopFwdSm80ILi8ELi1ELb1EN4cute5tupleIJNS5_1CILi128EEENS7_ILi96EEENS7_ILi192EEEEEELi192ENS_6half_tEfNS_4arch4Sm80ELb1ELb0ELb1ELb0ELb0ELb0ELb1ELb0EEENS1_21CollectiveEpilogueFwdINS6_IJS8_SA_S9_EEENS6_IJNS7_ILi1EEESI_SI_EEESC_SE_Li256ELb0ELb1ELb0ELb0EEENS1_30DynamicPersistentTileSchedulerILi256ELi256ELb0ELb1ELb0EEEEEEEEEvNT_6ParamsE,@function
        .size           _ZN7cutlass13device_kernelIN5flash19enable_sm80_to_sm89INS1_16FlashAttnFwdSm80INS1_25CollectiveMainloopFwdSm80ILi8ELi1ELb1EN4cute5tupleIJNS5_1CILi128EEENS7_ILi96EEENS7_ILi192EEEEEELi192ENS_6half_tEfNS_4arch4Sm80ELb1ELb0ELb1ELb0ELb0ELb0ELb1ELb0EEENS1_21CollectiveEpilogueFwdINS6_IJS8_SA_S9_EEENS6_IJNS7_ILi1EEESI_SI_EEESC_SE_Li256ELb0ELb1ELb0ELb0EEENS1_30DynamicPersistentTileSchedulerILi256ELi256ELb0ELb1ELb0EEEEEEEEEvNT_6ParamsE,(.L_x_2572 - _ZN7cutlass13device_kernelIN5flash19enable_sm80_to_sm89INS1_16FlashAttnFwdSm80INS1_25CollectiveMainloopFwdSm80ILi8ELi1ELb1EN4cute5tupleIJNS5_1CILi128EEENS7_ILi96EEENS7_ILi192EEEEEELi192ENS_6half_tEfNS_4arch4Sm80ELb1ELb0ELb1ELb0ELb0ELb0ELb1ELb0EEENS1_21CollectiveEpilogueFwdINS6_IJS8_SA_S9_EEENS6_IJNS7_ILi1EEESI_SI_EEESC_SE_Li256ELb0ELb1ELb0ELb0EEENS1_30DynamicPersistentTileSchedulerILi256ELi256ELb0ELb1ELb0EEEEEEEEEvNT_6ParamsE)
        .other          _ZN7cutlass13device_kernelIN5flash19enable_sm80_to_sm89INS1_16FlashAttnFwdSm80INS1_25CollectiveMainloopFwdSm80ILi8ELi1ELb1EN4cute5tupleIJNS5_1CILi128EEENS7_ILi96EEENS7_ILi192EEEEEELi192ENS_6half_tEfNS_4arch4Sm80ELb1ELb0ELb1ELb0ELb0ELb0ELb1ELb0EEENS1_21CollectiveEpilogueFwdINS6_IJS8_SA_S9_EEENS6_IJNS7_ILi1EEESI_SI_EEESC_SE_Li256ELb0ELb1ELb0ELb0EEENS1_30DynamicPersistentTileSchedulerILi256ELi256ELb0ELb1ELb0EEEEEEEEEvNT_6ParamsE,@"STO_CUDA_ENTRY STV_DEFAULT"
_ZN7cutlass13device_kernelIN5flash19enable_sm80_to_sm89INS1_16FlashAttnFwdSm80INS1_25CollectiveMainloopFwdSm80ILi8ELi1ELb1EN4cute5tupleIJNS5_1CILi128EEENS7_ILi96EEENS7_ILi192EEEEEELi192ENS_6half_tEfNS_4arch4Sm80ELb1ELb0ELb1ELb0ELb0ELb0ELb1ELb0EEENS1_21CollectiveEpilogueFwdINS6_IJS8_SA_S9_EEENS6_IJNS7_ILi1EEESI_SI_EEESC_SE_Li256ELb0ELb1ELb0ELb0EEENS1_30DynamicPersistentTileSchedulerILi256ELi256ELb0ELb1ELb0EEEEEEEEEvNT_6ParamsE:
[----:B------:R-:W-:-:S03]  /*0000*/  MOV R1, c[0x0][0x28] ;  /* 0x00000a0000017a02 */ /* 0x000fc60000000f00 */
[----:B------:R-:W1:Y:S01]  /*0010*/  S2R R20, SR_TID.X ;  /* 0x0000000000147919 */ /* 0x000e620000002100 */
[----:B------:R-:W-:-:S03]  /*0020*/  IADD3 R1, R1, -0xd0, RZ ;  /* 0xffffff3001017810 */ /* 0x000fc60007ffe0ff */
[----:B------:R-:W2:Y:S01]  /*0030*/  S2R R14, SR_CTAID.X ;  /* 0x00000000000e7919 */ /* 0x000ea20000002500 */
[----:B-1----:R-:W-:-:S05]  /*0040*/  SHF.R.U32.HI R2, RZ, 0x5, R20 ;  /* 0x00000005ff027819 */ /* 0x002fca0000011614 */
[----:B------:R-:W1:Y:S02]  /*0050*/  SHFL.IDX PT, R0, R2, RZ, 0x1f ;  /* 0x00001fff02007589 */ /* 0x000e6400000e0000 */
[----:B-1----:R-:W-:Y:S02]  /*0060*/  ISETP.GE.AND P0, PT, R0, 0x1, PT ;  /* 0x000000010000780c */ /* 0x002fe40003f06270 */
[----:B------:R1:W-:Y:S11]  /*0070*/  STL [R1+0x90], R0 ;  /* 0x0000900001007387 */ /* 0x0003f60000100800 */
[----:B------:R-:W-:Y:S06]  /*0080*/  @P0 BAR.ARV 0x4, 0x100 ;  /* 0x0104000000000b1d */ /* 0x000fec0000002000 */
[----:B--2---:R-:W-:-:S13]  /*0090*/  ISETP.GE.AND P0, PT, R14, c[0x0][0x538], PT ;  /* 0x00014e000e007a0c */ /* 0x004fda0003f06270 */
[----:B------:R-:W-:Y:S05]  /*00a0*/  @P0 EXIT ;  /* 0x000000000000094d */ /* 0x000fea0003800000 */
[----:B-1----:R-:W-:Y:S01]  /*00b0*/  SHF.R.S32.HI R11, RZ, 0x1f, R20 ;  /* 0x0000001fff0b7819 */ /* 0x002fe20000011414 */
[----:B------:R-:W-:-:S03]  /*00c0*/  ULDC.64 UR6, c[0x0][0x118] ;  /* 0x0000460000067ab9 */ /* 0x000fc60000000a00 */
[CC--:B------:R-:W-:Y:S02]  /*00d0*/  LEA.HI R12, R11.reuse, R20.reuse, RZ, 0x3 ;  /* 0x000000140b0c7211 */ /* 0x0c0fe400078f18ff */
[CC--:B------:R-:W-:Y:S02]  /*00e0*/  LEA.HI R2, R11.reuse, R20.reuse, RZ, 0x4 ;  /* 0x000000140b027211 */ /* 0x0c0fe400078f20ff */
[----:B------:R-:W-:Y:S02]  /*00f0*/  LEA.HI R13, R11, R20, RZ, 0x2 ;  /* 0x000000140b0d7211 */ /* 0x000fe400078f10ff */
[----:B------:R-:W-:Y:S02]  /*0100*/  SHF.R.S32.HI R17, RZ, 0x3, R12 ;  /* 0x00000003ff117819 */ /* 0x000fe4000001140c */
[----:B------:R-:W-:Y:S02]  /*0110*/  SHF.R.S32.HI R5, RZ, 0x4, R2 ;  /* 0x00000004ff057819 */ /* 0x000fe40000011402 */
[----:B------:R-:W-:Y:S01]  /*0120*/  LOP3.LUT R0, R2, 0xfffffff0, RZ, 0xc0, !PT ;  /* 0xfffffff002007812 */ /* 0x000fe200078ec0ff */
[----:B------:R-:W-:Y:S01]  /*0130*/  IMAD.SHL.U32 R6, R17, 0x40, RZ ;  /* 0x0000004011067824 */ /* 0x000fe200078e00ff */
[----:B------:R-:W-:-:S02]  /*0140*/  LOP3.LUT R3, R12, 0xfffffff8, RZ, 0xc0, !PT ;  /* 0xfffffff80c037812 */ /* 0x000fc400078ec0ff */
[--C-:B------:R-:W-:Y:S01]  /*0150*/  SHF.R.S32.HI R8, RZ, 0x2, R13.reuse ;  /* 0x00000002ff087819 */ /* 0x100fe2000001140d */
[C---:B------:R-:W-:Y:S01]  /*0160*/  IMAD.IADD R0, R20.reuse, 0x1, -R0 ;  /* 0x0000000114007824 */ /* 0x040fe200078e0a00 */
[----:B------:R-:W-:Y:S01]  /*0170*/  SHF.R.S32.HI R4, RZ, 0x1f, R13 ;  /* 0x0000001fff047819 */ /* 0x000fe2000001140d */
[----:B------:R-:W-:Y:S01]  /*0180*/  IMAD.IADD R7, R20, 0x1, -R3 ;  /* 0x0000000114077824 */ /* 0x000fe200078e0a03 */
[----:B------:R-:W-:Y:S02]  /*0190*/  LEA.HI R2, R2, R5, RZ, 0x1 ;  /* 0x0000000502027211 */ /* 0x000fe400078f08ff */
[----:B------:R-:W-:Y:S01]  /*01a0*/  LEA.HI R3, R4, R8, RZ, 0x3 ;  /* 0x0000000804037211 */ /* 0x000fe200078f18ff */
[C---:B------:R-:W-:Y:S01]  /*01b0*/  IMAD.SHL.U32 R18, R7.reuse, 0x8, RZ ;  /* 0x0000000807127824 */ /* 0x040fe200078e00ff */
[----:B------:R-:W-:Y:S01]  /*01c0*/  LOP3.LUT R4, R2, 0xfffffffe, RZ, 0xc0, !PT ;  /* 0xfffffffe02047812 */ /* 0x000fe200078ec0ff */
[----:B------:R-:W-:Y:S01]  /*01d0*/  IMAD.SHL.U32 R9, R7, 0x40, RZ ;  /* 0x0000004007097824 */ /* 0x000fe200078e00ff */
[----:B------:R-:W-:-:S02]  /*01e0*/  LOP3.LUT R2, R6, 0x1c0, RZ, 0xc0, !PT ;  /* 0x000001c006027812 */ /* 0x000fc400078ec0ff */
[----:B------:R-:W-:Y:S01]  /*01f0*/  SHF.R.S32.HI R6, RZ, 0x1f, R0 ;  /* 0x0000001fff067819 */ /* 0x000fe20000011400 */
[----:B------:R-:W-:Y:S01]  /*0200*/  IMAD.IADD R225, R5, 0x1, -R4 ;  /* 0x0000000105e17824 */ /* 0x000fe200078e0a04 */
[----:B------:R-:W-:Y:S02]  /*0210*/  LOP3.LUT R3, R3, 0xfffffff8, RZ, 0xc0, !PT ;  /* 0xfffffff803037812 */ /* 0x000fe400078ec0ff */
[----:B------:R-:W-:Y:S02]  /*0220*/  LEA.HI R224, R6, R0, RZ, 0x3 ;  /* 0x0000000006e07211 */ /* 0x000fe400078f18ff */
[----:B------:R-:W-:Y:S01]  /*0230*/  LOP3.LUT R4, R2, 0x38, R18, 0xf8, !PT ;  /* 0x0000003802047812 */ /* 0x000fe200078ef812 */
[----:B------:R-:W-:Y:S01]  /*0240*/  IMAD.IADD R6, R8, 0x1, -R3 ;  /* 0x0000000108067824 */ /* 0x000fe200078e0a03 */
[----:B------:R-:W-:Y:S02]  /*0250*/  SHF.R.U32.HI R3, RZ, 0x3, R2 ;  /* 0x00000003ff037819 */ /* 0x000fe40000011602 */
[C---:B------:R-:W-:Y:S01]  /*0260*/  LOP3.LUT R2, R224.reuse, 0xfffffff8, RZ, 0xc0, !PT ;  /* 0xfffffff8e0027812 */ /* 0x040fe200078ec0ff */
[----:B------:R-:W-:Y:S01]  /*0270*/  IMAD.SHL.U32 R224, R224, 0x40, RZ ;  /* 0x00000040e0e07824 */ /* 0x000fe200078e00ff */
[----:B------:R-:W-:-:S02]  /*0280*/  LEA.HI R10, R11, R20, RZ, 0x5 ;  /* 0x000000140b0a7211 */ /* 0x000fc400078f28ff */
[----:B------:R-:W-:Y:S01]  /*0290*/  LOP3.LUT R8, R4, R3, RZ, 0x3c, !PT ;  /* 0x0000000304087212 */ /* 0x000fe200078e3cff */
[----:B------:R-:W-:Y:S01]  /*02a0*/  IMAD.IADD R5, R0, 0x1, -R2 ;  /* 0x0000000100057824 */ /* 0x000fe200078e0a02 */
[----:B------:R-:W-:Y:S02]  /*02b0*/  LOP3.LUT R2, R10, 0xffffffe0, RZ, 0xc0, !PT ;  /* 0xffffffe00a027812 */ /* 0x000fe400078ec0ff */
[----:B------:R-:W-:Y:S02]  /*02c0*/  LOP3.LUT R0, R9, 0x1c0, RZ, 0xc0, !PT ;  /* 0x000001c009007812 */ /* 0x000fe400078ec0ff */
[----:B------:R-:W-:Y:S01]  /*02d0*/  SHF.R.S32.HI R250, RZ, 0x5, R10 ;  /* 0x00000005fffa7819 */ /* 0x000fe2000001140a */
[----:B------:R-:W-:Y:S01]  /*02e0*/  IMAD.IADD R16, R20, 0x1, -R2 ;  /* 0x0000000114107824 */ /* 0x000fe200078e0a02 */
[----:B------:R-:W-:Y:S02]  /*02f0*/  SHF.R.S32.HI R3, RZ, 0x1f, R10 ;  /* 0x0000001fff037819 */ /* 0x000fe4000001140a */
[----:B------:R-:W-:Y:S01]  /*0300*/  LOP3.LUT R4, R0, 0x8, R12, 0xf8, !PT ;  /* 0x0000000800047812 */ /* 0x000fe200078ef80c */
[----:B------:R-:W-:Y:S01]  /*0310*/  IMAD.MOV.U32 R12, RZ, RZ, 0x10 ;  /* 0x00000010ff0c7424 */ /* 0x000fe200078e00ff */
[----:B------:R-:W-:-:S02]  /*0320*/  SHF.R.U32.HI R2, RZ, 0x3, R0 ;  /* 0x00000003ff027819 */ /* 0x000fc40000011600 */
[----:B------:R-:W-:Y:S01]  /*0330*/  LEA.HI R9, R11, R20, RZ, 0x6 ;  /* 0x000000140b097211 */ /* 0x000fe200078f30ff */
[----:B------:R-:W-:Y:S01]  /*0340*/  IMAD.MOV.U32 R11, RZ, RZ, 0x20 ;  /* 0x00000020ff0b7424 */ /* 0x000fe200078e00ff */
[----:B------:R-:W-:Y:S02]  /*0350*/  LEA.HI R0, R3, R250, RZ, 0x3 ;  /* 0x000000fa03007211 */ /* 0x000fe400078f18ff */
[----:B------:R-:W-:Y:S02]  /*0360*/  SHF.R.S32.HI R3, RZ, 0x1f, R16 ;  /* 0x0000001fff037819 */ /* 0x000fe40000011410 */
[----:B------:R-:W-:Y:S01]  /*0370*/  LOP3.LUT R10, R4, R2, RZ, 0x3c, !PT ;  /* 0x00000002040a7212 */ /* 0x000fe200078e3cff */
[----:B------:R-:W-:Y:S01]  /*0380*/  IMAD.SHL.U32 R2, R9, 0x8, RZ ;  /* 0x0000000809027824 */ /* 0x000fe200078e00ff */
[----:B------:R-:W-:Y:S02]  /*0390*/  LOP3.LUT R0, R0, 0xffffff8, RZ, 0xc0, !PT ;  /* 0x0ffffff800007812 */ /* 0x000fe400078ec0ff */
[----:B------:R-:W-:-:S02]  /*03a0*/  LEA.HI R9, R3, R16, RZ, 0x2 ;  /* 0x0000001003097211 */ /* 0x000fc400078f10ff */
[----:B------:R-:W-:Y:S02]  /*03b0*/  LOP3.LUT R3, R6, 0x1, RZ, 0xc0, !PT ;  /* 0x0000000106037812 */ /* 0x000fe400078ec0ff */
[----:B------:R-:W-:Y:S01]  /*03c0*/  LOP3.LUT R8, R8, 0x7ffffe00, R2, 0xf8, !PT ;  /* 0x7ffffe0008087812 */ /* 0x000fe200078ef802 */
[----:B------:R-:W-:Y:S01]  /*03d0*/  IMAD.IADD R2, R250, 0x1, -R0 ;  /* 0x00000001fa027824 */ /* 0x000fe200078e0a00 */
[----:B------:R-:W-:Y:S02]  /*03e0*/  SHF.R.S32.HI R0, RZ, 0x2, R9 ;  /* 0x00000002ff007819 */ /* 0x000fe40000011409 */
[----:B------:R-:W-:Y:S01]  /*03f0*/  ISETP.NE.U32.AND P0, PT, R3, 0x1, PT ;  /* 0x000000010300780c */ /* 0x000fe20003f05070 */
[----:B------:R-:W-:Y:S01]  /*0400*/  IMAD.SHL.U32 R3, R5, 0x40, RZ ;  /* 0x0000004005037824 */ /* 0x000fe200078e00ff */
[----:B------:R-:W-:Y:S01]  /*0410*/  LOP3.LUT R4, R13, 0xfffffffc, RZ, 0xc0, !PT ;  /* 0xfffffffc0d047812 */ /* 0x000fe200078ec0ff */
[----:B------:R-:W-:Y:S01]  /*0420*/  IMAD R15, R2, 0x10, R0 ;  /* 0x00000010020f7824 */ /* 0x000fe200078e0200 */
[----:B------:R-:W-:Y:S01]  /*0430*/  LOP3.LUT P4, RZ, R5, 0x2, RZ, 0xc0, !PT ;  /* 0x0000000205ff7812 */ /* 0x000fe2000788c0ff */
[----:B------:R-:W-:Y:S01]  /*0440*/  IMAD.SHL.U32 R2, R225, 0x8, RZ ;  /* 0x00000008e1027824 */ /* 0x000fe200078e00ff */
[----:B------:R-:W-:Y:S01]  /*0450*/  LOP3.LUT R0, R3, 0x1c0, RZ, 0xc0, !PT ;  /* 0x000001c003007812 */ /* 0x000fe200078ec0ff */
[----:B------:R-:W-:Y:S01]  /*0460*/  IMAD.IADD R3, R20, 0x1, -R4 ;  /* 0x0000000114037824 */ /* 0x000fe200078e0a04 */
[----:B------:R-:W-:Y:S01]  /*0470*/  LOP3.LUT P3, RZ, R5, 0x4, RZ, 0xc0, !PT ;  /* 0x0000000405ff7812 */ /* 0x000fe2000786c0ff */
[----:B------:R-:W-:Y:S01]  /*0480*/  IMAD.SHL.U32 R4, R6, 0x40, RZ ;  /* 0x0000004006047824 */ /* 0x000fe200078e00ff */
[----:B------:R-:W-:Y:S01]  /*0490*/  LOP3.LUT R5, R0, 0x8, R2, 0xf8, !PT ;  /* 0x0000000800057812 */ /* 0x000fe200078ef802 */
[----:B------:R-:W-:Y:S01]  /*04a0*/  STL [R1+0x94], R15 ;  /* 0x0000940f01007387 */ /* 0x000fe20000100800 */
[----:B------:R-:W-:Y:S01]  /*04b0*/  SHF.R.U32.HI R2, RZ, 0x3, R0 ;  /* 0x00000003ff027819 */ /* 0x000fe20000011600 */
[----:B------:R-:W-:Y:S01]  /*04c0*/  IMAD R225, R225, 0x200, R10 ;  /* 0x00000200e1e17824 */ /* 0x000fe200078e020a */
[----:B------:R-:W-:Y:S01]  /*04d0*/  LEA.HI R0, R3, R3, RZ, 0x1 ;  /* 0x0000000303007211 */ /* 0x000fe200078f08ff */
[----:B------:R-:W-:Y:S01]  /*04e0*/  STL [R1+0x64], R14 ;  /* 0x0000640e01007387 */ /* 0x000fe20000100800 */
[----:B------:R-:W-:Y:S01]  /*04f0*/  LOP3.LUT R5, R5, R2, RZ, 0x3c, !PT ;  /* 0x0000000205057212 */ /* 0x000fe200078e3cff */
[----:B------:R-:W-:Y:S01]  /*0500*/  IMAD.MOV.U32 R10, RZ, RZ, 0x40 ;  /* 0x00000040ff0a7424 */ /* 0x000fe200078e00ff */
[----:B------:R-:W-:-:S02]  /*0510*/  LOP3.LUT R0, R0, 0x1ffffffe, RZ, 0xc0, !PT ;  /* 0x1ffffffe00007812 */ /* 0x000fc400078ec0ff */
[----:B------:R-:W-:Y:S02]  /*0520*/  LOP3.LUT R2, R4, 0x1c0, RZ, 0xc0, !PT ;  /* 0x000001c004027812 */ /* 0x000fe400078ec0ff */
[----:B------:R-:W-:Y:S01]  /*0530*/  R2P PR, R6, 0x6 ;  /* 0x0000000606007804 */ /* 0x000fe20000000000 */
[----:B------:R-:W-:Y:S01]  /*0540*/  IMAD.IADD R6, R3, 0x1, -R0 ;  /* 0x0000000103067824 */ /* 0x000fe200078e0a00 */
[----:B------:R-:W-:Y:S01]  /*0550*/  LEA.HI R0, R2, R2, RZ, 0x1d ;  /* 0x0000000202007211 */ /* 0x000fe200078fe8ff */
[----:B------:R-:W-:Y:S01]  /*0560*/  IMAD R3, R250, 0x200, R3 ;  /* 0x00000200fa037824 */ /* 0x000fe200078e0203 */
[----:B------:R-:W-:Y:S02]  /*0570*/  SEL R2, R12, 0xfffffff0, !P4 ;  /* 0xfffffff00c027807 */ /* 0x000fe40006000000 */
[----:B------:R-:W-:Y:S01]  /*0580*/  SEL R249, R11, 0xffffffe0, !P3 ;  /* 0xffffffe00bf97807 */ /* 0x000fe20005800000 */
[----:B------:R-:W-:Y:S01]  /*0590*/  IMAD.U32 R4, R3, 0x2, R0 ;  /* 0x0000000203047824 */ /* 0x000fe200078e0000 */
[----:B------:R-:W-:Y:S01]  /*05a0*/  IADD3 R3, R18, 0x40, RZ ;  /* 0x0000004012037810 */ /* 0x000fe20007ffe0ff */
[----:B------:R-:W-:Y:S01]  /*05b0*/  IMAD R0, R7, 0x20, R17 ;  /* 0x0000002007007824 */ /* 0x000fe200078e0211 */
[----:B------:R-:W-:Y:S01]  /*05c0*/  SHF.R.S32.HI R19, RZ, 0x1f, R18 ;  /* 0x0000001fff137819 */ /* 0x000fe20000011412 */
[----:B------:R-:W-:Y:S01]  /*05d0*/  IMAD.IADD R249, R2, 0x1, R249 ;  /* 0x0000000102f97824 */ /* 0x000fe200078e02f9 */
[----:B------:R-:W-:-:S02]  /*05e0*/  IADD3 R2, R18, 0x80, RZ ;  /* 0x0000008012027810 */ /* 0x000fc40007ffe0ff */
[----:B------:R1:W-:Y:S01]  /*05f0*/  STL [R1+0x8c], R0 ;  /* 0x00008c0001007387 */ /* 0x0003e20000100800 */
[----:B------:R-:W-:Y:S02]  /*0600*/  LOP3.LUT R224, R5, 0x7ffffe00, R224, 0xf8, !PT ;  /* 0x7ffffe0005e07812 */ /* 0x000fe400078ef8e0 */
[C---:B------:R-:W-:Y:S01]  /*0610*/  LOP3.LUT P5, RZ, R7.reuse, 0x4, RZ, 0xc0, !PT ;  /* 0x0000000407ff7812 */ /* 0x040fe200078ac0ff */
[----:B------:R2:W-:Y:S01]  /*0620*/  STL [R1+0x44], R3 ;  /* 0x0000440301007387 */ /* 0x0005e20000100800 */
[----:B------:R-:W-:Y:S02]  /*0630*/  LOP3.LUT P6, RZ, R7, 0x2, RZ, 0xc0, !PT ;  /* 0x0000000207ff7812 */ /* 0x000fe400078cc0ff */
[----:B------:R-:W-:Y:S01]  /*0640*/  SEL R5, R11, 0xffffffe0, !P1 ;  /* 0xffffffe00b057807 */ /* 0x000fe20004800000 */
[----:B------:R3:W-:Y:S01]  /*0650*/  STL [R1+0x48], R2 ;  /* 0x0000480201007387 */ /* 0x0007e20000100800 */
[----:B------:R-:W-:Y:S02]  /*0660*/  LEA R4, R4, 0x80, 0x1 ;  /* 0x0000008004047811 */ /* 0x000fe400078e08ff */
[----:B------:R-:W-:Y:S01]  /*0670*/  LEA R224, R224, 0x100, 0x1 ;  /* 0x00000100e0e07811 */ /* 0x000fe200078e08ff */
[----:B------:R-:W-:Y:S01]  /*0680*/  STL.64 [R1+0x38], R18 ;  /* 0x0000381201007387 */ /* 0x000fe20000100a00 */
[----:B------:R-:W-:-:S02]  /*0690*/  LEA R225, R225, 0xc100, 0x1 ;  /* 0x0000c100e1e17811 */ /* 0x000fc400078e08ff */
[----:B------:R-:W-:Y:S01]  /*06a0*/  SEL R226, R10, 0xffffffc0, !P5 ;  /* 0xffffffc00ae27807 */ /* 0x000fe20006800000 */
[--C-:B------:R-:W-:Y:S01]  /*06b0*/  IMAD R250, R250, 0x800, R224.reuse ;  /* 0x00000800fafa7824 */ /* 0x100fe200078e02e0 */
[----:B------:R-:W-:Y:S01]  /*06c0*/  IADD3 R231, R225, 0x20, RZ ;  /* 0x00000020e1e77810 */ /* 0x000fe20007ffe0ff */
[----:B------:R-:W-:Y:S01]  /*06d0*/  IMAD R249, R249, 0x2, R224 ;  /* 0x00000002f9f97824 */ /* 0x000fe200078e02e0 */
[C---:B------:R-:W-:Y:S01]  /*06e0*/  @P6 IADD3 R231, R225.reuse, -0x20, RZ ;  /* 0xffffffe0e1e76810 */ /* 0x040fe20007ffe0ff */
[----:B------:R-:W-:-:S03]  /*06f0*/  IMAD.IADD R229, R225, 0x1, R226 ;  /* 0x00000001e1e57824 */ /* 0x000fc600078e02e2 */
[----:B------:R-:W-:Y:S01]  /*0700*/  IADD3 R248, R231, 0x800, RZ ;  /* 0x00000800e7f87810 */ /* 0x000fe20007ffe0ff */
[----:B------:R-:W-:Y:S01]  /*0710*/  IMAD.IADD R226, R226, 0x1, R231 ;  /* 0x00000001e2e27824 */ /* 0x000fe200078e02e7 */
[----:B-1----:R-:W-:Y:S02]  /*0720*/  LOP3.LUT R0, R9, 0x7ffffffc, RZ, 0xc0, !PT ;  /* 0x7ffffffc09007812 */ /* 0x002fe400078ec0ff */
[C---:B------:R-:W-:Y:S02]  /*0730*/  IADD3 R247, R231.reuse, 0x1000, RZ ;  /* 0x00001000e7f77810 */ /* 0x040fe40007ffe0ff */
[----:B--2---:R-:W-:Y:S01]  /*0740*/  SHF.R.S32.HI R3, RZ, 0x1f, R3 ;  /* 0x0000001fff037819 */ /* 0x004fe20000011403 */
[----:B------:R-:W-:Y:S01]  /*0750*/  IMAD.IADD R0, R16, 0x1, -R0 ;  /* 0x0000000110007824 */ /* 0x000fe200078e0a00 */
[C---:B------:R-:W-:Y:S02]  /*0760*/  IADD3 R246, R231.reuse, 0x1800, RZ ;  /* 0x00001800e7f67810 */ /* 0x040fe40007ffe0ff */
[----:B---3--:R-:W-:Y:S01]  /*0770*/  SHF.R.S32.HI R2, RZ, 0x1f, R2 ;  /* 0x0000001fff027819 */ /* 0x008fe20000011402 */
[----:B------:R1:W-:Y:S01]  /*0780*/  STL [R1+0x60], R3 ;  /* 0x0000600301007387 */ /* 0x0003e20000100800 */
[----:B------:R-:W-:Y:S01]  /*0790*/  IMAD.SHL.U32 R7, R0, 0x2, RZ ;  /* 0x0000000200077824 */ /* 0x000fe200078e00ff */
[C---:B------:R-:W-:Y:S01]  /*07a0*/  IADD3 R245, R231.reuse, 0x2000, RZ ;  /* 0x00002000e7f57810 */ /* 0x040fe20007ffe0ff */
[----:B------:R-:W-:Y:S01]  /*07b0*/  IMAD R0, R6, 0x8, R15 ;  /* 0x0000000806007824 */ /* 0x000fe200078e020f */
[----:B------:R2:W-:Y:S01]  /*07c0*/  STL [R1+0x5c], R2 ;  /* 0x00005c0201007387 */ /* 0x0005e20000100800 */
[----:B------:R-:W-:-:S02]  /*07d0*/  IADD3 R244, R231, 0x2800, RZ ;  /* 0x00002800e7f47810 */ /* 0x000fc40007ffe0ff */
        /* <DEDUP_REMOVED lines=8> */
[C---:B------:R-:W-:Y:S02]  /*0860*/  IADD3 R235, R231.reuse, 0x7000, RZ ;  /* 0x00007000e7eb7810 */ /* 0x040fe40007ffe0ff */
[----:B-1----:R-:W-:Y:S02]  /*0870*/  SEL R3, R10, 0xffffffc0, !P2 ;  /* 0xffffffc00a037807 */ /* 0x002fe40005000000 */
[C---:B------:R-:W-:Y:S01]  /*0880*/  IADD3 R234, R231.reuse, 0x7800, RZ ;  /* 0x00007800e7ea7810 */ /* 0x040fe20007ffe0ff */
[----:B--2---:R-:W-:Y:S01]  /*0890*/  IMAD.SHL.U32 R2, R8, 0x2, RZ ;  /* 0x0000000208027824 */ /* 0x004fe200078e00ff */
[C---:B------:R-:W-:Y:S01]  /*08a0*/  IADD3 R233, R231.reuse, 0x8000, RZ ;  /* 0x00008000e7e97810 */ /* 0x040fe20007ffe0ff */
[C---:B------:R-:W-:Y:S01]  /*08b0*/  IMAD.IADD R8, R4.reuse, 0x1, R5 ;  /* 0x0000000104087824 */ /* 0x040fe200078e0205 */
[----:B------:R-:W-:Y:S01]  /*08c0*/  IADD3 R232, R231, 0x8800, RZ ;  /* 0x00008800e7e87810 */ /* 0x000fe20007ffe0ff */
[----:B------:R-:W-:Y:S01]  /*08d0*/  IMAD.IADD R6, R4, 0x1, R3 ;  /* 0x0000000104067824 */ /* 0x000fe200078e0203 */
[----:B------:R1:W-:Y:S04]  /*08e0*/  STL [R1+0x4], R2 ;  /* 0x0000040201007387 */ /* 0x0003e80000100800 */
[----:B------:R2:W-:Y:S04]  /*08f0*/  STL [R1+0x54], R7 ;  /* 0x0000540701007387 */ /* 0x0005e80000100800 */
[----:B------:R3:W-:Y:S04]  /*0900*/  STL [R1+0x88], R0 ;  /* 0x0000880001007387 */ /* 0x0007e80000100800 */
[----:B------:R4:W-:Y:S04]  /*0910*/  STL [R1+0x68], R4 ;  /* 0x0000680401007387 */ /* 0x0009e80000100800 */
[----:B------:R-:W-:Y:S04]  /*0920*/  STL [R1+0x84], R6 ;  /* 0x0000840601007387 */ /* 0x000fe80000100800 */
[----:B------:R-:W-:Y:S01]  /*0930*/  STL [R1+0x74], R8 ;  /* 0x0000740801007387 */ /* 0x000fe20000100800 */
[----:B-1----:R-:W-:-:S02]  /*0940*/  SEL R2, R11, 0xffffffe0, !P4 ;  /* 0xffffffe00b027807 */ /* 0x002fc40006000000 */
[----:B--2---:R-:W-:-:S03]  /*0950*/  IADD3 R7, R4, -0x10, RZ ;  /* 0xfffffff004077810 */ /* 0x004fc60007ffe0ff */
[----:B------:R-:W-:Y:S01]  /*0960*/  IMAD.IADD R228, R224, 0x1, R2 ;  /* 0x00000001e0e47824 */ /* 0x000fe200078e0202 */
[----:B------:R-:W-:Y:S01]  /*0970*/  @P0 IADD3 R7, R4, 0x10, RZ ;  /* 0x0000001004070810 */ /* 0x000fe20007ffe0ff */
[----:B------:R-:W-:Y:S01]  /*0980*/  IMAD.IADD R251, R2, 0x1, R250 ;  /* 0x0000000102fb7824 */ /* 0x000fe200078e02fa */
[----:B---3--:R-:W-:Y:S01]  /*0990*/  SEL R0, R10, 0xffffffc0, !P3 ;  /* 0xffffffc00a007807 */ /* 0x008fe20005800000 */
[----:B----4-:R-:W-:-:S03]  /*09a0*/  IMAD.IADD R4, R8, 0x1, R3 ;  /* 0x0000000108047824 */ /* 0x010fc600078e0203 */
[C---:B------:R-:W-:Y:S01]  /*09b0*/  IADD3 R230, R0.reuse, R224, R2 ;  /* 0x000000e000e67210 */ /* 0x040fe20007ffe002 */
[----:B------:R-:W-:Y:S02]  /*09c0*/  IMAD.IADD R2, R0, 0x1, R250 ;  /* 0x0000000100027824 */ /* 0x000fe400078e02fa */
[----:B------:R-:W-:Y:S01]  /*09d0*/  IMAD.IADD R227, R224, 0x1, R0 ;  /* 0x00000001e0e37824 */ /* 0x000fe200078e0200 */
[----:B------:R1:W-:Y:S01]  /*09e0*/  STL [R1+0x80], R4 ;  /* 0x0000800401007387 */ /* 0x0003e20000100800 */
[----:B------:R-:W-:-:S03]  /*09f0*/  IMAD.IADD R252, R0, 0x1, R251 ;  /* 0x0000000100fc7824 */ /* 0x000fc600078e02fb */
[----:B------:R2:W-:Y:S01]  /*0a00*/  STL [R1+0x6c], R7 ;  /* 0x00006c0701007387 */ /* 0x0005e20000100800 */
[--C-:B-1----:R-:W-:Y:S02]  /*0a10*/  IMAD.IADD R4, R5, 0x1, R7.reuse ;  /* 0x0000000105047824 */ /* 0x102fe400078e0207 */
[----:B------:R-:W-:Y:S02]  /*0a20*/  IMAD.IADD R5, R3, 0x1, R7 ;  /* 0x0000000103057824 */ /* 0x000fe400078e0207 */
[----:B------:R-:W-:-:S03]  /*0a30*/  IMAD.IADD R3, R4, 0x1, R3 ;  /* 0x0000000104037824 */ /* 0x000fc600078e0203 */
[----:B------:R2:W-:Y:S04]  /*0a40*/  STL [R1+0x7c], R5 ;  /* 0x00007c0501007387 */ /* 0x0005e80000100800 */
[----:B------:R2:W-:Y:S04]  /*0a50*/  STL [R1+0x70], R4 ;  /* 0x0000700401007387 */ /* 0x0005e80000100800 */
[----:B------:R2:W-:Y:S04]  /*0a60*/  STL [R1+0x78], R3 ;  /* 0x0000780301007387 */ /* 0x0005e80000100800 */
[----:B------:R2:W-:Y:S02]  /*0a70*/  STL [R1], R2 ;  /* 0x0000000201007387 */ /* 0x0005e40000100800 */
.L_x_480:
[----:B--2---:R-:W2:Y:S01]  /*0a80*/  LDL R4, [R1+0x64] ;  /* 0x0000640001047983 */ /* 0x004ea20000100800 */
[----:B------:R-:W-:Y:S01]  /*0a90*/  IMAD.MOV.U32 R0, RZ, RZ, c[0x0][0x560] ;  /* 0x00015800ff007624 */ /* 0x000fe200078e00ff */
[----:B------:R-:W-:Y:S01]  /*0aa0*/  YIELD ;  /* 0x0000000000007946 */ /* 0x000fe20003800000 */
[----:B------:R-:W-:Y:S03]  /*0ab0*/  BSSY B0, `(.L_x_439) ;  /* 0x0000016000007945 */ /* 0x000fe60003800000 */
[----:B------:R-:W-:-:S13]  /*0ac0*/  ISETP.NE.AND P0, PT, R0, 0x1, PT ;  /* 0x000000010000780c */ /* 0x000fda0003f05270 */
[----:B--2---:R-:W-:Y:S01]  /*0ad0*/  @P0 IMAD.HI.U32 R0, R4, c[0x0][0x564], RZ ;  /* 0x0001590004000a27 */ /* 0x004fe200078e00ff */
[----:B------:R-:W-:-:S04]  /*0ae0*/  MOV R3, R4 ;  /* 0x0000000400037202 */ /* 0x000fc80000000f00 */
[----:B------:R-:W-:-:S04]  /*0af0*/  @P0 SHF.R.U32.HI R3, RZ, c[0x0][0x568], R0 ;  /* 0x00015a00ff030a19 */ /* 0x000fc80000011600 */
[----:B------:R-:W-:Y:S01]  /*0b00*/  ISETP.GE.AND P0, PT, R3, c[0x0][0x578], PT ;  /* 0x00015e0003007a0c */ /* 0x000fe20003f06270 */
[----:B------:R-:W-:-:S04]  /*0b10*/  IMAD.MOV R2, RZ, RZ, -R3 ;  /* 0x000000ffff027224 */ /* 0x000fc800078e0a03 */
[----:B------:R-:W-:-:S08]  /*0b20*/  IMAD R2, R2, c[0x0][0x560], R4 ;  /* 0x0001580002027a24 */ /* 0x000fd000078e0204 */
[----:B------:R-:W-:Y:S05]  /*0b30*/  @!P0 BRA `(.L_x_440) ;  /* 0x0000007000008947 */ /* 0x000fea0003800000 */
[----:B------:R-:W-:-:S04]  /*0b40*/  MOV R0, c[0x0][0x56c] ;  /* 0x00015b0000007a02 */ /* 0x000fc80000000f00 */
[----:B------:R-:W-:Y:S02]  /*0b50*/  ISETP.NE.AND P0, PT, R0, 0x1, PT ;  /* 0x000000010000780c */ /* 0x000fe40003f05270 */
[----:B------:R-:W-:-:S11]  /*0b60*/  MOV R0, R2 ;  /* 0x0000000200007202 */ /* 0x000fd60000000f00 */
[----:B------:R-:W-:-:S05]  /*0b70*/  @P0 IMAD.HI.U32 R4, R2, c[0x0][0x570], RZ ;  /* 0x00015c0002040a27 */ /* 0x000fca00078e00ff */
[----:B------:R-:W-:-:S05]  /*0b80*/  @P0 SHF.R.U32.HI R0, RZ, c[0x0][0x574], R4 ;  /* 0x00015d00ff000a19 */ /* 0x000fca0000011604 */
[----:B------:R-:W-:Y:S01]  /*0b90*/  IMAD R4, R0, c[0x0][0x56c], RZ ;  /* 0x00015b0000047a24 */ /* 0x000fe200078e02ff */
[----:B------:R-:W-:Y:S05]  /*0ba0*/  BRA `(.L_x_441) ;  /* 0x0000006000007947 */ /* 0x000fea0003800000 */
.L_x_440:
[----:B------:R-:W-:-:S04]  /*0bb0*/  MOV R0, c[0x0][0x554] ;  /* 0x0001550000007a02 */ /* 0x000fc80000000f00 */
[----:B------:R-:W-:Y:S02]  /*0bc0*/  ISETP.NE.AND P0, PT, R0, 0x1, PT ;  /* 0x000000010000780c */ /* 0x000fe40003f05270 */
[----:B------:R-:W-:-:S11]  /*0bd0*/  MOV R0, R2 ;  /* 0x0000000200007202 */ /* 0x000fd60000000f00 */
[----:B------:R-:W-:-:S05]  /*0be0*/  @P0 IMAD.HI.U32 R4, R2, c[0x0][0x558], RZ ;  /* 0x0001560002040a27 */ /* 0x000fca00078e00ff */
[----:B------:R-:W-:-:S05]  /*0bf0*/  @P0 SHF.R.U32.HI R0, RZ, c[0x0][0x55c], R4 ;  /* 0x00015700ff000a19 */ /* 0x000fca0000011604 */
[----:B------:R-:W-:Y:S02]  /*0c00*/  IMAD R4, R0, c[0x0][0x554], RZ ;  /* 0x0001550000047a24 */ /* 0x000fe400078e02ff */
.L_x_441:
[----:B------:R-:W-:Y:S05]  /*0c10*/  BSYNC B0 ;  /* 0x0000000000007941 */ /* 0x000fea0003800000 */
.L_x_439:
[----:B------:R-:W-:Y:S01]  /*0c20*/  LOP3.LUT R0, RZ, R0, RZ, 0x33, !PT ;  /* 0x00000000ff007212 */ /* 0x000fe200078e33ff */
[----:B------:R-:W-:Y:S01]  /*0c30*/  IMAD.MOV.U32 R51, RZ, RZ, c[0x0][0x2c4] ;  /* 0x0000b100ff337624 */ /* 0x000fe200078e00ff */
[----:B------:R-:W-:Y:S01]  /*0c40*/  MOV R5, c[0x0][0x548] ;  /* 0x0001520000057a02 */ /* 0x000fe20000000f00 */
[----:B------:R-:W-:Y:S01]  /*0c50*/  IMAD.IADD R2, R2, 0x1, -R4 ;  /* 0x0000000102027824 */ /* 0x000fe200078e0a04 */
[----:B------:R-:W-:Y:S01]  /*0c60*/  IADD3 R0, R0, c[0x0][0x53c], RZ ;  /* 0x00014f0000007a10 */ /* 0x000fe20007ffe0ff */
[----:B------:R-:W-:Y:S01]  /*0c70*/  IMAD.MOV.U32 R6, RZ, RZ, c[0x0][0x168] ;  /* 0x00005a00ff067624 */ /* 0x000fe200078e00ff */
[----:B------:R-:W-:Y:S01]  /*0c80*/  ISETP.NE.AND P1, PT, R51, 0x1, PT ;  /* 0x000000013300780c */ /* 0x000fe20003f25270 */
[----:B------:R-:W-:Y:S01]  /*0c90*/  IMAD R2, R3, c[0x0][0x554], R2 ;  /* 0x0001550003027a24 */ /* 0x000fe200078e0202 */
[----:B------:R-:W-:Y:S01]  /*0ca0*/  ISETP.NE.AND P0, PT, R5, 0x1, PT ;  /* 0x000000010500780c */ /* 0x000fe20003f05270 */
[----:B------:R-:W-:Y:S01]  /*0cb0*/  IMAD.SHL.U32 R133, R0, 0x80, RZ ;  /* 0x0000008000857824 */ /* 0x000fe200078e00ff */
[----:B------:R-:W-:Y:S01]  /*0cc0*/  ULDC UR4, c[0x0][0x1d0] ;  /* 0x0000740000047ab9 */ /* 0x000fe20000000800 */
[----:B------:R-:W-:Y:S01]  /*0cd0*/  CS2R R98, SRZ ;  /* 0x0000000000627805 */ /* 0x000fe2000001ff00 */
[----:B------:R-:W-:Y:S01]  /*0ce0*/  UIADD3 UR4, UR4, 0x5f, URZ ;  /* 0x0000005f04047890 */ /* 0x000fe2000fffe03f */
[----:B------:R-:W-:Y:S01]  /*0cf0*/  MOV R59, R2 ;  /* 0x00000002003b7202 */ /* 0x000fe20000000f00 */
[----:B------:R1:W-:Y:S01]  /*0d00*/  STL [R1+0x58], R133 ;  /* 0x0000588501007387 */ /* 0x0003e20000100800 */
[----:B------:R-:W-:Y:S01]  /*0d10*/  IADD3 R0, R133, 0x7f, RZ ;  /* 0x0000007f85007810 */ /* 0x000fe20007ffe0ff */
[----:B------:R-:W-:Y:S01]  /*0d20*/  UIMAD.WIDE UR4, UR4, 0x2aaaaaab, URZ ;  /* 0x2aaaaaab040478a5 */ /* 0x000fe2000f8e023f */
[----:B------:R-:W-:Y:S01]  /*0d30*/  CS2R R96, SRZ ;  /* 0x0000000000607805 */ /* 0x000fe2000001ff00 */
[----:B------:R-:W-:Y:S01]  /*0d40*/  CS2R R94, SRZ ;  /* 0x00000000005e7805 */ /* 0x000fe2000001ff00 */
[----:B------:R-:W-:Y:S01]  /*0d50*/  IMAD.MOV.U32 R92, RZ, RZ, RZ ;  /* 0x000000ffff5c7224 */ /* 0x000fe200078e00ff */
[----:B------:R-:W-:Y:S01]  /*0d60*/  USHF.R.U32.HI UR4, URZ, 0x1f, UR5 ;  /* 0x0000001f3f047899 */ /* 0x000fe20008011605 */
[----:B------:R-:W-:Y:S01]  /*0d70*/  @P1 IMAD.HI.U32 R4, R0, c[0x0][0x2c8], RZ ;  /* 0x0000b20000041a27 */ /* 0x000fe200078e00ff */
[----:B------:R-:W-:Y:S01]  /*0d80*/  MOV R90, RZ ;  /* 0x000000ff005a7202 */ /* 0x000fe20000000f00 */
[----:B------:R-:W-:Y:S01]  /*0d90*/  CS2R R8, SRZ ;  /* 0x0000000000087805 */ /* 0x000fe2000001ff00 */
[----:B------:R-:W-:Y:S01]  /*0da0*/  ULEA.HI.SX32 UR4, UR5, UR4, 0x1c ;  /* 0x0000000405047291 */ /* 0x000fe2000f8fe23f */
[----:B------:R-:W-:Y:S01]  /*0db0*/  @P0 IMAD.HI.U32 R3, R2, c[0x0][0x54c], RZ ;  /* 0x0001530002030a27 */ /* 0x000fe200078e00ff */
[----:B------:R-:W-:Y:S01]  /*0dc0*/  @P1 SHF.R.U32.HI R0, RZ, c[0x0][0x2cc], R4 ;  /* 0x0000b300ff001a19 */ /* 0x000fe20000011604 */
[----:B------:R-:W-:Y:S01]  /*0dd0*/  CS2R R10, SRZ ;  /* 0x00000000000a7805 */ /* 0x000fe2000001ff00 */
[----:B------:R-:W-:Y:S01]  /*0de0*/  IADD3 R4, -R6, 0x60, RZ ;  /* 0x0000006006047810 */ /* 0x000fe20007ffe1ff */
[----:B------:R-:W-:Y:S01]  /*0df0*/  IMAD.MOV.U32 R88, RZ, RZ, RZ ;  /* 0x000000ffff587224 */ /* 0x000fe200078e00ff */
[----:B------:R-:W-:Y:S01]  /*0e00*/  @P0 SHF.R.U32.HI R59, RZ, c[0x0][0x550], R3 ;  /* 0x00015400ff3b0a19 */ /* 0x000fe20000011603 */
[----:B------:R-:W-:Y:S01]  /*0e10*/  CS2R R6, SRZ ;  /* 0x0000000000067805 */ /* 0x000fe2000001ff00 */
[----:B------:R-:W-:Y:S01]  /*0e20*/  IADD3 R0, R0, c[0x0][0x1d0], R4 ;  /* 0x0000740000007a10 */ /* 0x000fe20007ffe004 */
[----:B------:R-:W-:Y:S01]  /*0e30*/  IMAD.MOV.U32 R86, RZ, RZ, RZ ;  /* 0x000000ffff567224 */ /* 0x000fe200078e00ff */
[----:B------:R-:W-:Y:S01]  /*0e40*/  MOV R84, RZ ;  /* 0x000000ff00547202 */ /* 0x000fe20000000f00 */
[----:B------:R1:W-:Y:S01]  /*0e50*/  STL [R1+0x50], R59 ;  /* 0x0000503b01007387 */ /* 0x0003e20000100800 */
[----:B------:R-:W-:Y:S01]  /*0e60*/  IMAD.MOV.U32 R82, RZ, RZ, RZ ;  /* 0x000000ffff527224 */ /* 0x000fe200078e00ff */
[----:B------:R-:W-:Y:S01]  /*0e70*/  MOV R78, RZ ;  /* 0x000000ff004e7202 */ /* 0x000fe20000000f00 */
[----:B------:R-:W-:Y:S01]  /*0e80*/  IMAD.HI R3, R0, 0x2aaaaaab, RZ ;  /* 0x2aaaaaab00037827 */ /* 0x000fe200078e02ff */
[----:B------:R-:W-:Y:S01]  /*0e90*/  CS2R R12, SRZ ;  /* 0x00000000000c7805 */ /* 0x000fe2000001ff00 */
[----:B------:R-:W-:Y:S01]  /*0ea0*/  CS2R R14, SRZ ;  /* 0x00000000000e7805 */ /* 0x000fe2000001ff00 */
[----:B------:R-:W-:Y:S01]  /*0eb0*/  MOV R72, RZ ;  /* 0x000000ff00487202 */ /* 0x000fe20000000f00 */
[----:B------:R-:W-:Y:S01]  /*0ec0*/  IMAD.MOV R0, RZ, RZ, -R59 ;  /* 0x000000ffff007224 */ /* 0x000fe200078e0a3b */
[----:B------:R-:W-:Y:S01]  /*0ed0*/  SHF.R.U32.HI R4, RZ, 0x1f, R3 ;  /* 0x0000001fff047819 */ /* 0x000fe20000011603 */
[----:B------:R-:W-:Y:S01]  /*0ee0*/  IMAD.MOV.U32 R80, RZ, RZ, RZ ;  /* 0x000000ffff507224 */ /* 0x000fe200078e00ff */
[----:B------:R-:W-:Y:S01]  /*0ef0*/  CS2R R16, SRZ ;  /* 0x0000000000107805 */ /* 0x000fe2000001ff00 */
[----:B------:R-:W-:Y:S01]  /*0f00*/  IMAD R61, R0, c[0x0][0x548], R2 ;  /* 0x00015200003d7a24 */ /* 0x000fe200078e0202 */
[----:B------:R-:W-:Y:S01]  /*0f10*/  LEA.HI.SX32 R3, R3, R4, 0x1c ;  /* 0x0000000403037211 */ /* 0x000fe200078fe2ff */
[----:B------:R-:W-:Y:S01]  /*0f20*/  IMAD.MOV.U32 R76, RZ, RZ, RZ ;  /* 0x000000ffff4c7224 */ /* 0x000fe200078e00ff */
[----:B------:R-:W-:Y:S01]  /*0f30*/  PRMT R0, RZ, 0x7610, R0 ;  /* 0x00007610ff007816 */ /* 0x000fe20000000000 */
[----:B------:R-:W-:Y:S01]  /*0f40*/  CS2R R4, SRZ ;  /* 0x0000000000047805 */ /* 0x000fe2000001ff00 */
[----:B------:R1:W-:Y:S01]  /*0f50*/  STL [R1+0x4c], R61 ;  /* 0x00004c3d01007387 */ /* 0x0003e20000100800 */
[----:B------:R-:W-:Y:S01]  /*0f60*/  IMNMX R135, R3, UR4, PT ;  /* 0x0000000403877c17 */ /* 0x000fe2000b800200 */
[----:B------:R-:W-:Y:S01]  /*0f70*/  IMAD.MOV.U32 R74, RZ, RZ, RZ ;  /* 0x000000ffff4a7224 */ /* 0x000fe200078e00ff */
[----:B------:R-:W-:Y:S01]  /*0f80*/  MOV R66, RZ ;  /* 0x000000ff00427202 */ /* 0x000fe20000000f00 */
[----:B------:R-:W-:Y:S01]  /*0f90*/  IMAD.MOV.U32 R70, RZ, RZ, RZ ;  /* 0x000000ffff467224 */ /* 0x000fe200078e00ff */
[----:B------:R-:W-:Y:S01]  /*0fa0*/  ISETP.GE.AND P0, PT, R135, 0x1, PT ;  /* 0x000000018700780c */ /* 0x000fe20003f06270 */
[----:B------:R-:W-:Y:S01]  /*0fb0*/  IMAD.MOV.U32 R68, RZ, RZ, RZ ;  /* 0x000000ffff447224 */ /* 0x000fe200078e00ff */
[----:B------:R-:W-:Y:S01]  /*0fc0*/  CS2R R18, SRZ ;  /* 0x0000000000127805 */ /* 0x000fe2000001ff00 */
[----:B------:R-:W-:Y:S01]  /*0fd0*/  IMAD.MOV.U32 R64, RZ, RZ, RZ ;  /* 0x000000ffff407224 */ /* 0x000fe200078e00ff */
[----:B------:R-:W-:Y:S01]  /*0fe0*/  MOV R62, RZ ;  /* 0x000000ff003e7202 */ /* 0x000fe20000000f00 */
        /* <DEDUP_REMOVED lines=45> */
[----:B------:R-:W-:Y:S05]  /*12c0*/  @!P0 BRA `(.L_x_442) ;  /* 0x0000e3b000008947 */ /* 0x000fea0003800000 */
[----:B-1----:R-:W-:Y:S01]  /*12d0*/  ISETP.NE.U32.AND P0, PT, RZ, c[0x0][0x340], PT ;  /* 0x0000d000ff007a0c */ /* 0x002fe20003f05070 */
[----:B------:R-:W2:Y:S03]  /*12e0*/  LDL.64 R100, [R1+0x38] ;  /* 0x0000380001647983 */ /* 0x000ea60000100a00 */
[----:B------:R-:W-:Y:S01]  /*12f0*/  ISETP.NE.AND.EX P0, PT, RZ, c[0x0][0x344], PT, P0 ;  /* 0x0000d100ff007a0c */ /* 0x000fe20003f05300 */
[----:B------:R-:W3:Y:S04]  /*1300*/  LDL R57, [R1+0x44] ;  /* 0x0000440001397983 */ /* 0x000ee80000100800 */
[----:B------:R-:W4:Y:S08]  /*1310*/  LDL R53, [R1+0x48] ;  /* 0x0000480001357983 */ /* 0x000f300000100800 */
[----:B------:R-:W-:-:S05]  /*1320*/  @P0 MOV R2, 0x4 ;  /* 0x0000000400020802 */ /* 0x000fca0000000f00 */
[----:B------:R-:W-:-:S05]  /*1330*/  @P0 IMAD.WIDE R2, R59, R2, c[0x0][0x340] ;  /* 0x0000d0003b020625 */ /* 0x000fca00078e0202 */
[----:B------:R1:W5:Y:S04]  /*1340*/  @P0 LDG.E R0, [R2.64] ;  /* 0x0000000602000981 */ /* 0x000368000c1e1900 */
[----:B------:R-:W1:Y:S02]  /*1350*/  S2R R63, SR_TID.X ;  /* 0x00000000003f7919 */ /* 0x000e640000002100 */
[----:B-1----:R-:W-:-:S04]  /*1360*/  SHF.R.S32.HI R55, RZ, 0x1f, R63 ;  /* 0x0000001fff377819 */ /* 0x002fc8000001143f */
[----:B------:R-:W-:-:S04]  /*1370*/  LEA.HI R55, R55, R63, RZ, 0x3 ;  /* 0x0000003f37377211 */ /* 0x000fc800078f18ff */
[----:B------:R-:W-:-:S04]  /*1380*/  SHF.R.S32.HI R55, RZ, 0x3, R55 ;  /* 0x00000003ff377819 */ /* 0x000fc80000011437 */
[----:B------:R-:W-:-:S05]  /*1390*/  SHF.R.S32.HI R7, RZ, 0x1f, R55 ;  /* 0x0000001fff077819 */ /* 0x000fca0000011437 */
[C---:B------:R-:W-:Y:S02]  /*13a0*/  IMAD R6, R7.reuse, c[0x0][0x1e0], RZ ;  /* 0x0000780007067a24 */ /* 0x040fe400078e02ff */
[----:B------:R-:W-:Y:S02]  /*13b0*/  IMAD R7, R7, c[0x0][0x208], RZ ;  /* 0x0000820007077a24 */ /* 0x000fe400078e02ff */
[C---:B------:R-:W-:Y:S01]  /*13c0*/  IMAD R6, R55.reuse, c[0x0][0x1e4], R6 ;  /* 0x0000790037067a24 */ /* 0x040fe200078e0206 */
[----:B------:R-:W-:Y:S01]  /*13d0*/  SHF.R.S32.HI R10, RZ, 0x1f, R61 ;  /* 0x0000001fff0a7819 */ /* 0x000fe2000001143d */
[----:B------:R-:W-:-:S04]  /*13e0*/  IMAD R7, R55, c[0x0][0x20c], R7 ;  /* 0x0000830037077a24 */ /* 0x000fc800078e0207 */
[----:B------:R-:W-:-:S04]  /*13f0*/  IMAD R9, R10, c[0x0][0x210], RZ ;  /* 0x000084000a097a24 */ /* 0x000fc800078e02ff */
[----:B------:R-:W-:Y:S01]  /*1400*/  IMAD R9, R61, c[0x0][0x214], R9 ;  /* 0x000085003d097a24 */ /* 0x000fe200078e0209 */
[----:B------:R-:W-:Y:S01]  /*1410*/  WARPSYNC 0xffffffff ;  /* 0xffffffff00007948 */ /* 0x000fe20003800000 */
[----:B--2---:R-:W-:Y:S01]  /*1420*/  IMAD.WIDE.U32 R4, R55, c[0x0][0x1e0], R100 ;  /* 0x0000780037047a25 */ /* 0x004fe200078e0064 */
[----:B---3--:R-:W-:-:S03]  /*1430*/  ISETP.GE.AND P3, PT, R57, c[0x0][0x1d4], PT ;  /* 0x0000750039007a0c */ /* 0x008fc60003f66270 */
[----:B------:R-:W-:Y:S01]  /*1440*/  IMAD.WIDE.U32 R2, R55, c[0x0][0x208], R100 ;  /* 0x0000820037027a25 */ /* 0x000fe200078e0064 */
[----:B------:R-:W-:-:S03]  /*1450*/  ISETP.GE.AND P4, PT, R100, c[0x0][0x1d4], PT ;  /* 0x0000750064007a0c */ /* 0x000fc60003f86270 */
[----:B------:R-:W-:Y:S01]  /*1460*/  IMAD.IADD R5, R5, 0x1, R6 ;  /* 0x0000000105057824 */ /* 0x000fe200078e0206 */
[----:B------:R-:W-:Y:S02]  /*1470*/  SEL R6, RZ, 0xffffffff, P3 ;  /* 0xffffffffff067807 */ /* 0x000fe40001800000 */
[----:B------:R-:W-:Y:S01]  /*1480*/  IADD3 R3, R3, R7, RZ ;  /* 0x0000000703037210 */ /* 0x000fe20007ffe0ff */
[----:B------:R-:W-:Y:S01]  /*1490*/  IMAD R7, R10, c[0x0][0x1e8], RZ ;  /* 0x00007a000a077a24 */ /* 0x000fe200078e02ff */
[----:B------:R-:W-:Y:S01]  /*14a0*/  SEL R8, RZ, 0x1, P4 ;  /* 0x00000001ff087807 */ /* 0x000fe20002000000 */
[----:B------:R-:W-:Y:S02]  /*14b0*/  IMAD.SHL.U32 R6, R6, 0x2, RZ ;  /* 0x0000000206067824 */ /* 0x000fe400078e00ff */
[C---:B------:R-:W-:Y:S02]  /*14c0*/  IMAD R7, R61.reuse, c[0x0][0x1ec], R7 ;  /* 0x00007b003d077a24 */ /* 0x040fe400078e0207 */
[----:B------:R-:W-:Y:S01]  /*14d0*/  IMAD.WIDE.U32 R4, R61, c[0x0][0x1e8], R4 ;  /* 0x00007a003d047a25 */ /* 0x000fe200078e0004 */
[----:B------:R-:W-:-:S02]  /*14e0*/  LOP3.LUT R11, R6, 0x2, R8, 0xe2, !PT ;  /* 0x00000002060b7812 */ /* 0x000fc400078ee208 */
[----:B------:R-:W-:Y:S01]  /*14f0*/  SHF.R.S32.HI R8, RZ, 0x1f, R59 ;  /* 0x0000001fff087819 */ /* 0x000fe2000001143b */
[----:B------:R-:W-:Y:S01]  /*1500*/  IMAD.WIDE.U32 R2, R61, c[0x0][0x210], R2 ;  /* 0x000084003d027a25 */ /* 0x000fe200078e0002 */
[----:B------:R-:W-:-:S03]  /*1510*/  IADD3 R7, R5, R7, RZ ;  /* 0x0000000705077210 */ /* 0x000fc60007ffe0ff */
[----:B------:R-:W-:Y:S01]  /*1520*/  IMAD.IADD R5, R3, 0x1, R9 ;  /* 0x0000000103057824 */ /* 0x000fe200078e0209 */
[----:B-----5:R-:W-:Y:S01]  /*1530*/  @P0 SHF.R.S32.HI R3, RZ, 0x1f, R0 ;  /* 0x0000001fff030819 */ /* 0x020fe20000011400 */
[----:B------:R-:W-:Y:S01]  /*1540*/  @!P0 IMAD.MOV.U32 R3, RZ, RZ, R8 ;  /* 0x000000ffff038224 */ /* 0x000fe200078e0008 */
[----:B------:R-:W-:Y:S01]  /*1550*/  MOV R6, R4 ;  /* 0x0000000400067202 */ /* 0x000fe20000000f00 */
[----:B------:R-:W-:Y:S01]  /*1560*/  IMAD.MOV.U32 R4, RZ, RZ, R2 ;  /* 0x000000ffff047224 */ /* 0x000fe200078e0002 */
[----:B------:R-:W-:Y:S01]  /*1570*/  @P0 MOV R2, R0 ;  /* 0x0000000000020202 */ /* 0x000fe20000000f00 */
[C---:B------:R-:W-:Y:S01]  /*1580*/  IMAD R0, R3.reuse, c[0x0][0x1f0], RZ ;  /* 0x00007c0003007a24 */ /* 0x040fe200078e02ff */
[----:B------:R-:W-:Y:S01]  /*1590*/  @!P0 MOV R2, R59 ;  /* 0x0000003b00028202 */ /* 0x000fe20000000f00 */
[----:B------:R-:W-:-:S04]  /*15a0*/  IMAD R3, R3, c[0x0][0x218], RZ ;  /* 0x0000860003037a24 */ /* 0x000fc800078e02ff */
[----:B------:R-:W-:-:S04]  /*15b0*/  IMAD.WIDE.U32 R26, R2, c[0x0][0x1f0], R6 ;  /* 0x00007c00021a7a25 */ /* 0x000fc800078e0006 */
[----:B------:R-:W-:-:S04]  /*15c0*/  IMAD.WIDE.U32 R22, R2, c[0x0][0x218], R4 ;  /* 0x0000860002167a25 */ /* 0x000fc800078e0004 */
[C---:B------:R-:W-:Y:S02]  /*15d0*/  IMAD R0, R2.reuse, c[0x0][0x1f4], R0 ;  /* 0x00007d0002007a24 */ /* 0x040fe400078e0200 */
[----:B------:R-:W-:Y:S01]  /*15e0*/  IMAD R2, R2, c[0x0][0x21c], R3 ;  /* 0x0000870002027a24 */ /* 0x000fe200078e0203 */
[----:B------:R1:W-:Y:S02]  /*15f0*/  STL.64 [R1+0x28], R26 ;  /* 0x0000281a01007387 */ /* 0x0003e40000100a00 */
[----:B------:R-:W-:Y:S02]  /*1600*/  IADD3 R25, R27, R0, RZ ;  /* 0x000000001b197210 */ /* 0x000fe40007ffe0ff */
[----:B------:R-:W-:Y:S01]  /*1610*/  IADD3 R24, R23, R2, RZ ;  /* 0x0000000217187210 */ /* 0x000fe20007ffe0ff */
[----:B------:R1:W-:Y:S04]  /*1620*/  STL.64 [R1+0x30], R22 ;  /* 0x0000301601007387 */ /* 0x0003e80000100a00 */
[----:B------:R1:W-:Y:S04]  /*1630*/  STL [R1+0x40], R24 ;  /* 0x0000401801007387 */ /* 0x0003e80000100800 */
[----:B------:R1:W-:Y:S01]  /*1640*/  STL [R1+0x20], R25 ;  /* 0x0000201901007387 */ /* 0x0003e20000100800 */
[----:B----4-:R-:W-:-:S04]  /*1650*/  ISETP.GE.AND P2, PT, R53, c[0x0][0x1d4], PT ;  /* 0x0000750035007a0c */ /* 0x010fc80003f46270 */
[----:B------:R-:W-:-:S04]  /*1660*/  SEL R9, RZ, 0x4, P2 ;  /* 0x00000004ff097807 */ /* 0x000fc80001000000 */
[----:B------:R-:W-:Y:S02]  /*1670*/  LOP3.LUT R20, R11, R9, RZ, 0xfc, !PT ;  /* 0x000000090b147212 */ /* 0x000fe400078efcff */
[----:B------:R-:W2:Y:S01]  /*1680*/  LDL R12, [R1+0x8c] ;  /* 0x00008c00010c7983 */ /* 0x000ea20000100800 */
[----:B------:R-:W-:Y:S01]  /*1690*/  IMAD R5, R10, c[0x0][0x1b8], RZ ;  /* 0x00006e000a057a24 */ /* 0x000fe200078e02ff */
[----:B------:R-:W-:Y:S01]  /*16a0*/  P2R R19, PR, RZ, 0x8 ;  /* 0x00000008ff137803 */ /* 0x000fe20000000000 */
[C---:B------:R-:W-:Y:S01]  /*16b0*/  IMAD.WIDE.U32 R2, R61.reuse, c[0x0][0x1b8], RZ ;  /* 0x00006e003d027a25 */ /* 0x040fe200078e00ff */
[----:B------:R-:W3:Y:S01]  /*16c0*/  LDL R29, [R1+0x60] ;  /* 0x00006000011d7983 */ /* 0x000ee20000100800 */
[----:B------:R-:W-:Y:S02]  /*16d0*/  P2R R18, PR, RZ, 0x4 ;  /* 0x00000004ff127803 */ /* 0x000fe40000000000 */
[----:B------:R-:W-:Y:S01]  /*16e0*/  IMAD R5, R61, c[0x0][0x1bc], R5 ;  /* 0x00006f003d057a24 */ /* 0x000fe200078e0205 */
[----:B------:R-:W4:Y:S01]  /*16f0*/  LDL R134, [R1+0x4] ;  /* 0x0000040001867983 */ /* 0x000f220000100800 */
[----:B------:R-:W-:Y:S02]  /*1700*/  IMAD R8, R8, c[0x0][0x1c0], RZ ;  /* 0x0000700008087a24 */ /* 0x000fe400078e02ff */
[----:B------:R-:W-:Y:S01]  /*1710*/  IMAD.IADD R3, R3, 0x1, R5 ;  /* 0x0000000103037824 */ /* 0x000fe200078e0205 */
[----:B------:R-:W5:Y:S01]  /*1720*/  LDL R28, [R1+0x5c] ;  /* 0x00005c00011c7983 */ /* 0x000f620000100800 */
[----:B------:R-:W-:-:S02]  /*1730*/  IMAD R8, R59, c[0x0][0x1c4], R8 ;  /* 0x000071003b087a24 */ /* 0x000fc400078e0208 */
[----:B------:R-:W-:Y:S01]  /*1740*/  IMAD.WIDE.U32 R2, R59, c[0x0][0x1c0], R2 ;  /* 0x000070003b027a25 */ /* 0x000fe200078e0002 */
[----:B------:R-:W-:Y:S03]  /*1750*/  BAR.SYNC.DEFER_BLOCKING 0x0 ;  /* 0x0000000000007b1d */ /* 0x000fe60000010000 */
[----:B------:R-:W-:Y:S02]  /*1760*/  IMAD.IADD R3, R3, 0x1, R8 ;  /* 0x0000000103037824 */ /* 0x000fe400078e0208 */
[----:B------:R-:W-:Y:S02]  /*1770*/  IMAD R21, R51, c[0x0][0x168], RZ ;  /* 0x00005a0033157a24 */ /* 0x000fe400078e02ff */
[----:B------:R-:W-:Y:S01]  /*1780*/  IMAD.IADD R7, R55, 0x1, R133 ;  /* 0x0000000137077824 */ /* 0x000fe200078e0285 */
[----:B------:R-:W-:Y:S02]  /*1790*/  ISETP.GE.AND P3, PT, R100, c[0x0][0x198], PT ;  /* 0x0000660064007a0c */ /* 0x000fe40003f66270 */
[----:B------:R-:W-:-:S02]  /*17a0*/  ISETP.GE.AND P2, PT, R57, c[0x0][0x198], PT ;  /* 0x0000660039007a0c */ /* 0x000fc40003f46270 */
[----:B------:R-:W-:-:S04]  /*17b0*/  IADD3 R8, R7, 0x20, RZ ;  /* 0x0000002007087810 */ /* 0x000fc80007ffe0ff */
[----:B------:R-:W-:Y:S01]  /*17c0*/  ISETP.GE.AND P5, PT, R8, R21, PT ;  /* 0x000000150800720c */ /* 0x000fe20003fa6270 */
[----:B--2---:R-:W-:-:S04]  /*17d0*/  IMAD.IADD R4, R12, 0x1, R133 ;  /* 0x000000010c047824 */ /* 0x004fc800078e0285 */
[----:B------:R-:W-:-:S04]  /*17e0*/  @P1 IMAD.HI.U32 R6, R4, c[0x0][0x2c8], RZ ;  /* 0x0000b20004061a27 */ /* 0x000fc800078e00ff */
[----:B------:R-:W-:Y:S01]  /*17f0*/  IMAD.MOV.U32 R0, RZ, RZ, R4 ;  /* 0x000000ffff007224 */ /* 0x000fe200078e0004 */
[----:B------:R-:W-:-:S04]  /*1800*/  @P1 SHF.R.U32.HI R0, RZ, c[0x0][0x2cc], R6 ;  /* 0x0000b300ff001a19 */ /* 0x000fc80000011606 */
[----:B------:R-:W-:Y:S02]  /*1810*/  IADD3 R5, -R0, RZ, RZ ;  /* 0x000000ff00057210 */ /* 0x000fe40007ffe1ff */
[----:B------:R-:W-:-:S03]  /*1820*/  SHF.R.S32.HI R6, RZ, 0x1f, R0 ;  /* 0x0000001fff067819 */ /* 0x000fc60000011400 */
[----:B------:R-:W-:Y:S02]  /*1830*/  IMAD R4, R5, c[0x0][0x2c4], R4 ;  /* 0x0000b10005047a24 */ /* 0x000fe400078e0204 */
[----:B------:R-:W-:-:S04]  /*1840*/  IMAD R5, R6, c[0x0][0x1b0], RZ ;  /* 0x00006c0006057a24 */ /* 0x000fc800078e02ff */
[C---:B------:R-:W-:Y:S01]  /*1850*/  IMAD R6, R0.reuse, c[0x0][0x1b4], R5 ;  /* 0x00006d0000067a24 */ /* 0x040fe200078e0205 */
[----:B------:R-:W-:Y:S01]  /*1860*/  SHF.R.S32.HI R5, RZ, 0x1f, R4 ;  /* 0x0000001fff057819 */ /* 0x000fe20000011404 */
[----:B------:R-:W-:-:S04]  /*1870*/  IMAD.WIDE.U32 R2, R0, c[0x0][0x1b0], R2 ;  /* 0x00006c0000027a25 */ /* 0x000fc800078e0002 */
[----:B------:R-:W-:Y:S02]  /*1880*/  IMAD R0, R5, c[0x0][0x1a8], RZ ;  /* 0x00006a0005007a24 */ /* 0x000fe400078e02ff */
[----:B------:R-:W-:Y:S02]  /*1890*/  IMAD.IADD R3, R3, 0x1, R6 ;  /* 0x0000000103037824 */ /* 0x000fe400078e0206 */
[C---:B------:R-:W-:Y:S02]  /*18a0*/  IMAD R0, R4.reuse, c[0x0][0x1ac], R0 ;  /* 0x00006b0004007a24 */ /* 0x040fe400078e0200 */
[----:B------:R-:W-:-:S05]  /*18b0*/  IMAD.WIDE.U32 R4, R4, c[0x0][0x1a8], R2 ;  /* 0x00006a0004047a25 */ /* 0x000fca00078e0002 */
[----:B------:R-:W-:Y:S02]  /*18c0*/  IADD3 R0, R5, R0, RZ ;  /* 0x0000000005007210 */ /* 0x000fe40007ffe0ff */
[----:B------:R-:W-:-:S04]  /*18d0*/  LEA R2, P0, R4, c[0x0][0x160], 0x1 ;  /* 0x0000580004027a11 */ /* 0x000fc800078008ff */
[----:B------:R-:W-:Y:S01]  /*18e0*/  LEA.HI.X R0, R4, c[0x0][0x164], R0, 0x1, P0 ;  /* 0x0000590004007a11 */ /* 0x000fe200000f0c00 */
[----:B------:R-:W2:Y:S04]  /*18f0*/  SHFL.IDX PT, R5, R2, RZ, 0x181f ;  /* 0x00181fff02057589 */ /* 0x000ea800000e0000 */
[----:B------:R-:W1:Y:S01]  /*1900*/  SHFL.IDX PT, R6, R0, RZ, 0x181f ;  /* 0x00181fff00067589 */ /* 0x000e6200000e0000 */
[----:B------:R-:W-:-:S03]  /*1910*/  ISETP.GE.AND P0, PT, R7, R21, PT ;  /* 0x000000150700720c */ /* 0x000fc60003f06270 */
[----:B------:R-:W3:Y:S04]  /*1920*/  SHFL.IDX PT, R3, R2, 0x1, 0x181f ;  /* 0x00381f0002037f89 */ /* 0x000ee800000e0000 */
[----:B------:R-:W5:Y:S06]  /*1930*/  SHFL.IDX PT, R4, R0, 0x1, 0x181f ;  /* 0x00381f0000047f89 */ /* 0x000f6c00000e0000 */
[----:B--2---:R-:W-:-:S04]  /*1940*/  @!P0 LEA R12, P6, R100, R5, 0x1 ;  /* 0x00000005640c8211 */ /* 0x004fc800078c08ff */
[----:B-1----:R-:W-:Y:S02]  /*1950*/  @!P0 LEA.HI.X R13, R100, R6, R101, 0x1, P6 ;  /* 0x00000006640d8211 */ /* 0x002fe400030f0c65 */
[----:B------:R-:W-:-:S03]  /*1960*/  @!P0 LEA R10, P6, R57, R5, 0x1 ;  /* 0x00000005390a8211 */ /* 0x000fc600078c08ff */
[----:B----4-:R1:W-:Y:S01]  /*1970*/  @!P0 LDGSTS.E.BYPASS.LTC128B.128 [R134+0x100], [R12.64], !P3 ;  /* 0x001000000c868fae */ /* 0x0103e2000d901d46 */
[----:B---3--:R-:W-:-:S05]  /*1980*/  @!P0 LEA.HI.X R11, R57, R6, R29, 0x1, P6 ;  /* 0x00000006390b8211 */ /* 0x008fca00030f0c1d */
[----:B------:R2:W-:Y:S01]  /*1990*/  @!P0 LDGSTS.E.BYPASS.LTC128B.128 [R134+0x4100], [R10.64], !P2 ;  /* 0x041000000a868fae */ /* 0x0005e2000d101d46 */
[C---:B------:R-:W-:Y:S02]  /*19a0*/  ISETP.GE.AND P2, PT, R53.reuse, c[0x0][0x198], PT ;  /* 0x0000660035007a0c */ /* 0x040fe40003f46270 */
[----:B------:R-:W-:-:S04]  /*19b0*/  @!P0 LEA R8, P6, R53, R5, 0x1 ;  /* 0x0000000535088211 */ /* 0x000fc800078c08ff */
[----:B-----5:R-:W-:Y:S02]  /*19c0*/  @!P0 LEA.HI.X R9, R53, R6, R28, 0x1, P6 ;  /* 0x0000000635098211 */ /* 0x020fe400030f0c1c */
[----:B------:R-:W-:-:S04]  /*19d0*/  @!P5 LEA R16, P6, R100, R3, 0x1 ;  /* 0x000000036410d211 */ /* 0x000fc800078c08ff */
[-C--:B------:R-:W-:Y:S01]  /*19e0*/  @!P5 LEA.HI.X R17, R100, R4.reuse, R101, 0x1, P6 ;  /* 0x000000046411d211 */ /* 0x080fe200030f0c65 */
[----:B------:R3:W-:Y:S01]  /*19f0*/  @!P0 LDGSTS.E.BYPASS.LTC128B.128 [R134+0x8100], [R8.64], !P2 ;  /* 0x0810000008868fae */ /* 0x0007e2000d101d46 */
[----:B------:R-:W-:Y:S02]  /*1a00*/  @!P5 LEA R14, P6, R57, R3, 0x1 ;  /* 0x00000003390ed211 */ /* 0x000fe400078c08ff */
[----:B------:R-:W-:Y:S01]  /*1a10*/  IADD3 R5, R7, 0x40, RZ ;  /* 0x0000004007057810 */ /* 0x000fe20007ffe0ff */
[----:B------:R4:W-:Y:S01]  /*1a20*/  @!P5 LDGSTS.E.BYPASS.LTC128B.128 [R134+0x1100], [R16.64], !P3 ;  /* 0x011000001086dfae */ /* 0x0009e2000d901d46 */
[----:B------:R-:W-:Y:S02]  /*1a30*/  @!P5 LEA.HI.X R15, R57, R4, R29, 0x1, P6 ;  /* 0x00000004390fd211 */ /* 0x000fe400030f0c1d */
[----:B------:R-:W-:Y:S02]  /*1a40*/  ISETP.GE.AND P6, PT, R5, R21, PT ;  /* 0x000000150500720c */ /* 0x000fe40003fc6270 */
[----:B---3--:R-:W-:-:S02]  /*1a50*/  @!P5 LEA R8, P0, R53, R3, 0x1 ;  /* 0x000000033508d211 */ /* 0x008fc400078008ff */
[----:B------:R-:W1:Y:S02]  /*1a60*/  SHFL.IDX PT, R3, R2, 0x2, 0x181f ;  /* 0x00581f0002037f89 */ /* 0x000e6400000e0000 */
[----:B------:R-:W-:Y:S02]  /*1a70*/  @!P5 LEA.HI.X R9, R53, R4, R28, 0x1, P0 ;  /* 0x000000043509d211 */ /* 0x000fe400000f0c1c */
[----:B------:R-:W3:Y:S05]  /*1a80*/  SHFL.IDX PT, R4, R0, 0x2, 0x181f ;  /* 0x00581f0000047f89 */ /* 0x000eea00000e0000 */
[----:B-1----:R-:W-:-:S04]  /*1a90*/  @!P6 LEA R12, P0, R100, R3, 0x1 ;  /* 0x00000003640ce211 */ /* 0x002fc800078008ff */
[----:B---3--:R-:W-:Y:S02]  /*1aa0*/  @!P6 LEA.HI.X R13, R100, R4, R101, 0x1, P0 ;  /* 0x00000004640de211 */ /* 0x008fe400000f0c65 */
[----:B--2---:R-:W-:-:S04]  /*1ab0*/  @!P6 LEA R10, P0, R57, R3, 0x1 ;  /* 0x00000003390ae211 */ /* 0x004fc800078008ff */
[C---:B------:R-:W-:Y:S02]  /*1ac0*/  @!P6 LEA.HI.X R11, R57.reuse, R4, R29, 0x1, P0 ;  /* 0x00000004390be211 */ /* 0x040fe400000f0c1d */
[----:B------:R-:W-:-:S13]  /*1ad0*/  ISETP.GE.AND P0, PT, R57, c[0x0][0x198], PT ;  /* 0x0000660039007a0c */ /* 0x000fda0003f06270 */
[----:B------:R1:W-:Y:S04]  /*1ae0*/  @!P5 LDGSTS.E.BYPASS.LTC128B.128 [R134+0x5100], [R14.64], !P0 ;  /* 0x051000000e86dfae */ /* 0x0003e8000c101d46 */
[----:B------:R2:W-:Y:S04]  /*1af0*/  @!P5 LDGSTS.E.BYPASS.LTC128B.128 [R134+0x9100], [R8.64], !P2 ;  /* 0x091000000886dfae */ /* 0x0005e8000d101d46 */
[----:B------:R3:W-:Y:S04]  /*1b00*/  @!P6 LDGSTS.E.BYPASS.LTC128B.128 [R134+0x2100], [R12.64], !P3 ;  /* 0x021000000c86efae */ /* 0x0007e8000d901d46 */
[----:B---3--:R-:W3:Y:S04]  /*1b10*/  LDL R13, [R1] ;  /* 0x00000000010d7983 */ /* 0x008ee80000100800 */
[----:B------:R-:W5:Y:S01]  /*1b20*/  SHFL.IDX PT, R2, R2, 0x3, 0x181f ;  /* 0x00781f0002027f89 */ /* 0x000f6200000e0000 */
[----:B------:R-:W-:-:S03]  /*1b30*/  IADD3 R7, R7, 0x60, RZ ;  /* 0x0000006007077810 */ /* 0x000fc60007ffe0ff */
[----:B------:R-:W1:Y:S01]  /*1b40*/  SHFL.IDX PT, R0, R0, 0x3, 0x181f ;  /* 0x00781f0000007f89 */ /* 0x000e6200000e0000 */
[----:B------:R-:W-:Y:S02]  /*1b50*/  ISETP.GE.AND P5, PT, R7, R21, PT ;  /* 0x000000150700720c */ /* 0x000fe40003fa6270 */
[----:B--2---:R-:W-:-:S04]  /*1b60*/  @!P6 LEA R8, P0, R53, R3, 0x1 ;  /* 0x000000033508e211 */ /* 0x004fc800078008ff */
[----:B------:R-:W-:-:S07]  /*1b70*/  @!P6 LEA.HI.X R9, R53, R4, R28, 0x1, P0 ;  /* 0x000000043509e211 */ /* 0x000fce00000f0c1c */
[----:B-----5:R-:W-:-:S04]  /*1b80*/  @!P5 LEA R6, P0, R100, R2, 0x1 ;  /* 0x000000026406d211 */ /* 0x020fc800078008ff */
[----:B-1----:R-:W-:Y:S02]  /*1b90*/  @!P5 LEA.HI.X R7, R100, R0, R101, 0x1, P0 ;  /* 0x000000006407d211 */ /* 0x002fe400000f0c65 */
[----:B------:R-:W-:-:S04]  /*1ba0*/  @!P5 LEA R4, P0, R57, R2, 0x1 ;  /* 0x000000023904d211 */ /* 0x000fc800078008ff */
[C---:B------:R-:W-:Y:S02]  /*1bb0*/  @!P5 LEA.HI.X R5, R57.reuse, R0, R29, 0x1, P0 ;  /* 0x000000003905d211 */ /* 0x040fe400000f0c1d */
[----:B------:R-:W-:Y:S01]  /*1bc0*/  ISETP.GE.AND P0, PT, R57, c[0x0][0x198], PT ;  /* 0x0000660039007a0c */ /* 0x000fe20003f06270 */
[----:B------:R-:W-:-:S12]  /*1bd0*/  IMAD.MOV.U32 R128, RZ, RZ, -0x60 ;  /* 0xffffffa0ff807424 */ /* 0x000fd800078e00ff */
[----:B------:R1:W-:Y:S04]  /*1be0*/  @!P6 LDGSTS.E.BYPASS.LTC128B.128 [R134+0x6100], [R10.64], !P0 ;  /* 0x061000000a86efae */ /* 0x0003e8000c101d46 */
[----:B------:R2:W-:Y:S01]  /*1bf0*/  @!P6 LDGSTS.E.BYPASS.LTC128B.128 [R134+0xa100], [R8.64], !P2 ;  /* 0x0a1000000886efae */ /* 0x0005e2000d101d46 */
[----:B------:R-:W-:Y:S01]  /*1c00*/  ISETP.GE.AND P6, PT, R100, c[0x0][0x198], PT ;  /* 0x0000660064007a0c */ /* 0x000fe20003fc6270 */
[----:B------:R-:W-:-:S12]  /*1c10*/  IMAD R128, R135, R128, 0x60 ;  /* 0x0000006087807424 */ /* 0x000fd800078e0280 */
[----:B------:R5:W-:Y:S04]  /*1c20*/  @!P5 LDGSTS.E.BYPASS.LTC128B.128 [R134+0x3100], [R6.64], !P6 ;  /* 0x031000000686dfae */ /* 0x000be8000f101d46 */
[----:B------:R1:W-:Y:S01]  /*1c30*/  @!P5 LDGSTS.E.BYPASS.LTC128B.128 [R134+0x7100], [R4.64], !P0 ;  /* 0x071000000486dfae */ /* 0x0003e2000c101d46 */
[----:B--2---:R-:W-:-:S04]  /*1c40*/  IADD3 R9, R135, -0x1, RZ ;  /* 0xffffffff87097810 */ /* 0x004fc80007ffe0ff */
[----:B------:R-:W-:Y:S02]  /*1c50*/  SHF.R.S32.HI R12, RZ, 0x1f, R9 ;  /* 0x0000001fff0c7819 */ /* 0x000fe40000011409 */
[----:B------:R-:W-:-:S03]  /*1c60*/  IADD3 R8, R128, c[0x0][0x1d0], -R55 ;  /* 0x0000740080087a10 */ /* 0x000fc60007ffe837 */
[----:B------:R-:W-:Y:S01]  /*1c70*/  IMAD R3, R12, c[0x0][0x1e0], RZ ;  /* 0x000078000c037a24 */ /* 0x000fe200078e02ff */
[----:B------:R-:W-:Y:S01]  /*1c80*/  ISETP.GE.AND P6, PT, R53, c[0x0][0x198], PT ;  /* 0x0000660035007a0c */ /* 0x000fe20003fc6270 */
[----:B-----5:R-:W-:Y:S01]  /*1c90*/  IMAD.WIDE.U32 R6, R9, c[0x0][0x1e0], RZ ;  /* 0x0000780009067a25 */ /* 0x020fe200078e00ff */
[----:B-1----:R-:W-:-:S03]  /*1ca0*/  @!P5 LEA R4, P0, R53, R2, 0x1 ;  /* 0x000000023504d211 */ /* 0x002fc600078008ff */
[----:B------:R-:W-:Y:S01]  /*1cb0*/  IMAD R2, R9, c[0x0][0x1e4], R3 ;  /* 0x0000790009027a24 */ /* 0x000fe200078e0203 */
[----:B------:R-:W-:Y:S02]  /*1cc0*/  @!P5 LEA.HI.X R5, R53, R0, R28, 0x1, P0 ;  /* 0x000000003505d211 */ /* 0x000fe400000f0c1c */
[----:B------:R-:W-:Y:S01]  /*1cd0*/  ISETP.GE.AND P0, PT, R8, 0x1, PT ;  /* 0x000000010800780c */ /* 0x000fe20003f06270 */
[----:B------:R-:W-:Y:S01]  /*1ce0*/  IMAD.MOV.U32 R130, RZ, RZ, R26 ;  /* 0x000000ffff827224 */ /* 0x000fe200078e001a */
[----:B------:R-:W-:Y:S01]  /*1cf0*/  IADD3 R0, R7, R2, RZ ;  /* 0x0000000207007210 */ /* 0x000fe20007ffe0ff */
[----:B------:R-:W-:Y:S01]  /*1d00*/  IMAD.MOV.U32 R131, RZ, RZ, R25 ;  /* 0x000000ffff837224 */ /* 0x000fe200078e0019 */
[----:B------:R-:W-:Y:S01]  /*1d10*/  ISETP.NE.AND P3, PT, R19, RZ, PT ;  /* 0x000000ff1300720c */ /* 0x000fe20003f65270 */
[----:B------:R1:W-:Y:S02]  /*1d20*/  @!P5 LDGSTS.E.BYPASS.LTC128B.128 [R134+0xb100], [R4.64], !P6 ;  /* 0x0b1000000486dfae */ /* 0x0003e4000f101d46 */
[----:B------:R-:W-:Y:S01]  /*1d30*/  IMAD.WIDE.U32 R2, R6, 0x60, R130 ;  /* 0x0000006006027825 */ /* 0x000fe200078e0082 */
[----:B------:R-:W-:Y:S01]  /*1d40*/  ISETP.NE.AND P2, PT, R18, RZ, PT ;  /* 0x000000ff1200720c */ /* 0x000fe20003f45270 */
[----:B------:R-:W0:Y:S02]  /*1d50*/  LDGDEPBAR ;  /* 0x00000000000079af */ /* 0x000e240000000000 */
[----:B------:R-:W-:Y:S01]  /*1d60*/  IMAD R0, R0, 0x60, RZ ;  /* 0x0000006000007824 */ /* 0x000fe200078e02ff */
[----:B------:R-:W-:-:S04]  /*1d70*/  ISETP.GE.AND P6, PT, R8, 0x21, PT ;  /* 0x000000210800780c */ /* 0x000fc80003fc6270 */
[----:B------:R-:W-:Y:S01]  /*1d80*/  IADD3 R0, R3, R0, RZ ;  /* 0x0000000003007210 */ /* 0x000fe20007ffe0ff */
[----:B------:R-:W-:Y:S02]  /*1d90*/  IMAD.MOV.U32 R129, RZ, RZ, c[0x0][0x1e0] ;  /* 0x00007800ff817624 */ /* 0x000fe400078e00ff */
[----:B------:R-:W-:Y:S01]  /*1da0*/  IMAD.MOV.U32 R132, RZ, RZ, c[0x0][0x1e4] ;  /* 0x00007900ff847624 */ /* 0x000fe200078e00ff */
[----:B-1----:R-:W-:-:S04]  /*1db0*/  @P0 LEA R4, P5, R2, c[0x0][0x1c8], 0x1 ;  /* 0x0000720002040a11 */ /* 0x002fc800078a08ff */
[----:B------:R-:W-:Y:S02]  /*1dc0*/  @P0 LEA.HI.X R5, R2, c[0x0][0x1cc], R0, 0x1, P5 ;  /* 0x0000730002050a11 */ /* 0x000fe400028f0c00 */
[----:B------:R-:W-:-:S03]  /*1dd0*/  ISETP.GE.AND P5, PT, R8, 0x41, PT ;  /* 0x000000410800780c */ /* 0x000fc60003fa6270 */
[----:B------:R1:W-:Y:S04]  /*1de0*/  @P0 LDGSTS.E.BYPASS.LTC128B.128 [R134+0xc100], [R4.64], !P4 ;  /* 0x0c10000004860fae */ /* 0x0003e8000e101d46 */
[----:B------:R1:W-:Y:S04]  /*1df0*/  @P0 LDGSTS.E.BYPASS.LTC128B.128 [R134+0xf100], [R4.64+0x80], !P3 ;  /* 0x0f10008004860fae */ /* 0x0003e8000d901d46 */
[----:B------:R1:W-:Y:S01]  /*1e00*/  @P0 LDGSTS.E.BYPASS.LTC128B.128 [R134+0x12100], [R4.64+0x100], !P2 ;  /* 0x1210010004860fae */ /* 0x0003e2000d101d46 */
[C---:B------:R-:W-:Y:S01]  /*1e10*/  @P6 LEA R3, P0, R129.reuse, R2, 0x5 ;  /* 0x0000000281036211 */ /* 0x040fe200078028ff */
[----:B------:R-:W-:-:S04]  /*1e20*/  IMAD.WIDE.U32 R6, R129, 0x40, RZ ;  /* 0x0000004081067825 */ /* 0x000fc800078e00ff */
[----:B------:R-:W-:Y:S02]  /*1e30*/  IMAD R12, R12, c[0x0][0x208], RZ ;  /* 0x000082000c0c7a24 */ /* 0x000fe400078e02ff */
[----:B------:R-:W-:-:S04]  /*1e40*/  IMAD.WIDE.U32 R10, R9, c[0x0][0x208], RZ ;  /* 0x00008200090a7a25 */ /* 0x000fc800078e00ff */
[----:B------:R-:W-:Y:S01]  /*1e50*/  IMAD R12, R9, c[0x0][0x20c], R12 ;  /* 0x00008300090c7a24 */ /* 0x000fe200078e020c */
[----:B-1----:R-:W-:Y:S02]  /*1e60*/  @P6 LEA.HI.X R5, R129, R0, R132, 0x5, P0 ;  /* 0x0000000081056211 */ /* 0x002fe400000f2c84 */
[----:B------:R-:W-:-:S04]  /*1e70*/  @P6 LEA R4, P0, R3, c[0x0][0x1c8], 0x1 ;  /* 0x0000720003046a11 */ /* 0x000fc800078008ff */
[----:B------:R-:W-:Y:S02]  /*1e80*/  @P6 LEA.HI.X R5, R3, c[0x0][0x1cc], R5, 0x1, P0 ;  /* 0x0000730003056a11 */ /* 0x000fe400000f0c05 */
[----:B------:R-:W-:Y:S02]  /*1e90*/  @P5 IADD3 R3, P0, R2, R6, RZ ;  /* 0x0000000602035210 */ /* 0x000fe40007f1e0ff */
[----:B------:R-:W-:Y:S01]  /*1ea0*/  SHF.L.U32 R2, R132, 0x6, RZ ;  /* 0x0000000684027819 */ /* 0x000fe200000006ff */
[----:B------:R1:W-:Y:S03]  /*1eb0*/  @P6 LDGSTS.E.BYPASS.LTC128B.128 [R134+0xd100], [R4.64], !P4 ;  /* 0x0d10000004866fae */ /* 0x0003e6000e101d46 */
[----:B------:R-:W-:Y:S01]  /*1ec0*/  @P5 IADD3.X R9, R0, R7, R2, P0, !PT ;  /* 0x0000000700095210 */ /* 0x000fe200007fe402 */
[----:B------:R1:W-:Y:S01]  /*1ed0*/  @P6 LDGSTS.E.BYPASS.LTC128B.128 [R134+0x10100], [R4.64+0x80], !P3 ;  /* 0x1010008004866fae */ /* 0x0003e2000d901d46 */
[----:B------:R-:W-:-:S03]  /*1ee0*/  @P5 LEA R2, P0, R3, c[0x0][0x1c8], 0x1 ;  /* 0x0000720003025a11 */ /* 0x000fc600078008ff */
[----:B------:R1:W-:Y:S01]  /*1ef0*/  @P6 LDGSTS.E.BYPASS.LTC128B.128 [R134+0x13100], [R4.64+0x100], !P2 ;  /* 0x1310010004866fae */ /* 0x0003e2000d101d46 */
[----:B------:R-:W-:-:S05]  /*1f00*/  @P5 LEA.HI.X R3, R3, c[0x0][0x1cc], R9, 0x1, P0 ;  /* 0x0000730003035a11 */ /* 0x000fca00000f0c09 */
[----:B------:R2:W-:Y:S04]  /*1f10*/  @P5 LDGSTS.E.BYPASS.LTC128B.128 [R134+0xe100], [R2.64], !P4 ;  /* 0x0e10000002865fae */ /* 0x0005e8000e101d46 */
[----:B------:R2:W-:Y:S04]  /*1f20*/  @P5 LDGSTS.E.BYPASS.LTC128B.128 [R134+0x11100], [R2.64+0x80], !P3 ;  /* 0x1110008002865fae */ /* 0x0005e8000d901d46 */
[----:B------:R2:W-:Y:S04]  /*1f30*/  @P5 LDGSTS.E.BYPASS.LTC128B.128 [R134+0x14100], [R2.64+0x100], !P2 ;  /* 0x1410010002865fae */ /* 0x0005e8000d101d46 */
[----:B------:R-:W0:Y:S01]  /*1f40*/  LDGDEPBAR ;  /* 0x00000000000079af */ /* 0x000e220000000000 */
[----:B------:R-:W-:-:S04]  /*1f50*/  DEPBAR.LE SB0, 0x1 ;  /* 0x000080400000791a */ /* 0x000fc80000000000 */
[----:B------:R-:W-:Y:S01]  /*1f60*/  BAR.SYNC.DEFER_BLOCKING 0x0 ;  /* 0x0000000000007b1d */ /* 0x000fe20000010000 */
[----:B------:R-:W-:Y:S01]  /*1f70*/  IADD3 R0, R11, R12, RZ ;  /* 0x0000000c0b007210 */ /* 0x000fe20007ffe0ff */
[----:B------:R-:W-:Y:S02]  /*1f80*/  IMAD.MOV.U32 R6, RZ, RZ, R22 ;  /* 0x000000ffff067224 */ /* 0x000fe400078e0016 */
[----:B------:R-:W-:Y:S02]  /*1f90*/  IMAD.MOV.U32 R7, RZ, RZ, R24 ;  /* 0x000000ffff077224 */ /* 0x000fe400078e0018 */
[----:B------:R-:W-:Y:S02]  /*1fa0*/  IMAD R0, R0, 0x60, RZ ;  /* 0x0000006000007824 */ /* 0x000fe400078e02ff */
[----:B------:R-:W-:Y:S01]  /*1fb0*/  IMAD.WIDE.U32 R6, R10, 0x60, R6 ;  /* 0x000000600a067825 */ /* 0x000fe200078e0006 */
[----:B------:R-:W-:Y:S04]  /*1fc0*/  LDSM.16.M88.4 R156, [R250] ;  /* 0x00000000fa9c783b */ /* 0x000fe80000000200 */
[----:B------:R-:W-:Y:S04]  /*1fd0*/  LDSM.16.M88.4 R160, [R251] ;  /* 0x00000000fba0783b */ /* 0x000fe80000000200 */
[----:B------:R-:W-:Y:S04]  /*1fe0*/  LDSM.16.M88.4 R172, [R252] ;  /* 0x00000000fcac783b */ /* 0x000fe80000000200 */
[----:B------:R-:W-:Y:S04]  /*1ff0*/  LDSM.16.M88.4 R176, [R250+0x4000] ;  /* 0x00400000fab0783b */ /* 0x000fe80000000200 */
[----:B------:R-:W-:Y:S04]  /*2000*/  LDSM.16.M88.4 R180, [R251+0x4000] ;  /* 0x00400000fbb4783b */ /* 0x000fe80000000200 */
[----:B------:R-:W-:Y:S04]  /*2010*/  LDSM.16.M88.4 R188, [R252+0x4000] ;  /* 0x00400000fcbc783b */ /* 0x000fe80000000200 */
[----:B------:R-:W-:Y:S04]  /*2020*/  LDSM.16.M88.4 R192, [R250+0x8000] ;  /* 0x00800000fac0783b */ /* 0x000fe80000000200 */
[----:B---3--:R-:W-:Y:S04]  /*2030*/  LDSM.16.M88.4 R168, [R13] ;  /* 0x000000000da8783b */ /* 0x008fe80000000200 */
[----:B------:R-:W-:Y:S04]  /*2040*/  LDSM.16.M88.4 R184, [R13+0x4000] ;  /* 0x004000000db8783b */ /* 0x000fe80000000200 */
[----:B------:R-:W-:Y:S04]  /*2050*/  LDSM.16.M88.4 R196, [R251+0x8000] ;  /* 0x00800000fbc4783b */ /* 0x000fe80000000200 */
[----:B------:R-:W-:Y:S04]  /*2060*/  LDSM.16.M88.4 R200, [R13+0x8000] ;  /* 0x008000000dc8783b */ /* 0x000fe80000000200 */
[----:B------:R-:W-:Y:S04]  /*2070*/  LDSM.16.M88.4 R204, [R252+0x8000] ;  /* 0x00800000fccc783b */ /* 0x000fe80000000200 */
[----:B------:R-:W-:Y:S01]  /*2080*/  BAR.SYNC.DEFER_BLOCKING 0x0 ;  /* 0x0000000000007b1d */ /* 0x000fe20000010000 */
[----:B-1----:R-:W-:-:S02]  /*2090*/  IMAD.MOV.U32 R5, RZ, RZ, c[0x0][0x208] ;  /* 0x00008200ff057624 */ /* 0x002fc400078e00ff */
[----:B--2---:R-:W-:Y:S01]  /*20a0*/  IMAD.MOV.U32 R3, RZ, RZ, 0x6 ;  /* 0x00000006ff037424 */ /* 0x004fe200078e00ff */
[C---:B------:R-:W-:Y:S01]  /*20b0*/  LEA R2, P0, R6.reuse, c[0x0][0x1f8], 0x1 ;  /* 0x00007e0006027a11 */ /* 0x040fe200078008ff */
[----:B------:R-:W-:Y:S01]  /*20c0*/  IMAD.SHL.U32 R4, R5, 0x40, RZ ;  /* 0x0000004005047824 */ /* 0x000fe200078e00ff */
[----:B------:R-:W-:Y:S02]  /*20d0*/  IADD3 R0, R7, R0, RZ ;  /* 0x0000000007007210 */ /* 0x000fe40007ffe0ff */
[----:B------:R-:W-:Y:S02]  /*20e0*/  SHF.L.U64.HI R5, R5, R3, c[0x0][0x20c] ;  /* 0x0000830005057619 */ /* 0x000fe40000010203 */
[----:B------:R-:W-:Y:S02]  /*20f0*/  LEA.HI.X R3, R6, c[0x0][0x1fc], R0, 0x1, P0 ;  /* 0x00007f0006037a11 */ /* 0x000fe400000f0c00 */
[----:B------:R-:W-:Y:S02]  /*2100*/  IADD3 R10, P5, P0, R4, 0x80, R2 ;  /* 0x00000080040a7810 */ /* 0x000fe400078be002 */
[----:B------:R-:W-:-:S02]  /*2110*/  LOP3.LUT R0, R20, 0x1, RZ, 0xc0, !PT ;  /* 0x0000000114007812 */ /* 0x000fc400078ec0ff */
[----:B------:R-:W-:Y:S02]  /*2120*/  IADD3.X R11, R5, RZ, R3, P5, P0 ;  /* 0x000000ff050b7210 */ /* 0x000fe40002fe0403 */
[----:B------:R-:W-:Y:S01]  /*2130*/  IADD3 R6, P5, P0, R4, 0x100, R2 ;  /* 0x0000010004067810 */ /* 0x000fe200078be002 */
[----:B------:R-:W-:-:S04]  /*2140*/  DEPBAR.LE SB0, 0x0 ;  /* 0x000080000000791a */ /* 0x000fc80000000000 */
[----:B------:R-:W-:Y:S01]  /*2150*/  BAR.SYNC.DEFER_BLOCKING 0x0 ;  /* 0x0000000000007b1d */ /* 0x000fe20000010000 */
[----:B------:R-:W-:Y:S02]  /*2160*/  IADD3.X R7, R5, RZ, R3, P5, P0 ;  /* 0x000000ff05077210 */ /* 0x000fe40002fe0403 */
[----:B------:R-:W-:-:S04]  /*2170*/  ISETP.NE.U32.AND P0, PT, R0, 0x1, PT ;  /* 0x000000010000780c */ /* 0x000fc80003f05070 */
[----:B------:R-:W-:Y:S02]  /*2180*/  ISETP.LT.OR P0, PT, R8, 0x1, P0 ;  /* 0x000000010800780c */ /* 0x000fe40000701670 */
[C---:B------:R-:W-:Y:S02]  /*2190*/  LOP3.LUT P6, RZ, R20.reuse, 0x2, RZ, 0xc0, !PT ;  /* 0x0000000214ff7812 */ /* 0x040fe400078cc0ff */
[----:B------:R-:W-:Y:S01]  /*21a0*/  LOP3.LUT P5, RZ, R20, 0x4, RZ, 0xc0, !PT ;  /* 0x0000000414ff7812 */ /* 0x000fe200078ac0ff */
[----:B----4-:R-:W1:Y:S04]  /*21b0*/  LDSM.16.M88.4 R16, [R225] ;  /* 0x00000000e110783b */ /* 0x010e680000000200 */
[----:B------:R-:W2:Y:S04]  /*21c0*/  LDSM.16.M88.4 R12, [R225+0x800] ;  /* 0x00080000e10c783b */ /* 0x000ea80000000200 */
[----:B------:R-:W-:Y:S04]  /*21d0*/  LDSM.16.M88.4 R40, [R225+0x1000] ;  /* 0x00100000e128783b */ /* 0x000fe80000000200 */
[----:B------:R-:W3:Y:S04]  /*21e0*/  LDSM.16.M88.4 R56, [R225+0x1800] ;  /* 0x00180000e138783b */ /* 0x000ee80000000200 */
[----:B------:R-:W-:Y:S04]  /*21f0*/  LDSM.16.M88.4 R60, [R225+0x2000] ;  /* 0x00200000e13c783b */ /* 0x000fe80000000200 */
[----:B------:R-:W-:Y:S04]  /*2200*/  LDSM.16.M88.4 R72, [R225+0x2800] ;  /* 0x00280000e148783b */ /* 0x000fe80000000200 */
[----:B------:R-:W4:Y:S04]  /*2210*/  LDSM.16.M88.4 R48, [R231] ;  /* 0x00000000e730783b */ /* 0x000f280000000200 */
[----:B------:R-:W-:Y:S04]  /*2220*/  LDSM.16.M88.4 R44, [R248] ;  /* 0x00000000f82c783b */ /* 0x000fe80000000200 */
[----:B------:R-:W-:Y:S04]  /*2230*/  LDSM.16.M88.4 R52, [R247] ;  /* 0x00000000f734783b */ /* 0x000fe80000000200 */
[----:B------:R-:W5:Y:S04]  /*2240*/  LDSM.16.M88.4 R64, [R246] ;  /* 0x00000000f640783b */ /* 0x000f680000000200 */
[----:B------:R-:W-:Y:S04]  /*2250*/  LDSM.16.M88.4 R80, [R245] ;  /* 0x00000000f550783b */ /* 0x000fe80000000200 */
[----:B------:R-:W-:Y:S04]  /*2260*/  LDSM.16.M88.4 R108, [R244] ;  /* 0x00000000f46c783b */ /* 0x000fe80000000200 */
[----:B------:R-:W-:Y:S01]  /*2270*/  @!PT LDS RZ, [RZ] ;  /* 0x00000000fffff984 */ /* 0x000fe20000000800 */
[----:B------:R-:W-:Y:S01]  /*2280*/  @!PT LDS RZ, [RZ] ;  /* 0x00000000fffff984 */ /* 0x000fe20000000800 */
[----:B------:R-:W-:Y:S01]  /*2290*/  @!PT LDS RZ, [RZ] ;  /* 0x00000000fffff984 */ /* 0x000fe20000000800 */
[----:B------:R1:W-:Y:S01]  /*22a0*/  LDGSTS.E.BYPASS.LTC128B.128 [R134+0x100], [R2.64], !P0 ;  /* 0x0010000002867fae */ /* 0x0003e2000c101d46 */
[----:B------:R-:W-:-:S13]  /*22b0*/  ISETP.LT.OR P0, PT, R8, 0x1, !P6 ;  /* 0x000000010800780c */ /* 0x000fda0007701670 */
[----:B------:R1:W-:Y:S01]  /*22c0*/  LDGSTS.E.BYPASS.LTC128B.128 [R134+0x3100], [R2.64+0x80], !P0 ;  /* 0x0310008002867fae */ /* 0x0003e2000c101d46 */
[----:B------:R-:W-:-:S13]  /*22d0*/  ISETP.LT.OR P0, PT, R8, 0x1, !P5 ;  /* 0x000000010800780c */ /* 0x000fda0006f01670 */
[----:B------:R1:W-:Y:S02]  /*22e0*/  LDGSTS.E.BYPASS.LTC128B.128 [R134+0x6100], [R2.64+0x100], !P0 ;  /* 0x0610010002867fae */ /* 0x0003e4000c101d46 */
[----:B-1----:R-:W-:-:S05]  /*22f0*/  IADD3 R2, P0, R4, R2, RZ ;  /* 0x0000000204027210 */ /* 0x002fca0007f1e0ff */
[----:B------:R-:W-:Y:S01]  /*2300*/  IMAD.X R3, R5, 0x1, R3, P0 ;  /* 0x0000000105037824 */ /* 0x000fe200000e0603 */
[----:B------:R-:W-:-:S04]  /*2310*/  IADD3 R4, P0, R2, R4, RZ ;  /* 0x0000000402047210 */ /* 0x000fc80007f1e0ff */
[----:B------:R-:W-:Y:S02]  /*2320*/  IADD3.X R5, R3, R5, RZ, P0, !PT ;  /* 0x0000000503057210 */ /* 0x000fe400007fe4ff */
[----:B------:R-:W-:-:S04]  /*2330*/  ISETP.NE.U32.AND P0, PT, R0, 0x1, PT ;  /* 0x000000010000780c */ /* 0x000fc80003f05070 */
[----:B------:R-:W-:-:S13]  /*2340*/  ISETP.LT.OR P0, PT, R8, 0x21, P0 ;  /* 0x000000210800780c */ /* 0x000fda0000701670 */
[----:B------:R1:W-:Y:S01]  /*2350*/  LDGSTS.E.BYPASS.LTC128B.128 [R134+0x1100], [R2.64], !P0 ;  /* 0x0110000002867fae */ /* 0x0003e2000c101d46 */
[C---:B------:R-:W-:Y:S01]  /*2360*/  ISETP.LT.OR P0, PT, R8.reuse, 0x21, !P6 ;  /* 0x000000210800780c */ /* 0x040fe20007701670 */
[C---:B------:R-:W-:Y:S11]  /*2370*/  HMMA.16816.F32 R36, R156.reuse, R16, RZ ;  /* 0x000000109c24723c */ /* 0x040ff600000018ff */
[----:B------:R-:W-:Y:S01]  /*2380*/  @!UPT UIADD3 URZ, URZ, URZ, URZ ;  /* 0x0000003f3f3ff290 */ /* 0x000fe2000fffe03f */
[----:B------:R1:W-:Y:S01]  /*2390*/  LDGSTS.E.BYPASS.LTC128B.128 [R134+0x4100], [R10.64], !P0 ;  /* 0x041000000a867fae */ /* 0x0003e2000c101d46 */
[----:B------:R-:W-:Y:S01]  /*23a0*/  ISETP.LT.OR P0, PT, R8, 0x21, !P5 ;  /* 0x000000210800780c */ /* 0x000fe20006f01670 */
[C---:B------:R-:W-:Y:S08]  /*23b0*/  HMMA.16816.F32 R32, R156.reuse, R18, RZ ;  /* 0x000000129c20723c */ /* 0x040ff000000018ff */
[C---:B--2---:R-:W-:Y:S04]  /*23c0*/  HMMA.16816.F32 R28, R156.reuse, R12, RZ ;  /* 0x0000000c9c1c723c */ /* 0x044fe800000018ff */
[----:B------:R2:W-:Y:S04]  /*23d0*/  LDGSTS.E.BYPASS.LTC128B.128 [R134+0x7100], [R6.64], !P0 ;  /* 0x0710000006867fae */ /* 0x0005e8000c101d46 */
[----:B------:R-:W-:Y:S01]  /*23e0*/  HMMA.16816.F32 R24, R156, R14, RZ ;  /* 0x0000000e9c18723c */ /* 0x000fe200000018ff */
[----:B------:R-:W-:-:S07]  /*23f0*/  ISETP.NE.U32.AND P0, PT, R0, 0x1, PT ;  /* 0x000000010000780c */ /* 0x000fce0003f05070 */
[----:B---3--:R-:W-:Y:S01]  /*2400*/  HMMA.16816.F32 R12, R156, R56, RZ ;  /* 0x000000389c0c723c */ /* 0x008fe200000018ff */
[C---:B------:R-:W-:Y:S02]  /*2410*/  ISETP.LT.OR P0, PT, R8.reuse, 0x41, P0 ;  /* 0x000000410800780c */ /* 0x040fe40000701670 */
[C---:B------:R-:W-:Y:S02]  /*2420*/  ISETP.LT.OR P6, PT, R8.reuse, 0x41, !P6 ;  /* 0x000000410800780c */ /* 0x040fe400077c1670 */
[----:B------:R-:W-:-:S03]  /*2430*/  ISETP.LT.OR P5, PT, R8, 0x41, !P5 ;  /* 0x000000410800780c */ /* 0x000fc60006fa1670 */
[C---:B------:R-:W-:Y:S06]  /*2440*/  HMMA.16816.F32 R20, R156.reuse, R40, RZ ;  /* 0x000000289c14723c */ /* 0x040fec00000018ff */
[----:B------:R2:W-:Y:S02]  /*2450*/  LDGSTS.E.BYPASS.LTC128B.128 [R134+0x2100], [R4.64], !P0 ;  /* 0x0210000004867fae */ /* 0x0005e4000c101d46 */
[----:B------:R-:W-:Y:S02]  /*2460*/  HMMA.16816.F32 R16, R156, R42, RZ ;  /* 0x0000002a9c10723c */ /* 0x000fe400000018ff */
[----:B------:R2:W-:Y:S04]  /*2470*/  LDGSTS.E.BYPASS.LTC128B.128 [R134+0x5100], [R4.64+0x80], !P6 ;  /* 0x0510008004867fae */ /* 0x0005e8000f101d46 */
[----:B------:R2:W-:Y:S02]  /*2480*/  LDGSTS.E.BYPASS.LTC128B.128 [R134+0x8100], [R4.64+0x100], !P5 ;  /* 0x0810010004867fae */ /* 0x0005e4000e901d46 */
[C---:B----4-:R-:W-:Y:S02]  /*2490*/  HMMA.16816.F32 R104, R160.reuse, R48, R36 ;  /* 0x00000030a068723c */ /* 0x050fe40000001824 */
[----:B-1----:R-:W-:Y:S04]  /*24a0*/  LDSM.16.M88.4 R8, [R229+0x800] ;  /* 0x00080000e508783b */ /* 0x002fe80000000200 */
[----:B------:R-:W-:Y:S02]  /*24b0*/  LDSM.16.M88.4 R40, [R229+0x1800] ;  /* 0x00180000e528783b */ /* 0x000fe40000000200 */
[C---:B------:R-:W-:Y:S02]  /*24c0*/  HMMA.16816.F32 R96, R160.reuse, R50, R32 ;  /* 0x00000032a060723c */ /* 0x040fe40000001820 */
[----:B------:R-:W-:Y:S04]  /*24d0*/  LDSM.16.M88.4 R88, [R226] ;  /* 0x00000000e258783b */ /* 0x000fe80000000200 */
[----:B------:R-:W-:Y:S02]  /*24e0*/  LDSM.16.M88.4 R92, [R229+0x2800] ;  /* 0x00280000e55c783b */ /* 0x000fe40000000200 */
[----:B-----5:R-:W-:Y:S02]  /*24f0*/  HMMA.16816.F32 R36, R160, R64, R12 ;  /* 0x00000040a024723c */ /* 0x020fe4000000180c */
[----:B------:R-:W1:Y:S04]  /*2500*/  LDSM.16.M88.4 R12, [R229] ;  /* 0x00000000e50c783b */ /* 0x000e680000000200 */
[----:B------:R-:W-:Y:S02]  /*2510*/  LDSM.16.M88.4 R100, [R229+0x2000] ;  /* 0x00200000e564783b */ /* 0x000fe40000000200 */
[----:B------:R-:W-:Y:S02]  /*2520*/  HMMA.16816.F32 R32, R156, R58, RZ ;  /* 0x0000003a9c20723c */ /* 0x000fe400000018ff */
[----:B--2---:R-:W2:Y:S04]  /*2530*/  LDSM.16.M88.4 R4, [R229+0x1000] ;  /* 0x00100000e504783b */ /* 0x004ea80000000200 */
[----:B------:R-:W-:Y:S02]  /*2540*/  LDSM.16.M88.4 R112, [R242] ;  /* 0x00000000f270783b */ /* 0x000fe40000000200 */
[C---:B------:R-:W-:Y:S02]  /*2550*/  HMMA.16816.F32 R68, R160.reuse, R44, R28 ;  /* 0x0000002ca044723c */ /* 0x040fe4000000181c */
[----:B------:R-:W-:Y:S04]  /*2560*/  LDSM.16.M88.4 R120, [R226+0x3000] ;  /* 0x00300000e278783b */ /* 0x000fe80000000200 */
[----:B------:R-:W-:Y:S02]  /*2570*/  LDSM.16.M88.4 R116, [R225+0x6000] ;  /* 0x00600000e174783b */ /* 0x000fe40000000200 */
[C---:B------:R-:W-:Y:S02]  /*2580*/  HMMA.16816.F32 R84, R160.reuse, R46, R24 ;  /* 0x0000002ea054723c */ /* 0x040fe40000001818 */
[----:B------:R-:W-:Y:S04]  /*2590*/  LDSM.16.M88.4 R124, [R229+0x6000] ;  /* 0x00600000e57c783b */ /* 0x000fe80000000200 */
[----:B------:R-:W0:Y:S02]  /*25a0*/  LDGDEPBAR ;  /* 0x00000000000079af */ /* 0x000e240000000000 */
[C---:B------:R-:W-:Y:S08]  /*25b0*/  HMMA.16816.F32 R48, R160.reuse, R52, R20 ;  /* 0x00000034a030723c */ /* 0x040ff00000001814 */
[----:B------:R-:W-:Y:S08]  /*25c0*/  HMMA.16816.F32 R44, R160, R54, R16 ;  /* 0x00000036a02c723c */ /* 0x000ff00000001810 */
[C---:B------:R-:W-:Y:S08]  /*25d0*/  HMMA.16816.F32 R20, R156.reuse, R72, RZ ;  /* 0x000000489c14723c */ /* 0x040ff000000018ff */
[----:B------:R-:W-:Y:S08]  /*25e0*/  HMMA.16816.F32 R16, R156, R74, RZ ;  /* 0x0000004a9c10723c */ /* 0x000ff000000018ff */
[----:B------:R-:W-:Y:S08]  /*25f0*/  HMMA.16816.F32 R32, R160, R66, R32 ;  /* 0x00000042a020723c */ /* 0x000ff00000001820 */
[C---:B------:R-:W-:Y:S08]  /*2600*/  HMMA.16816.F32 R28, R156.reuse, R60, RZ ;  /* 0x0000003c9c1c723c */ /* 0x040ff000000018ff */
[----:B------:R-:W-:Y:S08]  /*2610*/  HMMA.16816.F32 R24, R156, R62, RZ ;  /* 0x0000003e9c18723c */ /* 0x000ff000000018ff */
[C---:B-1----:R-:W-:Y:S01]  /*2620*/  HMMA.16816.F32 R52, R168.reuse, R12, R104 ;  /* 0x0000000ca834723c */ /* 0x042fe20000001868 */
[----:B------:R-:W-:Y:S07]  /*2630*/  LDSM.16.M88.4 R104, [R229+0x3800] ;  /* 0x00380000e568783b */ /* 0x000fee0000000200 */
[C---:B------:R-:W-:Y:S08]  /*2640*/  HMMA.16816.F32 R68, R168.reuse, R8, R68 ;  /* 0x00000008a844723c */ /* 0x040ff00000001844 */
[----:B------:R-:W-:Y:S08]  /*2650*/  HMMA.16816.F32 R56, R168, R10, R84 ;  /* 0x0000000aa838723c */ /* 0x000ff00000001854 */
[C---:B------:R-:W-:Y:S01]  /*2660*/  HMMA.16816.F32 R76, R160.reuse, R108, R20 ;  /* 0x0000006ca04c723c */ /* 0x040fe20000001814 */
[----:B------:R-:W-:Y:S07]  /*2670*/  LDSM.16.M88.4 R20, [R226+0x1800] ;  /* 0x00180000e214783b */ /* 0x000fee0000000200 */
[----:B------:R-:W-:Y:S01]  /*2680*/  HMMA.16816.F32 R72, R160, R110, R16 ;  /* 0x0000006ea048723c */ /* 0x000fe20000001810 */
[----:B------:R-:W-:Y:S07]  /*2690*/  LDSM.16.M88.4 R108, [R226+0x3800] ;  /* 0x00380000e26c783b */ /* 0x000fee0000000200 */
[----:B------:R-:W-:Y:S01]  /*26a0*/  HMMA.16816.F32 R8, R168, R42, R32 ;  /* 0x0000002aa808723c */ /* 0x000fe20000001820 */
[----:B------:R-:W1:Y:S07]  /*26b0*/  LDSM.16.M88.4 R32, [R225+0x3000] ;  /* 0x00300000e120783b */ /* 0x000e6e0000000200 */
[C---:B------:R-:W-:Y:S01]  /*26c0*/  HMMA.16816.F32 R64, R160.reuse, R80, R28 ;  /* 0x00000050a040723c */ /* 0x040fe2000000181c */
[----:B------:R-:W3:Y:S07]  /*26d0*/  LDSM.16.M88.4 R28, [R226+0x800] ;  /* 0x00080000e21c783b */ /* 0x000eee0000000200 */
[----:B------:R-:W-:Y:S01]  /*26e0*/  HMMA.16816.F32 R80, R160, R82, R24 ;  /* 0x00000052a050723c */ /* 0x000fe20000001818 */
[----:B------:R-:W4:Y:S07]  /*26f0*/  LDSM.16.M88.4 R24, [R226+0x1000] ;  /* 0x00100000e218783b */ /* 0x000f2e0000000200 */
[C---:B--2---:R-:W-:Y:S08]  /*2700*/  HMMA.16816.F32 R48, R168.reuse, R4, R48 ;  /* 0x00000004a830723c */ /* 0x044ff00000001830 */
[----:B------:R-:W-:Y:S01]  /*2710*/  HMMA.16816.F32 R16, R168, R6, R44 ;  /* 0x00000006a810723c */ /* 0x000fe2000000182c */
[----:B------:R-:W-:Y:S07]  /*2720*/  LDSM.16.M88.4 R44, [R225+0x5000] ;  /* 0x00500000e12c783b */ /* 0x000fee0000000200 */
[----:B------:R-:W-:Y:S01]  /*2730*/  HMMA.16816.F32 R4, R172, R88, R52 ;  /* 0x00000058ac04723c */ /* 0x000fe20000001834 */
[----:B------:R-:W-:Y:S07]  /*2740*/  LDSM.16.M88.4 R52, [R225+0x5800] ;  /* 0x00580000e134783b */ /* 0x000fee0000000200 */
[C---:B------:R-:W-:Y:S08]  /*2750*/  HMMA.16816.F32 R60, R168.reuse, R14, R96 ;  /* 0x0000000ea83c723c */ /* 0x040ff00000001860 */
[C---:B------:R-:W-:Y:S08]  /*2760*/  HMMA.16816.F32 R12, R168.reuse, R40, R36 ;  /* 0x00000028a80c723c */ /* 0x040ff00000001824 */
[C---:B------:R-:W-:Y:S08]  /*2770*/  HMMA.16816.F32 R96, R168.reuse, R92, R76 ;  /* 0x0000005ca860723c */ /* 0x040ff0000000184c */
[C---:B------:R-:W-:Y:S01]  /*2780*/  HMMA.16816.F32 R72, R168.reuse, R94, R72 ;  /* 0x0000005ea848723c */ /* 0x040fe20000001848 */
[----:B------:R-:W2:Y:S07]  /*2790*/  LDSM.16.M88.4 R92, [R243] ;  /* 0x00000000f35c783b */ /* 0x000eae0000000200 */
[----:B------:R-:W-:Y:S01]  /*27a0*/  HMMA.16816.F32 R40, R168, R100, R64 ;  /* 0x00000064a828723c */ /* 0x000fe20000001840 */
[----:B------:R-:W-:Y:S07]  /*27b0*/  LDSM.16.M88.4 R64, [R226+0x2000] ;  /* 0x00200000e240783b */ /* 0x000fee0000000200 */
[----:B-1----:R-:W-:Y:S08]  /*27c0*/  HMMA.16816.F32 R4, R176, R32, R4 ;  /* 0x00000020b004723c */ /* 0x002ff00000001804 */
[----:B------:R-:W-:Y:S08]  /*27d0*/  HMMA.16816.F32 R100, R168, R102, R80 ;  /* 0x00000066a864723c */ /* 0x000ff00000001850 */
[C---:B------:R-:W-:Y:S01]  /*27e0*/  HMMA.16816.F32 R36, R172.reuse, R90, R60 ;  /* 0x0000005aac24723c */ /* 0x040fe2000000183c */
[----:B------:R-:W-:Y:S07]  /*27f0*/  LDSM.16.M88.4 R60, [R229+0x3000] ;  /* 0x00300000e53c783b */ /* 0x000fee0000000200 */
[C---:B---3--:R-:W-:Y:S08]  /*2800*/  HMMA.16816.F32 R80, R172.reuse, R30, R56 ;  /* 0x0000001eac50723c */ /* 0x048ff00000001838 */
[C---:B----4-:R-:W-:Y:S08]  /*2810*/  HMMA.16816.F32 R56, R172.reuse, R24, R48 ;  /* 0x00000018ac38723c */ /* 0x050ff00000001830 */
[C---:B------:R-:W-:Y:S01]  /*2820*/  HMMA.16816.F32 R24, R172.reuse, R26, R16 ;  /* 0x0000001aac18723c */ /* 0x040fe20000001810 */
[----:B------:R-:W1:Y:S07]  /*2830*/  LDSM.16.M88.4 R16, [R225+0x3800] ;  /* 0x00380000e110783b */ /* 0x000e6e0000000200 */
[C---:B------:R-:W-:Y:S01]  /*2840*/  HMMA.16816.F32 R88, R172.reuse, R20, R12 ;  /* 0x00000014ac58723c */ /* 0x040fe2000000180c */
[----:B------:R-:W-:Y:S07]  /*2850*/  LDSM.16.M88.4 R12, [R225+0x4000] ;  /* 0x00400000e10c783b */ /* 0x000fee0000000200 */
[C---:B------:R-:W-:Y:S01]  /*2860*/  HMMA.16816.F32 R84, R172.reuse, R22, R8 ;  /* 0x00000016ac54723c */ /* 0x040fe20000001808 */
[----:B------:R-:W3:Y:S07]  /*2870*/  LDSM.16.M88.4 R20, [R226+0x2800] ;  /* 0x00280000e214783b */ /* 0x000eee0000000200 */
[----:B------:R-:W-:Y:S08]  /*2880*/  HMMA.16816.F32 R68, R172, R28, R68 ;  /* 0x0000001cac44723c */ /* 0x000ff00000001844 */
[----:B--2---:R-:W-:Y:S08]  /*2890*/  HMMA.16816.F32 R4, R180, R92, R4 ;  /* 0x0000005cb404723c */ /* 0x004ff00000001804 */
[C---:B------:R-:W-:Y:S01]  /*28a0*/  HMMA.16816.F32 R8, R176.reuse, R34, R36 ;  /* 0x00000022b008723c */ /* 0x040fe20000001824 */
[----:B------:R-:W2:Y:S07]  /*28b0*/  LDSM.16.M88.4 R32, [R225+0x4800] ;  /* 0x00480000e120783b */ /* 0x000eae0000000200 */
[----:B-1----:R-:W-:Y:S08]  /*28c0*/  HMMA.16816.F32 R28, R176, R16, R68 ;  /* 0x00000010b01c723c */ /* 0x002ff00000001844 */
[----:B------:R-:W-:Y:S08]  /*28d0*/  HMMA.16816.F32 R4, R184, R60, R4 ;  /* 0x0000003cb804723c */ /* 0x000ff00000001804 */
[----:B---3--:R-:W-:Y:S08]  /*28e0*/  HMMA.16816.F32 R36, R172, R22, R72 ;  /* 0x00000016ac24723c */ /* 0x008ff00000001848 */
[----:B------:R-:W-:Y:S08]  /*28f0*/  HMMA.16816.F32 R8, R180, R94, R8 ;  /* 0x0000005eb408723c */ /* 0x000ff00000001808 */
[C---:B------:R-:W-:Y:S08]  /*2900*/  HMMA.16816.F32 R76, R172.reuse, R64, R40 ;  /* 0x00000040ac4c723c */ /* 0x040ff00000001828 */
[----:B------:R-:W-:Y:S01]  /*2910*/  HMMA.16816.F32 R40, R172, R20, R96 ;  /* 0x00000014ac28723c */ /* 0x000fe20000001860 */
[----:B------:R-:W-:Y:S07]  /*2920*/  LDSM.16.M88.4 R96, [R229+0x5800] ;  /* 0x00580000e560783b */ /* 0x000fee0000000200 */
[----:B------:R-:W-:Y:S08]  /*2930*/  HMMA.16816.F32 R80, R176, R18, R80 ;  /* 0x00000012b050723c */ /* 0x000ff00000001850 */
[----:B------:R-:W-:Y:S01]  /*2940*/  HMMA.16816.F32 R48, R172, R66, R100 ;  /* 0x00000042ac30723c */ /* 0x000fe20000001864 */
[----:B------:R-:W-:Y:S04]  /*2950*/  LDSM.16.M88.4 R64, [R240] ;  /* 0x00000000f040783b */ /* 0x000fe80000000200 */
[----:B------:R-:W-:Y:S03]  /*2960*/  LDSM.16.M88.4 R100, [R239] ;  /* 0x00000000ef64783b */ /* 0x000fe60000000200 */
[C---:B------:R-:W-:Y:S01]  /*2970*/  HMMA.16816.F32 R72, R176.reuse, R12, R56 ;  /* 0x0000000cb048723c */ /* 0x040fe20000001838 */
[----:B------:R-:W1:Y:S07]  /*2980*/  LDSM.16.M88.4 R56, [R241] ;  /* 0x00000000f138783b */ /* 0x000e6e0000000200 */
[----:B------:R-:W-:Y:S08]  /*2990*/  HMMA.16816.F32 R68, R176, R14, R24 ;  /* 0x0000000eb044723c */ /* 0x000ff00000001818 */
[----:B------:R-:W-:Y:S01]  /*29a0*/  HMMA.16816.F32 R12, R180, R112, R28 ;  /* 0x00000070b40c723c */ /* 0x000fe2000000181c */
[----:B------:R-:W-:Y:S07]  /*29b0*/  LDSM.16.M88.4 R28, [R229+0x5000] ;  /* 0x00500000e51c783b */ /* 0x000fee0000000200 */
[C---:B--2---:R-:W-:Y:S08]  /*29c0*/  HMMA.16816.F32 R20, R176.reuse, R34, R84 ;  /* 0x00000022b014723c */ /* 0x044ff00000001854 */
[----:B------:R-:W-:Y:S01]  /*29d0*/  HMMA.16816.F32 R84, R176, R54, R36 ;  /* 0x00000036b054723c */ /* 0x000fe20000001824 */
[----:B------:R-:W2:Y:S07]  /*29e0*/  LDSM.16.M88.4 R36, [R238] ;  /* 0x00000000ee24783b */ /* 0x000eae0000000200 */
[----:B------:R-:W-:Y:S08]  /*29f0*/  HMMA.16816.F32 R4, R188, R120, R4 ;  /* 0x00000078bc04723c */ /* 0x000ff00000001804 */
[----:B------:R-:W-:Y:S08]  /*2a00*/  HMMA.16816.F32 R8, R184, R62, R8 ;  /* 0x0000003eb808723c */ /* 0x000ff00000001808 */
[C---:B------:R-:W-:Y:S01]  /*2a10*/  HMMA.16816.F32 R24, R176.reuse, R32, R88 ;  /* 0x00000020b018723c */ /* 0x040fe20000001858 */
[----:B------:R-:W-:Y:S07]  /*2a20*/  LDSM.16.M88.4 R32, [R229+0x4800] ;  /* 0x00480000e520783b */ /* 0x000fee0000000200 */
[----:B------:R-:W-:Y:S08]  /*2a30*/  HMMA.16816.F32 R88, R176, R52, R40 ;  /* 0x00000034b058723c */ /* 0x000ff00000001828 */
[----:B------:R-:W-:Y:S01]  /*2a40*/  HMMA.16816.F32 R40, R180, R114, R80 ;  /* 0x00000072b428723c */ /* 0x000fe20000001850 */
[----:B------:R-:W3:Y:S07]  /*2a50*/  LDSM.16.M88.4 R112, [R237] ;  /* 0x00000000ed70783b */ /* 0x000eee0000000200 */
[C---:B------:R-:W-:Y:S01]  /*2a60*/  HMMA.16816.F32 R16, R176.reuse, R44, R76 ;  /* 0x0000002cb010723c */ /* 0x040fe2000000184c */
[----:B------:R-:W4:Y:S07]  /*2a70*/  LDSM.16.M88.4 R76, [R229+0x4000] ;  /* 0x00400000e54c783b */ /* 0x000f2e0000000200 */
[----:B------:R-:W-:Y:S08]  /*2a80*/  HMMA.16816.F32 R92, R176, R46, R48 ;  /* 0x0000002eb05c723c */ /* 0x000ff00000001830 */
[----:B------:R-:W-:Y:S08]  /*2a90*/  HMMA.16816.F32 R12, R184, R104, R12 ;  /* 0x00000068b80c723c */ /* 0x000ff0000000180c */
[----:B------:R-:W-:Y:S08]  /*2aa0*/  HMMA.16816.F32 R4, R192, R116, R4 ;  /* 0x00000074c004723c */ /* 0x000ff00000001804 */
[----:B------:R-:W-:Y:S01]  /*2ab0*/  HMMA.16816.F32 R8, R188, R122, R8 ;  /* 0x0000007abc08723c */ /* 0x000fe20000001808 */
[----:B------:R-:W5:Y:S07]  /*2ac0*/  LDSM.16.M88.4 R120, [R225+0x6800] ;  /* 0x00680000e178783b */ /* 0x000f6e0000000200 */
[C---:B-1----:R-:W-:Y:S01]  /*2ad0*/  HMMA.16816.F32 R48, R180.reuse, R56, R72 ;  /* 0x00000038b430723c */ /* 0x042fe20000001848 */
[----:B------:R-:W-:Y:S07]  /*2ae0*/  LDSM.16.M88.4 R72, [R226+0x4800] ;  /* 0x00480000e248783b */ /* 0x000fee0000000200 */
[C---:B------:R-:W-:Y:S08]  /*2af0*/  HMMA.16816.F32 R52, R180.reuse, R66, R20 ;  /* 0x00000042b434723c */ /* 0x040ff00000001814 */
[C---:B------:R-:W-:Y:S08]  /*2b00*/  HMMA.16816.F32 R44, R180.reuse, R100, R16 ;  /* 0x00000064b42c723c */ /* 0x040ff00000001810 */
[----:B--2---:R-:W-:Y:S08]  /*2b10*/  HMMA.16816.F32 R20, R180, R36, R88 ;  /* 0x00000024b414723c */ /* 0x004ff00000001858 */
[----:B------:R-:W-:Y:S01]  /*2b20*/  HMMA.16816.F32 R16, R184, R106, R40 ;  /* 0x0000006ab810723c */ /* 0x000fe20000001828 */
[----:B------:R-:W-:Y:S07]  /*2b30*/  LDSM.16.M88.4 R104, [R226+0x6000] ;  /* 0x00600000e268783b */ /* 0x000fee0000000200 */
[C---:B------:R-:W-:Y:S01]  /*2b40*/  HMMA.16816.F32 R60, R180.reuse, R58, R68 ;  /* 0x0000003ab43c723c */ /* 0x040fe20000001844 */
[----:B------:R-:W-:Y:S07]  /*2b50*/  LDSM.16.M88.4 R68, [R225+0x7800] ;  /* 0x00780000e144783b */ /* 0x000fee0000000200 */
[C---:B------:R-:W-:Y:S01]  /*2b60*/  HMMA.16816.F32 R56, R180.reuse, R64, R24 ;  /* 0x00000040b438723c */ /* 0x040fe20000001818 */
[----:B------:R-:W1:Y:S07]  /*2b70*/  LDSM.16.M88.4 R64, [R226+0x4000] ;  /* 0x00400000e240783b */ /* 0x000e6e0000000200 */
[----:B------:R-:W-:Y:S01]  /*2b80*/  HMMA.16816.F32 R24, R180, R102, R92 ;  /* 0x00000066b418723c */ /* 0x000fe2000000185c */
[----:B------:R-:W-:Y:S04]  /*2b90*/  LDSM.16.M88.4 R100, [R236] ;  /* 0x00000000ec64783b */ /* 0x000fe80000000200 */
[----:B------:R-:W-:Y:S03]  /*2ba0*/  LDSM.16.M88.4 R92, [R226+0x5800] ;  /* 0x00580000e25c783b */ /* 0x000fe60000000200 */
[----:B------:R-:W-:Y:S08]  /*2bb0*/  HMMA.16816.F32 R12, R188, R108, R12 ;  /* 0x0000006cbc0c723c */ /* 0x000ff0000000180c */
[----:B---3--:R-:W-:Y:S08]  /*2bc0*/  HMMA.16816.F32 R4, R196, R112, R4 ;  /* 0x00000070c404723c */ /* 0x008ff00000001804 */
[----:B------:R-:W-:Y:S08]  /*2bd0*/  HMMA.16816.F32 R8, R192, R118, R8 ;  /* 0x00000076c008723c */ /* 0x000ff00000001808 */
[----:B------:R-:W-:Y:S01]  /*2be0*/  HMMA.16816.F32 R88, R180, R38, R84 ;  /* 0x00000026b458723c */ /* 0x000fe20000001854 */
[----:B------:R-:W2:Y:S07]  /*2bf0*/  LDSM.16.M88.4 R84, [R226+0x5000] ;  /* 0x00500000e254783b */ /* 0x000eae0000000200 */
[C---:B----4-:R-:W-:Y:S08]  /*2c00*/  HMMA.16816.F32 R80, R184.reuse, R76, R48 ;  /* 0x0000004cb850723c */ /* 0x050ff00000001830 */
[----:B------:R-:W-:Y:S08]  /*2c10*/  HMMA.16816.F32 R36, R184, R96, R20 ;  /* 0x00000060b824723c */ /* 0x000ff00000001814 */
[----:B------:R-:W-:Y:S08]  /*2c20*/  HMMA.16816.F32 R20, R188, R110, R16 ;  /* 0x0000006ebc14723c */ /* 0x000ff00000001810 */
[C---:B------:R-:W-:Y:S01]  /*2c30*/  HMMA.16816.F32 R60, R184.reuse, R78, R60 ;  /* 0x0000004eb83c723c */ /* 0x040fe2000000183c */
[----:B------:R-:W-:Y:S07]  /*2c40*/  LDSM.16.M88.4 R76, [R229+0x6800] ;  /* 0x00680000e54c783b */ /* 0x000fee0000000200 */
[C---:B------:R-:W-:Y:S08]  /*2c50*/  HMMA.16816.F32 R48, R184.reuse, R28, R44 ;  /* 0x0000001cb830723c */ /* 0x040ff0000000182c */
[----:B------:R-:W-:Y:S01]  /*2c60*/  HMMA.16816.F32 R40, R184, R30, R24 ;  /* 0x0000001eb828723c */ /* 0x000fe20000001818 */
[----:B------:R-:W3:Y:S07]  /*2c70*/  LDSM.16.M88.4 R28, [R225+0x7000] ;  /* 0x00700000e11c783b */ /* 0x000eee0000000200 */
[----:B-----5:R-:W-:Y:S08]  /*2c80*/  HMMA.16816.F32 R16, R192, R120, R12 ;  /* 0x00000078c010723c */ /* 0x020ff0000000180c */
[C---:B------:R-:W-:Y:S08]  /*2c90*/  HMMA.16816.F32 R56, R184.reuse, R32, R56 ;  /* 0x00000020b838723c */ /* 0x040ff00000001838 */
[----:B------:R-:W-:Y:S08]  /*2ca0*/  HMMA.16816.F32 R52, R184, R34, R52 ;  /* 0x00000022b834723c */ /* 0x000ff00000001834 */
[----:B------:R-:W-:Y:S08]  /*2cb0*/  HMMA.16816.F32 R4, R200, R124, R4 ;  /* 0x0000007cc804723c */ /* 0x000ff00000001804 */
[----:B------:R-:W-:Y:S08]  /*2cc0*/  HMMA.16816.F32 R8, R196, R114, R8 ;  /* 0x00000072c408723c */ /* 0x000ff00000001808 */
[----:B-1----:R-:W-:Y:S08]  /*2cd0*/  HMMA.16816.F32 R12, R188, R64, R80 ;  /* 0x00000040bc0c723c */ /* 0x002ff00000001850 */
[----:B------:R-:W-:Y:S08]  /*2ce0*/  HMMA.16816.F32 R20, R192, R122, R20 ;  /* 0x0000007ac014723c */ /* 0x000ff00000001814 */
[C---:B------:R-:W-:Y:S08]  /*2cf0*/  HMMA.16816.F32 R32, R188.reuse, R66, R60 ;  /* 0x00000042bc20723c */ /* 0x040ff0000000183c */
[C---:B--2---:R-:W-:Y:S01]  /*2d00*/  HMMA.16816.F32 R64, R188.reuse, R84, R48 ;  /* 0x00000054bc40723c */ /* 0x044fe20000001830 */
[----:B------:R-:W-:Y:S07]  /*2d10*/  LDSM.16.M88.4 R48, [R225+0x8000] ;  /* 0x00800000e130783b */ /* 0x000fee0000000200 */
[----:B------:R-:W-:Y:S01]  /*2d20*/  HMMA.16816.F32 R84, R188, R86, R40 ;  /* 0x00000056bc54723c */ /* 0x000fe20000001828 */
[----:B------:R-:W1:Y:S07]  /*2d30*/  LDSM.16.M88.4 R40, [R235] ;  /* 0x00000000eb28783b */ /* 0x000e6e0000000200 */
[----:B------:R-:W-:Y:S08]  /*2d40*/  HMMA.16816.F32 R16, R196, R100, R16 ;  /* 0x00000064c410723c */ /* 0x000ff00000001810 */
[C---:B------:R-:W-:Y:S08]  /*2d50*/  HMMA.16816.F32 R44, R188.reuse, R72, R56 ;  /* 0x00000048bc2c723c */ /* 0x040ff00000001838 */
[C---:B------:R-:W-:Y:S01]  /*2d60*/  HMMA.16816.F32 R60, R188.reuse, R74, R52 ;  /* 0x0000004abc3c723c */ /* 0x040fe20000001834 */
[----:B------:R-:W2:Y:S07]  /*2d70*/  LDSM.16.M88.4 R52, [R226+0x6800] ;  /* 0x00680000e234783b */ /* 0x000eae0000000200 */
[----:B------:R-:W-:Y:S08]  /*2d80*/  HMMA.16816.F32 R72, R188, R92, R36 ;  /* 0x0000005cbc48723c */ /* 0x000ff00000001824 */
[----:B------:R-:W-:Y:S08]  /*2d90*/  HMMA.16816.F32 R36, R204, R104, R4 ;  /* 0x00000068cc24723c */ /* 0x000ff00000001804 */
[----:B------:R-:W-:Y:S08]  /*2da0*/  HMMA.16816.F32 R4, R200, R126, R8 ;  /* 0x0000007ec804723c */ /* 0x000ff00000001808 */
[----:B---3--:R-:W-:Y:S08]  /*2db0*/  HMMA.16816.F32 R8, R192, R28, R12 ;  /* 0x0000001cc008723c */ /* 0x008ff0000000180c */
[----:B------:R-:W-:Y:S08]  /*2dc0*/  HMMA.16816.F32 R20, R196, R102, R20 ;  /* 0x00000066c414723c */ /* 0x000ff00000001814 */
[----:B------:R-:W-:Y:S08]  /*2dd0*/  HMMA.16816.F32 R24, R184, R98, R88 ;  /* 0x00000062b818723c */ /* 0x000ff00000001858 */
[----:B------:R-:W-:Y:S01]  /*2de0*/  HMMA.16816.F32 R32, R192, R30, R32 ;  /* 0x0000001ec020723c */ /* 0x000fe20000001820 */
[----:B------:R-:W3:Y:S07]  /*2df0*/  LDSM.16.M88.4 R28, [R229+0x7000] ;  /* 0x00700000e51c783b */ /* 0x000eee0000000200 */
[----:B------:R-:W-:Y:S01]  /*2e00*/  HMMA.16816.F32 R16, R200, R76, R16 ;  /* 0x0000004cc810723c */ /* 0x000fe20000001810 */
[----:B------:R-:W-:-:S07]  /*2e10*/  FMUL.FTZ R0, R36, c[0x0][0x320] ;  /* 0x0000c80024007a20 */ /* 0x000fce0000410000 */
[----:B------:R-:W-:Y:S01]  /*2e20*/  HMMA.16816.F32 R12, R204, R106, R4 ;  /* 0x0000006acc0c723c */ /* 0x000fe20000001804 */
[----:B------:R4:W2:Y:S07]  /*2e30*/  MUFU.TANH R90, R0 ;  /* 0x00000000005a7308 */ /* 0x0008ae0000002400 */
[----:B-1----:R-:W-:Y:S01]  /*2e40*/  HMMA.16816.F32 R8, R196, R40, R8 ;  /* 0x00000028c408723c */ /* 0x002fe20000001808 */
[----:B----4-:R-:W-:-:S07]  /*2e50*/  FMUL.FTZ R0, R37, c[0x0][0x320] ;  /* 0x0000c80025007a20 */ /* 0x010fce0000410000 */
[----:B------:R-:W-:Y:S01]  /*2e60*/  HMMA.16816.F32 R4, R200, R78, R20 ;  /* 0x0000004ec804723c */ /* 0x000fe20000001814 */
[----:B------:R1:W4:Y:S07]  /*2e70*/  MUFU.TANH R88, R0 ;  /* 0x0000000000587308 */ /* 0x00032e0000002400 */
[----:B------:R-:W-:Y:S01]  /*2e80*/  HMMA.16816.F32 R92, R188, R94, R24 ;  /* 0x0000005ebc5c723c */ /* 0x000fe20000001818 */
[----:B-1----:R-:W-:-:S07]  /*2e90*/  FMUL.FTZ R0, R38, c[0x0][0x320] ;  /* 0x0000c80026007a20 */ /* 0x002fce0000410000 */
[----:B------:R-:W-:Y:S01]  /*2ea0*/  HMMA.16816.F32 R56, R192, R68, R44 ;  /* 0x00000044c038723c */ /* 0x000fe2000000182c */
[----:B------:R-:W-:Y:S01]  /*2eb0*/  LDSM.16.M88.4 R44, [R226+0x7000] ;  /* 0x00700000e22c783b */ /* 0x000fe20000000200 */
[----:B------:R1:W1:Y:S06]  /*2ec0*/  MUFU.TANH R96, R0 ;  /* 0x0000000000607308 */ /* 0x00026c0000002400 */
[----:B--2---:R-:W-:Y:S01]  /*2ed0*/  HMMA.16816.F32 R24, R204, R52, R16 ;  /* 0x00000034cc18723c */ /* 0x004fe20000001810 */
[----:B-1----:R-:W-:Y:S02]  /*2ee0*/  FMUL.FTZ R0, R39, c[0x0][0x320] ;  /* 0x0000c80027007a20 */ /* 0x002fe40000410000 */
[----:B------:R-:W1:Y:S02]  /*2ef0*/  LDSM.16.M88.4 R36, [R234] ;  /* 0x00000000ea24783b */ /* 0x000e640000000200 */
[----:B------:R2:W1:Y:S03]  /*2f00*/  MUFU.TANH R89, R0 ;  /* 0x0000000000597308 */ /* 0x0004660000002400 */
[----:B------:R-:W-:Y:S01]  /*2f10*/  HMMA.16816.F32 R20, R196, R42, R32 ;  /* 0x0000002ac414723c */ /* 0x000fe20000001820 */
[----:B------:R-:W5:Y:S01]  /*2f20*/  LDSM.16.M88.4 R40, [R229+0x7800] ;  /* 0x00780000e528783b */ /* 0x000f620000000200 */
[----:B--2---:R-:W-:-:S04]  /*2f30*/  FMUL.FTZ R0, R12, c[0x0][0x320] ;  /* 0x0000c8000c007a20 */ /* 0x004fc80000410000 */
[----:B------:R2:W1:Y:S02]  /*2f40*/  MUFU.TANH R82, R0 ;  /* 0x0000000000527308 */ /* 0x0004640000002400 */
[----:B---3--:R-:W-:Y:S01]  /*2f50*/  HMMA.16816.F32 R16, R200, R28, R8 ;  /* 0x0000001cc810723c */ /* 0x008fe20000001808 */
[----:B--2---:R-:W-:-:S05]  /*2f60*/  FMUL.FTZ R0, R13, c[0x0][0x320] ;  /* 0x0000c8000d007a20 */ /* 0x004fca0000410000 */
[----:B------:R2:W3:Y:S02]  /*2f70*/  MUFU.TANH R80, R0 ;  /* 0x0000000000507308 */ /* 0x0004e40000002400 */
[----:B------:R-:W-:Y:S01]  /*2f80*/  HMMA.16816.F32 R4, R204, R54, R4 ;  /* 0x00000036cc04723c */ /* 0x000fe20000001804 */
[----:B--2---:R-:W-:-:S05]  /*2f90*/  FMUL.FTZ R0, R14, c[0x0][0x320] ;  /* 0x0000c8000e007a20 */ /* 0x004fca0000410000 */
[----:B------:R2:W1:Y:S02]  /*2fa0*/  MUFU.TANH R83, R0 ;  /* 0x0000000000537308 */ /* 0x0004640000002400 */
[----:B--2---:R-:W-:-:S06]  /*2fb0*/  FMUL.FTZ R0, R15, c[0x0][0x320] ;  /* 0x0000c8000f007a20 */ /* 0x004fcc0000410000 */
[----:B------:R2:W1:Y:S01]  /*2fc0*/  MUFU.TANH R81, R0 ;  /* 0x0000000000517308 */ /* 0x0004620000002400 */
[----:B------:R-:W-:Y:S01]  /*2fd0*/  HMMA.16816.F32 R8, R200, R30, R20 ;  /* 0x0000001ec808723c */ /* 0x000fe20000001814 */
[----:B------:R-:W3:Y:S01]  /*2fe0*/  LDSM.16.M88.4 R28, [R233] ;  /* 0x00000000e91c783b */ /* 0x000ee20000000200 */
[----:B--2---:R-:W-:-:S05]  /*2ff0*/  FMUL.FTZ R0, R24, c[0x0][0x320] ;  /* 0x0000c80018007a20 */ /* 0x004fca0000410000 */
[----:B------:R2:W1:Y:S01]  /*3000*/  MUFU.TANH R77, R0 ;  /* 0x00000000004d7308 */ /* 0x0004620000002400 */
[----:B------:R-:W-:Y:S01]  /*3010*/  HMMA.16816.F32 R60, R192, R70, R60 ;  /* 0x00000046c03c723c */ /* 0x000fe2000000183c */
[----:B--2---:R-:W-:-:S06]  /*3020*/  FMUL.FTZ R0, R25, c[0x0][0x320] ;  /* 0x0000c80019007a20 */ /* 0x004fcc0000410000 */
[----:B------:R2:W2:Y:S01]  /*3030*/  MUFU.TANH R76, R0 ;  /* 0x00000000004c7308 */ /* 0x0004a20000002400 */
[----:B-1----:R-:W-:Y:S01]  /*3040*/  HMMA.16816.F32 R12, R196, R36, R56 ;  /* 0x00000024c40c723c */ /* 0x002fe20000001838 */
[----:B------:R-:W1:Y:S01]  /*3050*/  LDSM.16.M88.4 R56, [R225+0x8800] ;  /* 0x00880000e138783b */ /* 0x000e620000000200 */
[----:B--2---:R-:W-:-:S05]  /*3060*/  FMUL.FTZ R0, R26, c[0x0][0x320] ;  /* 0x0000c8001a007a20 */ /* 0x004fca0000410000 */
[----:B------:R2:W1:Y:S01]  /*3070*/  MUFU.TANH R79, R0 ;  /* 0x00000000004f7308 */ /* 0x0004620000002400 */
[----:B------:R-:W-:Y:S01]  /*3080*/  HMMA.16816.F32 R64, R192, R48, R64 ;  /* 0x00000030c040723c */ /* 0x000fe20000001840 */
[----:B--2---:R-:W-:-:S07]  /*3090*/  FMUL.FTZ R0, R27, c[0x0][0x320] ;  /* 0x0000c8001b007a20 */ /* 0x004fce0000410000 */
[----:B------:R-:W-:Y:S01]  /*30a0*/  HMMA.16816.F32 R24, R204, R44, R16 ;  /* 0x0000002ccc18723c */ /* 0x000fe20000001810 */
[----:B------:R2:W1:Y:S02]  /*30b0*/  MUFU.TANH R78, R0 ;  /* 0x00000000004e7308 */ /* 0x0004640000002400 */
[----:B--2---:R-:W-:-:S06]  /*30c0*/  FMUL.FTZ R0, R4, c[0x0][0x320] ;  /* 0x0000c80004007a20 */ /* 0x004fcc0000410000 */
[----:B------:R2:W1:Y:S02]  /*30d0*/  MUFU.TANH R69, R0 ;  /* 0x0000000000457308 */ /* 0x0004640000002400 */
[----:B--2---:R-:W-:-:S06]  /*30e0*/  FMUL.FTZ R0, R5, c[0x0][0x320] ;  /* 0x0000c80005007a20 */ /* 0x004fcc0000410000 */
[----:B------:R2:W1:Y:S01]  /*30f0*/  MUFU.TANH R68, R0 ;  /* 0x0000000000447308 */ /* 0x0004620000002400 */
[----:B------:R-:W-:Y:S01]  /*3100*/  HMMA.16816.F32 R20, R196, R38, R60 ;  /* 0x00000026c414723c */ /* 0x000fe2000000183c */
[----:B------:R-:W-:Y:S01]  /*3110*/  LDSM.16.M88.4 R36, [R226+0x7800] ;  /* 0x00780000e224783b */ /* 0x000fe20000000200 */
[----:B--2---:R-:W-:-:S05]  /*3120*/  FMUL.FTZ R0, R6, c[0x0][0x320] ;  /* 0x0000c80006007a20 */ /* 0x004fca0000410000 */
[----:B------:R2:W1:Y:S02]  /*3130*/  MUFU.TANH R71, R0 ;  /* 0x0000000000477308 */ /* 0x0004640000002400 */
[----:B--2---:R-:W-:Y:S02]  /*3140*/  FMUL.FTZ R0, R7, c[0x0][0x320] ;  /* 0x0000c80007007a20 */ /* 0x004fe40000410000 */
[----:B------:R-:W-:Y:S01]  /*3150*/  HMMA.16816.F32 R4, R204, R46, R8 ;  /* 0x0000002ecc04723c */ /* 0x000fe20000001808 */
[----:B------:R-:W2:Y:S03]  /*3160*/  LDSM.16.M88.4 R44, [R229+0x8000] ;  /* 0x00800000e52c783b */ /* 0x000ea60000000200 */
[----:B------:R1:W1:Y:S02]  /*3170*/  MUFU.TANH R70, R0 ;  /* 0x0000000000467308 */ /* 0x0002640000002400 */
[----:B-1----:R-:W-:-:S06]  /*3180*/  FMUL.FTZ R0, R24, c[0x0][0x320] ;  /* 0x0000c80018007a20 */ /* 0x002fcc0000410000 */
[----:B------:R1:W1:Y:S01]  /*3190*/  MUFU.TANH R63, R0 ;  /* 0x00000000003f7308 */ /* 0x0002620000002400 */
[----:B-----5:R-:W-:Y:S01]  /*31a0*/  HMMA.16816.F32 R16, R200, R40, R12 ;  /* 0x00000028c810723c */ /* 0x020fe2000000180c */
[----:B-1----:R-:W-:-:S06]  /*31b0*/  FMUL.FTZ R0, R25, c[0x0][0x320] ;  /* 0x0000c80019007a20 */ /* 0x002fcc0000410000 */
[----:B------:R1:W1:Y:S01]  /*31c0*/  MUFU.TANH R61, R0 ;  /* 0x00000000003d7308 */ /* 0x0002620000002400 */
[----:B---3--:R-:W-:Y:S01]  /*31d0*/  HMMA.16816.F32 R12, R196, R28, R64 ;  /* 0x0000001cc40c723c */ /* 0x008fe20000001840 */
[----:B-1----:R-:W-:-:S06]  /*31e0*/  FMUL.FTZ R0, R26, c[0x0][0x320] ;  /* 0x0000c8001a007a20 */ /* 0x002fcc0000410000 */
[----:B------:R1:W3:Y:S01]  /*31f0*/  MUFU.TANH R65, R0 ;  /* 0x0000000000417308 */ /* 0x0002e20000002400 */
[----:B------:R-:W-:Y:S01]  /*3200*/  HMMA.16816.F32 R32, R192, R50, R84 ;  /* 0x00000032c020723c */ /* 0x000fe20000001854 */
[----:B------:R-:W5:Y:S01]  /*3210*/  LDSM.16.M88.4 R48, [R232] ;  /* 0x00000000e830783b */ /* 0x000f620000000200 */
[----:B-1----:R-:W-:-:S05]  /*3220*/  FMUL.FTZ R0, R27, c[0x0][0x320] ;  /* 0x0000c8001b007a20 */ /* 0x002fca0000410000 */
[----:B------:R1:W1:Y:S01]  /*3230*/  MUFU.TANH R64, R0 ;  /* 0x0000000000407308 */ /* 0x0002620000002400 */
[----:B------:R-:W-:Y:S01]  /*3240*/  HMMA.16816.F32 R52, R192, R56, R72 ;  /* 0x00000038c034723c */ /* 0x000fe20000001848 */
[----:B-1----:R-:W-:-:S06]  /*3250*/  FMUL.FTZ R0, R4, c[0x0][0x320] ;  /* 0x0000c80004007a20 */ /* 0x002fcc0000410000 */
[----:B------:R1:W1:Y:S02]  /*3260*/  MUFU.TANH R57, R0 ;  /* 0x0000000000397308 */ /* 0x0002640000002400 */
[----:B-1----:R-:W-:-:S06]  /*3270*/  FMUL.FTZ R0, R5, c[0x0][0x320] ;  /* 0x0000c80005007a20 */ /* 0x002fcc0000410000 */
[----:B------:R1:W1:Y:S01]  /*3280*/  MUFU.TANH R56, R0 ;  /* 0x0000000000387308 */ /* 0x0002620000002400 */
[----:B------:R-:W-:Y:S01]  /*3290*/  HMMA.16816.F32 R24, R196, R30, R32 ;  /* 0x0000001ec418723c */ /* 0x000fe20000001820 */
[----:B------:R-:W2:Y:S04]  /*32a0*/  LDSM.16.M88.4 R32, [R229+0x8800] ;  /* 0x00880000e520783b */ /* 0x000ea80000000200 */
[----:B------:R-:W2:Y:S01]  /*32b0*/  LDSM.16.M88.4 R28, [R226+0x8800] ;  /* 0x00880000e21c783b */ /* 0x000ea20000000200 */
[----:B-1----:R-:W-:-:S04]  /*32c0*/  FMUL.FTZ R0, R6, c[0x0][0x320] ;  /* 0x0000c80006007a20 */ /* 0x002fc80000410000 */
[----:B------:R1:W1:Y:S02]  /*32d0*/  MUFU.TANH R62, R0 ;  /* 0x00000000003e7308 */ /* 0x0002640000002400 */
[----:B-1----:R-:W-:Y:S02]  /*32e0*/  FMUL.FTZ R0, R7, c[0x0][0x320] ;  /* 0x0000c80007007a20 */ /* 0x002fe40000410000 */
[----:B------:R-:W-:Y:S08]  /*32f0*/  HMMA.16816.F32 R4, R192, R58, R92 ;  /* 0x0000003ac004723c */ /* 0x000ff0000000185c */
[C---:B------:R-:W-:Y:S01]  /*3300*/  HMMA.16816.F32 R8, R200.reuse, R42, R20 ;  /* 0x0000002ac808723c */ /* 0x040fe20000001814 */
[----:B------:R-:W1:Y:S07]  /*3310*/  LDSM.16.M88.4 R40, [R226+0x8000] ;  /* 0x00800000e228783b */ /* 0x000e6e0000000200 */
[----:B--2---:R-:W-:Y:S01]  /*3320*/  HMMA.16816.F32 R24, R200, R46, R24 ;  /* 0x0000002ec818723c */ /* 0x004fe20000001818 */
[----:B------:R2:W1:Y:S01]  /*3330*/  MUFU.TANH R60, R0 ;  /* 0x00000000003c7308 */ /* 0x0004620000002400 */
[----:B------:R-:W-:Y:S01]  /*3340*/  IMAD.MOV.U32 R109, RZ, RZ, R135 ;  /* 0x000000ffff6d7224 */ /* 0x000fe200078e0087 */
[----:B------:R-:W-:-:S05]  /*3350*/  DEPBAR.LE SB0, 0x0 ;  /* 0x000080000000791a */ /* 0x000fca0000000000 */
[----:B------:R-:W-:Y:S08]  /*3360*/  HMMA.16816.F32 R20, R204, R36, R16 ;  /* 0x00000024cc14723c */ /* 0x000ff00000001810 */
[----:B------:R-:W-:Y:S08]  /*3370*/  HMMA.16816.F32 R16, R200, R44, R12 ;  /* 0x0000002cc810723c */ /* 0x000ff0000000180c */
[C---:B-----5:R-:W-:Y:S08]  /*3380*/  HMMA.16816.F32 R12, R196.reuse, R48, R52 ;  /* 0x00000030c40c723c */ /* 0x060ff00000001834 */
[----:B------:R-:W-:Y:S08]  /*3390*/  HMMA.16816.F32 R4, R196, R50, R4 ;  /* 0x00000032c404723c */ /* 0x000ff00000001804 */
[----:B------:R-:W-:Y:S08]  /*33a0*/  HMMA.16816.F32 R8, R204, R38, R8 ;  /* 0x00000026cc08723c */ /* 0x000ff00000001808 */
[C---:B------:R-:W-:Y:S08]  /*33b0*/  HMMA.16816.F32 R12, R200.reuse, R32, R12 ;  /* 0x00000020c80c723c */ /* 0x040ff0000000180c */
[----:B------:R-:W-:Y:S01]  /*33c0*/  HMMA.16816.F32 R4, R200, R34, R4 ;  /* 0x00000022c804723c */ /* 0x000fe20000001804 */
[----:B------:R-:W-:-:S02]  /*33d0*/  FMUL.FTZ R21, R21, c[0x0][0x320] ;  /* 0x0000c80015157a20 */ /* 0x000fc40000410000 */
[----:B------:R-:W-:Y:S02]  /*33e0*/  FMUL.FTZ R22, R22, c[0x0][0x320] ;  /* 0x0000c80016167a20 */ /* 0x000fe40000410000 */
[----:B------:R-:W-:Y:S01]  /*33f0*/  FMUL.FTZ R23, R23, c[0x0][0x320] ;  /* 0x0000c80017177a20 */ /* 0x000fe20000410000 */
[----:B------:R-:W1:Y:S01]  /*3400*/  MUFU.TANH R44, R21 ;  /* 0x00000015002c7308 */ /* 0x000e620000002400 */
[----:B--2---:R-:W-:Y:S02]  /*3410*/  FMUL.FTZ R0, R20, c[0x0][0x320] ;  /* 0x0000c80014007a20 */ /* 0x004fe40000410000 */
[----:B------:R-:W-:Y:S02]  /*3420*/  FMUL.FTZ R8, R8, c[0x0][0x320] ;  /* 0x0000c80008087a20 */ /* 0x000fe40000410000 */
[----:B------:R-:W-:Y:S02]  /*3430*/  FMUL.FTZ R9, R9, c[0x0][0x320] ;  /* 0x0000c80009097a20 */ /* 0x000fe40000410000 */
[----:B------:R-:W-:Y:S01]  /*3440*/  FMUL.FTZ R10, R10, c[0x0][0x320] ;  /* 0x0000c8000a0a7a20 */ /* 0x000fe20000410000 */
[----:B------:R-:W2:Y:S01]  /*3450*/  MUFU.TANH R48, R22 ;  /* 0x0000001600307308 */ /* 0x000ea20000002400 */
[----:B------:R-:W-:-:S07]  /*3460*/  FMUL.FTZ R11, R11, c[0x0][0x320] ;  /* 0x0000c8000b0b7a20 */ /* 0x000fce0000410000 */
[----:B------:R1:W1:Y:S02]  /*3470*/  MUFU.TANH R46, R23 ;  /* 0x00000017002e7308 */ /* 0x0002640000002400 */
[C---:B------:R-:W-:Y:S06]  /*3480*/  HMMA.16816.F32 R4, R204.reuse, R30, R4 ;  /* 0x0000001ecc04723c */ /* 0x040fec0000001804 */
[----:B------:R-:W2:Y:S02]  /*3490*/  MUFU.TANH R37, R8 ;  /* 0x0000000800257308 */ /* 0x000ea40000002400 */
[C---:B-1----:R-:W-:Y:S06]  /*34a0*/  HMMA.16816.F32 R20, R204.reuse, R40, R16 ;  /* 0x00000028cc14723c */ /* 0x042fec0000001810 */
[----:B------:R-:W1:Y:S02]  /*34b0*/  MUFU.TANH R36, R9 ;  /* 0x0000000900247308 */ /* 0x000e640000002400 */
[C---:B------:R-:W-:Y:S06]  /*34c0*/  HMMA.16816.F32 R16, R204.reuse, R42, R24 ;  /* 0x0000002acc10723c */ /* 0x040fec0000001818 */
[----:B------:R-:W1:Y:S08]  /*34d0*/  MUFU.TANH R40, R10 ;  /* 0x0000000a00287308 */ /* 0x000e700000002400 */
[----:B------:R5:W1:Y:S02]  /*34e0*/  MUFU.TANH R39, R11 ;  /* 0x0000000b00277308 */ /* 0x000a640000002400 */
[----:B-----5:R-:W-:Y:S01]  /*34f0*/  HMMA.16816.F32 R8, R204, R28, R12 ;  /* 0x0000001ccc08723c */ /* 0x020fe2000000180c */
[----:B------:R-:W-:-:S02]  /*3500*/  FMUL.FTZ R21, R21, c[0x0][0x320] ;  /* 0x0000c80015157a20 */ /* 0x000fc40000410000 */
[----:B------:R-:W-:Y:S02]  /*3510*/  FMUL.FTZ R22, R22, c[0x0][0x320] ;  /* 0x0000c80016167a20 */ /* 0x000fe40000410000 */
[----:B------:R-:W-:-:S03]  /*3520*/  FMUL.FTZ R23, R23, c[0x0][0x320] ;  /* 0x0000c80017177a20 */ /* 0x000fc60000410000 */
[----:B------:R-:W-:Y:S02]  /*3530*/  FMUL.FTZ R16, R16, c[0x0][0x320] ;  /* 0x0000c80010107a20 */ /* 0x000fe40000410000 */
[----:B------:R-:W-:Y:S02]  /*3540*/  FMUL.FTZ R17, R17, c[0x0][0x320] ;  /* 0x0000c80011117a20 */ /* 0x000fe40000410000 */
[----:B------:R-:W-:Y:S01]  /*3550*/  FMUL.FTZ R18, R18, c[0x0][0x320] ;  /* 0x0000c80012127a20 */ /* 0x000fe20000410000 */
[----:B------:R-:W-:Y:S01]  /*3560*/  ISETP.GE.AND P0, PT, R109, 0x2, PT ;  /* 0x000000026d00780c */ /* 0x000fe20003f06270 */
[----:B------:R-:W-:Y:S02]  /*3570*/  FMUL.FTZ R20, R20, c[0x0][0x320] ;  /* 0x0000c80014147a20 */ /* 0x000fe40000410000 */
[----:B------:R-:W-:Y:S02]  /*3580*/  FMUL.FTZ R19, R19, c[0x0][0x320] ;  /* 0x0000c80013137a20 */ /* 0x000fe40000410000 */
[----:B------:R-:W-:-:S02]  /*3590*/  FMUL.FTZ R4, R4, c[0x0][0x320] ;  /* 0x0000c80004047a20 */ /* 0x000fc40000410000 */
[----:B------:R-:W-:Y:S02]  /*35a0*/  FMUL.FTZ R5, R5, c[0x0][0x320] ;  /* 0x0000c80005057a20 */ /* 0x000fe40000410000 */
[----:B------:R-:W-:Y:S02]  /*35b0*/  FMUL.FTZ R6, R6, c[0x0][0x320] ;  /* 0x0000c80006067a20 */ /* 0x000fe40000410000 */
[----:B------:R-:W-:Y:S02]  /*35c0*/  FMUL.FTZ R7, R7, c[0x0][0x320] ;  /* 0x0000c80007077a20 */ /* 0x000fe40000410000 */
[----:B------:R-:W-:Y:S02]  /*35d0*/  FMUL.FTZ R8, R8, c[0x0][0x320] ;  /* 0x0000c80008087a20 */ /* 0x000fe40000410000 */
[----:B------:R-:W-:Y:S02]  /*35e0*/  FMUL.FTZ R9, R9, c[0x0][0x320] ;  /* 0x0000c80009097a20 */ /* 0x000fe40000410000 */
[----:B------:R-:W-:-:S02]  /*35f0*/  FMUL.FTZ R10, R10, c[0x0][0x320] ;  /* 0x0000c8000a0a7a20 */ /* 0x000fc40000410000 */
[----:B------:R-:W-:Y:S01]  /*3600*/  FMUL.FTZ R11, R11, c[0x0][0x320] ;  /* 0x0000c8000b0b7a20 */ /* 0x000fe20000410000 */
[----:B------:R1:W1:Y:S08]  /*3610*/  MUFU.TANH R24, R21 ;  /* 0x0000001500187308 */ /* 0x0002700000002400 */
        /* <DEDUP_REMOVED lines=16> */
[----:B------:R-:W-:Y:S01]  /*3720*/  BSSY B0, `(.L_x_443) ;  /* 0x0000024000007945 */ /* 0x000fe20003800000 */
[----:B------:R-:W-:Y:S06]  /*3730*/  BAR.SYNC.DEFER_BLOCKING 0x0 ;  /* 0x0000000000007b1d */ /* 0x000fec0000010000 */
[----:B------:R-:W-:Y:S05]  /*3740*/  @!P0 BRA `(.L_x_444) ;  /* 0x0000021000008947 */ /* 0x000fea0003800000 */
[----:B-1234-:R-:W-:Y:S01]  /*3750*/  IADD3 R0, R109, -0x2, RZ ;  /* 0xfffffffe6d007810 */ /* 0x01efe20007ffe0ff */
[C---:B------:R-:W-:Y:S01]  /*3760*/  IMAD.SHL.U32 R6, R129.reuse, 0x40, RZ ;  /* 0x0000004081067824 */ /* 0x040fe200078e00ff */
[----:B------:R-:W-:-:S02]  /*3770*/  SHF.L.U64.HI R7, R129, 0x6, R132 ;  /* 0x0000000681077819 */ /* 0x000fc40000010284 */
[----:B------:R-:W-:Y:S01]  /*3780*/  SHF.R.S32.HI R2, RZ, 0x1f, R0 ;  /* 0x0000001fff027819 */ /* 0x000fe20000011400 */
[----:B------:R-:W-:-:S04]  /*3790*/  IMAD.WIDE.U32 R4, R0, c[0x0][0x1e0], RZ ;  /* 0x0000780000047a25 */ /* 0x000fc800078e00ff */
[----:B------:R-:W-:-:S04]  /*37a0*/  IMAD R2, R2, c[0x0][0x1e0], RZ ;  /* 0x0000780002027a24 */ /* 0x000fc800078e02ff */
[----:B------:R-:W-:-:S04]  /*37b0*/  IMAD R0, R0, c[0x0][0x1e4], R2 ;  /* 0x0000790000007a24 */ /* 0x000fc800078e0202 */
[----:B------:R-:W-:Y:S02]  /*37c0*/  IMAD.IADD R0, R5, 0x1, R0 ;  /* 0x0000000105007824 */ /* 0x000fe400078e0200 */
[----:B------:R-:W-:-:S04]  /*37d0*/  IMAD.WIDE.U32 R4, R4, 0x60, R130 ;  /* 0x0000006004047825 */ /* 0x000fc800078e0082 */
[----:B------:R-:W-:Y:S01]  /*37e0*/  IMAD R0, R0, 0x60, RZ ;  /* 0x0000006000007824 */ /* 0x000fe200078e02ff */
        /* <DEDUP_REMOVED lines=23> */
.L_x_444:
[----:B--234-:R-:W-:Y:S05]  /*3960*/  BSYNC B0 ;  /* 0x0000000000007941 */ /* 0x01cfea0003800000 */
.L_x_443:
[----:B-1----:R-:W2:Y:S04]  /*3970*/  LDL R0, [R1+0x88] ;  /* 0x0000880001007983 */ /* 0x002ea80000100800 */
[----:B------:R-:W3:Y:S04]  /*3980*/  LDL R5, [R1+0x54] ;  /* 0x0000540001057983 */ /* 0x000ee80000100800 */
[----:B------:R-:W-:Y:S04]  /*3990*/  LDSM.16.MT88.4 R52, [R224+0x3000] ;  /* 0x00300000e034783b */ /* 0x000fe80000004200 */
[----:B------:R-:W-:Y:S04]  /*39a0*/  LDSM.16.MT88.4 R72, [R230+0x800] ;  /* 0x00080000e648783b */ /* 0x000fe80000004200 */
[----:B------:R-:W-:Y:S04]  /*39b0*/  LDSM.16.MT88.4 R84, [R228+0x3000] ;  /* 0x00300000e454783b */ /* 0x000fe80000004200 */
[----:B------:R-:W0:Y:S01]  /*39c0*/  LDGDEPBAR ;  /* 0x00000000000079af */ /* 0x000e220000000000 */
[----:B--2---:R-:W-:-:S04]  /*39d0*/  IMAD.IADD R0, R0, 0x1, R133 ;  /* 0x0000000100007824 */ /* 0x004fc800078e0285 */
[----:B------:R-:W-:-:S05]  /*39e0*/  @P1 IMAD.HI.U32 R2, R0, c[0x0][0x2c8], RZ ;  /* 0x0000b20000021a27 */ /* 0x000fca00078e00ff */
[----:B------:R-:W-:-:S05]  /*39f0*/  @P1 SHF.R.U32.HI R0, RZ, c[0x0][0x2cc], R2 ;  /* 0x0000b300ff001a19 */ /* 0x000fca0000011602 */
[----:B------:R-:W1:Y:S04]  /*3a00*/  SHFL.IDX PT, R2, R0, RZ, 0x1c1f ;  /* 0x001c1fff00027589 */ /* 0x000e6800000e0000 */
[----:B------:R2:W4:Y:S02]  /*3a10*/  SHFL.IDX PT, R4, R0, 0x1, 0x1c1f ;  /* 0x003c1f0000047f89 */ /* 0x00052400000e0000 */
[----:B--2---:R-:W-:-:S04]  /*3a20*/  IADD3 R0, R128, c[0x0][0x1d0], RZ ;  /* 0x0000740080007a10 */ /* 0x004fc80007ffe0ff */
[----:B---3--:R-:W-:Y:S01]  /*3a30*/  IADD3 R3, -R5, 0x1, R0 ;  /* 0x0000000105037810 */ /* 0x008fe20007ffe100 */
[----:B------:R-:W-:-:S03]  /*3a40*/  IMAD.IADD R0, R0, 0x1, -R5 ;  /* 0x0000000100007824 */ /* 0x000fc600078e0a05 */
[----:B------:R-:W-:-:S05]  /*3a50*/  IADD3 R3, R3, -c[0x0][0x168], RZ ;  /* 0x80005a0003037a10 */ /* 0x000fca0007ffe0ff */
[C---:B-1----:R-:W-:Y:S02]  /*3a60*/  IMAD.IADD R2, R3.reuse, 0x1, R2 ;  /* 0x0000000103027824 */ /* 0x042fe400078e0202 */
[----:B----4-:R-:W-:-:S03]  /*3a70*/  IMAD.IADD R3, R3, 0x1, R4 ;  /* 0x0000000103037824 */ /* 0x010fc600078e0204 */
[C---:B------:R-:W-:Y:S02]  /*3a80*/  IMNMX R2, R0.reuse, R2, PT ;  /* 0x0000000200027217 */ /* 0x040fe40003800200 */
[----:B------:R-:W-:Y:S02]  /*3a90*/  IMNMX R0, R0, R3, PT ;  /* 0x0000000300007217 */ /* 0x000fe40003800200 */
[C---:B------:R-:W-:Y:S02]  /*3aa0*/  ISETP.GT.AND P6, PT, R2.reuse, RZ, PT ;  /* 0x000000ff0200720c */ /* 0x040fe40003fc4270 */
[C---:B------:R-:W-:Y:S02]  /*3ab0*/  ISETP.GT.AND P5, PT, R2.reuse, 0x1, PT ;  /* 0x000000010200780c */ /* 0x040fe40003fa4270 */
[----:B------:R-:W-:Y:S02]  /*3ac0*/  ISETP.GT.AND P0, PT, R2, 0x8, PT ;  /* 0x000000080200780c */ /* 0x000fe40003f04270 */
[----:B------:R-:W-:-:S02]  /*3ad0*/  FSEL R4, R90, -INF , P6 ;  /* 0xff8000005a047808 */ /* 0x000fc40003000000 */
[----:B------:R-:W-:Y:S02]  /*3ae0*/  FSEL R5, R88, -INF , P5 ;  /* 0xff80000058057808 */ /* 0x000fe40002800000 */
[C---:B------:R-:W-:Y:S02]  /*3af0*/  ISETP.GT.AND P6, PT, R2.reuse, 0x9, PT ;  /* 0x000000090200780c */ /* 0x040fe40003fc4270 */
[----:B------:R-:W-:Y:S02]  /*3b00*/  ISETP.GT.AND P5, PT, R2, 0x10, PT ;  /* 0x000000100200780c */ /* 0x000fe40003fa4270 */
[----:B------:R-:W-:Y:S02]  /*3b10*/  FSEL R6, R82, -INF , P0 ;  /* 0xff80000052067808 */ /* 0x000fe40000000000 */
        /* <DEDUP_REMOVED lines=11> */
[----:B------:R-:W-:Y:S02]  /*3bd0*/  FMNMX.FTZ R101, R4, R5, !PT ;  /* 0x0000000504657209 */ /* 0x000fe40007810000 */
[----:B------:R-:W-:Y:S02]  /*3be0*/  FSEL R90, R63, -INF , P0 ;  /* 0xff8000003f5a7808 */ /* 0x000fe40000000000 */
[----:B------:R-:W-:-:S02]  /*3bf0*/  ISETP.GT.AND P0, PT, R2, 0x29, PT ;  /* 0x000000290200780c */ /* 0x000fc40003f04270 */
[----:B------:R-:W-:Y:S02]  /*3c00*/  FSEL R91, R61, -INF , P6 ;  /* 0xff8000003d5b7808 */ /* 0x000fe40003000000 */
[----:B------:R-:W-:Y:S02]  /*3c10*/  FSEL R102, R57, -INF , P5 ;  /* 0xff80000039667808 */ /* 0x000fe40002800000 */
[C---:B------:R-:W-:Y:S02]  /*3c20*/  ISETP.GT.AND P6, PT, R2.reuse, 0x30, PT ;  /* 0x000000300200780c */ /* 0x040fe40003fc4270 */
[----:B------:R-:W-:Y:S02]  /*3c30*/  ISETP.GT.AND P5, PT, R2, 0x31, PT ;  /* 0x000000310200780c */ /* 0x000fe40003fa4270 */
[----:B------:R-:W-:Y:S02]  /*3c40*/  FMNMX.FTZ R101, R6, R101, !PT ;  /* 0x0000006506657209 */ /* 0x000fe40007810000 */
[----:B------:R-:W-:-:S02]  /*3c50*/  FSEL R103, R56, -INF , P0 ;  /* 0xff80000038677808 */ /* 0x000fc40000000000 */
[----:B------:R-:W-:Y:S02]  /*3c60*/  ISETP.GT.AND P0, PT, R2, 0x38, PT ;  /* 0x000000380200780c */ /* 0x000fe40003f04270 */
[----:B------:R-:W-:Y:S02]  /*3c70*/  FSEL R222, R45, -INF , P6 ;  /* 0xff8000002dde7808 */ /* 0x000fe40003000000 */
[----:B------:R-:W-:Y:S02]  /*3c80*/  FSEL R223, R44, -INF , P5 ;  /* 0xff8000002cdf7808 */ /* 0x000fe40002800000 */
[----:B------:R-:W-:Y:S02]  /*3c90*/  FMNMX.FTZ R101, R8, R101, !PT ;  /* 0x0000006508657209 */ /* 0x000fe40007810000 */
[C---:B------:R-:W-:Y:S02]  /*3ca0*/  ISETP.GT.AND P6, PT, R2.reuse, 0x39, PT ;  /* 0x000000390200780c */ /* 0x040fe40003fc4270 */
[----:B------:R-:W-:-:S02]  /*3cb0*/  ISETP.GT.AND P5, PT, R2, 0x40, PT ;  /* 0x000000400200780c */ /* 0x000fc40003fa4270 */
[----:B------:R-:W-:Y:S02]  /*3cc0*/  FSEL R114, R37, -INF , P0 ;  /* 0xff80000025727808 */ /* 0x000fe40000000000 */
[----:B------:R-:W-:Y:S02]  /*3cd0*/  FMNMX.FTZ R101, R12, R101, !PT ;  /* 0x000000650c657209 */ /* 0x000fe40007810000 */
[----:B------:R-:W-:Y:S02]  /*3ce0*/  ISETP.GT.AND P0, PT, R2, 0x41, PT ;  /* 0x000000410200780c */ /* 0x000fe40003f04270 */
[----:B------:R-:W-:Y:S02]  /*3cf0*/  FSEL R115, R36, -INF , P6 ;  /* 0xff80000024737808 */ /* 0x000fe40003000000 */
[----:B------:R-:W-:Y:S02]  /*3d00*/  FSEL R112, R25, -INF , P5 ;  /* 0xff80000019707808 */ /* 0x000fe40002800000 */
[----:B------:R-:W-:-:S02]  /*3d10*/  ISETP.GT.AND P6, PT, R2, 0x48, PT ;  /* 0x000000480200780c */ /* 0x000fc40003fc4270 */
[----:B------:R-:W-:Y:S02]  /*3d20*/  ISETP.GT.AND P5, PT, R2, 0x49, PT ;  /* 0x000000490200780c */ /* 0x000fe40003fa4270 */
[----:B------:R-:W-:Y:S02]  /*3d30*/  FMNMX.FTZ R101, R13, R101, !PT ;  /* 0x000000650d657209 */ /* 0x000fe40007810000 */
[----:B------:R-:W-:Y:S02]  /*3d40*/  FSEL R107, R24, -INF , P0 ;  /* 0xff800000186b7808 */ /* 0x000fe40000000000 */
[----:B------:R-:W-:Y:S02]  /*3d50*/  ISETP.GT.AND P0, PT, R2, 0x50, PT ;  /* 0x000000500200780c */ /* 0x000fe40003f04270 */
[----:B------:R-:W-:Y:S02]  /*3d60*/  FSEL R106, R22, -INF , P6 ;  /* 0xff800000166a7808 */ /* 0x000fe40003000000 */
[----:B------:R-:W-:-:S02]  /*3d70*/  FSEL R105, R21, -INF , P5 ;  /* 0xff80000015697808 */ /* 0x000fc40002800000 */
[C---:B------:R-:W-:Y:S02]  /*3d80*/  ISETP.GT.AND P6, PT, R2.reuse, 0x51, PT ;  /* 0x000000510200780c */ /* 0x040fe40003fc4270 */
[----:B------:R-:W-:Y:S02]  /*3d90*/  ISETP.GT.AND P5, PT, R2, 0x58, PT ;  /* 0x000000580200780c */ /* 0x000fe40003fa4270 */
[----:B------:R-:W-:Y:S02]  /*3da0*/  FMNMX.FTZ R101, R14, R101, !PT ;  /* 0x000000650e657209 */ /* 0x000fe40007810000 */
[----:B------:R-:W-:Y:S02]  /*3db0*/  FSEL R104, R18, -INF , P0 ;  /* 0xff80000012687808 */ /* 0x000fe40000000000 */
[----:B------:R-:W-:Y:S02]  /*3dc0*/  ISETP.GT.AND P0, PT, R2, 0x59, PT ;  /* 0x000000590200780c */ /* 0x000fe40003f04270 */
[----:B------:R-:W-:-:S02]  /*3dd0*/  FSEL R111, R17, -INF , P6 ;  /* 0xff800000116f7808 */ /* 0x000fc40003000000 */
[----:B------:R-:W-:Y:S02]  /*3de0*/  FSEL R110, R16, -INF , P5 ;  /* 0xff800000106e7808 */ /* 0x000fe40002800000 */
[C---:B------:R-:W-:Y:S02]  /*3df0*/  ISETP.GT.AND P6, PT, R0.reuse, RZ, PT ;  /* 0x000000ff0000720c */ /* 0x040fe40003fc4270 */
[----:B------:R-:W-:Y:S02]  /*3e00*/  ISETP.GT.AND P5, PT, R0, 0x1, PT ;  /* 0x000000010000780c */ /* 0x000fe40003fa4270 */
[----:B------:R-:W-:Y:S02]  /*3e10*/  FMNMX.FTZ R101, R20, R101, !PT ;  /* 0x0000006514657209 */ /* 0x000fe40007810000 */
[----:B------:R-:W-:Y:S02]  /*3e20*/  FSEL R108, R15, -INF , P0 ;  /* 0xff8000000f6c7808 */ /* 0x000fe40000000000 */
[----:B------:R-:W-:-:S02]  /*3e30*/  ISETP.GT.AND P0, PT, R0, 0x8, PT ;  /* 0x000000080000780c */ /* 0x000fc40003f04270 */
[----:B------:R-:W-:Y:S02]  /*3e40*/  FSEL R7, R96, -INF , P6 ;  /* 0xff80000060077808 */ /* 0x000fe40003000000 */
[----:B------:R-:W-:Y:S02]  /*3e50*/  FSEL R11, R89, -INF , P5 ;  /* 0xff800000590b7808 */ /* 0x000fe40002800000 */
[----:B------:R-:W-:Y:S02]  /*3e60*/  FMNMX.FTZ R101, R90, R101, !PT ;  /* 0x000000655a657209 */ /* 0x000fe40007810000 */
[----:B------:R-:W-:Y:S02]  /*3e70*/  ISETP.GT.AND P5, PT, R0, 0x9, PT ;  /* 0x000000090000780c */ /* 0x000fe40003fa4270 */
[----:B------:R-:W-:Y:S02]  /*3e80*/  FSEL R10, R83, -INF , P0 ;  /* 0xff800000530a7808 */ /* 0x000fe40000000000 */
[----:B------:R-:W-:-:S02]  /*3e90*/  FMNMX.FTZ R2, R7, R11, !PT ;  /* 0x0000000b07027209 */ /* 0x000fc40007810000 */
[----:B------:R-:W-:Y:S02]  /*3ea0*/  FMNMX.FTZ R101, R91, R101, !PT ;  /* 0x000000655b657209 */ /* 0x000fe40007810000 */
[----:B------:R-:W-:Y:S02]  /*3eb0*/  ISETP.GT.AND P0, PT, R0, 0x10, PT ;  /* 0x000000100000780c */ /* 0x000fe40003f04270 */
[----:B------:R-:W-:Y:S02]  /*3ec0*/  FSEL R9, R81, -INF , P5 ;  /* 0xff80000051097808 */ /* 0x000fe40002800000 */
[----:B------:R-:W-:Y:S02]  /*3ed0*/  FMNMX.FTZ R2, R10, R2, !PT ;  /* 0x000000020a027209 */ /* 0x000fe40007810000 */
[----:B------:R-:W-:Y:S02]  /*3ee0*/  FMNMX.FTZ R101, R102, R101, !PT ;  /* 0x0000006566657209 */ /* 0x000fe40007810000 */
[----:B------:R-:W-:-:S02]  /*3ef0*/  ISETP.GT.AND P5, PT, R0, 0x11, PT ;  /* 0x000000110000780c */ /* 0x000fc40003fa4270 */
[----:B------:R-:W-:Y:S02]  /*3f00*/  FSEL R16, R79, -INF , P0 ;  /* 0xff8000004f107808 */ /* 0x000fe40000000000 */
[----:B------:R-:W-:Y:S02]  /*3f10*/  FMNMX.FTZ R2, R9, R2, !PT ;  /* 0x0000000209027209 */ /* 0x000fe40007810000 */
[----:B------:R-:W-:Y:S02]  /*3f20*/  FMNMX.FTZ R101, R103, R101, !PT ;  /* 0x0000006567657209 */ /* 0x000fe40007810000 */
[----:B------:R-:W-:Y:S02]  /*3f30*/  ISETP.GT.AND P0, PT, R0, 0x18, PT ;  /* 0x000000180000780c */ /* 0x000fe40003f04270 */
[----:B------:R-:W-:Y:S02]  /*3f40*/  FSEL R19, R78, -INF , P5 ;  /* 0xff8000004e137808 */ /* 0x000fe40002800000 */
[----:B------:R-:W-:-:S02]  /*3f50*/  FMNMX.FTZ R2, R16, R2, !PT ;  /* 0x0000000210027209 */ /* 0x000fc40007810000 */
[----:B------:R-:W-:Y:S02]  /*3f60*/  FMNMX.FTZ R101, R222, R101, !PT ;  /* 0x00000065de657209 */ /* 0x000fe40007810000 */
[C---:B------:R-:W-:Y:S02]  /*3f70*/  ISETP.GT.AND P5, PT, R0.reuse, 0x19, PT ;  /* 0x000000190000780c */ /* 0x040fe40003fa4270 */
        /* <DEDUP_REMOVED lines=11> */
[----:B------:R-:W-:Y:S02]  /*4030*/  ISETP.GT.AND P0, PT, R0, 0x28, PT ;  /* 0x000000280000780c */ /* 0x000fe40003f04270 */
[----:B------:R-:W-:Y:S02]  /*4040*/  FSEL R88, R64, -INF , P5 ;  /* 0xff80000040587808 */ /* 0x000fe40002800000 */
[----:B------:R-:W-:Y:S01]  /*4050*/  FMNMX.FTZ R2, R89, R2, !PT ;  /* 0x0000000259027209 */ /* 0x000fe20007810000 */
[----:B------:R-:W-:Y:S01]  /*4060*/  LDSM.16.MT88.4 R64, [R224+0x800] ;  /* 0x00080000e040783b */ /* 0x000fe20000004200 */
[----:B------:R-:W-:Y:S02]  /*4070*/  FMNMX.FTZ R101, R112, R101, !PT ;  /* 0x0000006570657209 */ /* 0x000fe40007810000 */
[----:B------:R-:W-:-:S02]  /*4080*/  ISETP.GT.AND P5, PT, R0, 0x29, PT ;  /* 0x000000290000780c */ /* 0x000fc40003fa4270 */
[----:B------:R-:W-:Y:S02]  /*4090*/  FSEL R83, R62, -INF , P0 ;  /* 0xff8000003e537808 */ /* 0x000fe40000000000 */
[----:B------:R-:W-:Y:S02]  /*40a0*/  FMNMX.FTZ R2, R88, R2, !PT ;  /* 0x0000000258027209 */ /* 0x000fe40007810000 */
[----:B------:R-:W-:Y:S02]  /*40b0*/  FMNMX.FTZ R101, R107, R101, !PT ;  /* 0x000000656b657209 */ /* 0x000fe40007810000 */
[----:B------:R-:W-:Y:S02]  /*40c0*/  ISETP.GT.AND P0, PT, R0, 0x30, PT ;  /* 0x000000300000780c */ /* 0x000fe40003f04270 */
[----:B------:R-:W-:Y:S02]  /*40d0*/  FSEL R82, R60, -INF , P5 ;  /* 0xff8000003c527808 */ /* 0x000fe40002800000 */
[----:B------:R-:W-:Y:S01]  /*40e0*/  FMNMX.FTZ R2, R83, R2, !PT ;  /* 0x0000000253027209 */ /* 0x000fe20007810000 */
[----:B------:R-:W-:Y:S01]  /*40f0*/  LDSM.16.MT88.4 R60, [R249] ;  /* 0x00000000f93c783b */ /* 0x000fe20000004200 */
[----:B------:R-:W-:-:S02]  /*4100*/  FMNMX.FTZ R101, R106, R101, !PT ;  /* 0x000000656a657209 */ /* 0x000fc40007810000 */
[----:B------:R-:W-:Y:S02]  /*4110*/  ISETP.GT.AND P5, PT, R0, 0x31, PT ;  /* 0x000000310000780c */ /* 0x000fe40003fa4270 */
[----:B------:R-:W-:Y:S02]  /*4120*/  FSEL R154, R48, -INF , P0 ;  /* 0xff800000309a7808 */ /* 0x000fe40000000000 */
[----:B------:R-:W-:Y:S02]  /*4130*/  FMNMX.FTZ R2, R82, R2, !PT ;  /* 0x0000000252027209 */ /* 0x000fe40007810000 */
[----:B------:R-:W-:Y:S02]  /*4140*/  FMNMX.FTZ R101, R105, R101, !PT ;  /* 0x0000006569657209 */ /* 0x000fe40007810000 */
[----:B------:R-:W-:Y:S02]  /*4150*/  ISETP.GT.AND P0, PT, R0, 0x38, PT ;  /* 0x000000380000780c */ /* 0x000fe40003f04270 */
[----:B------:R-:W-:-:S02]  /*4160*/  FSEL R155, R46, -INF , P5 ;  /* 0xff8000002e9b7808 */ /* 0x000fc40002800000 */
[----:B------:R-:W-:Y:S01]  /*4170*/  FMNMX.FTZ R2, R154, R2, !PT ;  /* 0x000000029a027209 */ /* 0x000fe20007810000 */
[----:B------:R-:W-:Y:S01]  /*4180*/  LDSM.16.MT88.4 R44, [R228+0x800] ;  /* 0x00080000e42c783b */ /* 0x000fe20000004200 */
[----:B------:R-:W-:Y:S02]  /*4190*/  FMNMX.FTZ R101, R104, R101, !PT ;  /* 0x0000006568657209 */ /* 0x000fe40007810000 */
[----:B------:R-:W-:Y:S02]  /*41a0*/  ISETP.GT.AND P5, PT, R0, 0x39, PT ;  /* 0x000000390000780c */ /* 0x000fe40003fa4270 */
[----:B------:R-:W-:Y:S02]  /*41b0*/  FSEL R221, R40, -INF , P0 ;  /* 0xff80000028dd7808 */ /* 0x000fe40000000000 */
[----:B------:R-:W-:Y:S01]  /*41c0*/  FMNMX.FTZ R2, R155, R2, !PT ;  /* 0x000000029b027209 */ /* 0x000fe20007810000 */
[----:B------:R-:W-:Y:S01]  /*41d0*/  LDSM.16.MT88.4 R40, [R227+0x800] ;  /* 0x00080000e328783b */ /* 0x000fe20000004200 */
[----:B------:R-:W-:-:S02]  /*41e0*/  FMNMX.FTZ R101, R111, R101, !PT ;  /* 0x000000656f657209 */ /* 0x000fc40007810000 */
[----:B------:R-:W-:Y:S02]  /*41f0*/  ISETP.GT.AND P0, PT, R0, 0x40, PT ;  /* 0x000000400000780c */ /* 0x000fe40003f04270 */
[----:B------:R-:W-:Y:S02]  /*4200*/  FSEL R220, R39, -INF , P5 ;  /* 0xff80000027dc7808 */ /* 0x000fe40002800000 */
[----:B------:R-:W-:Y:S02]  /*4210*/  FMNMX.FTZ R2, R221, R2, !PT ;  /* 0x00000002dd027209 */ /* 0x000fe40007810000 */
[----:B------:R-:W-:Y:S02]  /*4220*/  FMNMX.FTZ R101, R110, R101, !PT ;  /* 0x000000656e657209 */ /* 0x000fe40007810000 */
[----:B------:R-:W-:Y:S02]  /*4230*/  ISETP.GT.AND P5, PT, R0, 0x41, PT ;  /* 0x000000410000780c */ /* 0x000fe40003fa4270 */
[----:B------:R-:W-:-:S02]  /*4240*/  FSEL R93, R38, -INF , P0 ;  /* 0xff800000265d7808 */ /* 0x000fc40000000000 */
[----:B------:R-:W-:Y:S02]  /*4250*/  FMNMX.FTZ R2, R220, R2, !PT ;  /* 0x00000002dc027209 */ /* 0x000fe40007810000 */
[----:B------:R-:W-:Y:S02]  /*4260*/  FMNMX.FTZ R101, R108, R101, !PT ;  /* 0x000000656c657209 */ /* 0x000fe40007810000 */
[C---:B------:R-:W-:Y:S02]  /*4270*/  ISETP.GT.AND P0, PT, R0.reuse, 0x48, PT ;  /* 0x000000480000780c */ /* 0x040fe40003f04270 */
[----:B------:R-:W-:Y:S01]  /*4280*/  FSEL R99, R33, -INF , P5 ;  /* 0xff80000021637808 */ /* 0x000fe20002800000 */
[----:B------:R-:W1:Y:S01]  /*4290*/  SHFL.BFLY PT, R3, R101, 0x2, 0x1f ;  /* 0x0c401f0065037f89 */ /* 0x000e6200000e0000 */
[----:B------:R-:W-:Y:S02]  /*42a0*/  FMNMX.FTZ R2, R93, R2, !PT ;  /* 0x000000025d027209 */ /* 0x000fe40007810000 */
[----:B------:R-:W-:-:S02]  /*42b0*/  ISETP.GT.AND P5, PT, R0, 0x49, PT ;  /* 0x000000490000780c */ /* 0x000fc40003fa4270 */
[----:B------:R-:W-:Y:S02]  /*42c0*/  FSEL R97, R32, -INF , P0 ;  /* 0xff80000020617808 */ /* 0x000fe40000000000 */
[----:B------:R-:W-:Y:S01]  /*42d0*/  FMNMX.FTZ R2, R99, R2, !PT ;  /* 0x0000000263027209 */ /* 0x000fe20007810000 */
[----:B------:R-:W-:Y:S01]  /*42e0*/  LDSM.16.MT88.4 R32, [R227] ;  /* 0x00000000e320783b */ /* 0x000fe20000004200 */
[C---:B------:R-:W-:Y:S02]  /*42f0*/  ISETP.GT.AND P0, PT, R0.reuse, 0x50, PT ;  /* 0x000000500000780c */ /* 0x040fe40003f04270 */
[----:B------:R-:W-:Y:S02]  /*4300*/  FSEL R98, R29, -INF , P5 ;  /* 0xff8000001d627808 */ /* 0x000fe40002800000 */
[----:B------:R-:W-:Y:S02]  /*4310*/  FMNMX.FTZ R2, R97, R2, !PT ;  /* 0x0000000261027209 */ /* 0x000fe40007810000 */
[----:B------:R-:W-:-:S02]  /*4320*/  ISETP.GT.AND P5, PT, R0, 0x51, PT ;  /* 0x000000510000780c */ /* 0x000fc40003fa4270 */
[----:B------:R-:W-:Y:S02]  /*4330*/  FSEL R92, R28, -INF , P0 ;  /* 0xff8000001c5c7808 */ /* 0x000fe40000000000 */
[----:B------:R-:W-:Y:S02]  /*4340*/  FMNMX.FTZ R2, R98, R2, !PT ;  /* 0x0000000262027209 */ /* 0x000fe40007810000 */
[----:B------:R-:W-:Y:S02]  /*4350*/  ISETP.GT.AND P0, PT, R0, 0x58, PT ;  /* 0x000000580000780c */ /* 0x000fe40003f04270 */
[----:B------:R-:W-:Y:S02]  /*4360*/  FSEL R113, R27, -INF , P5 ;  /* 0xff8000001b717808 */ /* 0x000fe40002800000 */
[----:B------:R-:W-:Y:S02]  /*4370*/  FMNMX.FTZ R2, R92, R2, !PT ;  /* 0x000000025c027209 */ /* 0x000fe40007810000 */
[----:B------:R-:W-:-:S02]  /*4380*/  ISETP.GT.AND P5, PT, R0, 0x59, PT ;  /* 0x000000590000780c */ /* 0x000fc40003fa4270 */
[----:B------:R-:W-:Y:S02]  /*4390*/  FSEL R94, R26, -INF , P0 ;  /* 0xff8000001a5e7808 */ /* 0x000fe40000000000 */
[----:B------:R-:W-:Y:S02]  /*43a0*/  FMNMX.FTZ R0, R113, R2, !PT ;  /* 0x0000000271007209 */ /* 0x000fe40007810000 */
[----:B------:R-:W-:Y:S02]  /*43b0*/  FSEL R95, R23, -INF , P5 ;  /* 0xff800000175f7808 */ /* 0x000fe40002800000 */
        /* <DEDUP_REMOVED lines=11> */
[----:B------:R-:W-:-:S04]  /*4470*/  FFMA.FTZ R2, R4, c[0x0][0x2d0], -R0 ;  /* 0x0000b40004027a23 */ /* 0x000fc80000010800 */
[----:B------:R2:W-:Y:S01]  /*4480*/  MUFU.EX2 R71, R2 ;  /* 0x0000000200477308 */ /* 0x0005e20000000800 */
[----:B-1----:R-:W-:Y:S01]  /*4490*/  FMNMX.FTZ R100, R100, R3, !PT ;  /* 0x0000000364647209 */ /* 0x002fe20007810000 */
[--C-:B------:R-:W-:Y:S02]  /*44a0*/  FFMA.FTZ R3, R13, c[0x0][0x2d0], -R0.reuse ;  /* 0x0000b4000d037a23 */ /* 0x100fe40000010800 */
[----:B--2---:R-:W-:Y:S01]  /*44b0*/  FFMA.FTZ R2, R5, c[0x0][0x2d0], -R0 ;  /* 0x0000b40005027a23 */ /* 0x004fe20000010800 */
[----:B------:R-:W-:-:S03]  /*44c0*/  FSETP.NEU.FTZ.AND P0, PT, R100, -INF , PT ;  /* 0xff8000006400780b */ /* 0x000fc60003f1d000 */
[----:B------:R1:W-:Y:S08]  /*44d0*/  MUFU.EX2 R79, R3 ;  /* 0x00000003004f7308 */ /* 0x0003f00000000800 */
[----:B------:R2:W3:Y:S01]  /*44e0*/  MUFU.EX2 R70, R2 ;  /* 0x0000000200467308 */ /* 0x0004e20000000800 */
[----:B-1----:R-:W-:-:S07]  /*44f0*/  FFMA.FTZ R3, R14, c[0x0][0x2d0], -R0 ;  /* 0x0000b4000e037a23 */ /* 0x002fce0000010800 */
[----:B------:R-:W-:Y:S01]  /*4500*/  MUFU.EX2 R81, R3 ;  /* 0x0000000300517308 */ /* 0x000fe20000000800 */
[----:B--2---:R-:W-:-:S07]  /*4510*/  FFMA.FTZ R2, R6, c[0x0][0x2d0], -R0 ;  /* 0x0000b40006027a23 */ /* 0x004fce0000010800 */
[----:B------:R1:W-:Y:S02]  /*4520*/  MUFU.EX2 R77, R2 ;  /* 0x00000002004d7308 */ /* 0x0003e40000000800 */
[----:B-1----:R-:W-:Y:S01]  /*4530*/  FFMA.FTZ R2, R8, c[0x0][0x2d0], -R0 ;  /* 0x0000b40008027a23 */ /* 0x002fe20000010800 */
[----:B---3--:R-:W-:-:S05]  /*4540*/  F2FP.PACK_AB R8, R70, R71 ;  /* 0x000000474608723e */ /* 0x008fca00000000ff */
[----:B------:R1:W2:Y:S02]  /*4550*/  MUFU.EX2 R78, R2 ;  /* 0x00000002004e7308 */ /* 0x0002a40000000800 */
[----:B-1----:R-:W-:Y:S02]  /*4560*/  FFMA.FTZ R2, R12, c[0x0][0x2d0], -R0 ;  /* 0x0000b4000c027a23 */ /* 0x002fe40000010800 */
[----:B------:R-:W1:Y:S04]  /*4570*/  LDSM.16.MT88.4 R12, [R224] ;  /* 0x00000000e00c783b */ /* 0x000e680000004200 */
[----:B------:R3:W-:Y:S02]  /*4580*/  MUFU.EX2 R80, R2 ;  /* 0x0000000200507308 */ /* 0x0007e40000000800 */
[----:B---3--:R-:W-:-:S05]  /*4590*/  FMUL.FTZ R2, R100, c[0x0][0x2d0] ;  /* 0x0000b40064027a20 */ /* 0x008fca0000410000 */
[----:B------:R-:W-:-:S05]  /*45a0*/  FSEL R2, R2, RZ, P0 ;  /* 0x000000ff02027208 */ /* 0x000fca0000000000 */
[--C-:B------:R-:W-:Y:S02]  /*45b0*/  FFMA.FTZ R3, R7, c[0x0][0x2d0], -R2.reuse ;  /* 0x0000b40007037a23 */ /* 0x100fe40000010802 */
[----:B------:R-:W3:Y:S02]  /*45c0*/  LDSM.16.MT88.4 R4, [R228] ;  /* 0x00000000e404783b */ /* 0x000ee40000004200 */
[----:B------:R4:W-:Y:S02]  /*45d0*/  MUFU.EX2 R57, R3 ;  /* 0x0000000300397308 */ /* 0x0009e40000000800 */
[----:B----4-:R-:W-:-:S06]  /*45e0*/  FFMA.FTZ R3, R11, c[0x0][0x2d0], -R2 ;  /* 0x0000b4000b037a23 */ /* 0x010fcc0000010802 */
[----:B------:R4:W5:Y:S02]  /*45f0*/  MUFU.EX2 R56, R3 ;  /* 0x0000000300387308 */ /* 0x0009640000000800 */
[----:B----4-:R-:W-:Y:S01]  /*4600*/  FFMA.FTZ R3, R10, c[0x0][0x2d0], -R2 ;  /* 0x0000b4000a037a23 */ /* 0x010fe20000010802 */
[----:B--2---:R-:W-:-:S05]  /*4610*/  F2FP.PACK_AB R10, R78, R77 ;  /* 0x0000004d4e0a723e */ /* 0x004fca00000000ff */
[----:B------:R2:W-:Y:S02]  /*4620*/  MUFU.EX2 R58, R3 ;  /* 0x00000003003a7308 */ /* 0x0005e40000000800 */
[----:B--2---:R-:W-:Y:S01]  /*4630*/  FFMA.FTZ R3, R9, c[0x0][0x2d0], -R2 ;  /* 0x0000b40009037a23 */ /* 0x004fe20000010802 */
[----:B-----5:R-:W-:-:S05]  /*4640*/  F2FP.PACK_AB R9, R56, R57 ;  /* 0x000000393809723e */ /* 0x020fca00000000ff */
[----:B------:R2:W4:Y:S02]  /*4650*/  MUFU.EX2 R59, R3 ;  /* 0x00000003003b7308 */ /* 0x0005240000000800 */
[----:B--2---:R-:W-:Y:S01]  /*4660*/  FFMA.FTZ R3, R20, c[0x0][0x2d0], -R0 ;  /* 0x0000b40014037a23 */ /* 0x004fe20000010800 */
[----:B----4-:R-:W-:-:S05]  /*4670*/  F2FP.PACK_AB R11, R59, R58 ;  /* 0x0000003a3b0b723e */ /* 0x010fca00000000ff */
[----:B------:R2:W4:Y:S02]  /*4680*/  MUFU.EX2 R153, R3 ;  /* 0x0000000300997308 */ /* 0x0005240000000800 */
[C---:B-1----:R-:W-:Y:S08]  /*4690*/  HMMA.16816.F32 R36, R8.reuse, R14, RZ ;  /* 0x0000000e0824723c */ /* 0x042ff000000018ff */
[----:B------:R-:W-:Y:S01]  /*46a0*/  HMMA.16816.F32 R48, R8, R12, RZ ;  /* 0x0000000c0830723c */ /* 0x000fe200000018ff */
[----:B--2---:R-:W-:-:S04]  /*46b0*/  FFMA.FTZ R3, R16, c[0x0][0x2d0], -R2 ;  /* 0x0000b40010037a23 */ /* 0x004fc80000010802 */
[----:B------:R1:W-:Y:S03]  /*46c0*/  MUFU.EX2 R69, R3 ;  /* 0x0000000300457308 */ /* 0x0003e60000000800 */
[C---:B---3--:R-:W-:Y:S07]  /*46d0*/  HMMA.16816.F32 R28, R8.reuse, R4, RZ ;  /* 0x00000004081c723c */ /* 0x048fee00000018ff */
[----:B------:R-:W-:Y:S01]  /*46e0*/  F2FP.PACK_AB R4, R79, R80 ;  /* 0x000000504f04723e */ /* 0x000fe200000000ff */
[----:B------:R-:W-:Y:S01]  /*46f0*/  HMMA.16816.F32 R24, R8, R6, RZ ;  /* 0x000000060818723c */ /* 0x000fe200000018ff */
[----:B-1----:R-:W-:-:S07]  /*4700*/  FFMA.FTZ R3, R19, c[0x0][0x2d0], -R2 ;  /* 0x0000b40013037a23 */ /* 0x002fce0000010802 */
[C---:B------:R-:W-:Y:S01]  /*4710*/  HMMA.16816.F32 R20, R8.reuse, R32, RZ ;  /* 0x000000200814723c */ /* 0x040fe200000018ff */
[----:B----4-:R-:W-:Y:S01]  /*4720*/  F2FP.PACK_AB R6, R153, R81 ;  /* 0x000000519906723e */ /* 0x010fe200000000ff */
[----:B------:R1:W2:Y:S06]  /*4730*/  MUFU.EX2 R68, R3 ;  /* 0x0000000300447308 */ /* 0x0002ac0000000800 */
[----:B------:R-:W-:Y:S01]  /*4740*/  HMMA.16816.F32 R12, R8, R60, RZ ;  /* 0x0000003c080c723c */ /* 0x000fe200000018ff */
[----:B-1----:R-:W-:Y:S01]  /*4750*/  FFMA.FTZ R3, R18, c[0x0][0x2d0], -R2 ;  /* 0x0000b40012037a23 */ /* 0x002fe20000010802 */
[----:B--2---:R-:W-:-:S03]  /*4760*/  F2FP.PACK_AB R5, R68, R69 ;  /* 0x000000454405723e */ /* 0x004fc600000000ff */
[----:B------:R1:W-:Y:S02]  /*4770*/  MUFU.EX2 R76, R3 ;  /* 0x00000003004c7308 */ /* 0x0003e40000000800 */
[----:B-1----:R-:W-:Y:S02]  /*4780*/  FFMA.FTZ R3, R17, c[0x0][0x2d0], -R2 ;  /* 0x0000b40011037a23 */ /* 0x002fe40000010802 */
[----:B------:R-:W-:Y:S01]  /*4790*/  HMMA.16816.F32 R16, R8, R34, RZ ;  /* 0x000000220810723c */ /* 0x000fe200000018ff */
[----:B------:R-:W1:Y:S03]  /*47a0*/  LDSM.16.MT88.4 R32, [R224+0x3800] ;  /* 0x00380000e020783b */ /* 0x000e660000004200 */
[----:B------:R-:W2:Y:S02]  /*47b0*/  MUFU.EX2 R152, R3 ;  /* 0x0000000300987308 */ /* 0x000ea40000000800 */
[----:B--2---:R-:W-:Y:S01]  /*47c0*/  F2FP.PACK_AB R7, R152, R76 ;  /* 0x0000004c9807723e */ /* 0x004fe200000000ff */
[----:B------:R-:W-:-:S06]  /*47d0*/  FADD.FTZ R3, R71, R70 ;  /* 0x0000004647037221 */ /* 0x000fcc0000010000 */
[C---:B------:R-:W-:Y:S01]  /*47e0*/  HMMA.16816.F32 R144, R4.reuse, R66, R36 ;  /* 0x000000420490723c */ /* 0x040fe20000001824 */
[----:B------:R-:W2:Y:S07]  /*47f0*/  LDSM.16.MT88.4 R36, [R227+0x3000] ;  /* 0x00300000e324783b */ /* 0x000eae0000004200 */
[C---:B------:R-:W-:Y:S01]  /*4800*/  HMMA.16816.F32 R216, R4.reuse, R64, R48 ;  /* 0x0000004004d8723c */ /* 0x040fe20000001830 */
[----:B------:R-:W3:Y:S07]  /*4810*/  LDSM.16.MT88.4 R48, [R228+0x3800] ;  /* 0x00380000e430783b */ /* 0x000eee0000004200 */
[C---:B------:R-:W-:Y:S01]  /*4820*/  HMMA.16816.F32 R212, R4.reuse, R44, R28 ;  /* 0x0000002c04d4723c */ /* 0x040fe2000000181c */
[----:B------:R-:W-:Y:S07]  /*4830*/  LDSM.16.MT88.4 R28, [R227+0x3800] ;  /* 0x00380000e31c783b */ /* 0x000fee0000004200 */
[C---:B------:R-:W-:Y:S08]  /*4840*/  HMMA.16816.F32 R64, R4.reuse, R46, R24 ;  /* 0x0000002e0440723c */ /* 0x040ff00000001818 */
[C---:B------:R-:W-:Y:S08]  /*4850*/  HMMA.16816.F32 R208, R4.reuse, R40, R20 ;  /* 0x0000002804d0723c */ /* 0x040ff00000001814 */
[----:B------:R-:W-:Y:S01]  /*4860*/  HMMA.16816.F32 R44, R4, R42, R16 ;  /* 0x0000002a042c723c */ /* 0x000fe20000001810 */
[----:B------:R-:W4:Y:S07]  /*4870*/  LDSM.16.MT88.4 R40, [R230+0x3000] ;  /* 0x00300000e628783b */ /* 0x000f2e0000004200 */
[C---:B------:R-:W-:Y:S08]  /*4880*/  HMMA.16816.F32 R20, R8.reuse, R52, RZ ;  /* 0x000000340814723c */ /* 0x040ff000000018ff */
[----:B------:R-:W-:Y:S08]  /*4890*/  HMMA.16816.F32 R16, R8, R54, RZ ;  /* 0x000000360810723c */ /* 0x000ff000000018ff */
[----:B------:R-:W-:Y:S07]  /*48a0*/  HMMA.16816.F32 R164, R4, R72, R12 ;  /* 0x0000004804a4723c */ /* 0x000fee000000180c */
[----:B------:R-:W-:Y:S01]  /*48b0*/  IMAD.MOV.U32 R73, RZ, RZ, R93 ;  /* 0x000000ffff497224 */ /* 0x000fe200078e005d */
[----:B------:R-:W-:Y:S01]  /*48c0*/  HMMA.16816.F32 R12, R8, R84, RZ ;  /* 0x00000054080c723c */ /* 0x000fe200000018ff */
[----:B------:R-:W-:-:S07]  /*48d0*/  IMAD.MOV.U32 R72, RZ, RZ, R92 ;  /* 0x000000ffff487224 */ /* 0x000fce00078e005c */
[C---:B-1----:R-:W-:Y:S08]  /*48e0*/  HMMA.16816.F32 R140, R4.reuse, R32, R20 ;  /* 0x00000020048c723c */ /* 0x042ff00000001814 */
[----:B------:R-:W-:Y:S01]  /*48f0*/  HMMA.16816.F32 R132, R4, R34, R16 ;  /* 0x000000220484723c */ /* 0x000fe20000001810 */
[----:B------:R-:W1:Y:S07]  /*4900*/  LDSM.16.MT88.4 R32, [R230+0x3800] ;  /* 0x00380000e620783b */ /* 0x000e6e0000004200 */
[C---:B--2---:R-:W-:Y:S08]  /*4910*/  HMMA.16816.F32 R20, R8.reuse, R36, RZ ;  /* 0x000000240814723c */ /* 0x044ff000000018ff */
[----:B------:R-:W-:Y:S01]  /*4920*/  HMMA.16816.F32 R16, R8, R38, RZ ;  /* 0x000000260810723c */ /* 0x000fe200000018ff */
[----:B------:R-:W2:Y:S07]  /*4930*/  LDSM.16.MT88.4 R36, [R224+0x6000] ;  /* 0x00600000e024783b */ /* 0x000eae0000004200 */
[----:B---3--:R-:W-:Y:S08]  /*4940*/  HMMA.16816.F32 R136, R4, R48, R12 ;  /* 0x000000300488723c */ /* 0x008ff0000000180c */
[C---:B----4-:R-:W-:Y:S07]  /*4950*/  HMMA.16816.F32 R12, R8.reuse, R40, RZ ;  /* 0x00000028080c723c */ /* 0x050fee00000018ff */
[----:B------:R-:W-:Y:S01]  /*4960*/  IMAD.MOV.U32 R41, RZ, RZ, R115 ;  /* 0x000000ffff297224 */ /* 0x000fe200078e0073 */
[----:B------:R-:W-:Y:S01]  /*4970*/  HMMA.16816.F32 R24, R8, R62, RZ ;  /* 0x0000003e0818723c */ /* 0x000fe200000018ff */
[----:B------:R-:W-:-:S07]  /*4980*/  IMAD.MOV.U32 R40, RZ, RZ, R114 ;  /* 0x000000ffff287224 */ /* 0x000fce00078e0072 */
[C---:B------:R-:W-:Y:S01]  /*4990*/  HMMA.16816.F32 R128, R4.reuse, R28, R20 ;  /* 0x0000001c0480723c */ /* 0x040fe20000001814 */
[----:B------:R-:W3:Y:S07]  /*49a0*/  LDSM.16.MT88.4 R20, [R224+0x6800] ;  /* 0x00680000e014783b */ /* 0x000eee0000004200 */
[C---:B-1----:R-:W-:Y:S07]  /*49b0*/  HMMA.16816.F32 R148, R4.reuse, R32, R12 ;  /* 0x000000200494723c */ /* 0x042fee000000180c */
[----:B------:R-:W-:Y:S01]  /*49c0*/  IMAD.MOV.U32 R33, RZ, RZ, R113 ;  /* 0x000000ffff217224 */ /* 0x000fe200078e0071 */
[----:B------:R-:W-:Y:S01]  /*49d0*/  HMMA.16816.F32 R60, R4, R74, R24 ;  /* 0x0000004a043c723c */ /* 0x000fe20000001818 */
[----:B------:R-:W-:-:S07]  /*49e0*/  IMAD.MOV.U32 R32, RZ, RZ, R112 ;  /* 0x000000ffff207224 */ /* 0x000fce00078e0070 */
[C---:B--2---:R-:W-:Y:S07]  /*49f0*/  HMMA.16816.F32 R12, R8.reuse, R36, RZ ;  /* 0x00000024080c723c */ /* 0x044fee00000018ff */
[----:B------:R-:W-:Y:S01]  /*4a00*/  IMAD.MOV.U32 R37, RZ, RZ, R105 ;  /* 0x000000ffff257224 */ /* 0x000fe200078e0069 */
[----:B------:R-:W-:Y:S01]  /*4a10*/  HMMA.16816.F32 R24, R8, R86, RZ ;  /* 0x000000560818723c */ /* 0x000fe200000018ff */
[----:B------:R-:W-:-:S07]  /*4a20*/  IMAD.MOV.U32 R36, RZ, RZ, R104 ;  /* 0x000000ffff247224 */ /* 0x000fce00078e0068 */
[C---:B------:R-:W-:Y:S08]  /*4a30*/  HMMA.16816.F32 R120, R4.reuse, R30, R16 ;  /* 0x0000001e0478723c */ /* 0x040ff00000001810 */
[C---:B---3--:R-:W-:Y:S08]  /*4a40*/  HMMA.16816.F32 R116, R4.reuse, R20, R12 ;  /* 0x000000140474723c */ /* 0x048ff0000000180c */
[----:B------:R-:W-:Y:S01]  /*4a50*/  HMMA.16816.F32 R124, R4, R50, R24 ;  /* 0x00000032047c723c */ /* 0x000fe20000001818 */
[----:B------:R-:W1:Y:S07]  /*4a60*/  LDSM.16.MT88.4 R24, [R228+0x6000] ;  /* 0x00600000e418783b */ /* 0x000e6e0000004200 */
[C---:B------:R-:W-:Y:S07]  /*4a70*/  HMMA.16816.F32 R12, R8.reuse, R38, RZ ;  /* 0x00000026080c723c */ /* 0x040fee00000018ff */
[----:B------:R-:W-:Y:S01]  /*4a80*/  IMAD.MOV.U32 R39, RZ, RZ, R109 ;  /* 0x000000ffff277224 */ /* 0x000fe200078e006d */
[----:B------:R-:W-:Y:S01]  /*4a90*/  HMMA.16816.F32 R16, R8, R42, RZ ;  /* 0x0000002a0810723c */ /* 0x000fe200000018ff */
[----:B------:R-:W-:-:S06]  /*4aa0*/  IMAD.MOV.U32 R38, RZ, RZ, R98 ;  /* 0x000000ffff267224 */ /* 0x000fcc00078e0062 */
[----:B------:R-:W-:Y:S02]  /*4ab0*/  IMAD.MOV.U32 R43, RZ, RZ, R107 ;  /* 0x000000ffff2b7224 */ /* 0x000fe400078e006b */
[----:B------:R-:W-:-:S07]  /*4ac0*/  IMAD.MOV.U32 R42, RZ, RZ, R106 ;  /* 0x000000ffff2a7224 */ /* 0x000fce00078e006a */
[C---:B------:R-:W-:Y:S01]  /*4ad0*/  HMMA.16816.F32 R112, R4.reuse, R22, R12 ;  /* 0x000000160470723c */ /* 0x040fe2000000180c */
[----:B------:R-:W2:Y:S06]  /*4ae0*/  LDSM.16.MT88.4 R20, [R228+0x6800] ;  /* 0x00680000e414783b */ /* 0x000eac0000004200 */
[----:B------:R-:W-:Y:S01]  /*4af0*/  FADD.FTZ R12, R77, R3 ;  /* 0x000000034d0c7221 */ /* 0x000fe20000010000 */
[----:B------:R-:W-:Y:S07]  /*4b00*/  HMMA.16816.F32 R104, R4, R34, R16 ;  /* 0x000000220468723c */ /* 0x000fee0000001810 */
[----:B------:R-:W-:-:S02]  /*4b10*/  FADD.FTZ R16, R57, R56 ;  /* 0x0000003839107221 */ /* 0x000fc40000010000 */
[----:B------:R-:W-:Y:S02]  /*4b20*/  IMAD.MOV.U32 R35, RZ, RZ, R111 ;  /* 0x000000ffff237224 */ /* 0x000fe400078e006f */
[----:B------:R-:W-:Y:S02]  /*4b30*/  FADD.FTZ R3, R58, R16 ;  /* 0x000000103a037221 */ /* 0x000fe40000010000 */
[----:B------:R-:W-:Y:S02]  /*4b40*/  FADD.FTZ R16, R78, R12 ;  /* 0x0000000c4e107221 */ /* 0x000fe40000010000 */
[----:B-1----:R-:W-:Y:S01]  /*4b50*/  HMMA.16816.F32 R12, R8, R24, RZ ;  /* 0x00000018080c723c */ /* 0x002fe200000018ff */
[----:B------:R-:W-:Y:S02]  /*4b60*/  IMAD.MOV.U32 R34, RZ, RZ, R110 ;  /* 0x000000ffff227224 */ /* 0x000fe400078e006e */
[----:B------:R-:W-:Y:S02]  /*4b70*/  IMAD.MOV.U32 R56, RZ, RZ, R108 ;  /* 0x000000ffff387224 */ /* 0x000fe400078e006c */
[----:B------:R-:W-:-:S02]  /*4b80*/  IMAD.MOV.U32 R57, RZ, RZ, R99 ;  /* 0x000000ffff397224 */ /* 0x000fc400078e0063 */
[----:B------:R-:W-:Y:S02]  /*4b90*/  IMAD.MOV.U32 R58, RZ, RZ, R97 ;  /* 0x000000ffff3a7224 */ /* 0x000fe400078e0061 */
[----:B------:R-:W-:Y:S02]  /*4ba0*/  FADD.FTZ R3, R59, R3 ;  /* 0x000000033b037221 */ /* 0x000fe40000010000 */
[----:B------:R-:W-:Y:S02]  /*4bb0*/  IMAD.MOV.U32 R59, RZ, RZ, R95 ;  /* 0x000000ffff3b7224 */ /* 0x000fe400078e005f */
[----:B------:R-:W-:-:S04]  /*4bc0*/  FADD.FTZ R3, R69, R3 ;  /* 0x0000000345037221 */ /* 0x000fc80000010000 */
[----:B------:R-:W-:-:S07]  /*4bd0*/  FADD.FTZ R3, R68, R3 ;  /* 0x0000000344037221 */ /* 0x000fce0000010000 */
[----:B--2---:R-:W-:Y:S07]  /*4be0*/  HMMA.16816.F32 R108, R4, R20, R12 ;  /* 0x00000014046c723c */ /* 0x004fee000000180c */
[----:B------:R-:W-:Y:S02]  /*4bf0*/  FADD.FTZ R12, R80, R16 ;  /* 0x00000010500c7221 */ /* 0x000fe40000010000 */
[----:B------:R-:W-:Y:S02]  /*4c00*/  IMAD.MOV.U32 R80, RZ, RZ, R94 ;  /* 0x000000ffff507224 */ /* 0x000fe400078e005e */
[----:B------:R-:W-:-:S02]  /*4c10*/  FADD.FTZ R16, R79, R12 ;  /* 0x0000000c4f107221 */ /* 0x000fc40000010000 */
[----:B------:R-:W-:Y:S01]  /*4c20*/  HMMA.16816.F32 R12, R8, R26, RZ ;  /* 0x0000001a080c723c */ /* 0x000fe200000018ff */
[----:B------:R-:W1:Y:S01]  /*4c30*/  LDSM.16.MT88.4 R24, [R227+0x6000] ;  /* 0x00600000e318783b */ /* 0x000e620000004200 */
[----:B------:R-:W-:Y:S02]  /*4c40*/  FADD.FTZ R21, R76, R3 ;  /* 0x000000034c157221 */ /* 0x000fe40000010000 */
[----:B------:R-:W-:Y:S11]  /*4c50*/  FFMA.FTZ R3, R90, c[0x0][0x2d0], -R0 ;  /* 0x0000b4005a037a23 */ /* 0x000ff60000010800 */
[----:B------:R-:W-:Y:S09]  /*4c60*/  @!UPT UIADD3 URZ, URZ, URZ, URZ ;  /* 0x0000003f3f3ff290 */ /* 0x000ff2000fffe03f */
[----:B------:R-:W-:Y:S07]  /*4c70*/  HMMA.16816.F32 R96, R4, R22, R12 ;  /* 0x000000160460723c */ /* 0x000fee000000180c */
[----:B------:R-:W-:Y:S02]  /*4c80*/  FADD.FTZ R22, R81, R16 ;  /* 0x0000001051167221 */ /* 0x000fe40000010000 */
[----:B------:R-:W2:Y:S01]  /*4c90*/  LDSM.16.MT88.4 R16, [R227+0x6800] ;  /* 0x00680000e310783b */ /* 0x000ea20000004200 */
[----:B------:R-:W-:Y:S01]  /*4ca0*/  IMAD.MOV.U32 R23, RZ, RZ, R58 ;  /* 0x000000ffff177224 */ /* 0x000fe200078e003a */
[----:B-1----:R-:W-:Y:S11]  /*4cb0*/  HMMA.16816.F32 R12, R8, R24, RZ ;  /* 0x00000018080c723c */ /* 0x002ff600000018ff */
[----:B------:R-:W-:Y:S11]  /*4cc0*/  @!UPT UIADD3 URZ, URZ, URZ, URZ ;  /* 0x0000003f3f3ff290 */ /* 0x000ff6000fffe03f */
[----:B------:R-:W-:Y:S02]  /*4cd0*/  @!UPT UIADD3 URZ, URZ, URZ, URZ ;  /* 0x0000003f3f3ff290 */ /* 0x000fe4000fffe03f */
[----:B--2---:R-:W-:Y:S08]  /*4ce0*/  HMMA.16816.F32 R92, R4, R16, R12 ;  /* 0x00000010045c723c */ /* 0x004ff0000000180c */
[----:B------:R-:W-:Y:S11]  /*4cf0*/  HMMA.16816.F32 R12, R8, R26, RZ ;  /* 0x0000001a080c723c */ /* 0x000ff600000018ff */
[----:B------:R-:W-:Y:S11]  /*4d00*/  @!UPT UIADD3 URZ, URZ, URZ, URZ ;  /* 0x0000003f3f3ff290 */ /* 0x000ff6000fffe03f */
[----:B------:R-:W-:Y:S02]  /*4d10*/  @!UPT UIADD3 URZ, URZ, URZ, URZ ;  /* 0x0000003f3f3ff290 */ /* 0x000fe4000fffe03f */
[----:B------:R-:W-:Y:S01]  /*4d20*/  HMMA.16816.F32 R84, R4, R18, R12 ;  /* 0x000000120454723c */ /* 0x000fe2000000180c */
[----:B------:R-:W1:Y:S07]  /*4d30*/  LDSM.16.MT88.4 R12, [R230+0x6000] ;  /* 0x00600000e60c783b */ /* 0x000e6e0000004200 */
[C---:B-1----:R-:W-:Y:S08]  /*4d40*/  HMMA.16816.F32 R16, R8.reuse, R12, RZ ;  /* 0x0000000c0810723c */ /* 0x042ff000000018ff */
[----:B------:R-:W-:Y:S01]  /*4d50*/  HMMA.16816.F32 R8, R8, R14, RZ ;  /* 0x0000000e0808723c */ /* 0x000fe200000018ff */
[----:B------:R-:W1:Y:S11]  /*4d60*/  LDSM.16.MT88.4 R12, [R230+0x6800] ;  /* 0x00680000e60c783b */ /* 0x000e760000004200 */
[----:B------:R-:W-:Y:S04]  /*4d70*/  @!UPT UIADD3 URZ, URZ, URZ, URZ ;  /* 0x0000003f3f3ff290 */ /* 0x000fe8000fffe03f */
[C---:B-1----:R-:W-:Y:S01]  /*4d80*/  HMMA.16816.F32 R28, R4.reuse, R12, R16 ;  /* 0x0000000c041c723c */ /* 0x042fe20000001810 */
[----:B------:R1:W-:Y:S07]  /*4d90*/  MUFU.EX2 R13, R3 ;  /* 0x00000003000d7308 */ /* 0x0003ee0000000800 */
[----:B------:R-:W-:Y:S01]  /*4da0*/  HMMA.16816.F32 R24, R4, R14, R8 ;  /* 0x0000000e0418723c */ /* 0x000fe20000001808 */
[----:B------:R-:W2:Y:S01]  /*4db0*/  LDSM.16.MT88.4 R8, [R224+0x1000] ;  /* 0x00100000e008783b */ /* 0x000ea20000004200 */
[----:B-1----:R-:W-:-:S04]  /*4dc0*/  FFMA.FTZ R3, R91, c[0x0][0x2d0], -R0 ;  /* 0x0000b4005b037a23 */ /* 0x002fc80000010800 */
[----:B------:R1:W3:Y:S02]  /*4dd0*/  MUFU.EX2 R17, R3 ;  /* 0x0000000300117308 */ /* 0x0002e40000000800 */
[----:B-1----:R-:W-:Y:S01]  /*4de0*/  FFMA.FTZ R3, R102, c[0x0][0x2d0], -R0 ;  /* 0x0000b40066037a23 */ /* 0x002fe20000010800 */
[----:B---3--:R-:W-:Y:S01]  /*4df0*/  F2FP.PACK_AB R4, R17, R13 ;  /* 0x0000000d1104723e */ /* 0x008fe200000000ff */
[----:B------:R-:W-:-:S04]  /*4e00*/  IMAD.MOV.U32 R102, RZ, RZ, R39 ;  /* 0x000000ffff667224 */ /* 0x000fc800078e0027 */
[----:B------:R1:W-:Y:S02]  /*4e10*/  MUFU.EX2 R16, R3 ;  /* 0x0000000300107308 */ /* 0x0003e40000000800 */
[----:B-1----:R-:W-:Y:S02]  /*4e20*/  FFMA.FTZ R3, R103, c[0x0][0x2d0], -R0 ;  /* 0x0000b40067037a23 */ /* 0x002fe40000010800 */
[----:B------:R-:W-:-:S04]  /*4e30*/  IMAD.MOV.U32 R103, RZ, RZ, R38 ;  /* 0x000000ffff677224 */ /* 0x000fc800078e0026 */
[----:B------:R1:W3:Y:S02]  /*4e40*/  MUFU.EX2 R20, R3 ;  /* 0x0000000300147308 */ /* 0x0002e40000000800 */
[----:B-1----:R-:W-:Y:S01]  /*4e50*/  FFMA.FTZ R3, R89, c[0x0][0x2d0], -R2 ;  /* 0x0000b40059037a23 */ /* 0x002fe20000010802 */
[----:B---3--:R-:W-:-:S05]  /*4e60*/  F2FP.PACK_AB R6, R20, R16 ;  /* 0x000000101406723e */ /* 0x008fca00000000ff */
[----:B------:R1:W-:Y:S02]  /*4e70*/  MUFU.EX2 R12, R3 ;  /* 0x00000003000c7308 */ /* 0x0003e40000000800 */
        /* <DEDUP_REMOVED lines=8> */
[----:B------:R-:W-:-:S05]  /*4f00*/  FFMA.FTZ R3, R222, c[0x0][0x2d0], -R0 ;  /* 0x0000b400de037a23 */ /* 0x000fca0000010800 */
[----:B------:R1:W-:Y:S01]  /*4f10*/  MUFU.EX2 R15, R3 ;  /* 0x00000003000f7308 */ /* 0x0003e20000000800 */
[C---:B--2---:R-:W-:Y:S07]  /*4f20*/  HMMA.16816.F32 R76, R4.reuse, R8, R216 ;  /* 0x00000008044c723c */ /* 0x044fee00000018d8 */
[----:B------:R-:W-:Y:S01]  /*4f30*/  IMAD.MOV.U32 R218, RZ, RZ, R72 ;  /* 0x000000ffffda7224 */ /* 0x000fe200078e0048 */
[----:B------:R-:W-:Y:S01]  /*4f40*/  HMMA.16816.F32 R52, R4, R10, R144 ;  /* 0x0000000a0434723c */ /* 0x000fe20000001890 */
[----:B------:R-:W2:Y:S01]  /*4f50*/  LDSM.16.MT88.4 R8, [R228+0x1000] ;  /* 0x00100000e408783b */ /* 0x000ea20000004200 */
[----:B------:R-:W-:-:S02]  /*4f60*/  IMAD.MOV.U32 R219, RZ, RZ, R73 ;  /* 0x000000ffffdb7224 */ /* 0x000fc400078e0049 */
[----:B------:R-:W-:Y:S02]  /*4f70*/  IMAD.MOV.U32 R217, RZ, RZ, R59 ;  /* 0x000000ffffd97224 */ /* 0x000fe400078e003b */
[----:B------:R-:W-:Y:S02]  /*4f80*/  IMAD.MOV.U32 R216, RZ, RZ, R57 ;  /* 0x000000ffffd87224 */ /* 0x000fe400078e0039 */
[----:B-1----:R-:W-:Y:S01]  /*4f90*/  FFMA.FTZ R3, R223, c[0x0][0x2d0], -R0 ;  /* 0x0000b400df037a23 */ /* 0x002fe20000010800 */
[C---:B--2---:R-:W-:Y:S07]  /*4fa0*/  HMMA.16816.F32 R72, R4.reuse, R8, R212 ;  /* 0x000000080448723c */ /* 0x044fee00000018d4 */
[----:B------:R-:W-:Y:S01]  /*4fb0*/  IMAD.MOV.U32 R214, RZ, RZ, R34 ;  /* 0x000000ffffd67224 */ /* 0x000fe200078e0022 */
[----:B------:R-:W-:Y:S01]  /*4fc0*/  HMMA.16816.F32 R48, R4, R10, R64 ;  /* 0x0000000a0430723c */ /* 0x000fe20000001840 */
[----:B------:R-:W1:Y:S01]  /*4fd0*/  LDSM.16.MT88.4 R8, [R227+0x1000] ;  /* 0x00100000e308783b */ /* 0x000e620000004200 */
[----:B------:R-:W-:-:S02]  /*4fe0*/  IMAD.MOV.U32 R213, RZ, RZ, R35 ;  /* 0x000000ffffd57224 */ /* 0x000fc400078e0023 */
[----:B------:R-:W-:Y:S02]  /*4ff0*/  IMAD.MOV.U32 R215, RZ, RZ, R56 ;  /* 0x000000ffffd77224 */ /* 0x000fe400078e0038 */
[----:B------:R-:W-:Y:S02]  /*5000*/  IMAD.MOV.U32 R212, RZ, RZ, R36 ;  /* 0x000000ffffd47224 */ /* 0x000fe400078e0024 */
[--C-:B------:R-:W-:Y:S02]  /*5010*/  FFMA.FTZ R222, R214, c[0x0][0x2d0], -R0.reuse ;  /* 0x0000b400d6de7a23 */ /* 0x100fe40000010800 */
[----:B------:R-:W-:Y:S01]  /*5020*/  FFMA.FTZ R223, R215, c[0x0][0x2d0], -R0 ;  /* 0x0000b400d7df7a23 */ /* 0x000fe20000010800 */
[C---:B-1----:R-:W-:Y:S07]  /*5030*/  HMMA.16816.F32 R68, R4.reuse, R8, R208 ;  /* 0x000000080444723c */ /* 0x042fee00000018d0 */
[----:B------:R-:W-:Y:S01]  /*5040*/  IMAD.MOV.U32 R208, RZ, RZ, R42 ;  /* 0x000000ffffd07224 */ /* 0x000fe200078e002a */
[----:B------:R-:W-:Y:S01]  /*5050*/  HMMA.16816.F32 R44, R4, R10, R44 ;  /* 0x0000000a042c723c */ /* 0x000fe2000000182c */
[----:B------:R-:W1:Y:S01]  /*5060*/  LDSM.16.MT88.4 R8, [R230+0x1000] ;  /* 0x00100000e608783b */ /* 0x000e620000004200 */
[----:B------:R-:W-:-:S02]  /*5070*/  IMAD.MOV.U32 R211, RZ, RZ, R33 ;  /* 0x000000ffffd37224 */ /* 0x000fc400078e0021 */
[----:B------:R-:W-:Y:S02]  /*5080*/  IMAD.MOV.U32 R209, RZ, RZ, R37 ;  /* 0x000000ffffd17224 */ /* 0x000fe400078e0025 */
[----:B------:R-:W-:Y:S02]  /*5090*/  IMAD.MOV.U32 R210, RZ, RZ, R80 ;  /* 0x000000ffffd27224 */ /* 0x000fe400078e0050 */
[----:B-1----:R-:W-:Y:S07]  /*50a0*/  HMMA.16816.F32 R64, R4, R8, R164 ;  /* 0x000000080440723c */ /* 0x002fee00000018a4 */
[----:B------:R-:W-:-:S02]  /*50b0*/  IMAD.MOV.U32 R167, RZ, RZ, R43 ;  /* 0x000000ffffa77224 */ /* 0x000fc400078e002b */
[----:B------:R-:W-:Y:S02]  /*50c0*/  IMAD.MOV.U32 R164, RZ, RZ, R40 ;  /* 0x000000ffffa47224 */ /* 0x000fe400078e0028 */
[----:B------:R-:W-:Y:S02]  /*50d0*/  IMAD.MOV.U32 R165, RZ, RZ, R41 ;  /* 0x000000ffffa57224 */ /* 0x000fe400078e0029 */
[----:B------:R-:W-:Y:S01]  /*50e0*/  HMMA.16816.F32 R40, R4, R10, R60 ;  /* 0x0000000a0428723c */ /* 0x000fe2000000183c */
[----:B------:R-:W1:Y:S01]  /*50f0*/  LDSM.16.MT88.4 R8, [R224+0x4000] ;  /* 0x00400000e008783b */ /* 0x000e620000004200 */
[----:B------:R-:W-:-:S06]  /*5100*/  IMAD.MOV.U32 R166, RZ, RZ, R32 ;  /* 0x000000ffffa67224 */ /* 0x000fcc00078e0020 */
[C---:B-1----:R-:W-:Y:S08]  /*5110*/  HMMA.16816.F32 R60, R4.reuse, R8, R140 ;  /* 0x00000008043c723c */ /* 0x042ff0000000188c */
[C---:B------:R-:W-:Y:S01]  /*5120*/  HMMA.16816.F32 R32, R4.reuse, R10, R132 ;  /* 0x0000000a0420723c */ /* 0x040fe20000001884 */
[----:B------:R-:W1:Y:S07]  /*5130*/  LDSM.16.MT88.4 R8, [R228+0x4000] ;  /* 0x00400000e408783b */ /* 0x000e6e0000004200 */
        /* <DEDUP_REMOVED lines=19> */
[----:B------:R-:W-:Y:S01]  /*5270*/  HMMA.16816.F32 R28, R4, R10, R24 ;  /* 0x0000000a041c723c */ /* 0x000fe20000001818 */
[----:B------:R1:W2:Y:S01]  /*5280*/  MUFU.EX2 R26, R3 ;  /* 0x00000003001a7308 */ /* 0x0002a20000000800 */
[----:B------:R-:W3:Y:S05]  /*5290*/  LDSM.16.MT88.4 R8, [R224+0x1800] ;  /* 0x00180000e008783b */ /* 0x000eea0000004200 */
[----:B------:R-:W-:-:S02]  /*52a0*/  FFMA.FTZ R4, R154, c[0x0][0x2d0], -R2 ;  /* 0x0000b4009a047a23 */ /* 0x000fc40000010802 */
[----:B------:R-:W-:Y:S02]  /*52b0*/  FADD.FTZ R5, R152, R21 ;  /* 0x0000001598057221 */ /* 0x000fe40000010000 */
[----:B------:R4:W-:Y:S01]  /*52c0*/  MUFU.EX2 R25, R4 ;  /* 0x0000000400197308 */ /* 0x0009e20000000800 */
[--C-:B------:R-:W-:Y:S02]  /*52d0*/  FFMA.FTZ R21, R209, c[0x0][0x2d0], -R0.reuse ;  /* 0x0000b400d1157a23 */ /* 0x100fe40000010800 */
[----:B------:R-:W-:Y:S02]  /*52e0*/  FADD.FTZ R5, R12, R5 ;  /* 0x000000050c057221 */ /* 0x000fe40000010000 */
[--C-:B------:R-:W-:Y:S02]  /*52f0*/  FFMA.FTZ R12, R166, c[0x0][0x2d0], -R0.reuse ;  /* 0x0000b400a60c7a23 */ /* 0x100fe40000010800 */
[----:B-1----:R-:W-:Y:S02]  /*5300*/  FFMA.FTZ R3, R164, c[0x0][0x2d0], -R0 ;  /* 0x0000b400a4037a23 */ /* 0x002fe40000010800 */
[----:B------:R-:W-:-:S02]  /*5310*/  IMAD.MOV.U32 R27, RZ, RZ, R217 ;  /* 0x000000ffff1b7224 */ /* 0x000fc400078e00d9 */
[----:B------:R1:W-:Y:S02]  /*5320*/  MUFU.EX2 R86, R3 ;  /* 0x0000000300567308 */ /* 0x0003e40000000800 */
[--C-:B------:R-:W-:Y:S02]  /*5330*/  FFMA.FTZ R27, R27, c[0x0][0x2d0], -R2.reuse ;  /* 0x0000b4001b1b7a23 */ /* 0x100fe40000010802 */
[----:B----4-:R-:W-:Y:S02]  /*5340*/  FFMA.FTZ R4, R220, c[0x0][0x2d0], -R2 ;  /* 0x0000b400dc047a23 */ /* 0x010fe40000010802 */
[--C-:B------:R-:W-:Y:S02]  /*5350*/  FFMA.FTZ R220, R212, c[0x0][0x2d0], -R0.reuse ;  /* 0x0000b400d4dc7a23 */ /* 0x100fe40000010800 */
[----:B------:R2:W-:Y:S01]  /*5360*/  MUFU.EX2 R84, R4 ;  /* 0x0000000400547308 */ /* 0x0005e20000000800 */
[----:B-1----:R-:W-:-:S07]  /*5370*/  FFMA.FTZ R3, R165, c[0x0][0x2d0], -R0 ;  /* 0x0000b400a5037a23 */ /* 0x002fce0000010800 */
[----:B------:R1:W4:Y:S01]  /*5380*/  MUFU.EX2 R87, R3 ;  /* 0x0000000300577308 */ /* 0x0003220000000800 */
[----:B--2---:R-:W-:Y:S01]  /*5390*/  F2FP.PACK_AB R4, R26, R15 ;  /* 0x0000000f1a04723e */ /* 0x004fe200000000ff */
[----:B-1----:R-:W-:Y:S02]  /*53a0*/  FADD.FTZ R3, R153, R22 ;  /* 0x0000001699037221 */ /* 0x002fe40000010000 */
[----:B------:R-:W-:Y:S02]  /*53b0*/  IMAD.MOV.U32 R22, RZ, RZ, R216 ;  /* 0x000000ffff167224 */ /* 0x000fe400078e00d8 */
[----:B------:R-:W-:Y:S02]  /*53c0*/  FADD.FTZ R6, R13, R3 ;  /* 0x000000030d067221 */ /* 0x000fe40000010000 */
[----:B------:R-:W-:Y:S02]  /*53d0*/  FFMA.FTZ R3, R155, c[0x0][0x2d0], -R2 ;  /* 0x0000b4009b037a23 */ /* 0x000fe40000010802 */
[----:B------:R-:W-:-:S02]  /*53e0*/  FFMA.FTZ R13, R167, c[0x0][0x2d0], -R0 ;  /* 0x0000b400a70d7a23 */ /* 0x000fc40000010800 */
[----:B------:R1:W-:Y:S02]  /*53f0*/  MUFU.EX2 R24, R3 ;  /* 0x0000000300187308 */ /* 0x0003e40000000800 */
[----:B-1----:R-:W-:Y:S02]  /*5400*/  FFMA.FTZ R3, R221, c[0x0][0x2d0], -R2 ;  /* 0x0000b400dd037a23 */ /* 0x002fe40000010802 */
[----:B------:R-:W-:-:S04]  /*5410*/  FFMA.FTZ R221, R213, c[0x0][0x2d0], -R0 ;  /* 0x0000b400d5dd7a23 */ /* 0x000fc80000010800 */
[----:B------:R1:W2:Y:S02]  /*5420*/  MUFU.EX2 R85, R3 ;  /* 0x0000000300557308 */ /* 0x0002a40000000800 */
[----:B-1----:R-:W-:Y:S01]  /*5430*/  FADD.FTZ R3, R17, R6 ;  /* 0x0000000611037221 */ /* 0x002fe20000010000 */
[----:B----4-:R-:W-:Y:S01]  /*5440*/  F2FP.PACK_AB R6, R87, R86 ;  /* 0x000000565706723e */ /* 0x010fe200000000ff */
[----:B------:R-:W-:Y:S01]  /*5450*/  FFMA.FTZ R17, R208, c[0x0][0x2d0], -R0 ;  /* 0x0000b400d0117a23 */ /* 0x000fe20000010800 */
[----:B--2---:R-:W-:Y:S01]  /*5460*/  F2FP.PACK_AB R7, R84, R85 ;  /* 0x000000555407723e */ /* 0x004fe200000000ff */
[----:B------:R-:W-:Y:S01]  /*5470*/  FADD.FTZ R0, R14, R5 ;  /* 0x000000050e007221 */ /* 0x000fe20000010000 */
[----:B------:R-:W-:Y:S01]  /*5480*/  F2FP.PACK_AB R5, R24, R25 ;  /* 0x000000191805723e */ /* 0x000fe200000000ff */
[----:B------:R-:W-:Y:S02]  /*5490*/  FADD.FTZ R14, R16, R3 ;  /* 0x00000003100e7221 */ /* 0x000fe40000010000 */
[----:B------:R-:W-:-:S02]  /*54a0*/  IMAD.MOV.U32 R16, RZ, RZ, R218 ;  /* 0x000000ffff107224 */ /* 0x000fc400078e00da */
[----:B------:R-:W-:Y:S02]  /*54b0*/  IMAD.MOV.U32 R3, RZ, RZ, R219 ;  /* 0x000000ffff037224 */ /* 0x000fe400078e00db */
[----:B---3--:R-:W-:Y:S02]  /*54c0*/  HMMA.16816.F32 R216, R4, R8, R76 ;  /* 0x0000000804d8723c */ /* 0x008fe4000000184c */
[----:B------:R-:W-:-:S06]  /*54d0*/  FFMA.FTZ R3, R3, c[0x0][0x2d0], -R2 ;  /* 0x0000b40003037a23 */ /* 0x000fcc0000010802 */
[C---:B------:R-:W-:Y:S01]  /*54e0*/  HMMA.16816.F32 R212, R4.reuse, R10, R52 ;  /* 0x0000000a04d4723c */ /* 0x040fe20000001834 */
[----:B------:R-:W1:Y:S01]  /*54f0*/  LDSM.16.MT88.4 R8, [R228+0x1800] ;  /* 0x00180000e408783b */ /* 0x000e620000004200 */
[----:B------:R-:W-:Y:S05]  /*5500*/  MUFU.EX2 R3, R3 ;  /* 0x0000000300037308 */ /* 0x000fea0000000800 */
[----:B------:R-:W-:Y:S02]  /*5510*/  IMAD.MOV.U32 R54, RZ, RZ, R210 ;  /* 0x000000ffff367224 */ /* 0x000fe400078e00d2 */
[----:B------:R-:W-:Y:S02]  /*5520*/  IMAD.MOV.U32 R55, RZ, RZ, R211 ;  /* 0x000000ffff377224 */ /* 0x000fe400078e00d3 */
        /* <DEDUP_REMOVED lines=12> */
[C---:B-1----:R-:W-:Y:S07]  /*55f0*/  HMMA.16816.F32 R92, R4.reuse, R8, R56 ;  /* 0x00000008045c723c */ /* 0x042fee0000001838 */
[----:B------:R-:W-:Y:S01]  /*5600*/  IMAD.MOV.U32 R59, RZ, RZ, R54 ;  /* 0x000000ffff3b7224 */ /* 0x000fe200078e0036 */
[----:B------:R-:W-:Y:S01]  /*5610*/  HMMA.16816.F32 R36, R4, R10, R36 ;  /* 0x0000000a0424723c */ /* 0x000fe20000001824 */
[----:B------:R-:W1:Y:S01]  /*5620*/  LDSM.16.MT88.4 R8, [R227+0x4800] ;  /* 0x00480000e308783b */ /* 0x000e620000004200 */
[----:B------:R-:W-:-:S02]  /*5630*/  IMAD.MOV.U32 R58, RZ, RZ, R55 ;  /* 0x000000ffff3a7224 */ /* 0x000fc400078e0037 */
[----:B------:R-:W-:-:S04]  /*5640*/  IMAD.MOV.U32 R57, RZ, RZ, R16 ;  /* 0x000000ffff397224 */ /* 0x000fc800078e0010 */
[C---:B-1----:R-:W-:Y:S08]  /*5650*/  HMMA.16816.F32 R88, R4.reuse, R8, R88 ;  /* 0x000000080458723c */ /* 0x042ff00000001858 */
[C---:B------:R-:W-:Y:S01]  /*5660*/  HMMA.16816.F32 R72, R4.reuse, R10, R80 ;  /* 0x0000000a0448723c */ /* 0x040fe20000001850 */
[----:B------:R-:W1:Y:S07]  /*5670*/  LDSM.16.MT88.4 R8, [R230+0x4800] ;  /* 0x00480000e608783b */ /* 0x000e6e0000004200 */
[C---:B-1----:R-:W-:Y:S07]  /*5680*/  HMMA.16816.F32 R64, R4.reuse, R8, R148 ;  /* 0x000000080440723c */ /* 0x042fee0000001894 */
[----:B------:R-:W-:Y:S01]  /*5690*/  IMAD.MOV.U32 R151, RZ, RZ, R102 ;  /* 0x000000ffff977224 */ /* 0x000fe200078e0066 */
[----:B------:R-:W-:Y:S01]  /*56a0*/  HMMA.16816.F32 R52, R4, R10, R104 ;  /* 0x0000000a0434723c */ /* 0x000fe20000001868 */
[----:B------:R-:W1:Y:S01]  /*56b0*/  LDSM.16.MT88.4 R8, [R224+0x7800] ;  /* 0x00780000e008783b */ /* 0x000e620000004200 */
[----:B------:R2:W-:Y:S05]  /*56c0*/  MUFU.EX2 R104, R17 ;  /* 0x0000001100687308 */ /* 0x0005ea0000000800 */
[----:B------:R-:W-:-:S03]  /*56d0*/  IMAD.MOV.U32 R107, RZ, RZ, R151 ;  /* 0x000000ffff6b7224 */ /* 0x000fc600078e0097 */
[----:B------:R-:W-:Y:S01]  /*56e0*/  MUFU.EX2 R105, R21 ;  /* 0x0000001500697308 */ /* 0x000fe20000000800 */
[C---:B-1----:R-:W-:Y:S07]  /*56f0*/  HMMA.16816.F32 R44, R4.reuse, R8, R144 ;  /* 0x00000008042c723c */ /* 0x042fee0000001890 */
[----:B------:R-:W-:Y:S01]  /*5700*/  IMAD.MOV.U32 R147, RZ, RZ, R223 ;  /* 0x000000ffff937224 */ /* 0x000fe200078e00df */
[----:B------:R-:W-:Y:S01]  /*5710*/  HMMA.16816.F32 R32, R4, R10, R128 ;  /* 0x0000000a0420723c */ /* 0x000fe20000001880 */
[----:B------:R-:W1:Y:S01]  /*5720*/  LDSM.16.MT88.4 R8, [R228+0x7800] ;  /* 0x00780000e408783b */ /* 0x000e620000004200 */
[----:B------:R-:W-:-:S02]  /*5730*/  IMAD.MOV.U32 R146, RZ, RZ, R222 ;  /* 0x000000ffff927224 */ /* 0x000fc400078e00de */
        /* <DEDUP_REMOVED lines=8> */
[C---:B-1----:R-:W-:Y:S01]  /*57c0*/  HMMA.16816.F32 R40, R4.reuse, R8, R132 ;  /* 0x000000080428723c */ /* 0x042fe20000001884 */
[----:B------:R-:W-:Y:S07]  /*57d0*/  MUFU.EX2 R8, R12 ;  /* 0x0000000c00087308 */ /* 0x000fee0000000800 */
[----:B------:R-:W-:Y:S01]  /*57e0*/  HMMA.16816.F32 R28, R4, R10, R28 ;  /* 0x0000000a041c723c */ /* 0x000fe2000000181c */
[----:B------:R1:W-:Y:S06]  /*57f0*/  MUFU.EX2 R9, R13 ;  /* 0x0000000d00097308 */ /* 0x0003ec0000000800 */
[----:B------:R-:W-:-:S02]  /*5800*/  FADD.FTZ R6, R20, R14 ;  /* 0x0000000e14067221 */ /* 0x000fc40000010000 */
[----:B------:R-:W-:Y:S02]  /*5810*/  FADD.FTZ R4, R18, R0 ;  /* 0x0000000012047221 */ /* 0x000fe40000010000 */
[----:B------:R-:W-:Y:S02]  /*5820*/  FADD.FTZ R6, R15, R6 ;  /* 0x000000060f067221 */ /* 0x000fe40000010000 */
[----:B------:R-:W-:Y:S02]  /*5830*/  FADD.FTZ R5, R19, R4 ;  /* 0x0000000413057221 */ /* 0x000fe40000010000 */
[--C-:B------:R-:W-:Y:S01]  /*5840*/  FFMA.FTZ R4, R23, c[0x0][0x2d0], -R2.reuse ;  /* 0x0000b40017047a23 */ /* 0x100fe20000010802 */
[----:B--2---:R-:W-:Y:S01]  /*5850*/  LDSM.16.MT88.4 R16, [R228+0x2000] ;  /* 0x00200000e410783b */ /* 0x004fe20000004200 */
[--C-:B------:R-:W-:Y:S02]  /*5860*/  FFMA.FTZ R0, R22, c[0x0][0x2d0], -R2.reuse ;  /* 0x0000b40016007a23 */ /* 0x100fe40000010802 */
[----:B------:R2:W-:Y:S01]  /*5870*/  MUFU.EX2 R102, R4 ;  /* 0x0000000400667308 */ /* 0x0005e20000000800 */
[----:B-1----:R-:W1:Y:S01]  /*5880*/  LDSM.16.MT88.4 R12, [R227+0x2000] ;  /* 0x00200000e30c783b */ /* 0x002e620000004200 */
[----:B------:R-:W-:-:S02]  /*5890*/  FFMA.FTZ R11, R58, c[0x0][0x2d0], -R2 ;  /* 0x0000b4003a0b7a23 */ /* 0x000fc40000010802 */
[--C-:B------:R-:W-:Y:S01]  /*58a0*/  FFMA.FTZ R10, R59, c[0x0][0x2d0], -R2.reuse ;  /* 0x0000b4003b0a7a23 */ /* 0x100fe20000010802 */
[----:B------:R-:W3:Y:S03]  /*58b0*/  LDSM.16.MT88.4 R20, [R224+0x2000] ;  /* 0x00200000e014783b */ /* 0x000ee60000004200 */
[----:B------:R-:W4:Y:S01]  /*58c0*/  MUFU.EX2 R0, R0 ;  /* 0x0000000000007308 */ /* 0x000f220000000800 */
[----:B--2---:R-:W-:-:S07]  /*58d0*/  FFMA.FTZ R4, R103, c[0x0][0x2d0], -R2 ;  /* 0x0000b40067047a23 */ /* 0x004fce0000010802 */
[----:B------:R2:W5:Y:S02]  /*58e0*/  MUFU.EX2 R103, R4 ;  /* 0x0000000400677308 */ /* 0x0005640000000800 */
[----:B--2---:R-:W-:Y:S01]  /*58f0*/  FADD.FTZ R4, R25, R5 ;  /* 0x0000000519047221 */ /* 0x004fe20000010000 */
[----:B----4-:R-:W-:Y:S01]  /*5900*/  F2FP.PACK_AB R5, R0, R3 ;  /* 0x000000030005723e */ /* 0x010fe200000000ff */
[----:B------:R-:W-:Y:S01]  /*5910*/  FFMA.FTZ R25, R57, c[0x0][0x2d0], -R2 ;  /* 0x0000b40039197a23 */ /* 0x000fe20000010802 */
[----:B-----5:R-:W-:Y:S01]  /*5920*/  F2FP.PACK_AB R7, R103, R102 ;  /* 0x000000666707723e */ /* 0x020fe200000000ff */
[----:B------:R-:W-:Y:S01]  /*5930*/  FADD.FTZ R2, R26, R6 ;  /* 0x000000061a027221 */ /* 0x000fe20000010000 */
[----:B------:R-:W-:Y:S01]  /*5940*/  F2FP.PACK_AB R6, R105, R104 ;  /* 0x000000686906723e */ /* 0x000fe200000000ff */
[----:B------:R-:W-:Y:S01]  /*5950*/  FADD.FTZ R24, R24, R4 ;  /* 0x0000000418187221 */ /* 0x000fe20000010000 */
[----:B------:R-:W-:-:S07]  /*5960*/  F2FP.PACK_AB R4, R9, R8 ;  /* 0x000000080904723e */ /* 0x000fce00000000ff */
[C---:B-1----:R-:W-:Y:S08]  /*5970*/  HMMA.16816.F32 R132, R4.reuse, R12, R164 ;  /* 0x0000000c0484723c */ /* 0x042ff000000018a4 */
[C---:B------:R-:W-:Y:S01]  /*5980*/  HMMA.16816.F32 R220, R4.reuse, R14, R124 ;  /* 0x0000000e04dc723c */ /* 0x040fe2000000187c */
[----:B------:R-:W1:Y:S07]  /*5990*/  LDSM.16.MT88.4 R12, [R228+0x5000] ;  /* 0x00500000e40c783b */ /* 0x000e6e0000004200 */
[C---:B---3--:R-:W-:Y:S08]  /*59a0*/  HMMA.16816.F32 R108, R4.reuse, R20, R216 ;  /* 0x00000014046c723c */ /* 0x048ff000000018d8 */
[----:B------:R-:W-:Y:S01]  /*59b0*/  IMAD.MOV.U32 R106, RZ, RZ, R135 ;  /* 0x000000ffff6a7224 */ /* 0x000fe200078e0087 */
[----:B------:R-:W-:Y:S01]  /*59c0*/  HMMA.16816.F32 R56, R4, R22, R212 ;  /* 0x000000160438723c */ /* 0x000fe200000018d4 */
[----:B------:R-:W2:Y:S01]  /*59d0*/  LDSM.16.MT88.4 R20, [R230+0x2000] ;  /* 0x00200000e614783b */ /* 0x000ea20000004200 */
[----:B------:R-:W-:-:S02]  /*59e0*/  IMAD.MOV.U32 R130, RZ, RZ, R132 ;  /* 0x000000ffff827224 */ /* 0x000fc400078e0084 */
[----:B------:R-:W-:Y:S02]  /*59f0*/  IMAD.MOV.U32 R127, RZ, RZ, R106 ;  /* 0x000000ffff7f7224 */ /* 0x000fe400078e006a */
[----:B------:R-:W3:Y:S01]  /*5a00*/  LDL R106, [R1+0x58] ;  /* 0x00005800016a7983 */ /* 0x000ee20000100800 */
[----:B------:R-:W-:Y:S01]  /*5a10*/  IMAD.MOV.U32 R129, RZ, RZ, R133 ;  /* 0x000000ffff817224 */ /* 0x000fe200078e0085 */
[C---:B------:R-:W-:Y:S01]  /*5a20*/  HMMA.16816.F32 R116, R4.reuse, R16, R208 ;  /* 0x000000100474723c */ /* 0x040fe200000018d0 */
[----:B------:R-:W-:Y:S02]  /*5a30*/  IMAD.MOV.U32 R128, RZ, RZ, R134 ;  /* 0x000000ffff807224 */ /* 0x000fe400078e0086 */
[----:B------:R-:W-:Y:S02]  /*5a40*/  FADD.FTZ R2, R86, R2 ;  /* 0x0000000256027221 */ /* 0x000fe40000010000 */
[----:B------:R-:W-:Y:S02]  /*5a50*/  IMAD.MOV.U32 R124, RZ, RZ, R130 ;  /* 0x000000ffff7c7224 */ /* 0x000fe400078e0082 */
[----:B------:R-:W-:Y:S01]  /*5a60*/  IMAD.MOV.U32 R125, RZ, RZ, R129 ;  /* 0x000000ffff7d7224 */ /* 0x000fe200078e0081 */
[----:B------:R-:W-:Y:S01]  /*5a70*/  HMMA.16816.F32 R76, R4, R18, R76 ;  /* 0x00000012044c723c */ /* 0x000fe2000000184c */
[----:B------:R-:W4:Y:S01]  /*5a80*/  LDSM.16.MT88.4 R16, [R224+0x5000] ;  /* 0x00500000e010783b */ /* 0x000f220000004200 */
[----:B------:R-:W-:-:S06]  /*5a90*/  IMAD.MOV.U32 R126, RZ, RZ, R128 ;  /* 0x000000ffff7e7224 */ /* 0x000fcc00078e0080 */
[C---:B-1----:R-:W-:Y:S08]  /*5aa0*/  HMMA.16816.F32 R92, R4.reuse, R12, R92 ;  /* 0x0000000c045c723c */ /* 0x042ff0000000185c */
[C---:B------:R-:W-:Y:S01]  /*5ab0*/  HMMA.16816.F32 R36, R4.reuse, R14, R36 ;  /* 0x0000000e0424723c */ /* 0x040fe20000001824 */
[----:B------:R-:W1:Y:S07]  /*5ac0*/  LDSM.16.MT88.4 R12, [R224+0x8000] ;  /* 0x00800000e00c783b */ /* 0x000e6e0000004200 */
[C---:B--2---:R-:W-:Y:S08]  /*5ad0*/  HMMA.16816.F32 R132, R4.reuse, R20, R152 ;  /* 0x000000140484723c */ /* 0x044ff00000001898 */
[----:B------:R-:W-:Y:S01]  /*5ae0*/  HMMA.16816.F32 R208, R4, R22, R120 ;  /* 0x0000001604d0723c */ /* 0x000fe20000001878 */
[----:B------:R-:W2:Y:S01]  /*5af0*/  LDSM.16.MT88.4 R20, [R227+0x5000] ;  /* 0x00500000e314783b */ /* 0x000ea20000004200 */
[----:B------:R-:W-:-:S03]  /*5b00*/  FADD.FTZ R2, R87, R2 ;  /* 0x0000000257027221 */ /* 0x000fc60000010000 */
[----:B------:R-:W-:Y:S03]  /*5b10*/  LDSM.16.MT88.4 R152, [R228+0x5800] ;  /* 0x00580000e498783b */ /* 0x000fe60000004200 */
[C---:B----4-:R-:W-:Y:S01]  /*5b20*/  HMMA.16816.F32 R140, R4.reuse, R16, R112 ;  /* 0x00000010048c723c */ /* 0x050fe20000001870 */
[----:B------:R-:W-:Y:S04]  /*5b30*/  LDSM.16.MT88.4 R112, [R224+0x2800] ;  /* 0x00280000e070783b */ /* 0x000fe80000004200 */
[----:B------:R-:W-:Y:S03]  /*5b40*/  LDSM.16.MT88.4 R120, [R228+0x2800] ;  /* 0x00280000e478783b */ /* 0x000fe60000004200 */
[C---:B------:R-:W-:Y:S01]  /*5b50*/  HMMA.16816.F32 R148, R4.reuse, R18, R96 ;  /* 0x000000120494723c */ /* 0x040fe20000001860 */
[----:B------:R-:W4:Y:S04]  /*5b60*/  LDSM.16.MT88.4 R16, [R230+0x5000] ;  /* 0x00500000e610783b */ /* 0x000f280000004200 */
[----:B------:R-:W-:Y:S03]  /*5b70*/  LDSM.16.MT88.4 R128, [R227+0x2800] ;  /* 0x00280000e380783b */ /* 0x000fe60000004200 */
        /* <DEDUP_REMOVED lines=9> */
[C---:B-1----:R-:W-:Y:S01]  /*5c10*/  HMMA.16816.F32 R40, R4.reuse, R12, R40 ;  /* 0x0000000c0428723c */ /* 0x042fe20000001828 */
[----:B------:R-:W-:Y:S07]  /*5c20*/  MUFU.EX2 R13, R144 ;  /* 0x00000090000d7308 */ /* 0x000fee0000000800 */
[----:B------:R-:W-:Y:S01]  /*5c30*/  HMMA.16816.F32 R28, R4, R14, R28 ;  /* 0x0000000e041c723c */ /* 0x000fe2000000181c */
[----:B------:R-:W-:Y:S01]  /*5c40*/  MUFU.EX2 R15, R146 ;  /* 0x00000092000f7308 */ /* 0x000fe20000000800 */
[----:B------:R-:W-:-:S02]  /*5c50*/  FADD.FTZ R2, R8, R2 ;  /* 0x0000000208027221 */ /* 0x000fc40000010000 */
[----:B------:R-:W-:Y:S02]  /*5c60*/  IMAD.MOV.U32 R26, RZ, RZ, R139 ;  /* 0x000000ffff1a7224 */ /* 0x000fe400078e008b */
[----:B------:R-:W-:Y:S02]  /*5c70*/  IMAD.MOV.U32 R66, RZ, RZ, R136 ;  /* 0x000000ffff427224 */ /* 0x000fe400078e0088 */
[----:B------:R-:W-:Y:S01]  /*5c80*/  IMAD.MOV.U32 R65, RZ, RZ, R137 ;  /* 0x000000ffff417224 */ /* 0x000fe200078e0089 */
[C---:B--2---:R-:W-:Y:S01]  /*5c90*/  HMMA.16816.F32 R44, R4.reuse, R20, R80 ;  /* 0x00000014042c723c */ /* 0x044fe20000001850 */
[----:B------:R-:W1:Y:S01]  /*5ca0*/  MUFU.EX2 R14, R147 ;  /* 0x00000093000e7308 */ /* 0x000e620000000800 */
[----:B------:R-:W-:Y:S01]  /*5cb0*/  IMAD.MOV.U32 R64, RZ, RZ, R138 ;  /* 0x000000ffff407224 */ /* 0x000fe200078e008a */
[----:B------:R-:W-:Y:S04]  /*5cc0*/  LDSM.16.MT88.4 R80, [R228+0x8800] ;  /* 0x00880000e450783b */ /* 0x000fe80000004200 */
[----:B------:R-:W-:Y:S01]  /*5cd0*/  LDSM.16.MT88.4 R136, [R230+0x2800] ;  /* 0x00280000e688783b */ /* 0x000fe20000004200 */
[C---:B------:R-:W-:Y:S01]  /*5ce0*/  HMMA.16816.F32 R32, R4.reuse, R22, R68 ;  /* 0x000000160420723c */ /* 0x040fe20000001844 */
[----:B------:R-:W-:Y:S06]  /*5cf0*/  MUFU.EX2 R12, R25 ;  /* 0x00000019000c7308 */ /* 0x000fec0000000800 */
[----:B------:R-:W-:Y:S01]  /*5d00*/  IMAD.MOV.U32 R71, RZ, RZ, R26 ;  /* 0x000000ffff477224 */ /* 0x000fe200078e001a */
[C---:B----4-:R-:W-:Y:S01]  /*5d10*/  HMMA.16816.F32 R20, R4.reuse, R16, R60 ;  /* 0x000000100414723c */ /* 0x050fe2000000183c */
[----:B------:R-:W2:Y:S07]  /*5d20*/  MUFU.EX2 R16, R145 ;  /* 0x0000009100107308 */ /* 0x000eae0000000800 */
[----:B------:R-:W-:Y:S01]  /*5d30*/  HMMA.16816.F32 R48, R4, R18, R48 ;  /* 0x000000120430723c */ /* 0x000fe20000001830 */
[----:B------:R-:W4:Y:S01]  /*5d40*/  MUFU.EX2 R7, R11 ;  /* 0x0000000b00077308 */ /* 0x000f220000000800 */
[----:B-1----:R-:W-:Y:S01]  /*5d50*/  F2FP.PACK_AB R98, R14, R15 ;  /* 0x0000000f0e62723e */ /* 0x002fe200000000ff */
[----:B------:R-:W-:-:S02]  /*5d60*/  IMAD.MOV.U32 R68, RZ, RZ, R66 ;  /* 0x000000ffff447224 */ /* 0x000fc400078e0042 */
[----:B------:R-:W-:Y:S02]  /*5d70*/  IMAD.MOV.U32 R69, RZ, RZ, R65 ;  /* 0x000000ffff457224 */ /* 0x000fe400078e0041 */
[----:B------:R-:W-:Y:S02]  /*5d80*/  IMAD.MOV.U32 R70, RZ, RZ, R64 ;  /* 0x000000ffff467224 */ /* 0x000fe400078e0040 */
[----:B------:R-:W-:Y:S01]  /*5d90*/  MUFU.EX2 R5, R10 ;  /* 0x0000000a00057308 */ /* 0x000fe20000000800 */
[----:B--2---:R-:W-:Y:S01]  /*5da0*/  F2FP.PACK_AB R96, R16, R13 ;  /* 0x0000000d1060723e */ /* 0x004fe200000000ff */
[----:B------:R-:W-:Y:S01]  /*5db0*/  FADD.FTZ R4, R85, R24 ;  /* 0x0000001855047221 */ /* 0x000fe20000010000 */
[----:B------:R-:W1:Y:S05]  /*5dc0*/  LDSM.16.MT88.4 R144, [R224+0x5800] ;  /* 0x00580000e090783b */ /* 0x000e6a0000004200 */
[----:B------:R-:W2:Y:S01]  /*5dd0*/  MUFU.EX2 R6, R27 ;  /* 0x0000001b00067308 */ /* 0x000ea20000000800 */
[----:B----4-:R-:W-:Y:S01]  /*5de0*/  F2FP.PACK_AB R97, R7, R12 ;  /* 0x0000000c0761723e */ /* 0x010fe200000000ff */
[----:B------:R-:W-:Y:S01]  /*5df0*/  IMAD.MOV.U32 R26, RZ, RZ, c[0x0][0x168] ;  /* 0x00005a00ff1a7624 */ /* 0x000fe200078e00ff */
[----:B------:R-:W-:Y:S01]  /*5e00*/  LDSM.16.MT88.4 R64, [R230+0x5800] ;  /* 0x00580000e640783b */ /* 0x000fe20000004200 */
[----:B--2---:R-:W-:-:S07]  /*5e10*/  F2FP.PACK_AB R99, R6, R5 ;  /* 0x000000050663723e */ /* 0x004fce00000000ff */
[C---:B------:R-:W-:Y:S08]  /*5e20*/  HMMA.16816.F32 R108, R96.reuse, R112, R108 ;  /* 0x00000070606c723c */ /* 0x040ff0000000186c */
[----:B------:R-:W-:Y:S01]  /*5e30*/  HMMA.16816.F32 R112, R96, R114, R56 ;  /* 0x000000726070723c */ /* 0x000fe20000001838 */
[----:B------:R-:W2:Y:S01]  /*5e40*/  LDSM.16.MT88.4 R56, [R227+0x5800] ;  /* 0x00580000e338783b */ /* 0x000ea20000004200 */
[----:B------:R-:W-:-:S04]  /*5e50*/  FADD.FTZ R4, R84, R4 ;  /* 0x0000000454047221 */ /* 0x000fc80000010000 */
[----:B------:R-:W-:Y:S02]  /*5e60*/  FADD.FTZ R3, R3, R4 ;  /* 0x0000000403037221 */ /* 0x000fe40000010000 */
[----:B------:R-:W-:Y:S02]  /*5e70*/  FADD.FTZ R4, R9, R2 ;  /* 0x0000000209047221 */ /* 0x000fe40000010000 */
[----:B------:R-:W4:Y:S01]  /*5e80*/  LDSM.16.MT88.4 R8, [R230+0x8800] ;  /* 0x00880000e608783b */ /* 0x000f220000004200 */
[----:B------:R-:W-:Y:S01]  /*5e90*/  FADD.FTZ R3, R0, R3 ;  /* 0x0000000300037221 */ /* 0x000fe20000010000 */
[C---:B-1----:R-:W-:Y:S08]  /*5ea0*/  HMMA.16816.F32 R140, R96.reuse, R144, R140 ;  /* 0x00000090608c723c */ /* 0x042ff0000000188c */
[C---:B------:R-:W-:Y:S08]  /*5eb0*/  HMMA.16816.F32 R144, R96.reuse, R146, R148 ;  /* 0x000000926090723c */ /* 0x040ff00000001894 */
[C---:B------:R-:W-:Y:S08]  /*5ec0*/  HMMA.16816.F32 R148, R96.reuse, R152, R92 ;  /* 0x000000986094723c */ /* 0x040ff0000000185c */
[C---:B--2---:R-:W-:Y:S01]  /*5ed0*/  HMMA.16816.F32 R52, R96.reuse, R56, R88 ;  /* 0x000000386034723c */ /* 0x044fe20000001858 */
[----:B------:R-:W-:Y:S07]  /*5ee0*/  LDSM.16.MT88.4 R88, [R227+0x8800] ;  /* 0x00880000e358783b */ /* 0x000fee0000004200 */
[C---:B------:R-:W-:Y:S01]  /*5ef0*/  HMMA.16816.F32 R56, R96.reuse, R58, R72 ;  /* 0x0000003a6038723c */ /* 0x040fe20000001848 */
[----:B------:R-:W1:Y:S07]  /*5f00*/  LDSM.16.MT88.4 R72, [R224+0x8800] ;  /* 0x00880000e048783b */ /* 0x000e6e0000004200 */
[----:B----4-:R-:W-:Y:S07]  /*5f10*/  HMMA.16816.F32 R92, R96, R8, R40 ;  /* 0x00000008605c723c */ /* 0x010fee0000001828 */
[----:B------:R-:W-:Y:S01]  /*5f20*/  IADD3 R8, R107, -0x2, RZ ;  /* 0xfffffffe6b087810 */ /* 0x000fe20007ffe0ff */
[----:B---3--:R-:W-:-:S04]  /*5f30*/  @P1 IMAD.HI.U32 R2, R106, c[0x0][0x2c8], RZ ;  /* 0x0000b2006a021a27 */ /* 0x008fc800078e00ff */
[----:B------:R-:W-:Y:S01]  /*5f40*/  IMAD.MOV.U32 R0, RZ, RZ, R106 ;  /* 0x000000ffff007224 */ /* 0x000fe200078e006a */
[----:B------:R-:W-:-:S04]  /*5f50*/  @P1 SHF.R.U32.HI R0, RZ, c[0x0][0x2cc], R2 ;  /* 0x0000b300ff001a19 */ /* 0x000fc80000011602 */
[----:B------:R-:W-:Y:S01]  /*5f60*/  IADD3 R0, R0, c[0x0][0x1d0], -R26 ;  /* 0x0000740000007a10 */ /* 0x000fe20007ffe81a */
[----:B------:R-:W-:-:S04]  /*5f70*/  FADD.FTZ R2, R104, R4 ;  /* 0x0000000468027221 */ /* 0x000fc80000010000 */
[----:B------:R-:W-:-:S04]  /*5f80*/  IMAD.HI R4, R0, 0x2aaaaaab, RZ ;  /* 0x2aaaaaab00047827 */ /* 0x000fc800078e02ff */
[----:B------:R-:W-:Y:S01]  /*5f90*/  FADD.FTZ R0, R102, R3 ;  /* 0x0000000366007221 */ /* 0x000fe20000010000 */
[----:B------:R-:W-:Y:S01]  /*5fa0*/  SHF.R.U32.HI R3, RZ, 0x1f, R4 ;  /* 0x0000001fff037819 */ /* 0x000fe20000011604 */
[----:B------:R-:W-:Y:S02]  /*5fb0*/  FADD.FTZ R2, R105, R2 ;  /* 0x0000000269027221 */ /* 0x000fe40000010000 */
[----:B------:R-:W-:Y:S01]  /*5fc0*/  FADD.FTZ R0, R103, R0 ;  /* 0x0000000067007221 */ /* 0x000fe20000010000 */
[----:B------:R-:W-:Y:S01]  /*5fd0*/  LEA.HI.SX32 R3, R4, R3, 0x1c ;  /* 0x0000000304037211 */ /* 0x000fe200078fe2ff */
[----:B------:R-:W-:Y:S02]  /*5fe0*/  FADD.FTZ R13, R13, R2 ;  /* 0x000000020d0d7221 */ /* 0x000fe40000010000 */
[----:B------:R-:W-:Y:S01]  /*5ff0*/  FADD.FTZ R12, R12, R0 ;  /* 0x000000000c0c7221 */ /* 0x000fe20000010000 */
[----:B------:R-:W-:Y:S01]  /*6000*/  IMNMX R0, RZ, R3, !PT ;  /* 0x00000003ff007217 */ /* 0x000fe20007800200 */
[----:B------:R-:W-:-:S02]  /*6010*/  FADD.FTZ R16, R16, R13 ;  /* 0x0000000d10107221 */ /* 0x000fc40000010000 */
[----:B------:R-:W-:Y:S01]  /*6020*/  FADD.FTZ R7, R7, R12 ;  /* 0x0000000c07077221 */ /* 0x000fe20000010000 */
[----:B------:R-:W-:Y:S01]  /*6030*/  STL [R1+0x8], R8 ;  /* 0x0000080801007387 */ /* 0x000fe20000100800 */
[----:B------:R-:W-:Y:S02]  /*6040*/  FADD.FTZ R15, R15, R16 ;  /* 0x000000100f0f7221 */ /* 0x000fe40000010000 */
[----:B------:R-:W-:Y:S01]  /*6050*/  FADD.FTZ R5, R5, R7 ;  /* 0x0000000705057221 */ /* 0x000fe20000010000 */
[----:B------:R2:W-:Y:S01]  /*6060*/  STL [R1+0x10], R0 ;  /* 0x0000100001007387 */ /* 0x0005e20000100800 */
[----:B------:R-:W-:Y:S01]  /*6070*/  ISETP.GE.AND P0, PT, R8, R0, PT ;  /* 0x000000000800720c */ /* 0x000fe20003f06270 */
[----:B------:R-:W-:Y:S01]  /*6080*/  FADD.FTZ R2, R14, R15 ;  /* 0x0000000f0e027221 */ /* 0x000fe20000010000 */
[----:B------:R-:W-:Y:S01]  /*6090*/  HMMA.16816.F32 R116, R96, R120, R116 ;  /* 0x000000786074723c */ /* 0x000fe20000001874 */
[----:B--2---:R-:W-:-:S05]  /*60a0*/  FADD.FTZ R0, R6, R5 ;  /* 0x0000000506007221 */ /* 0x004fca0000010000 */
[----:B------:R2:W-:Y:S04]  /*60b0*/  STL [R1+0x1c], R0 ;  /* 0x00001c0001007387 */ /* 0x0005e80000100800 */
[----:B------:R2:W-:Y:S01]  /*60c0*/  STL [R1+0x18], R2 ;  /* 0x0000180201007387 */ /* 0x0005e20000100800 */
[C---:B------:R-:W-:Y:S08]  /*60d0*/  HMMA.16816.F32 R120, R96.reuse, R122, R76 ;  /* 0x0000007a6078723c */ /* 0x040ff0000000184c */
[C---:B------:R-:W-:Y:S08]  /*60e0*/  HMMA.16816.F32 R60, R96.reuse, R64, R68 ;  /* 0x00000040603c723c */ /* 0x040ff00000001844 */
        /* <DEDUP_REMOVED lines=14> */
[----:B--2---:R-:W2:Y:S01]  /*61d0*/  LDL R107, [R1+0x88] ;  /* 0x00008800016b7983 */ /* 0x004ea20000100800 */
[----:B------:R-:W-:Y:S01]  /*61e0*/  IMAD.MOV.U32 R104, RZ, RZ, R100 ;  /* 0x000000ffff687224 */ /* 0x000fe200078e0064 */
[----:B------:R-:W-:-:S02]  /*61f0*/  MOV R103, R101 ;  /* 0x0000006500677202 */ /* 0x000fc40000000f00 */
[----:B------:R-:W-:Y:S01]  /*6200*/  MOV R218, R8 ;  /* 0x0000000800da7202 */ /* 0x000fe20000000f00 */
[----:B--2---:R-:W-:-:S05]  /*6210*/  IMAD.IADD R0, R107, 0x1, R106 ;  /* 0x000000016b007824 */ /* 0x004fca00078e026a */
[----:B------:R1:W-:Y:S02]  /*6220*/  STL [R1+0xc], R0 ;  /* 0x00000c0001007387 */ /* 0x0003e40000100800 */
[----:B-1----:R-:W-:-:S05]  /*6230*/  @P1 IMAD.HI.U32 R0, R0, c[0x0][0x2c8], RZ ;  /* 0x0000b20000001a27 */ /* 0x002fca00078e00ff */
[----:B------:R-:W-:-:S05]  /*6240*/  @P1 SHF.R.U32.HI R0, RZ, c[0x0][0x2cc], R0 ;  /* 0x0000b300ff001a19 */ /* 0x000fca0000011600 */
[----:B------:R1:W-:Y:S02]  /*6250*/  @P1 STL [R1+0x14], R0 ;  /* 0x0000140001001387 */ /* 0x0003e40000100800 */
.L_x_446:
[----:B------:R-:W-:Y:S04]  /*6260*/  DEPBAR.LE SB0, 0x0 ;  /* 0x000080000000791a */ /* 0x000fe80000000000 */
[----:B------:R-:W-:Y:S01]  /*6270*/  WARPSYNC 0xffffffff ;  /* 0xffffffff00007948 */ /* 0x000fe20003800000 */
[----:B------:R-:W-:Y:S01]  /*6280*/  BAR.SYNC.DEFER_BLOCKING 0x0 ;  /* 0x0000000000007b1d */ /* 0x000fe20000010000 */
[C---:B------:R-:W-:Y:S11]  /*6290*/  ISETP.GE.AND P6, PT, R218.reuse, RZ, PT ;  /* 0x000000ffda00720c */ /* 0x040ff60003fc6270 */
[----:B------:R-:W-:Y:S02]  /*62a0*/  @!UPT UIADD3 URZ, URZ, URZ, URZ ;  /* 0x0000003f3f3ff290 */ /* 0x000fe4000fffe03f */
[----:B-1----:R-:W-:Y:S01]  /*62b0*/  @P6 SHF.R.S32.HI R0, RZ, 0x1f, R218 ;  /* 0x0000001fff006819 */ /* 0x002fe200000114da */
[----:B------:R-:W-:Y:S04]  /*62c0*/  @P6 IMAD.WIDE.U32 R100, R218, c[0x0][0x208], RZ ;  /* 0x00008200da646a25 */ /* 0x000fe800078e00ff */
[----:B------:R-:W-:Y:S04]  /*62d0*/  @P6 IMAD R0, R0, c[0x0][0x208], RZ ;  /* 0x0000820000006a24 */ /* 0x000fe800078e02ff */
[----:B------:R-:W-:Y:S01]  /*62e0*/  @P6 IMAD R0, R218, c[0x0][0x20c], R0 ;  /* 0x00008300da006a24 */ /* 0x000fe200078e0200 */
[----:B------:R-:W1:Y:S04]  /*62f0*/  LDSM.16.M88.4 R8, [R225] ;  /* 0x00000000e108783b */ /* 0x000e680000000200 */
[----:B------:R-:W-:Y:S04]  /*6300*/  @P6 IADD3 R0, R101, R0, RZ ;  /* 0x0000000065006210 */ /* 0x000fe80007ffe0ff */
[----:B------:R-:W2:Y:S01]  /*6310*/  LDSM.16.M88.4 R16, [R225+0x800] ;  /* 0x00080000e110783b */ /* 0x000ea20000000200 */
[----:B------:R-:W-:Y:S07]  /*6320*/  @P6 IMAD R0, R0, 0x60, RZ ;  /* 0x0000006000006824 */ /* 0x000fee00078e02ff */
[----:B------:R-:W3:Y:S06]  /*6330*/  LDL.64 R2, [R1+0x30] ;  /* 0x0000300001027983 */ /* 0x000eec0000100a00 */
[----:B------:R-:W3:Y:S04]  /*6340*/  LDL R105, [R1+0x40] ;  /* 0x0000400001697983 */ /* 0x000ee80000100800 */
[----:B------:R-:W4:Y:S08]  /*6350*/  LDSM.16.M88.4 R24, [R225+0x1000] ;  /* 0x00100000e118783b */ /* 0x000f300000000200 */
[----:B------:R-:W5:Y:S04]  /*6360*/  LDL R102, [R1+0x4] ;  /* 0x0000040001667983 */ /* 0x000f680000100800 */
[----:B------:R-:W4:Y:S01]  /*6370*/  LDSM.16.M88.4 R32, [R225+0x1800] ;  /* 0x00180000e120783b */ /* 0x000f220000000200 */
[C---:B-1----:R-:W-:Y:S07]  /*6380*/  HMMA.16816.F32 R4, R156.reuse, R8, RZ ;  /* 0x000000089c04723c */ /* 0x042fee00000018ff */
[----:B------:R-:W1:Y:S01]  /*6390*/  LDSM.16.M88.4 R40, [R225+0x2000] ;  /* 0x00200000e128783b */ /* 0x000e620000000200 */
[C---:B------:R-:W-:Y:S07]  /*63a0*/  HMMA.16816.F32 R8, R156.reuse, R10, RZ ;  /* 0x0000000a9c08723c */ /* 0x040fee00000018ff */
[----:B------:R-:W1:Y:S01]  /*63b0*/  LDSM.16.M88.4 R48, [R225+0x2800] ;  /* 0x00280000e130783b */ /* 0x000e620000000200 */
[C---:B--2---:R-:W-:Y:S07]  /*63c0*/  HMMA.16816.F32 R12, R156.reuse, R16, RZ ;  /* 0x000000109c0c723c */ /* 0x044fee00000018ff */
[----:B------:R-:W2:Y:S01]  /*63d0*/  LDSM.16.M88.4 R164, [R231] ;  /* 0x00000000e7a4783b */ /* 0x000ea20000000200 */
[C---:B------:R-:W-:Y:S07]  /*63e0*/  HMMA.16816.F32 R16, R156.reuse, R18, RZ ;  /* 0x000000129c10723c */ /* 0x040fee00000018ff */
[----:B------:R-:W5:Y:S01]  /*63f0*/  LDL R208, [R1+0x14] ;  /* 0x0000140001d07983 */ /* 0x000f620000100800 */
[C---:B----4-:R-:W-:Y:S08]  /*6400*/  HMMA.16816.F32 R20, R156.reuse, R24, RZ ;  /* 0x000000189c14723c */ /* 0x050ff000000018ff */
[C---:B------:R-:W-:Y:S08]  /*6410*/  HMMA.16816.F32 R24, R156.reuse, R26, RZ ;  /* 0x0000001a9c18723c */ /* 0x040ff000000018ff */
[C---:B------:R-:W-:Y:S08]  /*6420*/  HMMA.16816.F32 R28, R156.reuse, R32, RZ ;  /* 0x000000209c1c723c */ /* 0x040ff000000018ff */
[C---:B------:R-:W-:Y:S08]  /*6430*/  HMMA.16816.F32 R32, R156.reuse, R34, RZ ;  /* 0x000000229c20723c */ /* 0x040ff000000018ff */
[C---:B-1----:R-:W-:Y:S08]  /*6440*/  HMMA.16816.F32 R36, R156.reuse, R40, RZ ;  /* 0x000000289c24723c */ /* 0x042ff000000018ff */
[C---:B------:R-:W-:Y:S08]  /*6450*/  HMMA.16816.F32 R40, R156.reuse, R42, RZ ;  /* 0x0000002a9c28723c */ /* 0x040ff000000018ff */
[C---:B------:R-:W-:Y:S08]  /*6460*/  HMMA.16816.F32 R44, R156.reuse, R48, RZ ;  /* 0x000000309c2c723c */ /* 0x040ff000000018ff */
[----:B------:R-:W-:Y:S08]  /*6470*/  HMMA.16816.F32 R48, R156, R50, RZ ;  /* 0x000000329c30723c */ /* 0x000ff000000018ff */
[C---:B--2---:R-:W-:Y:S08]  /*6480*/  HMMA.16816.F32 R4, R160.reuse, R164, R4 ;  /* 0x000000a4a004723c */ /* 0x044ff00000001804 */
[C---:B------:R-:W-:Y:S01]  /*6490*/  HMMA.16816.F32 R8, R160.reuse, R166, R8 ;  /* 0x000000a6a008723c */ /* 0x040fe20000001808 */
[----:B------:R-:W1:Y:S07]  /*64a0*/  LDSM.16.M88.4 R164, [R248] ;  /* 0x00000000f8a4783b */ /* 0x000e6e0000000200 */
[C---:B-1----:R-:W-:Y:S08]  /*64b0*/  HMMA.16816.F32 R12, R160.reuse, R164, R12 ;  /* 0x000000a4a00c723c */ /* 0x042ff0000000180c */
[C---:B------:R-:W-:Y:S01]  /*64c0*/  HMMA.16816.F32 R16, R160.reuse, R166, R16 ;  /* 0x000000a6a010723c */ /* 0x040fe20000001810 */
[----:B------:R-:W1:Y:S07]  /*64d0*/  LDSM.16.M88.4 R164, [R247] ;  /* 0x00000000f7a4783b */ /* 0x000e6e0000000200 */
[C---:B-1----:R-:W-:Y:S08]  /*64e0*/  HMMA.16816.F32 R20, R160.reuse, R164, R20 ;  /* 0x000000a4a014723c */ /* 0x042ff00000001814 */
[C---:B------:R-:W-:Y:S01]  /*64f0*/  HMMA.16816.F32 R24, R160.reuse, R166, R24 ;  /* 0x000000a6a018723c */ /* 0x040fe20000001818 */
[----:B------:R-:W1:Y:S07]  /*6500*/  LDSM.16.M88.4 R164, [R246] ;  /* 0x00000000f6a4783b */ /* 0x000e6e0000000200 */
[C---:B-1----:R-:W-:Y:S08]  /*6510*/  HMMA.16816.F32 R28, R160.reuse, R164, R28 ;  /* 0x000000a4a01c723c */ /* 0x042ff0000000181c */
[C---:B------:R-:W-:Y:S01]  /*6520*/  HMMA.16816.F32 R32, R160.reuse, R166, R32 ;  /* 0x000000a6a020723c */ /* 0x040fe20000001820 */
[----:B------:R-:W1:Y:S03]  /*6530*/  LDSM.16.M88.4 R164, [R245] ;  /* 0x00000000f5a4783b */ /* 0x000e660000000200 */
[----:B---3--:R-:W-:Y:S05]  /*6540*/  @P6 MOV R3, R105 ;  /* 0x0000006900036202 */ /* 0x008fea0000000f00 */
[----:B------:R-:W-:Y:S04]  /*6550*/  @P6 IMAD.WIDE.U32 R2, R100, 0x60, R2 ;  /* 0x0000006064026825 */ /* 0x000fe800078e0002 */
[----:B------:R-:W-:Y:S01]  /*6560*/  @P6 IMAD.IADD R0, R3, 0x1, R0 ;  /* 0x0000000103006824 */ /* 0x000fe200078e0200 */
[C---:B-1----:R-:W-:Y:S04]  /*6570*/  HMMA.16816.F32 R36, R160.reuse, R164, R36 ;  /* 0x000000a4a024723c */ /* 0x042fe80000001824 */
[C---:B------:R-:W-:Y:S02]  /*6580*/  @P6 SHF.L.U64.HI R100, R2.reuse, 0x1, R0 ;  /* 0x0000000102646819 */ /* 0x040fe40000010200 */
[----:B------:R-:W-:Y:S02]  /*6590*/  @P6 SHF.L.U32 R0, R2, 0x1, RZ ;  /* 0x0000000102006819 */ /* 0x000fe400000006ff */
[C---:B------:R-:W-:Y:S01]  /*65a0*/  HMMA.16816.F32 R40, R160.reuse, R166, R40 ;  /* 0x000000a6a028723c */ /* 0x040fe20000001828 */
[----:B------:R-:W1:Y:S03]  /*65b0*/  LDSM.16.M88.4 R164, [R244] ;  /* 0x00000000f4a4783b */ /* 0x000e660000000200 */
[C---:B------:R-:W-:Y:S02]  /*65c0*/  @P6 IADD3 R2, P0, R0.reuse, c[0x0][0x1f8], RZ ;  /* 0x00007e0000026a10 */ /* 0x040fe40007f1e0ff */
[----:B------:R-:W-:Y:S02]  /*65d0*/  @P6 IADD3 R106, P5, R0, 0x80, RZ ;  /* 0x00000080006a6810 */ /* 0x000fe40007fbe0ff */
[----:B------:R-:W-:Y:S04]  /*65e0*/  @P6 IADD3.X R3, R100, c[0x0][0x1fc], RZ, P0, !PT ;  /* 0x00007f0064036a10 */ /* 0x000fe800007fe4ff */
[----:B------:R-:W-:Y:S01]  /*65f0*/  @P6 IADD3 R106, P0, R106, c[0x0][0x1f8], RZ ;  /* 0x00007e006a6a6a10 */ /* 0x000fe20007f1e0ff */
[----:B------:R-:W-:Y:S01]  /*6600*/  @!PT LDS RZ, [RZ] ;  /* 0x00000000fffff984 */ /* 0x000fe20000000800 */
[----:B------:R-:W-:Y:S01]  /*6610*/  @!PT LDS RZ, [RZ] ;  /* 0x00000000fffff984 */ /* 0x000fe20000000800 */
[----:B------:R-:W-:Y:S01]  /*6620*/  @!PT LDS RZ, [RZ] ;  /* 0x00000000fffff984 */ /* 0x000fe20000000800 */
[----:B-----5:R2:W-:Y:S03]  /*6630*/  @P6 LDGSTS.E.BYPASS.LTC128B.128 [R102+0x100], [R2.64], !P4 ;  /* 0x0010000002666fae */ /* 0x0205e6000e101d46 */
[--C-:B------:R-:W-:Y:S02]  /*6640*/  @P6 IADD3.X R107, RZ, c[0x0][0x1fc], R100.reuse, P0, P5 ;  /* 0x00007f00ff6b6a10 */ /* 0x100fe400007ea464 */
[----:B------:R-:W-:Y:S03]  /*6650*/  @P6 IADD3 R0, P5, R0, 0x100, RZ ;  /* 0x0000010000006810 */ /* 0x000fe60007fbe0ff */
[----:B------:R3:W-:Y:S01]  /*6660*/  @P6 LDGSTS.E.BYPASS.LTC128B.128 [R102+0x3100], [R106.64], !P3 ;  /* 0x031000006a666fae */ /* 0x0007e2000d901d46 */
[C---:B-1----:R-:W-:Y:S03]  /*6670*/  HMMA.16816.F32 R44, R160.reuse, R164, R44 ;  /* 0x000000a4a02c723c */ /* 0x042fe6000000182c */
[----:B---3--:R-:W-:Y:S05]  /*6680*/  @P6 IADD3 R106, P0, R0, c[0x0][0x1f8], RZ ;  /* 0x00007e00006a6a10 */ /* 0x008fea0007f1e0ff */
[----:B------:R-:W-:Y:S01]  /*6690*/  HMMA.16816.F32 R48, R160, R166, R48 ;  /* 0x000000a6a030723c */ /* 0x000fe20000001830 */
[----:B------:R-:W-:Y:S03]  /*66a0*/  @P6 IMAD.MOV.U32 R0, RZ, RZ, 0x6 ;  /* 0x00000006ff006424 */ /* 0x000fe600078e00ff */
[----:B------:R-:W-:Y:S02]  /*66b0*/  @P6 IADD3.X R107, RZ, c[0x0][0x1fc], R100, P0, P5 ;  /* 0x00007f00ff6b6a10 */ /* 0x000fe400007ea464 */
[----:B------:R-:W-:Y:S03]  /*66c0*/  @P6 MOV R100, c[0x0][0x208] ;  /* 0x0000820000646a02 */ /* 0x000fe60000000f00 */
[----:B------:R1:W-:Y:S03]  /*66d0*/  @P6 LDGSTS.E.BYPASS.LTC128B.128 [R102+0x6100], [R106.64], !P2 ;  /* 0x061000006a666fae */ /* 0x0003e6000d101d46 */
[C---:B------:R-:W-:Y:S02]  /*66e0*/  @P6 SHF.L.U64.HI R0, R100.reuse, R0, c[0x0][0x20c] ;  /* 0x0000830064006619 */ /* 0x040fe40000010200 */
[----:B------:R-:W-:Y:S04]  /*66f0*/  @P6 SHF.L.U32 R100, R100, 0x6, RZ ;  /* 0x0000000664646819 */ /* 0x000fe800000006ff */
[----:B--2---:R-:W-:Y:S04]  /*6700*/  @P6 IADD3 R2, P0, R2, R100, RZ ;  /* 0x0000006402026210 */ /* 0x004fe80007f1e0ff */
[----:B------:R-:W-:Y:S02]  /*6710*/  @P6 IADD3.X R3, R3, R0, RZ, P0, !PT ;  /* 0x0000000003036210 */ /* 0x000fe400007fe4ff */
[----:B------:R-:W-:Y:S05]  /*6720*/  @P6 IADD3 R100, P0, R100, R2, RZ ;  /* 0x0000000264646210 */ /* 0x000fea0007f1e0ff */
[----:B------:R-:W-:Y:S02]  /*6730*/  @P6 IMAD.X R101, R0, 0x1, R3, P0 ;  /* 0x0000000100656824 */ /* 0x000fe400000e0603 */
[----:B-1----:R-:W-:Y:S01]  /*6740*/  IMAD.MOV.U32 R107, RZ, RZ, R102 ;  /* 0x000000ffff6b7224 */ /* 0x002fe200078e0066 */
[----:B------:R-:W2:Y:S04]  /*6750*/  LDL R106, [R1+0x54] ;  /* 0x00005400016a7983 */ /* 0x000ea80000100800 */
[----:B------:R1:W-:Y:S08]  /*6760*/  @P6 LDGSTS.E.BYPASS.LTC128B.128 [R107+0x1100], [R2.64], !P4 ;  /* 0x01100000026b6fae */ /* 0x0003f0000e101d46 */
[----:B------:R1:W-:Y:S08]  /*6770*/  @P6 LDGSTS.E.BYPASS.LTC128B.128 [R107+0x4100], [R2.64+0x80], !P3 ;  /* 0x04100080026b6fae */ /* 0x0003f0000d901d46 */
[----:B------:R1:W-:Y:S08]  /*6780*/  @P6 LDGSTS.E.BYPASS.LTC128B.128 [R107+0x7100], [R2.64+0x100], !P2 ;  /* 0x07100100026b6fae */ /* 0x0003f0000d101d46 */
[----:B------:R3:W-:Y:S08]  /*6790*/  @P6 LDGSTS.E.BYPASS.LTC128B.128 [R107+0x2100], [R100.64], !P4 ;  /* 0x02100000646b6fae */ /* 0x0007f0000e101d46 */
[----:B------:R3:W-:Y:S08]  /*67a0*/  @P6 LDGSTS.E.BYPASS.LTC128B.128 [R107+0x5100], [R100.64+0x80], !P3 ;  /* 0x05100080646b6fae */ /* 0x0007f0000d901d46 */
[----:B------:R3:W-:Y:S01]  /*67b0*/  @P6 LDGSTS.E.BYPASS.LTC128B.128 [R107+0x8100], [R100.64+0x100], !P2 ;  /* 0x08100100646b6fae */ /* 0x0007e2000d101d46 */
[----:B-1----:R-:W-:Y:S07]  /*67c0*/  IMAD R3, R218, -0x60, RZ ;  /* 0xffffffa0da037824 */ /* 0x002fee00078e02ff */
[----:B------:R-:W1:Y:S08]  /*67d0*/  LDSM.16.M88.4 R164, [R229] ;  /* 0x00000000e5a4783b */ /* 0x000e700000000200 */
[----:B------:R-:W0:Y:S08]  /*67e0*/  LDGDEPBAR ;  /* 0x00000000000079af */ /* 0x000e300000000000 */
[----:B------:R4:W5:Y:S04]  /*67f0*/  LDL R2, [R1+0xc] ;  /* 0x00000c0001027983 */ /* 0x0009680000100800 */
[----:B------:R-:W3:Y:S01]  /*6800*/  LDL.LU R212, [R1+0x18] ;  /* 0x0000180001d47983 */ /* 0x000ee20000300800 */
[C---:B-1----:R-:W-:Y:S08]  /*6810*/  HMMA.16816.F32 R4, R168.reuse, R164, R4 ;  /* 0x000000a4a804723c */ /* 0x042ff00000001804 */
[C---:B------:R-:W-:Y:S01]  /*6820*/  HMMA.16816.F32 R8, R168.reuse, R166, R8 ;  /* 0x000000a6a808723c */ /* 0x040fe20000001808 */
[----:B------:R-:W1:Y:S07]  /*6830*/  LDSM.16.M88.4 R164, [R229+0x800] ;  /* 0x00080000e5a4783b */ /* 0x000e6e0000000200 */
        /* <DEDUP_REMOVED lines=11> */
[----:B------:R-:W1:Y:S03]  /*68f0*/  LDSM.16.M88.4 R164, [R229+0x2800] ;  /* 0x00280000e5a4783b */ /* 0x000e660000000200 */
[----:B--2---:R-:W-:Y:S04]  /*6900*/  IADD3 R3, -R106, 0x1, R3 ;  /* 0x000000016a037810 */ /* 0x004fe80007ffe103 */
[----:B------:R-:W-:Y:S04]  /*6910*/  IADD3 R3, R3, c[0x0][0x1d0], RZ ;  /* 0x0000740003037a10 */ /* 0x000fe80007ffe0ff */
[----:B------:R-:W-:Y:S01]  /*6920*/  IADD3 R3, R3, -c[0x0][0x168], RZ ;  /* 0x80005a0003037a10 */ /* 0x000fe20007ffe0ff */
[C---:B-1----:R-:W-:Y:S08]  /*6930*/  HMMA.16816.F32 R44, R168.reuse, R164, R44 ;  /* 0x000000a4a82c723c */ /* 0x042ff0000000182c */
[----:B------:R-:W-:Y:S01]  /*6940*/  HMMA.16816.F32 R48, R168, R166, R48 ;  /* 0x000000a6a830723c */ /* 0x000fe20000001830 */
[----:B------:R-:W1:Y:S03]  /*6950*/  LDSM.16.M88.4 R164, [R226] ;  /* 0x00000000e2a4783b */ /* 0x000e660000000200 */
[----:B-----5:R-:W-:Y:S05]  /*6960*/  @P1 MOV R2, R208 ;  /* 0x000000d000021202 */ /* 0x020fea0000000f00 */
[----:B------:R-:W2:Y:S01]  /*6970*/  SHFL.IDX PT, R0, R2, RZ, 0x1c1f ;  /* 0x001c1fff02007589 */ /* 0x000ea200000e0000 */
[C---:B-1----:R-:W-:Y:S08]  /*6980*/  HMMA.16816.F32 R4, R172.reuse, R164, R4 ;  /* 0x000000a4ac04723c */ /* 0x042ff00000001804 */
[C---:B------:R-:W-:Y:S01]  /*6990*/  HMMA.16816.F32 R8, R172.reuse, R166, R8 ;  /* 0x000000a6ac08723c */ /* 0x040fe20000001808 */
[----:B------:R-:W1:Y:S03]  /*69a0*/  LDSM.16.M88.4 R164, [R226+0x800] ;  /* 0x00080000e2a4783b */ /* 0x000e660000000200 */
[----:B--2---:R-:W-:Y:S04]  /*69b0*/  IADD3 R0, R3, R0, RZ ;  /* 0x0000000003007210 */ /* 0x004fe80007ffe0ff */
[C---:B------:R-:W-:Y:S02]  /*69c0*/  ISETP.GT.AND P6, PT, R0.reuse, RZ, PT ;  /* 0x000000ff0000720c */ /* 0x040fe40003fc4270 */
[C---:B------:R-:W-:Y:S02]  /*69d0*/  ISETP.GT.AND P5, PT, R0.reuse, 0x1, PT ;  /* 0x000000010000780c */ /* 0x040fe40003fa4270 */
[----:B------:R-:W-:Y:S01]  /*69e0*/  ISETP.GT.AND P0, PT, R0, 0x8, PT ;  /* 0x000000080000780c */ /* 0x000fe20003f04270 */
        /* <DEDUP_REMOVED lines=13> */
[----:B------:R-:W-:Y:S01]  /*6ac0*/  HMMA.16816.F32 R48, R172, R166, R48 ;  /* 0x000000a6ac30723c */ /* 0x000fe20000001830 */
        /* <DEDUP_REMOVED lines=129> */
[----:B------:R-:W1:Y:S11]  /*72e0*/  LDSM.16.M88.4 R164, [R226+0x6800] ;  /* 0x00680000e2a4783b */ /* 0x000e760000000200 */
[----:B------:R-:W-:Y:S04]  /*72f0*/  @!UPT UIADD3 URZ, URZ, URZ, URZ ;  /* 0x0000003f3f3ff290 */ /* 0x000fe8000fffe03f */
[----:B------:R-:W-:Y:S02]  /*7300*/  FMUL.FTZ R4, R4, c[0x0][0x320] ;  /* 0x0000c80004047a20 */ /* 0x000fe40000410000 */
[----:B------:R-:W-:Y:S02]  /*7310*/  FMUL.FTZ R5, R5, c[0x0][0x320] ;  /* 0x0000c80005057a20 */ /* 0x000fe40000410000 */
[----:B------:R-:W-:Y:S01]  /*7320*/  FMUL.FTZ R6, R6, c[0x0][0x320] ;  /* 0x0000c80006067a20 */ /* 0x000fe20000410000 */
[----:B---3--:R-:W-:Y:S01]  /*7330*/  MUFU.TANH R100, R4 ;  /* 0x0000000400647308 */ /* 0x008fe20000002400 */
[----:B------:R-:W-:Y:S02]  /*7340*/  FMUL.FTZ R7, R7, c[0x0][0x320] ;  /* 0x0000c80007077a20 */ /* 0x000fe40000410000 */
[----:B------:R-:W-:Y:S02]  /*7350*/  FMUL.FTZ R10, R10, c[0x0][0x320] ;  /* 0x0000c8000a0a7a20 */ /* 0x000fe40000410000 */
[----:B------:R-:W-:Y:S02]  /*7360*/  FMUL.FTZ R11, R11, c[0x0][0x320] ;  /* 0x0000c8000b0b7a20 */ /* 0x000fe40000410000 */
[----:B------:R-:W-:Y:S02]  /*7370*/  FMUL.FTZ R8, R8, c[0x0][0x320] ;  /* 0x0000c80008087a20 */ /* 0x000fe40000410000 */
[----:B------:R-:W-:Y:S01]  /*7380*/  FMUL.FTZ R9, R9, c[0x0][0x320] ;  /* 0x0000c80009097a20 */ /* 0x000fe20000410000 */
[----:B------:R-:W2:Y:S01]  /*7390*/  MUFU.TANH R209, R5 ;  /* 0x0000000500d17308 */ /* 0x000ea20000002400 */
[C---:B-1----:R-:W-:Y:S09]  /*73a0*/  HMMA.16816.F32 R12, R204.reuse, R164, R12 ;  /* 0x000000a4cc0c723c */ /* 0x042ff2000000180c */
[----:B------:R-:W-:Y:S01]  /*73b0*/  MUFU.TANH R105, R6 ;  /* 0x0000000600697308 */ /* 0x000fe20000002400 */
[C---:B------:R-:W-:Y:S01]  /*73c0*/  HMMA.16816.F32 R16, R204.reuse, R166, R16 ;  /* 0x000000a6cc10723c */ /* 0x040fe20000001810 */
[----:B------:R-:W1:Y:S08]  /*73d0*/  LDSM.16.M88.4 R164, [R226+0x7000] ;  /* 0x00700000e2a4783b */ /* 0x000e700000000200 */
[----:B------:R3:W-:Y:S03]  /*73e0*/  MUFU.TANH R102, R7 ;  /* 0x0000000700667308 */ /* 0x0007e60000002400 */
[----:B--2---:R-:W-:Y:S02]  /*73f0*/  FSEL R209, R209, -INF , P5 ;  /* 0xff800000d1d17808 */ /* 0x004fe40002800000 */
[----:B------:R-:W-:Y:S05]  /*7400*/  ISETP.GT.AND P5, PT, R0, 0x10, PT ;  /* 0x000000100000780c */ /* 0x000fea0003fa4270 */
[----:B------:R-:W-:Y:S01]  /*7410*/  MUFU.TANH R10, R10 ;  /* 0x0000000a000a7308 */ /* 0x000fe20000002400 */
[----:B------:R-:W-:Y:S02]  /*7420*/  FMUL.FTZ R15, R15, c[0x0][0x320] ;  /* 0x0000c8000f0f7a20 */ /* 0x000fe40000410000 */
[----:B------:R-:W-:Y:S02]  /*7430*/  FMUL.FTZ R12, R12, c[0x0][0x320] ;  /* 0x0000c8000c0c7a20 */ /* 0x000fe40000410000 */
[----:B------:R-:W-:Y:S02]  /*7440*/  FMUL.FTZ R13, R13, c[0x0][0x320] ;  /* 0x0000c8000d0d7a20 */ /* 0x000fe40000410000 */
[----:B------:R-:W-:Y:S03]  /*7450*/  FMUL.FTZ R14, R14, c[0x0][0x320] ;  /* 0x0000c8000e0e7a20 */ /* 0x000fe60000410000 */
[----:B------:R-:W-:Y:S01]  /*7460*/  MUFU.TANH R15, R15 ;  /* 0x0000000f000f7308 */ /* 0x000fe20000002400 */
[----:B------:R-:W-:Y:S02]  /*7470*/  FMUL.FTZ R19, R19, c[0x0][0x320] ;  /* 0x0000c80013137a20 */ /* 0x000fe40000410000 */
[----:B------:R-:W-:Y:S01]  /*7480*/  FMUL.FTZ R18, R18, c[0x0][0x320] ;  /* 0x0000c80012127a20 */ /* 0x000fe20000410000 */
[----:B---3--:R-:W-:Y:S01]  /*7490*/  LDSM.16.M88.4 R4, [R226+0x8800] ;  /* 0x00880000e204783b */ /* 0x008fe20000000200 */
[----:B------:R-:W-:Y:S02]  /*74a0*/  FMUL.FTZ R16, R16, c[0x0][0x320] ;  /* 0x0000c80010107a20 */ /* 0x000fe40000410000 */
[----:B------:R-:W-:Y:S03]  /*74b0*/  FMUL.FTZ R17, R17, c[0x0][0x320] ;  /* 0x0000c80011117a20 */ /* 0x000fe60000410000 */
[----:B------:R-:W-:Y:S01]  /*74c0*/  MUFU.TANH R19, R19 ;  /* 0x0000001300137308 */ /* 0x000fe20000002400 */
[C---:B-1----:R-:W-:Y:S09]  /*74d0*/  HMMA.16816.F32 R20, R204.reuse, R164, R20 ;  /* 0x000000a4cc14723c */ /* 0x042ff20000001814 */
[----:B------:R-:W-:Y:S01]  /*74e0*/  MUFU.TANH R18, R18 ;  /* 0x0000001200127308 */ /* 0x000fe20000002400 */
[C---:B------:R-:W-:Y:S01]  /*74f0*/  HMMA.16816.F32 R24, R204.reuse, R166, R24 ;  /* 0x000000a6cc18723c */ /* 0x040fe20000001818 */
[----:B------:R-:W1:Y:S08]  /*7500*/  LDSM.16.M88.4 R164, [R226+0x7800] ;  /* 0x00780000e2a4783b */ /* 0x000e700000000200 */
[----:B------:R-:W-:Y:S10]  /*7510*/  MUFU.TANH R11, R11 ;  /* 0x0000000b000b7308 */ /* 0x000ff40000002400 */
[----:B------:R-:W2:Y:S01]  /*7520*/  MUFU.TANH R210, R8 ;  /* 0x0000000800d27308 */ /* 0x000ea20000002400 */
[----:B------:R-:W-:Y:S02]  /*7530*/  FMUL.FTZ R22, R22, c[0x0][0x320] ;  /* 0x0000c80016167a20 */ /* 0x000fe40000410000 */
[----:B------:R-:W-:Y:S02]  /*7540*/  FMUL.FTZ R23, R23, c[0x0][0x320] ;  /* 0x0000c80017177a20 */ /* 0x000fe40000410000 */
[----:B------:R-:W-:Y:S02]  /*7550*/  FMUL.FTZ R20, R20, c[0x0][0x320] ;  /* 0x0000c80014147a20 */ /* 0x000fe40000410000 */
[----:B------:R-:W-:Y:S03]  /*7560*/  FMUL.FTZ R21, R21, c[0x0][0x320] ;  /* 0x0000c80015157a20 */ /* 0x000fe60000410000 */
[----:B------:R-:W-:Y:S01]  /*7570*/  MUFU.TANH R22, R22 ;  /* 0x0000001600167308 */ /* 0x000fe20000002400 */
[----:B------:R-:W-:Y:S02]  /*7580*/  FMUL.FTZ R26, R26, c[0x0][0x320] ;  /* 0x0000c8001a1a7a20 */ /* 0x000fe40000410000 */
[----:B------:R-:W-:Y:S02]  /*7590*/  FMUL.FTZ R24, R24, c[0x0][0x320] ;  /* 0x0000c80018187a20 */ /* 0x000fe40000410000 */
[----:B------:R-:W-:Y:S02]  /*75a0*/  FMUL.FTZ R27, R27, c[0x0][0x320] ;  /* 0x0000c8001b1b7a20 */ /* 0x000fe40000410000 */
[----:B------:R-:W-:Y:S03]  /*75b0*/  FMUL.FTZ R25, R25, c[0x0][0x320] ;  /* 0x0000c80019197a20 */ /* 0x000fe60000410000 */
[----:B------:R-:W-:Y:S01]  /*75c0*/  MUFU.TANH R23, R23 ;  /* 0x0000001700177308 */ /* 0x000fe20000002400 */
[----:B--2---:R-:W-:Y:S02]  /*75d0*/  FSEL R210, R210, -INF , P0 ;  /* 0xff800000d2d27808 */ /* 0x004fe40000000000 */
[----:B------:R-:W-:Y:S01]  /*75e0*/  ISETP.GT.AND P0, PT, R0, 0x11, PT ;  /* 0x000000110000780c */ /* 0x000fe20003f04270 */
[C---:B-1----:R-:W-:Y:S06]  /*75f0*/  HMMA.16816.F32 R28, R204.reuse, R164, R28 ;  /* 0x000000a4cc1c723c */ /* 0x042fec000000181c */
[----:B------:R-:W-:Y:S02]  /*7600*/  MUFU.TANH R26, R26 ;  /* 0x0000001a001a7308 */ /* 0x000fe40000002400 */
[C---:B------:R-:W-:Y:S01]  /*7610*/  HMMA.16816.F32 R32, R204.reuse, R166, R32 ;  /* 0x000000a6cc20723c */ /* 0x040fe20000001820 */
[----:B------:R-:W1:Y:S01]  /*7620*/  LDSM.16.M88.4 R164, [R226+0x8000] ;  /* 0x00800000e2a4783b */ /* 0x000e620000000200 */
[----:B------:R-:W-:Y:S06]  /*7630*/  DEPBAR.LE SB0, 0x0 ;  /* 0x000080000000791a */ /* 0x000fec0000000000 */
[----:B------:R-:W2:Y:S01]  /*7640*/  MUFU.TANH R9, R9 ;  /* 0x0000000900097308 */ /* 0x000ea20000002400 */
[----:B------:R-:W-:Y:S07]  /*7650*/  BAR.SYNC.DEFER_BLOCKING 0x0 ;  /* 0x0000000000007b1d */ /* 0x000fee0000010000 */
[----:B------:R-:W-:Y:S02]  /*7660*/  FMUL.FTZ R28, R28, c[0x0][0x320] ;  /* 0x0000c8001c1c7a20 */ /* 0x000fe40000410000 */
[----:B------:R-:W-:Y:S02]  /*7670*/  FMUL.FTZ R29, R29, c[0x0][0x320] ;  /* 0x0000c8001d1d7a20 */ /* 0x000fe40000410000 */
[----:B------:R-:W-:Y:S02]  /*7680*/  FMUL.FTZ R30, R30, c[0x0][0x320] ;  /* 0x0000c8001e1e7a20 */ /* 0x000fe40000410000 */
[----:B------:R-:W-:Y:S02]  /*7690*/  FMUL.FTZ R31, R31, c[0x0][0x320] ;  /* 0x0000c8001f1f7a20 */ /* 0x000fe40000410000 */
[----:B------:R-:W-:Y:S02]  /*76a0*/  FMUL.FTZ R32, R32, c[0x0][0x320] ;  /* 0x0000c80020207a20 */ /* 0x000fe40000410000 */
[----:B------:R-:W-:Y:S02]  /*76b0*/  FMUL.FTZ R33, R33, c[0x0][0x320] ;  /* 0x0000c80021217a20 */ /* 0x000fe40000410000 */
[----:B------:R-:W-:Y:S02]  /*76c0*/  FMUL.FTZ R34, R34, c[0x0][0x320] ;  /* 0x0000c80022227a20 */ /* 0x000fe40000410000 */
[----:B------:R-:W-:Y:S04]  /*76d0*/  FMUL.FTZ R35, R35, c[0x0][0x320] ;  /* 0x0000c80023237a20 */ /* 0x000fe80000410000 */
[----:B------:R-:W-:Y:S01]  /*76e0*/  MUFU.TANH R34, R34 ;  /* 0x0000002200227308 */ /* 0x000fe20000002400 */
[C---:B-1----:R-:W-:Y:S09]  /*76f0*/  HMMA.16816.F32 R36, R204.reuse, R164, R36 ;  /* 0x000000a4cc24723c */ /* 0x042ff20000001824 */
[----:B------:R-:W-:Y:S01]  /*7700*/  MUFU.TANH R32, R32 ;  /* 0x0000002000207308 */ /* 0x000fe20000002400 */
[C---:B------:R-:W-:Y:S09]  /*7710*/  HMMA.16816.F32 R40, R204.reuse, R166, R40 ;  /* 0x000000a6cc28723c */ /* 0x040ff20000001828 */
[----:B------:R-:W1:Y:S01]  /*7720*/  MUFU.TANH R12, R12 ;  /* 0x0000000c000c7308 */ /* 0x000e620000002400 */
[C---:B------:R-:W-:Y:S09]  /*7730*/  HMMA.16816.F32 R44, R204.reuse, R4, R44 ;  /* 0x00000004cc2c723c */ /* 0x040ff2000000182c */
[----:B------:R-:W3:Y:S01]  /*7740*/  MUFU.TANH R13, R13 ;  /* 0x0000000d000d7308 */ /* 0x000ee20000002400 */
[----:B------:R-:W-:Y:S03]  /*7750*/  HMMA.16816.F32 R48, R204, R6, R48 ;  /* 0x00000006cc30723c */ /* 0x000fe60000001830 */
[----:B------:R-:W-:Y:S01]  /*7760*/  FSEL R5, R100, -INF , P6 ;  /* 0xff80000064057808 */ /* 0x000fe20003000000 */
[----:B------:R-:W-:Y:S01]  /*7770*/  FMUL.FTZ R8, R37, c[0x0][0x320] ;  /* 0x0000c80025087a20 */ /* 0x000fe20000410000 */
[----:B------:R-:W-:Y:S01]  /*7780*/  ISETP.GT.AND P6, PT, R0, 0x9, PT ;  /* 0x000000090000780c */ /* 0x000fe20003fc4270 */
[----:B------:R-:W-:Y:S01]  /*7790*/  FMUL.FTZ R36, R36, c[0x0][0x320] ;  /* 0x0000c80024247a20 */ /* 0x000fe20000410000 */
[----:B------:R-:W-:Y:S02]  /*77a0*/  FMNMX.FTZ R101, R5, R103, !PT ;  /* 0x0000006705657209 */ /* 0x000fe40007810000 */
[----:B------:R-:W5:Y:S03]  /*77b0*/  MUFU.TANH R16, R16 ;  /* 0x0000001000107308 */ /* 0x000f660000002400 */
[----:B------:R-:W-:Y:S01]  /*77c0*/  FMNMX.FTZ R101, R209, R101, !PT ;  /* 0x00000065d1657209 */ /* 0x000fe20007810000 */
[----:B------:R-:W-:Y:S01]  /*77d0*/  FMUL.FTZ R7, R40, c[0x0][0x320] ;  /* 0x0000c80028077a20 */ /* 0x000fe20000410000 */
[----:B--2---:R-:W-:Y:S01]  /*77e0*/  FSEL R211, R9, -INF , P6 ;  /* 0xff80000009d37808 */ /* 0x004fe20003000000 */
[----:B------:R-:W-:Y:S01]  /*77f0*/  FMUL.FTZ R6, R41, c[0x0][0x320] ;  /* 0x0000c80029067a20 */ /* 0x000fe20000410000 */
[----:B------:R-:W-:Y:S01]  /*7800*/  FMNMX.FTZ R101, R210, R101, !PT ;  /* 0x00000065d2657209 */ /* 0x000fe20007810000 */
[----:B------:R-:W-:Y:S01]  /*7810*/  FMUL.FTZ R4, R44, c[0x0][0x320] ;  /* 0x0000c8002c047a20 */ /* 0x000fe20000410000 */
[----:B-1----:R-:W-:Y:S01]  /*7820*/  FSEL R217, R12, -INF , P5 ;  /* 0xff8000000cd97808 */ /* 0x002fe20002800000 */
[----:B------:R-:W1:Y:S01]  /*7830*/  MUFU.TANH R17, R17 ;  /* 0x0000001100117308 */ /* 0x000e620000002400 */
[----:B------:R-:W-:Y:S01]  /*7840*/  FMNMX.FTZ R101, R211, R101, !PT ;  /* 0x00000065d3657209 */ /* 0x000fe20007810000 */
[----:B------:R-:W-:Y:S01]  /*7850*/  FMUL.FTZ R45, R45, c[0x0][0x320] ;  /* 0x0000c8002d2d7a20 */ /* 0x000fe20000410000 */
[----:B------:R-:W-:Y:S01]  /*7860*/  ISETP.GT.AND P6, PT, R0, 0x18, PT ;  /* 0x000000180000780c */ /* 0x000fe20003fc4270 */
[----:B------:R-:W-:Y:S01]  /*7870*/  FMUL.FTZ R38, R38, c[0x0][0x320] ;  /* 0x0000c80026267a20 */ /* 0x000fe20000410000 */
[----:B---3--:R-:W-:Y:S01]  /*7880*/  FSEL R219, R13, -INF , P0 ;  /* 0xff8000000ddb7808 */ /* 0x008fe20000000000 */
[----:B------:R-:W-:Y:S01]  /*7890*/  FMUL.FTZ R48, R48, c[0x0][0x320] ;  /* 0x0000c80030307a20 */ /* 0x000fe20000410000 */
[----:B------:R-:W-:Y:S01]  /*78a0*/  FMNMX.FTZ R101, R217, R101, !PT ;  /* 0x00000065d9657209 */ /* 0x000fe20007810000 */
[----:B------:R-:W-:Y:S01]  /*78b0*/  FMUL.FTZ R39, R39, c[0x0][0x320] ;  /* 0x0000c80027277a20 */ /* 0x000fe20000410000 */
[----:B------:R-:W-:Y:S01]  /*78c0*/  ISETP.GT.AND P5, PT, R0, 0x19, PT ;  /* 0x000000190000780c */ /* 0x000fe20003fa4270 */
[----:B------:R-:W2:Y:S01]  /*78d0*/  MUFU.TANH R20, R20 ;  /* 0x0000001400147308 */ /* 0x000ea20000002400 */
[----:B------:R-:W-:Y:S01]  /*78e0*/  FMNMX.FTZ R101, R219, R101, !PT ;  /* 0x00000065db657209 */ /* 0x000fe20007810000 */
[----:B------:R-:W-:Y:S01]  /*78f0*/  FMUL.FTZ R42, R42, c[0x0][0x320] ;  /* 0x0000c8002a2a7a20 */ /* 0x000fe20000410000 */
[----:B------:R-:W-:Y:S01]  /*7900*/  ISETP.GT.AND P0, PT, R0, 0x20, PT ;  /* 0x000000200000780c */ /* 0x000fe20003f04270 */
[----:B------:R-:W-:Y:S01]  /*7910*/  FMUL.FTZ R43, R43, c[0x0][0x320] ;  /* 0x0000c8002b2b7a20 */ /* 0x000fe20000410000 */
[----:B-----5:R-:W-:Y:S01]  /*7920*/  FSEL R220, R16, -INF , P6 ;  /* 0xff80000010dc7808 */ /* 0x020fe20003000000 */
[----:B------:R-:W-:Y:S01]  /*7930*/  FMUL.FTZ R51, R51, c[0x0][0x320] ;  /* 0x0000c80033337a20 */ /* 0x000fe20000410000 */
[----:B------:R-:W-:Y:S02]  /*7940*/  ISETP.GT.AND P6, PT, R0, 0x21, PT ;  /* 0x000000210000780c */ /* 0x000fe40003fc4270 */
[----:B------:R-:W-:Y:S01]  /*7950*/  FMNMX.FTZ R101, R220, R101, !PT ;  /* 0x00000065dc657209 */ /* 0x000fe20007810000 */
[----:B------:R-:W3:Y:S01]  /*7960*/  MUFU.TANH R21, R21 ;  /* 0x0000001500157308 */ /* 0x000ee20000002400 */
[----:B-1----:R-:W-:Y:S02]  /*7970*/  FSEL R221, R17, -INF , P5 ;  /* 0xff80000011dd7808 */ /* 0x002fe40002800000 */
[----:B------:R-:W-:Y:S02]  /*7980*/  ISETP.GT.AND P5, PT, R0, 0x28, PT ;  /* 0x000000280000780c */ /* 0x000fe40003fa4270 */
[----:B------:R-:W-:Y:S05]  /*7990*/  FMNMX.FTZ R101, R221, R101, !PT ;  /* 0x00000065dd657209 */ /* 0x000fea0007810000 */
[----:B------:R-:W1:Y:S01]  /*79a0*/  MUFU.TANH R24, R24 ;  /* 0x0000001800187308 */ /* 0x000e620000002400 */
[----:B--2---:R-:W-:Y:S02]  /*79b0*/  FSEL R20, R20, -INF , P0 ;  /* 0xff80000014147808 */ /* 0x004fe40000000000 */
[----:B------:R-:W-:Y:S02]  /*79c0*/  ISETP.GT.AND P0, PT, R0, 0x29, PT ;  /* 0x000000290000780c */ /* 0x000fe40003f04270 */
[----:B------:R-:W-:Y:S05]  /*79d0*/  FMNMX.FTZ R101, R20, R101, !PT ;  /* 0x0000006514657209 */ /* 0x000fea0007810000 */
[----:B------:R-:W2:Y:S01]  /*79e0*/  MUFU.TANH R25, R25 ;  /* 0x0000001900197308 */ /* 0x000ea20000002400 */
[----:B---3--:R-:W-:Y:S02]  /*79f0*/  FSEL R21, R21, -INF , P6 ;  /* 0xff80000015157808 */ /* 0x008fe40003000000 */
[----:B------:R-:W-:Y:S02]  /*7a00*/  ISETP.GT.AND P6, PT, R0, 0x30, PT ;  /* 0x000000300000780c */ /* 0x000fe40003fc4270 */
[----:B------:R-:W-:Y:S05]  /*7a10*/  FMNMX.FTZ R101, R21, R101, !PT ;  /* 0x0000006515657209 */ /* 0x000fea0007810000 */
        /* <DEDUP_REMOVED lines=9> */
[----:B------:R-:W-:Y:S02]  /*7ab0*/  FSEL R32, R32, -INF , P0 ;  /* 0xff80000020207808 */ /* 0x000fe40000000000 */
[----:B------:R-:W-:Y:S02]  /*7ac0*/  ISETP.GT.AND P0, PT, R0, 0x41, PT ;  /* 0x000000410000780c */ /* 0x000fe40003f04270 */
[----:B---3--:R-:W-:Y:S02]  /*7ad0*/  FSEL R28, R28, -INF , P6 ;  /* 0xff8000001c1c7808 */ /* 0x008fe40003000000 */
[----:B------:R-:W-:Y:S02]  /*7ae0*/  ISETP.GT.AND P6, PT, R0, 0x39, PT ;  /* 0x000000390000780c */ /* 0x000fe40003fc4270 */
[----:B------:R-:W-:Y:S01]  /*7af0*/  FMNMX.FTZ R101, R28, R101, !PT ;  /* 0x000000651c657209 */ /* 0x000fe20007810000 */
[----:B------:R-:W3:Y:S01]  /*7b00*/  MUFU.TANH R33, R33 ;  /* 0x0000002100217308 */ /* 0x000ee20000002400 */
[----:B-1----:R-:W-:Y:S02]  /*7b10*/  FSEL R29, R29, -INF , P5 ;  /* 0xff8000001d1d7808 */ /* 0x002fe40002800000 */
[----:B------:R-:W-:Y:S02]  /*7b20*/  ISETP.GT.AND P5, PT, R0, 0x40, PT ;  /* 0x000000400000780c */ /* 0x000fe40003fa4270 */
[----:B------:R-:W-:Y:S05]  /*7b30*/  FMNMX.FTZ R101, R29, R101, !PT ;  /* 0x000000651d657209 */ /* 0x000fea0007810000 */
[----:B------:R-:W1:Y:S01]  /*7b40*/  MUFU.TANH R4, R4 ;  /* 0x0000000400047308 */ /* 0x000e620000002400 */
[----:B------:R-:W-:Y:S02]  /*7b50*/  FMNMX.FTZ R101, R32, R101, !PT ;  /* 0x0000006520657209 */ /* 0x000fe40007810000 */
[----:B--2---:R-:W-:Y:S02]  /*7b60*/  FSEL R8, R8, -INF , P0 ;  /* 0xff80000008087808 */ /* 0x004fe40000000000 */
[C---:B------:R-:W-:Y:S05]  /*7b70*/  ISETP.GT.AND P0, PT, R0.reuse, 0x50, PT ;  /* 0x000000500000780c */ /* 0x040fea0003f04270 */
[----:B------:R-:W2:Y:S01]  /*7b80*/  MUFU.TANH R36, R36 ;  /* 0x0000002400247308 */ /* 0x000ea20000002400 */
[----:B---3--:R-:W-:Y:S02]  /*7b90*/  FSEL R33, R33, -INF , P6 ;  /* 0xff80000021217808 */ /* 0x008fe40003000000 */
[----:B------:R-:W-:Y:S02]  /*7ba0*/  ISETP.GT.AND P6, PT, R0, 0x48, PT ;  /* 0x000000480000780c */ /* 0x000fe40003fc4270 */
[----:B------:R-:W-:Y:S05]  /*7bb0*/  FMNMX.FTZ R101, R33, R101, !PT ;  /* 0x0000006521657209 */ /* 0x000fea0007810000 */
[----:B------:R-:W3:Y:S01]  /*7bc0*/  MUFU.TANH R7, R7 ;  /* 0x0000000700077308 */ /* 0x000ee20000002400 */
[----:B-1----:R-:W-:Y:S01]  /*7bd0*/  FSEL R16, R4, -INF , P0 ;  /* 0xff80000004107808 */ /* 0x002fe20000000000 */
[----:B------:R-:W-:Y:S01]  /*7be0*/  FMUL.FTZ R4, R49, c[0x0][0x320] ;  /* 0x0000c80031047a20 */ /* 0x000fe20000410000 */
[----:B------:R-:W-:Y:S01]  /*7bf0*/  ISETP.GT.AND P0, PT, R0, 0x59, PT ;  /* 0x000000590000780c */ /* 0x000fe20003f04270 */
[----:B------:R-:W-:Y:S06]  /*7c00*/  IMAD.MOV.U32 R49, RZ, RZ, R25 ;  /* 0x000000ffff317224 */ /* 0x000fec00078e0019 */
[----:B------:R-:W1:Y:S01]  /*7c10*/  MUFU.TANH R6, R6 ;  /* 0x0000000600067308 */ /* 0x000e620000002400 */
[----:B--2---:R-:W-:Y:S02]  /*7c20*/  FSEL R36, R36, -INF , P5 ;  /* 0xff80000024247808 */ /* 0x004fe40002800000 */
[----:B------:R-:W-:Y:S02]  /*7c30*/  ISETP.GT.AND P5, PT, R0, 0x49, PT ;  /* 0x000000490000780c */ /* 0x000fe40003fa4270 */
[----:B------:R-:W-:Y:S05]  /*7c40*/  FMNMX.FTZ R101, R36, R101, !PT ;  /* 0x0000006524657209 */ /* 0x000fea0007810000 */
[----:B------:R-:W2:Y:S01]  /*7c50*/  MUFU.TANH R45, R45 ;  /* 0x0000002d002d7308 */ /* 0x000ea20000002400 */
[----:B------:R-:W-:Y:S02]  /*7c60*/  FMNMX.FTZ R101, R8, R101, !PT ;  /* 0x0000006508657209 */ /* 0x000fe40007810000 */
[----:B---3--:R-:W-:Y:S01]  /*7c70*/  FSEL R12, R7, -INF , P6 ;  /* 0xff800000070c7808 */ /* 0x008fe20003000000 */
[----:B------:R-:W-:Y:S01]  /*7c80*/  FMUL.FTZ R7, R46, c[0x0][0x320] ;  /* 0x0000c8002e077a20 */ /* 0x000fe20000410000 */
[----:B------:R-:W-:Y:S02]  /*7c90*/  ISETP.GT.AND P6, PT, R0, 0x51, PT ;  /* 0x000000510000780c */ /* 0x000fe40003fc4270 */
[----:B------:R-:W-:Y:S03]  /*7ca0*/  FMNMX.FTZ R101, R12, R101, !PT ;  /* 0x000000650c657209 */ /* 0x000fe60007810000 */
[----:B------:R-:W3:Y:S01]  /*7cb0*/  MUFU.TANH R48, R48 ;  /* 0x0000003000307308 */ /* 0x000ee20000002400 */
[----:B-1----:R-:W-:Y:S01]  /*7cc0*/  FSEL R13, R6, -INF , P5 ;  /* 0xff800000060d7808 */ /* 0x002fe20002800000 */
[----:B------:R-:W-:Y:S01]  /*7cd0*/  FMUL.FTZ R6, R47, c[0x0][0x320] ;  /* 0x0000c8002f067a20 */ /* 0x000fe20000410000 */
[----:B------:R-:W-:Y:S02]  /*7ce0*/  ISETP.GT.AND P5, PT, R0, 0x58, PT ;  /* 0x000000580000780c */ /* 0x000fe40003fa4270 */
[----:B------:R-:W-:Y:S01]  /*7cf0*/  FMNMX.FTZ R101, R13, R101, !PT ;  /* 0x000000650d657209 */ /* 0x000fe20007810000 */
[----:B------:R-:W1:Y:S04]  /*7d00*/  SHFL.IDX PT, R0, R2, 0x1, 0x1c1f ;  /* 0x003c1f0002007f89 */ /* 0x000e6800000e0000 */
[----:B------:R-:W5:Y:S01]  /*7d10*/  MUFU.TANH R4, R4 ;  /* 0x0000000400047308 */ /* 0x000f620000002400 */
[----:B------:R-:W-:Y:S02]  /*7d20*/  FMNMX.FTZ R101, R16, R101, !PT ;  /* 0x0000006510657209 */ /* 0x000fe40007810000 */
[----:B--2---:R-:W-:Y:S04]  /*7d30*/  FSEL R44, R45, -INF , P6 ;  /* 0xff8000002d2c7808 */ /* 0x004fe80003000000 */
[----:B------:R-:W-:Y:S03]  /*7d40*/  FMNMX.FTZ R101, R44, R101, !PT ;  /* 0x000000652c657209 */ /* 0x000fe60007810000 */
[----:B------:R-:W2:Y:S01]  /*7d50*/  MUFU.TANH R14, R14 ;  /* 0x0000000e000e7308 */ /* 0x000ea20000002400 */
[----:B---3--:R-:W-:Y:S04]  /*7d60*/  FSEL R17, R48, -INF , P5 ;  /* 0xff80000030117808 */ /* 0x008fe80002800000 */
[----:B------:R-:W-:Y:S05]  /*7d70*/  FMNMX.FTZ R101, R17, R101, !PT ;  /* 0x0000006511657209 */ /* 0x000fea0007810000 */
[----:B------:R-:W3:Y:S01]  /*7d80*/  MUFU.TANH R27, R27 ;  /* 0x0000001b001b7308 */ /* 0x000ee20000002400 */
[----:B------:R-:W-:Y:S02]  /*7d90*/  MOV R47, R17 ;  /* 0x00000011002f7202 */ /* 0x000fe40000000f00 */
[----:B-1----:R-:W-:Y:S01]  /*7da0*/  IADD3 R0, R3, R0, RZ ;  /* 0x0000000003007210 */ /* 0x002fe20007ffe0ff */
[----:B------:R-:W-:Y:S01]  /*7db0*/  FMUL.FTZ R3, R50, c[0x0][0x320] ;  /* 0x0000c80032037a20 */ /* 0x000fe20000410000 */
[----:B-----5:R-:W-:Y:S02]  /*7dc0*/  FSEL R25, R4, -INF , P0 ;  /* 0xff80000004197808 */ /* 0x020fe40000000000 */
[C---:B------:R-:W-:Y:S02]  /*7dd0*/  ISETP.GT.AND P0, PT, R0.reuse, RZ, PT ;  /* 0x000000ff0000720c */ /* 0x040fe40003f04270 */
[----:B------:R-:W-:Y:S01]  /*7de0*/  FMNMX.FTZ R101, R25, R101, !PT ;  /* 0x0000006519657209 */ /* 0x000fe20007810000 */
[----:B------:R-:W1:Y:S01]  /*7df0*/  MUFU.TANH R30, R30 ;  /* 0x0000001e001e7308 */ /* 0x000e620000002400 */
[----:B------:R-:W-:Y:S01]  /*7e00*/  FSEL R4, R105, -INF , P0 ;  /* 0xff80000069047808 */ /* 0x000fe20000000000 */
[----:B------:R-:W-:Y:S01]  /*7e10*/  IMAD.MOV.U32 R46, RZ, RZ, R25 ;  /* 0x000000ffff2e7224 */ /* 0x000fe200078e0019 */
[C---:B------:R-:W-:Y:S01]  /*7e20*/  ISETP.GT.AND P5, PT, R0.reuse, 0x1, PT ;  /* 0x000000010000780c */ /* 0x040fe20003fa4270 */
[----:B------:R-:W5:Y:S01]  /*7e30*/  SHFL.BFLY PT, R2, R101, 0x2, 0x1f ;  /* 0x0c401f0065027f89 */ /* 0x000f6200000e0000 */
[----:B------:R-:W-:Y:S01]  /*7e40*/  ISETP.GT.AND P0, PT, R0, 0x8, PT ;  /* 0x000000080000780c */ /* 0x000fe20003f04270 */
[----:B------:R-:W-:Y:S01]  /*7e50*/  IMAD.MOV.U32 R105, RZ, RZ, R32 ;  /* 0x000000ffff697224 */ /* 0x000fe200078e0020 */
[----:B------:R-:W-:Y:S02]  /*7e60*/  FSEL R166, R102, -INF , P5 ;  /* 0xff80000066a67808 */ /* 0x000fe40002800000 */
[----:B------:R-:W-:Y:S01]  /*7e70*/  FSEL R167, R10, -INF , P0 ;  /* 0xff8000000aa77808 */ /* 0x000fe20000000000 */
[----:B------:R-:W1:Y:S01]  /*7e80*/  MUFU.TANH R31, R31 ;  /* 0x0000001f001f7308 */ /* 0x000e620000002400 */
[C---:B------:R-:W-:Y:S02]  /*7e90*/  ISETP.GT.AND P5, PT, R0.reuse, 0x9, PT ;  /* 0x000000090000780c */ /* 0x040fe40003fa4270 */
[----:B------:R-:W-:Y:S02]  /*7ea0*/  ISETP.GT.AND P0, PT, R0, 0x10, PT ;  /* 0x000000100000780c */ /* 0x000fe40003f04270 */
[----:B------:R-:W-:Y:S02]  /*7eb0*/  FSEL R208, R11, -INF , P5 ;  /* 0xff8000000bd07808 */ /* 0x000fe40002800000 */
[----:B--2---:R-:W-:Y:S02]  /*7ec0*/  FSEL R214, R14, -INF , P0 ;  /* 0xff8000000ed67808 */ /* 0x004fe40000000000 */
[C---:B------:R-:W-:Y:S01]  /*7ed0*/  ISETP.GT.AND P5, PT, R0.reuse, 0x11, PT ;  /* 0x000000110000780c */ /* 0x040fe20003fa4270 */
[----:B------:R-:W2:Y:S01]  /*7ee0*/  MUFU.TANH R35, R35 ;  /* 0x0000002300237308 */ /* 0x000ea20000002400 */
[----:B------:R-:W-:Y:S02]  /*7ef0*/  ISETP.GT.AND P0, PT, R0, 0x18, PT ;  /* 0x000000180000780c */ /* 0x000fe40003f04270 */
[----:B------:R-:W-:Y:S02]  /*7f00*/  FSEL R213, R15, -INF , P5 ;  /* 0xff8000000fd57808 */ /* 0x000fe40002800000 */
[----:B------:R-:W-:Y:S02]  /*7f10*/  FSEL R215, R18, -INF , P0 ;  /* 0xff80000012d77808 */ /* 0x000fe40000000000 */
[----:B------:R-:W-:Y:S02]  /*7f20*/  ISETP.GT.AND P5, PT, R0, 0x19, PT ;  /* 0x000000190000780c */ /* 0x000fe40003fa4270 */
[----:B-----5:R-:W-:Y:S01]  /*7f30*/  FMNMX.FTZ R101, R101, R2, !PT ;  /* 0x0000000265657209 */ /* 0x020fe20007810000 */
[----:B------:R-:W5:Y:S01]  /*7f40*/  MUFU.TANH R38, R38 ;  /* 0x0000002600267308 */ /* 0x000f620000002400 */
[----:B------:R-:W-:Y:S02]  /*7f50*/  FMNMX.FTZ R2, R4, R104, !PT ;  /* 0x0000006804027209 */ /* 0x000fe40007810000 */
[----:B------:R-:W-:Y:S02]  /*7f60*/  FSEL R216, R19, -INF , P5 ;  /* 0xff80000013d87808 */ /* 0x000fe40002800000 */
[----:B------:R-:W-:Y:S02]  /*7f70*/  FMNMX.FTZ R2, R166, R2, !PT ;  /* 0x00000002a6027209 */ /* 0x000fe40007810000 */
[----:B------:R-:W-:Y:S02]  /*7f80*/  ISETP.GT.AND P0, PT, R0, 0x20, PT ;  /* 0x000000200000780c */ /* 0x000fe40003f04270 */
[----:B------:R-:W-:Y:S01]  /*7f90*/  FMNMX.FTZ R2, R167, R2, !PT ;  /* 0x00000002a7027209 */ /* 0x000fe20007810000 */
[----:B------:R-:W1:Y:S01]  /*7fa0*/  MUFU.TANH R39, R39 ;  /* 0x0000002700277308 */ /* 0x000e620000002400 */
[----:B------:R-:W-:Y:S02]  /*7fb0*/  FSEL R223, R22, -INF , P0 ;  /* 0xff80000016df7808 */ /* 0x000fe40000000000 */
[----:B------:R-:W-:Y:S02]  /*7fc0*/  FMNMX.FTZ R2, R208, R2, !PT ;  /* 0x00000002d0027209 */ /* 0x000fe40007810000 */
[----:B------:R-:W-:Y:S02]  /*7fd0*/  ISETP.GT.AND P5, PT, R0, 0x21, PT ;  /* 0x000000210000780c */ /* 0x000fe40003fa4270 */
[----:B------:R-:W-:Y:S02]  /*7fe0*/  FMNMX.FTZ R2, R214, R2, !PT ;  /* 0x00000002d6027209 */ /* 0x000fe40007810000 */
[----:B------:R-:W-:Y:S01]  /*7ff0*/  FSEL R222, R23, -INF , P5 ;  /* 0xff80000017de7808 */ /* 0x000fe20002800000 */
[----:B------:R-:W2:Y:S01]  /*8000*/  MUFU.TANH R42, R42 ;  /* 0x0000002a002a7308 */ /* 0x000ea20000002400 */
[----:B------:R-:W-:Y:S02]  /*8010*/  FMNMX.FTZ R2, R213, R2, !PT ;  /* 0x00000002d5027209 */ /* 0x000fe40007810000 */
[----:B------:R-:W-:Y:S02]  /*8020*/  ISETP.GT.AND P0, PT, R0, 0x28, PT ;  /* 0x000000280000780c */ /* 0x000fe40003f04270 */
[----:B------:R-:W-:Y:S02]  /*8030*/  FMNMX.FTZ R2, R215, R2, !PT ;  /* 0x00000002d7027209 */ /* 0x000fe40007810000 */
[----:B------:R-:W-:Y:S01]  /*8040*/  FSEL R41, R26, -INF , P0 ;  /* 0xff8000001a297808 */ /* 0x000fe20000000000 */
[----:B------:R-:W-:Y:S01]  /*8050*/  IMAD.MOV.U32 R26, RZ, RZ, R16 ;  /* 0x000000ffff1a7224 */ /* 0x000fe200078e0010 */
[----:B------:R-:W-:Y:S01]  /*8060*/  FMNMX.FTZ R2, R216, R2, !PT ;  /* 0x00000002d8027209 */ /* 0x000fe20007810000 */
[----:B------:R-:W2:Y:S01]  /*8070*/  MUFU.TANH R43, R43 ;  /* 0x0000002b002b7308 */ /* 0x000ea20000002400 */
[----:B------:R-:W-:Y:S02]  /*8080*/  ISETP.GT.AND P6, PT, R0, 0x29, PT ;  /* 0x000000290000780c */ /* 0x000fe40003fc4270 */
[----:B------:R-:W-:Y:S02]  /*8090*/  FMNMX.FTZ R2, R223, R2, !PT ;  /* 0x00000002df027209 */ /* 0x000fe40007810000 */
[----:B---3--:R-:W-:Y:S02]  /*80a0*/  FSEL R40, R27, -INF , P6 ;  /* 0xff8000001b287808 */ /* 0x008fe40003000000 */
[----:B------:R-:W-:Y:S02]  /*80b0*/  FMNMX.FTZ R2, R222, R2, !PT ;  /* 0x00000002de027209 */ /* 0x000fe40007810000 */
[----:B------:R-:W-:Y:S01]  /*80c0*/  ISETP.GT.AND P0, PT, R0, 0x30, PT ;  /* 0x000000300000780c */ /* 0x000fe20003f04270 */
[----:B------:R-:W3:Y:S01]  /*80d0*/  MUFU.TANH R7, R7 ;  /* 0x0000000700077308 */ /* 0x000ee20000002400 */
[----:B------:R-:W-:Y:S02]  /*80e0*/  FMNMX.FTZ R2, R41, R2, !PT ;  /* 0x0000000229027209 */ /* 0x000fe40007810000 */
[----:B-1----:R-:W-:Y:S01]  /*80f0*/  FSEL R9, R30, -INF , P0 ;  /* 0xff8000001e097808 */ /* 0x002fe20000000000 */
[----:B------:R-:W-:Y:S01]  /*8100*/  IMAD.MOV.U32 R30, RZ, RZ, R8 ;  /* 0x000000ffff1e7224 */ /* 0x000fe200078e0008 */
[----:B------:R-:W-:Y:S02]  /*8110*/  FMNMX.FTZ R2, R40, R2, !PT ;  /* 0x0000000228027209 */ /* 0x000fe40007810000 */
[C---:B------:R-:W-:Y:S02]  /*8120*/  ISETP.GT.AND P5, PT, R0.reuse, 0x31, PT ;  /* 0x000000310000780c */ /* 0x040fe40003fa4270 */
[----:B------:R-:W-:Y:S01]  /*8130*/  FMNMX.FTZ R2, R9, R2, !PT ;  /* 0x0000000209027209 */ /* 0x000fe20007810000 */
[----:B------:R-:W1:Y:S01]  /*8140*/  MUFU.TANH R6, R6 ;  /* 0x0000000600067308 */ /* 0x000e620000002400 */
[----:B------:R-:W-:Y:S02]  /*8150*/  FSEL R31, R31, -INF , P5 ;  /* 0xff8000001f1f7808 */ /* 0x000fe40002800000 */
[----:B------:R-:W-:Y:S02]  /*8160*/  ISETP.GT.AND P0, PT, R0, 0x38, PT ;  /* 0x000000380000780c */ /* 0x000fe40003f04270 */
[----:B------:R-:W-:Y:S02]  /*8170*/  FMNMX.FTZ R2, R31, R2, !PT ;  /* 0x000000021f027209 */ /* 0x000fe40007810000 */
[----:B------:R-:W-:Y:S02]  /*8180*/  FSEL R37, R34, -INF , P0 ;  /* 0xff80000022257808 */ /* 0x000fe40000000000 */
[C---:B------:R-:W-:Y:S01]  /*8190*/  ISETP.GT.AND P6, PT, R0.reuse, 0x39, PT ;  /* 0x000000390000780c */ /* 0x040fe20003fc4270 */
[----:B------:R-:W1:Y:S01]  /*81a0*/  MUFU.TANH R3, R3 ;  /* 0x0000000300037308 */ /* 0x000e620000002400 */
[----:B------:R-:W-:Y:S02]  /*81b0*/  FMNMX.FTZ R2, R37, R2, !PT ;  /* 0x0000000225027209 */ /* 0x000fe40007810000 */
[----:B--2---:R-:W-:Y:S02]  /*81c0*/  FSEL R35, R35, -INF , P6 ;  /* 0xff80000023237808 */ /* 0x004fe40003000000 */
[----:B------:R-:W-:Y:S02]  /*81d0*/  ISETP.GT.AND P5, PT, R0, 0x40, PT ;  /* 0x000000400000780c */ /* 0x000fe40003fa4270 */
[----:B------:R-:W-:Y:S02]  /*81e0*/  FMNMX.FTZ R2, R35, R2, !PT ;  /* 0x0000000223027209 */ /* 0x000fe40007810000 */
[----:B-----5:R-:W-:Y:S01]  /*81f0*/  FSEL R38, R38, -INF , P5 ;  /* 0xff80000026267808 */ /* 0x020fe20002800000 */
[----:B------:R-:W2:Y:S01]  /*8200*/  MUFU.TANH R102, R51 ;  /* 0x0000003300667308 */ /* 0x000ea20000002400 */
[----:B------:R-:W-:Y:S02]  /*8210*/  ISETP.GT.AND P0, PT, R0, 0x41, PT ;  /* 0x000000410000780c */ /* 0x000fe40003f04270 */
[----:B------:R-:W-:Y:S02]  /*8220*/  FMNMX.FTZ R2, R38, R2, !PT ;  /* 0x0000000226027209 */ /* 0x000fe40007810000 */
[C---:B------:R-:W-:Y:S02]  /*8230*/  ISETP.GT.AND P6, PT, R0.reuse, 0x48, PT ;  /* 0x000000480000780c */ /* 0x040fe40003fc4270 */
[----:B------:R-:W-:Y:S01]  /*8240*/  FSEL R106, R39, -INF , P0 ;  /* 0xff800000276a7808 */ /* 0x000fe20000000000 */
[----:B------:R-:W-:Y:S01]  /*8250*/  IMAD.MOV.U32 R39, RZ, RZ, R29 ;  /* 0x000000ffff277224 */ /* 0x000fe200078e001d */
[----:B------:R-:W-:Y:S02]  /*8260*/  ISETP.GT.AND P5, PT, R0, 0x49, PT ;  /* 0x000000490000780c */ /* 0x000fe40003fa4270 */
[----:B------:R-:W-:Y:S02]  /*8270*/  FSEL R11, R42, -INF , P6 ;  /* 0xff8000002a0b7808 */ /* 0x000fe40003000000 */
[----:B------:R-:W-:Y:S02]  /*8280*/  ISETP.GT.AND P0, PT, R0, 0x50, PT ;  /* 0x000000500000780c */ /* 0x000fe40003f04270 */
[----:B------:R-:W-:Y:S02]  /*8290*/  FMNMX.FTZ R2, R106, R2, !PT ;  /* 0x000000026a027209 */ /* 0x000fe40007810000 */
[----:B------:R-:W-:Y:S01]  /*82a0*/  FSEL R15, R43, -INF , P5 ;  /* 0xff8000002b0f7808 */ /* 0x000fe20002800000 */
[----:B------:R-:W-:Y:S01]  /*82b0*/  IMAD.MOV.U32 R43, RZ, RZ, R41 ;  /* 0x000000ffff2b7224 */ /* 0x000fe200078e0029 */
[C---:B------:R-:W-:Y:S02]  /*82c0*/  ISETP.GT.AND P6, PT, R0.reuse, 0x51, PT ;  /* 0x000000510000780c */ /* 0x040fe40003fc4270 */
[----:B---3--:R-:W-:Y:S02]  /*82d0*/  FSEL R18, R7, -INF , P0 ;  /* 0xff80000007127808 */ /* 0x008fe40000000000 */
[C---:B------:R-:W-:Y:S02]  /*82e0*/  ISETP.GT.AND P5, PT, R0.reuse, 0x58, PT ;  /* 0x000000580000780c */ /* 0x040fe40003fa4270 */
[----:B------:R-:W-:Y:S02]  /*82f0*/  ISETP.GT.AND P0, PT, R0, 0x59, PT ;  /* 0x000000590000780c */ /* 0x000fe40003f04270 */
[----:B------:R-:W-:Y:S02]  /*8300*/  FMNMX.FTZ R0, R11, R2, !PT ;  /* 0x000000020b007209 */ /* 0x000fe40007810000 */
[----:B------:R-:W3:Y:S01]  /*8310*/  SHFL.BFLY PT, R2, R101, 0x1, 0x1f ;  /* 0x0c201f0065027f89 */ /* 0x000ee200000e0000 */
[----:B-1----:R-:W-:Y:S02]  /*8320*/  FSEL R19, R6, -INF , P6 ;  /* 0xff80000006137808 */ /* 0x002fe40003000000 */
[----:B------:R-:W-:Y:S02]  /*8330*/  FMNMX.FTZ R0, R15, R0, !PT ;  /* 0x000000000f007209 */ /* 0x000fe40007810000 */
[----:B------:R-:W-:Y:S02]  /*8340*/  FSEL R22, R3, -INF , P5 ;  /* 0xff80000003167808 */ /* 0x000fe40002800000 */
[----:B------:R-:W-:Y:S02]  /*8350*/  FMNMX.FTZ R0, R18, R0, !PT ;  /* 0x0000000012007209 */ /* 0x000fe40007810000 */
[----:B--2---:R-:W-:Y:S02]  /*8360*/  FSEL R102, R102, -INF , P0 ;  /* 0xff80000066667808 */ /* 0x004fe40000000000 */
[----:B------:R-:W-:Y:S02]  /*8370*/  FMNMX.FTZ R0, R19, R0, !PT ;  /* 0x0000000013007209 */ /* 0x000fe40007810000 */
[----:B------:R-:W-:Y:S02]  /*8380*/  ISETP.GE.AND P6, PT, R218, 0x1, PT ;  /* 0x00000001da00780c */ /* 0x000fe40003fc6270 */
[----:B------:R-:W-:Y:S02]  /*8390*/  FMNMX.FTZ R0, R22, R0, !PT ;  /* 0x0000000016007209 */ /* 0x000fe40007810000 */
[----:B------:R-:W-:Y:S02]  /*83a0*/  MOV R14, R49 ;  /* 0x00000031000e7202 */ /* 0x000fe40000000f00 */
[----:B------:R-:W-:Y:S02]  /*83b0*/  FMNMX.FTZ R0, R102, R0, !PT ;  /* 0x0000000066007209 */ /* 0x000fe40007810000 */
[----:B------:R-:W-:Y:S02]  /*83c0*/  MOV R23, R44 ;  /* 0x0000002c00177202 */ /* 0x000fe40000000f00 */
[----:B------:R-:W-:Y:S02]  /*83d0*/  MOV R10, R12 ;  /* 0x0000000c000a7202 */ /* 0x000fe40000000f00 */
[----:B---3--:R-:W-:Y:S02]  /*83e0*/  FMNMX.FTZ R101, R101, R2, !PT ;  /* 0x0000000265657209 */ /* 0x008fe40007810000 */
[----:B------:R-:W1:Y:S01]  /*83f0*/  SHFL.BFLY PT, R2, R0, 0x2, 0x1f ;  /* 0x0c401f0000027f89 */ /* 0x000e6200000e0000 */
[----:B------:R-:W-:Y:S02]  /*8400*/  MOV R34, R9 ;  /* 0x0000000900227202 */ /* 0x000fe40000000f00 */
[C---:B------:R-:W-:Y:S02]  /*8410*/  FSETP.NEU.FTZ.AND P0, PT, R101.reuse, -INF , PT ;  /* 0xff8000006500780b */ /* 0x040fe40003f1d000 */
[----:B------:R-:W-:Y:S02]  /*8420*/  MOV R42, R21 ;  /* 0x00000015002a7202 */ /* 0x000fe40000000f00 */
[----:B------:R-:W-:Y:S02]  /*8430*/  FSEL R3, R101, RZ, P0 ;  /* 0x000000ff65037208 */ /* 0x000fe40000000000 */
[----:B------:R-:W-:Y:S02]  /*8440*/  MOV R6, R28 ;  /* 0x0000001c00067202 */ /* 0x000fe40000000f00 */
[----:B------:R-:W-:Y:S02]  /*8450*/  MOV R51, R20 ;  /* 0x0000001400337202 */ /* 0x000fe40000000f00 */
[----:B------:R-:W-:Y:S02]  /*8460*/  MOV R27, R13 ;  /* 0x0000000d001b7202 */ /* 0x000fe40000000f00 */
[----:B------:R-:W-:Y:S02]  /*8470*/  MOV R50, R36 ;  /* 0x0000002400327202 */ /* 0x000fe40000000f00 */
[----:B------:R-:W-:Y:S02]  /*8480*/  MOV R7, R24 ;  /* 0x0000001800077202 */ /* 0x000fe40000000f00 */
[----:B-1----:R-:W-:Y:S01]  /*8490*/  FMNMX.FTZ R0, R0, R2, !PT ;  /* 0x0000000200007209 */ /* 0x002fe20007810000 */
[----:B------:R-:W-:Y:S02]  /*84a0*/  FADD.FTZ R2, -R3, R103 ;  /* 0x0000006703027221 */ /* 0x000fe40000010100 */
[----:B------:R-:W-:Y:S02]  /*84b0*/  FMUL.FTZ R103, R101, c[0x0][0x2d0] ;  /* 0x0000b40065677a20 */ /* 0x000fe40000410000 */
[----:B------:R-:W1:Y:S03]  /*84c0*/  SHFL.BFLY PT, R3, R0, 0x1, 0x1f ;  /* 0x0c201f0000037f89 */ /* 0x000e6600000e0000 */
[----:B------:R-:W-:Y:S05]  /*84d0*/  FSEL R103, R103, RZ, P0 ;  /* 0x000000ff67677208 */ /* 0x000fea0000000000 */
[----:B------:R-:W-:Y:S04]  /*84e0*/  FFMA.FTZ R5, R5, c[0x0][0x2d0], -R103 ;  /* 0x0000b40005057a23 */ /* 0x000fe80000010867 */
[----:B------:R-:W-:Y:S01]  /*84f0*/  MUFU.EX2 R165, R5 ;  /* 0x0000000500a57308 */ /* 0x000fe20000000800 */
[----:B-1----:R-:W-:Y:S01]  /*8500*/  FMNMX.FTZ R100, R0, R3, !PT ;  /* 0x0000000300647209 */ /* 0x002fe20007810000 */
[----:B------:R-:W-:Y:S03]  /*8510*/  FMUL.FTZ R0, R2, c[0x0][0x2d0] ;  /* 0x0000b40002007a20 */ /* 0x000fe60000410000 */
[C---:B------:R-:W-:Y:S05]  /*8520*/  FSETP.NEU.FTZ.AND P0, PT, R100.reuse, -INF , PT ;  /* 0xff8000006400780b */ /* 0x040fea0003f1d000 */
[----:B------:R1:W2:Y:S01]  /*8530*/  MUFU.EX2 R2, R0 ;  /* 0x0000000000027308 */ /* 0x0002a20000000800 */
[C---:B------:R-:W-:Y:S05]  /*8540*/  FSEL R3, R100.reuse, RZ, P0 ;  /* 0x000000ff64037208 */ /* 0x040fea0000000000 */
[----:B-1----:R-:W-:Y:S01]  /*8550*/  FADD.FTZ R0, -R3, R104 ;  /* 0x0000006803007221 */ /* 0x002fe20000010100 */
[----:B------:R-:W-:Y:S01]  /*8560*/  MOV R104, R33 ;  /* 0x0000002100687202 */ /* 0x000fe20000000f00 */
[----:B------:R-:W-:Y:S02]  /*8570*/  FMUL.FTZ R3, R100, c[0x0][0x2d0] ;  /* 0x0000b40064037a20 */ /* 0x000fe40000410000 */
[----:B------:R-:W-:Y:S02]  /*8580*/  FMUL.FTZ R0, R0, c[0x0][0x2d0] ;  /* 0x0000b40000007a20 */ /* 0x000fe40000410000 */
[C---:B--2---:R-:W-:Y:S01]  /*8590*/  FMUL.FTZ R8, R2.reuse, R112 ;  /* 0x0000007002087220 */ /* 0x044fe20000410000 */
[----:B------:R-:W-:Y:S01]  /*85a0*/  FSEL R3, R3, RZ, P0 ;  /* 0x000000ff03037208 */ /* 0x000fe20000000000 */
[----:B------:R-:W-:Y:S01]  /*85b0*/  FMUL.FTZ R5, R2, R109 ;  /* 0x0000006d02057220 */ /* 0x000fe20000410000 */
[----:B------:R-:W-:Y:S01]  /*85c0*/  MOV R112, R37 ;  /* 0x0000002500707202 */ /* 0x000fe20000000f00 */
[----:B------:R-:W1:Y:S01]  /*85d0*/  MUFU.EX2 R0, R0 ;  /* 0x0000000000007308 */ /* 0x000e620000000800 */
[----:B------:R-:W-:Y:S02]  /*85e0*/  IMAD.MOV.U32 R109, RZ, RZ, R40 ;  /* 0x000000ffff6d7224 */ /* 0x000fe400078e0028 */
[----:B------:R-:W-:Y:S02]  /*85f0*/  FFMA.FTZ R4, R4, c[0x0][0x2d0], -R3 ;  /* 0x0000b40004047a23 */ /* 0x000fe40000010803 */
[C---:B------:R-:W-:Y:S01]  /*8600*/  FMUL.FTZ R20, R2.reuse, R124 ;  /* 0x0000007c02147220 */ /* 0x040fe20000410000 */
[----:B------:R-:W-:Y:S01]  /*8610*/  MOV R124, R112 ;  /* 0x00000070007c7202 */ /* 0x000fe20000000f00 */
[C---:B------:R-:W-:Y:S01]  /*8620*/  FFMA.FTZ R212, R2.reuse, R212, R165 ;  /* 0x000000d402d47223 */ /* 0x040fe200000100a5 */
[----:B------:R-:W-:Y:S01]  /*8630*/  MOV R112, R14 ;  /* 0x0000000e00707202 */ /* 0x000fe20000000f00 */
[C---:B------:R-:W-:Y:S01]  /*8640*/  FMUL.FTZ R9, R2.reuse, R113 ;  /* 0x0000007102097220 */ /* 0x040fe20000410000 */
[----:B------:R2:W3:Y:S01]  /*8650*/  MUFU.EX2 R164, R4 ;  /* 0x0000000400a47308 */ /* 0x0004e20000000800 */
[C---:B------:R-:W-:Y:S01]  /*8660*/  FMUL.FTZ R12, R2.reuse, R116 ;  /* 0x00000074020c7220 */ /* 0x040fe20000410000 */
[----:B------:R-:W-:Y:S01]  /*8670*/  MOV R116, R43 ;  /* 0x0000002b00747202 */ /* 0x000fe20000000f00 */
[C---:B------:R-:W-:Y:S01]  /*8680*/  FMUL.FTZ R13, R2.reuse, R117 ;  /* 0x00000075020d7220 */ /* 0x040fe20000410000 */
[----:B------:R-:W-:Y:S01]  /*8690*/  MOV R117, R7 ;  /* 0x0000000700757202 */ /* 0x000fe20000000f00 */
[C---:B------:R-:W-:Y:S02]  /*86a0*/  FMUL.FTZ R16, R2.reuse, R120 ;  /* 0x0000007802107220 */ /* 0x040fe40000410000 */
[C---:B------:R-:W-:Y:S01]  /*86b0*/  FMUL.FTZ R17, R2.reuse, R121 ;  /* 0x0000007902117220 */ /* 0x040fe20000410000 */
[----:B------:R-:W-:Y:S01]  /*86c0*/  MOV R121, R109 ;  /* 0x0000006d00797202 */ /* 0x000fe20000000f00 */
[C---:B------:R-:W-:Y:S01]  /*86d0*/  FMUL.FTZ R21, R2.reuse, R125 ;  /* 0x0000007d02157220 */ /* 0x040fe20000410000 */
[----:B------:R-:W-:Y:S01]  /*86e0*/  MOV R109, R51 ;  /* 0x00000033006d7202 */ /* 0x000fe20000000f00 */
[C---:B------:R-:W-:Y:S01]  /*86f0*/  FMUL.FTZ R24, R2.reuse, R128 ;  /* 0x0000008002187220 */ /* 0x040fe20000410000 */
[----:B------:R-:W-:Y:S01]  /*8700*/  MOV R125, R39 ;  /* 0x00000027007d7202 */ /* 0x000fe20000000f00 */
[----:B------:R-:W-:Y:S01]  /*8710*/  FMUL.FTZ R25, R2, R129 ;  /* 0x0000008102197220 */ /* 0x000fe20000410000 */
[----:B------:R-:W-:Y:S01]  /*8720*/  MOV R129, R35 ;  /* 0x0000002300817202 */ /* 0x000fe20000000f00 */
[----:B-1----:R-:W-:Y:S01]  /*8730*/  FMUL.FTZ R14, R0, R118 ;  /* 0x00000076000e7220 */ /* 0x002fe20000410000 */
[----:B------:R-:W-:Y:S01]  /*8740*/  IADD3 R118, R218, -0x1, RZ ;  /* 0xffffffffda767810 */ /* 0x000fe20007ffe0ff */
[C---:B------:R-:W-:Y:S01]  /*8750*/  FMUL.FTZ R28, R2.reuse, R132 ;  /* 0x00000084021c7220 */ /* 0x040fe20000410000 */
[----:B------:R-:W-:Y:S01]  /*8760*/  MOV R132, R31 ;  /* 0x0000001f00847202 */ /* 0x000fe20000000f00 */
[C---:B------:R-:W-:Y:S02]  /*8770*/  FMUL.FTZ R29, R2.reuse, R133 ;  /* 0x00000085021d7220 */ /* 0x040fe40000410000 */
[C---:B------:R-:W-:Y:S02]  /*8780*/  FMUL.FTZ R32, R2.reuse, R136 ;  /* 0x0000008802207220 */ /* 0x040fe40000410000 */
[----:B------:R-:W-:Y:S02]  /*8790*/  IMAD.MOV.U32 R136, RZ, RZ, R22 ;  /* 0x000000ffff887224 */ /* 0x000fe400078e0016 */
[----:B--2---:R-:W-:Y:S02]  /*87a0*/  FMUL.FTZ R4, R2, R108 ;  /* 0x0000006c02047220 */ /* 0x004fe40000410000 */
[----:B------:R-:W3:Y:S01]  /*87b0*/  LDL.LU R108, [R1+0x1c] ;  /* 0x00001c00016c7983 */ /* 0x000ee20000300800 */
[----:B------:R-:W-:Y:S02]  /*87c0*/  FMUL.FTZ R22, R0, R126 ;  /* 0x0000007e00167220 */ /* 0x000fe40000410000 */
[C---:B------:R-:W-:Y:S01]  /*87d0*/  FMUL.FTZ R33, R2.reuse, R137 ;  /* 0x0000008902217220 */ /* 0x040fe20000410000 */
[----:B------:R-:W-:Y:S01]  /*87e0*/  MOV R137, R19 ;  /* 0x0000001300897202 */ /* 0x000fe20000000f00 */
[C---:B------:R-:W-:Y:S02]  /*87f0*/  FMUL.FTZ R36, R2.reuse, R140 ;  /* 0x0000008c02247220 */ /* 0x040fe40000410000 */
[C---:B------:R-:W-:Y:S01]  /*8800*/  FMUL.FTZ R37, R2.reuse, R141 ;  /* 0x0000008d02257220 */ /* 0x040fe20000410000 */
[----:B------:R-:W-:Y:S01]  /*8810*/  MOV R141, R50 ;  /* 0x00000032008d7202 */ /* 0x000fe20000000f00 */
[----:B------:R-:W-:Y:S01]  /*8820*/  FMUL.FTZ R40, R2, R144 ;  /* 0x0000009002287220 */ /* 0x000fe20000410000 */
[----:B------:R-:W-:Y:S01]  /*8830*/  MOV R144, R18 ;  /* 0x0000001200907202 */ /* 0x000fe20000000f00 */
[----:B------:R-:W-:Y:S02]  /*8840*/  FMUL.FTZ R18, R0, R122 ;  /* 0x0000007a00127220 */ /* 0x000fe40000410000 */
[C---:B------:R-:W-:Y:S01]  /*8850*/  FMUL.FTZ R41, R2.reuse, R145 ;  /* 0x0000009102297220 */ /* 0x040fe20000410000 */
[----:B------:R-:W2:Y:S01]  /*8860*/  LDL R122, [R1+0x20] ;  /* 0x00002000017a7983 */ /* 0x000ea20000100800 */
[----:B------:R-:W-:Y:S02]  /*8870*/  IMAD.MOV.U32 R145, RZ, RZ, R15 ;  /* 0x000000ffff917224 */ /* 0x000fe400078e000f */
[C---:B------:R-:W-:Y:S01]  /*8880*/  FMUL.FTZ R44, R2.reuse, R148 ;  /* 0x00000094022c7220 */ /* 0x040fe20000410000 */
[----:B------:R-:W-:Y:S01]  /*8890*/  MOV R148, R11 ;  /* 0x0000000b00947202 */ /* 0x000fe20000000f00 */
[C---:B------:R-:W-:Y:S01]  /*88a0*/  FMUL.FTZ R45, R2.reuse, R149 ;  /* 0x00000095022d7220 */ /* 0x040fe20000410000 */
[----:B------:R-:W-:Y:S01]  /*88b0*/  MOV R149, R46 ;  /* 0x0000002e00957202 */ /* 0x000fe20000000f00 */
[C---:B------:R-:W-:Y:S01]  /*88c0*/  FMUL.FTZ R48, R2.reuse, R152 ;  /* 0x0000009802307220 */ /* 0x040fe20000410000 */
[----:B------:R-:W-:Y:S01]  /*88d0*/  MOV R152, R30 ;  /* 0x0000001e00987202 */ /* 0x000fe20000000f00 */
[C---:B------:R-:W-:Y:S01]  /*88e0*/  FMUL.FTZ R49, R2.reuse, R153 ;  /* 0x0000009902317220 */ /* 0x040fe20000410000 */
[----:B------:R-:W-:Y:S01]  /*88f0*/  MOV R153, R47 ;  /* 0x0000002f00997202 */ /* 0x000fe20000000f00 */
[C---:B------:R-:W-:Y:S02]  /*8900*/  FMUL.FTZ R52, R2.reuse, R52 ;  /* 0x0000003402347220 */ /* 0x040fe40000410000 */
        /* <DEDUP_REMOVED lines=22> */
[----:B------:R-:W-:Y:S02]  /*8a70*/  FMUL.FTZ R97, R2, R97 ;  /* 0x0000006102617220 */ /* 0x000fe40000410000 */
[----:B------:R-:W-:Y:S02]  /*8a80*/  IMAD.MOV.U32 R113, RZ, RZ, R42 ;  /* 0x000000ffff717224 */ /* 0x000fe400078e002a */
[----:B------:R-:W-:Y:S02]  /*8a90*/  IMAD.MOV.U32 R128, RZ, RZ, R34 ;  /* 0x000000ffff807224 */ /* 0x000fe400078e0022 */
[----:B------:R-:W-:Y:S02]  /*8aa0*/  IMAD.MOV.U32 R140, RZ, RZ, R38 ;  /* 0x000000ffff8c7224 */ /* 0x000fe400078e0026 */
        /* <DEDUP_REMOVED lines=9> */
[C---:B------:R-:W-:Y:S02]  /*8b40*/  FMUL.FTZ R30, R0.reuse, R134 ;  /* 0x00000086001e7220 */ /* 0x040fe40000410000 */
[C---:B------:R-:W-:Y:S02]  /*8b50*/  FMUL.FTZ R31, R0.reuse, R135 ;  /* 0x00000087001f7220 */ /* 0x040fe40000410000 */
[C---:B------:R-:W-:Y:S02]  /*8b60*/  FMUL.FTZ R34, R0.reuse, R138 ;  /* 0x0000008a00227220 */ /* 0x040fe40000410000 */
        /* <DEDUP_REMOVED lines=37> */
[----:B------:R-:W-:Y:S02]  /*8dc0*/  IMAD.MOV.U32 R120, RZ, RZ, R6 ;  /* 0x000000ffff787224 */ /* 0x000fe400078e0006 */
[C---:B------:R-:W-:Y:S02]  /*8dd0*/  FMUL.FTZ R6, R0.reuse, R110 ;  /* 0x0000006e00067220 */ /* 0x040fe40000410000 */
[----:B------:R-:W-:Y:S02]  /*8de0*/  IMAD.MOV.U32 R110, RZ, RZ, R23 ;  /* 0x000000ffff6e7224 */ /* 0x000fe400078e0017 */
[C---:B------:R-:W-:Y:S02]  /*8df0*/  FMUL.FTZ R23, R0.reuse, R127 ;  /* 0x0000007f00177220 */ /* 0x040fe40000410000 */
[----:B------:R-:W-:Y:S01]  /*8e00*/  IMAD.MOV.U32 R2, RZ, RZ, R10 ;  /* 0x000000ffff027224 */ /* 0x000fe200078e000a */
[----:B------:R-:W-:Y:S01]  /*8e10*/  MOV R138, R110 ;  /* 0x0000006e008a7202 */ /* 0x000fe20000000f00 */
[C---:B------:R-:W-:Y:S01]  /*8e20*/  FMUL.FTZ R10, R0.reuse, R114 ;  /* 0x00000072000a7220 */ /* 0x040fe20000410000 */
[----:B------:R-:W-:Y:S01]  /*8e30*/  MOV R114, R27 ;  /* 0x0000001b00727202 */ /* 0x000fe20000000f00 */
[----:B------:R-:W-:Y:S02]  /*8e40*/  FMUL.FTZ R27, R0, R131 ;  /* 0x00000083001b7220 */ /* 0x000fe40000410000 */
[----:B------:R-:W-:Y:S02]  /*8e50*/  IMAD.MOV.U32 R152, RZ, RZ, R140 ;  /* 0x000000ffff987224 */ /* 0x000fe400078e008c */
[----:B------:R-:W-:Y:S02]  /*8e60*/  IMAD.MOV.U32 R140, RZ, RZ, R128 ;  /* 0x000000ffff8c7224 */ /* 0x000fe400078e0080 */
[----:B------:R-:W-:Y:S02]  /*8e70*/  IMAD.MOV.U32 R128, RZ, RZ, R105 ;  /* 0x000000ffff807224 */ /* 0x000fe400078e0069 */
[----:B------:R-:W-:Y:S02]  /*8e80*/  IMAD.MOV.U32 R133, RZ, RZ, R106 ;  /* 0x000000ffff857224 */ /* 0x000fe400078e006a */
[----:B------:R-:W-:Y:S04]  /*8e90*/  @P6 IMAD.WIDE.U32 R106, R118, c[0x0][0x1e0], RZ ;  /* 0x00007800766a6a25 */ /* 0x000fe800078e00ff */
        /* <DEDUP_REMOVED lines=10> */
[----:B------:R-:W-:Y:S04]  /*8f40*/  MOV R133, R120 ;  /* 0x0000007800857202 */ /* 0x000fe80000000f00 */
[----:B------:R-:W-:Y:S02]  /*8f50*/  MOV R155, R150 ;  /* 0x00000096009b7202 */ /* 0x000fe40000000f00 */
[----:B------:R-:W-:Y:S01]  /*8f60*/  MOV R150, R143 ;  /* 0x0000008f00967202 */ /* 0x000fe20000000f00 */
[----:B---3--:R-:W-:Y:S01]  /*8f70*/  FFMA.FTZ R108, R0, R108, R164 ;  /* 0x0000006c006c7223 */ /* 0x008fe200000100a4 */
[----:B------:R-:W-:Y:S05]  /*8f80*/  @P6 SHF.R.S32.HI R0, RZ, 0x1f, R118 ;  /* 0x0000001fff006819 */ /* 0x000fea0000011476 */
[----:B------:R-:W-:Y:S04]  /*8f90*/  @P6 IMAD R0, R0, c[0x0][0x1e0], RZ ;  /* 0x0000780000006a24 */ /* 0x000fe800078e02ff */
[----:B------:R-:W-:Y:S02]  /*8fa0*/  @P6 IMAD R0, R118, c[0x0][0x1e4], R0 ;  /* 0x0000790076006a24 */ /* 0x000fe400078e0200 */
[----:B------:R-:W-:Y:S01]  /*8fb0*/  IMAD.MOV.U32 R118, RZ, RZ, R2 ;  /* 0x000000ffff767224 */ /* 0x000fe200078e0002 */
[----:B------:R-:W-:Y:S02]  /*8fc0*/  MOV R2, R141 ;  /* 0x0000008d00027202 */ /* 0x000fe40000000f00 */
[----:B------:R-:W-:Y:S02]  /*8fd0*/  MOV R141, R132 ;  /* 0x00000084008d7202 */ /* 0x000fe40000000f00 */
[----:B------:R-:W-:Y:S02]  /*8fe0*/  MOV R132, R129 ;  /* 0x0000008100847202 */ /* 0x000fe40000000f00 */
[----:B------:R-:W-:Y:S01]  /*8ff0*/  MOV R129, R125 ;  /* 0x0000007d00817202 */ /* 0x000fe20000000f00 */
[----:B------:R-:W-:Y:S01]  /*9000*/  IMAD.MOV.U32 R123, RZ, RZ, R141 ;  /* 0x000000ffff7b7224 */ /* 0x000fe200078e008d */
[----:B------:R-:W-:Y:S02]  /*9010*/  MOV R125, R104 ;  /* 0x00000068007d7202 */ /* 0x000fe40000000f00 */
[----:B------:R-:W2:Y:S01]  /*9020*/  LDL.64 R104, [R1+0x28] ;  /* 0x0000280001687983 */ /* 0x000ea20000100a00 */
[----:B------:R-:W-:Y:S02]  /*9030*/  @P6 IADD3 R0, R107, R0, RZ ;  /* 0x000000006b006210 */ /* 0x000fe40007ffe0ff */
[----:B------:R-:W-:Y:S02]  /*9040*/  MOV R146, R125 ;  /* 0x0000007d00927202 */ /* 0x000fe40000000f00 */
[----:B------:R-:W-:Y:S01]  /*9050*/  MOV R125, R109 ;  /* 0x0000006d007d7202 */ /* 0x000fe20000000f00 */
[----:B------:R-:W-:Y:S01]  /*9060*/  @P6 IMAD R0, R0, 0x60, RZ ;  /* 0x0000006000006824 */ /* 0x000fe200078e02ff */
[----:B------:R-:W-:Y:S02]  /*9070*/  MOV R141, R140 ;  /* 0x0000008c008d7202 */ /* 0x000fe40000000f00 */
[----:B------:R-:W-:Y:S01]  /*9080*/  MOV R140, R129 ;  /* 0x00000081008c7202 */ /* 0x000fe20000000f00 */
[----:B------:R-:W-:Y:S01]  /*9090*/  IMAD.MOV.U32 R129, RZ, RZ, R112 ;  /* 0x000000ffff817224 */ /* 0x000fe200078e0070 */
[----:B------:R-:W-:Y:S01]  /*90a0*/  MOV R135, R118 ;  /* 0x0000007600877202 */ /* 0x000fe20000000f00 */
[----:B------:R-:W-:Y:S03]  /*90b0*/  FFMA.FTZ R112, R210, c[0x0][0x2d0], -R103 ;  /* 0x0000b400d2707a23 */ /* 0x000fe60000010867 */
[----:B------:R-:W-:Y:S03]  /*90c0*/  MOV R143, R135 ;  /* 0x00000087008f7202 */ /* 0x000fe60000000f00 */
[----:B------:R-:W-:Y:S01]  /*90d0*/  MUFU.EX2 R112, R112 ;  /* 0x0000007000707308 */ /* 0x000fe20000000800 */
[----:B--2---:R-:W-:Y:S02]  /*90e0*/  @P6 MOV R105, R122 ;  /* 0x0000007a00696202 */ /* 0x004fe40000000f00 */
[----:B------:R-:W-:Y:S03]  /*90f0*/  MOV R122, R2 ;  /* 0x00000002007a7202 */ /* 0x000fe60000000f00 */
[----:B------:R-:W-:Y:S04]  /*9100*/  @P6 IMAD.WIDE.U32 R104, R106, 0x60, R104 ;  /* 0x000000606a686825 */ /* 0x000fe800078e0068 */
[----:B------:R-:W-:Y:S01]  /*9110*/  IMAD.MOV.U32 R127, RZ, RZ, R122 ;  /* 0x000000ffff7f7224 */ /* 0x000fe200078e007a */
[----:B------:R-:W-:Y:S04]  /*9120*/  @P6 IADD3 R0, R105, R0, RZ ;  /* 0x0000000069006210 */ /* 0x000fe80007ffe0ff */
[C---:B------:R-:W-:Y:S02]  /*9130*/  @P6 SHF.L.U64.HI R2, R104.reuse, 0x1, R0 ;  /* 0x0000000168026819 */ /* 0x040fe40000010200 */
[----:B------:R-:W-:Y:S04]  /*9140*/  @P6 SHF.L.U32 R0, R104, 0x1, RZ ;  /* 0x0000000168006819 */ /* 0x000fe800000006ff */
[C---:B------:R-:W-:Y:S02]  /*9150*/  @P6 IADD3 R104, P0, R0.reuse, c[0x0][0x1c8], RZ ;  /* 0x0000720000686a10 */ /* 0x040fe40007f1e0ff */
[----:B------:R-:W-:Y:S02]  /*9160*/  @P6 IADD3 R106, P5, R0, 0x80, RZ ;  /* 0x00000080006a6810 */ /* 0x000fe40007fbe0ff */
[----:B------:R-:W-:Y:S02]  /*9170*/  @P6 IADD3.X R105, R2, c[0x0][0x1cc], RZ, P0, !PT ;  /* 0x0000730002696a10 */ /* 0x000fe400007fe4ff */
[----:B------:R-:W-:Y:S03]  /*9180*/  @P6 IADD3 R106, P0, R106, c[0x0][0x1c8], RZ ;  /* 0x000072006a6a6a10 */ /* 0x000fe60007f1e0ff */
[----:B------:R1:W-:Y:S01]  /*9190*/  @P6 LDGSTS.E.BYPASS.LTC128B.128 [R126+0xc100], [R104.64], !P4 ;  /* 0x0c100000687e6fae */ /* 0x0003e2000e101d46 */
[--C-:B------:R-:W-:Y:S02]  /*91a0*/  @P6 IADD3.X R107, RZ, c[0x0][0x1cc], R2.reuse, P0, P5 ;  /* 0x00007300ff6b6a10 */ /* 0x100fe400007ea402 */
[----:B------:R-:W-:Y:S05]  /*91b0*/  @P6 IADD3 R0, P5, R0, 0x100, RZ ;  /* 0x0000010000006810 */ /* 0x000fea0007fbe0ff */
[----:B------:R2:W-:Y:S02]  /*91c0*/  @P6 LDGSTS.E.BYPASS.LTC128B.128 [R126+0xf100], [R106.64], !P3 ;  /* 0x0f1000006a7e6fae */ /* 0x0005e4000d901d46 */
[----:B--2---:R-:W-:Y:S01]  /*91d0*/  @P6 IADD3 R106, P0, R0, c[0x0][0x1c8], RZ ;  /* 0x00007200006a6a10 */ /* 0x004fe20007f1e0ff */
[----:B------:R-:W-:Y:S02]  /*91e0*/  FFMA.FTZ R0, R209, c[0x0][0x2d0], -R103 ;  /* 0x0000b400d1007a23 */ /* 0x000fe40000010867 */
[----:B------:R-:W-:Y:S01]  /*91f0*/  IMAD.MOV.U32 R209, RZ, RZ, R151 ;  /* 0x000000ffffd17224 */ /* 0x000fe200078e0097 */
[----:B------:R-:W-:Y:S01]  /*9200*/  @P6 IADD3.X R107, RZ, c[0x0][0x1cc], R2, P0, P5 ;  /* 0x00007300ff6b6a10 */ /* 0x000fe200007ea402 */
[----:B------:R-:W-:Y:S02]  /*9210*/  FFMA.FTZ R2, R166, c[0x0][0x2d0], -R3 ;  /* 0x0000b400a6027a23 */ /* 0x000fe40000010803 */
[----:B------:R-:W-:Y:S01]  /*9220*/  MUFU.EX2 R0, R0 ;  /* 0x0000000000007308 */ /* 0x000fe20000000800 */
[----:B------:R-:W-:Y:S01]  /*9230*/  IMAD.MOV.U32 R151, RZ, RZ, R146 ;  /* 0x000000ffff977224 */ /* 0x000fe200078e0092 */
[----:B------:R2:W-:Y:S01]  /*9240*/  @P6 LDGSTS.E.BYPASS.LTC128B.128 [R126+0x12100], [R106.64], !P2 ;  /* 0x121000006a7e6fae */ /* 0x0005e2000d101d46 */
[----:B------:R-:W-:Y:S02]  /*9250*/  IMAD.MOV.U32 R146, RZ, RZ, R131 ;  /* 0x000000ffff927224 */ /* 0x000fe400078e0083 */
[----:B------:R-:W-:Y:S01]  /*9260*/  IMAD.MOV.U32 R131, RZ, RZ, R141 ;  /* 0x000000ffff837224 */ /* 0x000fe200078e008d */
[----:B------:R-:W-:Y:S04]  /*9270*/  MOV R141, R129 ;  /* 0x00000081008d7202 */ /* 0x000fe80000000f00 */
[----:B------:R-:W3:Y:S01]  /*9280*/  MUFU.EX2 R2, R2 ;  /* 0x0000000200027308 */ /* 0x000ee20000000800 */
[----:B--2---:R-:W-:Y:S01]  /*9290*/  @P6 IMAD.MOV.U32 R106, RZ, RZ, c[0x0][0x1e0] ;  /* 0x00007800ff6a6624 */ /* 0x004fe200078e00ff */
[----:B------:R-:W-:Y:S04]  /*92a0*/  @P6 MOV R107, 0x6 ;  /* 0x00000006006b6802 */ /* 0x000fe80000000f00 */
[----:B------:R-:W-:Y:S01]  /*92b0*/  @P6 SHF.L.U64.HI R107, R106, R107, c[0x0][0x1e4] ;  /* 0x000079006a6b6619 */ /* 0x000fe2000001026b */
[----:B---3--:R-:W-:Y:S01]  /*92c0*/  FADD.FTZ R122, R2, R108 ;  /* 0x0000006c027a7221 */ /* 0x008fe20000010000 */
[----:B------:R-:W-:Y:S04]  /*92d0*/  @P6 SHF.L.U32 R106, R106, 0x6, RZ ;  /* 0x000000066a6a6819 */ /* 0x000fe800000006ff */
[----:B-1----:R-:W-:Y:S05]  /*92e0*/  @P6 IADD3 R104, P0, R104, R106, RZ ;  /* 0x0000006a68686210 */ /* 0x002fea0007f1e0ff */
[C---:B------:R-:W-:Y:S01]  /*92f0*/  @P6 IMAD.X R105, R107.reuse, 0x1, R105, P0 ;  /* 0x000000016b696824 */ /* 0x040fe200000e0669 */
[----:B------:R-:W-:Y:S04]  /*9300*/  @P6 IADD3 R106, P0, R106, R104, RZ ;  /* 0x000000686a6a6210 */ /* 0x000fe80007f1e0ff */
[----:B------:R1:W-:Y:S01]  /*9310*/  @P6 LDGSTS.E.BYPASS.LTC128B.128 [R126+0xd100], [R104.64], !P4 ;  /* 0x0d100000687e6fae */ /* 0x0003e2000e101d46 */
[----:B------:R-:W-:Y:S07]  /*9320*/  @P6 IADD3.X R107, R107, R105, RZ, P0, !PT ;  /* 0x000000696b6b6210 */ /* 0x000fee00007fe4ff */
[----:B------:R1:W-:Y:S08]  /*9330*/  @P6 LDGSTS.E.BYPASS.LTC128B.128 [R126+0x10100], [R104.64+0x80], !P3 ;  /* 0x10100080687e6fae */ /* 0x0003f0000d901d46 */
[----:B------:R1:W-:Y:S08]  /*9340*/  @P6 LDGSTS.E.BYPASS.LTC128B.128 [R126+0x13100], [R104.64+0x100], !P2 ;  /* 0x13100100687e6fae */ /* 0x0003f0000d101d46 */
[----:B------:R2:W-:Y:S08]  /*9350*/  @P6 LDGSTS.E.BYPASS.LTC128B.128 [R126+0xe100], [R106.64], !P4 ;  /* 0x0e1000006a7e6fae */ /* 0x0005f0000e101d46 */
[----:B------:R2:W-:Y:S08]  /*9360*/  @P6 LDGSTS.E.BYPASS.LTC128B.128 [R126+0x11100], [R106.64+0x80], !P3 ;  /* 0x111000806a7e6fae */ /* 0x0005f0000d901d46 */
[----:B------:R2:W-:Y:S01]  /*9370*/  @P6 LDGSTS.E.BYPASS.LTC128B.128 [R126+0x14100], [R106.64+0x100], !P2 ;  /* 0x141001006a7e6fae */ /* 0x0005e2000d101d46 */
[--C-:B-1----:R-:W-:Y:S01]  /*9380*/  FFMA.FTZ R104, R211, c[0x0][0x2d0], -R103.reuse ;  /* 0x0000b400d3687a23 */ /* 0x102fe20000010867 */
[----:B------:R-:W-:Y:S01]  /*9390*/  F2FP.PACK_AB R105, R2, R164 ;  /* 0x000000a40269723e */ /* 0x000fe200000000ff */
[----:B------:R-:W-:Y:S02]  /*93a0*/  FFMA.FTZ R2, R219, c[0x0][0x2d0], -R103 ;  /* 0x0000b400db027a23 */ /* 0x000fe40000010867 */
[----:B------:R1:W3:Y:S03]  /*93b0*/  MUFU.EX2 R115, R104 ;  /* 0x0000006800737308 */ /* 0x0002e60000000800 */
[----:B------:R-:W5:Y:S08]  /*93c0*/  LDSM.16.MT88.4 R108, [R224] ;  /* 0x00000000e06c783b */ /* 0x000f700000004200 */
[----:B------:R-:W0:Y:S01]  /*93d0*/  LDGDEPBAR ;  /* 0x00000000000079af */ /* 0x000e220000000000 */
[----:B------:R3:W-:Y:S01]  /*93e0*/  MUFU.EX2 R120, R2 ;  /* 0x0000000200787308 */ /* 0x0007e20000000800 */
[--C-:B--2---:R-:W-:Y:S01]  /*93f0*/  FFMA.FTZ R106, R167, c[0x0][0x2d0], -R3.reuse ;  /* 0x0000b400a76a7a23 */ /* 0x104fe20000010803 */
[----:B------:R-:W-:Y:S01]  /*9400*/  MOV R126, R123 ;  /* 0x0000007b007e7202 */ /* 0x000fe20000000f00 */
[C---:B------:R-:W-:Y:S01]  /*9410*/  FADD.FTZ R107, R0.reuse, R212 ;  /* 0x000000d4006b7221 */ /* 0x040fe20000010000 */
[----:B-1----:R-:W-:Y:S01]  /*9420*/  F2FP.PACK_AB R104, R0, R165 ;  /* 0x000000a50068723e */ /* 0x002fe200000000ff */
[----:B------:R-:W-:Y:S05]  /*9430*/  FFMA.FTZ R0, R208, c[0x0][0x2d0], -R3 ;  /* 0x0000b400d0007a23 */ /* 0x000fea0000010803 */
[----:B------:R1:W-:Y:S01]  /*9440*/  MUFU.EX2 R113, R106 ;  /* 0x0000006a00717308 */ /* 0x0003e20000000800 */
[----:B------:R-:W-:Y:S01]  /*9450*/  FADD.FTZ R116, R112, R107 ;  /* 0x0000006b70747221 */ /* 0x000fe20000010000 */
[----:B------:R-:W-:Y:S01]  /*9460*/  MOV R135, R126 ;  /* 0x0000007e00877202 */ /* 0x000fe20000000f00 */
[--C-:B------:R-:W-:Y:S02]  /*9470*/  FFMA.FTZ R165, R144, c[0x0][0x2d0], -R3.reuse ;  /* 0x0000b40090a57a23 */ /* 0x100fe40000010803 */
[--C-:B------:R-:W-:Y:S02]  /*9480*/  FFMA.FTZ R167, R137, c[0x0][0x2d0], -R3.reuse ;  /* 0x0000b40089a77a23 */ /* 0x100fe40000010803 */
[--C-:B---3--:R-:W-:Y:S03]  /*9490*/  FFMA.FTZ R2, R214, c[0x0][0x2d0], -R3.reuse ;  /* 0x0000b400d6027a23 */ /* 0x108fe60000010803 */
[----:B------:R-:W2:Y:S10]  /*94a0*/  MUFU.EX2 R114, R0 ;  /* 0x0000000000727308 */ /* 0x000eb40000000800 */
[----:B------:R3:W-:Y:S01]  /*94b0*/  MUFU.EX2 R117, R2 ;  /* 0x0000000200757308 */ /* 0x0007e20000000800 */
[----:B-1----:R-:W-:Y:S01]  /*94c0*/  F2FP.PACK_AB R106, R115, R112 ;  /* 0x00000070736a723e */ /* 0x002fe200000000ff */
[----:B------:R-:W-:Y:S08]  /*94d0*/  FFMA.FTZ R112, R215, c[0x0][0x2d0], -R3 ;  /* 0x0000b400d7707a23 */ /* 0x000ff00000010803 */
[----:B------:R-:W-:Y:S01]  /*94e0*/  MUFU.EX2 R121, R112 ;  /* 0x0000007000797308 */ /* 0x000fe20000000800 */
[----:B--2---:R-:W-:Y:S01]  /*94f0*/  F2FP.PACK_AB R107, R114, R113 ;  /* 0x00000071726b723e */ /* 0x004fe200000000ff */
[----:B------:R-:W-:Y:S08]  /*9500*/  FFMA.FTZ R0, R217, c[0x0][0x2d0], -R103 ;  /* 0x0000b400d9007a23 */ /* 0x000ff00000010867 */
[----:B------:R-:W-:Y:S01]  /*9510*/  MUFU.EX2 R165, R165 ;  /* 0x000000a500a57308 */ /* 0x000fe20000000800 */
[C---:B-----5:R-:W-:Y:S05]  /*9520*/  HMMA.16816.F32 R4, R104.reuse, R108, R4 ;  /* 0x0000006c6804723c */ /* 0x060fea0000001804 */
[----:B---3--:R-:W-:Y:S03]  /*9530*/  FFMA.FTZ R2, R213, c[0x0][0x2d0], -R3 ;  /* 0x0000b400d5027a23 */ /* 0x008fe60000010803 */
[C---:B------:R-:W-:Y:S01]  /*9540*/  HMMA.16816.F32 R8, R104.reuse, R110, R8 ;  /* 0x0000006e6808723c */ /* 0x040fe20000001808 */
[----:B------:R-:W1:Y:S01]  /*9550*/  LDSM.16.MT88.4 R108, [R228] ;  /* 0x00000000e46c783b */ /* 0x000e620000004200 */
[----:B------:R2:W3:Y:S10]  /*9560*/  MUFU.EX2 R119, R2 ;  /* 0x0000000200777308 */ /* 0x0004f40000000800 */
[----:B------:R-:W5:Y:S10]  /*9570*/  MUFU.EX2 R0, R0 ;  /* 0x0000000000007308 */ /* 0x000f740000000800 */
[----:B------:R-:W-:Y:S01]  /*9580*/  MUFU.EX2 R167, R167 ;  /* 0x000000a700a77308 */ /* 0x000fe20000000800 */
[--C-:B--2---:R-:W-:Y:S09]  /*9590*/  FFMA.FTZ R2, R220, c[0x0][0x2d0], -R103.reuse ;  /* 0x0000b400dc027a23 */ /* 0x104ff20000010867 */
[----:B------:R2:W-:Y:S01]  /*95a0*/  MUFU.EX2 R118, R2 ;  /* 0x0000000200767308 */ /* 0x0005e20000000800 */
[C---:B-1----:R-:W-:Y:S08]  /*95b0*/  HMMA.16816.F32 R12, R104.reuse, R108, R12 ;  /* 0x0000006c680c723c */ /* 0x042ff0000000180c */
[C---:B------:R-:W-:Y:S01]  /*95c0*/  HMMA.16816.F32 R16, R104.reuse, R110, R16 ;  /* 0x0000006e6810723c */ /* 0x040fe20000001810 */
[----:B------:R-:W1:Y:S03]  /*95d0*/  LDSM.16.MT88.4 R108, [R227] ;  /* 0x00000000e36c783b */ /* 0x000e660000004200 */
[----:B--2---:R-:W-:Y:S04]  /*95e0*/  FFMA.FTZ R2, R221, c[0x0][0x2d0], -R103 ;  /* 0x0000b400dd027a23 */ /* 0x004fe80000010867 */
[----:B------:R2:W1:Y:S04]  /*95f0*/  MUFU.EX2 R128, R2 ;  /* 0x0000000200807308 */ /* 0x0004680000000800 */
[--C-:B--2---:R-:W-:Y:S06]  /*9600*/  FFMA.FTZ R2, R216, c[0x0][0x2d0], -R3.reuse ;  /* 0x0000b400d8027a23 */ /* 0x104fec0000010803 */
[----:B------:R2:W2:Y:S01]  /*9610*/  MUFU.EX2 R124, R2 ;  /* 0x00000002007c7308 */ /* 0x0004a20000000800 */
[C---:B-1----:R-:W-:Y:S08]  /*9620*/  HMMA.16816.F32 R20, R104.reuse, R108, R20 ;  /* 0x0000006c6814723c */ /* 0x042ff00000001814 */
[C---:B------:R-:W-:Y:S01]  /*9630*/  HMMA.16816.F32 R24, R104.reuse, R110, R24 ;  /* 0x0000006e6818723c */ /* 0x040fe20000001818 */
[----:B------:R-:W1:Y:S03]  /*9640*/  LDSM.16.MT88.4 R108, [R249] ;  /* 0x00000000f96c783b */ /* 0x000e660000004200 */
[----:B--2---:R-:W-:Y:S02]  /*9650*/  FADD.FTZ R2, R115, R116 ;  /* 0x0000007473027221 */ /* 0x004fe40000010000 */
[----:B------:R-:W-:Y:S04]  /*9660*/  FFMA.FTZ R116, R130, c[0x0][0x2d0], -R3 ;  /* 0x0000b40082747a23 */ /* 0x000fe80000010803 */
[----:B------:R-:W-:Y:S01]  /*9670*/  MUFU.EX2 R130, R116 ;  /* 0x0000007400827308 */ /* 0x000fe20000000800 */
        /* <DEDUP_REMOVED lines=26> */
[----:B------:R-:W1:Y:S06]  /*9820*/  LDSM.16.MT88.4 R108, [R224+0x800] ;  /* 0x00080000e06c783b */ /* 0x000e6c0000004200 */
[----:B------:R-:W-:Y:S01]  /*9830*/  FADD.FTZ R104, R113, R122 ;  /* 0x0000007a71687221 */ /* 0x000fe20000010000 */
[----:B---3--:R-:W-:Y:S01]  /*9840*/  F2FP.PACK_AB R105, R119, R117 ;  /* 0x000000757769723e */ /* 0x008fe200000000ff */
[----:B-----5:R-:W-:Y:S03]  /*9850*/  FADD.FTZ R122, R0, R2 ;  /* 0x00000002007a7221 */ /* 0x020fe60000010000 */
[----:B------:R-:W-:Y:S01]  /*9860*/  FADD.FTZ R123, R114, R104 ;  /* 0x00000068727b7221 */ /* 0x000fe20000010000 */
[----:B------:R-:W-:Y:S01]  /*9870*/  F2FP.PACK_AB R106, R128, R118 ;  /* 0x00000076806a723e */ /* 0x000fe200000000ff */
[----:B------:R-:W-:Y:S01]  /*9880*/  LDSM.16.MT88.4 R112, [R228+0x1000] ;  /* 0x00100000e470783b */ /* 0x000fe20000004200 */
[----:B------:R-:W-:Y:S01]  /*9890*/  F2FP.PACK_AB R104, R120, R0 ;  /* 0x000000007868723e */ /* 0x000fe200000000ff */
[----:B------:R-:W-:Y:S01]  /*98a0*/  FFMA.FTZ R0, R125, c[0x0][0x2d0], -R103 ;  /* 0x0000b4007d007a23 */ /* 0x000fe20000010867 */
[C---:B------:R-:W-:Y:S01]  /*98b0*/  F2FP.PACK_AB R107, R124.reuse, R121 ;  /* 0x000000797c6b723e */ /* 0x040fe200000000ff */
[----:B------:R-:W-:Y:S02]  /*98c0*/  FADD.FTZ R2, R117, R123 ;  /* 0x0000007b75027221 */ /* 0x000fe40000010000 */
[----:B------:R2:W3:Y:S02]  /*98d0*/  MUFU.EX2 R125, R0 ;  /* 0x00000000007d7308 */ /* 0x0004e40000000800 */
[----:B------:R-:W-:Y:S04]  /*98e0*/  FADD.FTZ R2, R119, R2 ;  /* 0x0000000277027221 */ /* 0x000fe80000010000 */
[----:B------:R-:W-:Y:S04]  /*98f0*/  FADD.FTZ R2, R121, R2 ;  /* 0x0000000279027221 */ /* 0x000fe80000010000 */
[----:B------:R-:W-:Y:S01]  /*9900*/  FADD.FTZ R124, R124, R2 ;  /* 0x000000027c7c7221 */ /* 0x000fe20000010000 */
[C---:B-1----:R-:W-:Y:S03]  /*9910*/  HMMA.16816.F32 R4, R104.reuse, R108, R4 ;  /* 0x0000006c6804723c */ /* 0x042fe60000001804 */
[----:B--2---:R-:W-:Y:S01]  /*9920*/  FFMA.FTZ R0, R154, c[0x0][0x2d0], -R103 ;  /* 0x0000b4009a007a23 */ /* 0x004fe20000010867 */
[----:B------:R-:W-:Y:S02]  /*9930*/  MOV R154, R147 ;  /* 0x00000093009a7202 */ /* 0x000fe40000000f00 */
[----:B------:R-:W-:Y:S01]  /*9940*/  MOV R147, R127 ;  /* 0x0000007f00937202 */ /* 0x000fe20000000f00 */
[----:B------:R1:W2:Y:S01]  /*9950*/  MUFU.EX2 R129, R0 ;  /* 0x0000000000817308 */ /* 0x0002a20000000800 */
[C---:B------:R-:W-:Y:S01]  /*9960*/  HMMA.16816.F32 R8, R104.reuse, R110, R8 ;  /* 0x0000006e6808723c */ /* 0x040fe20000001808 */
[----:B------:R-:W5:Y:S03]  /*9970*/  LDSM.16.MT88.4 R108, [R228+0x800] ;  /* 0x00080000e46c783b */ /* 0x000f660000004200 */
[--C-:B-1----:R-:W-:Y:S01]  /*9980*/  FFMA.FTZ R0, R223, c[0x0][0x2d0], -R3.reuse ;  /* 0x0000b400df007a23 */ /* 0x102fe20000010803 */
[----:B------:R-:W-:Y:S04]  /*9990*/  IADD3 R223, R218, -0x1, RZ ;  /* 0xffffffffdadf7810 */ /* 0x000fe80007ffe0ff */
[----:B------:R1:W-:Y:S01]  /*99a0*/  MUFU.EX2 R126, R0 ;  /* 0x00000000007e7308 */ /* 0x0003e20000000800 */
[C---:B-----5:R-:W-:Y:S08]  /*99b0*/  HMMA.16816.F32 R12, R104.reuse, R108, R12 ;  /* 0x0000006c680c723c */ /* 0x060ff0000000180c */
[C---:B------:R-:W-:Y:S01]  /*99c0*/  HMMA.16816.F32 R16, R104.reuse, R110, R16 ;  /* 0x0000006e6810723c */ /* 0x040fe20000001810 */
[----:B------:R-:W5:Y:S03]  /*99d0*/  LDSM.16.MT88.4 R108, [R227+0x800] ;  /* 0x00080000e36c783b */ /* 0x000f660000004200 */
[----:B-1----:R-:W-:Y:S04]  /*99e0*/  FFMA.FTZ R0, R222, c[0x0][0x2d0], -R3 ;  /* 0x0000b400de007a23 */ /* 0x002fe80000010803 */
[----:B------:R1:W-:Y:S04]  /*99f0*/  MUFU.EX2 R127, R0 ;  /* 0x00000000007f7308 */ /* 0x0003e80000000800 */
[----:B-1----:R-:W-:Y:S01]  /*9a00*/  FFMA.FTZ R0, R209, c[0x0][0x2d0], -R103 ;  /* 0x0000b400d1007a23 */ /* 0x002fe20000010867 */
[----:B------:R-:W-:Y:S01]  /*9a10*/  MOV R209, R155 ;  /* 0x0000009b00d17202 */ /* 0x000fe20000000f00 */
[----:B------:R-:W-:Y:S01]  /*9a20*/  IMAD.MOV.U32 R155, RZ, RZ, R151 ;  /* 0x000000ffff9b7224 */ /* 0x000fe200078e0097 */
[----:B------:R-:W-:Y:S02]  /*9a30*/  MOV R151, R150 ;  /* 0x0000009600977202 */ /* 0x000fe40000000f00 */
[----:B------:R-:W-:Y:S01]  /*9a40*/  MOV R150, R135 ;  /* 0x0000008700967202 */ /* 0x000fe20000000f00 */
[----:B------:R-:W-:Y:S02]  /*9a50*/  IMAD.MOV.U32 R135, RZ, RZ, R131 ;  /* 0x000000ffff877224 */ /* 0x000fe400078e0083 */
[----:B------:R1:W1:Y:S01]  /*9a60*/  MUFU.EX2 R131, R0 ;  /* 0x0000000000837308 */ /* 0x0002620000000800 */
[C---:B-----5:R-:W-:Y:S08]  /*9a70*/  HMMA.16816.F32 R20, R104.reuse, R108, R20 ;  /* 0x0000006c6814723c */ /* 0x060ff00000001814 */
[C---:B------:R-:W-:Y:S01]  /*9a80*/  HMMA.16816.F32 R24, R104.reuse, R110, R24 ;  /* 0x0000006e6818723c */ /* 0x040fe20000001818 */
[----:B------:R-:W5:Y:S03]  /*9a90*/  LDSM.16.MT88.4 R108, [R230+0x800] ;  /* 0x00080000e66c783b */ /* 0x000f660000004200 */
[----:B-1----:R-:W-:Y:S04]  /*9aa0*/  FFMA.FTZ R0, R141, c[0x0][0x2d0], -R103 ;  /* 0x0000b4008d007a23 */ /* 0x002fe80000010867 */
[----:B------:R1:W1:Y:S01]  /*9ab0*/  MUFU.EX2 R141, R0 ;  /* 0x00000000008d7308 */ /* 0x0002620000000800 */
[C---:B-----5:R-:W-:Y:S03]  /*9ac0*/  HMMA.16816.F32 R28, R104.reuse, R108, R28 ;  /* 0x0000006c681c723c */ /* 0x060fe6000000181c */
[----:B-1----:R-:W-:Y:S01]  /*9ad0*/  FFMA.FTZ R0, R209, c[0x0][0x2d0], -R3 ;  /* 0x0000b400d1007a23 */ /* 0x002fe20000010803 */
[----:B------:R-:W-:Y:S02]  /*9ae0*/  MOV R209, R151 ;  /* 0x0000009700d17202 */ /* 0x000fe40000000f00 */
[----:B------:R-:W-:Y:S01]  /*9af0*/  MOV R151, R135 ;  /* 0x0000008700977202 */ /* 0x000fe20000000f00 */
[----:B------:R-:W-:Y:S01]  /*9b00*/  IMAD.MOV.U32 R135, RZ, RZ, R140 ;  /* 0x000000ffff877224 */ /* 0x000fe200078e008c */
[C---:B------:R-:W-:Y:S01]  /*9b10*/  HMMA.16816.F32 R32, R104.reuse, R110, R32 ;  /* 0x0000006e6820723c */ /* 0x040fe20000001820 */
[----:B------:R-:W1:Y:S01]  /*9b20*/  LDSM.16.MT88.4 R108, [R224+0x3800] ;  /* 0x00380000e06c783b */ /* 0x000e620000004200 */
[----:B------:R5:W-:Y:S02]  /*9b30*/  MUFU.EX2 R140, R0 ;  /* 0x00000000008c7308 */ /* 0x000be40000000800 */
[----:B-----5:R-:W-:Y:S04]  /*9b40*/  FADD.FTZ R0, R120, R122 ;  /* 0x0000007a78007221 */ /* 0x020fe80000010000 */
[----:B------:R-:W-:Y:S02]  /*9b50*/  FADD.FTZ R123, R118, R0 ;  /* 0x00000000767b7221 */ /* 0x000fe40000010000 */
[----:B------:R-:W-:Y:S02]  /*9b60*/  LDSM.16.MT88.4 R116, [R228+0x1800] ;  /* 0x00180000e474783b */ /* 0x000fe40000004200 */
[----:B------:R-:W-:Y:S02]  /*9b70*/  FFMA.FTZ R0, R133, c[0x0][0x2d0], -R103 ;  /* 0x0000b40085007a23 */ /* 0x000fe40000010867 */
[----:B------:R-:W-:Y:S02]  /*9b80*/  FADD.FTZ R123, R128, R123 ;  /* 0x0000007b807b7221 */ /* 0x000fe40000010000 */
[----:B------:R-:W-:Y:S01]  /*9b90*/  FFMA.FTZ R128, R136, c[0x0][0x2d0], -R3 ;  /* 0x0000b40088807a23 */ /* 0x000fe20000010803 */
[----:B------:R5:W4:Y:S01]  /*9ba0*/  MUFU.EX2 R133, R0 ;  /* 0x0000000000857308 */ /* 0x000b220000000800 */
[----:B---3--:R-:W-:Y:S01]  /*9bb0*/  FADD.FTZ R2, R125, R123 ;  /* 0x0000007b7d027221 */ /* 0x008fe20000010000 */
[C---:B-1----:R-:W-:Y:S03]  /*9bc0*/  HMMA.16816.F32 R36, R104.reuse, R108, R36 ;  /* 0x0000006c6824723c */ /* 0x042fe60000001824 */
[----:B--2---:R-:W-:Y:S04]  /*9bd0*/  FADD.FTZ R2, R129, R2 ;  /* 0x0000000281027221 */ /* 0x004fe80000010000 */
[----:B------:R-:W-:Y:S01]  /*9be0*/  FADD.FTZ R2, R131, R2 ;  /* 0x0000000283027221 */ /* 0x000fe20000010000 */
[C---:B------:R-:W-:Y:S01]  /*9bf0*/  HMMA.16816.F32 R40, R104.reuse, R110, R40 ;  /* 0x0000006e6828723c */ /* 0x040fe20000001828 */
[----:B------:R-:W1:Y:S03]  /*9c00*/  LDSM.16.MT88.4 R108, [R228+0x3800] ;  /* 0x00380000e46c783b */ /* 0x000e660000004200 */
[----:B------:R-:W-:Y:S02]  /*9c10*/  FADD.FTZ R2, R141, R2 ;  /* 0x000000028d027221 */ /* 0x000fe40000010000 */
[----:B-----5:R-:W-:Y:S02]  /*9c20*/  FFMA.FTZ R0, R135, c[0x0][0x2d0], -R103 ;  /* 0x0000b40087007a23 */ /* 0x020fe40000010867 */
[----:B----4-:R-:W-:Y:S02]  /*9c30*/  FADD.FTZ R2, R133, R2 ;  /* 0x0000000285027221 */ /* 0x010fe40000010000 */
[----:B------:R-:W2:Y:S01]  /*9c40*/  MUFU.EX2 R135, R0 ;  /* 0x0000000000877308 */ /* 0x000ea20000000800 */
[C---:B-1----:R-:W-:Y:S03]  /*9c50*/  HMMA.16816.F32 R44, R104.reuse, R108, R44 ;  /* 0x0000006c682c723c */ /* 0x042fe6000000182c */
[----:B--2---:R-:W-:Y:S02]  /*9c60*/  FADD.FTZ R2, R135, R2 ;  /* 0x0000000287027221 */ /* 0x004fe40000010000 */
[--C-:B------:R-:W-:Y:S01]  /*9c70*/  FFMA.FTZ R0, R151, c[0x0][0x2d0], -R3.reuse ;  /* 0x0000b40097007a23 */ /* 0x100fe20000010803 */
[----:B------:R-:W-:Y:S02]  /*9c80*/  MOV R151, R132 ;  /* 0x0000008400977202 */ /* 0x000fe40000000f00 */
[C---:B------:R-:W-:Y:S01]  /*9c90*/  HMMA.16816.F32 R48, R104.reuse, R110, R48 ;  /* 0x0000006e6830723c */ /* 0x040fe20000001830 */
[----:B------:R-:W1:Y:S01]  /*9ca0*/  LDSM.16.MT88.4 R108, [R227+0x3800] ;  /* 0x00380000e36c783b */ /* 0x000e620000004200 */
[----:B------:R2:W-:Y:S02]  /*9cb0*/  MUFU.EX2 R132, R0 ;  /* 0x0000000000847308 */ /* 0x0005e40000000800 */
[----:B--2---:R-:W-:Y:S01]  /*9cc0*/  FFMA.FTZ R0, R150, c[0x0][0x2d0], -R3 ;  /* 0x0000b40096007a23 */ /* 0x004fe20000010803 */
[----:B------:R-:W-:Y:S01]  /*9cd0*/  MOV R150, R147 ;  /* 0x0000009300967202 */ /* 0x000fe20000000f00 */
[----:B------:R-:W-:Y:S01]  /*9ce0*/  IMAD.MOV.U32 R147, RZ, RZ, R146 ;  /* 0x000000ffff937224 */ /* 0x000fe200078e0092 */
[----:B------:R-:W-:Y:S02]  /*9cf0*/  MOV R146, R143 ;  /* 0x0000008f00927202 */ /* 0x000fe40000000f00 */
[----:B------:R-:W-:Y:S03]  /*9d00*/  MOV R143, R142 ;  /* 0x0000008e008f7202 */ /* 0x000fe60000000f00 */
[--C-:B------:R-:W-:Y:S02]  /*9d10*/  FFMA.FTZ R120, R147, c[0x0][0x2d0], -R103.reuse ;  /* 0x0000b40093787a23 */ /* 0x100fe40000010867 */
[--C-:B------:R-:W-:Y:S02]  /*9d20*/  FFMA.FTZ R121, R146, c[0x0][0x2d0], -R103.reuse ;  /* 0x0000b40092797a23 */ /* 0x100fe40000010867 */
[----:B------:R-:W-:Y:S01]  /*9d30*/  FFMA.FTZ R122, R143, c[0x0][0x2d0], -R103 ;  /* 0x0000b4008f7a7a23 */ /* 0x000fe20000010867 */
[----:B------:R-:W-:Y:S01]  /*9d40*/  MUFU.EX2 R216, R120 ;  /* 0x0000007800d87308 */ /* 0x000fe20000000800 */
[----:B------:R-:W-:Y:S01]  /*9d50*/  IMAD.MOV.U32 R142, RZ, RZ, R139 ;  /* 0x000000ffff8e7224 */ /* 0x000fe200078e008b */
[----:B------:R-:W-:Y:S01]  /*9d60*/  MOV R139, R138 ;  /* 0x0000008a008b7202 */ /* 0x000fe20000000f00 */
[C---:B-1----:R-:W-:Y:S03]  /*9d70*/  HMMA.16816.F32 R52, R104.reuse, R108, R52 ;  /* 0x0000006c6834723c */ /* 0x042fe60000001834 */
[----:B------:R-:W-:Y:S01]  /*9d80*/  MOV R138, R134 ;  /* 0x00000086008a7202 */ /* 0x000fe20000000f00 */
[--C-:B------:R-:W-:Y:S03]  /*9d90*/  FFMA.FTZ R208, R142, c[0x0][0x2d0], -R103.reuse ;  /* 0x0000b4008ed07a23 */ /* 0x100fe60000010867 */
[----:B------:R-:W-:Y:S01]  /*9da0*/  MUFU.EX2 R215, R121 ;  /* 0x0000007900d77308 */ /* 0x000fe20000000800 */
[C---:B------:R-:W-:Y:S01]  /*9db0*/  HMMA.16816.F32 R56, R104.reuse, R110, R56 ;  /* 0x0000006e6838723c */ /* 0x040fe20000001838 */
[----:B------:R-:W1:Y:S03]  /*9dc0*/  LDSM.16.MT88.4 R108, [R230+0x3800] ;  /* 0x00380000e66c783b */ /* 0x000e660000004200 */
[--C-:B------:R-:W-:Y:S05]  /*9dd0*/  FFMA.FTZ R166, R138, c[0x0][0x2d0], -R103.reuse ;  /* 0x0000b4008aa67a23 */ /* 0x100fea0000010867 */
[----:B------:R2:W-:Y:S10]  /*9de0*/  MUFU.EX2 R212, R122 ;  /* 0x0000007a00d47308 */ /* 0x0005f40000000800 */
[----:B------:R3:W-:Y:S10]  /*9df0*/  MUFU.EX2 R134, R0 ;  /* 0x0000000000867308 */ /* 0x0007f40000000800 */
[----:B------:R-:W-:Y:S01]  /*9e00*/  MUFU.EX2 R208, R208 ;  /* 0x000000d000d07308 */ /* 0x000fe20000000800 */
[----:B--2---:R-:W-:Y:S09]  /*9e10*/  LDSM.16.MT88.4 R120, [R227+0x2000] ;  /* 0x00200000e378783b */ /* 0x004ff20000004200 */
[----:B------:R-:W-:Y:S01]  /*9e20*/  MUFU.EX2 R166, R166 ;  /* 0x000000a600a67308 */ /* 0x000fe20000000800 */
[C---:B-1----:R-:W-:Y:S03]  /*9e30*/  HMMA.16816.F32 R60, R104.reuse, R108, R60 ;  /* 0x0000006c683c723c */ /* 0x042fe6000000183c */
[--C-:B---3--:R-:W-:Y:S02]  /*9e40*/  FFMA.FTZ R0, R209, c[0x0][0x2d0], -R103.reuse ;  /* 0x0000b400d1007a23 */ /* 0x108fe40000010867 */
[--C-:B------:R-:W-:Y:S02]  /*9e50*/  FFMA.FTZ R209, R139, c[0x0][0x2d0], -R103.reuse ;  /* 0x0000b4008bd17a23 */ /* 0x100fe40000010867 */
[----:B------:R-:W-:Y:S01]  /*9e60*/  LDSM.16.MT88.4 R136, [R230+0x2800] ;  /* 0x00280000e688783b */ /* 0x000fe20000004200 */
[C---:B------:R-:W-:Y:S01]  /*9e70*/  HMMA.16816.F32 R64, R104.reuse, R110, R64 ;  /* 0x0000006e6840723c */ /* 0x040fe20000001840 */
[----:B------:R1:W2:Y:S06]  /*9e80*/  MUFU.EX2 R222, R0 ;  /* 0x0000000000de7308 */ /* 0x0002ac0000000800 */
[----:B------:R-:W3:Y:S04]  /*9e90*/  LDSM.16.MT88.4 R108, [R224+0x6800] ;  /* 0x00680000e06c783b */ /* 0x000ee80000004200 */
[----:B------:R-:W-:Y:S01]  /*9ea0*/  MUFU.EX2 R209, R209 ;  /* 0x000000d100d17308 */ /* 0x000fe20000000800 */
[----:B-1----:R-:W-:Y:S02]  /*9eb0*/  FFMA.FTZ R0, R155, c[0x0][0x2d0], -R103 ;  /* 0x0000b4009b007a23 */ /* 0x002fe40000010867 */
[----:B--2---:R-:W-:Y:S07]  /*9ec0*/  FADD.FTZ R2, R222, R2 ;  /* 0x00000002de027221 */ /* 0x004fee0000010000 */
[----:B------:R1:W2:Y:S01]  /*9ed0*/  MUFU.EX2 R221, R0 ;  /* 0x0000000000dd7308 */ /* 0x0002a20000000800 */
[C---:B---3--:R-:W-:Y:S03]  /*9ee0*/  HMMA.16816.F32 R68, R104.reuse, R108, R68 ;  /* 0x0000006c6844723c */ /* 0x048fe60000001844 */
[--C-:B-1----:R-:W-:Y:S05]  /*9ef0*/  FFMA.FTZ R0, R154, c[0x0][0x2d0], -R3.reuse ;  /* 0x0000b4009a007a23 */ /* 0x102fea0000010803 */
[C---:B------:R-:W-:Y:S01]  /*9f00*/  HMMA.16816.F32 R72, R104.reuse, R110, R72 ;  /* 0x0000006e6848723c */ /* 0x040fe20000001848 */
[----:B------:R-:W1:Y:S01]  /*9f10*/  LDSM.16.MT88.4 R108, [R228+0x6800] ;  /* 0x00680000e46c783b */ /* 0x000e620000004200 */
[----:B------:R3:W-:Y:S02]  /*9f20*/  MUFU.EX2 R220, R0 ;  /* 0x0000000000dc7308 */ /* 0x0007e40000000800 */
[----:B--2---:R-:W-:Y:S02]  /*9f30*/  FADD.FTZ R2, R221, R2 ;  /* 0x00000002dd027221 */ /* 0x004fe40000010000 */
[----:B---3--:R-:W-:Y:S06]  /*9f40*/  FFMA.FTZ R0, R151, c[0x0][0x2d0], -R3 ;  /* 0x0000b40097007a23 */ /* 0x008fec0000010803 */
[----:B------:R2:W-:Y:S01]  /*9f50*/  MUFU.EX2 R219, R0 ;  /* 0x0000000000db7308 */ /* 0x0005e20000000800 */
[C---:B-1----:R-:W-:Y:S08]  /*9f60*/  HMMA.16816.F32 R76, R104.reuse, R108, R76 ;  /* 0x0000006c684c723c */ /* 0x042ff0000000184c */
[C---:B------:R-:W-:Y:S01]  /*9f70*/  HMMA.16816.F32 R80, R104.reuse, R110, R80 ;  /* 0x0000006e6850723c */ /* 0x040fe20000001850 */
[----:B------:R-:W1:Y:S03]  /*9f80*/  LDSM.16.MT88.4 R108, [R227+0x6800] ;  /* 0x00680000e36c783b */ /* 0x000e660000004200 */
[--C-:B--2---:R-:W-:Y:S02]  /*9f90*/  FFMA.FTZ R0, R150, c[0x0][0x2d0], -R103.reuse ;  /* 0x0000b40096007a23 */ /* 0x104fe40000010867 */
[----:B------:R-:W-:Y:S02]  /*9fa0*/  FFMA.FTZ R103, R153, c[0x0][0x2d0], -R103 ;  /* 0x0000b40099677a23 */ /* 0x000fe40000010867 */
[----:B------:R2:W3:Y:S10]  /*9fb0*/  MUFU.EX2 R217, R0 ;  /* 0x0000000000d97308 */ /* 0x0004f40000000800 */
[----:B------:R-:W-:Y:S10]  /*9fc0*/  MUFU.EX2 R164, R103 ;  /* 0x0000006700a47308 */ /* 0x000ff40000000800 */
[----:B------:R-:W-:Y:S01]  /*9fd0*/  MUFU.EX2 R103, R128 ;  /* 0x0000008000677308 */ /* 0x000fe20000000800 */
[--C-:B--2---:R-:W-:Y:S02]  /*9fe0*/  FFMA.FTZ R0, R152, c[0x0][0x2d0], -R3.reuse ;  /* 0x0000b40098007a23 */ /* 0x104fe40000010803 */
[----:B------:R-:W-:Y:S01]  /*9ff0*/  LDSM.16.MT88.4 R152, [R228+0x5800] ;  /* 0x00580000e498783b */ /* 0x000fe20000004200 */
[----:B---3--:R-:W-:Y:S06]  /*a000*/  FADD.FTZ R2, R217, R2 ;  /* 0x00000002d9027221 */ /* 0x008fec0000010000 */
[----:B------:R2:W3:Y:S01]  /*a010*/  MUFU.EX2 R213, R0 ;  /* 0x0000000000d57308 */ /* 0x0004e20000000800 */
[----:B------:R-:W-:Y:S01]  /*a020*/  FADD.FTZ R2, R216, R2 ;  /* 0x00000002d8027221 */ /* 0x000fe20000010000 */
[C---:B-1----:R-:W-:Y:S03]  /*a030*/  HMMA.16816.F32 R84, R104.reuse, R108, R84 ;  /* 0x0000006c6854723c */ /* 0x042fe60000001854 */
[----:B------:R-:W-:Y:S04]  /*a040*/  FADD.FTZ R2, R215, R2 ;  /* 0x00000002d7027221 */ /* 0x000fe80000010000 */
[----:B------:R-:W-:Y:S01]  /*a050*/  FADD.FTZ R2, R212, R2 ;  /* 0x00000002d4027221 */ /* 0x000fe20000010000 */
[C---:B------:R-:W-:Y:S01]  /*a060*/  HMMA.16816.F32 R88, R104.reuse, R110, R88 ;  /* 0x0000006e6858723c */ /* 0x040fe20000001858 */
[----:B------:R-:W1:Y:S03]  /*a070*/  LDSM.16.MT88.4 R108, [R230+0x6800] ;  /* 0x00680000e66c783b */ /* 0x000e660000004200 */
[----:B------:R-:W-:Y:S02]  /*a080*/  FADD.FTZ R2, R208, R2 ;  /* 0x00000002d0027221 */ /* 0x000fe40000010000 */
[--C-:B--2---:R-:W-:Y:S04]  /*a090*/  FFMA.FTZ R0, R149, c[0x0][0x2d0], -R3.reuse ;  /* 0x0000b40095007a23 */ /* 0x104fe80000010803 */
[----:B------:R2:W4:Y:S01]  /*a0a0*/  MUFU.EX2 R214, R0 ;  /* 0x0000000000d67308 */ /* 0x0005220000000800 */
[C---:B-1----:R-:W-:Y:S03]  /*a0b0*/  HMMA.16816.F32 R92, R104.reuse, R108, R92 ;  /* 0x0000006c685c723c */ /* 0x042fe6000000185c */
[--C-:B--2---:R-:W-:Y:S06]  /*a0c0*/  FFMA.FTZ R0, R148, c[0x0][0x2d0], -R3.reuse ;  /* 0x0000b40094007a23 */ /* 0x104fec0000010803 */
[----:B------:R1:W2:Y:S01]  /*a0d0*/  MUFU.EX2 R211, R0 ;  /* 0x0000000000d37308 */ /* 0x0002a20000000800 */
[----:B------:R-:W-:Y:S01]  /*a0e0*/  HMMA.16816.F32 R96, R104, R110, R96 ;  /* 0x0000006e6860723c */ /* 0x000fe20000001860 */
[----:B------:R-:W5:Y:S06]  /*a0f0*/  LDSM.16.MT88.4 R108, [R224+0x1000] ;  /* 0x00100000e06c783b */ /* 0x000f6c0000004200 */
[----:B------:R-:W-:Y:S02]  /*a100*/  F2FP.PACK_AB R104, R129, R125 ;  /* 0x0000007d8168723e */ /* 0x000fe400000000ff */
[----:B------:R-:W-:Y:S03]  /*a110*/  F2FP.PACK_AB R105, R127, R126 ;  /* 0x0000007e7f69723e */ /* 0x000fe600000000ff */
[----:B------:R-:W-:Y:S02]  /*a120*/  F2FP.PACK_AB R106, R141, R131 ;  /* 0x000000838d6a723e */ /* 0x000fe400000000ff */
[----:B------:R-:W-:Y:S01]  /*a130*/  F2FP.PACK_AB R107, R140, R130 ;  /* 0x000000828c6b723e */ /* 0x000fe200000000ff */
[--C-:B-1----:R-:W-:Y:S02]  /*a140*/  FFMA.FTZ R0, R145, c[0x0][0x2d0], -R3.reuse ;  /* 0x0000b40091007a23 */ /* 0x102fe40000010803 */
[----:B------:R-:W-:Y:S01]  /*a150*/  LDSM.16.MT88.4 R144, [R224+0x5800] ;  /* 0x00580000e090783b */ /* 0x000fe20000004200 */
[----:B------:R-:W-:Y:S01]  /*a160*/  FFMA.FTZ R3, R102, c[0x0][0x2d0], -R3 ;  /* 0x0000b40066037a23 */ /* 0x000fe20000010803 */
[----:B------:R1:W1:Y:S10]  /*a170*/  MUFU.EX2 R210, R0 ;  /* 0x0000000000d27308 */ /* 0x0002740000000800 */
[----:B------:R2:W2:Y:S01]  /*a180*/  MUFU.EX2 R102, R3 ;  /* 0x0000000300667308 */ /* 0x0004a20000000800 */
[C---:B-----5:R-:W-:Y:S08]  /*a190*/  HMMA.16816.F32 R4, R104.reuse, R108, R4 ;  /* 0x0000006c6804723c */ /* 0x060ff00000001804 */
[C---:B------:R-:W-:Y:S01]  /*a1a0*/  HMMA.16816.F32 R8, R104.reuse, R110, R8 ;  /* 0x0000006e6808723c */ /* 0x040fe20000001808 */
[----:B------:R-:W5:Y:S03]  /*a1b0*/  LDSM.16.MT88.4 R108, [R227+0x1000] ;  /* 0x00100000e36c783b */ /* 0x000f660000004200 */
[----:B-1----:R-:W-:Y:S04]  /*a1c0*/  FADD.FTZ R0, R126, R124 ;  /* 0x0000007c7e007221 */ /* 0x002fe80000010000 */
[C---:B------:R-:W-:Y:S04]  /*a1d0*/  HMMA.16816.F32 R12, R104.reuse, R112, R12 ;  /* 0x00000070680c723c */ /* 0x040fe8000000180c */
[----:B------:R-:W-:Y:S02]  /*a1e0*/  FADD.FTZ R0, R127, R0 ;  /* 0x000000007f007221 */ /* 0x000fe40000010000 */
[----:B------:R-:W-:Y:S02]  /*a1f0*/  LDSM.16.MT88.4 R124, [R228+0x5000] ;  /* 0x00500000e47c783b */ /* 0x000fe40000004200 */
[C---:B------:R-:W-:Y:S04]  /*a200*/  HMMA.16816.F32 R16, R104.reuse, R114, R16 ;  /* 0x000000726810723c */ /* 0x040fe80000001810 */
[----:B------:R-:W-:Y:S02]  /*a210*/  FADD.FTZ R0, R130, R0 ;  /* 0x0000000082007221 */ /* 0x000fe40000010000 */
[----:B------:R-:W1:Y:S02]  /*a220*/  LDSM.16.MT88.4 R112, [R230+0x1000] ;  /* 0x00100000e670783b */ /* 0x000e640000004200 */
[----:B------:R-:W-:Y:S04]  /*a230*/  FADD.FTZ R0, R140, R0 ;  /* 0x000000008c007221 */ /* 0x000fe80000010000 */
[----:B------:R-:W-:Y:S02]  /*a240*/  FADD.FTZ R0, R132, R0 ;  /* 0x0000000084007221 */ /* 0x000fe40000010000 */
[----:B------:R-:W-:Y:S02]  /*a250*/  LDSM.16.MT88.4 R128, [R227+0x2800] ;  /* 0x00280000e380783b */ /* 0x000fe40000004200 */
[----:B------:R-:W-:Y:S04]  /*a260*/  FADD.FTZ R0, R134, R0 ;  /* 0x0000000086007221 */ /* 0x000fe80000010000 */
[----:B------:R-:W-:Y:S04]  /*a270*/  FADD.FTZ R0, R220, R0 ;  /* 0x00000000dc007221 */ /* 0x000fe80000010000 */
[----:B------:R-:W-:Y:S01]  /*a280*/  FADD.FTZ R0, R219, R0 ;  /* 0x00000000db007221 */ /* 0x000fe20000010000 */
[C---:B-----5:R-:W-:Y:S03]  /*a290*/  HMMA.16816.F32 R20, R104.reuse, R108, R20 ;  /* 0x0000006c6814723c */ /* 0x060fe60000001814 */
[----:B---3--:R-:W-:Y:S04]  /*a2a0*/  FADD.FTZ R0, R213, R0 ;  /* 0x00000000d5007221 */ /* 0x008fe80000010000 */
[----:B----4-:R-:W-:Y:S01]  /*a2b0*/  FADD.FTZ R0, R214, R0 ;  /* 0x00000000d6007221 */ /* 0x010fe20000010000 */
[C---:B------:R-:W-:Y:S01]  /*a2c0*/  HMMA.16816.F32 R24, R104.reuse, R110, R24 ;  /* 0x0000006e6818723c */ /* 0x040fe20000001818 */
[----:B------:R-:W3:Y:S03]  /*a2d0*/  LDSM.16.MT88.4 R108, [R224+0x4000] ;  /* 0x00400000e06c783b */ /* 0x000ee60000004200 */
[----:B--2---:R-:W-:Y:S04]  /*a2e0*/  FADD.FTZ R0, R211, R0 ;  /* 0x00000000d3007221 */ /* 0x004fe80000010000 */
[----:B------:R-:W-:Y:S04]  /*a2f0*/  FADD.FTZ R0, R210, R0 ;  /* 0x00000000d2007221 */ /* 0x000fe80000010000 */
[----:B------:R-:W-:Y:S01]  /*a300*/  FADD.FTZ R3, R165, R0 ;  /* 0x00000000a5037221 */ /* 0x000fe20000010000 */
[C---:B-1----:R-:W-:Y:S03]  /*a310*/  HMMA.16816.F32 R28, R104.reuse, R112, R28 ;  /* 0x00000070681c723c */ /* 0x042fe6000000181c */
[----:B------:R-:W-:Y:S02]  /*a320*/  FADD.FTZ R0, R209, R2 ;  /* 0x00000002d1007221 */ /* 0x000fe40000010000 */
[----:B------:R-:W-:Y:S02]  /*a330*/  FADD.FTZ R3, R167, R3 ;  /* 0x00000003a7037221 */ /* 0x000fe40000010000 */
[----:B------:R-:W-:Y:S01]  /*a340*/  FADD.FTZ R2, R166, R0 ;  /* 0x00000000a6027221 */ /* 0x000fe20000010000 */
[C---:B------:R-:W-:Y:S01]  /*a350*/  HMMA.16816.F32 R32, R104.reuse, R114, R32 ;  /* 0x000000726820723c */ /* 0x040fe20000001820 */
[----:B------:R-:W1:Y:S03]  /*a360*/  LDSM.16.MT88.4 R112, [R228+0x4000] ;  /* 0x00400000e470783b */ /* 0x000e660000004200 */
[----:B------:R-:W-:Y:S02]  /*a370*/  FADD.FTZ R2, R164, R2 ;  /* 0x00000002a4027221 */ /* 0x000fe40000010000 */
[----:B------:R-:W-:Y:S06]  /*a380*/  FADD.FTZ R0, R103, R3 ;  /* 0x0000000367007221 */ /* 0x000fec0000010000 */
[----:B------:R-:W-:Y:S01]  /*a390*/  FADD.FTZ R0, R102, R0 ;  /* 0x0000000066007221 */ /* 0x000fe20000010000 */
[C---:B---3--:R-:W-:Y:S08]  /*a3a0*/  HMMA.16816.F32 R36, R104.reuse, R108, R36 ;  /* 0x0000006c6824723c */ /* 0x048ff00000001824 */
[C---:B------:R-:W-:Y:S01]  /*a3b0*/  HMMA.16816.F32 R40, R104.reuse, R110, R40 ;  /* 0x0000006e6828723c */ /* 0x040fe20000001828 */
[----:B------:R-:W2:Y:S07]  /*a3c0*/  LDSM.16.MT88.4 R108, [R227+0x4000] ;  /* 0x00400000e36c783b */ /* 0x000eae0000004200 */
[C---:B-1----:R-:W-:Y:S08]  /*a3d0*/  HMMA.16816.F32 R44, R104.reuse, R112, R44 ;  /* 0x00000070682c723c */ /* 0x042ff0000000182c */
[C---:B------:R-:W-:Y:S01]  /*a3e0*/  HMMA.16816.F32 R48, R104.reuse, R114, R48 ;  /* 0x000000726830723c */ /* 0x040fe20000001830 */
[----:B------:R-:W1:Y:S07]  /*a3f0*/  LDSM.16.MT88.4 R112, [R230+0x4000] ;  /* 0x00400000e670783b */ /* 0x000e6e0000004200 */
[C---:B--2---:R-:W-:Y:S08]  /*a400*/  HMMA.16816.F32 R52, R104.reuse, R108, R52 ;  /* 0x0000006c6834723c */ /* 0x044ff00000001834 */
        /* <DEDUP_REMOVED lines=15> */
[----:B------:R-:W-:Y:S01]  /*a500*/  HMMA.16816.F32 R96, R104, R114, R96 ;  /* 0x000000726860723c */ /* 0x000fe20000001860 */
[----:B------:R-:W1:Y:S06]  /*a510*/  LDSM.16.MT88.4 R112, [R227+0x1800] ;  /* 0x00180000e370783b */ /* 0x000e6c0000004200 */
[----:B------:R-:W-:Y:S02]  /*a520*/  F2FP.PACK_AB R104, R135, R133 ;  /* 0x000000858768723e */ /* 0x000fe400000000ff */
[----:B------:R-:W-:Y:S03]  /*a530*/  F2FP.PACK_AB R105, R134, R132 ;  /* 0x000000848669723e */ /* 0x000fe600000000ff */
[----:B------:R-:W-:Y:S02]  /*a540*/  F2FP.PACK_AB R106, R221, R222 ;  /* 0x000000dedd6a723e */ /* 0x000fe400000000ff */
[----:B------:R-:W-:Y:S07]  /*a550*/  F2FP.PACK_AB R107, R219, R220 ;  /* 0x000000dcdb6b723e */ /* 0x000fee00000000ff */
[C---:B--2---:R-:W-:Y:S08]  /*a560*/  HMMA.16816.F32 R4, R104.reuse, R108, R4 ;  /* 0x0000006c6804723c */ /* 0x044ff00000001804 */
        /* <DEDUP_REMOVED lines=47> */
[----:B------:R-:W4:Y:S07]  /*a860*/  LDSM.16.MT88.4 R120, [R230+0x5000] ;  /* 0x00500000e678783b */ /* 0x000f2e0000004200 */
[C---:B-1----:R-:W-:Y:S08]  /*a870*/  HMMA.16816.F32 R28, R104.reuse, R112, R28 ;  /* 0x00000070681c723c */ /* 0x042ff0000000181c */
[C---:B------:R-:W-:Y:S01]  /*a880*/  HMMA.16816.F32 R32, R104.reuse, R114, R32 ;  /* 0x000000726820723c */ /* 0x040fe20000001820 */
[----:B------:R-:W-:Y:S07]  /*a890*/  LDSM.16.MT88.4 R112, [R228+0x8000] ;  /* 0x00800000e470783b */ /* 0x000fee0000004200 */
[C---:B--2---:R-:W-:Y:S08]  /*a8a0*/  HMMA.16816.F32 R36, R104.reuse, R108, R36 ;  /* 0x0000006c6824723c */ /* 0x044ff00000001824 */
[C---:B------:R-:W-:Y:S01]  /*a8b0*/  HMMA.16816.F32 R40, R104.reuse, R110, R40 ;  /* 0x0000006e6828723c */ /* 0x040fe20000001828 */
[----:B------:R-:W1:Y:S07]  /*a8c0*/  LDSM.16.MT88.4 R108, [R224+0x8000] ;  /* 0x00800000e06c783b */ /* 0x000e6e0000004200 */
[C---:B------:R-:W-:Y:S08]  /*a8d0*/  HMMA.16816.F32 R44, R104.reuse, R124, R44 ;  /* 0x0000007c682c723c */ /* 0x040ff0000000182c */
[C---:B------:R-:W-:Y:S01]  /*a8e0*/  HMMA.16816.F32 R48, R104.reuse, R126, R48 ;  /* 0x0000007e6830723c */ /* 0x040fe20000001830 */
[----:B------:R-:W2:Y:S07]  /*a8f0*/  LDSM.16.MT88.4 R124, [R227+0x8000] ;  /* 0x00800000e37c783b */ /* 0x000eae0000004200 */
[C---:B---3--:R-:W-:Y:S08]  /*a900*/  HMMA.16816.F32 R52, R104.reuse, R116, R52 ;  /* 0x000000746834723c */ /* 0x048ff00000001834 */
[C---:B------:R-:W-:Y:S01]  /*a910*/  HMMA.16816.F32 R56, R104.reuse, R118, R56 ;  /* 0x000000766838723c */ /* 0x040fe20000001838 */
[----:B------:R-:W3:Y:S07]  /*a920*/  LDSM.16.MT88.4 R116, [R230+0x8000] ;  /* 0x00800000e674783b */ /* 0x000eee0000004200 */
[C---:B----4-:R-:W-:Y:S08]  /*a930*/  HMMA.16816.F32 R60, R104.reuse, R120, R60 ;  /* 0x00000078683c723c */ /* 0x050ff0000000183c */
[C---:B------:R-:W-:Y:S01]  /*a940*/  HMMA.16816.F32 R64, R104.reuse, R122, R64 ;  /* 0x0000007a6840723c */ /* 0x040fe20000001840 */
[----:B------:R-:W-:Y:S07]  /*a950*/  LDSM.16.MT88.4 R120, [R228+0x2800] ;  /* 0x00280000e478783b */ /* 0x000fee0000004200 */
[C---:B-1----:R-:W-:Y:S08]  /*a960*/  HMMA.16816.F32 R68, R104.reuse, R108, R68 ;  /* 0x0000006c6844723c */ /* 0x042ff00000001844 */
[C---:B------:R-:W-:Y:S08]  /*a970*/  HMMA.16816.F32 R72, R104.reuse, R110, R72 ;  /* 0x0000006e6848723c */ /* 0x040ff00000001848 */
[C---:B------:R-:W-:Y:S08]  /*a980*/  HMMA.16816.F32 R76, R104.reuse, R112, R76 ;  /* 0x00000070684c723c */ /* 0x040ff0000000184c */
[C---:B------:R-:W-:Y:S01]  /*a990*/  HMMA.16816.F32 R80, R104.reuse, R114, R80 ;  /* 0x000000726850723c */ /* 0x040fe20000001850 */
[----:B------:R-:W1:Y:S07]  /*a9a0*/  LDSM.16.MT88.4 R112, [R224+0x2800] ;  /* 0x00280000e070783b */ /* 0x000e6e0000004200 */
[C---:B--2---:R-:W-:Y:S08]  /*a9b0*/  HMMA.16816.F32 R84, R104.reuse, R124, R84 ;  /* 0x0000007c6854723c */ /* 0x044ff00000001854 */
[C---:B------:R-:W-:Y:S08]  /*a9c0*/  HMMA.16816.F32 R88, R104.reuse, R126, R88 ;  /* 0x0000007e6858723c */ /* 0x040ff00000001858 */
[C---:B---3--:R-:W-:Y:S08]  /*a9d0*/  HMMA.16816.F32 R92, R104.reuse, R116, R92 ;  /* 0x00000074685c723c */ /* 0x048ff0000000185c */
[----:B------:R-:W-:Y:S07]  /*a9e0*/  HMMA.16816.F32 R96, R104, R118, R96 ;  /* 0x000000766860723c */ /* 0x000fee0000001860 */
[----:B------:R-:W-:Y:S02]  /*a9f0*/  F2FP.PACK_AB R104, R209, R208 ;  /* 0x000000d0d168723e */ /* 0x000fe400000000ff */
[----:B------:R-:W-:Y:S03]  /*aa00*/  F2FP.PACK_AB R105, R167, R165 ;  /* 0x000000a5a769723e */ /* 0x000fe600000000ff */
[----:B------:R-:W-:Y:S02]  /*aa10*/  F2FP.PACK_AB R106, R164, R166 ;  /* 0x000000a6a46a723e */ /* 0x000fe400000000ff */
[----:B------:R-:W-:Y:S02]  /*aa20*/  F2FP.PACK_AB R107, R102, R103 ;  /* 0x00000067666b723e */ /* 0x000fe400000000ff */
[----:B------:R-:W-:Y:S05]  /*aa30*/  MOV R103, R101 ;  /* 0x0000006500677202 */ /* 0x000fea0000000f00 */
[C---:B-1----:R-:W-:Y:S01]  /*aa40*/  HMMA.16816.F32 R108, R104.reuse, R112, R4 ;  /* 0x00000070686c723c */ /* 0x042fe20000001804 */
[----:B------:R-:W1:Y:S07]  /*aa50*/  LDSM.16.MT88.4 R4, [R227+0x5800] ;  /* 0x00580000e304783b */ /* 0x000e6e0000004200 */
[C---:B------:R-:W-:Y:S01]  /*aa60*/  HMMA.16816.F32 R112, R104.reuse, R114, R8 ;  /* 0x000000726870723c */ /* 0x040fe20000001808 */
[----:B------:R-:W2:Y:S07]  /*aa70*/  LDSM.16.MT88.4 R8, [R230+0x5800] ;  /* 0x00580000e608783b */ /* 0x000eae0000004200 */
[C---:B------:R-:W-:Y:S01]  /*aa80*/  HMMA.16816.F32 R116, R104.reuse, R120, R12 ;  /* 0x000000786874723c */ /* 0x040fe2000000180c */
[----:B------:R-:W3:Y:S07]  /*aa90*/  LDSM.16.MT88.4 R12, [R224+0x8800] ;  /* 0x00880000e00c783b */ /* 0x000eee0000004200 */
[C---:B------:R-:W-:Y:S01]  /*aaa0*/  HMMA.16816.F32 R120, R104.reuse, R122, R16 ;  /* 0x0000007a6878723c */ /* 0x040fe20000001810 */
[----:B------:R-:W4:Y:S07]  /*aab0*/  LDSM.16.MT88.4 R16, [R228+0x8800] ;  /* 0x00880000e410783b */ /* 0x000f2e0000004200 */
[C---:B------:R-:W-:Y:S01]  /*aac0*/  HMMA.16816.F32 R124, R104.reuse, R128, R20 ;  /* 0x00000080687c723c */ /* 0x040fe20000001814 */
[----:B------:R-:W2:Y:S07]  /*aad0*/  LDSM.16.MT88.4 R20, [R227+0x8800] ;  /* 0x00880000e314783b */ /* 0x000eae0000004200 */
[C---:B------:R-:W-:Y:S01]  /*aae0*/  HMMA.16816.F32 R128, R104.reuse, R130, R24 ;  /* 0x000000826880723c */ /* 0x040fe20000001818 */
[----:B------:R-:W1:Y:S07]  /*aaf0*/  LDSM.16.MT88.4 R24, [R230+0x8800] ;  /* 0x00880000e618783b */ /* 0x000e6e0000004200 */
[C---:B------:R-:W-:Y:S01]  /*ab00*/  HMMA.16816.F32 R132, R104.reuse, R136, R28 ;  /* 0x000000886884723c */ /* 0x040fe2000000181c */
[----:B------:R-:W5:Y:S04]  /*ab10*/  LDL R31, [R1+0x10] ;  /* 0x00001000011f7983 */ /* 0x000f680000100800 */
[----:B------:R1:W-:Y:S03]  /*ab20*/  STL [R1+0x18], R2 ;  /* 0x0000180201007387 */ /* 0x0003e60000100800 */
[C---:B------:R-:W-:Y:S01]  /*ab30*/  HMMA.16816.F32 R136, R104.reuse, R138, R32 ;  /* 0x0000008a6888723c */ /* 0x040fe20000001820 */
[----:B------:R1:W-:Y:S04]  /*ab40*/  STL [R1+0x8], R223 ;  /* 0x000008df01007387 */ /* 0x0003e80000100800 */
[----:B------:R1:W-:Y:S03]  /*ab50*/  STL [R1+0x1c], R0 ;  /* 0x00001c0001007387 */ /* 0x0003e60000100800 */
[C---:B------:R-:W-:Y:S08]  /*ab60*/  HMMA.16816.F32 R140, R104.reuse, R144, R36 ;  /* 0x00000090688c723c */ /* 0x040ff00000001824 */
[C---:B------:R-:W-:Y:S08]  /*ab70*/  HMMA.16816.F32 R144, R104.reuse, R146, R40 ;  /* 0x000000926890723c */ /* 0x040ff00000001828 */
[C---:B------:R-:W-:Y:S08]  /*ab80*/  HMMA.16816.F32 R148, R104.reuse, R152, R44 ;  /* 0x000000986894723c */ /* 0x040ff0000000182c */
[C---:B------:R-:W-:Y:S08]  /*ab90*/  HMMA.16816.F32 R152, R104.reuse, R154, R48 ;  /* 0x0000009a6898723c */ /* 0x040ff00000001830 */
[C---:B-1----:R-:W-:Y:S08]  /*aba0*/  HMMA.16816.F32 R52, R104.reuse, R4, R52 ;  /* 0x000000046834723c */ /* 0x042ff00000001834 */
[C---:B------:R-:W-:Y:S08]  /*abb0*/  HMMA.16816.F32 R56, R104.reuse, R6, R56 ;  /* 0x000000066838723c */ /* 0x040ff00000001838 */
[C---:B--2---:R-:W-:Y:S08]  /*abc0*/  HMMA.16816.F32 R60, R104.reuse, R8, R60 ;  /* 0x00000008683c723c */ /* 0x044ff0000000183c */
[C---:B------:R-:W-:Y:S08]  /*abd0*/  HMMA.16816.F32 R64, R104.reuse, R10, R64 ;  /* 0x0000000a6840723c */ /* 0x040ff00000001840 */
[C---:B---3--:R-:W-:Y:S08]  /*abe0*/  HMMA.16816.F32 R68, R104.reuse, R12, R68 ;  /* 0x0000000c6844723c */ /* 0x048ff00000001844 */
[C---:B------:R-:W-:Y:S08]  /*abf0*/  HMMA.16816.F32 R72, R104.reuse, R14, R72 ;  /* 0x0000000e6848723c */ /* 0x040ff00000001848 */
[C---:B----4-:R-:W-:Y:S08]  /*ac00*/  HMMA.16816.F32 R76, R104.reuse, R16, R76 ;  /* 0x00000010684c723c */ /* 0x050ff0000000184c */
[C---:B------:R-:W-:Y:S08]  /*ac10*/  HMMA.16816.F32 R80, R104.reuse, R18, R80 ;  /* 0x000000126850723c */ /* 0x040ff00000001850 */
[C---:B------:R-:W-:Y:S08]  /*ac20*/  HMMA.16816.F32 R84, R104.reuse, R20, R84 ;  /* 0x000000146854723c */ /* 0x040ff00000001854 */
[C---:B------:R-:W-:Y:S08]  /*ac30*/  HMMA.16816.F32 R88, R104.reuse, R22, R88 ;  /* 0x000000166858723c */ /* 0x040ff00000001858 */
[C---:B------:R-:W-:Y:S08]  /*ac40*/  HMMA.16816.F32 R92, R104.reuse, R24, R92 ;  /* 0x00000018685c723c */ /* 0x040ff0000000185c */
[----:B------:R-:W-:Y:S07]  /*ac50*/  HMMA.16816.F32 R96, R104, R26, R96 ;  /* 0x0000001a6860723c */ /* 0x000fee0000001860 */
[----:B------:R-:W-:Y:S02]  /*ac60*/  MOV R104, R100 ;  /* 0x0000006400687202 */ /* 0x000fe40000000f00 */
[----:B-----5:R-:W-:Y:S03]  /*ac70*/  ISETP.GT.AND P0, PT, R218, R31, PT ;  /* 0x0000001fda00720c */ /* 0x020fe60003f04270 */
[----:B------:R-:W-:Y:S10]  /*ac80*/  IMAD.MOV.U32 R218, RZ, RZ, R223 ;  /* 0x000000ffffda7224 */ /* 0x000ff400078e00df */
[----:B------:R-:W-:-:S05]  /*ac90*/  @P0 BRA `(.L_x_446) ;  /* 0xffffb5c000000947 */ /* 0x000fca000383ffff */
.L_x_445:
[----:B--2---:R-:W2:Y:S02]  /*aca0*/  LDL R0, [R1+0x8] ;  /* 0x0000080001007983 */ /* 0x004ea40000100800 */
[----:B--2---:R-:W-:-:S13]  /*acb0*/  ISETP.GE.AND P0, PT, R0, RZ, PT ;  /* 0x000000ff0000720c */ /* 0x004fda0003f06270 */
[----:B------:R-:W-:Y:S05]  /*acc0*/  @!P0 BRA `(.L_x_447) ;  /* 0x0000418000008947 */ /* 0x000fea0003800000 */
[----:B------:R-:W-:Y:S02]  /*acd0*/  MOV R103, R100 ;  /* 0x0000006400677202 */ /* 0x000fe40000000f00 */
[----:B------:R-:W-:Y:S02]  /*ace0*/  MOV R102, R101 ;  /* 0x0000006500667202 */ /* 0x000fe40000000f00 */
.L_x_448:
[----:B-1----:R-:W2:Y:S01]  /*acf0*/  LDL.64 R2, [R1+0x30] ;  /* 0x0000300001027983 */ /* 0x002ea20000100a00 */
[----:B------:R-:W-:Y:S04]  /*ad00*/  DEPBAR.LE SB0, 0x0 ;  /* 0x000080000000791a */ /* 0x000fe80000000000 */
[----:B------:R-:W-:Y:S01]  /*ad10*/  WARPSYNC 0xffffffff ;  /* 0xffffffff00007948 */ /* 0x000fe20003800000 */
[----:B------:R-:W2:Y:S04]  /*ad20*/  LDL R22, [R1+0x40] ;  /* 0x0000400001167983 */ /* 0x000ea80000100800 */
[----:B------:R1:W-:Y:S04]  /*ad30*/  STL [R1+0xcc], R98 ;  /* 0x0000cc6201007387 */ /* 0x0003e80000100800 */
[----:B------:R-:W-:Y:S08]  /*ad40*/  BAR.SYNC.DEFER_BLOCKING 0x0 ;  /* 0x0000000000007b1d */ /* 0x000ff00000010000 */
[----:B------:R-:W3:Y:S08]  /*ad50*/  LDSM.16.M88.4 R8, [R225] ;  /* 0x00000000e108783b */ /* 0x000ef00000000200 */
[----:B-1----:R-:W4:Y:S04]  /*ad60*/  LDL.LU R98, [R1+0x8] ;  /* 0x0000080001627983 */ /* 0x002f280000300800 */
[----:B------:R1:W-:Y:S04]  /*ad70*/  STL [R1+0xc8], R99 ;  /* 0x0000c86301007387 */ /* 0x0003e80000100800 */
[----:B-----5:R-:W-:Y:S04]  /*ad80*/  STL [R1+0xa0], R252 ;  /* 0x0000a0fc01007387 */ /* 0x020fe80000100800 */
[----:B------:R1:W-:Y:S04]  /*ad90*/  STL [R1+0x9c], R251 ;  /* 0x00009cfb01007387 */ /* 0x0003e80000100800 */
[----:B------:R-:W-:Y:S04]  /*ada0*/  STL [R1+0x98], R250 ;  /* 0x000098fa01007387 */ /* 0x000fe80000100800 */
[----:B------:R-:W1:Y:S08]  /*adb0*/  LDSM.16.M88.4 R16, [R225+0x800] ;  /* 0x00080000e110783b */ /* 0x000e700000000200 */
[----:B------:R-:W2:Y:S01]  /*adc0*/  LDSM.16.M88.4 R24, [R225+0x1000] ;  /* 0x00100000e118783b */ /* 0x000ea20000000200 */
[C---:B---3--:R-:W-:Y:S07]  /*add0*/  HMMA.16816.F32 R4, R156.reuse, R8, RZ ;  /* 0x000000089c04723c */ /* 0x048fee00000018ff */
[----:B-1----:R-:W3:Y:S01]  /*ade0*/  LDL R99, [R1+0x4] ;  /* 0x0000040001637983 */ /* 0x002ee20000100800 */
[----:B------:R-:W-:Y:S01]  /*adf0*/  MOV R251, 0x6 ;  /* 0x0000000600fb7802 */ /* 0x000fe20000000f00 */
[C---:B------:R-:W-:Y:S02]  /*ae00*/  HMMA.16816.F32 R8, R156.reuse, R10, RZ ;  /* 0x0000000a9c08723c */ /* 0x040fe400000018ff */
[----:B------:R-:W1:Y:S08]  /*ae10*/  LDSM.16.M88.4 R32, [R225+0x1800] ;  /* 0x00180000e120783b */ /* 0x000e700000000200 */
[----:B------:R-:W1:Y:S08]  /*ae20*/  LDSM.16.M88.4 R40, [R225+0x2000] ;  /* 0x00200000e128783b */ /* 0x000e700000000200 */
[----:B------:R-:W1:Y:S01]  /*ae30*/  LDSM.16.M88.4 R48, [R225+0x2800] ;  /* 0x00280000e130783b */ /* 0x000e620000000200 */
[C---:B------:R-:W-:Y:S07]  /*ae40*/  HMMA.16816.F32 R12, R156.reuse, R16, RZ ;  /* 0x000000109c0c723c */ /* 0x040fee00000018ff */
[----:B------:R-:W1:Y:S01]  /*ae50*/  LDSM.16.M88.4 R104, [R231] ;  /* 0x00000000e768783b */ /* 0x000e620000000200 */
[C---:B------:R-:W-:Y:S07]  /*ae60*/  HMMA.16816.F32 R16, R156.reuse, R18, RZ ;  /* 0x000000129c10723c */ /* 0x040fee00000018ff */
[----:B------:R-:W1:Y:S08]  /*ae70*/  LDSM.16.M88.4 R164, [R248] ;  /* 0x00000000f8a4783b */ /* 0x000e700000000200 */
[----:B------:R-:W1:Y:S08]  /*ae80*/  LDSM.16.M88.4 R208, [R247] ;  /* 0x00000000f7d0783b */ /* 0x000e700000000200 */
[----:B------:R-:W1:Y:S08]  /*ae90*/  LDSM.16.M88.4 R212, [R246] ;  /* 0x00000000f6d4783b */ /* 0x000e700000000200 */
[----:B------:R-:W1:Y:S08]  /*aea0*/  LDSM.16.M88.4 R216, [R245] ;  /* 0x00000000f5d8783b */ /* 0x000e700000000200 */
[----:B------:R-:W1:Y:S08]  /*aeb0*/  LDSM.16.M88.4 R220, [R244] ;  /* 0x00000000f4dc783b */ /* 0x000e700000000200 */
        /* <DEDUP_REMOVED lines=8> */
[----:B------:R-:W-:Y:S01]  /*af40*/  STL [R1+0xbc], R159 ;  /* 0x0000bc9f01007387 */ /* 0x000fe20000100800 */
[----:B--2---:R-:W-:Y:S02]  /*af50*/  MOV R3, R22 ;  /* 0x0000001600037202 */ /* 0x004fe40000000f00 */
[----:B----4-:R-:W-:Y:S01]  /*af60*/  SHF.R.S32.HI R0, RZ, 0x1f, R98 ;  /* 0x0000001fff007819 */ /* 0x010fe20000011462 */
[----:B------:R-:W-:Y:S04]  /*af70*/  IMAD.WIDE.U32 R20, R98, c[0x0][0x208], RZ ;  /* 0x0000820062147a25 */ /* 0x000fe800078e00ff */
[----:B------:R-:W-:Y:S02]  /*af80*/  IMAD R0, R0, c[0x0][0x208], RZ ;  /* 0x0000820000007a24 */ /* 0x000fe400078e02ff */
[----:B------:R-:W-:Y:S04]  /*af90*/  IMAD.WIDE.U32 R2, R20, 0x60, R2 ;  /* 0x0000006014027825 */ /* 0x000fe800078e0002 */
[----:B------:R-:W-:Y:S05]  /*afa0*/  IMAD R0, R98, c[0x0][0x20c], R0 ;  /* 0x0000830062007a24 */ /* 0x000fea00078e0200 */
[----:B------:R-:W-:Y:S02]  /*afb0*/  IADD3 R0, R21, R0, RZ ;  /* 0x0000000015007210 */ /* 0x000fe40007ffe0ff */
[C---:B------:R-:W-:Y:S03]  /*afc0*/  HMMA.16816.F32 R20, R156.reuse, R24, RZ ;  /* 0x000000189c14723c */ /* 0x040fe600000018ff */
[----:B------:R-:W-:Y:S05]  /*afd0*/  IMAD R0, R0, 0x60, RZ ;  /* 0x0000006000007824 */ /* 0x000fea00078e02ff */
[C---:B------:R-:W-:Y:S01]  /*afe0*/  HMMA.16816.F32 R24, R156.reuse, R26, RZ ;  /* 0x0000001a9c18723c */ /* 0x040fe200000018ff */
[----:B------:R-:W-:Y:S03]  /*aff0*/  IADD3 R44, R3, R0, RZ ;  /* 0x00000000032c7210 */ /* 0x000fe60007ffe0ff */
[C---:B------:R-:W-:Y:S02]  /*b000*/  SHF.L.U32 R0, R2.reuse, 0x1, RZ ;  /* 0x0000000102007819 */ /* 0x040fe400000006ff */
[----:B------:R-:W-:Y:S02]  /*b010*/  SHF.L.U64.HI R44, R2, 0x1, R44 ;  /* 0x00000001022c7819 */ /* 0x000fe4000001022c */
[C---:B-1----:R-:W-:Y:S01]  /*b020*/  HMMA.16816.F32 R28, R156.reuse, R32, RZ ;  /* 0x000000209c1c723c */ /* 0x042fe200000018ff */
        /* <DEDUP_REMOVED lines=8> */
[----:B---3--:R1:W-:Y:S01]  /*b0b0*/  LDGSTS.E.BYPASS.LTC128B.128 [R99+0x100], [R2.64], !P4 ;  /* 0x0010000002637fae */ /* 0x0083e2000e101d46 */
[----:B------:R-:W-:Y:S02]  /*b0c0*/  IADD3 R0, P0, R0, 0x100, RZ ;  /* 0x0000010000007810 */ /* 0x000fe40007f1e0ff */
[--C-:B------:R-:W-:Y:S02]  /*b0d0*/  IADD3.X R37, RZ, c[0x0][0x1fc], R44.reuse, P1, P5 ;  /* 0x00007f00ff257a10 */ /* 0x100fe40000fea42c */
[----:B------:R-:W-:Y:S03]  /*b0e0*/  IADD3 R46, P1, R0, c[0x0][0x1f8], RZ ;  /* 0x00007e00002e7a10 */ /* 0x000fe60007f3e0ff */
[----:B------:R2:W-:Y:S01]  /*b0f0*/  LDGSTS.E.BYPASS.LTC128B.128 [R99+0x3100], [R36.64], !P3 ;  /* 0x0310000024637fae */ /* 0x0005e2000d901d46 */
[----:B------:R-:W-:Y:S02]  /*b100*/  IADD3.X R47, RZ, c[0x0][0x1fc], R44, P1, P0 ;  /* 0x00007f00ff2f7a10 */ /* 0x000fe40000fe042c */
[----:B------:R-:W-:Y:S04]  /*b110*/  MOV R0, c[0x0][0x208] ;  /* 0x0000820000007a02 */ /* 0x000fe80000000f00 */
[C---:B------:R-:W-:Y:S01]  /*b120*/  SHF.L.U32 R100, R0.reuse, 0x6, RZ ;  /* 0x0000000600647819 */ /* 0x040fe200000006ff */
[----:B------:R3:W-:Y:S01]  /*b130*/  LDGSTS.E.BYPASS.LTC128B.128 [R99+0x6100], [R46.64], !P2 ;  /* 0x061000002e637fae */ /* 0x0007e2000d101d46 */
[----:B------:R-:W-:Y:S02]  /*b140*/  SHF.L.U64.HI R0, R0, R251, c[0x0][0x20c] ;  /* 0x0000830000007619 */ /* 0x000fe400000102fb */
[----:B-1----:R-:W-:Y:S04]  /*b150*/  IADD3 R2, P1, R2, R100, RZ ;  /* 0x0000006402027210 */ /* 0x002fe80007f3e0ff */
[----:B------:R-:W-:Y:S02]  /*b160*/  IADD3.X R3, R3, R0, RZ, P1, !PT ;  /* 0x0000000003037210 */ /* 0x000fe40000ffe4ff */
[----:B------:R-:W-:Y:S01]  /*b170*/  IADD3 R100, P0, R100, R2, RZ ;  /* 0x0000000264647210 */ /* 0x000fe20007f1e0ff */
[C---:B--2---:R-:W-:Y:S02]  /*b180*/  HMMA.16816.F32 R36, R156.reuse, R40, RZ ;  /* 0x000000289c24723c */ /* 0x044fe400000018ff */
[----:B------:R1:W-:Y:S01]  /*b190*/  LDGSTS.E.BYPASS.LTC128B.128 [R99+0x1100], [R2.64], !P4 ;  /* 0x0110000002637fae */ /* 0x0003e2000e101d46 */
[----:B------:R-:W-:Y:S02]  /*b1a0*/  IADD3.X R101, R0, R3, RZ, P0, !PT ;  /* 0x0000000300657210 */ /* 0x000fe400007fe4ff */
[C---:B------:R-:W-:Y:S02]  /*b1b0*/  ISETP.GT.AND P0, PT, R98.reuse, RZ, PT ;  /* 0x000000ff6200720c */ /* 0x040fe40003f04270 */
[----:B------:R-:W-:Y:S01]  /*b1c0*/  IADD3 R98, R98, -0x1, RZ ;  /* 0xffffffff62627810 */ /* 0x000fe20007ffe0ff */
[C---:B------:R-:W-:Y:S02]  /*b1d0*/  HMMA.16816.F32 R40, R156.reuse, R42, RZ ;  /* 0x0000002a9c28723c */ /* 0x040fe400000018ff */
[----:B------:R1:W-:Y:S06]  /*b1e0*/  LDGSTS.E.BYPASS.LTC128B.128 [R99+0x4100], [R2.64+0x80], !P3 ;  /* 0x0410008002637fae */ /* 0x0003ec000d901d46 */
[C---:B---3--:R-:W-:Y:S02]  /*b1f0*/  HMMA.16816.F32 R44, R156.reuse, R48, RZ ;  /* 0x000000309c2c723c */ /* 0x048fe400000018ff */
[----:B------:R1:W-:Y:S06]  /*b200*/  LDGSTS.E.BYPASS.LTC128B.128 [R99+0x7100], [R2.64+0x100], !P2 ;  /* 0x0710010002637fae */ /* 0x0003ec000d101d46 */
[----:B------:R-:W-:Y:S02]  /*b210*/  HMMA.16816.F32 R48, R156, R50, RZ ;  /* 0x000000329c30723c */ /* 0x000fe400000018ff */
[----:B------:R2:W-:Y:S06]  /*b220*/  LDGSTS.E.BYPASS.LTC128B.128 [R99+0x2100], [R100.64], !P4 ;  /* 0x0210000064637fae */ /* 0x0005ec000e101d46 */
[C---:B------:R-:W-:Y:S02]  /*b230*/  HMMA.16816.F32 R4, R160.reuse, R104, R4 ;  /* 0x00000068a004723c */ /* 0x040fe40000001804 */
[----:B------:R2:W-:Y:S06]  /*b240*/  LDGSTS.E.BYPASS.LTC128B.128 [R99+0x5100], [R100.64+0x80], !P3 ;  /* 0x0510008064637fae */ /* 0x0005ec000d901d46 */
[C---:B------:R-:W-:Y:S02]  /*b250*/  HMMA.16816.F32 R8, R160.reuse, R106, R8 ;  /* 0x0000006aa008723c */ /* 0x040fe40000001808 */
[----:B------:R2:W-:Y:S06]  /*b260*/  LDGSTS.E.BYPASS.LTC128B.128 [R99+0x8100], [R100.64+0x100], !P2 ;  /* 0x0810010064637fae */ /* 0x0005ec000d101d46 */
[C---:B------:R-:W-:Y:S02]  /*b270*/  HMMA.16816.F32 R12, R160.reuse, R164, R12 ;  /* 0x000000a4a00c723c */ /* 0x040fe4000000180c */
[----:B------:R-:W3:Y:S06]  /*b280*/  LDSM.16.M88.4 R104, [R229] ;  /* 0x00000000e568783b */ /* 0x000eec0000000200 */
[C---:B------:R-:W-:Y:S02]  /*b290*/  HMMA.16816.F32 R16, R160.reuse, R166, R16 ;  /* 0x000000a6a010723c */ /* 0x040fe40000001810 */
[----:B------:R-:W0:Y:S06]  /*b2a0*/  LDGDEPBAR ;  /* 0x00000000000079af */ /* 0x000e2c0000000000 */
[C---:B------:R-:W-:Y:S02]  /*b2b0*/  HMMA.16816.F32 R20, R160.reuse, R208, R20 ;  /* 0x000000d0a014723c */ /* 0x040fe40000001814 */
[----:B------:R-:W4:Y:S06]  /*b2c0*/  LDSM.16.M88.4 R164, [R229+0x800] ;  /* 0x00080000e5a4783b */ /* 0x000f2c0000000200 */
[C---:B------:R-:W-:Y:S02]  /*b2d0*/  HMMA.16816.F32 R24, R160.reuse, R210, R24 ;  /* 0x000000d2a018723c */ /* 0x040fe40000001818 */
[----:B------:R-:W1:Y:S06]  /*b2e0*/  LDSM.16.M88.4 R208, [R229+0x1000] ;  /* 0x00100000e5d0783b */ /* 0x000e6c0000000200 */
        /* <DEDUP_REMOVED lines=14> */
[----:B------:R-:W4:Y:S07]  /*b3d0*/  LDSM.16.M88.4 R164, [R226] ;  /* 0x00000000e2a4783b */ /* 0x000f2e0000000200 */
[C---:B-1----:R-:W-:Y:S08]  /*b3e0*/  HMMA.16816.F32 R20, R168.reuse, R208, R20 ;  /* 0x000000d0a814723c */ /* 0x042ff00000001814 */
[C---:B------:R-:W-:Y:S01]  /*b3f0*/  HMMA.16816.F32 R24, R168.reuse, R210, R24 ;  /* 0x000000d2a818723c */ /* 0x040fe20000001818 */
[----:B------:R-:W1:Y:S07]  /*b400*/  LDSM.16.M88.4 R208, [R226+0x1000] ;  /* 0x00100000e2d0783b */ /* 0x000e6e0000000200 */
[C---:B------:R-:W-:Y:S08]  /*b410*/  HMMA.16816.F32 R28, R168.reuse, R212, R28 ;  /* 0x000000d4a81c723c */ /* 0x040ff0000000181c */
[C---:B------:R-:W-:Y:S01]  /*b420*/  HMMA.16816.F32 R32, R168.reuse, R214, R32 ;  /* 0x000000d6a820723c */ /* 0x040fe20000001820 */
[----:B------:R-:W1:Y:S07]  /*b430*/  LDSM.16.M88.4 R212, [R226+0x1800] ;  /* 0x00180000e2d4783b */ /* 0x000e6e0000000200 */
[C---:B------:R-:W-:Y:S08]  /*b440*/  HMMA.16816.F32 R36, R168.reuse, R216, R36 ;  /* 0x000000d8a824723c */ /* 0x040ff00000001824 */
        /* <DEDUP_REMOVED lines=8> */
[C---:B------:R-:W-:Y:S08]  /*b4d0*/  HMMA.16816.F32 R12, R172.reuse, R220, R12 ;  /* 0x000000dcac0c723c */ /* 0x040ff0000000180c */
        /* <DEDUP_REMOVED lines=10> */
[----:B------:R-:W2:Y:S07]  /*b580*/  LDSM.16.M88.4 R216, [R225+0x4800] ;  /* 0x00480000e1d8783b */ /* 0x000eae0000000200 */
[C---:B---3--:R-:W-:Y:S08]  /*b590*/  HMMA.16816.F32 R44, R172.reuse, R104, R44 ;  /* 0x00000068ac2c723c */ /* 0x048ff0000000182c */
[----:B------:R-:W-:Y:S01]  /*b5a0*/  HMMA.16816.F32 R48, R172, R106, R48 ;  /* 0x0000006aac30723c */ /* 0x000fe20000001830 */
[----:B------:R-:W3:Y:S07]  /*b5b0*/  LDSM.16.M88.4 R104, [R225+0x5000] ;  /* 0x00500000e168783b */ /* 0x000eee0000000200 */
[C---:B----4-:R-:W-:Y:S08]  /*b5c0*/  HMMA.16816.F32 R4, R176.reuse, R164, R4 ;  /* 0x000000a4b004723c */ /* 0x050ff00000001804 */
[C---:B------:R-:W-:Y:S01]  /*b5d0*/  HMMA.16816.F32 R8, R176.reuse, R166, R8 ;  /* 0x000000a6b008723c */ /* 0x040fe20000001808 */
[----:B------:R-:W4:Y:S07]  /*b5e0*/  LDSM.16.M88.4 R164, [R243] ;  /* 0x00000000f3a4783b */ /* 0x000f2e0000000200 */
[C---:B-1----:R-:W-:Y:S08]  /*b5f0*/  HMMA.16816.F32 R12, R176.reuse, R208, R12 ;  /* 0x000000d0b00c723c */ /* 0x042ff0000000180c */
[C---:B------:R-:W-:Y:S01]  /*b600*/  HMMA.16816.F32 R16, R176.reuse, R210, R16 ;  /* 0x000000d2b010723c */ /* 0x040fe20000001810 */
[----:B------:R-:W1:Y:S07]  /*b610*/  LDSM.16.M88.4 R208, [R242] ;  /* 0x00000000f2d0783b */ /* 0x000e6e0000000200 */
[C---:B------:R-:W-:Y:S08]  /*b620*/  HMMA.16816.F32 R20, R176.reuse, R212, R20 ;  /* 0x000000d4b014723c */ /* 0x040ff00000001814 */
[C---:B------:R-:W-:Y:S01]  /*b630*/  HMMA.16816.F32 R24, R176.reuse, R214, R24 ;  /* 0x000000d6b018723c */ /* 0x040fe20000001818 */
[----:B------:R-:W1:Y:S07]  /*b640*/  LDSM.16.M88.4 R212, [R241] ;  /* 0x00000000f1d4783b */ /* 0x000e6e0000000200 */
[C---:B--2---:R-:W-:Y:S08]  /*b650*/  HMMA.16816.F32 R28, R176.reuse, R216, R28 ;  /* 0x000000d8b01c723c */ /* 0x044ff0000000181c */
[C---:B------:R-:W-:Y:S01]  /*b660*/  HMMA.16816.F32 R32, R176.reuse, R218, R32 ;  /* 0x000000dab020723c */ /* 0x040fe20000001820 */
[----:B------:R-:W-:Y:S07]  /*b670*/  LDSM.16.M88.4 R216, [R239] ;  /* 0x00000000efd8783b */ /* 0x000fee0000000200 */
[C---:B---3--:R-:W-:Y:S08]  /*b680*/  HMMA.16816.F32 R36, R176.reuse, R104, R36 ;  /* 0x00000068b024723c */ /* 0x048ff00000001824 */
[C---:B------:R-:W-:Y:S01]  /*b690*/  HMMA.16816.F32 R40, R176.reuse, R106, R40 ;  /* 0x0000006ab028723c */ /* 0x040fe20000001828 */
[----:B------:R-:W2:Y:S07]  /*b6a0*/  LDSM.16.M88.4 R104, [R240] ;  /* 0x00000000f068783b */ /* 0x000eae0000000200 */
[C---:B------:R-:W-:Y:S08]  /*b6b0*/  HMMA.16816.F32 R44, R176.reuse, R220, R44 ;  /* 0x000000dcb02c723c */ /* 0x040ff0000000182c */
[----:B------:R-:W-:Y:S01]  /*b6c0*/  HMMA.16816.F32 R48, R176, R222, R48 ;  /* 0x000000deb030723c */ /* 0x000fe20000001830 */
[----:B------:R-:W3:Y:S07]  /*b6d0*/  LDSM.16.M88.4 R220, [R238] ;  /* 0x00000000eedc783b */ /* 0x000eee0000000200 */
[C---:B----4-:R-:W-:Y:S08]  /*b6e0*/  HMMA.16816.F32 R4, R180.reuse, R164, R4 ;  /* 0x000000a4b404723c */ /* 0x050ff00000001804 */
[C---:B------:R-:W-:Y:S01]  /*b6f0*/  HMMA.16816.F32 R8, R180.reuse, R166, R8 ;  /* 0x000000a6b408723c */ /* 0x040fe20000001808 */
[----:B------:R-:W4:Y:S07]  /*b700*/  LDSM.16.M88.4 R164, [R229+0x3000] ;  /* 0x00300000e5a4783b */ /* 0x000f2e0000000200 */
[C---:B-1----:R-:W-:Y:S08]  /*b710*/  HMMA.16816.F32 R12, R180.reuse, R208, R12 ;  /* 0x000000d0b40c723c */ /* 0x042ff0000000180c */
[C---:B------:R-:W-:Y:S01]  /*b720*/  HMMA.16816.F32 R16, R180.reuse, R210, R16 ;  /* 0x000000d2b410723c */ /* 0x040fe20000001810 */
[----:B------:R-:W1:Y:S07]  /*b730*/  LDSM.16.M88.4 R208, [R229+0x3800] ;  /* 0x00380000e5d0783b */ /* 0x000e6e0000000200 */
[C---:B------:R-:W-:Y:S08]  /*b740*/  HMMA.16816.F32 R20, R180.reuse, R212, R20 ;  /* 0x000000d4b414723c */ /* 0x040ff00000001814 */
[C---:B------:R-:W-:Y:S01]  /*b750*/  HMMA.16816.F32 R24, R180.reuse, R214, R24 ;  /* 0x000000d6b418723c */ /* 0x040fe20000001818 */
[----:B------:R-:W-:Y:S07]  /*b760*/  LDSM.16.M88.4 R212, [R229+0x4800] ;  /* 0x00480000e5d4783b */ /* 0x000fee0000000200 */
[C---:B--2---:R-:W-:Y:S08]  /*b770*/  HMMA.16816.F32 R28, R180.reuse, R104, R28 ;  /* 0x00000068b41c723c */ /* 0x044ff0000000181c */
[C---:B------:R-:W-:Y:S01]  /*b780*/  HMMA.16816.F32 R32, R180.reuse, R106, R32 ;  /* 0x0000006ab420723c */ /* 0x040fe20000001820 */
[----:B------:R-:W2:Y:S07]  /*b790*/  LDSM.16.M88.4 R104, [R229+0x4000] ;  /* 0x00400000e568783b */ /* 0x000eae0000000200 */
[C---:B------:R-:W-:Y:S08]  /*b7a0*/  HMMA.16816.F32 R36, R180.reuse, R216, R36 ;  /* 0x000000d8b424723c */ /* 0x040ff00000001824 */
[C---:B------:R-:W-:Y:S01]  /*b7b0*/  HMMA.16816.F32 R40, R180.reuse, R218, R40 ;  /* 0x000000dab428723c */ /* 0x040fe20000001828 */
[----:B------:R-:W2:Y:S07]  /*b7c0*/  LDSM.16.M88.4 R216, [R229+0x5000] ;  /* 0x00500000e5d8783b */ /* 0x000eae0000000200 */
[C---:B---3--:R-:W-:Y:S08]  /*b7d0*/  HMMA.16816.F32 R44, R180.reuse, R220, R44 ;  /* 0x000000dcb42c723c */ /* 0x048ff0000000182c */
[----:B------:R-:W-:Y:S01]  /*b7e0*/  HMMA.16816.F32 R48, R180, R222, R48 ;  /* 0x000000deb430723c */ /* 0x000fe20000001830 */
[----:B------:R-:W-:Y:S07]  /*b7f0*/  LDSM.16.M88.4 R220, [R226+0x4000] ;  /* 0x00400000e2dc783b */ /* 0x000fee0000000200 */
[C---:B----4-:R-:W-:Y:S08]  /*b800*/  HMMA.16816.F32 R4, R184.reuse, R164, R4 ;  /* 0x000000a4b804723c */ /* 0x050ff00000001804 */
[C---:B------:R-:W-:Y:S01]  /*b810*/  HMMA.16816.F32 R8, R184.reuse, R166, R8 ;  /* 0x000000a6b808723c */ /* 0x040fe20000001808 */
[----:B------:R-:W3:Y:S07]  /*b820*/  LDSM.16.M88.4 R164, [R229+0x5800] ;  /* 0x00580000e5a4783b */ /* 0x000eee0000000200 */
[C---:B-1----:R-:W-:Y:S08]  /*b830*/  HMMA.16816.F32 R12, R184.reuse, R208, R12 ;  /* 0x000000d0b80c723c */ /* 0x042ff0000000180c */
[C---:B------:R-:W-:Y:S01]  /*b840*/  HMMA.16816.F32 R16, R184.reuse, R210, R16 ;  /* 0x000000d2b810723c */ /* 0x040fe20000001810 */
[----:B------:R-:W-:Y:S07]  /*b850*/  LDSM.16.M88.4 R208, [R226+0x3800] ;  /* 0x00380000e2d0783b */ /* 0x000fee0000000200 */
[C---:B--2---:R-:W-:Y:S08]  /*b860*/  HMMA.16816.F32 R20, R184.reuse, R104, R20 ;  /* 0x00000068b814723c */ /* 0x044ff00000001814 */
[C---:B------:R-:W-:Y:S01]  /*b870*/  HMMA.16816.F32 R24, R184.reuse, R106, R24 ;  /* 0x0000006ab818723c */ /* 0x040fe20000001818 */
[----:B------:R-:W1:Y:S07]  /*b880*/  LDSM.16.M88.4 R104, [R226+0x3000] ;  /* 0x00300000e268783b */ /* 0x000e6e0000000200 */
[C---:B------:R-:W-:Y:S08]  /*b890*/  HMMA.16816.F32 R28, R184.reuse, R212, R28 ;  /* 0x000000d4b81c723c */ /* 0x040ff0000000181c */
[C---:B------:R-:W-:Y:S01]  /*b8a0*/  HMMA.16816.F32 R32, R184.reuse, R214, R32 ;  /* 0x000000d6b820723c */ /* 0x040fe20000001820 */
[----:B------:R-:W2:Y:S07]  /*b8b0*/  LDSM.16.M88.4 R212, [R226+0x4800] ;  /* 0x00480000e2d4783b */ /* 0x000eae0000000200 */
[C---:B------:R-:W-:Y:S08]  /*b8c0*/  HMMA.16816.F32 R36, R184.reuse, R216, R36 ;  /* 0x000000d8b824723c */ /* 0x040ff00000001824 */
[C---:B------:R-:W-:Y:S01]  /*b8d0*/  HMMA.16816.F32 R40, R184.reuse, R218, R40 ;  /* 0x000000dab828723c */ /* 0x040fe20000001828 */
[----:B------:R-:W4:Y:S07]  /*b8e0*/  LDSM.16.M88.4 R216, [R226+0x5000] ;  /* 0x00500000e2d8783b */ /* 0x000f2e0000000200 */
[C---:B---3--:R-:W-:Y:S08]  /*b8f0*/  HMMA.16816.F32 R44, R184.reuse, R164, R44 ;  /* 0x000000a4b82c723c */ /* 0x048ff0000000182c */
[----:B------:R-:W-:Y:S01]  /*b900*/  HMMA.16816.F32 R48, R184, R166, R48 ;  /* 0x000000a6b830723c */ /* 0x000fe20000001830 */
[----:B------:R-:W-:Y:S07]  /*b910*/  LDSM.16.M88.4 R164, [R225+0x6000] ;  /* 0x00600000e1a4783b */ /* 0x000fee0000000200 */
[C---:B-1----:R-:W-:Y:S08]  /*b920*/  HMMA.16816.F32 R4, R188.reuse, R104, R4 ;  /* 0x00000068bc04723c */ /* 0x042ff00000001804 */
[C---:B------:R-:W-:Y:S01]  /*b930*/  HMMA.16816.F32 R8, R188.reuse, R106, R8 ;  /* 0x0000006abc08723c */ /* 0x040fe20000001808 */
[----:B------:R-:W1:Y:S07]  /*b940*/  LDSM.16.M88.4 R104, [R226+0x5800] ;  /* 0x00580000e268783b */ /* 0x000e6e0000000200 */
[C---:B------:R-:W-:Y:S08]  /*b950*/  HMMA.16816.F32 R12, R188.reuse, R208, R12 ;  /* 0x000000d0bc0c723c */ /* 0x040ff0000000180c */
[C---:B------:R-:W-:Y:S01]  /*b960*/  HMMA.16816.F32 R16, R188.reuse, R210, R16 ;  /* 0x000000d2bc10723c */ /* 0x040fe20000001810 */
[----:B------:R-:W3:Y:S07]  /*b970*/  LDSM.16.M88.4 R208, [R225+0x6800] ;  /* 0x00680000e1d0783b */ /* 0x000eee0000000200 */
[C---:B------:R-:W-:Y:S08]  /*b980*/  HMMA.16816.F32 R20, R188.reuse, R220, R20 ;  /* 0x000000dcbc14723c */ /* 0x040ff00000001814 */
[C---:B------:R-:W-:Y:S01]  /*b990*/  HMMA.16816.F32 R24, R188.reuse, R222, R24 ;  /* 0x000000debc18723c */ /* 0x040fe20000001818 */
[----:B------:R-:W3:Y:S07]  /*b9a0*/  LDSM.16.M88.4 R220, [R225+0x7000] ;  /* 0x00700000e1dc783b */ /* 0x000eee0000000200 */
[C---:B--2---:R-:W-:Y:S08]  /*b9b0*/  HMMA.16816.F32 R28, R188.reuse, R212, R28 ;  /* 0x000000d4bc1c723c */ /* 0x044ff0000000181c */
[C---:B------:R-:W-:Y:S01]  /*b9c0*/  HMMA.16816.F32 R32, R188.reuse, R214, R32 ;  /* 0x000000d6bc20723c */ /* 0x040fe20000001820 */
[----:B------:R-:W2:Y:S07]  /*b9d0*/  LDSM.16.M88.4 R212, [R225+0x7800] ;  /* 0x00780000e1d4783b */ /* 0x000eae0000000200 */
[C---:B----4-:R-:W-:Y:S08]  /*b9e0*/  HMMA.16816.F32 R36, R188.reuse, R216, R36 ;  /* 0x000000d8bc24723c */ /* 0x050ff00000001824 */
[C---:B------:R-:W-:Y:S01]  /*b9f0*/  HMMA.16816.F32 R40, R188.reuse, R218, R40 ;  /* 0x000000dabc28723c */ /* 0x040fe20000001828 */
[----:B------:R-:W-:Y:S07]  /*ba00*/  LDSM.16.M88.4 R216, [R236] ;  /* 0x00000000ecd8783b */ /* 0x000fee0000000200 */
[C---:B-1----:R-:W-:Y:S08]  /*ba10*/  HMMA.16816.F32 R44, R188.reuse, R104, R44 ;  /* 0x00000068bc2c723c */ /* 0x042ff0000000182c */
[----:B------:R-:W-:Y:S01]  /*ba20*/  HMMA.16816.F32 R48, R188, R106, R48 ;  /* 0x0000006abc30723c */ /* 0x000fe20000001830 */
[----:B------:R-:W1:Y:S07]  /*ba30*/  LDSM.16.M88.4 R104, [R225+0x8000] ;  /* 0x00800000e168783b */ /* 0x000e6e0000000200 */
[C---:B------:R-:W-:Y:S08]  /*ba40*/  HMMA.16816.F32 R4, R192.reuse, R164, R4 ;  /* 0x000000a4c004723c */ /* 0x040ff00000001804 */
[C---:B------:R-:W-:Y:S01]  /*ba50*/  HMMA.16816.F32 R8, R192.reuse, R166, R8 ;  /* 0x000000a6c008723c */ /* 0x040fe20000001808 */
[----:B------:R-:W4:Y:S07]  /*ba60*/  LDSM.16.M88.4 R164, [R225+0x8800] ;  /* 0x00880000e1a4783b */ /* 0x000f2e0000000200 */
[C---:B---3--:R-:W-:Y:S08]  /*ba70*/  HMMA.16816.F32 R12, R192.reuse, R208, R12 ;  /* 0x000000d0c00c723c */ /* 0x048ff0000000180c */
[C---:B------:R-:W-:Y:S01]  /*ba80*/  HMMA.16816.F32 R16, R192.reuse, R210, R16 ;  /* 0x000000d2c010723c */ /* 0x040fe20000001810 */
[----:B------:R-:W3:Y:S07]  /*ba90*/  LDSM.16.M88.4 R208, [R237] ;  /* 0x00000000edd0783b */ /* 0x000eee0000000200 */
[C---:B------:R-:W-:Y:S08]  /*baa0*/  HMMA.16816.F32 R20, R192.reuse, R220, R20 ;  /* 0x000000dcc014723c */ /* 0x040ff00000001814 */
[C---:B------:R-:W-:Y:S01]  /*bab0*/  HMMA.16816.F32 R24, R192.reuse, R222, R24 ;  /* 0x000000dec018723c */ /* 0x040fe20000001818 */
[----:B------:R-:W3:Y:S07]  /*bac0*/  LDSM.16.M88.4 R220, [R235] ;  /* 0x00000000ebdc783b */ /* 0x000eee0000000200 */
[C---:B--2---:R-:W-:Y:S08]  /*bad0*/  HMMA.16816.F32 R28, R192.reuse, R212, R28 ;  /* 0x000000d4c01c723c */ /* 0x044ff0000000181c */
[C---:B------:R-:W-:Y:S01]  /*bae0*/  HMMA.16816.F32 R32, R192.reuse, R214, R32 ;  /* 0x000000d6c020723c */ /* 0x040fe20000001820 */
[----:B------:R-:W-:Y:S07]  /*baf0*/  LDSM.16.M88.4 R212, [R229+0x6000] ;  /* 0x00600000e5d4783b */ /* 0x000fee0000000200 */
[C---:B-1----:R-:W-:Y:S08]  /*bb00*/  HMMA.16816.F32 R36, R192.reuse, R104, R36 ;  /* 0x00000068c024723c */ /* 0x042ff00000001824 */
[C---:B------:R-:W-:Y:S01]  /*bb10*/  HMMA.16816.F32 R40, R192.reuse, R106, R40 ;  /* 0x0000006ac028723c */ /* 0x040fe20000001828 */
[----:B------:R-:W1:Y:S07]  /*bb20*/  LDSM.16.M88.4 R104, [R234] ;  /* 0x00000000ea68783b */ /* 0x000e6e0000000200 */
[C---:B----4-:R-:W-:Y:S08]  /*bb30*/  HMMA.16816.F32 R44, R192.reuse, R164, R44 ;  /* 0x000000a4c02c723c */ /* 0x050ff0000000182c */
[----:B------:R-:W-:Y:S01]  /*bb40*/  HMMA.16816.F32 R48, R192, R166, R48 ;  /* 0x000000a6c030723c */ /* 0x000fe20000001830 */
[----:B------:R-:W2:Y:S07]  /*bb50*/  LDSM.16.M88.4 R164, [R233] ;  /* 0x00000000e9a4783b */ /* 0x000eae0000000200 */
[C---:B---3--:R-:W-:Y:S08]  /*bb60*/  HMMA.16816.F32 R4, R196.reuse, R208, R4 ;  /* 0x000000d0c404723c */ /* 0x048ff00000001804 */
[C---:B------:R-:W-:Y:S01]  /*bb70*/  HMMA.16816.F32 R8, R196.reuse, R210, R8 ;  /* 0x000000d2c408723c */ /* 0x040fe20000001808 */
[----:B------:R-:W3:Y:S07]  /*bb80*/  LDSM.16.M88.4 R208, [R232] ;  /* 0x00000000e8d0783b */ /* 0x000eee0000000200 */
[C---:B------:R-:W-:Y:S08]  /*bb90*/  HMMA.16816.F32 R12, R196.reuse, R216, R12 ;  /* 0x000000d8c40c723c */ /* 0x040ff0000000180c */
        /* <DEDUP_REMOVED lines=8> */
[C---:B--2---:R-:W-:Y:S08]  /*bc20*/  HMMA.16816.F32 R36, R196.reuse, R164, R36 ;  /* 0x000000a4c424723c */ /* 0x044ff00000001824 */
[C---:B------:R-:W-:Y:S01]  /*bc30*/  HMMA.16816.F32 R40, R196.reuse, R166, R40 ;  /* 0x000000a6c428723c */ /* 0x040fe20000001828 */
[----:B------:R-:W2:Y:S07]  /*bc40*/  LDSM.16.M88.4 R164, [R229+0x7800] ;  /* 0x00780000e5a4783b */ /* 0x000eae0000000200 */
[C---:B---3--:R-:W-:Y:S08]  /*bc50*/  HMMA.16816.F32 R44, R196.reuse, R208, R44 ;  /* 0x000000d0c42c723c */ /* 0x048ff0000000182c */
[----:B------:R-:W-:Y:S01]  /*bc60*/  HMMA.16816.F32 R48, R196, R210, R48 ;  /* 0x000000d2c430723c */ /* 0x000fe20000001830 */
[----:B------:R-:W3:Y:S07]  /*bc70*/  LDSM.16.M88.4 R208, [R229+0x8000] ;  /* 0x00800000e5d0783b */ /* 0x000eee0000000200 */
[C---:B------:R-:W-:Y:S08]  /*bc80*/  HMMA.16816.F32 R4, R200.reuse, R212, R4 ;  /* 0x000000d4c804723c */ /* 0x040ff00000001804 */
[C---:B------:R-:W-:Y:S01]  /*bc90*/  HMMA.16816.F32 R8, R200.reuse, R214, R8 ;  /* 0x000000d6c808723c */ /* 0x040fe20000001808 */
[----:B------:R-:W3:Y:S07]  /*bca0*/  LDSM.16.M88.4 R212, [R229+0x8800] ;  /* 0x00880000e5d4783b */ /* 0x000eee0000000200 */
[C---:B----4-:R-:W-:Y:S08]  /*bcb0*/  HMMA.16816.F32 R12, R200.reuse, R216, R12 ;  /* 0x000000d8c80c723c */ /* 0x050ff0000000180c */
[C---:B------:R-:W-:Y:S08]  /*bcc0*/  HMMA.16816.F32 R16, R200.reuse, R218, R16 ;  /* 0x000000dac810723c */ /* 0x040ff00000001810 */
[C---:B-1----:R-:W-:Y:S08]  /*bcd0*/  HMMA.16816.F32 R20, R200.reuse, R104, R20 ;  /* 0x00000068c814723c */ /* 0x042ff00000001814 */
[C---:B------:R-:W-:Y:S01]  /*bce0*/  HMMA.16816.F32 R24, R200.reuse, R106, R24 ;  /* 0x0000006ac818723c */ /* 0x040fe20000001818 */
[----:B------:R-:W1:Y:S07]  /*bcf0*/  LDSM.16.M88.4 R104, [R226+0x6800] ;  /* 0x00680000e268783b */ /* 0x000e6e0000000200 */
[C---:B--2---:R-:W-:Y:S08]  /*bd00*/  HMMA.16816.F32 R28, R200.reuse, R164, R28 ;  /* 0x000000a4c81c723c */ /* 0x044ff0000000181c */
[C---:B------:R-:W-:Y:S08]  /*bd10*/  HMMA.16816.F32 R32, R200.reuse, R166, R32 ;  /* 0x000000a6c820723c */ /* 0x040ff00000001820 */
[C---:B---3--:R-:W-:Y:S08]  /*bd20*/  HMMA.16816.F32 R36, R200.reuse, R208, R36 ;  /* 0x000000d0c824723c */ /* 0x048ff00000001824 */
[C---:B------:R-:W-:Y:S08]  /*bd30*/  HMMA.16816.F32 R40, R200.reuse, R210, R40 ;  /* 0x000000d2c828723c */ /* 0x040ff00000001828 */
[C---:B------:R-:W-:Y:S08]  /*bd40*/  HMMA.16816.F32 R44, R200.reuse, R212, R44 ;  /* 0x000000d4c82c723c */ /* 0x040ff0000000182c */
        /* <DEDUP_REMOVED lines=38> */
[----:B------:R-:W4:Y:S01]  /*bfb0*/  MUFU.TANH R212, R14 ;  /* 0x0000000e00d47308 */ /* 0x000f220000002400 */
[C---:B-1----:R-:W-:Y:S01]  /*bfc0*/  HMMA.16816.F32 R20, R204.reuse, R4, R20 ;  /* 0x00000004cc14723c */ /* 0x042fe20000001814 */
[----:B--2---:R-:W1:Y:S02]  /*bfd0*/  LDSM.16.M88.4 R8, [R226+0x7800] ;  /* 0x00780000e208783b */ /* 0x004e640000000200 */
[----:B------:R-:W-:Y:S06]  /*bfe0*/  FMNMX.FTZ R2, R209, R2, !PT ;  /* 0x00000002d1027209 */ /* 0x000fec0007810000 */
[----:B------:R-:W2:Y:S01]  /*bff0*/  MUFU.TANH R107, R13 ;  /* 0x0000000d006b7308 */ /* 0x000ea20000002400 */
[C---:B------:R-:W-:Y:S01]  /*c000*/  HMMA.16816.F32 R24, R204.reuse, R6, R24 ;  /* 0x00000006cc18723c */ /* 0x040fe20000001818 */
[----:B------:R-:W1:Y:S02]  /*c010*/  LDSM.16.M88.4 R4, [R226+0x8000] ;  /* 0x00800000e204783b */ /* 0x000e640000000200 */
[----:B---3--:R-:W-:Y:S06]  /*c020*/  FMNMX.FTZ R0, R106, R0, !PT ;  /* 0x000000006a007209 */ /* 0x008fec0007810000 */
[----:B------:R-:W3:Y:S03]  /*c030*/  MUFU.TANH R213, R15 ;  /* 0x0000000f00d57308 */ /* 0x000ee60000002400 */
[----:B----4-:R-:W-:Y:S02]  /*c040*/  FMNMX.FTZ R2, R212, R2, !PT ;  /* 0x00000002d4027209 */ /* 0x010fe40007810000 */
[----:B------:R-:W-:Y:S02]  /*c050*/  FMUL.FTZ R20, R20, c[0x0][0x320] ;  /* 0x0000c80014147a20 */ /* 0x000fe40000410000 */
[----:B------:R-:W-:Y:S03]  /*c060*/  FMUL.FTZ R21, R21, c[0x0][0x320] ;  /* 0x0000c80015157a20 */ /* 0x000fe60000410000 */
[----:B------:R-:W-:Y:S01]  /*c070*/  MUFU.TANH R215, R17 ;  /* 0x0000001100d77308 */ /* 0x000fe20000002400 */
        /* <DEDUP_REMOVED lines=13> */
[----:B------:R-:W-:Y:S06]  /*c150*/  DEPBAR.LE SB0, 0x0 ;  /* 0x000080000000791a */ /* 0x000fec0000000000 */
[C---:B------:R-:W-:Y:S01]  /*c160*/  HMMA.16816.F32 R36, R204.reuse, R4, R36 ;  /* 0x00000004cc24723c */ /* 0x040fe20000001824 */
[----:B------:R-:W2:Y:S01]  /*c170*/  LDL R5, [R1+0x20] ;  /* 0x0000200001057983 */ /* 0x000ea20000100800 */
[----:B------:R-:W-:Y:S03]  /*c180*/  MUFU.TANH R220, R22 ;  /* 0x0000001600dc7308 */ /* 0x000fe60000002400 */
[----:B------:R-:W-:Y:S03]  /*c190*/  BAR.SYNC.DEFER_BLOCKING 0x0 ;  /* 0x0000000000007b1d */ /* 0x000fe60000010000 */
[C---:B------:R-:W-:Y:S04]  /*c1a0*/  HMMA.16816.F32 R40, R204.reuse, R6, R40 ;  /* 0x00000006cc28723c */ /* 0x040fe80000001828 */
[----:B------:R-:W-:Y:S02]  /*c1b0*/  FMUL.FTZ R28, R28, c[0x0][0x320] ;  /* 0x0000c8001c1c7a20 */ /* 0x000fe40000410000 */
[----:B------:R-:W-:Y:S02]  /*c1c0*/  FMUL.FTZ R29, R29, c[0x0][0x320] ;  /* 0x0000c8001d1d7a20 */ /* 0x000fe40000410000 */
[----:B------:R-:W-:Y:S04]  /*c1d0*/  @P0 IMAD.WIDE.U32 R6, R98, c[0x0][0x1e0], RZ ;  /* 0x0000780062060a25 */ /* 0x000fe800078e00ff */
        /* <DEDUP_REMOVED lines=8> */
[C---:B-1----:R-:W-:Y:S01]  /*c260*/  HMMA.16816.F32 R44, R204.reuse, R8, R44 ;  /* 0x00000008cc2c723c */ /* 0x042fe2000000182c */
[----:B------:R-:W3:Y:S02]  /*c270*/  LDL.64 R8, [R1+0x28] ;  /* 0x0000280001087983 */ /* 0x000ee40000100a00 */
[----:B------:R-:W-:Y:S02]  /*c280*/  FMUL.FTZ R33, R33, c[0x0][0x320] ;  /* 0x0000c80021217a20 */ /* 0x000fe40000410000 */
[----:B------:R-:W-:Y:S01]  /*c290*/  FMUL.FTZ R43, R43, c[0x0][0x320] ;  /* 0x0000c8002b2b7a20 */ /* 0x000fe20000410000 */
[----:B------:R-:W-:Y:S01]  /*c2a0*/  MUFU.TANH R14, R42 ;  /* 0x0000002a000e7308 */ /* 0x000fe20000002400 */
[----:B------:R-:W-:Y:S01]  /*c2b0*/  STL [R1+0x8], R98 ;  /* 0x0000086201007387 */ /* 0x000fe20000100800 */
[----:B------:R-:W-:Y:S04]  /*c2c0*/  HMMA.16816.F32 R48, R204, R10, R48 ;  /* 0x0000000acc30723c */ /* 0x000fe80000001830 */
[----:B------:R-:W-:Y:S02]  /*c2d0*/  FMUL.FTZ R32, R32, c[0x0][0x320] ;  /* 0x0000c80020207a20 */ /* 0x000fe40000410000 */
[----:B------:R-:W-:Y:S02]  /*c2e0*/  FMUL.FTZ R34, R34, c[0x0][0x320] ;  /* 0x0000c80022227a20 */ /* 0x000fe40000410000 */
[----:B------:R-:W1:Y:S01]  /*c2f0*/  MUFU.TANH R157, R33 ;  /* 0x00000021009d7308 */ /* 0x000e620000002400 */
[----:B------:R-:W-:Y:S03]  /*c300*/  FMUL.FTZ R35, R35, c[0x0][0x320] ;  /* 0x0000c80023237a20 */ /* 0x000fe60000410000 */
        /* <DEDUP_REMOVED lines=9> */
[----:B------:R-:W-:Y:S01]  /*c3a0*/  MUFU.TANH R13, R43 ;  /* 0x0000002b000d7308 */ /* 0x000fe20000002400 */
[----:B------:R-:W-:Y:S01]  /*c3b0*/  FMUL.FTZ R50, R50, c[0x0][0x320] ;  /* 0x0000c80032327a20 */ /* 0x000fe20000410000 */
[----:B-1----:R-:W-:Y:S08]  /*c3c0*/  MOV R42, R157 ;  /* 0x0000009d002a7202 */ /* 0x002ff00000000f00 */
[----:B------:R-:W1:Y:S01]  /*c3d0*/  MUFU.TANH R158, R27 ;  /* 0x0000001b009e7308 */ /* 0x000e620000002400 */
[----:B----4-:R-:W-:Y:S04]  /*c3e0*/  FMNMX.FTZ R0, R214, R0, !PT ;  /* 0x00000000d6007209 */ /* 0x010fe80007810000 */
[----:B------:R-:W-:Y:S05]  /*c3f0*/  FMNMX.FTZ R0, R215, R0, !PT ;  /* 0x00000000d7007209 */ /* 0x000fea0007810000 */
[----:B------:R-:W4:Y:S01]  /*c400*/  MUFU.TANH R216, R18 ;  /* 0x0000001200d87308 */ /* 0x000f220000002400 */
[----:B------:R-:W-:Y:S04]  /*c410*/  FMNMX.FTZ R0, R218, R0, !PT ;  /* 0x00000000da007209 */ /* 0x000fe80007810000 */
[----:B------:R-:W-:Y:S05]  /*c420*/  FMNMX.FTZ R0, R219, R0, !PT ;  /* 0x00000000db007209 */ /* 0x000fea0007810000 */
[----:B------:R-:W4:Y:S01]  /*c430*/  MUFU.TANH R217, R19 ;  /* 0x0000001300d97308 */ /* 0x000f220000002400 */
[----:B-1----:R-:W-:Y:S09]  /*c440*/  MOV R43, R158 ;  /* 0x0000009e002b7202 */ /* 0x002ff20000000f00 */
[----:B------:R-:W1:Y:S01]  /*c450*/  MUFU.TANH R221, R24 ;  /* 0x0000001800dd7308 */ /* 0x000e620000002400 */
[----:B----4-:R-:W-:Y:S09]  /*c460*/  FMNMX.FTZ R2, R216, R2, !PT ;  /* 0x00000002d8027209 */ /* 0x010ff20007810000 */
[----:B------:R-:W-:Y:S01]  /*c470*/  MUFU.TANH R244, R28 ;  /* 0x0000001c00f47308 */ /* 0x000fe20000002400 */
[----:B------:R-:W-:Y:S04]  /*c480*/  FMNMX.FTZ R2, R217, R2, !PT ;  /* 0x00000002d9027209 */ /* 0x000fe80007810000 */
[----:B------:R-:W-:Y:S05]  /*c490*/  FMNMX.FTZ R2, R220, R2, !PT ;  /* 0x00000002dc027209 */ /* 0x000fea0007810000 */
[----:B------:R-:W-:Y:S01]  /*c4a0*/  MUFU.TANH R157, R48 ;  /* 0x00000030009d7308 */ /* 0x000fe20000002400 */
[----:B------:R-:W-:Y:S02]  /*c4b0*/  FMNMX.FTZ R2, R222, R2, !PT ;  /* 0x00000002de027209 */ /* 0x000fe40007810000 */
[----:B-1----:R-:W-:Y:S07]  /*c4c0*/  FMNMX.FTZ R0, R221, R0, !PT ;  /* 0x00000000dd007209 */ /* 0x002fee0007810000 */
[----:B------:R-:W1:Y:S10]  /*c4d0*/  MUFU.TANH R247, R26 ;  /* 0x0000001a00f77308 */ /* 0x000e740000002400 */
[----:B------:R4:W-:Y:S10]  /*c4e0*/  MUFU.TANH R248, R32 ;  /* 0x0000002000f87308 */ /* 0x0009f40000002400 */
[----:B------:R-:W4:Y:S01]  /*c4f0*/  MUFU.TANH R223, R25 ;  /* 0x0000001900df7308 */ /* 0x000f220000002400 */
[----:B-1----:R-:W-:Y:S04]  /*c500*/  MOV R48, R247 ;  /* 0x000000f700307202 */ /* 0x002fe80000000f00 */
[----:B------:R-:W-:Y:S05]  /*c510*/  FMNMX.FTZ R2, R48, R2, !PT ;  /* 0x0000000230027209 */ /* 0x000fea0007810000 */
[----:B------:R-:W1:Y:S01]  /*c520*/  MUFU.TANH R250, R29 ;  /* 0x0000001d00fa7308 */ /* 0x000e620000002400 */
[----:B------:R-:W-:Y:S02]  /*c530*/  FMNMX.FTZ R2, R43, R2, !PT ;  /* 0x000000022b027209 */ /* 0x000fe40007810000 */
[----:B----4-:R-:W-:Y:S07]  /*c540*/  MOV R32, R244 ;  /* 0x000000f400207202 */ /* 0x010fee0000000f00 */
[----:B------:R-:W4:Y:S01]  /*c550*/  MUFU.TANH R245, R30 ;  /* 0x0000001e00f57308 */ /* 0x000f220000002400 */
[----:B------:R-:W-:Y:S04]  /*c560*/  FMNMX.FTZ R0, R223, R0, !PT ;  /* 0x00000000df007209 */ /* 0x000fe80007810000 */
[----:B------:R-:W-:Y:S05]  /*c570*/  FMNMX.FTZ R0, R32, R0, !PT ;  /* 0x0000000020007209 */ /* 0x000fea0007810000 */
[----:B------:R4:W-:Y:S01]  /*c580*/  MUFU.TANH R158, R49 ;  /* 0x00000031009e7308 */ /* 0x0009e20000002400 */
[----:B-1----:R-:W-:Y:S09]  /*c590*/  FMNMX.FTZ R0, R250, R0, !PT ;  /* 0x00000000fa007209 */ /* 0x002ff20007810000 */
[----:B------:R-:W1:Y:S01]  /*c5a0*/  MUFU.TANH R246, R31 ;  /* 0x0000001f00f67308 */ /* 0x000e620000002400 */
[----:B----4-:R-:W-:Y:S04]  /*c5b0*/  MOV R33, R245 ;  /* 0x000000f500217202 */ /* 0x010fe80000000f00 */
[----:B------:R-:W-:Y:S05]  /*c5c0*/  FMNMX.FTZ R2, R33, R2, !PT ;  /* 0x0000000221027209 */ /* 0x000fea0007810000 */
[----:B------:R1:W4:Y:S01]  /*c5d0*/  MUFU.TANH R231, R34 ;  /* 0x0000002200e77308 */ /* 0x0003220000002400 */
[----:B------:R-:W-:Y:S04]  /*c5e0*/  MOV R49, R248 ;  /* 0x000000f800317202 */ /* 0x000fe80000000f00 */
[----:B------:R-:W-:Y:S05]  /*c5f0*/  FMNMX.FTZ R0, R49, R0, !PT ;  /* 0x0000000031007209 */ /* 0x000fea0007810000 */
[----:B------:R4:W-:Y:S01]  /*c600*/  MUFU.TANH R105, R50 ;  /* 0x0000003200697308 */ /* 0x0009e20000002400 */
[----:B------:R-:W-:Y:S09]  /*c610*/  FMNMX.FTZ R0, R42, R0, !PT ;  /* 0x000000002a007209 */ /* 0x000ff20007810000 */
[----:B------:R-:W4:Y:S01]  /*c620*/  MUFU.TANH R252, R35 ;  /* 0x0000002300fc7308 */ /* 0x000f220000002400 */
[----:B-1----:R-:W-:Y:S04]  /*c630*/  MOV R34, R246 ;  /* 0x000000f600227202 */ /* 0x002fe80000000f00 */
[----:B------:R-:W-:Y:S05]  /*c640*/  FMNMX.FTZ R2, R34, R2, !PT ;  /* 0x0000000222027209 */ /* 0x000fea0007810000 */
[----:B------:R-:W1:Y:S01]  /*c650*/  MUFU.TANH R35, R36 ;  /* 0x0000002400237308 */ /* 0x000e620000002400 */
[----:B----4-:R-:W-:Y:S04]  /*c660*/  MOV R50, R231 ;  /* 0x000000e700327202 */ /* 0x010fe80000000f00 */
[----:B------:R-:W-:Y:S05]  /*c670*/  FMNMX.FTZ R2, R50, R2, !PT ;  /* 0x0000000232027209 */ /* 0x000fea0007810000 */
[----:B------:R-:W4:Y:S01]  /*c680*/  MUFU.TANH R19, R37 ;  /* 0x0000002500137308 */ /* 0x000f220000002400 */
[----:B------:R-:W-:Y:S09]  /*c690*/  FMNMX.FTZ R3, R252, R2, !PT ;  /* 0x00000002fc037209 */ /* 0x000ff20007810000 */
[----:B------:R-:W4:Y:S01]  /*c6a0*/  MUFU.TANH R16, R40 ;  /* 0x0000002800107308 */ /* 0x000f220000002400 */
[----:B-1----:R-:W-:Y:S09]  /*c6b0*/  FMNMX.FTZ R0, R35, R0, !PT ;  /* 0x0000000023007209 */ /* 0x002ff20007810000 */
[----:B------:R-:W1:Y:S01]  /*c6c0*/  MUFU.TANH R18, R38 ;  /* 0x0000002600127308 */ /* 0x000e620000002400 */
[----:B----4-:R-:W-:Y:S01]  /*c6d0*/  FMNMX.FTZ R2, R19, R0, !PT ;  /* 0x0000000013027209 */ /* 0x010fe20007810000 */
[----:B------:R-:W-:Y:S01]  /*c6e0*/  FMUL.FTZ R0, R51, c[0x0][0x320] ;  /* 0x0000c80033007a20 */ /* 0x000fe20000410000 */
[----:B------:R-:W-:Y:S07]  /*c6f0*/  MOV R51, R33 ;  /* 0x0000002100337202 */ /* 0x000fee0000000f00 */
[----:B------:R-:W4:Y:S01]  /*c700*/  MUFU.TANH R15, R41 ;  /* 0x00000029000f7308 */ /* 0x000f220000002400 */
[----:B------:R-:W-:Y:S09]  /*c710*/  FMNMX.FTZ R2, R16, R2, !PT ;  /* 0x0000000210027209 */ /* 0x000ff20007810000 */
[----:B------:R4:W-:Y:S01]  /*c720*/  MUFU.TANH R104, R0 ;  /* 0x0000000000687308 */ /* 0x0009e20000002400 */
[----:B-1----:R-:W-:Y:S09]  /*c730*/  FMNMX.FTZ R3, R18, R3, !PT ;  /* 0x0000000312037209 */ /* 0x002ff20007810000 */
[----:B------:R-:W1:Y:S10]  /*c740*/  MUFU.TANH R17, R39 ;  /* 0x0000002700117308 */ /* 0x000e740000002400 */
[----:B------:R-:W2:Y:S01]  /*c750*/  MUFU.TANH R41, R44 ;  /* 0x0000002c00297308 */ /* 0x000ea20000002400 */
[----:B----4-:R-:W-:Y:S09]  /*c760*/  FMNMX.FTZ R0, R15, R2, !PT ;  /* 0x000000020f007209 */ /* 0x010ff20007810000 */
[----:B------:R-:W4:Y:S01]  /*c770*/  MUFU.TANH R40, R45 ;  /* 0x0000002d00287308 */ /* 0x000f220000002400 */
[----:B-1----:R-:W-:Y:S04]  /*c780*/  FMNMX.FTZ R3, R17, R3, !PT ;  /* 0x0000000311037209 */ /* 0x002fe80007810000 */
[----:B------:R-:W-:Y:S05]  /*c790*/  FMNMX.FTZ R2, R14, R3, !PT ;  /* 0x000000030e027209 */ /* 0x000fea0007810000 */
[----:B------:R-:W1:Y:S01]  /*c7a0*/  MUFU.TANH R159, R46 ;  /* 0x0000002e009f7308 */ /* 0x000e620000002400 */
[----:B------:R-:W-:Y:S02]  /*c7b0*/  FMNMX.FTZ R2, R13, R2, !PT ;  /* 0x000000020d027209 */ /* 0x000fe40007810000 */
[----:B--2---:R-:W-:Y:S07]  /*c7c0*/  FMNMX.FTZ R0, R41, R0, !PT ;  /* 0x0000000029007209 */ /* 0x004fee0007810000 */
[----:B------:R-:W2:Y:S01]  /*c7d0*/  MUFU.TANH R244, R47 ;  /* 0x0000002f00f47308 */ /* 0x000ea20000002400 */
[----:B----4-:R-:W-:Y:S04]  /*c7e0*/  FMNMX.FTZ R0, R40, R0, !PT ;  /* 0x0000000028007209 */ /* 0x010fe80007810000 */
[----:B------:R-:W-:Y:S04]  /*c7f0*/  FMNMX.FTZ R101, R157, R0, !PT ;  /* 0x000000009d657209 */ /* 0x000fe80007810000 */
[----:B------:R-:W-:Y:S02]  /*c800*/  FMNMX.FTZ R101, R158, R101, !PT ;  /* 0x000000659e657209 */ /* 0x000fe40007810000 */
[----:B-1----:R-:W-:Y:S03]  /*c810*/  FMNMX.FTZ R2, R159, R2, !PT ;  /* 0x000000029f027209 */ /* 0x002fe60007810000 */
[----:B------:R-:W1:Y:S01]  /*c820*/  SHFL.BFLY PT, R3, R101, 0x2, 0x1f ;  /* 0x0c401f0065037f89 */ /* 0x000e6200000e0000 */
[----:B--2---:R-:W-:Y:S04]  /*c830*/  FMNMX.FTZ R0, R244, R2, !PT ;  /* 0x00000002f4007209 */ /* 0x004fe80007810000 */
[----:B------:R-:W-:Y:S04]  /*c840*/  FMNMX.FTZ R0, R105, R0, !PT ;  /* 0x0000000069007209 */ /* 0x000fe80007810000 */
[----:B------:R-:W-:Y:S05]  /*c850*/  FMNMX.FTZ R0, R104, R0, !PT ;  /* 0x0000000068007209 */ /* 0x000fea0007810000 */
[----:B------:R-:W2:Y:S01]  /*c860*/  SHFL.BFLY PT, R2, R0, 0x2, 0x1f ;  /* 0x0c401f0000027f89 */ /* 0x000ea200000e0000 */
[----:B-1----:R-:W-:Y:S07]  /*c870*/  FMNMX.FTZ R101, R101, R3, !PT ;  /* 0x0000000365657209 */ /* 0x002fee0007810000 */
[----:B------:R-:W1:Y:S01]  /*c880*/  SHFL.BFLY PT, R4, R101, 0x1, 0x1f ;  /* 0x0c201f0065047f89 */ /* 0x000e6200000e0000 */
[----:B--2---:R-:W-:Y:S07]  /*c890*/  FMNMX.FTZ R0, R0, R2, !PT ;  /* 0x0000000200007209 */ /* 0x004fee0007810000 */
[----:B------:R-:W2:Y:S01]  /*c8a0*/  SHFL.BFLY PT, R3, R0, 0x1, 0x1f ;  /* 0x0c201f0000037f89 */ /* 0x000ea200000e0000 */
[----:B-1----:R-:W-:Y:S05]  /*c8b0*/  FMNMX.FTZ R101, R101, R4, !PT ;  /* 0x0000000465657209 */ /* 0x002fea0007810000 */
[----:B------:R-:W-:Y:S01]  /*c8c0*/  FADD.FTZ R2, -R101, R102 ;  /* 0x0000006665027221 */ /* 0x000fe20000010100 */
[----:B------:R-:W-:Y:S02]  /*c8d0*/  MOV R102, R19 ;  /* 0x0000001300667202 */ /* 0x000fe40000000f00 */
[----:B--2---:R-:W-:Y:S01]  /*c8e0*/  FMNMX.FTZ R100, R0, R3, !PT ;  /* 0x0000000300647209 */ /* 0x004fe20007810000 */
[----:B------:R-:W-:Y:S01]  /*c8f0*/  FMUL.FTZ R0, R2, c[0x0][0x2d0] ;  /* 0x0000b40002007a20 */ /* 0x000fe20000410000 */
[----:B------:R-:W-:Y:S03]  /*c900*/  @P0 SHF.R.S32.HI R3, RZ, 0x1f, R98 ;  /* 0x0000001fff030819 */ /* 0x000fe60000011462 */
[----:B------:R1:W2:Y:S02]  /*c910*/  MUFU.EX2 R2, R0 ;  /* 0x0000000000027308 */ /* 0x0002a40000000800 */
[----:B------:R-:W-:Y:S04]  /*c920*/  @P0 IMAD R3, R3, c[0x0][0x1e0], RZ ;  /* 0x0000780003030a24 */ /* 0x000fe800078e02ff */
[----:B------:R-:W-:Y:S02]  /*c930*/  @P0 IMAD R3, R98, c[0x0][0x1e4], R3 ;  /* 0x0000790062030a24 */ /* 0x000fe400078e0203 */
[----:B------:R-:W3:Y:S03]  /*c940*/  LDL.LU R98, [R1+0xcc] ;  /* 0x0000cc0001627983 */ /* 0x000ee60000300800 */
[----:B------:R-:W-:Y:S05]  /*c950*/  @P0 IADD3 R3, R7, R3, RZ ;  /* 0x0000000307030210 */ /* 0x000fea0007ffe0ff */
[----:B------:R-:W-:Y:S02]  /*c960*/  @P0 IMAD R3, R3, 0x60, RZ ;  /* 0x0000006003030824 */ /* 0x000fe400078e02ff */
[----:B-1----:R-:W-:Y:S02]  /*c970*/  FADD.FTZ R0, -R100, R103 ;  /* 0x0000006764007221 */ /* 0x002fe40000010100 */
[----:B------:R-:W-:Y:S02]  /*c980*/  FMUL.FTZ R103, R101, c[0x0][0x2d0] ;  /* 0x0000b40065677a20 */ /* 0x000fe40000410000 */
[----:B------:R-:W-:Y:S02]  /*c990*/  FMUL.FTZ R0, R0, c[0x0][0x2d0] ;  /* 0x0000b40000007a20 */ /* 0x000fe40000410000 */
[--C-:B------:R-:W-:Y:S01]  /*c9a0*/  FFMA.FTZ R4, R164, c[0x0][0x2d0], -R103.reuse ;  /* 0x0000b400a4047a23 */ /* 0x100fe20000010867 */
[----:B------:R-:W-:Y:S01]  /*c9b0*/  MOV R164, R18 ;  /* 0x0000001200a47202 */ /* 0x000fe20000000f00 */
[--C-:B------:R-:W-:Y:S01]  /*c9c0*/  FFMA.FTZ R7, R167, c[0x0][0x2d0], -R103.reuse ;  /* 0x0000b400a7077a23 */ /* 0x100fe20000010867 */
[----:B------:R-:W-:Y:S01]  /*c9d0*/  MOV R167, R14 ;  /* 0x0000000e00a77202 */ /* 0x000fe20000000f00 */
[----:B------:R1:W-:Y:S01]  /*c9e0*/  MUFU.EX2 R245, R4 ;  /* 0x0000000400f57308 */ /* 0x0003e20000000800 */
[--C-:B---3--:R-:W-:Y:S01]  /*c9f0*/  FFMA.FTZ R9, R166, c[0x0][0x2d0], -R103.reuse ;  /* 0x0000b400a6097a23 */ /* 0x108fe20000010867 */
[----:B------:R-:W-:Y:S01]  /*ca00*/  MOV R166, R13 ;  /* 0x0000000d00a67202 */ /* 0x000fe20000000f00 */
[C---:B--2---:R-:W-:Y:S01]  /*ca10*/  FMUL.FTZ R24, R2.reuse, R128 ;  /* 0x0000008002187220 */ /* 0x044fe20000410000 */
[----:B------:R-:W-:Y:S01]  /*ca20*/  MOV R128, R102 ;  /* 0x0000006600807202 */ /* 0x000fe20000000f00 */
[C---:B------:R-:W-:Y:S01]  /*ca30*/  FMUL.FTZ R25, R2.reuse, R129 ;  /* 0x0000008102197220 */ /* 0x040fe20000410000 */
[----:B------:R-:W-:Y:S01]  /*ca40*/  MOV R129, R35 ;  /* 0x0000002300817202 */ /* 0x000fe20000000f00 */
[----:B------:R-:W-:Y:S01]  /*ca50*/  FMUL.FTZ R33, R2, R137 ;  /* 0x0000008902217220 */ /* 0x000fe20000410000 */
[----:B------:R-:W-:Y:S01]  /*ca60*/  MOV R137, R49 ;  /* 0x0000003100897202 */ /* 0x000fe20000000f00 */
[----:B------:R-:W-:Y:S01]  /*ca70*/  FFMA.FTZ R102, R106, c[0x0][0x2d0], -R103 ;  /* 0x0000b4006a667a23 */ /* 0x000fe20000010867 */
[----:B------:R2:W-:Y:S01]  /*ca80*/  MUFU.EX2 R247, R7 ;  /* 0x0000000700f77308 */ /* 0x0005e20000000800 */
[C---:B------:R-:W-:Y:S02]  /*ca90*/  FMUL.FTZ R49, R2.reuse, R153 ;  /* 0x0000009902317220 */ /* 0x040fe40000410000 */
[C---:B------:R-:W-:Y:S02]  /*caa0*/  FMUL.FTZ R52, R2.reuse, R52 ;  /* 0x0000003402347220 */ /* 0x040fe40000410000 */
[C---:B------:R-:W-:Y:S02]  /*cab0*/  FMUL.FTZ R53, R2.reuse, R53 ;  /* 0x0000003502357220 */ /* 0x040fe40000410000 */
[C---:B------:R-:W-:Y:S02]  /*cac0*/  FMUL.FTZ R56, R2.reuse, R56 ;  /* 0x0000003802387220 */ /* 0x040fe40000410000 */
[C---:B------:R-:W-:Y:S01]  /*cad0*/  FMUL.FTZ R57, R2.reuse, R57 ;  /* 0x0000003902397220 */ /* 0x040fe20000410000 */
[----:B------:R-:W3:Y:S01]  /*cae0*/  MUFU.EX2 R0, R0 ;  /* 0x0000000000007308 */ /* 0x000ee20000000800 */
[C---:B------:R-:W-:Y:S02]  /*caf0*/  FMUL.FTZ R60, R2.reuse, R60 ;  /* 0x0000003c023c7220 */ /* 0x040fe40000410000 */
[C---:B------:R-:W-:Y:S01]  /*cb00*/  FMUL.FTZ R61, R2.reuse, R61 ;  /* 0x0000003d023d7220 */ /* 0x040fe20000410000 */
[----:B-1----:R-:W-:Y:S01]  /*cb10*/  @P0 MOV R4, R8 ;  /* 0x0000000800040202 */ /* 0x002fe20000000f00 */
[C---:B------:R-:W-:Y:S02]  /*cb20*/  FMUL.FTZ R64, R2.reuse, R64 ;  /* 0x0000004002407220 */ /* 0x040fe40000410000 */
[----:B------:R-:W-:Y:S02]  /*cb30*/  FMUL.FTZ R65, R2, R65 ;  /* 0x0000004102417220 */ /* 0x000fe40000410000 */
[----:B------:R-:W-:Y:S04]  /*cb40*/  @P0 IMAD.WIDE.U32 R4, R6, 0x60, R4 ;  /* 0x0000006006040825 */ /* 0x000fe800078e0004 */
[C---:B------:R-:W-:Y:S01]  /*cb50*/  FMUL.FTZ R68, R2.reuse, R68 ;  /* 0x0000004402447220 */ /* 0x040fe20000410000 */
[----:B------:R-:W-:Y:S01]  /*cb60*/  @P0 IADD3 R6, R5, R3, RZ ;  /* 0x0000000305060210 */ /* 0x000fe20007ffe0ff */
[----:B------:R-:W-:Y:S01]  /*cb70*/  FFMA.FTZ R5, R165, c[0x0][0x2d0], -R103 ;  /* 0x0000b400a5057a23 */ /* 0x000fe20000010867 */
[----:B--2---:R-:W-:Y:S01]  /*cb80*/  @P0 MOV R7, c[0x0][0x1e0] ;  /* 0x0000780000070a02 */ /* 0x004fe20000000f00 */
[----:B------:R-:W-:Y:S01]  /*cb90*/  FMUL.FTZ R69, R2, R69 ;  /* 0x0000004502457220 */ /* 0x000fe20000410000 */
[----:B------:R-:W-:Y:S01]  /*cba0*/  @P0 SHF.L.U32 R3, R4, 0x1, RZ ;  /* 0x0000000104030819 */ /* 0x000fe200000006ff */
[----:B------:R1:W-:Y:S01]  /*cbb0*/  MUFU.EX2 R231, R5 ;  /* 0x0000000500e77308 */ /* 0x0003e20000000800 */
[----:B------:R-:W-:Y:S01]  /*cbc0*/  @P0 SHF.L.U64.HI R12, R7, R251, c[0x0][0x1e4] ;  /* 0x00007900070c0619 */ /* 0x000fe200000102fb */
[----:B------:R-:W-:Y:S01]  /*cbd0*/  FMUL.FTZ R72, R2, R72 ;  /* 0x0000004802487220 */ /* 0x000fe20000410000 */
[----:B------:R-:W-:Y:S01]  /*cbe0*/  @P0 SHF.L.U64.HI R6, R4, 0x1, R6 ;  /* 0x0000000104060819 */ /* 0x000fe20000010206 */
[----:B------:R-:W-:Y:S01]  /*cbf0*/  FMUL.FTZ R73, R2, R73 ;  /* 0x0000004902497220 */ /* 0x000fe20000410000 */
[C---:B------:R-:W-:Y:S01]  /*cc00*/  @P0 IADD3 R4, P6, R3.reuse, c[0x0][0x1c8], RZ ;  /* 0x0000720003040a10 */ /* 0x040fe20007fde0ff */
[C---:B---3--:R-:W-:Y:S01]  /*cc10*/  FMUL.FTZ R18, R0.reuse, R122 ;  /* 0x0000007a00127220 */ /* 0x048fe20000410000 */
[----:B------:R-:W-:Y:S01]  /*cc20*/  @P0 IADD3 R10, P5, R3, 0x80, RZ ;  /* 0x00000080030a0810 */ /* 0x000fe20007fbe0ff */
[----:B------:R-:W-:Y:S01]  /*cc30*/  FMUL.FTZ R19, R0, R123 ;  /* 0x0000007b00137220 */ /* 0x000fe20000410000 */
[----:B------:R-:W-:Y:S01]  /*cc40*/  @P0 SHF.L.U32 R7, R7, 0x6, RZ ;  /* 0x0000000607070819 */ /* 0x000fe200000006ff */
[----:B------:R2:W-:Y:S01]  /*cc50*/  MUFU.EX2 R251, R9 ;  /* 0x0000000900fb7308 */ /* 0x0005e20000000800 */
[----:B------:R-:W-:Y:S01]  /*cc60*/  @P0 IADD3 R10, P1, R10, c[0x0][0x1c8], RZ ;  /* 0x000072000a0a0a10 */ /* 0x000fe20007f3e0ff */
[----:B------:R-:W-:Y:S01]  /*cc70*/  FMUL.FTZ R26, R0, R130 ;  /* 0x00000082001a7220 */ /* 0x000fe20000410000 */
[----:B------:R-:W-:Y:S01]  /*cc80*/  MOV R165, R17 ;  /* 0x0000001100a57202 */ /* 0x000fe20000000f00 */
[----:B------:R-:W-:Y:S01]  /*cc90*/  FMUL.FTZ R17, R2, R121 ;  /* 0x0000007902117220 */ /* 0x000fe20000410000 */
[--C-:B------:R-:W-:Y:S01]  /*cca0*/  @P0 IADD3.X R11, RZ, c[0x0][0x1cc], R6.reuse, P1, P5 ;  /* 0x00007300ff0b0a10 */ /* 0x100fe20000fea406 */
[C---:B------:R-:W-:Y:S01]  /*ccb0*/  FMUL.FTZ R27, R0.reuse, R131 ;  /* 0x00000083001b7220 */ /* 0x040fe20000410000 */
[----:B------:R-:W-:Y:S01]  /*ccc0*/  MOV R131, R50 ;  /* 0x0000003200837202 */ /* 0x000fe20000000f00 */
[C---:B------:R-:W-:Y:S01]  /*ccd0*/  FMUL.FTZ R35, R0.reuse, R139 ;  /* 0x0000008b00237220 */ /* 0x040fe20000410000 */
[----:B------:R-:W-:Y:S01]  /*cce0*/  MOV R50, R34 ;  /* 0x0000002200327202 */ /* 0x000fe20000000f00 */
[C---:B------:R-:W-:Y:S02]  /*ccf0*/  FMUL.FTZ R34, R0.reuse, R138 ;  /* 0x0000008a00227220 */ /* 0x040fe40000410000 */
[C---:B------:R-:W-:Y:S01]  /*cd00*/  FMUL.FTZ R54, R0.reuse, R54 ;  /* 0x0000003600367220 */ /* 0x040fe20000410000 */
[----:B------:R-:W-:Y:S01]  /*cd10*/  MOV R139, R50 ;  /* 0x00000032008b7202 */ /* 0x000fe20000000f00 */
[----:B------:R-:W-:Y:S01]  /*cd20*/  FMUL.FTZ R50, R0, R154 ;  /* 0x0000009a00327220 */ /* 0x000fe20000410000 */
[----:B-1----:R-:W-:Y:S01]  /*cd30*/  @P0 IADD3.X R5, R6, c[0x0][0x1cc], RZ, P6, !PT ;  /* 0x0000730006050a10 */ /* 0x002fe200037fe4ff */
[C---:B------:R-:W-:Y:S01]  /*cd40*/  FMUL.FTZ R55, R0.reuse, R55 ;  /* 0x0000003700377220 */ /* 0x040fe20000410000 */
[----:B------:R-:W-:Y:S01]  /*cd50*/  @P0 IADD3 R3, P6, R3, 0x100, RZ ;  /* 0x0000010003030810 */ /* 0x000fe20007fde0ff */
[----:B------:R-:W-:Y:S02]  /*cd60*/  FMUL.FTZ R58, R0, R58 ;  /* 0x0000003a003a7220 */ /* 0x000fe40000410000 */
[----:B------:R1:W-:Y:S01]  /*cd70*/  @P0 LDGSTS.E.BYPASS.LTC128B.128 [R99+0xc100], [R4.64], !P4 ;  /* 0x0c10000004630fae */ /* 0x0003e2000e101d46 */
[----:B------:R-:W-:Y:S01]  /*cd80*/  @P0 IADD3 R8, P5, R3, c[0x0][0x1c8], RZ ;  /* 0x0000720003080a10 */ /* 0x000fe20007fbe0ff */
[----:B------:R-:W-:Y:S02]  /*cd90*/  FMUL.FTZ R3, R100, c[0x0][0x2d0] ;  /* 0x0000b40064037a20 */ /* 0x000fe40000410000 */
[----:B------:R-:W-:Y:S02]  /*cda0*/  FMUL.FTZ R59, R0, R59 ;  /* 0x0000003b003b7220 */ /* 0x000fe40000410000 */
[--C-:B--2---:R-:W-:Y:S01]  /*cdb0*/  FFMA.FTZ R9, R210, c[0x0][0x2d0], -R3.reuse ;  /* 0x0000b400d2097a23 */ /* 0x104fe20000010803 */
[----:B------:R-:W-:Y:S01]  /*cdc0*/  MOV R210, R15 ;  /* 0x0000000f00d27202 */ /* 0x000fe20000000f00 */
[----:B------:R2:W-:Y:S01]  /*cdd0*/  @P0 LDGSTS.E.BYPASS.LTC128B.128 [R99+0xf100], [R10.64], !P3 ;  /* 0x0f1000000a630fae */ /* 0x0005e2000d901d46 */
[C---:B------:R-:W-:Y:S01]  /*cde0*/  FMUL.FTZ R62, R0.reuse, R62 ;  /* 0x0000003e003e7220 */ /* 0x040fe20000410000 */
[----:B------:R3:W-:Y:S01]  /*cdf0*/  MUFU.EX2 R246, R9 ;  /* 0x0000000900f67308 */ /* 0x0007e20000000800 */
[C---:B------:R-:W-:Y:S02]  /*ce00*/  FMUL.FTZ R63, R0.reuse, R63 ;  /* 0x0000003f003f7220 */ /* 0x040fe40000410000 */
[C---:B------:R-:W-:Y:S02]  /*ce10*/  FMUL.FTZ R66, R0.reuse, R66 ;  /* 0x0000004200427220 */ /* 0x040fe40000410000 */
[C---:B------:R-:W-:Y:S02]  /*ce20*/  FMUL.FTZ R67, R0.reuse, R67 ;  /* 0x0000004300437220 */ /* 0x040fe40000410000 */
[C---:B------:R-:W-:Y:S02]  /*ce30*/  FMUL.FTZ R70, R0.reuse, R70 ;  /* 0x0000004600467220 */ /* 0x040fe40000410000 */
[C---:B------:R-:W-:Y:S02]  /*ce40*/  FMUL.FTZ R71, R0.reuse, R71 ;  /* 0x0000004700477220 */ /* 0x040fe40000410000 */
[C---:B------:R-:W-:Y:S02]  /*ce50*/  FMUL.FTZ R74, R0.reuse, R74 ;  /* 0x0000004a004a7220 */ /* 0x040fe40000410000 */
[----:B------:R-:W-:Y:S02]  /*ce60*/  FMUL.FTZ R75, R0, R75 ;  /* 0x0000004b004b7220 */ /* 0x000fe40000410000 */
[----:B------:R-:W-:Y:S01]  /*ce70*/  FMUL.FTZ R76, R2, R76 ;  /* 0x0000004c024c7220 */ /* 0x000fe20000410000 */
[----:B-1----:R-:W-:Y:S01]  /*ce80*/  @P0 IADD3 R4, P1, R4, R7, RZ ;  /* 0x0000000704040210 */ /* 0x002fe20007f3e0ff */
[----:B------:R-:W-:Y:S02]  /*ce90*/  FMUL.FTZ R77, R2, R77 ;  /* 0x0000004d024d7220 */ /* 0x000fe40000410000 */
[C---:B------:R-:W-:Y:S01]  /*cea0*/  FMUL.FTZ R78, R0.reuse, R78 ;  /* 0x0000004e004e7220 */ /* 0x040fe20000410000 */
[----:B------:R-:W-:Y:S01]  /*ceb0*/  @P0 IADD3.X R5, R5, R12, RZ, P1, !PT ;  /* 0x0000000c05050210 */ /* 0x000fe20000ffe4ff */
[C---:B------:R-:W-:Y:S01]  /*cec0*/  FMUL.FTZ R79, R0.reuse, R79 ;  /* 0x0000004f004f7220 */ /* 0x040fe20000410000 */
[----:B---3--:R-:W-:Y:S01]  /*ced0*/  @P0 IADD3.X R9, RZ, c[0x0][0x1cc], R6, P5, P6 ;  /* 0x00007300ff090a10 */ /* 0x008fe20002fec406 */
[--C-:B--2---:R-:W-:Y:S01]  /*cee0*/  FFMA.FTZ R10, R211, c[0x0][0x2d0], -R3.reuse ;  /* 0x0000b400d30a7a23 */ /* 0x104fe20000010803 */
[----:B------:R-:W-:Y:S01]  /*cef0*/  @P0 IADD3 R6, P5, R7, R4, RZ ;  /* 0x0000000407060210 */ /* 0x000fe20007fbe0ff */
[----:B------:R-:W-:Y:S01]  /*cf00*/  FMUL.FTZ R11, R0, R115 ;  /* 0x00000073000b7220 */ /* 0x000fe20000410000 */
[----:B------:R-:W-:Y:S01]  /*cf10*/  MOV R211, R16 ;  /* 0x0000001000d37202 */ /* 0x000fe20000000f00 */
[----:B------:R1:W-:Y:S01]  /*cf20*/  @P0 LDGSTS.E.BYPASS.LTC128B.128 [R99+0x12100], [R8.64], !P2 ;  /* 0x1210000008630fae */ /* 0x0003e2000d101d46 */
[----:B------:R-:W-:Y:S01]  /*cf30*/  @P0 IADD3.X R7, R12, R5, RZ, P5, !PT ;  /* 0x000000050c070210 */ /* 0x000fe20002ffe4ff */
[----:B------:R2:W3:Y:S01]  /*cf40*/  MUFU.EX2 R248, R10 ;  /* 0x0000000a00f87308 */ /* 0x0004e20000000800 */
[C---:B------:R-:W-:Y:S02]  /*cf50*/  FMUL.FTZ R16, R2.reuse, R120 ;  /* 0x0000007802107220 */ /* 0x040fe40000410000 */
[C---:B------:R-:W-:Y:S02]  /*cf60*/  FMUL.FTZ R80, R2.reuse, R80 ;  /* 0x0000005002507220 */ /* 0x040fe40000410000 */
[----:B------:R-:W-:Y:S01]  /*cf70*/  FMUL.FTZ R81, R2, R81 ;  /* 0x0000005102517220 */ /* 0x000fe20000410000 */
[----:B------:R3:W-:Y:S01]  /*cf80*/  @P0 LDGSTS.E.BYPASS.LTC128B.128 [R99+0xd100], [R4.64], !P4 ;  /* 0x0d10000004630fae */ /* 0x0007e2000e101d46 */
[C---:B------:R-:W-:Y:S02]  /*cf90*/  FMUL.FTZ R82, R0.reuse, R82 ;  /* 0x0000005200527220 */ /* 0x040fe40000410000 */
[----:B------:R-:W-:Y:S02]  /*cfa0*/  FMUL.FTZ R83, R0, R83 ;  /* 0x0000005300537220 */ /* 0x000fe40000410000 */
[C---:B------:R-:W-:Y:S02]  /*cfb0*/  FMUL.FTZ R84, R2.reuse, R84 ;  /* 0x0000005402547220 */ /* 0x040fe40000410000 */
[----:B------:R-:W-:Y:S01]  /*cfc0*/  FMUL.FTZ R85, R2, R85 ;  /* 0x0000005502557220 */ /* 0x000fe20000410000 */
[----:B------:R3:W-:Y:S01]  /*cfd0*/  @P0 LDGSTS.E.BYPASS.LTC128B.128 [R99+0x10100], [R4.64+0x80], !P3 ;  /* 0x1010008004630fae */ /* 0x0007e2000d901d46 */
[C---:B------:R-:W-:Y:S02]  /*cfe0*/  FMUL.FTZ R86, R0.reuse, R86 ;  /* 0x0000005600567220 */ /* 0x040fe40000410000 */
[----:B------:R-:W-:Y:S02]  /*cff0*/  FMUL.FTZ R87, R0, R87 ;  /* 0x0000005700577220 */ /* 0x000fe40000410000 */
[C---:B------:R-:W-:Y:S02]  /*d000*/  FMUL.FTZ R88, R2.reuse, R88 ;  /* 0x0000005802587220 */ /* 0x040fe40000410000 */
[----:B------:R-:W-:Y:S01]  /*d010*/  FMUL.FTZ R89, R2, R89 ;  /* 0x0000005902597220 */ /* 0x000fe20000410000 */
[----:B------:R3:W-:Y:S01]  /*d020*/  @P0 LDGSTS.E.BYPASS.LTC128B.128 [R99+0x13100], [R4.64+0x100], !P2 ;  /* 0x1310010004630fae */ /* 0x0007e2000d101d46 */
[----:B------:R-:W-:Y:S02]  /*d030*/  FMUL.FTZ R90, R0, R90 ;  /* 0x0000005a005a7220 */ /* 0x000fe40000410000 */
[C---:B-1----:R-:W-:Y:S02]  /*d040*/  FMUL.FTZ R8, R2.reuse, R112 ;  /* 0x0000007002087220 */ /* 0x042fe40000410000 */
[----:B------:R-:W-:Y:S02]  /*d050*/  FMUL.FTZ R9, R2, R113 ;  /* 0x0000007102097220 */ /* 0x000fe40000410000 */
[C---:B--2---:R-:W-:Y:S01]  /*d060*/  FMUL.FTZ R10, R0.reuse, R114 ;  /* 0x00000072000a7220 */ /* 0x044fe20000410000 */
        /* <DEDUP_REMOVED lines=8> */
[----:B------:R-:W-:Y:S03]  /*d0f0*/  FMUL.FTZ R97, R2, R97 ;  /* 0x0000006102617220 */ /* 0x000fe60000410000 */
[----:B------:R1:W-:Y:S01]  /*d100*/  @P0 LDGSTS.E.BYPASS.LTC128B.128 [R99+0x14100], [R6.64+0x100], !P2 ;  /* 0x1410010006630fae */ /* 0x0003e2000d101d46 */
[--C-:B---3--:R-:W-:Y:S01]  /*d110*/  FFMA.FTZ R4, R208, c[0x0][0x2d0], -R3.reuse ;  /* 0x0000b400d0047a23 */ /* 0x108fe20000010803 */
[----:B------:R-:W-:Y:S01]  /*d120*/  MOV R208, R252 ;  /* 0x000000fc00d07202 */ /* 0x000fe20000000f00 */
[----:B------:R-:W-:Y:S01]  /*d130*/  FMUL.FTZ R5, R2, R109 ;  /* 0x0000006d02057220 */ /* 0x000fe20000410000 */
[----:B------:R-:W-:Y:S01]  /*d140*/  F2FP.PACK_AB R109, R248, R246 ;  /* 0x000000f6f86d723e */ /* 0x000fe200000000ff */
[----:B------:R2:W-:Y:S03]  /*d150*/  MUFU.EX2 R252, R4 ;  /* 0x0000000400fc7308 */ /* 0x0005e60000000800 */
[----:B------:R-:W3:Y:S01]  /*d160*/  LDSM.16.MT88.4 R12, [R224] ;  /* 0x00000000e00c783b */ /* 0x000ee20000004200 */
[----:B------:R-:W-:Y:S02]  /*d170*/  MOV R130, R208 ;  /* 0x000000d000827202 */ /* 0x000fe40000000f00 */
[----:B------:R-:W-:Y:S02]  /*d180*/  MOV R208, R165 ;  /* 0x000000a500d07202 */ /* 0x000fe40000000f00 */
[----:B------:R-:W-:Y:S01]  /*d190*/  MOV R165, R41 ;  /* 0x0000002900a57202 */ /* 0x000fe20000000f00 */
[----:B------:R-:W-:Y:S01]  /*d1a0*/  FMUL.FTZ R41, R2, R145 ;  /* 0x0000009102297220 */ /* 0x000fe20000410000 */
[----:B------:R-:W-:Y:S01]  /*d1b0*/  MOV R145, R51 ;  /* 0x0000003300917202 */ /* 0x000fe20000000f00 */
[----:B------:R-:W3:Y:S01]  /*d1c0*/  LDSM.16.MT88.4 R20, [R228] ;  /* 0x00000000e414783b */ /* 0x000ee20000004200 */
[C---:B------:R-:W-:Y:S07]  /*d1d0*/  FMUL.FTZ R51, R0.reuse, R155 ;  /* 0x0000009b00337220 */ /* 0x040fee0000410000 */
[----:B------:R-:W3:Y:S01]  /*d1e0*/  LDSM.16.MT88.4 R28, [R227] ;  /* 0x00000000e31c783b */ /* 0x000ee20000004200 */
[C---:B-1----:R-:W-:Y:S01]  /*d1f0*/  FMUL.FTZ R6, R0.reuse, R110 ;  /* 0x0000006e00067220 */ /* 0x042fe20000410000 */
[----:B------:R-:W-:Y:S01]  /*d200*/  F2FP.PACK_AB R110, R251, R231 ;  /* 0x000000e7fb6e723e */ /* 0x000fe200000000ff */
[----:B------:R-:W-:Y:S02]  /*d210*/  FMUL.FTZ R7, R0, R111 ;  /* 0x0000006f00077220 */ /* 0x000fe40000410000 */
[----:B--2---:R-:W-:Y:S01]  /*d220*/  FFMA.FTZ R4, R209, c[0x0][0x2d0], -R3 ;  /* 0x0000b400d1047a23 */ /* 0x004fe20000010803 */
[----:B------:R-:W-:Y:S02]  /*d230*/  MOV R209, R250 ;  /* 0x000000fa00d17202 */ /* 0x000fe40000000f00 */
[----:B------:R-:W1:Y:S01]  /*d240*/  LDSM.16.MT88.4 R36, [R249] ;  /* 0x00000000f924783b */ /* 0x000e620000004200 */
[----:B------:R-:W2:Y:S01]  /*d250*/  MUFU.EX2 R250, R4 ;  /* 0x0000000400fa7308 */ /* 0x000ea20000000800 */
[----:B------:R-:W-:Y:S02]  /*d260*/  MOV R138, R209 ;  /* 0x000000d1008a7202 */ /* 0x000fe40000000f00 */
[----:B------:R-:W-:Y:S02]  /*d270*/  MOV R209, R164 ;  /* 0x000000a400d17202 */ /* 0x000fe40000000f00 */
[----:B------:R-:W-:Y:S02]  /*d280*/  MOV R164, R40 ;  /* 0x0000002800a47202 */ /* 0x000fe40000000f00 */
[----:B------:R-:W1:Y:S01]  /*d290*/  LDSM.16.MT88.4 R44, [R224+0x3000] ;  /* 0x00300000e02c783b */ /* 0x000e620000004200 */
[----:B------:R-:W-:Y:S07]  /*d2a0*/  FMUL.FTZ R40, R2, R144 ;  /* 0x0000009002287220 */ /* 0x000fee0000410000 */
[----:B------:R-:W4:Y:S04]  /*d2b0*/  LDL.LU R99, [R1+0xc8] ;  /* 0x0000c80001637983 */ /* 0x000f280000300800 */
[----:B------:R-:W1:Y:S01]  /*d2c0*/  LDSM.16.MT88.4 R112, [R228+0x3000] ;  /* 0x00300000e470783b */ /* 0x000e620000004200 */
[----:B--2---:R-:W-:Y:S01]  /*d2d0*/  F2FP.PACK_AB R111, R250, R252 ;  /* 0x000000fcfa6f723e */ /* 0x004fe200000000ff */
[C---:B------:R-:W-:Y:S01]  /*d2e0*/  FMUL.FTZ R4, R2.reuse, R108 ;  /* 0x0000006c02047220 */ /* 0x040fe20000410000 */
[----:B------:R-:W-:Y:S05]  /*d2f0*/  F2FP.PACK_AB R108, R247, R245 ;  /* 0x000000f5f76c723e */ /* 0x000fea00000000ff */
[----:B------:R-:W-:Y:S02]  /*d300*/  LDSM.16.MT88.4 R120, [R230+0x3000] ;  /* 0x00300000e678783b */ /* 0x000fe40000004200 */
[C---:B---3--:R-:W-:Y:S06]  /*d310*/  HMMA.16816.F32 R4, R108.reuse, R12, R4 ;  /* 0x0000000c6c04723c */ /* 0x048fec0000001804 */
[----:B------:R-:W2:Y:S04]  /*d320*/  LDL.LU R106, [R1+0x18] ;  /* 0x00001800016a7983 */ /* 0x000ea80000300800 */
[----:B------:R-:W0:Y:S02]  /*d330*/  LDGDEPBAR ;  /* 0x00000000000079af */ /* 0x000e240000000000 */
[C---:B------:R-:W-:Y:S01]  /*d340*/  FMUL.FTZ R12, R2.reuse, R116 ;  /* 0x00000074020c7220 */ /* 0x040fe20000410000 */
[C---:B------:R-:W-:Y:S03]  /*d350*/  HMMA.16816.F32 R8, R108.reuse, R14, R8 ;  /* 0x0000000e6c08723c */ /* 0x040fe60000001808 */
[----:B------:R-:W-:Y:S04]  /*d360*/  FMUL.FTZ R13, R2, R117 ;  /* 0x00000075020d7220 */ /* 0x000fe80000410000 */
[C---:B------:R-:W-:Y:S02]  /*d370*/  FMUL.FTZ R14, R0.reuse, R118 ;  /* 0x00000076000e7220 */ /* 0x040fe40000410000 */
[----:B------:R-:W-:Y:S02]  /*d380*/  FMUL.FTZ R15, R0, R119 ;  /* 0x00000077000f7220 */ /* 0x000fe40000410000 */
[----:B------:R-:W3:Y:S05]  /*d390*/  LDSM.16.MT88.4 R116, [R227+0x3000] ;  /* 0x00300000e374783b */ /* 0x000eea0000004200 */
[C---:B------:R-:W-:Y:S07]  /*d3a0*/  HMMA.16816.F32 R12, R108.reuse, R20, R12 ;  /* 0x000000146c0c723c */ /* 0x040fee000000180c */
[C---:B------:R-:W-:Y:S01]  /*d3b0*/  FMUL.FTZ R20, R2.reuse, R124 ;  /* 0x0000007c02147220 */ /* 0x040fe20000410000 */
[C---:B------:R-:W-:Y:S04]  /*d3c0*/  HMMA.16816.F32 R16, R108.reuse, R22, R16 ;  /* 0x000000166c10723c */ /* 0x040fe80000001810 */
[----:B------:R-:W-:Y:S03]  /*d3d0*/  FMUL.FTZ R21, R2, R125 ;  /* 0x0000007d02157220 */ /* 0x000fe60000410000 */
[C---:B------:R-:W-:Y:S02]  /*d3e0*/  FMUL.FTZ R22, R0.reuse, R126 ;  /* 0x0000007e00167220 */ /* 0x040fe40000410000 */
[C---:B------:R-:W-:Y:S02]  /*d3f0*/  FMUL.FTZ R23, R0.reuse, R127 ;  /* 0x0000007f00177220 */ /* 0x040fe40000410000 */
[----:B------:R-:W-:Y:S05]  /*d400*/  LDSM.16.MT88.4 R124, [R227+0x800] ;  /* 0x00080000e37c783b */ /* 0x000fea0000004200 */
[C---:B------:R-:W-:Y:S03]  /*d410*/  HMMA.16816.F32 R20, R108.reuse, R28, R20 ;  /* 0x0000001c6c14723c */ /* 0x040fe60000001814 */
[----:B------:R-:W-:Y:S04]  /*d420*/  FMUL.FTZ R98, R0, R98 ;  /* 0x0000006200627220 */ /* 0x000fe80000410000 */
[C---:B------:R-:W-:Y:S01]  /*d430*/  FMUL.FTZ R28, R2.reuse, R132 ;  /* 0x00000084021c7220 */ /* 0x040fe20000410000 */
[C---:B------:R-:W-:Y:S04]  /*d440*/  HMMA.16816.F32 R24, R108.reuse, R30, R24 ;  /* 0x0000001e6c18723c */ /* 0x040fe80000001818 */
[----:B------:R-:W-:Y:S01]  /*d450*/  FMUL.FTZ R29, R2, R133 ;  /* 0x00000085021d7220 */ /* 0x000fe20000410000 */
[----:B------:R-:W-:Y:S02]  /*d460*/  MOV R132, R221 ;  /* 0x000000dd00847202 */ /* 0x000fe40000000f00 */
[C---:B------:R-:W-:Y:S01]  /*d470*/  FMUL.FTZ R30, R0.reuse, R134 ;  /* 0x00000086001e7220 */ /* 0x040fe20000410000 */
[----:B------:R-:W-:Y:S01]  /*d480*/  MOV R134, R32 ;  /* 0x0000002000867202 */ /* 0x000fe20000000f00 */
[----:B------:R-:W-:Y:S03]  /*d490*/  FMUL.FTZ R31, R0, R135 ;  /* 0x00000087001f7220 */ /* 0x000fe60000410000 */
[----:B------:R-:W-:Y:S01]  /*d4a0*/  FMUL.FTZ R32, R2, R136 ;  /* 0x0000008802207220 */ /* 0x000fe20000410000 */
[----:B------:R-:W-:Y:S01]  /*d4b0*/  MOV R136, R42 ;  /* 0x0000002a00887202 */ /* 0x000fe20000000f00 */
[C---:B------:R-:W-:Y:S01]  /*d4c0*/  FMUL.FTZ R42, R0.reuse, R146 ;  /* 0x00000092002a7220 */ /* 0x040fe20000410000 */
[----:B------:R-:W-:Y:S01]  /*d4d0*/  MOV R146, R43 ;  /* 0x0000002b00927202 */ /* 0x000fe20000000f00 */
[C---:B-1----:R-:W-:Y:S03]  /*d4e0*/  HMMA.16816.F32 R28, R108.reuse, R36, R28 ;  /* 0x000000246c1c723c */ /* 0x042fe6000000181c */
[----:B------:R-:W-:Y:S01]  /*d4f0*/  FMUL.FTZ R43, R0, R147 ;  /* 0x00000093002b7220 */ /* 0x000fe20000410000 */
[----:B------:R-:W-:Y:S01]  /*d500*/  MOV R147, R48 ;  /* 0x0000003000937202 */ /* 0x000fe20000000f00 */
[C---:B------:R-:W-:Y:S02]  /*d510*/  FMUL.FTZ R48, R2.reuse, R152 ;  /* 0x0000009802307220 */ /* 0x040fe40000410000 */
[----:B------:R-:W-:Y:S01]  /*d520*/  LDSM.16.MT88.4 R152, [R228+0x5800] ;  /* 0x00580000e498783b */ /* 0x000fe20000004200 */
[C---:B------:R-:W-:Y:S04]  /*d530*/  HMMA.16816.F32 R32, R108.reuse, R38, R32 ;  /* 0x000000266c20723c */ /* 0x040fe80000001820 */
[C---:B------:R-:W-:Y:S02]  /*d540*/  FMUL.FTZ R36, R2.reuse, R140 ;  /* 0x0000008c02247220 */ /* 0x040fe40000410000 */
[----:B------:R-:W-:Y:S02]  /*d550*/  FMUL.FTZ R37, R2, R141 ;  /* 0x0000008d02257220 */ /* 0x000fe40000410000 */
[C---:B------:R-:W-:Y:S04]  /*d560*/  FMUL.FTZ R38, R0.reuse, R142 ;  /* 0x0000008e00267220 */ /* 0x040fe80000410000 */
[----:B------:R-:W-:Y:S07]  /*d570*/  FMUL.FTZ R39, R0, R143 ;  /* 0x0000008f00277220 */ /* 0x000fee0000410000 */
[C---:B------:R-:W-:Y:S07]  /*d580*/  HMMA.16816.F32 R36, R108.reuse, R44, R36 ;  /* 0x0000002c6c24723c */ /* 0x040fee0000001824 */
[C---:B------:R-:W-:Y:S01]  /*d590*/  FMUL.FTZ R44, R2.reuse, R148 ;  /* 0x00000094022c7220 */ /* 0x040fe20000410000 */
[C---:B------:R-:W-:Y:S01]  /*d5a0*/  HMMA.16816.F32 R40, R108.reuse, R46, R40 ;  /* 0x0000002e6c28723c */ /* 0x040fe20000001828 */
[----:B------:R1:W-:Y:S03]  /*d5b0*/  MUFU.EX2 R148, R102 ;  /* 0x0000006600947308 */ /* 0x0003e60000000800 */
[----:B------:R-:W-:Y:S03]  /*d5c0*/  FMUL.FTZ R45, R2, R149 ;  /* 0x00000095022d7220 */ /* 0x000fe60000410000 */
[C---:B------:R-:W-:Y:S02]  /*d5d0*/  FMUL.FTZ R47, R0.reuse, R151 ;  /* 0x00000097002f7220 */ /* 0x040fe40000410000 */
[----:B------:R-:W-:Y:S07]  /*d5e0*/  FMUL.FTZ R46, R0, R150 ;  /* 0x00000096002e7220 */ /* 0x000fee0000410000 */
[C---:B------:R-:W-:Y:S08]  /*d5f0*/  HMMA.16816.F32 R44, R108.reuse, R112, R44 ;  /* 0x000000706c2c723c */ /* 0x040ff0000000182c */
[C---:B------:R-:W-:Y:S01]  /*d600*/  HMMA.16816.F32 R48, R108.reuse, R114, R48 ;  /* 0x000000726c30723c */ /* 0x040fe20000001830 */
[----:B------:R-:W3:Y:S03]  /*d610*/  LDSM.16.MT88.4 R112, [R224+0x6000] ;  /* 0x00600000e070783b */ /* 0x000ee60000004200 */
[----:B-1----:R-:W-:Y:S04]  /*d620*/  FFMA.FTZ R102, R107, c[0x0][0x2d0], -R103 ;  /* 0x0000b4006b667a23 */ /* 0x002fe80000010867 */
[C---:B---3--:R-:W-:Y:S01]  /*d630*/  HMMA.16816.F32 R52, R108.reuse, R116, R52 ;  /* 0x000000746c34723c */ /* 0x048fe20000001834 */
[----:B------:R1:W3:Y:S07]  /*d640*/  MUFU.EX2 R142, R102 ;  /* 0x00000066008e7308 */ /* 0x0002ee0000000800 */
[C---:B------:R-:W-:Y:S01]  /*d650*/  HMMA.16816.F32 R56, R108.reuse, R118, R56 ;  /* 0x000000766c38723c */ /* 0x040fe20000001838 */
[----:B------:R-:W3:Y:S07]  /*d660*/  LDSM.16.MT88.4 R116, [R228+0x6000] ;  /* 0x00600000e474783b */ /* 0x000eee0000004200 */
[C---:B------:R-:W-:Y:S08]  /*d670*/  HMMA.16816.F32 R60, R108.reuse, R120, R60 ;  /* 0x000000786c3c723c */ /* 0x040ff0000000183c */
[C---:B------:R-:W-:Y:S01]  /*d680*/  HMMA.16816.F32 R64, R108.reuse, R122, R64 ;  /* 0x0000007a6c40723c */ /* 0x040fe20000001840 */
[----:B------:R-:W3:Y:S03]  /*d690*/  LDSM.16.MT88.4 R120, [R227+0x6000] ;  /* 0x00600000e378783b */ /* 0x000ee60000004200 */
[--C-:B-1----:R-:W-:Y:S04]  /*d6a0*/  FFMA.FTZ R102, R212, c[0x0][0x2d0], -R3.reuse ;  /* 0x0000b400d4667a23 */ /* 0x102fe80000010803 */
[----:B------:R1:W-:Y:S01]  /*d6b0*/  MUFU.EX2 R143, R102 ;  /* 0x00000066008f7308 */ /* 0x0003e20000000800 */
[C---:B------:R-:W-:Y:S08]  /*d6c0*/  HMMA.16816.F32 R68, R108.reuse, R112, R68 ;  /* 0x000000706c44723c */ /* 0x040ff00000001844 */
[C---:B------:R-:W-:Y:S01]  /*d6d0*/  HMMA.16816.F32 R72, R108.reuse, R114, R72 ;  /* 0x000000726c48723c */ /* 0x040fe20000001848 */
[----:B------:R-:W3:Y:S07]  /*d6e0*/  LDSM.16.MT88.4 R112, [R230+0x6000] ;  /* 0x00600000e670783b */ /* 0x000eee0000004200 */
[C---:B---3--:R-:W-:Y:S04]  /*d6f0*/  HMMA.16816.F32 R76, R108.reuse, R116, R76 ;  /* 0x000000746c4c723c */ /* 0x048fe8000000184c */
[----:B-1----:R-:W-:Y:S04]  /*d700*/  FFMA.FTZ R102, R213, c[0x0][0x2d0], -R3 ;  /* 0x0000b400d5667a23 */ /* 0x002fe80000010803 */
[C---:B------:R-:W-:Y:S01]  /*d710*/  HMMA.16816.F32 R80, R108.reuse, R118, R80 ;  /* 0x000000766c50723c */ /* 0x040fe20000001850 */
[----:B------:R-:W1:Y:S01]  /*d720*/  LDSM.16.MT88.4 R116, [R224+0x800] ;  /* 0x00080000e074783b */ /* 0x000e620000004200 */
[----:B------:R3:W1:Y:S06]  /*d730*/  MUFU.EX2 R141, R102 ;  /* 0x00000066008d7308 */ /* 0x00066c0000000800 */
[C---:B------:R-:W-:Y:S08]  /*d740*/  HMMA.16816.F32 R84, R108.reuse, R120, R84 ;  /* 0x000000786c54723c */ /* 0x040ff00000001854 */
[C---:B------:R-:W-:Y:S01]  /*d750*/  HMMA.16816.F32 R88, R108.reuse, R122, R88 ;  /* 0x0000007a6c58723c */ /* 0x040fe20000001858 */
[----:B------:R-:W1:Y:S07]  /*d760*/  LDSM.16.MT88.4 R120, [R228+0x800] ;  /* 0x00080000e478783b */ /* 0x000e6e0000004200 */
[C---:B------:R-:W-:Y:S04]  /*d770*/  HMMA.16816.F32 R92, R108.reuse, R112, R92 ;  /* 0x000000706c5c723c */ /* 0x040fe8000000185c */
[--C-:B---3--:R-:W-:Y:S04]  /*d780*/  FFMA.FTZ R102, R214, c[0x0][0x2d0], -R103.reuse ;  /* 0x0000b400d6667a23 */ /* 0x108fe80000010867 */
[----:B------:R3:W-:Y:S04]  /*d790*/  MUFU.EX2 R140, R102 ;  /* 0x00000066008c7308 */ /* 0x0007e80000000800 */
[----:B---3--:R-:W-:Y:S06]  /*d7a0*/  FFMA.FTZ R102, R215, c[0x0][0x2d0], -R103 ;  /* 0x0000b400d7667a23 */ /* 0x008fec0000010867 */
[----:B------:R3:W1:Y:S02]  /*d7b0*/  MUFU.EX2 R151, R102 ;  /* 0x0000006600977308 */ /* 0x0006640000000800 */
[----:B---3--:R-:W-:Y:S02]  /*d7c0*/  FFMA.FTZ R102, R216, c[0x0][0x2d0], -R3 ;  /* 0x0000b400d8667a23 */ /* 0x008fe40000010803 */
[----:B----4-:R-:W-:Y:S06]  /*d7d0*/  FMUL.FTZ R99, R0, R99 ;  /* 0x0000006300637220 */ /* 0x010fec0000410000 */
[----:B------:R3:W-:Y:S01]  /*d7e0*/  MUFU.EX2 R144, R102 ;  /* 0x0000006600907308 */ /* 0x0007e20000000800 */
[----:B------:R-:W-:Y:S01]  /*d7f0*/  HMMA.16816.F32 R96, R108, R114, R96 ;  /* 0x000000726c60723c */ /* 0x000fe20000001860 */
[----:B------:R-:W4:Y:S06]  /*d800*/  LDSM.16.MT88.4 R112, [R230+0x800] ;  /* 0x00080000e670783b */ /* 0x000f2c0000004200 */
[----:B------:R-:W-:Y:S02]  /*d810*/  F2FP.PACK_AB R108, R142, R148 ;  /* 0x000000948e6c723e */ /* 0x000fe400000000ff */
[----:B-1----:R-:W-:Y:S03]  /*d820*/  F2FP.PACK_AB R109, R141, R143 ;  /* 0x0000008f8d6d723e */ /* 0x002fe600000000ff */
[----:B------:R-:W-:Y:S01]  /*d830*/  F2FP.PACK_AB R110, R151, R140 ;  /* 0x0000008c976e723e */ /* 0x000fe200000000ff */
[----:B--2---:R-:W-:Y:S04]  /*d840*/  FFMA.FTZ R2, R2, R106, R245 ;  /* 0x0000006a02027223 */ /* 0x004fe800000100f5 */
[----:B------:R-:W-:Y:S02]  /*d850*/  FADD.FTZ R2, R247, R2 ;  /* 0x00000002f7027221 */ /* 0x000fe40000010000 */
[----:B---3--:R-:W-:Y:S02]  /*d860*/  FFMA.FTZ R102, R217, c[0x0][0x2d0], -R3 ;  /* 0x0000b400d9667a23 */ /* 0x008fe40000010803 */
[----:B------:R-:W-:Y:S02]  /*d870*/  FADD.FTZ R2, R231, R2 ;  /* 0x00000002e7027221 */ /* 0x000fe40000010000 */
[----:B------:R1:W2:Y:S02]  /*d880*/  MUFU.EX2 R150, R102 ;  /* 0x0000006600967308 */ /* 0x0002a40000000800 */
[----:B------:R-:W-:Y:S02]  /*d890*/  FADD.FTZ R2, R251, R2 ;  /* 0x00000002fb027221 */ /* 0x000fe40000010000 */
[--C-:B-1----:R-:W-:Y:S01]  /*d8a0*/  FFMA.FTZ R102, R218, c[0x0][0x2d0], -R103.reuse ;  /* 0x0000b400da667a23 */ /* 0x102fe20000010867 */
[----:B--2---:R-:W-:Y:S05]  /*d8b0*/  F2FP.PACK_AB R111, R150, R144 ;  /* 0x00000090966f723e */ /* 0x004fea00000000ff */
[----:B------:R1:W-:Y:S02]  /*d8c0*/  MUFU.EX2 R149, R102 ;  /* 0x0000006600957308 */ /* 0x0003e40000000800 */
[C---:B------:R-:W-:Y:S08]  /*d8d0*/  HMMA.16816.F32 R4, R108.reuse, R116, R4 ;  /* 0x000000746c04723c */ /* 0x040ff00000001804 */
[C---:B------:R-:W-:Y:S01]  /*d8e0*/  HMMA.16816.F32 R8, R108.reuse, R118, R8 ;  /* 0x000000766c08723c */ /* 0x040fe20000001808 */
[----:B------:R-:W2:Y:S07]  /*d8f0*/  LDSM.16.MT88.4 R116, [R224+0x3800] ;  /* 0x00380000e074783b */ /* 0x000eae0000004200 */
[C---:B------:R-:W-:Y:S04]  /*d900*/  HMMA.16816.F32 R12, R108.reuse, R120, R12 ;  /* 0x000000786c0c723c */ /* 0x040fe8000000180c */
[----:B-1----:R-:W-:Y:S04]  /*d910*/  FFMA.FTZ R102, R219, c[0x0][0x2d0], -R103 ;  /* 0x0000b400db667a23 */ /* 0x002fe80000010867 */
[C---:B------:R-:W-:Y:S01]  /*d920*/  HMMA.16816.F32 R16, R108.reuse, R122, R16 ;  /* 0x0000007a6c10723c */ /* 0x040fe20000001810 */
[----:B------:R1:W3:Y:S01]  /*d930*/  MUFU.EX2 R135, R102 ;  /* 0x0000006600877308 */ /* 0x0002e20000000800 */
[----:B------:R-:W3:Y:S06]  /*d940*/  LDSM.16.MT88.4 R120, [R228+0x3800] ;  /* 0x00380000e478783b */ /* 0x000eec0000004200 */
[C---:B------:R-:W-:Y:S08]  /*d950*/  HMMA.16816.F32 R20, R108.reuse, R124, R20 ;  /* 0x0000007c6c14723c */ /* 0x040ff00000001814 */
[C---:B------:R-:W-:Y:S01]  /*d960*/  HMMA.16816.F32 R24, R108.reuse, R126, R24 ;  /* 0x0000007e6c18723c */ /* 0x040fe20000001818 */
[----:B------:R-:W3:Y:S07]  /*d970*/  LDSM.16.MT88.4 R124, [R227+0x3800] ;  /* 0x00380000e37c783b */ /* 0x000eee0000004200 */
[C---:B----4-:R-:W-:Y:S04]  /*d980*/  HMMA.16816.F32 R28, R108.reuse, R112, R28 ;  /* 0x000000706c1c723c */ /* 0x050fe8000000181c */
[--C-:B-1----:R-:W-:Y:S04]  /*d990*/  FFMA.FTZ R102, R220, c[0x0][0x2d0], -R3.reuse ;  /* 0x0000b400dc667a23 */ /* 0x102fe80000010803 */
[C---:B------:R-:W-:Y:S01]  /*d9a0*/  HMMA.16816.F32 R32, R108.reuse, R114, R32 ;  /* 0x000000726c20723c */ /* 0x040fe20000001820 */
[----:B------:R1:W-:Y:S01]  /*d9b0*/  MUFU.EX2 R221, R102 ;  /* 0x0000006600dd7308 */ /* 0x0003e20000000800 */
[----:B------:R-:W4:Y:S06]  /*d9c0*/  LDSM.16.MT88.4 R112, [R230+0x3800] ;  /* 0x00380000e670783b */ /* 0x000f2c0000004200 */
[C---:B--2---:R-:W-:Y:S08]  /*d9d0*/  HMMA.16816.F32 R36, R108.reuse, R116, R36 ;  /* 0x000000746c24723c */ /* 0x044ff00000001824 */
[C---:B------:R-:W-:Y:S01]  /*d9e0*/  HMMA.16816.F32 R40, R108.reuse, R118, R40 ;  /* 0x000000766c28723c */ /* 0x040fe20000001828 */
[----:B------:R-:W2:Y:S07]  /*d9f0*/  LDSM.16.MT88.4 R116, [R224+0x6800] ;  /* 0x00680000e074783b */ /* 0x000eae0000004200 */
[C---:B---3--:R-:W-:Y:S04]  /*da00*/  HMMA.16816.F32 R44, R108.reuse, R120, R44 ;  /* 0x000000786c2c723c */ /* 0x048fe8000000182c */
        /* <DEDUP_REMOVED lines=19> */
[----:B------:R-:W2:Y:S06]  /*db40*/  LDSM.16.MT88.4 R120, [R228+0x1000] ;  /* 0x00100000e478783b */ /* 0x000eac0000004200 */
[C---:B------:R-:W-:Y:S08]  /*db50*/  HMMA.16816.F32 R84, R108.reuse, R124, R84 ;  /* 0x0000007c6c54723c */ /* 0x040ff00000001854 */
[C---:B------:R-:W-:Y:S01]  /*db60*/  HMMA.16816.F32 R88, R108.reuse, R126, R88 ;  /* 0x0000007e6c58723c */ /* 0x040fe20000001858 */
[----:B------:R-:W2:Y:S07]  /*db70*/  LDSM.16.MT88.4 R124, [R227+0x1000] ;  /* 0x00100000e37c783b */ /* 0x000eae0000004200 */
[C---:B----4-:R-:W-:Y:S04]  /*db80*/  HMMA.16816.F32 R92, R108.reuse, R112, R92 ;  /* 0x000000706c5c723c */ /* 0x050fe8000000185c */
[--C-:B-1----:R-:W-:Y:S04]  /*db90*/  FFMA.FTZ R102, R147, c[0x0][0x2d0], -R3.reuse ;  /* 0x0000b40093667a23 */ /* 0x102fe80000010803 */
[----:B------:R-:W-:Y:S01]  /*dba0*/  HMMA.16816.F32 R96, R108, R114, R96 ;  /* 0x000000726c60723c */ /* 0x000fe20000001860 */
[----:B------:R1:W-:Y:S01]  /*dbb0*/  MUFU.EX2 R219, R102 ;  /* 0x0000006600db7308 */ /* 0x0003e20000000800 */
[----:B------:R-:W4:Y:S05]  /*dbc0*/  LDSM.16.MT88.4 R112, [R230+0x1000] ;  /* 0x00100000e670783b */ /* 0x000f2a0000004200 */
[----:B------:R-:W-:Y:S02]  /*dbd0*/  F2FP.PACK_AB R108, R135, R149 ;  /* 0x00000095876c723e */ /* 0x000fe400000000ff */
[----:B------:R-:W-:Y:S03]  /*dbe0*/  F2FP.PACK_AB R109, R220, R221 ;  /* 0x000000dddc6d723e */ /* 0x000fe600000000ff */
[----:B---3--:R-:W-:Y:S01]  /*dbf0*/  F2FP.PACK_AB R110, R133, R132 ;  /* 0x00000084856e723e */ /* 0x008fe200000000ff */
[----:B-1----:R-:W-:Y:S04]  /*dc00*/  FFMA.FTZ R102, R146, c[0x0][0x2d0], -R3 ;  /* 0x0000b40092667a23 */ /* 0x002fe80000010803 */
[----:B------:R1:W3:Y:S02]  /*dc10*/  MUFU.EX2 R218, R102 ;  /* 0x0000006600da7308 */ /* 0x0002e40000000800 */
[--C-:B-1----:R-:W-:Y:S01]  /*dc20*/  FFMA.FTZ R102, R134, c[0x0][0x2d0], -R103.reuse ;  /* 0x0000b40086667a23 */ /* 0x102fe20000010867 */
[----:B---3--:R-:W-:Y:S07]  /*dc30*/  F2FP.PACK_AB R111, R218, R219 ;  /* 0x000000dbda6f723e */ /* 0x008fee00000000ff */
[----:B------:R1:W-:Y:S01]  /*dc40*/  MUFU.EX2 R134, R102 ;  /* 0x0000006600867308 */ /* 0x0003e20000000800 */
[C---:B--2---:R-:W-:Y:S08]  /*dc50*/  HMMA.16816.F32 R4, R108.reuse, R116, R4 ;  /* 0x000000746c04723c */ /* 0x044ff00000001804 */
        /* <DEDUP_REMOVED lines=59> */
[--C-:B-1----:R-:W-:Y:S02]  /*e010*/  FFMA.FTZ R102, R128, c[0x0][0x2d0], -R103.reuse ;  /* 0x0000b40080667a23 */ /* 0x102fe40000010867 */
[----:B------:R-:W-:Y:S02]  /*e020*/  FFMA.FTZ R128, R164, c[0x0][0x2d0], -R103 ;  /* 0x0000b400a4807a23 */ /* 0x000fe40000010867 */
[C---:B------:R-:W-:Y:S01]  /*e030*/  HMMA.16816.F32 R16, R108.reuse, R122, R16 ;  /* 0x0000007a6c10723c */ /* 0x040fe20000001810 */
[----:B------:R1:W-:Y:S01]  /*e040*/  MUFU.EX2 R130, R102 ;  /* 0x0000006600827308 */ /* 0x0003e20000000800 */
[----:B------:R-:W3:Y:S02]  /*e050*/  LDSM.16.MT88.4 R120, [R228+0x4800] ;  /* 0x00480000e478783b */ /* 0x000ee40000004200 */
[--C-:B------:R-:W-:Y:S04]  /*e060*/  FFMA.FTZ R164, R159, c[0x0][0x2d0], -R3.reuse ;  /* 0x0000b4009fa47a23 */ /* 0x100fe80000010803 */
[C---:B------:R-:W-:Y:S03]  /*e070*/  HMMA.16816.F32 R20, R108.reuse, R124, R20 ;  /* 0x0000007c6c14723c */ /* 0x040fe60000001814 */
[----:B------:R-:W-:Y:S05]  /*e080*/  MUFU.EX2 R212, R128 ;  /* 0x0000008000d47308 */ /* 0x000fea0000000800 */
[C---:B------:R-:W-:Y:S01]  /*e090*/  HMMA.16816.F32 R24, R108.reuse, R126, R24 ;  /* 0x0000007e6c18723c */ /* 0x040fe20000001818 */
[----:B------:R-:W3:Y:S04]  /*e0a0*/  LDSM.16.MT88.4 R124, [R227+0x4800] ;  /* 0x00480000e37c783b */ /* 0x000ee80000004200 */
[----:B------:R-:W-:Y:S03]  /*e0b0*/  MUFU.EX2 R164, R164 ;  /* 0x000000a400a47308 */ /* 0x000fe60000000800 */
        /* <DEDUP_REMOVED lines=11> */
[----:B------:R1:W-:Y:S01]  /*e170*/  MUFU.EX2 R208, R102 ;  /* 0x0000006600d07308 */ /* 0x0003e20000000800 */
[----:B------:R-:W3:Y:S06]  /*e180*/  LDSM.16.MT88.4 R120, [R228+0x7800] ;  /* 0x00780000e478783b */ /* 0x000eec0000004200 */
[C---:B------:R-:W-:Y:S08]  /*e190*/  HMMA.16816.F32 R52, R108.reuse, R124, R52 ;  /* 0x0000007c6c34723c */ /* 0x040ff00000001834 */
[C---:B------:R-:W-:Y:S01]  /*e1a0*/  HMMA.16816.F32 R56, R108.reuse, R126, R56 ;  /* 0x0000007e6c38723c */ /* 0x040fe20000001838 */
[----:B------:R-:W3:Y:S07]  /*e1b0*/  LDSM.16.MT88.4 R124, [R227+0x7800] ;  /* 0x00780000e37c783b */ /* 0x000eee0000004200 */
[C---:B----4-:R-:W-:Y:S04]  /*e1c0*/  HMMA.16816.F32 R60, R108.reuse, R112, R60 ;  /* 0x000000706c3c723c */ /* 0x050fe8000000183c */
[--C-:B-1----:R-:W-:Y:S02]  /*e1d0*/  FFMA.FTZ R102, R211, c[0x0][0x2d0], -R103.reuse ;  /* 0x0000b400d3667a23 */ /* 0x102fe40000010867 */
[--C-:B------:R-:W-:Y:S02]  /*e1e0*/  FFMA.FTZ R211, R157, c[0x0][0x2d0], -R103.reuse ;  /* 0x0000b4009dd37a23 */ /* 0x100fe40000010867 */
[C---:B------:R-:W-:Y:S01]  /*e1f0*/  HMMA.16816.F32 R64, R108.reuse, R114, R64 ;  /* 0x000000726c40723c */ /* 0x040fe20000001840 */
[----:B------:R1:W-:Y:S01]  /*e200*/  MUFU.EX2 R223, R102 ;  /* 0x0000006600df7308 */ /* 0x0003e20000000800 */
[----:B------:R4:W5:Y:S04]  /*e210*/  LDL.LU R157, [R1+0xc4] ;  /* 0x0000c400019d7983 */ /* 0x0009680000300800 */
[----:B------:R-:W4:Y:S02]  /*e220*/  LDSM.16.MT88.4 R112, [R230+0x7800] ;  /* 0x00780000e670783b */ /* 0x000f240000004200 */
[C---:B--2---:R-:W-:Y:S03]  /*e230*/  HMMA.16816.F32 R68, R108.reuse, R116, R68 ;  /* 0x000000746c44723c */ /* 0x044fe60000001844 */
[----:B------:R-:W-:Y:S05]  /*e240*/  MUFU.EX2 R211, R211 ;  /* 0x000000d300d37308 */ /* 0x000fea0000000800 */
[C---:B------:R-:W-:Y:S01]  /*e250*/  HMMA.16816.F32 R72, R108.reuse, R118, R72 ;  /* 0x000000766c48723c */ /* 0x040fe20000001848 */
[----:B------:R-:W2:Y:S07]  /*e260*/  LDSM.16.MT88.4 R116, [R224+0x2000] ;  /* 0x00200000e074783b */ /* 0x000eae0000004200 */
[C---:B---3--:R-:W-:Y:S04]  /*e270*/  HMMA.16816.F32 R76, R108.reuse, R120, R76 ;  /* 0x000000786c4c723c */ /* 0x048fe8000000184c */
[--C-:B-1----:R-:W-:Y:S02]  /*e280*/  FFMA.FTZ R102, R210, c[0x0][0x2d0], -R103.reuse ;  /* 0x0000b400d2667a23 */ /* 0x102fe40000010867 */
[----:B------:R-:W-:Y:S02]  /*e290*/  FFMA.FTZ R210, R158, c[0x0][0x2d0], -R103 ;  /* 0x0000b4009ed27a23 */ /* 0x000fe40000010867 */
[C---:B------:R-:W-:Y:S01]  /*e2a0*/  HMMA.16816.F32 R80, R108.reuse, R122, R80 ;  /* 0x0000007a6c50723c */ /* 0x040fe20000001850 */
[----:B------:R1:W3:Y:S01]  /*e2b0*/  MUFU.EX2 R222, R102 ;  /* 0x0000006600de7308 */ /* 0x0002e20000000800 */
[----:B------:R1:W5:Y:S04]  /*e2c0*/  LDL.LU R158, [R1+0xc0] ;  /* 0x0000c000019e7983 */ /* 0x0003680000300800 */
[----:B------:R2:W5:Y:S02]  /*e2d0*/  LDL.LU R159, [R1+0xbc] ;  /* 0x0000bc00019f7983 */ /* 0x0005640000300800 */
[C---:B------:R-:W-:Y:S02]  /*e2e0*/  HMMA.16816.F32 R84, R108.reuse, R124, R84 ;  /* 0x0000007c6c54723c */ /* 0x040fe40000001854 */
[----:B------:R-:W2:Y:S01]  /*e2f0*/  LDSM.16.MT88.4 R120, [R228+0x2000] ;  /* 0x00200000e478783b */ /* 0x000ea20000004200 */
[----:B------:R-:W-:Y:S05]  /*e300*/  MUFU.EX2 R210, R210 ;  /* 0x000000d200d27308 */ /* 0x000fea0000000800 */
[C---:B------:R-:W-:Y:S02]  /*e310*/  HMMA.16816.F32 R88, R108.reuse, R126, R88 ;  /* 0x0000007e6c58723c */ /* 0x040fe40000001858 */
[----:B------:R-:W2:Y:S06]  /*e320*/  LDSM.16.MT88.4 R124, [R227+0x2000] ;  /* 0x00200000e37c783b */ /* 0x000eac0000004200 */
[C---:B----4-:R-:W-:Y:S04]  /*e330*/  HMMA.16816.F32 R92, R108.reuse, R112, R92 ;  /* 0x000000706c5c723c */ /* 0x050fe8000000185c */
[--C-:B-1----:R-:W-:Y:S01]  /*e340*/  FFMA.FTZ R102, R167, c[0x0][0x2d0], -R3.reuse ;  /* 0x0000b400a7667a23 */ /* 0x102fe20000010803 */
[----:B---3--:R-:W-:Y:S03]  /*e350*/  F2FP.PACK_AB R106, R222, R223 ;  /* 0x000000dfde6a723e */ /* 0x008fe600000000ff */
[----:B------:R-:W-:Y:S01]  /*e360*/  HMMA.16816.F32 R96, R108, R114, R96 ;  /* 0x000000726c60723c */ /* 0x000fe20000001860 */
[----:B------:R1:W-:Y:S01]  /*e370*/  MUFU.EX2 R167, R102 ;  /* 0x0000006600a77308 */ /* 0x0003e20000000800 */
[----:B------:R-:W3:Y:S08]  /*e380*/  LDSM.16.MT88.4 R108, [R230+0x2000] ;  /* 0x00200000e66c783b */ /* 0x000ef00000004200 */
[----:B------:R-:W2:Y:S02]  /*e390*/  LDSM.16.MT88.4 R112, [R224+0x5000] ;  /* 0x00500000e070783b */ /* 0x000ea40000004200 */
[----:B-1----:R-:W-:Y:S04]  /*e3a0*/  FFMA.FTZ R102, R166, c[0x0][0x2d0], -R3 ;  /* 0x0000b400a6667a23 */ /* 0x002fe80000010803 */
[----:B------:R1:W1:Y:S02]  /*e3b0*/  MUFU.EX2 R166, R102 ;  /* 0x0000006600a67308 */ /* 0x0002640000000800 */
[----:B-1----:R-:W-:Y:S01]  /*e3c0*/  FFMA.FTZ R102, R165, c[0x0][0x2d0], -R103 ;  /* 0x0000b400a5667a23 */ /* 0x002fe20000010867 */
[----:B------:R-:W-:Y:S01]  /*e3d0*/  F2FP.PACK_AB R107, R166, R167 ;  /* 0x000000a7a66b723e */ /* 0x000fe200000000ff */
[--C-:B------:R-:W-:Y:S02]  /*e3e0*/  FFMA.FTZ R165, R244, c[0x0][0x2d0], -R3.reuse ;  /* 0x0000b400f4a57a23 */ /* 0x100fe40000010803 */
[----:B------:R1:W5:Y:S01]  /*e3f0*/  LDL.LU R244, [R1+0xb8] ;  /* 0x0000b80001f47983 */ /* 0x0003620000300800 */
[--C-:B------:R-:W-:Y:S01]  /*e400*/  FFMA.FTZ R103, R105, c[0x0][0x2d0], -R3.reuse ;  /* 0x0000b40069677a23 */ /* 0x100fe20000010803 */
[----:B------:R-:W-:Y:S01]  /*e410*/  F2FP.PACK_AB R105, R208, R209 ;  /* 0x000000d1d069723e */ /* 0x000fe200000000ff */
[----:B------:R-:W-:Y:S01]  /*e420*/  FFMA.FTZ R3, R104, c[0x0][0x2d0], -R3 ;  /* 0x0000b40068037a23 */ /* 0x000fe20000010803 */
[----:B------:R1:W5:Y:S01]  /*e430*/  LDL.LU R245, [R1+0xb4] ;  /* 0x0000b40001f57983 */ /* 0x0003620000300800 */
[----:B------:R-:W-:Y:S01]  /*e440*/  F2FP.PACK_AB R104, R130, R136 ;  /* 0x000000888268723e */ /* 0x000fe200000000ff */
[----:B------:R-:W1:Y:S02]  /*e450*/  MUFU.EX2 R215, R102 ;  /* 0x0000006600d77308 */ /* 0x000e640000000800 */
[----:B------:R-:W4:Y:S04]  /*e460*/  LDL.LU R129, [R1+0x1c] ;  /* 0x00001c0001817983 */ /* 0x000f280000300800 */
[C---:B--2---:R-:W-:Y:S04]  /*e470*/  HMMA.16816.F32 R4, R104.reuse, R116, R4 ;  /* 0x000000746804723c */ /* 0x044fe80000001804 */
[----:B------:R2:W-:Y:S04]  /*e480*/  MUFU.EX2 R102, R3 ;  /* 0x0000000300667308 */ /* 0x0005e80000000800 */
[C---:B------:R-:W-:Y:S01]  /*e490*/  HMMA.16816.F32 R8, R104.reuse, R118, R8 ;  /* 0x000000766808723c */ /* 0x040fe20000001808 */
[----:B------:R-:W1:Y:S05]  /*e4a0*/  LDSM.16.MT88.4 R116, [R228+0x5000] ;  /* 0x00500000e474783b */ /* 0x000e6a0000004200 */
[----:B------:R-:W1:Y:S02]  /*e4b0*/  MUFU.EX2 R165, R165 ;  /* 0x000000a500a57308 */ /* 0x000e640000000800 */
[C---:B------:R-:W-:Y:S08]  /*e4c0*/  HMMA.16816.F32 R12, R104.reuse, R120, R12 ;  /* 0x00000078680c723c */ /* 0x040ff0000000180c */
[C---:B------:R-:W-:Y:S01]  /*e4d0*/  HMMA.16816.F32 R16, R104.reuse, R122, R16 ;  /* 0x0000007a6810723c */ /* 0x040fe20000001810 */
[----:B------:R-:W1:Y:S01]  /*e4e0*/  LDSM.16.MT88.4 R120, [R227+0x5000] ;  /* 0x00500000e378783b */ /* 0x000e620000004200 */
[----:B------:R-:W1:Y:S02]  /*e4f0*/  MUFU.EX2 R103, R103 ;  /* 0x0000006700677308 */ /* 0x000e640000000800 */
[----:B--2---:R-:W-:Y:S04]  /*e500*/  MOV R3, R130 ;  /* 0x0000008200037202 */ /* 0x004fe80000000f00 */
[C---:B------:R-:W-:Y:S08]  /*e510*/  HMMA.16816.F32 R20, R104.reuse, R124, R20 ;  /* 0x0000007c6814723c */ /* 0x040ff00000001814 */
[C---:B------:R-:W-:Y:S01]  /*e520*/  HMMA.16816.F32 R24, R104.reuse, R126, R24 ;  /* 0x0000007e6818723c */ /* 0x040fe20000001818 */
[----:B------:R-:W2:Y:S07]  /*e530*/  LDSM.16.MT88.4 R124, [R230+0x5000] ;  /* 0x00500000e67c783b */ /* 0x000eae0000004200 */
[C---:B---3--:R-:W-:Y:S08]  /*e540*/  HMMA.16816.F32 R28, R104.reuse, R108, R28 ;  /* 0x0000006c681c723c */ /* 0x048ff0000000181c */
        /* <DEDUP_REMOVED lines=8> */
[C---:B------:R-:W-:Y:S08]  /*e5d0*/  HMMA.16816.F32 R52, R104.reuse, R120, R52 ;  /* 0x000000786834723c */ /* 0x040ff00000001834 */
[C---:B------:R-:W-:Y:S01]  /*e5e0*/  HMMA.16816.F32 R56, R104.reuse, R122, R56 ;  /* 0x0000007a6838723c */ /* 0x040fe20000001838 */
[----:B------:R-:W1:Y:S07]  /*e5f0*/  LDSM.16.MT88.4 R120, [R230+0x8000] ;  /* 0x00800000e678783b */ /* 0x000e6e0000004200 */
[C---:B--2---:R-:W-:Y:S08]  /*e600*/  HMMA.16816.F32 R60, R104.reuse, R124, R60 ;  /* 0x0000007c683c723c */ /* 0x044ff0000000183c */
[C---:B------:R-:W-:Y:S01]  /*e610*/  HMMA.16816.F32 R64, R104.reuse, R126, R64 ;  /* 0x0000007e6840723c */ /* 0x040fe20000001840 */
[----:B------:R-:W-:Y:S07]  /*e620*/  LDSM.16.MT88.4 R124, [R228+0x2800] ;  /* 0x00280000e47c783b */ /* 0x000fee0000004200 */
[C---:B---3--:R-:W-:Y:S08]  /*e630*/  HMMA.16816.F32 R68, R104.reuse, R108, R68 ;  /* 0x0000006c6844723c */ /* 0x048ff00000001844 */
[C---:B------:R-:W-:Y:S08]  /*e640*/  HMMA.16816.F32 R72, R104.reuse, R110, R72 ;  /* 0x0000006e6848723c */ /* 0x040ff00000001848 */
[C---:B------:R-:W-:Y:S08]  /*e650*/  HMMA.16816.F32 R76, R104.reuse, R112, R76 ;  /* 0x00000070684c723c */ /* 0x040ff0000000184c */
[C---:B------:R-:W-:Y:S01]  /*e660*/  HMMA.16816.F32 R80, R104.reuse, R114, R80 ;  /* 0x000000726850723c */ /* 0x040fe20000001850 */
[----:B------:R-:W2:Y:S07]  /*e670*/  LDSM.16.MT88.4 R112, [R224+0x2800] ;  /* 0x00280000e070783b */ /* 0x000eae0000004200 */
[C---:B-1----:R-:W-:Y:S08]  /*e680*/  HMMA.16816.F32 R84, R104.reuse, R116, R84 ;  /* 0x000000746854723c */ /* 0x042ff00000001854 */
[C---:B------:R-:W-:Y:S08]  /*e690*/  HMMA.16816.F32 R88, R104.reuse, R118, R88 ;  /* 0x000000766858723c */ /* 0x040ff00000001858 */
[C---:B------:R-:W-:Y:S07]  /*e6a0*/  HMMA.16816.F32 R92, R104.reuse, R120, R92 ;  /* 0x00000078685c723c */ /* 0x040fee000000185c */
[----:B------:R-:W-:Y:S01]  /*e6b0*/  MOV R120, R139 ;  /* 0x0000008b00787202 */ /* 0x000fe20000000f00 */
[----:B------:R-:W-:Y:S04]  /*e6c0*/  HMMA.16816.F32 R96, R104, R122, R96 ;  /* 0x0000007a6860723c */ /* 0x000fe80000001860 */
[----:B------:R-:W-:Y:S03]  /*e6d0*/  MOV R121, R138 ;  /* 0x0000008a00797202 */ /* 0x000fe60000000f00 */
[----:B------:R-:W-:Y:S02]  /*e6e0*/  F2FP.PACK_AB R104, R212, R215 ;  /* 0x000000d7d468723e */ /* 0x000fe400000000ff */
[----:B------:R-:W-:Y:S03]  /*e6f0*/  F2FP.PACK_AB R105, R165, R164 ;  /* 0x000000a4a569723e */ /* 0x000fe600000000ff */
[----:B------:R-:W-:Y:S02]  /*e700*/  F2FP.PACK_AB R106, R210, R211 ;  /* 0x000000d3d26a723e */ /* 0x000fe400000000ff */
[----:B------:R-:W-:Y:S02]  /*e710*/  F2FP.PACK_AB R107, R102, R103 ;  /* 0x00000067666b723e */ /* 0x000fe400000000ff */
[----:B------:R-:W-:Y:S02]  /*e720*/  MOV R122, R137 ;  /* 0x00000089007a7202 */ /* 0x000fe40000000f00 */
[----:B------:R-:W-:Y:S02]  /*e730*/  MOV R123, R136 ;  /* 0x00000088007b7202 */ /* 0x000fe40000000f00 */
[----:B------:R-:W-:Y:S01]  /*e740*/  LDSM.16.MT88.4 R136, [R230+0x2800] ;  /* 0x00280000e688783b */ /* 0x000fe20000004200 */
[C---:B--2---:R-:W-:Y:S07]  /*e750*/  HMMA.16816.F32 R108, R104.reuse, R112, R4 ;  /* 0x00000070686c723c */ /* 0x044fee0000001804 */
[----:B------:R-:W-:Y:S01]  /*e760*/  LDSM.16.MT88.4 R4, [R227+0x5800] ;  /* 0x00580000e304783b */ /* 0x000fe20000004200 */
[C---:B------:R-:W-:Y:S07]  /*e770*/  HMMA.16816.F32 R112, R104.reuse, R114, R8 ;  /* 0x000000726870723c */ /* 0x040fee0000001808 */
[----:B------:R-:W-:Y:S01]  /*e780*/  MOV R11, R144 ;  /* 0x00000090000b7202 */ /* 0x000fe20000000f00 */
[C---:B------:R-:W-:Y:S01]  /*e790*/  HMMA.16816.F32 R116, R104.reuse, R124, R12 ;  /* 0x0000007c6874723c */ /* 0x040fe2000000180c */
[----:B------:R-:W-:Y:S06]  /*e7a0*/  LDSM.16.MT88.4 R144, [R224+0x5800] ;  /* 0x00580000e090783b */ /* 0x000fec0000004200 */
[----:B------:R-:W-:Y:S02]  /*e7b0*/  MOV R12, R122 ;  /* 0x0000007a000c7202 */ /* 0x000fe40000000f00 */
[----:B------:R-:W-:Y:S03]  /*e7c0*/  MOV R13, R123 ;  /* 0x0000007b000d7202 */ /* 0x000fe60000000f00 */
[----:B------:R-:W-:Y:S02]  /*e7d0*/  MOV R14, R120 ;  /* 0x00000078000e7202 */ /* 0x000fe40000000f00 */
[----:B------:R-:W-:Y:S02]  /*e7e0*/  MOV R15, R121 ;  /* 0x00000079000f7202 */ /* 0x000fe40000000f00 */
[C---:B------:R-:W-:Y:S03]  /*e7f0*/  HMMA.16816.F32 R120, R104.reuse, R126, R16 ;  /* 0x0000007e6878723c */ /* 0x040fe60000001810 */
[----:B------:R-:W-:Y:S02]  /*e800*/  MOV R125, R11 ;  /* 0x0000000b007d7202 */ /* 0x000fe40000000f00 */
[----:B------:R-:W-:Y:S02]  /*e810*/  LDSM.16.MT88.4 R8, [R230+0x5800] ;  /* 0x00580000e608783b */ /* 0x000fe40000004200 */
[----:B------:R-:W-:Y:S01]  /*e820*/  MOV R19, R125 ;  /* 0x0000007d00137202 */ /* 0x000fe20000000f00 */
[----:B----4-:R-:W-:Y:S05]  /*e830*/  FFMA.FTZ R0, R0, R129, R246 ;  /* 0x0000008100007223 */ /* 0x010fea00000100f6 */
[----:B------:R1:W5:Y:S01]  /*e840*/  LDL.LU R246, [R1+0xb0] ;  /* 0x0000b00001f67983 */ /* 0x0003620000300800 */
[----:B------:R-:W-:Y:S03]  /*e850*/  FADD.FTZ R0, R248, R0 ;  /* 0x00000000f8007221 */ /* 0x000fe60000010000 */
[----:B------:R1:W5:Y:S01]  /*e860*/  LDL.LU R247, [R1+0xac] ;  /* 0x0000ac0001f77983 */ /* 0x0003620000300800 */
[----:B------:R-:W-:Y:S03]  /*e870*/  FADD.FTZ R0, R252, R0 ;  /* 0x00000000fc007221 */ /* 0x000fe60000010000 */
[----:B------:R1:W5:Y:S01]  /*e880*/  LDL.LU R248, [R1+0xa8] ;  /* 0x0000a80001f87983 */ /* 0x0003620000300800 */
[----:B------:R-:W-:Y:S03]  /*e890*/  FADD.FTZ R0, R250, R0 ;  /* 0x00000000fa007221 */ /* 0x000fe60000010000 */
[----:B------:R1:W5:Y:S04]  /*e8a0*/  LDL.LU R231, [R1+0xa4] ;  /* 0x0000a40001e77983 */ /* 0x0003680000300800 */
[----:B------:R1:W5:Y:S04]  /*e8b0*/  LDL.LU R252, [R1+0xa0] ;  /* 0x0000a00001fc7983 */ /* 0x0003680000300800 */
[----:B------:R1:W5:Y:S04]  /*e8c0*/  LDL.LU R251, [R1+0x9c] ;  /* 0x00009c0001fb7983 */ /* 0x0003680000300800 */
[----:B------:R1:W5:Y:S04]  /*e8d0*/  LDL.LU R250, [R1+0x98] ;  /* 0x0000980001fa7983 */ /* 0x0003680000300800 */
[----:B------:R-:W2:Y:S02]  /*e8e0*/  LDSM.16.MT88.4 R128, [R227+0x2800] ;  /* 0x00280000e380783b */ /* 0x000ea40000004200 */
[C---:B--2---:R-:W-:Y:S07]  /*e8f0*/  HMMA.16816.F32 R124, R104.reuse, R128, R20 ;  /* 0x00000080687c723c */ /* 0x044fee0000001814 */
[----:B------:R-:W-:Y:S01]  /*e900*/  MOV R22, R12 ;  /* 0x0000000c00167202 */ /* 0x000fe20000000f00 */
[C---:B------:R-:W-:Y:S04]  /*e910*/  HMMA.16816.F32 R128, R104.reuse, R130, R24 ;  /* 0x000000826880723c */ /* 0x040fe80000001818 */
[----:B------:R-:W-:Y:S02]  /*e920*/  MOV R23, R13 ;  /* 0x0000000d00177202 */ /* 0x000fe40000000f00 */
[----:B------:R-:W-:Y:S02]  /*e930*/  MOV R21, R14 ;  /* 0x0000000e00157202 */ /* 0x000fe40000000f00 */
[----:B------:R-:W-:Y:S04]  /*e940*/  MOV R24, R135 ;  /* 0x0000008700187202 */ /* 0x000fe80000000f00 */
[----:B------:R-:W-:Y:S02]  /*e950*/  MOV R27, R134 ;  /* 0x00000086001b7202 */ /* 0x000fe40000000f00 */
[----:B------:R-:W-:Y:S02]  /*e960*/  MOV R26, R133 ;  /* 0x00000085001a7202 */ /* 0x000fe40000000f00 */
[----:B------:R-:W-:Y:S02]  /*e970*/  MOV R25, R132 ;  /* 0x0000008400197202 */ /* 0x000fe40000000f00 */
[C---:B------:R-:W-:Y:S03]  /*e980*/  HMMA.16816.F32 R132, R104.reuse, R136, R28 ;  /* 0x000000886884723c */ /* 0x040fe6000000181c */
[----:B------:R-:W-:Y:S02]  /*e990*/  MOV R20, R15 ;  /* 0x0000000f00147202 */ /* 0x000fe40000000f00 */
[----:B------:R-:W2:Y:S02]  /*e9a0*/  LDSM.16.MT88.4 R12, [R224+0x8800] ;  /* 0x00880000e00c783b */ /* 0x000ea40000004200 */
[----:B------:R-:W-:Y:S01]  /*e9b0*/  MOV R28, R19 ;  /* 0x00000013001c7202 */ /* 0x000fe20000000f00 */
[C---:B------:R-:W-:Y:S04]  /*e9c0*/  HMMA.16816.F32 R136, R104.reuse, R138, R32 ;  /* 0x0000008a6888723c */ /* 0x040fe80000001820 */
[----:B------:R-:W-:Y:S01]  /*e9d0*/  MOV R29, R151 ;  /* 0x00000097001d7202 */ /* 0x000fe20000000f00 */
[----:B------:R-:W3:Y:S01]  /*e9e0*/  LDSM.16.MT88.4 R16, [R228+0x8800] ;  /* 0x00880000e410783b */ /* 0x000ee20000004200 */
[----:B------:R-:W-:Y:S02]  /*e9f0*/  MOV R30, R150 ;  /* 0x00000096001e7202 */ /* 0x000fe40000000f00 */
[----:B------:R-:W-:Y:S04]  /*ea00*/  MOV R32, R143 ;  /* 0x0000008f00207202 */ /* 0x000fe80000000f00 */
[----:B------:R-:W-:Y:S01]  /*ea10*/  MOV R33, R142 ;  /* 0x0000008e00217202 */ /* 0x000fe20000000f00 */
[----:B------:R-:W-:Y:S01]  /*ea20*/  FADD.FTZ R0, R32, R0 ;  /* 0x0000000020007221 */ /* 0x000fe20000010000 */
[----:B------:R-:W-:Y:S02]  /*ea30*/  MOV R34, R141 ;  /* 0x0000008d00227202 */ /* 0x000fe40000000f00 */
[----:B------:R-:W-:Y:S02]  /*ea40*/  MOV R35, R140 ;  /* 0x0000008c00237202 */ /* 0x000fe40000000f00 */
[C---:B------:R-:W-:Y:S03]  /*ea50*/  HMMA.16816.F32 R140, R104.reuse, R144, R36 ;  /* 0x00000090688c723c */ /* 0x040fe60000001824 */
[----:B------:R-:W-:Y:S01]  /*ea60*/  MOV R31, R149 ;  /* 0x00000095001f7202 */ /* 0x000fe20000000f00 */
[----:B------:R-:W-:Y:S03]  /*ea70*/  FADD.FTZ R0, R34, R0 ;  /* 0x0000000022007221 */ /* 0x000fe60000010000 */
        /* <DEDUP_REMOVED lines=13> */
[C---:B------:R-:W-:Y:S01]  /*eb50*/  HMMA.16816.F32 R56, R104.reuse, R6, R56 ;  /* 0x000000066838723c */ /* 0x040fe20000001838 */
[----:B------:R-:W4:Y:S03]  /*eb60*/  LDSM.16.MT88.4 R4, [R227+0x8800] ;  /* 0x00880000e304783b */ /* 0x000f260000004200 */
[----:B------:R-:W-:Y:S02]  /*eb70*/  FADD.FTZ R0, R219, R0 ;  /* 0x00000000db007221 */ /* 0x000fe40000010000 */
[----:B------:R-:W-:Y:S02]  /*eb80*/  FADD.FTZ R2, R31, R2 ;  /* 0x000000021f027221 */ /* 0x000fe40000010000 */
[C---:B------:R-:W-:Y:S04]  /*eb90*/  HMMA.16816.F32 R60, R104.reuse, R8, R60 ;  /* 0x00000008683c723c */ /* 0x040fe8000000183c */
[----:B------:R-:W-:Y:S02]  /*eba0*/  FADD.FTZ R2, R24, R2 ;  /* 0x0000000218027221 */ /* 0x000fe40000010000 */
[----:B------:R-:W-:Y:S02]  /*ebb0*/  FADD.FTZ R0, R218, R0 ;  /* 0x00000000da007221 */ /* 0x000fe40000010000 */
[C---:B------:R-:W-:Y:S01]  /*ebc0*/  HMMA.16816.F32 R64, R104.reuse, R10, R64 ;  /* 0x0000000a6840723c */ /* 0x040fe20000001840 */
[----:B------:R-:W1:Y:S03]  /*ebd0*/  LDSM.16.MT88.4 R8, [R230+0x8800] ;  /* 0x00880000e608783b */ /* 0x000e660000004200 */
        /* <DEDUP_REMOVED lines=8> */
[C---:B---3--:R-:W-:Y:S04]  /*ec60*/  HMMA.16816.F32 R76, R104.reuse, R16, R76 ;  /* 0x00000010684c723c */ /* 0x048fe8000000184c */
[----:B------:R-:W-:Y:S02]  /*ec70*/  FADD.FTZ R2, R20, R2 ;  /* 0x0000000214027221 */ /* 0x000fe40000010000 */
[----:B------:R-:W-:Y:S02]  /*ec80*/  FADD.FTZ R0, R213, R0 ;  /* 0x00000000d5007221 */ /* 0x000fe40000010000 */
[C---:B------:R-:W-:Y:S04]  /*ec90*/  HMMA.16816.F32 R80, R104.reuse, R18, R80 ;  /* 0x000000126850723c */ /* 0x040fe80000001850 */
[----:B------:R-:W-:Y:S02]  /*eca0*/  FADD.FTZ R2, R21, R2 ;  /* 0x0000000215027221 */ /* 0x000fe40000010000 */
[----:B------:R-:W-:Y:S02]  /*ecb0*/  FADD.FTZ R0, R209, R0 ;  /* 0x00000000d1007221 */ /* 0x000fe40000010000 */
[C---:B----4-:R-:W-:Y:S04]  /*ecc0*/  HMMA.16816.F32 R84, R104.reuse, R4, R84 ;  /* 0x000000046854723c */ /* 0x050fe80000001854 */
[----:B------:R-:W-:Y:S02]  /*ecd0*/  FADD.FTZ R2, R22, R2 ;  /* 0x0000000216027221 */ /* 0x000fe40000010000 */
[----:B------:R-:W-:Y:S02]  /*ece0*/  FADD.FTZ R0, R208, R0 ;  /* 0x00000000d0007221 */ /* 0x000fe40000010000 */
[----:B------:R-:W-:Y:S01]  /*ecf0*/  FADD.FTZ R2, R23, R2 ;  /* 0x0000000217027221 */ /* 0x000fe20000010000 */
[C---:B------:R-:W-:Y:S03]  /*ed00*/  HMMA.16816.F32 R88, R104.reuse, R6, R88 ;  /* 0x000000066858723c */ /* 0x040fe60000001858 */
[----:B------:R-:W-:Y:S02]  /*ed10*/  FADD.FTZ R2, R3, R2 ;  /* 0x0000000203027221 */ /* 0x000fe40000010000 */
[----:B------:R-:W-:Y:S02]  /*ed20*/  FADD.FTZ R0, R167, R0 ;  /* 0x00000000a7007221 */ /* 0x000fe40000010000 */
[----:B------:R-:W-:Y:S01]  /*ed30*/  FADD.FTZ R2, R223, R2 ;  /* 0x00000002df027221 */ /* 0x000fe20000010000 */
[C---:B-1----:R-:W-:Y:S04]  /*ed40*/  HMMA.16816.F32 R92, R104.reuse, R8, R92 ;  /* 0x00000008685c723c */ /* 0x042fe8000000185c */
[----:B------:R-:W-:Y:S02]  /*ed50*/  FADD.FTZ R2, R222, R2 ;  /* 0x00000002de027221 */ /* 0x000fe40000010000 */
[----:B------:R-:W-:Y:S02]  /*ed60*/  FADD.FTZ R3, R166, R0 ;  /* 0x00000000a6037221 */ /* 0x000fe40000010000 */
[----:B------:R-:W-:Y:S01]  /*ed70*/  FADD.FTZ R0, R215, R2 ;  /* 0x00000002d7007221 */ /* 0x000fe20000010000 */
[----:B------:R-:W-:Y:S03]  /*ed80*/  HMMA.16816.F32 R96, R104, R10, R96 ;  /* 0x0000000a6860723c */ /* 0x000fe60000001860 */
[----:B------:R-:W-:Y:S02]  /*ed90*/  FADD.FTZ R3, R164, R3 ;  /* 0x00000003a4037221 */ /* 0x000fe40000010000 */
[----:B------:R-:W-:Y:S02]  /*eda0*/  FADD.FTZ R0, R212, R0 ;  /* 0x00000000d4007221 */ /* 0x000fe40000010000 */
[----:B------:R-:W-:Y:S02]  /*edb0*/  FADD.FTZ R3, R165, R3 ;  /* 0x00000003a5037221 */ /* 0x000fe40000010000 */
[----:B------:R-:W-:Y:S03]  /*edc0*/  FADD.FTZ R2, R211, R0 ;  /* 0x00000000d3027221 */ /* 0x000fe60000010000 */
[----:B------:R-:W-:Y:S01]  /*edd0*/  FADD.FTZ R0, R103, R3 ;  /* 0x0000000367007221 */ /* 0x000fe20000010000 */
[----:B------:R-:W-:Y:S01]  /*ede0*/  MOV R103, R100 ;  /* 0x0000006400677202 */ /* 0x000fe20000000f00 */
[----:B------:R-:W-:Y:S02]  /*edf0*/  FADD.FTZ R2, R210, R2 ;  /* 0x00000002d2027221 */ /* 0x000fe40000010000 */
[----:B------:R-:W-:Y:S01]  /*ee00*/  FADD.FTZ R0, R102, R0 ;  /* 0x0000000066007221 */ /* 0x000fe20000010000 */
[----:B------:R-:W-:Y:S02]  /*ee10*/  MOV R102, R101 ;  /* 0x0000006500667202 */ /* 0x000fe40000000f00 */
[----:B------:R1:W-:Y:S04]  /*ee20*/  STL [R1+0x18], R2 ;  /* 0x0000180201007387 */ /* 0x0003e80000100800 */
[----:B------:R1:W-:Y:S01]  /*ee30*/  STL [R1+0x1c], R0 ;  /* 0x00001c0001007387 */ /* 0x0003e20000100800 */
[----:B------:R-:W-:-:S05]  /*ee40*/  @P0 BRA `(.L_x_448) ;  /* 0xffffbea000000947 */ /* 0x000fca000383ffff */
.L_x_447:
[----:B------:R-:W-:Y:S02]  /*ee50*/  MOV R7, 0x1f ;  /* 0x0000001f00077802 */ /* 0x000fe40000000f00 */
[----:B------:R-:W-:Y:S01]  /*ee60*/  MOV R6, 0xffffffff ;  /* 0xffffffff00067802 */ /* 0x000fe20000000f00 */
[----:B------:R-:W-:Y:S05]  /*ee70*/  BRA.DIV ~URZ, `(.L_x_449) ;  /* 0x000028227f007947 */ /* 0x000fea000b800000 */
[----:B-1----:R-:W2:Y:S04]  /*ee80*/  LDL R0, [R1+0x18] ;  /* 0x0000180001007983 */ /* 0x002ea80000100800 */
[----:B--2---:R1:W2:Y:S02]  /*ee90*/  SHFL.BFLY PT, R4, R0, 0x2, 0x1f ;  /* 0x0c401f0000047f89 */ /* 0x0042a400000e0000 */
.L_x_481:
[----:B-1----:R-:W3:Y:S02]  /*eea0*/  LDL.LU R0, [R1+0x18] ;  /* 0x0000180001007983 */ /* 0x002ee40000300800 */
[----:B--23--:R-:W-:Y:S01]  /*eeb0*/  FADD.FTZ R4, R4, R0 ;  /* 0x0000000004047221 */ /* 0x00cfe20000010000 */
[----:B------:R-:W-:Y:S05]  /*eec0*/  BRA.DIV ~URZ, `(.L_x_450) ;  /* 0x000028327f007947 */ /* 0x000fea000b800000 */
[----:B------:R-:W2:Y:S04]  /*eed0*/  LDL.LU R5, [R1+0x1c] ;  /* 0x00001c0001057983 */ /* 0x000ea80000300800 */
[----:B------:R-:W1:Y:S02]  /*eee0*/  SHFL.BFLY PT, R2, R4, 0x1, 0x1f ;  /* 0x0c201f0004027f89 */ /* 0x000e6400000e0000 */
[----:B-1----:R-:W-:-:S02]  /*eef0*/  FADD.FTZ R4, R4, R2 ;  /* 0x0000000204047221 */ /* 0x002fc40000010000 */
[----:B--2---:R-:W1:Y:S02]  /*ef00*/  SHFL.BFLY PT, R0, R5, 0x2, 0x1f ;  /* 0x0c401f0005007f89 */ /* 0x004e6400000e0000 */
[----:B-1----:R-:W-:-:S05]  /*ef10*/  FADD.FTZ R0, R0, R5 ;  /* 0x0000000500007221 */ /* 0x002fca0000010000 */
[----:B------:R1:W2:Y:S02]  /*ef20*/  SHFL.BFLY PT, R3, R0, 0x1, 0x1f ;  /* 0x0c201f0000037f89 */ /* 0x0002a400000e0000 */
.L_x_482:
[----:B------:R-:W-:Y:S01]  /*ef30*/  FSETP.NE.FTZ.AND P1, PT, R4, RZ, PT ;  /* 0x000000ff0400720b */ /* 0x000fe20003f35000 */
[----:B--2---:R-:W-:Y:S01]  /*ef40*/  FADD.FTZ R3, R3, R0 ;  /* 0x0000000003037221 */ /* 0x004fe20000010000 */
[----:B------:R-:W-:Y:S02]  /*ef50*/  MOV R2, RZ ;  /* 0x000000ff00027202 */ /* 0x000fe40000000f00 */
[----:B-1----:R-:W-:Y:S02]  /*ef60*/  MOV R0, RZ ;  /* 0x000000ff00007202 */ /* 0x002fe40000000f00 */
[----:B------:R-:W-:Y:S02]  /*ef70*/  FSETP.NE.FTZ.AND P0, PT, R3, RZ, PT ;  /* 0x000000ff0300720b */ /* 0x000fe40003f15000 */
[----:B------:R-:W-:Y:S02]  /*ef80*/  MOV R51, 0x1 ;  /* 0x0000000100337802 */ /* 0x000fe40000000f00 */
[----:B------:R-:W-:-:S02]  /*ef90*/  MOV R50, 0xff800000 ;  /* 0xff80000000327802 */ /* 0x000fc40000000f00 */
[----:B------:R-:W-:Y:S01]  /*efa0*/  MOV R49, 0xff800000 ;  /* 0xff80000000317802 */ /* 0x000fe20000000f00 */
[----:B------:R-:W1:Y:S01]  /*efb0*/  @P1 MUFU.RCP R2, R4 ;  /* 0x0000000400021308 */ /* 0x000e620000001000 */
[----:B------:R-:W-:-:S05]  /*efc0*/  @P1 MOV R5, 0x3f317218 ;  /* 0x3f31721800051802 */ /* 0x000fca0000000f00 */
[----:B------:R-:W-:Y:S02]  /*efd0*/  @P1 FMUL.FTZ R5, R5, c[0x0][0x2d0] ;  /* 0x0000b40005051a20 */ /* 0x000fe40000410000 */
[----:B------:R-:W2:Y:S01]  /*efe0*/  @P1 MUFU.LG2 R4, R4 ;  /* 0x0000000400041308 */ /* 0x000ea20000000c00 */
[----:B-1----:R-:W-:-:S07]  /*eff0*/  FMUL.FTZ R108, R2, R108 ;  /* 0x0000006c026c7220 */ /* 0x002fce0000410000 */
[----:B------:R-:W1:Y:S01]  /*f000*/  @P0 MUFU.RCP R0, R3 ;  /* 0x0000000300000308 */ /* 0x000e620000001000 */
[C---:B------:R-:W-:Y:S02]  /*f010*/  FMUL.FTZ R48, R2.reuse, R109 ;  /* 0x0000006d02307220 */ /* 0x040fe40000410000 */
[C---:B------:R-:W-:Y:S02]  /*f020*/  FMUL.FTZ R112, R2.reuse, R112 ;  /* 0x0000007002707220 */ /* 0x040fe40000410000 */
[----:B------:R-:W-:Y:S02]  /*f030*/  FMUL.FTZ R46, R2, R113 ;  /* 0x00000071022e7220 */ /* 0x000fe40000410000 */
[----:B--2---:R-:W-:Y:S02]  /*f040*/  @P1 FMUL.FTZ R7, R4, 0.69314718246459960938 ;  /* 0x3f31721804071820 */ /* 0x004fe40000410000 */
        /* <DEDUP_REMOVED lines=44> */
[----:B------:R2:W3:Y:S01]  /*f310*/  @P0 MUFU.LG2 R2, R3 ;  /* 0x0000000300020308 */ /* 0x0004e20000000c00 */
[----:B------:R-:W-:Y:S02]  /*f320*/  @P1 FFMA.FTZ R50, R5, R101, R7 ;  /* 0x0000006505321223 */ /* 0x000fe40000010007 */
[C---:B-1----:R-:W-:Y:S02]  /*f330*/  FMUL.FTZ R110, R0.reuse, R110 ;  /* 0x0000006e006e7220 */ /* 0x042fe40000410000 */
[C---:B------:R-:W-:Y:S02]  /*f340*/  FMUL.FTZ R47, R0.reuse, R111 ;  /* 0x0000006f002f7220 */ /* 0x040fe40000410000 */
[C---:B------:R-:W-:Y:S02]  /*f350*/  FMUL.FTZ R114, R0.reuse, R114 ;  /* 0x0000007200727220 */ /* 0x040fe40000410000 */
[C---:B------:R-:W-:Y:S02]  /*f360*/  FMUL.FTZ R45, R0.reuse, R115 ;  /* 0x00000073002d7220 */ /* 0x040fe40000410000 */
[----:B------:R-:W-:-:S02]  /*f370*/  FMUL.FTZ R118, R0, R118 ;  /* 0x0000007600767220 */ /* 0x000fc40000410000 */
[C---:B------:R-:W-:Y:S02]  /*f380*/  FMUL.FTZ R43, R0.reuse, R119 ;  /* 0x00000077002b7220 */ /* 0x040fe40000410000 */
[----:B------:R-:W-:Y:S01]  /*f390*/  FMUL.FTZ R122, R0, R122 ;  /* 0x0000007a007a7220 */ /* 0x000fe20000410000 */
[----:B--2---:R-:W-:Y:S01]  /*f3a0*/  @P0 MOV R3, 0x3f317218 ;  /* 0x3f31721800030802 */ /* 0x004fe20000000f00 */
[----:B---3--:R-:W-:Y:S02]  /*f3b0*/  @P0 FMUL.FTZ R2, R2, 0.69314718246459960938 ;  /* 0x3f31721802020820 */ /* 0x008fe40000410000 */
[C---:B------:R-:W-:Y:S02]  /*f3c0*/  FMUL.FTZ R41, R0.reuse, R123 ;  /* 0x0000007b00297220 */ /* 0x040fe40000410000 */
[----:B------:R-:W-:Y:S02]  /*f3d0*/  @P0 FMUL.FTZ R3, R3, c[0x0][0x2d0] ;  /* 0x0000b40003030a20 */ /* 0x000fe40000410000 */
        /* <DEDUP_REMOVED lines=40> */
[----:B------:R-:W-:Y:S01]  /*f660*/  PRMT R0, R51, 0x7610, R0 ;  /* 0x0000761033007816 */ /* 0x000fe20000000000 */
[----:B------:R-:W-:Y:S02]  /*f670*/  @P0 FFMA.FTZ R49, R3, R100, R2 ;  /* 0x0000006403310223 */ /* 0x000fe40000010002 */
.L_x_442:
[----:B-1----:R1:W5:Y:S01]  /*f680*/  LDL R55, [R1+0x64] ;  /* 0x0000640001377983 */ /* 0x0023620000100800 */
[----:B------:R-:W-:Y:S03]  /*f690*/  BSSY B0, `(.L_x_451) ;  /* 0x0000012000007945 */ /* 0x000fe60003800000 */
[----:B------:R-:W2:Y:S02]  /*f6a0*/  S2R R53, SR_TID.X ;  /* 0x0000000000357919 */ /* 0x000ea40000002100 */
[----:B--2---:R-:W-:-:S13]  /*f6b0*/  LOP3.LUT P6, RZ, R53, 0xff, RZ, 0xc0, !PT ;  /* 0x000000ff35ff7812 */ /* 0x004fda00078cc0ff */
[----:B------:R-:W-:Y:S05]  /*f6c0*/  @P6 BRA `(.L_x_452) ;  /* 0x000000e000006947 */ /* 0x000fea0003800000 */
[----:B-1----:R-:W1:Y:S01]  /*f6d0*/  S2R R51, SR_LANEID ;  /* 0x0000000000337919 */ /* 0x002e620000000000 */
[----:B------:R-:W-:Y:S01]  /*f6e0*/  VOTEU.ANY UR4, UPT, PT ;  /* 0x0000000000047886 */ /* 0x000fe200038e0100 */
[----:B------:R-:W-:Y:S01]  /*f6f0*/  IMAD.MOV.U32 R100, RZ, RZ, c[0x0][0x580] ;  /* 0x00016000ff647624 */ /* 0x000fe200078e00ff */
[----:B------:R-:W1:Y:S01]  /*f700*/  FLO.U32 R3, UR4 ;  /* 0x0000000400037d00 */ /* 0x000e6200080e0000 */
[----:B------:R-:W-:-:S07]  /*f710*/  IMAD.MOV.U32 R101, RZ, RZ, c[0x0][0x584] ;  /* 0x00016100ff657624 */ /* 0x000fce00078e00ff */
[----:B------:R-:W2:Y:S01]  /*f720*/  POPC R2, UR4 ;  /* 0x0000000400027d09 */ /* 0x000ea20008000000 */
[----:B-1----:R-:W-:-:S13]  /*f730*/  ISETP.EQ.U32.AND P0, PT, R3, R51, PT ;  /* 0x000000330300720c */ /* 0x002fda0003f02070 */
[----:B--2---:R-:W2:Y:S04]  /*f740*/  @P0 ATOMG.E.ADD.STRONG.GPU PT, R2, [R100.64], R2 ;  /* 0x00000002640209a8 */ /* 0x004ea800081ee1c6 */
[----:B------:R-:W1:Y:S04]  /*f750*/  S2R R51, SR_LTMASK ;  /* 0x0000000000337919 */ /* 0x000e680000003900 */
[----:B--2---:R1:W2:Y:S02]  /*f760*/  SHFL.IDX PT, R3, R2, R3, 0x1f ;  /* 0x00001f0302037589 */ /* 0x0042a400000e0000 */
[----:B-1----:R-:W-:-:S06]  /*f770*/  LOP3.LUT R2, R51, UR4, RZ, 0xc0, !PT ;  /* 0x0000000433027c12 */ /* 0x002fcc000f8ec0ff */
[----:B------:R-:W2:Y:S02]  /*f780*/  POPC R2, R2 ;  /* 0x0000000200027309 */ /* 0x000ea40000000000 */
[----:B--2--5:R-:W-:-:S05]  /*f790*/  IADD3 R55, R3, c[0x0][0xc], R2 ;  /* 0x0000030003377a10 */ /* 0x024fca0007ffe002 */
[----:B------:R1:W-:Y:S02]  /*f7a0*/  STL [R1+0x64], R55 ;  /* 0x0000643701007387 */ /* 0x0003e40000100800 */
.L_x_452:
[----:B-1----:R-:W-:Y:S05]  /*f7b0*/  BSYNC B0 ;  /* 0x0000000000007941 */ /* 0x002fea0003800000 */
.L_x_451:
[----:B------:R-:W-:Y:S01]  /*f7c0*/  PRMT R0, R0, 0x9910, RZ ;  /* 0x0000991000007816 */ /* 0x000fe200000000ff */
[----:B------:R-:W-:Y:S01]  /*f7d0*/  BSSY B1, `(.L_x_453) ;  /* 0x00001d8000017945 */ /* 0x000fe20003800000 */
[----:B-----5:R-:W-:Y:S02]  /*f7e0*/  IMAD.MOV.U32 R61, RZ, RZ, R55 ;  /* 0x000000ffff3d7224 */ /* 0x020fe400078e0037 */
[----:B------:R-:W-:Y:S01]  /*f7f0*/  ISETP.NE.AND P0, PT, R0, RZ, PT ;  /* 0x000000ff0000720c */ /* 0x000fe20003f05270 */
[----:B------:R-:W-:-:S12]  /*f800*/  IMAD.MOV.U32 R63, RZ, RZ, -0x1 ;  /* 0xffffffffff3f7424 */ /* 0x000fd800078e00ff */
[----:B------:R-:W-:Y:S05]  /*f810*/  @!P0 BRA `(.L_x_454) ;  /* 0x0000124000008947 */ /* 0x000fea0003800000 */
[----:B------:R-:W2:Y:S04]  /*f820*/  LDL R71, [R1+0x68] ;  /* 0x0000680001477983 */ /* 0x000ea80000100800 */
[----:B------:R-:W3:Y:S04]  /*f830*/  LDL R69, [R1+0x6c] ;  /* 0x00006c0001457983 */ /* 0x000ee80000100800 */
[----:B------:R-:W4:Y:S04]  /*f840*/  LDL R67, [R1+0x74] ;  /* 0x0000740001437983 */ /* 0x000f280000100800 */
[----:B------:R-:W5:Y:S04]  /*f850*/  LDL R65, [R1+0x70] ;  /* 0x0000700001417983 */ /* 0x000f680000100800 */
[----:B------:R-:W4:Y:S04]  /*f860*/  LDL R59, [R1+0x84] ;  /* 0x00008400013b7983 */ /* 0x000f280000100800 */
[----:B------:R-:W5:Y:S04]  /*f870*/  LDL R57, [R1+0x7c] ;  /* 0x00007c0001397983 */ /* 0x000f680000100800 */
[----:B------:R-:W5:Y:S04]  /*f880*/  LDL R55, [R1+0x80] ;  /* 0x0000800001377983 */ /* 0x000f680000100800 */
[----:B------:R-:W5:Y:S01]  /*f890*/  LDL R51, [R1+0x78] ;  /* 0x0000780001337983 */ /* 0x000f620000100800 */
[----:B------:R-:W-:Y:S01]  /*f8a0*/  WARPSYNC 0xffffffff ;  /* 0xffffffff00007948 */ /* 0x000fe20003800000 */
[----:B------:R-:W-:-:S02]  /*f8b0*/  F2FP.PACK_AB R48, R48, R108 ;  /* 0x0000006c3030723e */ /* 0x000fc400000000ff */
[----:B------:R-:W-:Y:S01]  /*f8c0*/  BAR.SYNC.DEFER_BLOCKING 0x1, 0x100 ;  /* 0x0044000000007b1d */ /* 0x000fe20000010000 */
        /* <DEDUP_REMOVED lines=46> */
[----:B------:R-:W-:Y:S01]  /*fbb0*/  F2FP.PACK_AB R0, R99, R98 ;  /* 0x000000626300723e */ /* 0x000fe200000000ff */
[----:B--2---:R1:W-:Y:S04]  /*fbc0*/  STS [R71], R48 ;  /* 0x0000003047007388 */ /* 0x0043e80000000800 */
[----:B------:R1:W-:Y:S04]  /*fbd0*/  STS [R71+0x400], R47 ;  /* 0x0004002f47007388 */ /* 0x0003e80000000800 */
[----:B---3--:R1:W-:Y:S04]  /*fbe0*/  STS [R69], R46 ;  /* 0x0000002e45007388 */ /* 0x0083e80000000800 */
[----:B------:R1:W-:Y:S04]  /*fbf0*/  STS [R69+0x400], R45 ;  /* 0x0004002d45007388 */ /* 0x0003e80000000800 */
[----:B----4-:R1:W-:Y:S04]  /*fc00*/  STS [R67], R44 ;  /* 0x0000002c43007388 */ /* 0x0103e80000000800 */
[----:B------:R1:W-:Y:S04]  /*fc10*/  STS [R67+0x400], R43 ;  /* 0x0004002b43007388 */ /* 0x0003e80000000800 */
[----:B-----5:R1:W-:Y:S04]  /*fc20*/  STS [R65], R42 ;  /* 0x0000002a41007388 */ /* 0x0203e80000000800 */
[----:B------:R1:W-:Y:S04]  /*fc30*/  STS [R65+0x400], R41 ;  /* 0x0004002941007388 */ /* 0x0003e80000000800 */
[----:B------:R1:W-:Y:S04]  /*fc40*/  STS [R59], R40 ;  /* 0x000000283b007388 */ /* 0x0003e80000000800 */
[----:B------:R1:W-:Y:S04]  /*fc50*/  STS [R59+0x400], R39 ;  /* 0x000400273b007388 */ /* 0x0003e80000000800 */
[----:B------:R1:W-:Y:S04]  /*fc60*/  STS [R57], R38 ;  /* 0x0000002639007388 */ /* 0x0003e80000000800 */
[----:B------:R1:W-:Y:S04]  /*fc70*/  STS [R57+0x400], R37 ;  /* 0x0004002539007388 */ /* 0x0003e80000000800 */
[----:B------:R1:W-:Y:S04]  /*fc80*/  STS [R55], R36 ;  /* 0x0000002437007388 */ /* 0x0003e80000000800 */
[----:B------:R1:W-:Y:S04]  /*fc90*/  STS [R55+0x400], R35 ;  /* 0x0004002337007388 */ /* 0x0003e80000000800 */
[----:B------:R1:W-:Y:S04]  /*fca0*/  STS [R51], R34 ;  /* 0x0000002233007388 */ /* 0x0003e80000000800 */
[----:B------:R1:W-:Y:S04]  /*fcb0*/  STS [R51+0x400], R33 ;  /* 0x0004002133007388 */ /* 0x0003e80000000800 */
        /* <DEDUP_REMOVED lines=32> */
[----:B------:R-:W-:Y:S06]  /*fec0*/  BAR.SYNC.DEFER_BLOCKING 0x1, 0x100 ;  /* 0x0044000000007b1d */ /* 0x000fec0000010000 */
[----:B------:R-:W-:Y:S05]  /*fed0*/  BRA.CONV ~URZ, `(.L_x_455) ;  /* 0x000000737f007947 */ /* 0x000fea000b800000 */
[----:B-1----:R-:W-:Y:S01]  /*fee0*/  SHF.R.S32.HI R7, RZ, 0x1f, R53 ;  /* 0x0000001fff077819 */ /* 0x002fe20000011435 */
[----:B------:R-:W-:Y:S01]  /*fef0*/  IMAD.MOV.U32 R6, RZ, RZ, RZ ;  /* 0x000000ffff067224 */ /* 0x000fe200078e00ff */
[----:B------:R-:W-:Y:S01]  /*ff00*/  MOV R8, 0xff50 ;  /* 0x0000ff5000087802 */ /* 0x000fe20000000f00 */
[----:B------:R-:W-:Y:S01]  /*ff10*/  IMAD.MOV.U32 R4, RZ, RZ, 0x1f ;  /* 0x0000001fff047424 */ /* 0x000fe200078e00ff */
[----:B------:R-:W-:-:S04]  /*ff20*/  LEA.HI R7, R7, R53, RZ, 0x7 ;  /* 0x0000003507077211 */ /* 0x000fc800078f38ff */
[----:B------:R-:W-:Y:S02]  /*ff30*/  SHF.R.S32.HI R7, RZ, 0x7, R7 ;  /* 0x00000007ff077819 */ /* 0x000fe40000011407 */
[----:B------:R-:W-:Y:S05]  /*ff40*/  CALL.REL.NOINC `($__internal_1_$__cuda_sm70_shflsync_idx_p) ;  /* 0x00001c9000007944 */ /* 0x000fea0003c00000 */
.L_x_455:
[----:B-1----:R-:W2:Y:S04]  /*ff50*/  LDL R2, [R1+0x88] ;  /* 0x0000880001027983 */ /* 0x002ea80000100800 */
[----:B------:R-:W3:Y:S04]  /*ff60*/  LDL R13, [R1+0x8c] ;  /* 0x00008c00010d7983 */ /* 0x000ee80000100800 */
[----:B------:R-:W4:Y:S04]  /*ff70*/  LDL.LU R11, [R1+0x4c] ;  /* 0x00004c00010b7983 */ /* 0x000f280000300800 */
[----:B------:R-:W2:Y:S04]  /*ff80*/  LDL.LU R12, [R1+0x50] ;  /* 0x00005000010c7983 */ /* 0x000ea80000300800 */
[----:B------:R-:W2:Y:S01]  /*ff90*/  LDL.LU R15, [R1+0x58] ;  /* 0x00005800010f7983 */ /* 0x000ea20000300800 */
[----:B------:R-:W-:-:S03]  /*ffa0*/  IMAD.MOV.U32 R0, RZ, RZ, 0x1 ;  /* 0x00000001ff007424 */ /* 0x000fc600078e00ff */
[----:B------:R-:W3:Y:S02]  /*ffb0*/  LDL R14, [R1+0x94] ;  /* 0x00009400010e7983 */ /* 0x000ee40000100800 */
[----:B------:R-:W-:Y:S02]  /*ffc0*/  ISETP.NE.AND P1, PT, R0, c[0x0][0x4e8], PT ;  /* 0x00013a0000007a0c */ /* 0x000fe40003f25270 */
[----:B------:R1:W5:Y:S04]  /*ffd0*/  LDL.64 R66, [R1+0x38] ;  /* 0x0000380001427983 */ /* 0x0003680000100a00 */
[----:B------:R1:W5:Y:S04]  /*ffe0*/  LDL R65, [R1+0x60] ;  /* 0x0000600001417983 */ /* 0x0003680000100800 */
[----:B------:R1:W5:Y:S04]  /*fff0*/  LDL R64, [R1+0x44] ;  /* 0x0000440001407983 */ /* 0x0003680000100800 */
[----:B------:R1:W5:Y:S04]  /*10000*/  LDL R62, [R1+0x5c] ;  /* 0x00005c00013e7983 */ /* 0x0003680000100800 */
[----:B------:R1:W5:Y:S04]  /*10010*/  LDL R60, [R1+0x48] ;  /* 0x00004800013c7983 */ /* 0x0003680000100800 */
[----:B------:R-:W1:Y:S01]  /*10020*/  S2R R17, SR_TID.X ;  /* 0x0000000000117919 */ /* 0x000e620000002100 */
[----:B----4-:R-:W-:-:S05]  /*10030*/  SHF.R.S32.HI R5, RZ, 0x1f, R11 ;  /* 0x0000001fff057819 */ /* 0x010fca000001140b */
[----:B------:R-:W-:Y:S01]  /*10040*/  IMAD R6, R5, c[0x0][0x490], RZ ;  /* 0x0001240005067a24 */ /* 0x000fe200078e02ff */
[----:B--2---:R-:W-:Y:S01]  /*10050*/  IADD3 R4, R2, R15, RZ ;  /* 0x0000000f02047210 */ /* 0x004fe20007ffe0ff */
[----:B------:R-:W-:-:S04]  /*10060*/  IMAD.WIDE.U32 R2, R11, c[0x0][0x490], RZ ;  /* 0x000124000b027a25 */ /* 0x000fc800078e00ff */
[----:B------:R-:W-:-:S04]  /*10070*/  @P1 IMAD.HI.U32 R7, R4, c[0x0][0x4ec], RZ ;  /* 0x00013b0004071a27 */ /* 0x000fc800078e00ff */
[----:B------:R-:W-:Y:S02]  /*10080*/  IMAD R6, R11, c[0x0][0x494], R6 ;  /* 0x000125000b067a24 */ /* 0x000fe400078e0206 */
[----:B------:R-:W-:Y:S01]  /*10090*/  IMAD.MOV.U32 R0, RZ, RZ, R4 ;  /* 0x000000ffff007224 */ /* 0x000fe200078e0004 */
[----:B------:R-:W-:Y:S02]  /*100a0*/  @P1 SHF.R.U32.HI R0, RZ, c[0x0][0x4f0], R7 ;  /* 0x00013c00ff001a19 */ /* 0x000fe40000011607 */
[----:B------:R-:W-:-:S03]  /*100b0*/  IADD3 R3, R3, R6, RZ ;  /* 0x0000000603037210 */ /* 0x000fc60007ffe0ff */
[----:B------:R-:W-:Y:S02]  /*100c0*/  IMAD.MOV R8, RZ, RZ, -R0 ;  /* 0x000000ffff087224 */ /* 0x000fe400078e0a00 */
[----:B------:R-:W-:-:S04]  /*100d0*/  IMAD.WIDE.U32 R6, R12, c[0x0][0x498], R2 ;  /* 0x000126000c067a25 */ /* 0x000fc800078e0002 */
[----:B------:R-:W-:Y:S01]  /*100e0*/  IMAD R2, R8, c[0x0][0x4e8], R4 ;  /* 0x00013a0008027a24 */ /* 0x000fe200078e0204 */
[----:B------:R-:W-:Y:S02]  /*100f0*/  IADD3 R4, P0, R0, R6, RZ ;  /* 0x0000000600047210 */ /* 0x000fe40007f1e0ff */
[----:B---3--:R-:W-:Y:S02]  /*10100*/  IADD3 R6, R13, R15, RZ ;  /* 0x0000000f0d067210 */ /* 0x008fe40007ffe0ff */
[----:B------:R-:W2:Y:S01]  /*10110*/  LDL R13, [R1+0x4] ;  /* 0x00000400010d7983 */ /* 0x000ea20000100800 */
[----:B------:R-:W-:-:S05]  /*10120*/  SHF.R.S32.HI R10, RZ, 0x1f, R12 ;  /* 0x0000001fff0a7819 */ /* 0x000fca000001140c */
[----:B------:R-:W-:Y:S01]  /*10130*/  IMAD R9, R10, c[0x0][0x498], RZ ;  /* 0x000126000a097a24 */ /* 0x000fe200078e02ff */
[----:B------:R-:W-:-:S03]  /*10140*/  SHF.R.S32.HI R8, RZ, 0x1f, R0 ;  /* 0x0000001fff087819 */ /* 0x000fc60000011400 */
[----:B------:R-:W-:Y:S01]  /*10150*/  IMAD R3, R12, c[0x0][0x49c], R9 ;  /* 0x000127000c037a24 */ /* 0x000fe200078e0209 */
[----:B------:R-:W-:Y:S01]  /*10160*/  SHF.R.S32.HI R9, RZ, 0x1f, R2 ;  /* 0x0000001fff097819 */ /* 0x000fe20000011402 */
[----:B------:R-:W-:-:S03]  /*10170*/  IMAD R0, R5, c[0x0][0x3e8], RZ ;  /* 0x0000fa0005007a24 */ /* 0x000fc600078e02ff */
[----:B------:R-:W-:Y:S01]  /*10180*/  IADD3.X R5, R8, R7, R3, P0, !PT ;  /* 0x0000000708057210 */ /* 0x000fe200007fe403 */
[----:B------:R-:W-:Y:S02]  /*10190*/  IMAD R3, R9, c[0x0][0x488], RZ ;  /* 0x0001220009037a24 */ /* 0x000fe400078e02ff */
[C---:B------:R-:W-:Y:S02]  /*101a0*/  IMAD R7, R11.reuse, c[0x0][0x3ec], R0 ;  /* 0x0000fb000b077a24 */ /* 0x040fe400078e0200 */
[----:B------:R-:W-:Y:S01]  /*101b0*/  IMAD.WIDE.U32 R8, R11, c[0x0][0x3e8], RZ ;  /* 0x0000fa000b087a25 */ /* 0x000fe200078e00ff */
[----:B-1----:R-:W-:-:S03]  /*101c0*/  SHF.R.S32.HI R16, RZ, 0x1f, R17 ;  /* 0x0000001fff107819 */ /* 0x002fc60000011411 */
[C---:B------:R-:W-:Y:S02]  /*101d0*/  IMAD R11, R2.reuse, c[0x0][0x48c], R3 ;  /* 0x00012300020b7a24 */ /* 0x040fe400078e0203 */
[----:B------:R-:W-:Y:S01]  /*101e0*/  IMAD.WIDE.U32 R4, R2, c[0x0][0x488], R4 ;  /* 0x0001220002047a25 */ /* 0x000fe200078e0004 */
[----:B------:R-:W-:-:S03]  /*101f0*/  IADD3 R3, R9, R7, RZ ;  /* 0x0000000709037210 */ /* 0x000fc60007ffe0ff */
[----:B------:R-:W-:Y:S01]  /*10200*/  @P1 IMAD.HI.U32 R2, R6, c[0x0][0x4ec], RZ ;  /* 0x00013b0006021a27 */ /* 0x000fe200078e00ff */
[----:B------:R-:W-:Y:S02]  /*10210*/  LEA R9, P0, R4, c[0x0][0x450], 0x2 ;  /* 0x0001140004097a11 */ /* 0x000fe400078010ff */
[----:B------:R-:W-:Y:S01]  /*10220*/  LEA.HI R16, R16, R17, RZ, 0x5 ;  /* 0x0000001110107211 */ /* 0x000fe200078f28ff */
[----:B------:R-:W-:Y:S02]  /*10230*/  IMAD.IADD R5, R5, 0x1, R11 ;  /* 0x0000000105057824 */ /* 0x000fe400078e020b */
[----:B------:R-:W-:Y:S01]  /*10240*/  IMAD.MOV.U32 R0, RZ, RZ, R6 ;  /* 0x000000ffff007224 */ /* 0x000fe200078e0006 */
[----:B------:R-:W-:Y:S01]  /*10250*/  @P1 SHF.R.U32.HI R0, RZ, c[0x0][0x4f0], R2 ;  /* 0x00013c00ff001a19 */ /* 0x000fe20000011602 */
[----:B------:R-:W-:Y:S01]  /*10260*/  IMAD R10, R10, c[0x0][0x3f0], RZ ;  /* 0x0000fc000a0a7a24 */ /* 0x000fe200078e02ff */
[----:B------:R-:W-:Y:S02]  /*10270*/  MOV R2, R8 ;  /* 0x0000000800027202 */ /* 0x000fe40000000f00 */
[----:B------:R-:W-:-:S02]  /*10280*/  LEA.HI.X R4, R4, c[0x0][0x454], R5, 0x2, P0 ;  /* 0x0001150004047a11 */ /* 0x000fc400000f1405 */
[----:B------:R-:W-:Y:S01]  /*10290*/  LOP3.LUT R16, R16, 0xffffffe0, RZ, 0xc0, !PT ;  /* 0xffffffe010107812 */ /* 0x000fe200078ec0ff */
[C---:B------:R-:W-:Y:S01]  /*102a0*/  IMAD R5, R12.reuse, c[0x0][0x3f4], R10 ;  /* 0x0000fd000c057a24 */ /* 0x040fe200078e020a */
[----:B------:R-:W-:Y:S01]  /*102b0*/  SHFL.IDX PT, R8, R9, 0x1, 0x1c1f ;  /* 0x003c1f0009087f89 */ /* 0x000fe200000e0000 */
[----:B------:R-:W-:Y:S01]  /*102c0*/  IMAD.WIDE.U32 R2, R12, c[0x0][0x3f0], R2 ;  /* 0x0000fc000c027a25 */ /* 0x000fe200078e0002 */
[----:B------:R-:W-:Y:S02]  /*102d0*/  IADD3 R16, -R16, R17, RZ ;  /* 0x0000001110107210 */ /* 0x000fe40007ffe1ff */
[----:B------:R-:W-:Y:S01]  /*102e0*/  SHFL.IDX PT, R10, R9, RZ, 0x1c1f ;  /* 0x001c1fff090a7589 */ /* 0x000fe200000e0000 */
[----:B------:R-:W-:-:S03]  /*102f0*/  ULDC UR5, c[0x0][0x4e8] ;  /* 0x00013a0000057ab9 */ /* 0x000fc60000000800 */
[----:B------:R-:W1:Y:S01]  /*10300*/  SHFL.IDX PT, R11, R4, RZ, 0x1c1f ;  /* 0x001c1fff040b7589 */ /* 0x000e6200000e0000 */
[----:B------:R-:W-:Y:S01]  /*10310*/  ULDC UR4, c[0x0][0x388] ;  /* 0x0000e20000047ab9 */ /* 0x000fe20000000800 */
[--C-:B------:R-:W-:Y:S02]  /*10320*/  IMAD.MOV R7, RZ, RZ, -R0.reuse ;  /* 0x000000ffff077224 */ /* 0x100fe400078e0a00 */
[----:B------:R3:W4:Y:S01]  /*10330*/  SHFL.IDX PT, R9, R4, 0x1, 0x1c1f ;  /* 0x003c1f0004097f89 */ /* 0x00072200000e0000 */
[----:B------:R-:W-:Y:S01]  /*10340*/  IMAD.IADD R3, R3, 0x1, R5 ;  /* 0x0000000103037824 */ /* 0x000fe200078e0205 */
[----:B------:R-:W-:Y:S01]  /*10350*/  LOP3.LUT P0, RZ, R16, 0x3, RZ, 0xc0, !PT ;  /* 0x0000000310ff7812 */ /* 0x000fe2000780c0ff */
[----:B------:R-:W-:Y:S01]  /*10360*/  UIMAD UR4, UR5, UR4, URZ ;  /* 0x00000004050472a4 */ /* 0x000fe2000f8e023f */
[----:B------:R-:W-:Y:S01]  /*10370*/  IADD3 R5, R14, R15, RZ ;  /* 0x0000000f0e057210 */ /* 0x000fe20007ffe0ff */
[----:B------:R-:W1:Y:S01]  /*10380*/  S2R R16, SR_TID.X ;  /* 0x0000000000107919 */ /* 0x000e620000002100 */
[----:B------:R-:W-:-:S03]  /*10390*/  SHF.R.S32.HI R12, RZ, 0x1f, R0 ;  /* 0x0000001fff0c7819 */ /* 0x000fc60000011400 */
[----:B------:R-:W-:Y:S01]  /*103a0*/  ISETP.GE.OR P1, PT, R5, UR4, P0 ;  /* 0x0000000405007c0c */ /* 0x000fe20008726670 */
[----:B---3--:R-:W-:Y:S01]  /*103b0*/  IMAD R4, R7, c[0x0][0x4e8], R6 ;  /* 0x00013a0007047a24 */ /* 0x008fe200078e0206 */
[----:B------:R-:W-:-:S04]  /*103c0*/  IADD3 R7, R5, 0x8, RZ ;  /* 0x0000000805077810 */ /* 0x000fc80007ffe0ff */
[----:B------:R-:W-:Y:S01]  /*103d0*/  ISETP.GE.OR P0, PT, R7, UR4, P0 ;  /* 0x0000000407007c0c */ /* 0x000fe20008706670 */
[----:B------:R-:W-:Y:S02]  /*103e0*/  IMAD R6, R12, c[0x0][0x3e0], RZ ;  /* 0x0000f8000c067a24 */ /* 0x000fe400078e02ff */
[----:B------:R-:W-:-:S04]  /*103f0*/  IMAD.WIDE.U32 R2, R0, c[0x0][0x3e0], R2 ;  /* 0x0000f80000027a25 */ /* 0x000fc800078e0002 */
[----:B-1----:R1:W-:Y:S01]  /*10400*/  @!P1 ST.E [R10.64], R50 ;  /* 0x000000320a009985 */ /* 0x0023e2000c101906 */
[----:B------:R-:W-:Y:S01]  /*10410*/  IMAD R5, R0, c[0x0][0x3e4], R6 ;  /* 0x0000f90000057a24 */ /* 0x000fe200078e0206 */
[----:B------:R-:W-:-:S03]  /*10420*/  SHF.R.S32.HI R0, RZ, 0x1f, R4 ;  /* 0x0000001fff007819 */ /* 0x000fc60000011404 */
[----:B------:R-:W-:Y:S01]  /*10430*/  IMAD.IADD R3, R3, 0x1, R5 ;  /* 0x0000000103037824 */ /* 0x000fe200078e0205 */
[----:B----4-:R1:W-:Y:S01]  /*10440*/  @!P0 ST.E [R8.64], R49 ;  /* 0x0000003108008985 */ /* 0x0103e2000c101906 */
[----:B------:R-:W-:Y:S01]  /*10450*/  IMAD R0, R0, c[0x0][0x3d8], RZ ;  /* 0x0000f60000007a24 */ /* 0x000fe200078e02ff */
[----:B------:R-:W-:Y:S01]  /*10460*/  SHF.R.S32.HI R14, RZ, 0x1f, R16 ;  /* 0x0000001fff0e7819 */ /* 0x000fe20000011410 */
[----:B------:R-:W-:-:S04]  /*10470*/  IMAD.WIDE.U32 R2, R4, c[0x0][0x3d8], R2 ;  /* 0x0000f60004027a25 */ /* 0x000fc800078e0002 */
[----:B------:R-:W-:Y:S01]  /*10480*/  IMAD R0, R4, c[0x0][0x3dc], R0 ;  /* 0x0000f70004007a24 */ /* 0x000fe200078e0200 */
[----:B------:R-:W-:-:S04]  /*10490*/  LEA.HI R14, R14, R16, RZ, 0x3 ;  /* 0x000000100e0e7211 */ /* 0x000fc800078f18ff */
[----:B------:R-:W-:Y:S02]  /*104a0*/  IADD3 R0, R3, R0, RZ ;  /* 0x0000000003007210 */ /* 0x000fe40007ffe0ff */
[C---:B------:R-:W-:Y:S02]  /*104b0*/  LEA R3, P0, R2.reuse, c[0x0][0x380], 0x1 ;  /* 0x0000e00002037a11 */ /* 0x040fe400078008ff */
[----:B------:R-:W-:Y:S02]  /*104c0*/  SHF.R.S32.HI R14, RZ, 0x3, R14 ;  /* 0x00000003ff0e7819 */ /* 0x000fe4000001140e */
[----:B------:R-:W-:-:S03]  /*104d0*/  LEA.HI.X R2, R2, c[0x0][0x384], R0, 0x1, P0 ;  /* 0x0000e10002027a11 */ /* 0x000fc600000f0c00 */
[----:B------:R-:W-:-:S05]  /*104e0*/  IMAD.IADD R0, R14, 0x1, R15 ;  /* 0x000000010e007824 */ /* 0x000fca00078e020f */
[----:B------:R-:W-:Y:S01]  /*104f0*/  ISETP.GE.AND P0, PT, R0, UR4, PT ;  /* 0x0000000400007c0c */ /* 0x000fe2000bf06270 */
[----:B------:R1:W3:Y:S01]  /*10500*/  SHFL.IDX PT, R4, R3, RZ, 0x181f ;  /* 0x00181fff03047589 */ /* 0x0002e200000e0000 */
[----:B------:R-:W-:Y:S03]  /*10510*/  BSSY B0, `(.L_x_456) ;  /* 0x000001b000007945 */ /* 0x000fe60003800000 */
[----:B------:R1:W4:Y:S04]  /*10520*/  SHFL.IDX PT, R5, R2, RZ, 0x181f ;  /* 0x00181fff02057589 */ /* 0x00032800000e0000 */
[----:B--2---:R1:W2:Y:S04]  /*10530*/  LDS.128 R32, [R13+0x1080] ;  /* 0x001080000d207984 */ /* 0x0042a80000000c00 */
        /* <DEDUP_REMOVED lines=10> */
[----:B-----5:R-:W-:-:S02]  /*105e0*/  ISETP.GE.AND P5, PT, R66, c[0x0][0x3c8], PT ;  /* 0x0000f20042007a0c */ /* 0x020fc40003fa6270 */
[----:B------:R-:W-:Y:S01]  /*105f0*/  ISETP.GE.AND P4, PT, R64, c[0x0][0x3c8], PT ;  /* 0x0000f20040007a0c */ /* 0x000fe20003f86270 */
[----:B------:R-:W4:Y:S01]  /*10600*/  LDS.128 R16, [R13+0x4080] ;  /* 0x004080000d107984 */ /* 0x000f220000000c00 */
[----:B------:R-:W-:-:S03]  /*10610*/  ISETP.GE.AND P3, PT, R60, c[0x0][0x3c8], PT ;  /* 0x0000f2003c007a0c */ /* 0x000fc60003f66270 */
[----:B-1----:R-:W1:Y:S06]  /*10620*/  LDS.128 R12, [R13+0x8080] ;  /* 0x008080000d0c7984 */ /* 0x002e6c0000000c00 */
[-C--:B------:R-:W-:Y:S02]  /*10630*/  @!P5 LEA R8, P2, R66, R4.reuse, 0x1 ;  /* 0x000000044208d211 */ /* 0x080fe400078408ff */
[-C--:B------:R-:W-:Y:S02]  /*10640*/  @!P4 LEA R6, P1, R64, R4.reuse, 0x1 ;  /* 0x000000044006c211 */ /* 0x080fe400078208ff */
[----:B------:R-:W-:-:S02]  /*10650*/  @!P3 LEA R4, P0, R60, R4, 0x1 ;  /* 0x000000043c04b211 */ /* 0x000fc400078008ff */
[-C--:B------:R-:W-:Y:S02]  /*10660*/  @!P5 LEA.HI.X R9, R66, R5.reuse, R67, 0x1, P2 ;  /* 0x000000054209d211 */ /* 0x080fe400010f0c43 */
[-C--:B------:R-:W-:Y:S02]  /*10670*/  @!P4 LEA.HI.X R7, R64, R5.reuse, R65, 0x1, P1 ;  /* 0x000000054007c211 */ /* 0x080fe400008f0c41 */
[----:B------:R-:W-:Y:S01]  /*10680*/  @!P3 LEA.HI.X R5, R60, R5, R62, 0x1, P0 ;  /* 0x000000053c05b211 */ /* 0x000fe200000f0c3e */
[----:B---3--:R3:W-:Y:S04]  /*10690*/  @!P5 ST.E.128 [R8.64], R20 ;  /* 0x000000140800d985 */ /* 0x0087e8000c101d06 */
[----:B----4-:R3:W-:Y:S04]  /*106a0*/  @!P4 ST.E.128 [R6.64], R16 ;  /* 0x000000100600c985 */ /* 0x0107e8000c101d06 */
[----:B-1----:R3:W-:Y:S02]  /*106b0*/  @!P3 ST.E.128 [R4.64], R12 ;  /* 0x0000000c0400b985 */ /* 0x0027e4000c101d06 */
.L_x_457:
[----:B---34-:R-:W-:Y:S05]  /*106c0*/  BSYNC B0 ;  /* 0x0000000000007941 */ /* 0x018fea0003800000 */
.L_x_456:
[----:B------:R-:W-:Y:S01]  /*106d0*/  IADD3 R6, R0, 0x20, RZ ;  /* 0x0000002000067810 */ /* 0x000fe20007ffe0ff */
[----:B------:R3:W4:Y:S01]  /*106e0*/  SHFL.IDX PT, R5, R2, 0x1, 0x181f ;  /* 0x00381f0002057f89 */ /* 0x00072200000e0000 */
[----:B------:R-:W-:Y:S02]  /*106f0*/  BSSY B0, `(.L_x_458) ;  /* 0x0000010000007945 */ /* 0x000fe40003800000 */
[----:B------:R-:W-:Y:S01]  /*10700*/  ISETP.GE.AND P0, PT, R6, UR4, PT ;  /* 0x0000000406007c0c */ /* 0x000fe2000bf06270 */
[----:B------:R3:W2:-:S12]  /*10710*/  SHFL.IDX PT, R4, R3, 0x1, 0x181f ;  /* 0x00381f0003047f89 */ /* 0x00069800000e0000 */
[----:B------:R-:W-:Y:S05]  /*10720*/  @P0 BRA `(.L_x_459) ;  /* 0x000000c000000947 */ /* 0x000fea0003800000 */
[----:B-----5:R-:W-:Y:S02]  /*10730*/  ISETP.GE.AND P2, PT, R66, c[0x0][0x3c8], PT ;  /* 0x0000f20042007a0c */ /* 0x020fe40003f46270 */
[----:B------:R-:W-:Y:S02]  /*10740*/  ISETP.GE.AND P1, PT, R64, c[0x0][0x3c8], PT ;  /* 0x0000f20040007a0c */ /* 0x000fe40003f26270 */
[----:B------:R-:W-:-:S09]  /*10750*/  ISETP.GE.AND P0, PT, R60, c[0x0][0x3c8], PT ;  /* 0x0000f2003c007a0c */ /* 0x000fd20003f06270 */
[-C--:B-12---:R-:W-:Y:S02]  /*10760*/  @!P2 LEA R8, P5, R66, R4.reuse, 0x1 ;  /* 0x000000044208a211 */ /* 0x086fe400078a08ff */
[-C--:B------:R-:W-:Y:S02]  /*10770*/  @!P1 LEA R6, P4, R64, R4.reuse, 0x1 ;  /* 0x0000000440069211 */ /* 0x080fe400078808ff */
[----:B------:R-:W-:Y:S02]  /*10780*/  @!P0 LEA R4, P3, R60, R4, 0x1 ;  /* 0x000000043c048211 */ /* 0x000fe400078608ff */
[-C--:B----4-:R-:W-:Y:S02]  /*10790*/  @!P2 LEA.HI.X R9, R66, R5.reuse, R67, 0x1, P5 ;  /* 0x000000054209a211 */ /* 0x090fe400028f0c43 */
[-C--:B------:R-:W-:Y:S02]  /*107a0*/  @!P1 LEA.HI.X R7, R64, R5.reuse, R65, 0x1, P4 ;  /* 0x0000000540079211 */ /* 0x080fe400020f0c41 */
[----:B------:R-:W-:Y:S01]  /*107b0*/  @!P0 LEA.HI.X R5, R60, R5, R62, 0x1, P3 ;  /* 0x000000053c058211 */ /* 0x000fe200018f0c3e */
[----:B------:R1:W-:Y:S04]  /*107c0*/  @!P2 ST.E.128 [R8.64], R32 ;  /* 0x000000200800a985 */ /* 0x0003e8000c101d06 */
[----:B------:R1:W-:Y:S04]  /*107d0*/  @!P1 ST.E.128 [R6.64], R28 ;  /* 0x0000001c06009985 */ /* 0x0003e8000c101d06 */
[----:B------:R1:W-:Y:S02]  /*107e0*/  @!P0 ST.E.128 [R4.64], R24 ;  /* 0x0000001804008985 */ /* 0x0003e4000c101d06 */
.L_x_459:
[----:B------:R-:W-:Y:S05]  /*107f0*/  BSYNC B0 ;  /* 0x0000000000007941 */ /* 0x000fea0003800000 */
.L_x_458:
[----:B-1----:R-:W-:Y:S01]  /*10800*/  IADD3 R6, R0, 0x40, RZ ;  /* 0x0000004000067810 */ /* 0x002fe20007ffe0ff */
[----:B----4-:R1:W4:Y:S01]  /*10810*/  SHFL.IDX PT, R5, R2, 0x2, 0x181f ;  /* 0x00581f0002057f89 */ /* 0x01032200000e0000 */
[----:B------:R-:W-:Y:S02]  /*10820*/  BSSY B0, `(.L_x_460) ;  /* 0x0000010000007945 */ /* 0x000fe40003800000 */
[----:B------:R-:W-:Y:S01]  /*10830*/  ISETP.GE.AND P0, PT, R6, UR4, PT ;  /* 0x0000000406007c0c */ /* 0x000fe2000bf06270 */
[----:B--2---:R1:W2:-:S12]  /*10840*/  SHFL.IDX PT, R4, R3, 0x2, 0x181f ;  /* 0x00581f0003047f89 */ /* 0x00429800000e0000 */
[----:B------:R-:W-:Y:S05]  /*10850*/  @P0 BRA `(.L_x_461) ;  /* 0x000000c000000947 */ /* 0x000fea0003800000 */
[----:B-----5:R-:W-:Y:S02]  /*10860*/  ISETP.GE.AND P2, PT, R66, c[0x0][0x3c8], PT ;  /* 0x0000f20042007a0c */ /* 0x020fe40003f46270 */
[----:B------:R-:W-:Y:S02]  /*10870*/  ISETP.GE.AND P1, PT, R64, c[0x0][0x3c8], PT ;  /* 0x0000f20040007a0c */ /* 0x000fe40003f26270 */
[----:B------:R-:W-:-:S09]  /*10880*/  ISETP.GE.AND P0, PT, R60, c[0x0][0x3c8], PT ;  /* 0x0000f2003c007a0c */ /* 0x000fd20003f06270 */
[-C--:B--2---:R-:W-:Y:S02]  /*10890*/  @!P2 LEA R8, P5, R66, R4.reuse, 0x1 ;  /* 0x000000044208a211 */ /* 0x084fe400078a08ff */
        /* <DEDUP_REMOVED lines=8> */
.L_x_461:
[----:B------:R-:W-:Y:S05]  /*10920*/  BSYNC B0 ;  /* 0x0000000000007941 */ /* 0x000fea0003800000 */
.L_x_460:
[----:B------:R-:W-:Y:S01]  /*10930*/  IADD3 R0, R0, 0x60, RZ ;  /* 0x0000006000007810 */ /* 0x000fe20007ffe0ff */
[----:B-1-3--:R-:W1:Y:S03]  /*10940*/  SHFL.IDX PT, R2, R2, 0x3, 0x181f ;  /* 0x00781f0002027f89 */ /* 0x00ae6600000e0000 */
[----:B------:R-:W-:Y:S01]  /*10950*/  ISETP.GE.AND P0, PT, R0, UR4, PT ;  /* 0x0000000400007c0c */ /* 0x000fe2000bf06270 */
[----:B------:R-:W3:-:S12]  /*10960*/  SHFL.IDX PT, R3, R3, 0x3, 0x181f ;  /* 0x00781f0003037f89 */ /* 0x000ed800000e0000 */
[----:B------:R-:W-:Y:S05]  /*10970*/  @P0 BRA `(.L_x_462) ;  /* 0x00000bd000000947 */ /* 0x000fea0003800000 */
[----:B-----5:R-:W-:Y:S02]  /*10980*/  ISETP.GE.AND P1, PT, R66, c[0x0][0x3c8], PT ;  /* 0x0000f20042007a0c */ /* 0x020fe40003f26270 */
[----:B------:R-:W-:-:S11]  /*10990*/  ISETP.GE.AND P0, PT, R64, c[0x0][0x3c8], PT ;  /* 0x0000f20040007a0c */ /* 0x000fd60003f06270 */
[-C--:B--23--:R-:W-:Y:S02]  /*109a0*/  @!P1 LEA R6, P3, R66, R3.reuse, 0x1 ;  /* 0x0000000342069211 */ /* 0x08cfe400078608ff */
[----:B------:R-:W-:Y:S02]  /*109b0*/  @!P0 LEA R4, P2, R64, R3, 0x1 ;  /* 0x0000000340048211 */ /* 0x000fe400078408ff */
[-C--:B-1----:R-:W-:Y:S02]  /*109c0*/  @!P1 LEA.HI.X R7, R66, R2.reuse, R67, 0x1, P3 ;  /* 0x0000000242079211 */ /* 0x082fe400018f0c43 */
[----:B----4-:R-:W-:-:S03]  /*109d0*/  @!P0 LEA.HI.X R5, R64, R2, R65, 0x1, P2 ;  /* 0x0000000240058211 */ /* 0x010fc600010f0c41 */
[----:B------:R1:W-:Y:S04]  /*109e0*/  @!P1 ST.E.128 [R6.64], R52 ;  /* 0x0000003406009985 */ /* 0x0003e8000c101d06 */
[----:B------:R1:W-:Y:S01]  /*109f0*/  @!P0 ST.E.128 [R4.64], R48 ;  /* 0x0000003004008985 */ /* 0x0003e2000c101d06 */
[----:B------:R-:W-:-:S13]  /*10a00*/  ISETP.GE.AND P0, PT, R60, c[0x0][0x3c8], PT ;  /* 0x0000f2003c007a0c */ /* 0x000fda0003f06270 */
[----:B------:R-:W-:Y:S05]  /*10a10*/  @P0 BRA `(.L_x_462) ;  /* 0x00000b3000000947 */ /* 0x000fea0003800000 */
[----:B-1----:R-:W-:-:S04]  /*10a20*/  LEA R4, P0, R60, R3, 0x1 ;  /* 0x000000033c047211 */ /* 0x002fc800078008ff */
[----:B------:R-:W-:-:S05]  /*10a30*/  LEA.HI.X R5, R60, R2, R62, 0x1, P0 ;  /* 0x000000023c057211 */ /* 0x000fca00000f0c3e */
[----:B------:R1:W-:Y:S01]  /*10a40*/  ST.E.128 [R4.64], R56 ;  /* 0x0000003804007985 */ /* 0x0003e2000c101d06 */
[----:B------:R-:W-:Y:S05]  /*10a50*/  BRA `(.L_x_462) ;  /* 0x00000af000007947 */ /* 0x000fea0003800000 */
.L_x_454:
[----:B------:R-:W2:Y:S04]  /*10a60*/  LDL R0, [R1+0x58] ;  /* 0x0000580001007983 */ /* 0x000ea80000100800 */
[----:B------:R-:W3:Y:S04]  /*10a70*/  LDL R14, [R1+0x4c] ;  /* 0x00004c00010e7983 */ /* 0x000ee80000100800 */
[----:B------:R-:W4:Y:S01]  /*10a80*/  LDL R13, [R1+0x50] ;  /* 0x00005000010d7983 */ /* 0x000f220000100800 */
[----:B------:R-:W-:Y:S03]  /*10a90*/  BSSY B0, `(.L_x_463) ;  /* 0x0000025000007945 */ /* 0x000fe60003800000 */
[----:B------:R-:W1:Y:S02]  /*10aa0*/  S2R R12, SR_TID.X ;  /* 0x00000000000c7919 */ /* 0x000e640000002100 */
[----:B-1----:R-:W-:Y:S01]  /*10ab0*/  ISETP.GE.AND P0, PT, R12, 0x80, PT ;  /* 0x000000800c00780c */ /* 0x002fe20003f06270 */
[----:B--2---:R-:W-:Y:S01]  /*10ac0*/  IMAD.MOV.U32 R11, RZ, RZ, R0 ;  /* 0x000000ffff0b7224 */ /* 0x004fe200078e0000 */
[----:B---3--:R-:W-:-:S02]  /*10ad0*/  SHF.R.S32.HI R7, RZ, 0x1f, R14 ;  /* 0x0000001fff077819 */ /* 0x008fc4000001140e */
[----:B----4-:R-:W-:-:S09]  /*10ae0*/  SHF.R.S32.HI R8, RZ, 0x1f, R13 ;  /* 0x0000001fff087819 */ /* 0x010fd2000001140d */
[----:B------:R-:W-:Y:S05]  /*10af0*/  @P0 BRA `(.L_x_464) ;  /* 0x000001e000000947 */ /* 0x000fea0003800000 */
[----:B------:R-:W-:Y:S02]  /*10b00*/  MOV R2, c[0x0][0x4e8] ;  /* 0x00013a0000027a02 */ /* 0x000fe40000000f00 */
[----:B------:R-:W-:-:S03]  /*10b10*/  IADD3 R6, R11, R12, RZ ;  /* 0x0000000c0b067210 */ /* 0x000fc60007ffe0ff */
[----:B------:R-:W-:-:S05]  /*10b20*/  IMAD R0, R2, c[0x0][0x388], RZ ;  /* 0x0000e20002007a24 */ /* 0x000fca00078e02ff */
[----:B------:R-:W-:-:S13]  /*10b30*/  ISETP.GE.AND P0, PT, R6, R0, PT ;  /* 0x000000000600720c */ /* 0x000fda0003f06270 */
[----:B------:R-:W-:Y:S05]  /*10b40*/  @P0 BRA `(.L_x_464) ;  /* 0x0000019000000947 */ /* 0x000fea0003800000 */
[----:B------:R-:W-:Y:S01]  /*10b50*/  ISETP.NE.AND P0, PT, R2, 0x1, PT ;  /* 0x000000010200780c */ /* 0x000fe20003f05270 */
[----:B------:R-:W-:Y:S01]  /*10b60*/  IMAD R4, R7, c[0x0][0x490], RZ ;  /* 0x0001240007047a24 */ /* 0x000fe200078e02ff */
[----:B------:R-:W-:Y:S01]  /*10b70*/  MOV R0, R6 ;  /* 0x0000000600007202 */ /* 0x000fe20000000f00 */
[----:B------:R-:W-:-:S04]  /*10b80*/  IMAD.WIDE.U32 R2, R14, c[0x0][0x490], RZ ;  /* 0x000124000e027a25 */ /* 0x000fc800078e00ff */
[----:B------:R-:W-:Y:S02]  /*10b90*/  IMAD R4, R14, c[0x0][0x494], R4 ;  /* 0x000125000e047a24 */ /* 0x000fe400078e0204 */
[----:B------:R-:W-:-:S03]  /*10ba0*/  IMAD R10, R8, c[0x0][0x498], RZ ;  /* 0x00012600080a7a24 */ /* 0x000fc600078e02ff */
[----:B------:R-:W-:Y:S01]  /*10bb0*/  IADD3 R3, R3, R4, RZ ;  /* 0x0000000403037210 */ /* 0x000fe20007ffe0ff */
[----:B------:R-:W-:-:S05]  /*10bc0*/  @P0 IMAD.HI.U32 R5, R6, c[0x0][0x4ec], RZ ;  /* 0x00013b0006050a27 */ /* 0x000fca00078e00ff */
[----:B------:R-:W-:Y:S01]  /*10bd0*/  @P0 SHF.R.U32.HI R0, RZ, c[0x0][0x4f0], R5 ;  /* 0x00013c00ff000a19 */ /* 0x000fe20000011605 */
[----:B------:R-:W-:-:S03]  /*10be0*/  IMAD.WIDE.U32 R4, R13, c[0x0][0x498], R2 ;  /* 0x000126000d047a25 */ /* 0x000fc600078e0002 */
[C---:B------:R-:W-:Y:S01]  /*10bf0*/  IADD3 R9, -R0.reuse, RZ, RZ ;  /* 0x000000ff00097210 */ /* 0x040fe20007ffe1ff */
[----:B------:R-:W-:Y:S01]  /*10c00*/  IMAD R3, R13, c[0x0][0x49c], R10 ;  /* 0x000127000d037a24 */ /* 0x000fe200078e020a */
[----:B------:R-:W-:-:S03]  /*10c10*/  IADD3 R4, P0, R0, R4, RZ ;  /* 0x0000000400047210 */ /* 0x000fc60007f1e0ff */
[----:B------:R-:W-:Y:S01]  /*10c20*/  IMAD R2, R9, c[0x0][0x4e8], R6 ;  /* 0x00013a0009027a24 */ /* 0x000fe200078e0206 */
[----:B------:R-:W-:-:S04]  /*10c30*/  SHF.R.S32.HI R6, RZ, 0x1f, R0 ;  /* 0x0000001fff067819 */ /* 0x000fc80000011400 */
[----:B------:R-:W-:Y:S02]  /*10c40*/  SHF.R.S32.HI R0, RZ, 0x1f, R2 ;  /* 0x0000001fff007819 */ /* 0x000fe40000011402 */
[----:B------:R-:W-:-:S03]  /*10c50*/  IADD3.X R5, R6, R5, R3, P0, !PT ;  /* 0x0000000506057210 */ /* 0x000fc600007fe403 */
[----:B------:R-:W-:-:S04]  /*10c60*/  IMAD R0, R0, c[0x0][0x488], RZ ;  /* 0x0001220000007a24 */ /* 0x000fc800078e02ff */
[C---:B------:R-:W-:Y:S02]  /*10c70*/  IMAD R0, R2.reuse, c[0x0][0x48c], R0 ;  /* 0x0001230002007a24 */ /* 0x040fe400078e0200 */
[----:B------:R-:W-:-:S05]  /*10c80*/  IMAD.WIDE.U32 R2, R2, c[0x0][0x488], R4 ;  /* 0x0001220002027a25 */ /* 0x000fca00078e0004 */
[----:B------:R-:W-:Y:S02]  /*10c90*/  IADD3 R0, R3, R0, RZ ;  /* 0x0000000003007210 */ /* 0x000fe40007ffe0ff */
[----:B------:R-:W-:-:S04]  /*10ca0*/  LEA R4, P0, R2, c[0x0][0x450], 0x2 ;  /* 0x0001140002047a11 */ /* 0x000fc800078010ff */
[----:B------:R-:W-:Y:S02]  /*10cb0*/  LEA.HI.X R5, R2, c[0x0][0x454], R0, 0x2, P0 ;  /* 0x0001150002057a11 */ /* 0x000fe400000f1400 */
[----:B------:R-:W-:-:S05]  /*10cc0*/  MOV R0, 0xff800000 ;  /* 0xff80000000007802 */ /* 0x000fca0000000f00 */
[----:B------:R1:W-:Y:S02]  /*10cd0*/  STG.E [R4.64], R0 ;  /* 0x0000000004007986 */ /* 0x0003e4000c101906 */
.L_x_464:
[----:B------:R-:W-:Y:S05]  /*10ce0*/  BSYNC B0 ;  /* 0x0000000000007941 */ /* 0x000fea0003800000 */
.L_x_463:
[----:B------:R-:W2:Y:S01]  /*10cf0*/  LDL R2, [R1+0x8c] ;  /* 0x00008c0001027983 */ /* 0x000ea20000100800 */
[----:B-1----:R-:W-:Y:S01]  /*10d00*/  MOV R0, c[0x0][0x4e8] ;  /* 0x00013a0000007a02 */ /* 0x002fe20000000f00 */
[----:B------:R-:W-:Y:S01]  /*10d10*/  IMAD R7, R7, c[0x0][0x3e8], RZ ;  /* 0x0000fa0007077a24 */ /* 0x000fe200078e02ff */
[----:B------:R-:W-:Y:S01]  /*10d20*/  SHF.R.S32.HI R9, RZ, 0x1f, R12 ;  /* 0x0000001fff097819 */ /* 0x000fe2000001140c */
[----:B------:R-:W-:Y:S01]  /*10d30*/  IMAD R8, R8, c[0x0][0x3f0], RZ ;  /* 0x0000fc0008087a24 */ /* 0x000fe200078e02ff */
[----:B------:R-:W-:Y:S01]  /*10d40*/  ISETP.NE.AND P0, PT, R0, 0x1, PT ;  /* 0x000000010000780c */ /* 0x000fe20003f05270 */
[----:B------:R-:W-:Y:S01]  /*10d50*/  IMAD R7, R14, c[0x0][0x3ec], R7 ;  /* 0x0000fb000e077a24 */ /* 0x000fe200078e0207 */
[----:B------:R-:W-:Y:S01]  /*10d60*/  LEA.HI R9, R9, R12, RZ, 0x3 ;  /* 0x0000000c09097211 */ /* 0x000fe200078f18ff */
[----:B------:R-:W-:-:S03]  /*10d70*/  IMAD R8, R13, c[0x0][0x3f4], R8 ;  /* 0x0000fd000d087a24 */ /* 0x000fc600078e0208 */
[----:B------:R-:W-:Y:S02]  /*10d80*/  SHF.R.S32.HI R9, RZ, 0x3, R9 ;  /* 0x00000003ff097819 */ /* 0x000fe40000011409 */
[----:B--2---:R-:W-:Y:S01]  /*10d90*/  IADD3 R4, R2, R11, RZ ;  /* 0x0000000b02047210 */ /* 0x004fe20007ffe0ff */
[----:B------:R-:W-:-:S03]  /*10da0*/  IMAD.WIDE.U32 R2, R14, c[0x0][0x3e8], RZ ;  /* 0x0000fa000e027a25 */ /* 0x000fc600078e00ff */
[----:B------:R-:W-:Y:S01]  /*10db0*/  MOV R0, R4 ;  /* 0x0000000400007202 */ /* 0x000fe20000000f00 */
[----:B------:R-:W-:-:S04]  /*10dc0*/  @P0 IMAD.HI.U32 R5, R4, c[0x0][0x4ec], RZ ;  /* 0x00013b0004050a27 */ /* 0x000fc800078e00ff */
[----:B------:R-:W-:Y:S01]  /*10dd0*/  IMAD.IADD R3, R3, 0x1, R7 ;  /* 0x0000000103037824 */ /* 0x000fe200078e0207 */
[----:B------:R-:W-:-:S03]  /*10de0*/  @P0 SHF.R.U32.HI R0, RZ, c[0x0][0x4f0], R5 ;  /* 0x00013c00ff000a19 */ /* 0x000fc60000011605 */
[----:B------:R-:W-:Y:S01]  /*10df0*/  IMAD.WIDE.U32 R2, R13, c[0x0][0x3f0], R2 ;  /* 0x0000fc000d027a25 */ /* 0x000fe200078e0002 */
[----:B------:R-:W-:Y:S02]  /*10e00*/  SHF.R.S32.HI R5, RZ, 0x1f, R0 ;  /* 0x0000001fff057819 */ /* 0x000fe40000011400 */
[----:B------:R-:W-:Y:S02]  /*10e10*/  IADD3 R6, -R0, RZ, RZ ;  /* 0x000000ff00067210 */ /* 0x000fe40007ffe1ff */
[----:B------:R-:W-:Y:S01]  /*10e20*/  IADD3 R3, R3, R8, RZ ;  /* 0x0000000803037210 */ /* 0x000fe20007ffe0ff */
[----:B------:R-:W-:Y:S02]  /*10e30*/  IMAD R5, R5, c[0x0][0x3e0], RZ ;  /* 0x0000f80005057a24 */ /* 0x000fe400078e02ff */
[----:B------:R-:W-:Y:S02]  /*10e40*/  IMAD R6, R6, c[0x0][0x4e8], R4 ;  /* 0x00013a0006067a24 */ /* 0x000fe400078e0204 */
[----:B------:R-:W-:-:S02]  /*10e50*/  IMAD R4, R0, c[0x0][0x3e4], R5 ;  /* 0x0000f90000047a24 */ /* 0x000fc400078e0205 */
[----:B------:R-:W-:Y:S01]  /*10e60*/  IMAD.WIDE.U32 R2, R0, c[0x0][0x3e0], R2 ;  /* 0x0000f80000027a25 */ /* 0x000fe200078e0002 */
[----:B------:R-:W-:-:S03]  /*10e70*/  SHF.R.S32.HI R0, RZ, 0x1f, R6 ;  /* 0x0000001fff007819 */ /* 0x000fc60000011406 */
[----:B------:R-:W-:Y:S02]  /*10e80*/  IMAD.IADD R3, R3, 0x1, R4 ;  /* 0x0000000103037824 */ /* 0x000fe400078e0204 */
[----:B------:R-:W-:Y:S02]  /*10e90*/  IMAD R0, R0, c[0x0][0x3d8], RZ ;  /* 0x0000f60000007a24 */ /* 0x000fe400078e02ff */
[----:B------:R-:W-:-:S04]  /*10ea0*/  IMAD.WIDE.U32 R4, R6, c[0x0][0x3d8], R2 ;  /* 0x0000f60006047a25 */ /* 0x000fc800078e0002 */
[----:B------:R-:W-:Y:S01]  /*10eb0*/  IMAD R6, R6, c[0x0][0x3dc], R0 ;  /* 0x0000f70006067a24 */ /* 0x000fe200078e0200 */
[----:B------:R-:W-:Y:S02]  /*10ec0*/  LEA R3, P0, R4, c[0x0][0x380], 0x1 ;  /* 0x0000e00004037a11 */ /* 0x000fe400078008ff */
[----:B------:R-:W-:Y:S02]  /*10ed0*/  IADD3 R0, R9, R11, RZ ;  /* 0x0000000b09007210 */ /* 0x000fe40007ffe0ff */
[----:B------:R-:W-:-:S04]  /*10ee0*/  IADD3 R2, R5, R6, RZ ;  /* 0x0000000605027210 */ /* 0x000fc80007ffe0ff */
[----:B------:R-:W-:Y:S01]  /*10ef0*/  LEA.HI.X R2, R4, c[0x0][0x384], R2, 0x1, P0 ;  /* 0x0000e10004027a11 */ /* 0x000fe200000f0c02 */
[----:B------:R-:W-:Y:S05]  /*10f00*/  BRA.DIV ~URZ, `(.L_x_465) ;  /* 0x000008f27f007947 */ /* 0x000fea000b800000 */
[----:B------:R1:W2:Y:S02]  /*10f10*/  SHFL.IDX PT, R5, R2, RZ, 0x181f ;  /* 0x00181fff02057589 */ /* 0x0002a400000e0000 */
.L_x_483:
[----:B------:R-:W-:Y:S05]  /*10f20*/  BRA.DIV ~URZ, `(.L_x_466) ;  /* 0x000009427f007947 */ /* 0x000fea000b800000 */
[----:B------:R3:W4:Y:S02]  /*10f30*/  SHFL.IDX PT, R4, R3, RZ, 0x181f ;  /* 0x00181fff03047589 */ /* 0x00072400000e0000 */
.L_x_484:
[----:B------:R-:W-:Y:S01]  /*10f40*/  MOV R10, c[0x0][0x4e8] ;  /* 0x00013a00000a7a02 */ /* 0x000fe20000000f00 */
[----:B------:R-:W-:Y:S04]  /*10f50*/  BSSY B0, `(.L_x_467) ;  /* 0x0000015000007945 */ /* 0x000fe80003800000 */
[----:B------:R-:W-:-:S05]  /*10f60*/  IMAD R10, R10, c[0x0][0x388], RZ ;  /* 0x0000e2000a0a7a24 */ /* 0x000fca00078e02ff */
[----:B------:R-:W-:-:S13]  /*10f70*/  ISETP.GE.AND P0, PT, R0, R10, PT ;  /* 0x0000000a0000720c */ /* 0x000fda0003f06270 */
[----:B------:R-:W-:Y:S05]  /*10f80*/  @P0 BRA `(.L_x_468) ;  /* 0x0000011000000947 */ /* 0x000fea0003800000 */
[----:B------:R-:W5:Y:S04]  /*10f90*/  LDL.64 R16, [R1+0x38] ;  /* 0x0000380001107983 */ /* 0x000f680000100a00 */
[----:B---3--:R-:W3:Y:S04]  /*10fa0*/  LDL R13, [R1+0x44] ;  /* 0x00004400010d7983 */ /* 0x008ee80000100800 */
[----:B----4-:R-:W4:Y:S04]  /*10fb0*/  LDL R11, [R1+0x48] ;  /* 0x00004800010b7983 */ /* 0x010f280000100800 */
[----:B--2---:R-:W2:Y:S04]  /*10fc0*/  LDL R14, [R1+0x60] ;  /* 0x00006000010e7983 */ /* 0x004ea80000100800 */
[----:B------:R-:W2:Y:S01]  /*10fd0*/  LDL R12, [R1+0x5c] ;  /* 0x00005c00010c7983 */ /* 0x000ea20000100800 */
[----:B-----5:R-:W-:-:S02]  /*10fe0*/  ISETP.GE.AND P2, PT, R16, c[0x0][0x3c8], PT ;  /* 0x0000f20010007a0c */ /* 0x020fc40003f46270 */
[----:B---3--:R-:W-:Y:S02]  /*10ff0*/  ISETP.GE.AND P1, PT, R13, c[0x0][0x3c8], PT ;  /* 0x0000f2000d007a0c */ /* 0x008fe40003f26270 */
[----:B----4-:R-:W-:-:S09]  /*11000*/  ISETP.GE.AND P0, PT, R11, c[0x0][0x3c8], PT ;  /* 0x0000f2000b007a0c */ /* 0x010fd20003f06270 */
[CC--:B------:R-:W-:Y:S02]  /*11010*/  @!P2 LEA R8, P5, R16.reuse, R4.reuse, 0x1 ;  /* 0x000000041008a211 */ /* 0x0c0fe400078a08ff */
[-C--:B------:R-:W-:Y:S02]  /*11020*/  @!P1 LEA R6, P4, R13, R4.reuse, 0x1 ;  /* 0x000000040d069211 */ /* 0x080fe400078808ff */
[-C--:B------:R-:W-:Y:S02]  /*11030*/  @!P2 LEA.HI.X R9, R16, R5.reuse, R17, 0x1, P5 ;  /* 0x000000051009a211 */ /* 0x080fe400028f0c11 */
[----:B------:R-:W-:Y:S02]  /*11040*/  @!P0 LEA R4, P3, R11, R4, 0x1 ;  /* 0x000000040b048211 */ /* 0x000fe400078608ff */
[-C--:B--2---:R-:W-:Y:S02]  /*11050*/  @!P1 LEA.HI.X R7, R13, R5.reuse, R14, 0x1, P4 ;  /* 0x000000050d079211 */ /* 0x084fe400020f0c0e */
[----:B------:R-:W-:Y:S01]  /*11060*/  @!P0 LEA.HI.X R5, R11, R5, R12, 0x1, P3 ;  /* 0x000000050b058211 */ /* 0x000fe200018f0c0c */
[----:B------:R2:W-:Y:S04]  /*11070*/  @!P2 ST.E.128 [R8.64], RZ ;  /* 0x000000ff0800a985 */ /* 0x0005e8000c101d06 */
[----:B------:R2:W-:Y:S04]  /*11080*/  @!P1 ST.E.128 [R6.64], RZ ;  /* 0x000000ff06009985 */ /* 0x0005e8000c101d06 */
[----:B------:R2:W-:Y:S02]  /*11090*/  @!P0 ST.E.128 [R4.64], RZ ;  /* 0x000000ff04008985 */ /* 0x0005e4000c101d06 */
.L_x_468:
[----:B------:R-:W-:Y:S05]  /*110a0*/  BSYNC B0 ;  /* 0x0000000000007941 */ /* 0x000fea0003800000 */
.L_x_467:
[----:B------:R-:W-:Y:S05]  /*110b0*/  BRA.DIV ~URZ, `(.L_x_469) ;  /* 0x000008127f007947 */ /* 0x000fea000b800000 */
[----:B--2---:R2:W1:Y:S04]  /*110c0*/  SHFL.IDX PT, R5, R2, 0x1, 0x181f ;  /* 0x00381f0002057f89 */ /* 0x00446800000e0000 */
[----:B----4-:R2:W4:Y:S02]  /*110d0*/  SHFL.IDX PT, R4, R3, 0x1, 0x181f ;  /* 0x00381f0003047f89 */ /* 0x01052400000e0000 */
.L_x_485:
[----:B------:R-:W-:Y:S01]  /*110e0*/  IADD3 R6, R0, 0x20, RZ ;  /* 0x0000002000067810 */ /* 0x000fe20007ffe0ff */
[----:B------:R-:W-:Y:S03]  /*110f0*/  BSSY B0, `(.L_x_470) ;  /* 0x0000014000007945 */ /* 0x000fe60003800000 */
[----:B------:R-:W-:-:S13]  /*11100*/  ISETP.GE.AND P0, PT, R6, R10, PT ;  /* 0x0000000a0600720c */ /* 0x000fda0003f06270 */
[----:B------:R-:W-:Y:S05]  /*11110*/  @P0 BRA `(.L_x_471) ;  /* 0x0000011000000947 */ /* 0x000fea0003800000 */
[----:B------:R-:W5:Y:S04]  /*11120*/  LDL.64 R16, [R1+0x38] ;  /* 0x0000380001107983 */ /* 0x000f680000100a00 */
[----:B--2---:R-:W2:Y:S04]  /*11130*/  LDL R13, [R1+0x44] ;  /* 0x00004400010d7983 */ /* 0x004ea80000100800 */
[----:B---3--:R-:W3:Y:S04]  /*11140*/  LDL R11, [R1+0x48] ;  /* 0x00004800010b7983 */ /* 0x008ee80000100800 */
[----:B----4-:R-:W4:Y:S04]  /*11150*/  LDL R14, [R1+0x60] ;  /* 0x00006000010e7983 */ /* 0x010f280000100800 */
[----:B------:R-:W4:Y:S01]  /*11160*/  LDL R12, [R1+0x5c] ;  /* 0x00005c00010c7983 */ /* 0x000f220000100800 */
[----:B-----5:R-:W-:-:S02]  /*11170*/  ISETP.GE.AND P2, PT, R16, c[0x0][0x3c8], PT ;  /* 0x0000f20010007a0c */ /* 0x020fc40003f46270 */
[----:B--2---:R-:W-:Y:S02]  /*11180*/  ISETP.GE.AND P1, PT, R13, c[0x0][0x3c8], PT ;  /* 0x0000f2000d007a0c */ /* 0x004fe40003f26270 */
[----:B---3--:R-:W-:-:S09]  /*11190*/  ISETP.GE.AND P0, PT, R11, c[0x0][0x3c8], PT ;  /* 0x0000f2000b007a0c */ /* 0x008fd20003f06270 */
[CC--:B------:R-:W-:Y:S02]  /*111a0*/  @!P2 LEA R8, P5, R16.reuse, R4.reuse, 0x1 ;  /* 0x000000041008a211 */ /* 0x0c0fe400078a08ff */
[-C--:B------:R-:W-:Y:S02]  /*111b0*/  @!P1 LEA R6, P4, R13, R4.reuse, 0x1 ;  /* 0x000000040d069211 */ /* 0x080fe400078808ff */
[-C--:B-1----:R-:W-:Y:S02]  /*111c0*/  @!P2 LEA.HI.X R9, R16, R5.reuse, R17, 0x1, P5 ;  /* 0x000000051009a211 */ /* 0x082fe400028f0c11 */
[----:B------:R-:W-:Y:S02]  /*111d0*/  @!P0 LEA R4, P3, R11, R4, 0x1 ;  /* 0x000000040b048211 */ /* 0x000fe400078608ff */
[-C--:B----4-:R-:W-:Y:S02]  /*111e0*/  @!P1 LEA.HI.X R7, R13, R5.reuse, R14, 0x1, P4 ;  /* 0x000000050d079211 */ /* 0x090fe400020f0c0e */
[----:B------:R-:W-:Y:S01]  /*111f0*/  @!P0 LEA.HI.X R5, R11, R5, R12, 0x1, P3 ;  /* 0x000000050b058211 */ /* 0x000fe200018f0c0c */
[----:B------:R1:W-:Y:S04]  /*11200*/  @!P2 ST.E.128 [R8.64], RZ ;  /* 0x000000ff0800a985 */ /* 0x0003e8000c101d06 */
[----:B------:R1:W-:Y:S04]  /*11210*/  @!P1 ST.E.128 [R6.64], RZ ;  /* 0x000000ff06009985 */ /* 0x0003e8000c101d06 */
[----:B------:R1:W-:Y:S02]  /*11220*/  @!P0 ST.E.128 [R4.64], RZ ;  /* 0x000000ff04008985 */ /* 0x0003e4000c101d06 */
.L_x_471:
[----:B------:R-:W-:Y:S05]  /*11230*/  BSYNC B0 ;  /* 0x0000000000007941 */ /* 0x000fea0003800000 */
.L_x_470:
[----:B------:R-:W-:Y:S05]  /*11240*/  BRA.DIV ~URZ, `(.L_x_472) ;  /* 0x000007427f007947 */ /* 0x000fea000b800000 */
[----:B-1----:R1:W2:Y:S02]  /*11250*/  SHFL.IDX PT, R5, R2, 0x2, 0x181f ;  /* 0x00581f0002057f89 */ /* 0x0022a400000e0000 */
.L_x_486:
[----:B------:R-:W-:Y:S05]  /*11260*/  BRA.DIV ~URZ, `(.L_x_473) ;  /* 0x000007927f007947 */ /* 0x000fea000b800000 */
[----:B----4-:R4:W1:Y:S02]  /*11270*/  SHFL.IDX PT, R4, R3, 0x2, 0x181f ;  /* 0x00581f0003047f89 */ /* 0x01086400000e0000 */
.L_x_487:
[----:B------:R-:W-:Y:S01]  /*11280*/  IADD3 R6, R0, 0x40, RZ ;  /* 0x0000004000067810 */ /* 0x000fe20007ffe0ff */
[----:B------:R-:W-:Y:S03]  /*11290*/  BSSY B0, `(.L_x_474) ;  /* 0x0000014000007945 */ /* 0x000fe60003800000 */
        /* <DEDUP_REMOVED lines=10> */
[CC--:B-1----:R-:W-:Y:S02]  /*11340*/  @!P2 LEA R8, P5, R16.reuse, R4.reuse, 0x1 ;  /* 0x000000041008a211 */ /* 0x0c2fe400078a08ff */
        /* <DEDUP_REMOVED lines=8> */
.L_x_475:
[----:B------:R-:W-:Y:S05]  /*113d0*/  BSYNC B0 ;  /* 0x0000000000007941 */ /* 0x000fea0003800000 */
.L_x_474:
[----:B------:R-:W-:Y:S05]  /*113e0*/  BRA.DIV ~URZ, `(.L_x_476) ;  /* 0x000006727f007947 */ /* 0x000fea000b800000 */
[----:B-12---:R-:W1:Y:S04]  /*113f0*/  SHFL.IDX PT, R2, R2, 0x3, 0x181f ;  /* 0x00781f0002027f89 */ /* 0x006e6800000e0000 */
[----:B---34-:R-:W2:Y:S02]  /*11400*/  SHFL.IDX PT, R3, R3, 0x3, 0x181f ;  /* 0x00781f0003037f89 */ /* 0x018ea400000e0000 */
.L_x_488:
[----:B------:R-:W-:-:S04]  /*11410*/  IADD3 R0, R0, 0x60, RZ ;  /* 0x0000006000007810 */ /* 0x000fc80007ffe0ff */
[----:B------:R-:W-:-:S13]  /*11420*/  ISETP.GE.AND P0, PT, R0, R10, PT ;  /* 0x0000000a0000720c */ /* 0x000fda0003f06270 */
[----:B------:R-:W-:Y:S05]  /*11430*/  @P0 BRA `(.L_x_462) ;  /* 0x0000011000000947 */ /* 0x000fea0003800000 */
[----:B------:R-:W3:Y:S04]  /*11440*/  LDL.64 R16, [R1+0x38] ;  /* 0x0000380001107983 */ /* 0x000ee80000100a00 */
[----:B------:R-:W4:Y:S04]  /*11450*/  LDL R13, [R1+0x44] ;  /* 0x00004400010d7983 */ /* 0x000f280000100800 */
[----:B------:R-:W5:Y:S04]  /*11460*/  LDL R11, [R1+0x48] ;  /* 0x00004800010b7983 */ /* 0x000f680000100800 */
[----:B--2---:R-:W2:Y:S04]  /*11470*/  LDL R14, [R1+0x60] ;  /* 0x00006000010e7983 */ /* 0x004ea80000100800 */
[----:B------:R-:W2:Y:S01]  /*11480*/  LDL R12, [R1+0x5c] ;  /* 0x00005c00010c7983 */ /* 0x000ea20000100800 */
[----:B---3--:R-:W-:-:S02]  /*11490*/  ISETP.GE.AND P2, PT, R16, c[0x0][0x3c8], PT ;  /* 0x0000f20010007a0c */ /* 0x008fc40003f46270 */
[----:B----4-:R-:W-:Y:S02]  /*114a0*/  ISETP.GE.AND P1, PT, R13, c[0x0][0x3c8], PT ;  /* 0x0000f2000d007a0c */ /* 0x010fe40003f26270 */
[----:B-----5:R-:W-:-:S09]  /*114b0*/  ISETP.GE.AND P0, PT, R11, c[0x0][0x3c8], PT ;  /* 0x0000f2000b007a0c */ /* 0x020fd20003f06270 */
[CC--:B------:R-:W-:Y:S02]  /*114c0*/  @!P2 LEA R8, P5, R16.reuse, R3.reuse, 0x1 ;  /* 0x000000031008a211 */ /* 0x0c0fe400078a08ff */
[-C--:B------:R-:W-:Y:S02]  /*114d0*/  @!P1 LEA R6, P4, R13, R3.reuse, 0x1 ;  /* 0x000000030d069211 */ /* 0x080fe400078808ff */
[-C--:B-1----:R-:W-:Y:S02]  /*114e0*/  @!P2 LEA.HI.X R9, R16, R2.reuse, R17, 0x1, P5 ;  /* 0x000000021009a211 */ /* 0x082fe400028f0c11 */
[----:B------:R-:W-:Y:S02]  /*114f0*/  @!P0 LEA R4, P3, R11, R3, 0x1 ;  /* 0x000000030b048211 */ /* 0x000fe400078608ff */
[-C--:B--2---:R-:W-:Y:S02]  /*11500*/  @!P1 LEA.HI.X R7, R13, R2.reuse, R14, 0x1, P4 ;  /* 0x000000020d079211 */ /* 0x084fe400020f0c0e */
[----:B------:R-:W-:Y:S01]  /*11510*/  @!P0 LEA.HI.X R5, R11, R2, R12, 0x1, P3 ;  /* 0x000000020b058211 */ /* 0x000fe200018f0c0c */
[----:B------:R1:W-:Y:S04]  /*11520*/  @!P2 ST.E.128 [R8.64], RZ ;  /* 0x000000ff0800a985 */ /* 0x0003e8000c101d06 */
[----:B------:R1:W-:Y:S04]  /*11530*/  @!P1 ST.E.128 [R6.64], RZ ;  /* 0x000000ff06009985 */ /* 0x0003e8000c101d06 */
[----:B------:R1:W-:Y:S02]  /*11540*/  @!P0 ST.E.128 [R4.64], RZ ;  /* 0x000000ff04008985 */ /* 0x0003e4000c101d06 */
.L_x_462:
[----:B------:R-:W-:Y:S05]  /*11550*/  BSYNC B1 ;  /* 0x0000000000017941 */ /* 0x000fea0003800000 */
.L_x_453:
[----:B----4-:R-:W4:Y:S02]  /*11560*/  LDL R0, [R1+0x90] ;  /* 0x0000900001007983 */ /* 0x010f240000100800 */
[----:B----4-:R-:W-:-:S13]  /*11570*/  ISETP.NE.AND P0, PT, R0, RZ, PT ;  /* 0x000000ff0000720c */ /* 0x010fda0003f05270 */
[----:B------:R-:W-:Y:S01]  /*11580*/  @P0 WARPSYNC 0xffffffff ;  /* 0xffffffff00000948 */ /* 0x000fe20003800000 */
[----:B------:R-:W-:Y:S06]  /*11590*/  @P0 BAR.SYNC.DEFER_BLOCKING 0x5, 0x100 ;  /* 0x0144000000000b1d */ /* 0x000fec0000010000 */
[----:B------:R-:W4:Y:S04]  /*115a0*/  @P0 LDS R0, [0x15100] ;  /* 0x01510000ff000984 */ /* 0x000f280000000800 */
[----:B----4-:R4:W-:Y:S04]  /*115b0*/  @P0 STL [R1+0x64], R0 ;  /* 0x0000640001000387 */ /* 0x0109e80000100800 */
[----:B------:R-:W-:Y:S06]  /*115c0*/  @P0 BAR.ARV 0x4, 0x100 ;  /* 0x0104000000000b1d */ /* 0x000fec0000002000 */
[----:B------:R-:W-:Y:S05]  /*115d0*/  @P0 BRA `(.L_x_477) ;  /* 0x0000007000000947 */ /* 0x000fea0003800000 */
[----:B------:R-:W-:Y:S05]  /*115e0*/  BRA.DIV ~URZ, `(.L_x_478) ;  /* 0x000005427f007947 */ /* 0x000fea000b800000 */
[----:B----4-:R4:W3:Y:S02]  /*115f0*/  SHFL.IDX PT, R0, R61, RZ, 0x1f ;  /* 0x00001fff3d007589 */ /* 0x0108e400000e0000 */
.L_x_489:
[----:B------:R-:W-:Y:S01]  /*11600*/  WARPSYNC 0xffffffff ;  /* 0xffffffff00007948 */ /* 0x000fe20003800000 */
[----:B------:R-:W-:Y:S06]  /*11610*/  BAR.SYNC.DEFER_BLOCKING 0x4, 0x100 ;  /* 0x0104000000007b1d */ /* 0x000fec0000010000 */
[----:B---3--:R3:W-:Y:S04]  /*11620*/  STL [R1+0x64], R0 ;  /* 0x0000640001007387 */ /* 0x0087e80000100800 */
[----:B------:R3:W-:Y:S04]  /*11630*/  @!P6 STS [0x15100], R61 ;  /* 0x0151003dff00e388 */ /* 0x0007e80000000800 */
[----:B------:R-:W-:Y:S06]  /*11640*/  BAR.ARV 0x5, 0x100 ;  /* 0x0144000000007b1d */ /* 0x000fec0000002000 */
.L_x_477:
[----:B---34-:R-:W3:Y:S02]  /*11650*/  LDL R0, [R1+0x64] ;  /* 0x0000640001007983 */ /* 0x018ee40000100800 */
[----:B---3--:R-:W-:-:S13]  /*11660*/  ISETP.GE.AND P0, PT, R0, c[0x0][0x538], PT ;  /* 0x00014e0000007a0c */ /* 0x008fda0003f06270 */
[----:B-12--5:R-:W-:Y:S01]  /*11670*/  @P0 CALL.REL.NOINC `(.L_x_479) ;  /* 0x0000001000000944 */ /* 0x026fe20003c00000 */
[----:B------:R-:W-:Y:S05]  /*11680*/  BRA `(.L_x_480) ;  /* 0xfffef3f000007947 */ /* 0x000fea000383ffff */
.L_x_479:
[----:B------:R-:W-:Y:S05]  /*11690*/  EXIT ;  /* 0x000000000000794d */ /* 0x000fea0003800000 */
.L_x_449:
[----:B-1----:R1:W5:Y:S01]  /*116a0*/  LDL R0, [R1+0x18] ;  /* 0x0000180001007983 */ /* 0x0023620000100800 */
[----:B------:R-:W-:Y:S02]  /*116b0*/  MOV R3, 0x2 ;  /* 0x0000000200037802 */ /* 0x000fe40000000f00 */
[----:B------:R-:W-:Y:S02]  /*116c0*/  MOV R2, 0x116e0 ;  /* 0x000116e000027802 */ /* 0x000fe40000000f00 */
[----:B-1---5:R-:W-:Y:S05]  /*116d0*/  CALL.REL.NOINC `($__internal_0_$__cuda_sm70_shflsync_bfly_p) ;  /* 0x000004c000007944 */ /* 0x022fea0003c00000 */
[----:B------:R-:W-:Y:S01]  /*116e0*/  MOV R4, R5 ;  /* 0x0000000500047202 */ /* 0x000fe20000000f00 */
[----:B------:R-:W-:Y:S05]  /*116f0*/  BRA `(.L_x_481) ;  /* 0xffffd7a000007947 */ /* 0x000fea000383ffff */
.L_x_450:
[----:B------:R-:W-:Y:S01]  /*11700*/  IMAD.MOV.U32 R0, RZ, RZ, R4 ;  /* 0x000000ffff007224 */ /* 0x000fe200078e0004 */
[----:B------:R-:W-:Y:S02]  /*11710*/  MOV R3, 0x1 ;  /* 0x0000000100037802 */ /* 0x000fe40000000f00 */
[----:B------:R-:W-:Y:S02]  /*11720*/  MOV R2, 0x11740 ;  /* 0x0001174000027802 */ /* 0x000fe40000000f00 */
[----:B-----5:R-:W-:Y:S05]  /*11730*/  CALL.REL.NOINC `($__internal_0_$__cuda_sm70_shflsync_bfly_p) ;  /* 0x0000046000007944 */ /* 0x020fea0003c00000 */
[----:B------:R1:W5:Y:S01]  /*11740*/  LDL R0, [R1+0x1c] ;  /* 0x00001c0001007983 */ /* 0x0003620000100800 */
[----:B------:R-:W-:Y:S01]  /*11750*/  FADD.FTZ R4, R4, R5 ;  /* 0x0000000504047221 */ /* 0x000fe20000010000 */
[----:B------:R-:W-:Y:S02]  /*11760*/  MOV R3, 0x2 ;  /* 0x0000000200037802 */ /* 0x000fe40000000f00 */
[----:B------:R-:W-:-:S02]  /*11770*/  MOV R2, 0x11790 ;  /* 0x0001179000027802 */ /* 0x000fc40000000f00 */
[----:B-1---5:R-:W-:Y:S05]  /*11780*/  CALL.REL.NOINC `($__internal_0_$__cuda_sm70_shflsync_bfly_p) ;  /* 0x0000041000007944 */ /* 0x022fea0003c00000 */
[----:B------:R-:W2:Y:S01]  /*11790*/  LDL.LU R0, [R1+0x1c] ;  /* 0x00001c0001007983 */ /* 0x000ea20000300800 */
[----:B------:R-:W-:-:S02]  /*117a0*/  MOV R3, 0x1 ;  /* 0x0000000100037802 */ /* 0x000fc40000000f00 */
[----:B------:R-:W-:Y:S01]  /*117b0*/  MOV R2, 0x117e0 ;  /* 0x000117e000027802 */ /* 0x000fe20000000f00 */
[----:B--2---:R-:W-:Y:S02]  /*117c0*/  FADD.FTZ R0, R0, R5 ;  /* 0x0000000500007221 */ /* 0x004fe40000010000 */
[----:B------:R-:W-:Y:S05]  /*117d0*/  CALL.REL.NOINC `($__internal_0_$__cuda_sm70_shflsync_bfly_p) ;  /* 0x000003c000007944 */ /* 0x000fea0003c00000 */
[----:B------:R-:W-:Y:S01]  /*117e0*/  MOV R3, R5 ;  /* 0x0000000500037202 */ /* 0x000fe20000000f00 */
[----:B------:R-:W-:Y:S05]  /*117f0*/  BRA `(.L_x_482) ;  /* 0xffffd73000007947 */ /* 0x000fea000383ffff */
.L_x_465:
[----:B------:R-:W-:Y:S01]  /*11800*/  IMAD.MOV.U32 R7, RZ, RZ, R2 ;  /* 0x000000ffff077224 */ /* 0x000fe200078e0002 */
[----:B------:R-:W-:Y:S01]  /*11810*/  MOV R6, RZ ;  /* 0x000000ff00067202 */ /* 0x000fe20000000f00 */
[----:B------:R-:W-:Y:S01]  /*11820*/  IMAD.MOV.U32 R4, RZ, RZ, 0x181f ;  /* 0x0000181fff047424 */ /* 0x000fe200078e00ff */
[----:B------:R-:W-:Y:S02]  /*11830*/  MOV R8, 0x11850 ;  /* 0x0001185000087802 */ /* 0x000fe40000000f00 */
[----:B------:R-:W-:Y:S05]  /*11840*/  CALL.REL.NOINC `($__internal_1_$__cuda_sm70_shflsync_idx_p) ;  /* 0x0000039000007944 */ /* 0x000fea0003c00000 */
[----:B------:R-:W-:Y:S01]  /*11850*/  MOV R5, R4 ;  /* 0x0000000400057202 */ /* 0x000fe20000000f00 */
[----:B------:R-:W-:Y:S05]  /*11860*/  BRA `(.L_x_483) ;  /* 0xfffff6b000007947 */ /* 0x000fea000383ffff */
.L_x_466:
[----:B------:R-:W-:Y:S01]  /*11870*/  IMAD.MOV.U32 R7, RZ, RZ, R3 ;  /* 0x000000ffff077224 */ /* 0x000fe200078e0003 */
[----:B------:R-:W-:Y:S01]  /*11880*/  MOV R6, RZ ;  /* 0x000000ff00067202 */ /* 0x000fe20000000f00 */
[----:B------:R-:W-:Y:S01]  /*11890*/  IMAD.MOV.U32 R4, RZ, RZ, 0x181f ;  /* 0x0000181fff047424 */ /* 0x000fe200078e00ff */
[----:B------:R-:W-:Y:S02]  /*118a0*/  MOV R8, 0x118c0 ;  /* 0x000118c000087802 */ /* 0x000fe40000000f00 */
[----:B-12---:R-:W-:Y:S05]  /*118b0*/  CALL.REL.NOINC `($__internal_1_$__cuda_sm70_shflsync_idx_p) ;  /* 0x0000032000007944 */ /* 0x006fea0003c00000 */
[----:B------:R-:W-:Y:S05]  /*118c0*/  BRA `(.L_x_484) ;  /* 0xfffff67000007947 */ /* 0x000fea000383ffff */
.L_x_469:
[----:B--2---:R-:W-:Y:S01]  /*118d0*/  IMAD.MOV.U32 R7, RZ, RZ, R2 ;  /* 0x000000ffff077224 */ /* 0x004fe200078e0002 */
[----:B------:R-:W-:Y:S01]  /*118e0*/  MOV R6, 0x1 ;  /* 0x0000000100067802 */ /* 0x000fe20000000f00 */
[----:B----4-:R-:W-:Y:S01]  /*118f0*/  IMAD.MOV.U32 R4, RZ, RZ, 0x181f ;  /* 0x0000181fff047424 */ /* 0x010fe200078e00ff */
[----:B------:R-:W-:-:S02]  /*11900*/  MOV R8, 0x11920 ;  /* 0x0001192000087802 */ /* 0x000fc40000000f00 */
[----:B-1-3--:R-:W-:Y:S05]  /*11910*/  CALL.REL.NOINC `($__internal_1_$__cuda_sm70_shflsync_idx_p) ;  /* 0x000002c000007944 */ /* 0x00afea0003c00000 */
[----:B------:R-:W-:Y:S01]  /*11920*/  IMAD.MOV.U32 R5, RZ, RZ, R4 ;  /* 0x000000ffff057224 */ /* 0x000fe200078e0004 */
[----:B------:R-:W-:Y:S01]  /*11930*/  MOV R6, 0x1 ;  /* 0x0000000100067802 */ /* 0x000fe20000000f00 */
[----:B------:R-:W-:Y:S01]  /*11940*/  IMAD.MOV.U32 R7, RZ, RZ, R3 ;  /* 0x000000ffff077224 */ /* 0x000fe200078e0003 */
[----:B------:R-:W-:-:S02]  /*11950*/  MOV R4, 0x181f ;  /* 0x0000181f00047802 */ /* 0x000fc40000000f00 */
[----:B------:R-:W-:Y:S02]  /*11960*/  MOV R8, 0x11980 ;  /* 0x0001198000087802 */ /* 0x000fe40000000f00 */
[----:B------:R-:W-:Y:S05]  /*11970*/  CALL.REL.NOINC `($__internal_1_$__cuda_sm70_shflsync_idx_p) ;  /* 0x0000026000007944 */ /* 0x000fea0003c00000 */
[----:B------:R-:W-:Y:S05]  /*11980*/  BRA `(.L_x_485) ;  /* 0xfffff75000007947 */ /* 0x000fea000383ffff */
.L_x_472:
[----:B-1----:R-:W-:Y:S01]  /*11990*/  IMAD.MOV.U32 R7, RZ, RZ, R2 ;  /* 0x000000ffff077224 */ /* 0x002fe200078e0002 */
[----:B------:R-:W-:Y:S01]  /*119a0*/  MOV R6, 0x2 ;  /* 0x0000000200067802 */ /* 0x000fe20000000f00 */
[----:B----4-:R-:W-:Y:S01]  /*119b0*/  IMAD.MOV.U32 R4, RZ, RZ, 0x181f ;  /* 0x0000181fff047424 */ /* 0x010fe200078e00ff */
[----:B------:R-:W-:Y:S02]  /*119c0*/  MOV R8, 0x119e0 ;  /* 0x000119e000087802 */ /* 0x000fe40000000f00 */
[----:B--23--:R-:W-:Y:S05]  /*119d0*/  CALL.REL.NOINC `($__internal_1_$__cuda_sm70_shflsync_idx_p) ;  /* 0x0000020000007944 */ /* 0x00cfea0003c00000 */
[----:B------:R-:W-:Y:S01]  /*119e0*/  MOV R5, R4 ;  /* 0x0000000400057202 */ /* 0x000fe20000000f00 */
[----:B------:R-:W-:Y:S05]  /*119f0*/  BRA `(.L_x_486) ;  /* 0xfffff86000007947 */ /* 0x000fea000383ffff */
.L_x_473:
[----:B------:R-:W-:Y:S01]  /*11a00*/  IMAD.MOV.U32 R7, RZ, RZ, R3 ;  /* 0x000000ffff077224 */ /* 0x000fe200078e0003 */
[----:B------:R-:W-:Y:S01]  /*11a10*/  MOV R6, 0x2 ;  /* 0x0000000200067802 */ /* 0x000fe20000000f00 */
[----:B----4-:R-:W-:Y:S01]  /*11a20*/  IMAD.MOV.U32 R4, RZ, RZ, 0x181f ;  /* 0x0000181fff047424 */ /* 0x010fe200078e00ff */
[----:B------:R-:W-:Y:S02]  /*11a30*/  MOV R8, 0x11a50 ;  /* 0x00011a5000087802 */ /* 0x000fe40000000f00 */
[----:B-123--:R-:W-:Y:S05]  /*11a40*/  CALL.REL.NOINC `($__internal_1_$__cuda_sm70_shflsync_idx_p) ;  /* 0x0000019000007944 */ /* 0x00efea0003c00000 */
[----:B------:R-:W-:Y:S05]  /*11a50*/  BRA `(.L_x_487) ;  /* 0xfffff82000007947 */ /* 0x000fea000383ffff */
.L_x_476:
[----:B-1----:R-:W-:Y:S01]  /*11a60*/  IMAD.MOV.U32 R7, RZ, RZ, R2 ;  /* 0x000000ffff077224 */ /* 0x002fe200078e0002 */
[----:B------:R-:W-:Y:S01]  /*11a70*/  MOV R6, 0x3 ;  /* 0x0000000300067802 */ /* 0x000fe20000000f00 */
[----:B------:R-:W-:Y:S01]  /*11a80*/  IMAD.MOV.U32 R4, RZ, RZ, 0x181f ;  /* 0x0000181fff047424 */ /* 0x000fe200078e00ff */
[----:B------:R-:W-:-:S02]  /*11a90*/  MOV R8, 0x11ab0 ;  /* 0x00011ab000087802 */ /* 0x000fc40000000f00 */
[----:B--234-:R-:W-:Y:S05]  /*11aa0*/  CALL.REL.NOINC `($__internal_1_$__cuda_sm70_shflsync_idx_p) ;  /* 0x0000013000007944 */ /* 0x01cfea0003c00000 */
[----:B------:R-:W-:Y:S01]  /*11ab0*/  IMAD.MOV.U32 R2, RZ, RZ, R4 ;  /* 0x000000ffff027224 */ /* 0x000fe200078e0004 */
[----:B------:R-:W-:Y:S01]  /*11ac0*/  MOV R6, 0x3 ;  /* 0x0000000300067802 */ /* 0x000fe20000000f00 */
[----:B------:R-:W-:Y:S01]  /*11ad0*/  IMAD.MOV.U32 R7, RZ, RZ, R3 ;  /* 0x000000ffff077224 */ /* 0x000fe200078e0003 */
[----:B------:R-:W-:-:S02]  /*11ae0*/  MOV R4, 0x181f ;  /* 0x0000181f00047802 */ /* 0x000fc40000000f00 */
[----:B------:R-:W-:Y:S02]  /*11af0*/  MOV R8, 0x11b10 ;  /* 0x00011b1000087802 */ /* 0x000fe40000000f00 */
[----:B------:R-:W-:Y:S05]  /*11b00*/  CALL.REL.NOINC `($__internal_1_$__cuda_sm70_shflsync_idx_p) ;  /* 0x000000d000007944 */ /* 0x000fea0003c00000 */
[----:B------:R-:W-:Y:S01]  /*11b10*/  MOV R3, R4 ;  /* 0x0000000400037202 */ /* 0x000fe20000000f00 */
[----:B------:R-:W-:Y:S05]  /*11b20*/  BRA `(.L_x_488) ;  /* 0xfffff8e000007947 */ /* 0x000fea000383ffff */
.L_x_478:
[----:B-12---:R-:W-:Y:S01]  /*11b30*/  IMAD.MOV.U32 R7, RZ, RZ, R61 ;  /* 0x000000ffff077224 */ /* 0x006fe200078e003d */
[----:B------:R-:W-:Y:S01]  /*11b40*/  MOV R6, RZ ;  /* 0x000000ff00067202 */ /* 0x000fe20000000f00 */
[----:B------:R-:W-:Y:S01]  /*11b50*/  IMAD.MOV.U32 R4, RZ, RZ, 0x1f ;  /* 0x0000001fff047424 */ /* 0x000fe200078e00ff */
[----:B------:R-:W-:Y:S02]  /*11b60*/  MOV R8, 0x11b80 ;  /* 0x00011b8000087802 */ /* 0x000fe40000000f00 */
[----:B---345:R-:W-:Y:S05]  /*11b70*/  CALL.REL.NOINC `($__internal_1_$__cuda_sm70_shflsync_idx_p) ;  /* 0x0000006000007944 */ /* 0x038fea0003c00000 */
[----:B------:R-:W-:Y:S01]  /*11b80*/  MOV R0, R4 ;  /* 0x0000000400007202 */ /* 0x000fe20000000f00 */
[----:B------:R-:W-:Y:S05]  /*11b90*/  BRA `(.L_x_489) ;  /* 0xfffffa6000007947 */ /* 0x000fea000383ffff */
        .weak           $__internal_0_$__cuda_sm70_shflsync_bfly_p
        .type           $__internal_0_$__cuda_sm70_shflsync_bfly_p,@function
        .size           $__internal_0_$__cuda_sm70_shflsync_bfly_p,($__internal_1_$__cuda_sm70_shflsync_idx_p - $__internal_0_$__cuda_sm70_shflsync_bfly_p)
$__internal_0_$__cuda_sm70_shflsync_bfly_p:
[----:B------:R-:W-:Y:S04]  /*11ba0*/  WARPSYNC R6 ;  /* 0x0000000600007348 */ /* 0x000fe80003800000 */
[----:B------:R1:W2:Y:S02]  /*11bb0*/  SHFL.BFLY PT, R5, R0, R3, R7 ;  /* 0x0c00000300057389 */ /* 0x0002a400000e0007 */
[----:B-1----:R-:W-:-:S04]  /*11bc0*/  MOV R3, 0x0 ;  /* 0x0000000000037802 */ /* 0x002fc80000000f00 */
[----:B--2---:R-:W-:Y:S05]  /*11bd0*/  RET.REL.NODEC R2 `(_ZN7cutlass13device_kernelIN5flash19enable_sm80_to_sm89INS1_16FlashAttnFwdSm80INS1_25CollectiveMainloopFwdSm80ILi8ELi1ELb1EN4cute5tupleIJNS5_1CILi128EEENS7_ILi96EEENS7_ILi192EEEEEELi192ENS_6half_tEfNS_4arch4Sm80ELb1ELb0ELb1ELb0ELb0ELb0ELb1ELb0EEENS1_21CollectiveEpilogueFwdINS6_IJS8_SA_S9_EEENS6_IJNS7_ILi1EEESI_SI_EEESC_SE_Li256ELb0ELb1ELb0ELb0EEENS1_30DynamicPersistentTileSchedulerILi256ELi256ELb0ELb1ELb0EEEEEEEEEvNT_6ParamsE) ;  /* 0xfffee42002007950 */ /* 0x004fea0003c3ffff */
        .weak           $__internal_1_$__cuda_sm70_shflsync_idx_p
        .type           $__internal_1_$__cuda_sm70_shflsync_idx_p,@function
        .size           $__internal_1_$__cuda_sm70_shflsync_idx_p,(.L_x_2572 - $__internal_1_$__cuda_sm70_shflsync_idx_p)
$__internal_1_$__cuda_sm70_shflsync_idx_p:
[----:B------:R-:W-:Y:S04]  /*11be0*/  WARPSYNC R63 ;  /* 0x0000003f00007348 */ /* 0x000fe80003800000 */
[----:B------:R1:W2:Y:S02]  /*11bf0*/  SHFL.IDX PT, R4, R7, R6, R4 ;  /* 0x0000000607047389 */ /* 0x0002a400000e0004 */
[----:B-1----:R-:W-:Y:S02]  /*11c00*/  MOV R6, R8 ;  /* 0x0000000800067202 */ /* 0x002fe40000000f00 */
[----:B------:R-:W-:-:S04]  /*11c10*/  MOV R7, 0x0 ;  /* 0x0000000000077802 */ /* 0x000fc80000000f00 */
[----:B--2---:R-:W-:Y:S05]  /*11c20*/  RET.REL.NODEC R6 `(_ZN7cutlass13device_kernelIN5flash19enable_sm80_to_sm89INS1_16FlashAttnFwdSm80INS1_25CollectiveMainloopFwdSm80ILi8ELi1ELb1EN4cute5tupleIJNS5_1CILi128EEENS7_ILi96EEENS7_ILi192EEEEEELi192ENS_6half_tEfNS_4arch4Sm80ELb1ELb0ELb1ELb0ELb0ELb0ELb1ELb0EEENS1_21CollectiveEpilogueFwdINS6_IJS8_SA_S9_EEENS6_IJNS7_ILi1EEESI_SI_EEESC_SE_Li256ELb0ELb1ELb0ELb0EEENS1_30DynamicPersistentTileSchedulerILi256ELi256ELb0ELb1ELb0EEEEEEEEEvNT_6ParamsE) ;  /* 0xfffee3d006007950 */ /* 0x004fea0003c3ffff */
.L_x_490:
        /* <DEDUP_REMOVED lines=13> */
.L_x_2572:


//--------------------- .text._ZN7cutlass13device_kernelIN5flash19enable_sm80_to_sm89INS1_16FlashAttnFwdSm80INS1_25CollectiveMainloopFwdSm80ILi8ELi1ELb1EN4cute5tupleIJNS5_1CILi128EEENS7_ILi96EEENS7_ILi192EEEEEELi192ENS_6half_tEfNS_4arch4Sm80ELb1ELb0ELb1ELb1ELb0ELb0ELb1ELb0EEENS1_21CollectiveEpilogueFwdINS6_IJS8_SA_S9_EEENS6_IJNS7_ILi1EEESI_SI_EEESC_SE_Li256ELb1ELb1ELb0ELb0EEENS1_19SingleTileSchedulerILb1ELb0ELb1ELi128EEEEEEEEEvNT_6ParamsE --------------------------
	.section	.text._ZN7cutlass13device_kernelIN5flash19enable_sm80_to_sm89INS1_16FlashAttnFwdSm80INS1_25CollectiveMainloopFwdSm80ILi8ELi1ELb1EN4cute5tupleIJNS5_1CILi128EEENS7_ILi96EEENS7_ILi192EEEEEELi192ENS_6half_tEfNS_4arch4Sm80ELb1ELb0ELb1ELb1ELb0ELb0ELb1ELb0EEENS1_21CollectiveEpilogueFwdINS6_IJS8_SA_S9_EEENS6_IJNS7_ILi1EEESI_SI_EEESC_SE_Li256ELb1ELb1ELb0ELb0EEENS1_19SingleTileSchedulerILb1ELb0ELb1ELi128EEEEEEEEEvNT_6ParamsE,"ax",@progbits
	.sectioninfo	@"SHI_REGISTERS=255"
	.align	128
.text._ZN7cutlass13device_kernelIN5flash19enable_sm80_to_sm89INS1_16FlashAttnFwdSm80INS1_25CollectiveMainloopFwdSm80ILi8ELi1ELb1EN4cute5tupleIJNS5_1CILi128EEENS7_ILi96EEENS7_ILi192EEEEEELi192ENS_6half_tEfNS_4arch4Sm80ELb1ELb0ELb1ELb1ELb0ELb0ELb1ELb0EEENS1_21CollectiveEpilogueFwdINS6_IJS8_SA_S9_EEENS6_IJNS7_ILi1EEESI_SI_EEESC_SE_Li256ELb1ELb1ELb0ELb0EEENS1_19SingleTileSchedulerILb1ELb0ELb1ELi128EEEEEEEEEvNT_6ParamsE:
        .type           _ZN7cutlass13device_kernelIN5flash19enable_sm80_to_sm89INS1_16FlashAttnFwdSm80INS1_25CollectiveMainloopFwdSm80ILi8ELi1ELb1EN4cute5tupleIJNS5_1CILi128EEENS7_ILi96EEENS7_ILi192EEEEEELi192ENS_6half_tEfNS_4arch4Sm80ELb1ELb0ELb1ELb1ELb0ELb0ELb1ELb0EEENS1_21CollectiveEpilogueFwdINS6_IJS8_SA_S9_EEENS6_IJNS7_ILi1EEESI_SI_EEESC_SE_Li256ELb1ELb1ELb0ELb0EEENS1_19SingleTileSchedulerILb1ELb0ELb1ELi128EEEEEEEEEvNT_6ParamsE,@function
        .size           _ZN7cutlass13device_kernelIN5flash19enable_sm80_to_sm89INS1_16FlashAttnFwdSm80INS1_25CollectiveMainloopFwdSm80ILi8ELi1ELb1EN4cute5tupleIJNS5_1CILi128EEENS7_ILi96EEENS7_ILi192EEEEEELi192ENS_6half_tEfNS_4arch4Sm80ELb1ELb0ELb1ELb1ELb0ELb0ELb1ELb0EEENS1_21CollectiveEpilogueFwdINS6_IJS8_SA_S9_EEENS6_IJNS7_ILi1EEESI_SI_EEESC_SE_Li256ELb1ELb1ELb0ELb0EEENS1_19SingleTileSchedulerILb1ELb0ELb1ELi128EEEEEEEEEvNT_6ParamsE,(.L_x_2575 - _ZN7cutlass13device_kernelIN5flash19enable_sm80_to_sm89INS1_16FlashAttnFwdSm80INS1_25CollectiveMainloopFwdSm80ILi8ELi1ELb1EN4cute5tupleIJNS5_1CILi128EEENS7_ILi96EEENS7_ILi192EEEEEELi192ENS_6half_tEfNS_4arch4Sm80ELb1ELb0ELb1ELb1ELb0ELb0ELb1ELb0EEENS1_21CollectiveEpilogueFwdINS6_IJS8_SA_S9_EEENS6_IJNS7_ILi1EEESI_SI_EEESC_SE_Li256ELb1ELb1ELb0ELb0EEENS1_19SingleTileSchedulerILb1ELb0ELb1ELi128EEEEEEEEEvNT_6ParamsE)
        .other          _ZN7cutlass13device_kernelIN5flash19enable_sm80_to_sm89INS1_16FlashAttnFwdSm80INS1_25CollectiveMainloopFwdSm80ILi8ELi1ELb1EN4cute5tupleIJNS5_1CILi128EEENS7_ILi96EEENS7_ILi192EEEEEELi192ENS_6half_tEfNS_4arch4Sm80ELb1ELb0ELb1ELb1ELb0ELb0ELb1ELb0EEENS1_21CollectiveEpilogueFwdINS6_IJS8_SA_S9_EEENS6_IJNS7_ILi1EEESI_SI_EEESC_SE_Li256ELb1ELb1ELb0ELb0EEENS1_19SingleTileSchedulerILb1ELb0ELb1ELi128EEEEEEEEEvNT_6ParamsE,@"STO_CUDA_ENTRY STV_DEFAULT"
_ZN7cutlass13device_kernelIN5flash19enable_sm80_to_sm89INS1_16FlashAttnFwdSm80INS1_25CollectiveMainloopFwdSm80ILi8ELi1ELb1EN4cute5tupleIJNS5_1CILi128EEENS7_ILi96EEENS7_ILi192EEEEEELi192ENS_6half_tEfNS_4arch4Sm80ELb1ELb0ELb1ELb1ELb0ELb0ELb1ELb0EEENS1_21CollectiveEpilogueFwdINS6_IJS8_SA_S9_EEENS6_IJNS7_ILi1EEESI_SI_EEESC_SE_Li256ELb1ELb1ELb0ELb0EEENS1_19SingleTileSchedulerILb1ELb0ELb1ELi128EEEEEEEEEvNT_6ParamsE:
[----:B------:R-:W-:Y:S02]  /*0000*/  MOV R1, c[0x0][0x28] ;  /* 0x00000a0000017a02 */ /* 0x000fe40000000f00 */
[----:B------:R-:W1:Y:S01]  /*0010*/  S2R R121, SR_TID.X ;  /* 0x0000000000797919 */ /* 0x000e620000002100 */
[----:B------:R-:W-:Y:S01]  /*0020*/  IMAD.MOV.U32 R26, RZ, RZ, 0x4 ;  /* 0x00000004ff1a7424 */ /* 0x000fe200078e00ff */
[----:B------:R-:W2:Y:S01]  /*0030*/  S2UR UR21, SR_CTAID.X ;  /* 0x00000000001579c3 */ /* 0x000ea20000002500 */
[----:B------:R-:W-:Y:S01]  /*0040*/  ULDC.64 UR18, c[0x0][0x118] ;  /* 0x0000460000127ab9 */ /* 0x000fe20000000a00 */
[----:B------:R-:W3:Y:S01]  /*0050*/  S2R R5, SR_CTAID.Z ;  /* 0x0000000000057919 */ /* 0x000ee20000002700 */
[----:B------:R-:W-:Y:S02]  /*0060*/  IADD3 R1, R1, -0x58, RZ ;  /* 0xffffffa801017810 */ /* 0x000fe40007ffe0ff */
[----:B-1----:R-:W-:Y:S01]  /*0070*/  SHF.R.U32.HI R0, RZ, 0x5, R121 ;  /* 0x00000005ff007819 */ /* 0x002fe20000011679 */
[----:B---3--:R-:W-:-:S05]  /*0080*/  IMAD.WIDE R2, R5, R26, c[0x0][0x568] ;  /* 0x00015a0005027625 */ /* 0x008fca00078e021a */
[----:B------:R-:W1:Y:S02]  /*0090*/  SHFL.IDX PT, R0, R0, RZ, 0x1f ;  /* 0x00001fff00007589 */ /* 0x000e6400000e0000 */
[----:B-1----:R-:W-:-:S13]  /*00a0*/  ISETP.NE.AND P0, PT, R0, RZ, PT ;  /* 0x000000ff0000720c */ /* 0x002fda0003f05270 */
[----:B--2---:R-:W-:Y:S05]  /*00b0*/  @!P0 BRA `(.L_x_491) ;  /* 0x0000014000008947 */ /* 0x004fea0003800000 */
[----:B------:R-:W-:-:S04]  /*00c0*/  ISETP.NE.U32.AND P0, PT, RZ, c[0x0][0x568], PT ;  /* 0x00015a00ff007a0c */ /* 0x000fc80003f05070 */
[----:B------:R-:W-:-:S13]  /*00d0*/  ISETP.NE.AND.EX P0, PT, RZ, c[0x0][0x56c], PT, P0 ;  /* 0x00015b00ff007a0c */ /* 0x000fda0003f05300 */
[----:B------:R-:W-:Y:S05]  /*00e0*/  @!P0 BRA `(.L_x_492) ;  /* 0x0000002000008947 */ /* 0x000fea0003800000 */
[----:B------:R1:W5:Y:S01]  /*00f0*/  LDG.E R0, [R2.64] ;  /* 0x0000001202007981 */ /* 0x000362000c1e1900 */
[----:B------:R-:W-:Y:S05]  /*0100*/  BRA `(.L_x_493) ;  /* 0x0000009000007947 */ /* 0x000fea0003800000 */
.L_x_492:
        /* <DEDUP_REMOVED lines=8> */
.L_x_494:
[----:B------:R-:W-:-:S04]  /*0190*/  MOV R0, c[0x0][0x54c] ;  /* 0x0001530000007a02 */ /* 0x000fc80000000f00 */
.L_x_493:
[----:B------:R-:W-:Y:S01]  /*01a0*/  USHF.L.U32 UR21, UR21, 0x7, URZ ;  /* 0x0000000715157899 */ /* 0x000fe2000800063f */
[----:B-----5:R-:W-:-:S05]  /*01b0*/  IMAD R0, R0, c[0x0][0x548], RZ ;  /* 0x0001520000007a24 */ /* 0x020fca00078e02ff */
[----:B------:R-:W-:-:S04]  /*01c0*/  ISETP.LE.AND P0, PT, R0, UR21, PT ;  /* 0x0000001500007c0c */ /* 0x000fc8000bf03270 */
[----:B------:R-:W-:-:S05]  /*01d0*/  SEL R0, R5, 0xffffffff, !P0 ;  /* 0xffffffff05007807 */ /* 0x000fca0004000000 */
[----:B------:R2:W-:Y:S01]  /*01e0*/  STL [R1+0x40], R0 ;  /* 0x0000400001007387 */ /* 0x0005e20000100800 */
[----:B------:R-:W-:Y:S05]  /*01f0*/  BRA `(.L_x_495) ;  /* 0x0000013000007947 */ /* 0x000fea0003800000 */
.L_x_491:
[----:B------:R-:W-:-:S04]  /*0200*/  ISETP.NE.U32.AND P0, PT, RZ, c[0x0][0x568], PT ;  /* 0x00015a00ff007a0c */ /* 0x000fc80003f05070 */
[----:B------:R-:W-:-:S13]  /*0210*/  ISETP.NE.AND.EX P0, PT, RZ, c[0x0][0x56c], PT, P0 ;  /* 0x00015b00ff007a0c */ /* 0x000fda0003f05300 */
[----:B------:R-:W-:Y:S05]  /*0220*/  @!P0 BRA `(.L_x_496) ;  /* 0x0000002000008947 */ /* 0x000fea0003800000 */
[----:B------:R1:W5:Y:S01]  /*0230*/  LDG.E R0, [R2.64] ;  /* 0x0000001202007981 */ /* 0x000362000c1e1900 */
[----:B------:R-:W-:Y:S05]  /*0240*/  BRA `(.L_x_497) ;  /* 0x0000009000007947 */ /* 0x000fea0003800000 */
.L_x_496:
        /* <DEDUP_REMOVED lines=8> */
.L_x_498:
[----:B------:R-:W-:-:S04]  /*02d0*/  MOV R0, c[0x0][0x54c] ;  /* 0x0001530000007a02 */ /* 0x000fc80000000f00 */
.L_x_497:
[----:B------:R-:W-:Y:S01]  /*02e0*/  USHF.L.U32 UR21, UR21, 0x7, URZ ;  /* 0x0000000715157899 */ /* 0x000fe2000800063f */
[----:B-----5:R-:W-:-:S05]  /*02f0*/  IMAD R0, R0, c[0x0][0x548], RZ ;  /* 0x0001520000007a24 */ /* 0x020fca00078e02ff */
[----:B------:R-:W-:-:S04]  /*0300*/  ISETP.LE.AND P0, PT, R0, UR21, PT ;  /* 0x0000001500007c0c */ /* 0x000fc8000bf03270 */
[----:B------:R-:W-:-:S05]  /*0310*/  SEL R0, R5, 0xffffffff, !P0 ;  /* 0xffffffff05007807 */ /* 0x000fca0004000000 */
[----:B------:R2:W-:Y:S04]  /*0320*/  STL [R1+0x40], R0 ;  /* 0x0000400001007387 */ /* 0x0005e80000100800 */
.L_x_495:
[----:B------:R-:W3:Y:S02]  /*0330*/  LDL R39, [R1+0x40] ;  /* 0x0000400001277983 */ /* 0x000ee40000100800 */
[----:B---3--:R-:W-:-:S13]  /*0340*/  ISETP.GE.AND P0, PT, R39, RZ, PT ;  /* 0x000000ff2700720c */ /* 0x008fda0003f06270 */
        /* <DEDUP_REMOVED lines=10> */
[----:B-1----:R-:W-:Y:S01]  /*03f0*/  @P0 IMAD.WIDE R2, R39, R26, c[0x0][0x360] ;  /* 0x0000d80027020625 */ /* 0x002fe200078e021a */
[----:B------:R1:W3:Y:S01]  /*0400*/  @P1 LDG.E R8, [R4.64] ;  /* 0x0000001204081981 */ /* 0x0002e2000c1e1900 */
[----:B------:R-:W-:-:S03]  /*0410*/  CS2R R6, SRZ ;  /* 0x0000000000067805 */ /* 0x000fc6000001ff00 */
[----:B--2---:R2:W4:Y:S01]  /*0420*/  @P0 LDG.E R0, [R2.64] ;  /* 0x0000001202000981 */ /* 0x004522000c1e1900 */
[----:B-1----:R-:W-:-:S04]  /*0430*/  IMAD.WIDE R4, R39, R26, c[0x0][0x348] ;  /* 0x0000d20027047625 */ /* 0x002fc800078e021a */
[----:B--2---:R-:W-:Y:S01]  /*0440*/  IMAD.WIDE R2, R39, R26, c[0x0][0x350] ;  /* 0x0000d40027027625 */ /* 0x004fe200078e021a */
[----:B------:R1:W5:Y:S04]  /*0450*/  @P2 LDG.E R6, [R4.64] ;  /* 0x0000001204062981 */ /* 0x000368000c1e1900 */
[----:B------:R1:W5:Y:S01]  /*0460*/  @P6 LDG.E R7, [R2.64] ;  /* 0x0000001202076981 */ /* 0x000362000c1e1900 */
[----:B------:R-:W-:Y:S02]  /*0470*/  UMOV UR6, URZ ;  /* 0x0000003f00067c82 */ /* 0x000fe40008000000 */
[----:B------:R-:W-:Y:S02]  /*0480*/  ULDC UR12, c[0x0][0x168] ;  /* 0x00005a00000c7ab9 */ /* 0x000fe40000000800 */
[----:B------:R-:W-:Y:S01]  /*0490*/  ULDC UR8, c[0x0][0x1d0] ;  /* 0x0000740000087ab9 */ /* 0x000fe20000000800 */
[----:B---3--:R1:W2:Y:S08]  /*04a0*/  @P1 R2UR UR6, R8 ;  /* 0x00000000080613c2 */ /* 0x0082b000000e0000 */
[----:B----4-:R1:W3:Y:S02]  /*04b0*/  @P0 R2UR UR12, R0 ;  /* 0x00000000000c03c2 */ /* 0x0102e400000e0000 */
[----:B-123--:R-:W-:Y:S05]  /*04c0*/  @P0 BRA `(.L_x_499) ;  /* 0x0000006000000947 */ /* 0x00efea0003800000 */
[----:B------:R-:W-:Y:S05]  /*04d0*/  @!P2 BRA `(.L_x_499) ;  /* 0x000000500000a947 */ /* 0x000fea0003800000 */
[----:B------:R1:W2:Y:S04]  /*04e0*/  LDG.E R0, [R4.64] ;  /* 0x0000001204007981 */ /* 0x0002a8000c1e1900 */
[----:B-1----:R-:W3:Y:S01]  /*04f0*/  LDG.E R4, [R4.64+0x4] ;  /* 0x0000041204047981 */ /* 0x002ee2000c1e1900 */
[----:B--2---:R-:W1:Y:S08]  /*0500*/  R2UR UR12, R0 ;  /* 0x00000000000c73c2 */ /* 0x004e7000000e0000 */
[----:B---3--:R-:W1:Y:S02]  /*0510*/  R2UR UR4, R4 ;  /* 0x00000000040473c2 */ /* 0x008e6400000e0000 */
[----:B-1----:R-:W-:-:S06]  /*0520*/  UIADD3 UR12, -UR12, UR4, URZ ;  /* 0x000000040c0c7290 */ /* 0x002fcc000fffe13f */
.L_x_499:
[----:B------:R-:W-:-:S04]  /*0530*/  ISETP.NE.U32.AND P0, PT, RZ, c[0x0][0x368], PT ;  /* 0x0000da00ff007a0c */ /* 0x000fc80003f05070 */
[----:B------:R-:W-:-:S13]  /*0540*/  ISETP.NE.AND.EX P0, PT, RZ, c[0x0][0x36c], PT, P0 ;  /* 0x0000db00ff007a0c */ /* 0x000fda0003f05300 */
[----:B------:R-:W-:Y:S05]  /*0550*/  @!P0 BRA `(.L_x_500) ;  /* 0x0000004000008947 */ /* 0x000fea0003800000 */
[----:B------:R-:W-:-:S05]  /*0560*/  IMAD.WIDE R2, R39, R26, c[0x0][0x368] ;  /* 0x0000da0027027625 */ /* 0x000fca00078e021a */
[----:B------:R-:W2:Y:S02]  /*0570*/  LDG.E R0, [R2.64] ;  /* 0x0000001202007981 */ /* 0x000ea4000c1e1900 */
[----:B--2---:R1:W2:Y:S02]  /*0580*/  R2UR UR8, R0 ;  /* 0x00000000000873c2 */ /* 0x0042a400000e0000 */
[----:B-12---:R-:W-:Y:S05]  /*0590*/  BRA `(.L_x_501) ;  /* 0x0000006000007947 */ /* 0x006fea0003800000 */
.L_x_500:
[----:B------:R-:W-:Y:S05]  /*05a0*/  @!P6 BRA `(.L_x_501) ;  /* 0x000000500000e947 */ /* 0x000fea0003800000 */
[----:B------:R1:W2:Y:S04]  /*05b0*/  LDG.E R0, [R2.64] ;  /* 0x0000001202007981 */ /* 0x0002a8000c1e1900 */
[----:B-1----:R-:W3:Y:S01]  /*05c0*/  LDG.E R2, [R2.64+0x4] ;  /* 0x0000041202027981 */ /* 0x002ee2000c1e1900 */
[----:B--2---:R-:W1:Y:S08]  /*05d0*/  R2UR UR8, R0 ;  /* 0x00000000000873c2 */ /* 0x004e7000000e0000 */
[----:B---3--:R-:W1:Y:S02]  /*05e0*/  R2UR UR4, R2 ;  /* 0x00000000020473c2 */ /* 0x008e6400000e0000 */
[----:B-1----:R-:W-:-:S06]  /*05f0*/  UIADD3 UR8, -UR8, UR4, URZ ;  /* 0x0000000408087290 */ /* 0x002fcc000fffe13f */
.L_x_501:
[----:B------:R-:W-:Y:S01]  /*0600*/  ULDC UR4, c[0x0][0x2c4] ;  /* 0x0000b10000047ab9 */ /* 0x000fe20000000800 */
[----:B-----5:R-:W-:Y:S01]  /*0610*/  IADD3 R8, R7, UR6, RZ ;  /* 0x0000000607087c10 */ /* 0x020fe2000fffe0ff */
[----:B------:R-:W-:Y:S01]  /*0620*/  UISETP.NE.AND UP1, UPT, UR4, 0x1, UPT ;  /* 0x000000010400788c */ /* 0x000fe2000bf25270 */
[----:B------:R-:W-:Y:S01]  /*0630*/  PLOP3.LUT P1, PT, PT, PT, PT, 0x80, 0x0 ;  /* 0x000000000000781c */ /* 0x000fe20003f2f070 */
[----:B------:R-:W-:Y:S01]  /*0640*/  UIADD3 UR8, -UR6, UR8, URZ ;  /* 0x0000000806087290 */ /* 0x000fe2000fffe13f */
[----:B------:R-:W-:Y:S01]  /*0650*/  CS2R R10, SRZ ;  /* 0x00000000000a7805 */ /* 0x000fe2000001ff00 */
[----:B------:R-:W-:Y:S01]  /*0660*/  ULDC.64 UR4, c[0x0][0x2c8] ;  /* 0x0000b20000047ab9 */ /* 0x000fe20000000a00 */
[----:B------:R-:W-:Y:S01]  /*0670*/  IMAD.MOV.U32 R98, RZ, RZ, RZ ;  /* 0x000000ffff627224 */ /* 0x000fe200078e00ff */
[----:B------:R-:W-:Y:S01]  /*0680*/  UIADD3 UR6, UR8, 0x5f, URZ ;  /* 0x0000005f08067890 */ /* 0x000fe2000fffe03f */
[----:B------:R-:W-:Y:S01]  /*0690*/  CS2R R14, SRZ ;  /* 0x00000000000e7805 */ /* 0x000fe2000001ff00 */
[----:B------:R-:W-:Y:S01]  /*06a0*/  IMAD.MOV.U32 R96, RZ, RZ, RZ ;  /* 0x000000ffff607224 */ /* 0x000fe200078e00ff */
[----:B------:R-:W-:Y:S01]  /*06b0*/  MOV R94, RZ ;  /* 0x000000ff005e7202 */ /* 0x000fe20000000f00 */
[----:B------:R-:W-:Y:S01]  /*06c0*/  UIMAD.WIDE UR6, UR6, 0x2aaaaaab, URZ ;  /* 0x2aaaaaab060678a5 */ /* 0x000fe2000f8e023f */
[----:B------:R-:W-:Y:S01]  /*06d0*/  IMAD.MOV.U32 R9, RZ, RZ, RZ ;  /* 0x000000ffff097224 */ /* 0x000fe200078e00ff */
[----:B------:R-:W-:Y:S01]  /*06e0*/  @UP1 UIADD3 UR10, UR21, 0x7f, URZ ;  /* 0x0000007f150a1890 */ /* 0x000fe2000fffe03f */
[----:B------:R-:W-:Y:S01]  /*06f0*/  MOV R92, RZ ;  /* 0x000000ff005c7202 */ /* 0x000fe20000000f00 */
[----:B------:R-:W-:Y:S01]  /*0700*/  USHF.R.U32.HI UR6, URZ, 0x1f, UR7 ;  /* 0x0000001f3f067899 */ /* 0x000fe20008011607 */
[----:B------:R-:W-:Y:S01]  /*0710*/  IMAD.MOV.U32 R90, RZ, RZ, RZ ;  /* 0x000000ffff5a7224 */ /* 0x000fe200078e00ff */
[----:B------:R-:W-:Y:S01]  /*0720*/  UIMAD.WIDE.U32 UR10, UR10, UR4, URZ ;  /* 0x000000040a0a72a5 */ /* 0x000fe2000f8e003f */
[----:B------:R-:W-:Y:S01]  /*0730*/  CS2R R12, SRZ ;  /* 0x00000000000c7805 */ /* 0x000fe2000001ff00 */
[----:B------:R-:W-:Y:S01]  /*0740*/  UIADD3 UR4, UR21, 0x7f, URZ ;  /* 0x0000007f15047890 */ /* 0x000fe2000fffe03f */
[----:B------:R-:W-:Y:S01]  /*0750*/  MOV R88, RZ ;  /* 0x000000ff00587202 */ /* 0x000fe20000000f00 */
[----:B------:R-:W-:Y:S01]  /*0760*/  @UP1 USHF.R.U32.HI UR4, URZ, UR5, UR11 ;  /* 0x000000053f041299 */ /* 0x000fe2000801160b */
[----:B------:R-:W-:Y:S01]  /*0770*/  IMAD.MOV.U32 R86, RZ, RZ, RZ ;  /* 0x000000ffff567224 */ /* 0x000fe200078e00ff */
[----:B------:R-:W-:Y:S01]  /*0780*/  UIADD3 UR5, UR8, 0x60, -UR12 ;  /* 0x0000006008057890 */ /* 0x000fe2000fffe80c */
[----:B------:R-:W-:Y:S01]  /*0790*/  CS2R R16, SRZ ;  /* 0x0000000000107805 */ /* 0x000fe2000001ff00 */
[----:B------:R-:W-:Y:S01]  /*07a0*/  ULEA.HI.SX32 UR6, UR7, UR6, 0x1c ;  /* 0x0000000607067291 */ /* 0x000fe2000f8fe23f */
[----:B------:R-:W-:Y:S01]  /*07b0*/  MOV R84, RZ ;  /* 0x000000ff00547202 */ /* 0x000fe20000000f00 */
[----:B------:R-:W-:Y:S01]  /*07c0*/  UIADD3 UR4, UR5, UR4, URZ ;  /* 0x0000000405047290 */ /* 0x000fe2000fffe03f */
[----:B------:R-:W-:Y:S01]  /*07d0*/  IMAD.MOV.U32 R82, RZ, RZ, RZ ;  /* 0x000000ffff527224 */ /* 0x000fe200078e00ff */
[----:B------:R-:W-:Y:S01]  /*07e0*/  CS2R R18, SRZ ;  /* 0x0000000000127805 */ /* 0x000fe2000001ff00 */
[----:B------:R-:W-:Y:S01]  /*07f0*/  MOV R80, RZ ;  /* 0x000000ff00507202 */ /* 0x000fe20000000f00 */
[----:B------:R-:W-:Y:S01]  /*0800*/  UIMAD.WIDE UR4, UR4, 0x2aaaaaab, URZ ;  /* 0x2aaaaaab040478a5 */ /* 0x000fe2000f8e023f */
[----:B------:R-:W-:Y:S01]  /*0810*/  IMAD.MOV.U32 R78, RZ, RZ, RZ ;  /* 0x000000ffff4e7224 */ /* 0x000fe200078e00ff */
[----:B------:R-:W-:Y:S01]  /*0820*/  CS2R R20, SRZ ;  /* 0x0000000000147805 */ /* 0x000fe2000001ff00 */
[----:B------:R-:W-:Y:S01]  /*0830*/  MOV R76, RZ ;  /* 0x000000ff004c7202 */ /* 0x000fe20000000f00 */
[----:B------:R-:W-:Y:S01]  /*0840*/  USHF.R.U32.HI UR4, URZ, 0x1f, UR5 ;  /* 0x0000001f3f047899 */ /* 0x000fe20008011605 */
[----:B------:R-:W-:Y:S01]  /*0850*/  IMAD.MOV.U32 R74, RZ, RZ, RZ ;  /* 0x000000ffff4a7224 */ /* 0x000fe200078e00ff */
[----:B------:R-:W-:Y:S01]  /*0860*/  CS2R R22, SRZ ;  /* 0x0000000000167805 */ /* 0x000fe2000001ff00 */
[----:B------:R-:W-:Y:S01]  /*0870*/  MOV R72, RZ ;  /* 0x000000ff00487202 */ /* 0x000fe20000000f00 */
[----:B------:R-:W-:Y:S01]  /*0880*/  ULEA.HI.SX32 UR4, UR5, UR4, 0x1c ;  /* 0x0000000405047291 */ /* 0x000fe2000f8fe23f */
[----:B------:R-:W-:Y:S01]  /*0890*/  IMAD.MOV.U32 R70, RZ, RZ, RZ ;  /* 0x000000ffff467224 */ /* 0x000fe200078e00ff */
[----:B------:R-:W-:Y:S01]  /*08a0*/  CS2R R24, SRZ ;  /* 0x0000000000187805 */ /* 0x000fe2000001ff00 */
[----:B------:R-:W-:Y:S01]  /*08b0*/  MOV R68, RZ ;  /* 0x000000ff00447202 */ /* 0x000fe20000000f00 */
[----:B------:R-:W-:Y:S01]  /*08c0*/  UISETP.LT.AND UP0, UPT, UR6, UR4, UPT ;  /* 0x000000040600728c */ /* 0x000fe2000bf01270 */
[----:B------:R-:W-:Y:S01]  /*08d0*/  CS2R R66, SRZ ;  /* 0x0000000000427805 */ /* 0x000fe2000001ff00 */
[----:B------:R-:W-:Y:S01]  /*08e0*/  IMAD.MOV.U32 R64, RZ, RZ, RZ ;  /* 0x000000ffff407224 */ /* 0x000fe200078e00ff */
[----:B------:R-:W-:Y:S01]  /*08f0*/  CS2R R62, SRZ ;  /* 0x00000000003e7805 */ /* 0x000fe2000001ff00 */
[----:B------:R-:W-:Y:S01]  /*0900*/  USEL UR20, UR6, UR4, UP0 ;  /* 0x0000000406147287 */ /* 0x000fe20008000000 */
[----:B------:R-:W-:Y:S01]  /*0910*/  MOV R27, RZ ;  /* 0x000000ff001b7202 */ /* 0x000fe20000000f00 */
[----:B------:R-:W-:Y:S01]  /*0920*/  IMAD.MOV.U32 R60, RZ, RZ, RZ ;  /* 0x000000ffff3c7224 */ /* 0x000fe200078e00ff */
[----:B------:R-:W-:Y:S01]  /*0930*/  CS2R R58, SRZ ;  /* 0x00000000003a7805 */ /* 0x000fe2000001ff00 */
[----:B------:R-:W-:Y:S01]  /*0940*/  UISETP.GE.AND UP0, UPT, UR20, 0x1, UPT ;  /* 0x000000011400788c */ /* 0x000fe2000bf06270 */
[----:B------:R-:W-:Y:S01]  /*0950*/  CS2R R28, SRZ ;  /* 0x00000000001c7805 */ /* 0x000fe2000001ff00 */
[----:B------:R-:W-:Y:S01]  /*0960*/  MOV R56, RZ ;  /* 0x000000ff00387202 */ /* 0x000fe20000000f00 */
[----:B------:R-:W-:Y:S01]  /*0970*/  CS2R R54, SRZ ;  /* 0x0000000000367805 */ /* 0x000fe2000001ff00 */
[----:B------:R-:W-:Y:S01]  /*0980*/  IMAD.MOV.U32 R52, RZ, RZ, RZ ;  /* 0x000000ffff347224 */ /* 0x000fe200078e00ff */
[----:B------:R-:W-:Y:S01]  /*0990*/  CS2R R150, SRZ ;  /* 0x0000000000967805 */ /* 0x000fe2000001ff00 */
[----:B------:R-:W-:Y:S01]  /*09a0*/  PLOP3.LUT P0, PT, PT, PT, UP0, 0x80, 0x0 ;  /* 0x000000000000781c */ /* 0x000fe20003f0f008 */
        /* <DEDUP_REMOVED lines=26> */
[----:B------:R-:W-:Y:S01]  /*0b50*/  CS2R R108, SRZ ;  /* 0x00000000006c7805 */ /* 0x000fe2000001ff00 */
[----:B------:R-:W-:Y:S01]  /*0b60*/  CS2R R106, SRZ ;  /* 0x00000000006a7805 */ /* 0x000fe2000001ff00 */
[----:B------:R-:W-:Y:S01]  /*0b70*/  CS2R R104, SRZ ;  /* 0x0000000000687805 */ /* 0x000fe2000001ff00 */
[----:B------:R-:W-:Y:S01]  /*0b80*/  MOV R42, RZ ;  /* 0x000000ff002a7202 */ /* 0x000fe20000000f00 */
[----:B------:R-:W-:Y:S01]  /*0b90*/  IMAD.MOV.U32 R41, RZ, RZ, RZ ;  /* 0x000000ffff297224 */ /* 0x000fe200078e00ff */
[----:B------:R-:W-:Y:S05]  /*0ba0*/  @!P0 BRA `(.L_x_502) ;  /* 0x0000f2d000008947 */ /* 0x000fea0003800000 */
[----:B------:R-:W-:Y:S01]  /*0bb0*/  ISETP.NE.U32.AND P5, PT, RZ, c[0x0][0x340], PT ;  /* 0x0000d000ff007a0c */ /* 0x000fe20003fa5070 */
[----:B------:R-:W1:Y:S01]  /*0bc0*/  S2R R30, SR_CTAID.Y ;  /* 0x00000000001e7919 */ /* 0x000e620000002600 */
[----:B------:R-:W-:-:S02]  /*0bd0*/  SHF.R.S32.HI R0, RZ, 0x1f, R6 ;  /* 0x0000001fff007819 */ /* 0x000fc40000011406 */
[----:B------:R-:W-:Y:S02]  /*0be0*/  SHF.R.S32.HI R119, RZ, 0x1f, R121 ;  /* 0x0000001fff777819 */ /* 0x000fe40000011479 */
[----:B------:R-:W-:Y:S02]  /*0bf0*/  PLOP3.LUT P1, PT, PT, PT, UP1, 0x80, 0x0 ;  /* 0x000000000000781c */ /* 0x000fe40003f2f018 */
[----:B------:R-:W-:Y:S02]  /*0c00*/  SHF.R.S32.HI R13, RZ, 0x1f, R39 ;  /* 0x0000001fff0d7819 */ /* 0x000fe40000011427 */
[----:B------:R-:W-:Y:S02]  /*0c10*/  PLOP3.LUT P0, PT, PT, PT, UP1, 0x80, 0x0 ;  /* 0x000000000000781c */ /* 0x000fe40003f0f018 */
[----:B------:R-:W-:Y:S01]  /*0c20*/  SEL R4, R39, RZ, !P2 ;  /* 0x000000ff27047207 */ /* 0x000fe20005000000 */
[----:B------:R-:W-:Y:S01]  /*0c30*/  UMOV UR11, 0x60 ;  /* 0x00000060000b7882 */ /* 0x000fe20000000000 */
[----:B------:R-:W-:Y:S01]  /*0c40*/  ISETP.NE.AND.EX P5, PT, RZ, c[0x0][0x344], PT, P5 ;  /* 0x0000d100ff007a0c */ /* 0x000fe20003fa5350 */
[----:B------:R-:W-:-:S12]  /*0c50*/  ULDC.64 UR6, c[0x0][0x1e0] ;  /* 0x0000780000067ab9 */ /* 0x000fd80000000a00 */
[----:B------:R-:W-:-:S05]  /*0c60*/  @P5 IMAD.WIDE R2, R39, R26, c[0x0][0x340] ;  /* 0x0000d00027025625 */ /* 0x000fca00078e021a */
[----:B------:R2:W3:Y:S01]  /*0c70*/  @P5 LDG.E R17, [R2.64] ;  /* 0x0000001202115981 */ /* 0x0004e2000c1e1900 */
[----:B------:R-:W-:Y:S01]  /*0c80*/  IMAD R0, R0, c[0x0][0x178], RZ ;  /* 0x00005e0000007a24 */ /* 0x000fe200078e02ff */
[CC--:B------:R-:W-:Y:S01]  /*0c90*/  LEA.HI R23, R119.reuse, R121.reuse, RZ, 0x3 ;  /* 0x0000007977177211 */ /* 0x0c0fe200078f18ff */
[----:B------:R-:W-:Y:S01]  /*0ca0*/  ULDC UR4, c[0x0][0x2c4] ;  /* 0x0000b10000047ab9 */ /* 0x000fe20000000800 */
[----:B-1----:R-:W-:Y:S01]  /*0cb0*/  SHF.R.S32.HI R31, RZ, 0x1f, R30 ;  /* 0x0000001fff1f7819 */ /* 0x002fe2000001141e */
[----:B------:R-:W-:Y:S01]  /*0cc0*/  IMAD R0, R6, c[0x0][0x17c], R0 ;  /* 0x00005f0006007a24 */ /* 0x000fe200078e0200 */
[----:B------:R-:W-:Y:S01]  /*0cd0*/  SHF.R.S32.HI R14, RZ, 0x3, R23 ;  /* 0x00000003ff0e7819 */ /* 0x000fe20000011417 */
[----:B------:R-:W-:Y:S01]  /*0ce0*/  UIMAD UR4, UR12, UR4, URZ ;  /* 0x000000040c0472a4 */ /* 0x000fe2000f8e023f */
[-C--:B------:R-:W-:Y:S01]  /*0cf0*/  LEA.HI R29, R119, R121.reuse, RZ, 0x4 ;  /* 0x00000079771d7211 */ /* 0x080fe200078f20ff */
[----:B------:R-:W-:Y:S01]  /*0d00*/  IMAD R5, R31, c[0x0][0x1b8], RZ ;  /* 0x00006e001f057a24 */ /* 0x000fe200078e02ff */
[----:B------:R-:W-:Y:S01]  /*0d10*/  IADD3 R9, R14, UR21, RZ ;  /* 0x000000150e097c10 */ /* 0x000fe2000fffe0ff */
[----:B------:R-:W-:Y:S01]  /*0d20*/  UIMAD.WIDE.U32 UR26, UR11, UR6, URZ ;  /* 0x000000060b1a72a5 */ /* 0x000fe2000f8e003f */
[----:B------:R-:W-:Y:S01]  /*0d30*/  SHF.R.S32.HI R12, RZ, 0x4, R29 ;  /* 0x00000004ff0c7819 */ /* 0x000fe2000001141d */
[----:B------:R-:W-:Y:S01]  /*0d40*/  IMAD R5, R30, c[0x0][0x1bc], R5 ;  /* 0x00006f001e057a24 */ /* 0x000fe200078e0205 */
[----:B------:R-:W-:Y:S01]  /*0d50*/  UIMAD UR22, UR20, -0x60, UR11 ;  /* 0xffffffa0141678a4 */ /* 0x000fe2000f8e020b */
[----:B------:R-:W-:Y:S01]  /*0d60*/  LEA.HI R118, R119, R121, RZ, 0x5 ;  /* 0x0000007977767211 */ /* 0x000fe200078f28ff */
[----:B------:R-:W-:Y:S01]  /*0d70*/  UIMAD UR23, UR11, UR7, URZ ;  /* 0x000000070b1772a4 */ /* 0x000fe2000f8e023f */
[----:B------:R-:W-:Y:S01]  /*0d80*/  IMAD.U32 R10, RZ, RZ, UR26 ;  /* 0x0000001aff0a7e24 */ /* 0x000fe2000f8e00ff */
[----:B------:R-:W-:Y:S01]  /*0d90*/  UIADD3 UR13, UR20, -0x1, URZ ;  /* 0xffffffff140d7890 */ /* 0x000fe2000fffe03f */
[----:B------:R-:W-:Y:S01]  /*0da0*/  IMAD.U32 R11, RZ, RZ, UR27 ;  /* 0x0000001bff0b7e24 */ /* 0x000fe2000f8e00ff */
[----:B------:R-:W-:Y:S01]  /*0db0*/  UIADD3 UR23, UR27, UR23, URZ ;  /* 0x000000171b177290 */ /* 0x000fe2000fffe03f */
[----:B------:R-:W-:Y:S01]  /*0dc0*/  IMAD.MOV.U32 R116, RZ, RZ, R10 ;  /* 0x000000ffff747224 */ /* 0x000fe200078e000a */
[----:B------:R-:W-:Y:S01]  /*0dd0*/  USHF.R.S32.HI UR10, URZ, 0x1f, UR13 ;  /* 0x0000001f3f0a7899 */ /* 0x000fe2000801140d */
[----:B------:R-:W-:Y:S01]  /*0de0*/  SHF.R.S32.HI R117, RZ, 0x5, R118 ;  /* 0x00000005ff757819 */ /* 0x000fe20000011476 */
[----:B------:R-:W-:Y:S01]  /*0df0*/  UIMAD UR9, UR23, UR13, URZ ;  /* 0x0000000d170972a4 */ /* 0x000fe2000f8e023f */
[----:B--2---:R-:W-:Y:S01]  /*0e00*/  IMAD.WIDE.U32 R2, R6, c[0x0][0x178], RZ ;  /* 0x00005e0006027a25 */ /* 0x004fe200078e00ff */
[----:B------:R-:W-:-:S02]  /*0e10*/  UIMAD.WIDE.U32 UR14, UR6, 0x40, URZ ;  /* 0x00000040060e78a5 */ /* 0x000fc4000f8e003f */
[----:B------:R-:W-:Y:S01]  /*0e20*/  UIMAD UR9, UR10, UR26, UR9 ;  /* 0x0000001a0a0972a4 */ /* 0x000fe2000f8e0209 */
[----:B------:R-:W-:Y:S01]  /*0e30*/  IMAD.IADD R3, R3, 0x1, R0 ;  /* 0x0000000103037824 */ /* 0x000fe200078e0200 */
[----:B------:R-:W-:Y:S01]  /*0e40*/  LOP3.LUT R0, R23, 0xfffffff8, RZ, 0xc0, !PT ;  /* 0xfffffff817007812 */ /* 0x000fe200078ec0ff */
[----:B------:R-:W-:Y:S02]  /*0e50*/  UISETP.GE.AND UP0, UPT, UR20, 0x2, UPT ;  /* 0x000000021400788c */ /* 0x000fe4000bf06270 */
[----:B------:R-:W-:-:S04]  /*0e60*/  IMAD.WIDE.U32 R2, R30, c[0x0][0x1b8], R2 ;  /* 0x00006e001e027a25 */ /* 0x000fc800078e0002 */
[----:B------:R-:W-:Y:S01]  /*0e70*/  IMAD.IADD R36, R121, 0x1, -R0 ;  /* 0x0000000179247824 */ /* 0x000fe200078e0a00 */
[----:B------:R-:W-:Y:S01]  /*0e80*/  SEL R0, R13, RZ, !P2 ;  /* 0x000000ff0d007207 */ /* 0x000fe20005000000 */
[----:B------:R-:W-:Y:S01]  /*0e90*/  IMAD.IADD R3, R3, 0x1, R5 ;  /* 0x0000000103037824 */ /* 0x000fe200078e0205 */
[----:B------:R-:W-:Y:S01]  /*0ea0*/  BAR.SYNC.DEFER_BLOCKING 0x0 ;  /* 0x0000000000007b1d */ /* 0x000fe20000010000 */
[----:B------:R-:W-:Y:S01]  /*0eb0*/  IMAD R7, R36, 0x20, R14 ;  /* 0x0000002024077824 */ /* 0x000fe200078e020e */
[----:B------:R-:W-:Y:S01]  /*0ec0*/  ISETP.GE.AND P2, PT, R9, UR4, PT ;  /* 0x0000000409007c0c */ /* 0x000fe2000bf46270 */
[----:B------:R-:W-:Y:S02]  /*0ed0*/  IMAD R0, R0, c[0x0][0x1c0], RZ ;  /* 0x0000700000007a24 */ /* 0x000fe400078e02ff */
[----:B------:R-:W-:Y:S01]  /*0ee0*/  IMAD.WIDE.U32 R2, R4, c[0x0][0x1c0], R2 ;  /* 0x0000700004027a25 */ /* 0x000fe200078e0002 */
[----:B------:R-:W-:-:S03]  /*0ef0*/  IADD3 R7, R7, UR21, RZ ;  /* 0x0000001507077c10 */ /* 0x000fc6000fffe0ff */
[----:B------:R-:W-:Y:S02]  /*0f00*/  IMAD R5, R4, c[0x0][0x1c4], R0 ;  /* 0x0000710004057a24 */ /* 0x000fe400078e0200 */
[----:B------:R-:W-:-:S04]  /*0f10*/  @P1 IMAD.HI.U32 R6, R7, c[0x0][0x2c8], RZ ;  /* 0x0000b20007061a27 */ /* 0x000fc800078e00ff */
[----:B------:R-:W-:Y:S01]  /*0f20*/  IMAD.MOV.U32 R0, RZ, RZ, R7 ;  /* 0x000000ffff007224 */ /* 0x000fe200078e0007 */
[----:B------:R-:W-:Y:S01]  /*0f30*/  @P0 SHF.R.U32.HI R0, RZ, c[0x0][0x2cc], R6 ;  /* 0x0000b300ff000a19 */ /* 0x000fe20000011606 */
[----:B------:R-:W-:Y:S01]  /*0f40*/  IMAD.IADD R3, R3, 0x1, R5 ;  /* 0x0000000103037824 */ /* 0x000fe200078e0205 */
[----:B------:R-:W-:Y:S02]  /*0f50*/  IADD3 R6, R9, 0x20, RZ ;  /* 0x0000002009067810 */ /* 0x000fe40007ffe0ff */
[----:B------:R-:W-:Y:S01]  /*0f60*/  SHF.R.S32.HI R4, RZ, 0x1f, R0 ;  /* 0x0000001fff047819 */ /* 0x000fe20000011400 */
[----:B------:R-:W-:Y:S01]  /*0f70*/  IMAD.WIDE.U32 R2, R0, c[0x0][0x1b0], R2 ;  /* 0x00006c0000027a25 */ /* 0x000fe200078e0002 */
[----:B------:R-:W-:Y:S02]  /*0f80*/  ISETP.GE.AND P3, PT, R6, UR4, PT ;  /* 0x0000000406007c0c */ /* 0x000fe4000bf66270 */
[----:B------:R-:W-:Y:S01]  /*0f90*/  IADD3 R6, P0, R8, R14, RZ ;  /* 0x0000000e08067210 */ /* 0x000fe20007f1e0ff */
[----:B------:R-:W-:-:S04]  /*0fa0*/  IMAD R4, R4, c[0x0][0x1b0], RZ ;  /* 0x00006c0004047a24 */ /* 0x000fc800078e02ff */
[----:B------:R-:W-:Y:S02]  /*0fb0*/  IMAD R5, R0, c[0x0][0x1b4], R4 ;  /* 0x00006d0000057a24 */ /* 0x000fe400078e0204 */
[----:B------:R-:W-:Y:S01]  /*0fc0*/  IMAD.MOV R4, RZ, RZ, -R0 ;  /* 0x000000ffff047224 */ /* 0x000fe200078e0a00 */
[----:B------:R-:W-:Y:S01]  /*0fd0*/  IADD3 R0, R9, 0x40, RZ ;  /* 0x0000004009007810 */ /* 0x000fe20007ffe0ff */
[----:B------:R-:W-:Y:S01]  /*0fe0*/  IMAD.IADD R3, R3, 0x1, R5 ;  /* 0x0000000103037824 */ /* 0x000fe200078e0205 */
[----:B------:R-:W-:Y:S01]  /*0ff0*/  IADD3 R9, R9, 0x60, RZ ;  /* 0x0000006009097810 */ /* 0x000fe20007ffe0ff */
[----:B------:R-:W-:Y:S01]  /*1000*/  IMAD R4, R4, c[0x0][0x2c4], R7 ;  /* 0x0000b10004047a24 */ /* 0x000fe200078e0207 */
[----:B------:R-:W-:Y:S01]  /*1010*/  ISETP.GE.AND P4, PT, R0, UR4, PT ;  /* 0x0000000400007c0c */ /* 0x000fe2000bf86270 */
[----:B------:R-:W-:Y:S01]  /*1020*/  IMAD.U32 R5, RZ, RZ, UR22 ;  /* 0x00000016ff057e24 */ /* 0x000fe2000f8e00ff */
[----:B------:R-:W-:Y:S02]  /*1030*/  SHF.R.S32.HI R7, RZ, 0x1f, R8 ;  /* 0x0000001fff077819 */ /* 0x000fe40000011408 */
[----:B------:R-:W-:-:S02]  /*1040*/  SHF.R.S32.HI R0, RZ, 0x1f, R4 ;  /* 0x0000001fff007819 */ /* 0x000fc40000011404 */
[C---:B------:R-:W-:Y:S01]  /*1050*/  LEA.HI.X.SX32 R11, R14.reuse, R7, 0x1, P0 ;  /* 0x000000070e0b7211 */ /* 0x040fe200000f0eff */
[----:B------:R-:W-:Y:S01]  /*1060*/  IMAD.SHL.U32 R7, R14, 0x40, RZ ;  /* 0x000000400e077824 */ /* 0x000fe200078e00ff */
[----:B------:R-:W-:Y:S01]  /*1070*/  IADD3 R16, R5, UR8, -R14 ;  /* 0x0000000805107c10 */ /* 0x000fe2000fffe80e */
[----:B------:R-:W-:Y:S01]  /*1080*/  IMAD R0, R0, c[0x0][0x1a8], RZ ;  /* 0x00006a0000007a24 */ /* 0x000fe200078e02ff */
[----:B------:R-:W-:Y:S01]  /*1090*/  ISETP.GE.AND P0, PT, R9, UR4, PT ;  /* 0x0000000409007c0c */ /* 0x000fe2000bf06270 */
[----:B------:R-:W-:Y:S02]  /*10a0*/  ULDC.64 UR4, c[0x0][0x208] ;  /* 0x0000820000047ab9 */ /* 0x000fe40000000a00 */
[C---:B------:R-:W-:Y:S01]  /*10b0*/  IMAD R10, R4.reuse, c[0x0][0x1ac], R0 ;  /* 0x00006b00040a7a24 */ /* 0x040fe200078e0200 */
[----:B------:R-:W-:Y:S01]  /*10c0*/  LOP3.LUT R0, R7, 0x1c0, RZ, 0xc0, !PT ;  /* 0x000001c007007812 */ /* 0x000fe200078ec0ff */
[----:B------:R-:W-:Y:S01]  /*10d0*/  IMAD.WIDE.U32 R4, R4, c[0x0][0x1a8], R2 ;  /* 0x00006a0004047a25 */ /* 0x000fe200078e0002 */
[----:B------:R-:W-:Y:S01]  /*10e0*/  LEA.HI R3, R29, R12, RZ, 0x1 ;  /* 0x0000000c1d037211 */ /* 0x000fe200078f08ff */
[----:B------:R-:W-:-:S02]  /*10f0*/  UIMAD.WIDE.U32 UR16, UR11, UR4, URZ ;  /* 0x000000040b1072a5 */ /* 0x000fc4000f8e003f */
[----:B------:R-:W-:Y:S01]  /*1100*/  IMAD.SHL.U32 R2, R36, 0x8, RZ ;  /* 0x0000000824027824 */ /* 0x000fe200078e00ff */
[----:B------:R-:W-:Y:S01]  /*1110*/  LOP3.LUT R7, R3, 0xfffffffe, RZ, 0xc0, !PT ;  /* 0xfffffffe03077812 */ /* 0x000fe200078ec0ff */
[----:B------:R-:W-:Y:S01]  /*1120*/  UIMAD UR11, UR11, UR5, URZ ;  /* 0x000000050b0b72a4 */ /* 0x000fe2000f8e023f */
[----:B------:R-:W-:Y:S02]  /*1130*/  SHF.R.U32.HI R3, RZ, 0x3, R0 ;  /* 0x00000003ff037819 */ /* 0x000fe40000011600 */
[----:B------:R-:W-:Y:S01]  /*1140*/  LOP3.LUT R8, R0, 0x38, R2, 0xf8, !PT ;  /* 0x0000003800087812 */ /* 0x000fe200078ef802 */
[----:B------:R-:W-:Y:S01]  /*1150*/  IMAD.IADD R0, R5, 0x1, R10 ;  /* 0x0000000105007824 */ /* 0x000fe200078e020a */
[----:B------:R-:W-:Y:S01]  /*1160*/  LEA R15, P1, R4, c[0x0][0x160], 0x1 ;  /* 0x00005800040f7a11 */ /* 0x000fe200078208ff */
[----:B------:R-:W-:Y:S01]  /*1170*/  IMAD.IADD R25, R12, 0x1, -R7 ;  /* 0x000000010c197824 */ /* 0x000fe200078e0a07 */
[----:B------:R-:W-:Y:S01]  /*1180*/  LOP3.LUT R10, R8, R3, RZ, 0x3c, !PT ;  /* 0x00000003080a7212 */ /* 0x000fe200078e3cff */
[C---:B------:R-:W-:Y:S01]  /*1190*/  IMAD R7, R11.reuse, c[0x0][0x1e0], RZ ;  /* 0x000078000b077a24 */ /* 0x040fe200078e02ff */
[----:B------:R-:W-:Y:S01]  /*11a0*/  LEA.HI.X R14, R4, c[0x0][0x164], R0, 0x1, P1 ;  /* 0x00005900040e7a11 */ /* 0x000fe200008f0c00 */
[----:B------:R-:W1:Y:S01]  /*11b0*/  SHFL.IDX PT, R8, R15, RZ, 0x181f ;  /* 0x00181fff0f087589 */ /* 0x000e6200000e0000 */
[----:B------:R-:W-:Y:S01]  /*11c0*/  IMAD R4, R11, c[0x0][0x208], RZ ;  /* 0x000082000b047a24 */ /* 0x000fe200078e02ff */
[----:B------:R-:W-:Y:S01]  /*11d0*/  LEA.HI R0, R119, R121, RZ, 0x6 ;  /* 0x0000007977007211 */ /* 0x000fe200078f30ff */
[C---:B------:R-:W-:Y:S01]  /*11e0*/  IMAD R27, R6.reuse, c[0x0][0x1e4], R7 ;  /* 0x00007900061b7a24 */ /* 0x040fe200078e0207 */
[----:B------:R-:W2:Y:S01]  /*11f0*/  SHFL.IDX PT, R9, R14, RZ, 0x181f ;  /* 0x00181fff0e097589 */ /* 0x000ea200000e0000 */
[----:B------:R-:W-:Y:S01]  /*1200*/  IMAD R28, R6, c[0x0][0x20c], R4 ;  /* 0x00008300061c7a24 */ /* 0x000fe200078e0204 */
[----:B------:R-:W-:Y:S01]  /*1210*/  IADD3 R22, R2, 0x80, RZ ;  /* 0x0000008002167810 */ /* 0x000fe20007ffe0ff */
[----:B------:R-:W-:Y:S01]  /*1220*/  IMAD.SHL.U32 R0, R0, 0x8, RZ ;  /* 0x0000000800007824 */ /* 0x000fe200078e00ff */
[----:B------:R-:W-:Y:S01]  /*1230*/  SHF.R.S32.HI R3, RZ, 0x1f, R2 ;  /* 0x0000001fff037819 */ /* 0x000fe20000011402 */
[----:B------:R-:W-:Y:S01]  /*1240*/  SHFL.IDX PT, R7, R14, 0x1, 0x181f ;  /* 0x00381f000e077f89 */ /* 0x000fe200000e0000 */
[----:B------:R-:W-:Y:S01]  /*1250*/  ISETP.GE.AND P1, PT, R2, c[0x0][0x198], PT ;  /* 0x0000660002007a0c */ /* 0x000fe20003f26270 */
[----:B------:R-:W-:Y:S01]  /*1260*/  IMAD.SHL.U32 R12, R36, 0x40, RZ ;  /* 0x00000040240c7824 */ /* 0x000fe200078e00ff */
[----:B------:R-:W-:Y:S01]  /*1270*/  LOP3.LUT R249, R10, 0xfffffe00, R0, 0xf8, !PT ;  /* 0xfffffe000af97812 */ /* 0x000fe200078ef800 */
[----:B------:R-:W-:Y:S01]  /*1280*/  IMAD.WIDE.U32 R18, R6, c[0x0][0x1e0], R2 ;  /* 0x0000780006127a25 */ /* 0x000fe200078e0002 */
[----:B------:R-:W-:Y:S01]  /*1290*/  @!P2 SHF.R.S32.HI R0, RZ, 0x1f, R22 ;  /* 0x0000001fff00a819 */ /* 0x000fe20000011416 */
[----:B------:R-:W-:Y:S01]  /*12a0*/  UIADD3 UR11, UR17, UR11, URZ ;  /* 0x0000000b110b7290 */ /* 0x000fe2000fffe03f */
[----:B------:R-:W-:Y:S01]  /*12b0*/  LOP3.LUT R12, R12, 0x1c0, RZ, 0xc0, !PT ;  /* 0x000001c00c0c7812 */ /* 0x000fe200078ec0ff */
[----:B------:R-:W-:Y:S01]  /*12c0*/  IMAD.WIDE.U32 R20, R6, c[0x0][0x208], R2 ;  /* 0x0000820006147a25 */ /* 0x000fe200078e0002 */
[----:B------:R-:W-:Y:S01]  /*12d0*/  @!P2 LEA.HI R0, R0, R22, RZ, 0x3 ;  /* 0x000000160000a211 */ /* 0x000fe200078f18ff */
[----:B------:R-:W4:Y:S02]  /*12e0*/  SHFL.IDX PT, R6, R15, 0x1, 0x181f ;  /* 0x00381f000f067f89 */ /* 0x000f2400000e0000 */
[----:B------:R-:W-:Y:S01]  /*12f0*/  IMAD.SHL.U32 R249, R249, 0x2, RZ ;  /* 0x00000002f9f97824 */ /* 0x000fe200078e00ff */
[----:B------:R-:W-:-:S02]  /*1300*/  @!P2 LOP3.LUT R0, R0, 0xfffffff8, RZ, 0xc0, !PT ;  /* 0xfffffff80000a812 */ /* 0x000fc400078ec0ff */
[--C-:B---3--:R-:W-:Y:S01]  /*1310*/  @P5 SHF.R.S32.HI R5, RZ, 0x1f, R17.reuse ;  /* 0x0000001fff055819 */ /* 0x108fe20000011411 */
[----:B------:R-:W-:Y:S01]  /*1320*/  @P5 IMAD.MOV.U32 R4, RZ, RZ, R17 ;  /* 0x000000ffff045224 */ /* 0x000fe200078e0011 */
[----:B------:R-:W-:Y:S01]  /*1330*/  IADD3 R17, R2, 0x40, RZ ;  /* 0x0000004002117810 */ /* 0x000fe20007ffe0ff */
[----:B------:R-:W-:Y:S02]  /*1340*/  @!P5 IMAD.MOV.U32 R5, RZ, RZ, R13 ;  /* 0x000000ffff05d224 */ /* 0x000fe400078e000d */
[----:B------:R-:W-:Y:S01]  /*1350*/  @!P5 IMAD.MOV.U32 R4, RZ, RZ, R39 ;  /* 0x000000ffff04d224 */ /* 0x000fe200078e0027 */
[----:B------:R-:W-:Y:S02]  /*1360*/  ISETP.GE.AND P5, PT, R17, c[0x0][0x198], PT ;  /* 0x0000660011007a0c */ /* 0x000fe40003fa6270 */
[----:B------:R-:W-:Y:S02]  /*1370*/  SEL R24, R5, RZ, !P6 ;  /* 0x000000ff05187207 */ /* 0x000fe40007000000 */
[----:B------:R-:W-:-:S02]  /*1380*/  SEL R26, R4, RZ, !P6 ;  /* 0x000000ff041a7207 */ /* 0x000fc40007000000 */
[----:B------:R-:W-:Y:S02]  /*1390*/  @!P2 SHF.R.S32.HI R5, RZ, 0x1f, R17 ;  /* 0x0000001fff05a819 */ /* 0x000fe40000011411 */
[C---:B-1----:R-:W-:Y:S02]  /*13a0*/  @!P2 LEA R4, P6, R2.reuse, R8, 0x1 ;  /* 0x000000080204a211 */ /* 0x042fe400078c08ff */
[----:B------:R-:W-:Y:S02]  /*13b0*/  @!P2 LEA.HI R10, R5, R17, RZ, 0x3 ;  /* 0x00000011050aa211 */ /* 0x000fe400078f18ff */
[----:B--2---:R-:W-:Y:S02]  /*13c0*/  @!P2 LEA.HI.X R5, R2, R9, R3, 0x1, P6 ;  /* 0x000000090205a211 */ /* 0x004fe400030f0c03 */
[----:B------:R-:W-:Y:S02]  /*13d0*/  ISETP.GE.AND P6, PT, R22, c[0x0][0x198], PT ;  /* 0x0000660016007a0c */ /* 0x000fe40003fc6270 */
[----:B------:R-:W-:Y:S01]  /*13e0*/  @!P2 LOP3.LUT R10, R10, 0xfffffff8, RZ, 0xc0, !PT ;  /* 0xfffffff80a0aa812 */ /* 0x000fe200078ec0ff */
[----:B------:R1:W-:Y:S04]  /*13f0*/  @!P2 LDGSTS.E.BYPASS.LTC128B.128 [R249+0x100], [R4.64], !P1 ;  /* 0x0010000004f9afae */ /* 0x0003e8000c901d52 */
[----:B------:R-:W-:-:S04]  /*1400*/  @!P2 IMAD.WIDE R10, R10, 0x2, R8 ;  /* 0x000000020a0aa825 */ /* 0x000fc800078e0208 */
[----:B------:R-:W-:Y:S01]  /*1410*/  @!P2 IMAD.WIDE R8, R0, 0x2, R8 ;  /* 0x000000020008a825 */ /* 0x000fe200078e0208 */
[----:B------:R-:W-:Y:S01]  /*1420*/  @!P3 SHF.R.S32.HI R0, RZ, 0x1f, R22 ;  /* 0x0000001fff00b819 */ /* 0x000fe20000011416 */
[----:B------:R2:W-:Y:S03]  /*1430*/  @!P2 LDGSTS.E.BYPASS.LTC128B.128 [R249+0x4100], [R10.64], !P5 ;  /* 0x041000000af9afae */ /* 0x0005e6000e901d52 */
[----:B------:R-:W-:Y:S01]  /*1440*/  @!P3 LEA.HI R0, R0, R22, RZ, 0x3 ;  /* 0x000000160000b211 */ /* 0x000fe200078f18ff */
[----:B------:R3:W-:Y:S03]  /*1450*/  @!P2 LDGSTS.E.BYPASS.LTC128B.128 [R249+0x8100], [R8.64], !P6 ;  /* 0x0810000008f9afae */ /* 0x0007e6000f101d52 */
[----:B------:R-:W-:Y:S02]  /*1460*/  @!P3 LOP3.LUT R0, R0, 0xfffffff8, RZ, 0xc0, !PT ;  /* 0xfffffff80000b812 */ /* 0x000fe400078ec0ff */
[----:B-1----:R-:W-:Y:S01]  /*1470*/  @!P3 SHF.R.S32.HI R5, RZ, 0x1f, R17 ;  /* 0x0000001fff05b819 */ /* 0x002fe20000011411 */
[----:B------:R-:W1:Y:S01]  /*1480*/  SHFL.IDX PT, R4, R15, 0x2, 0x181f ;  /* 0x00581f000f047f89 */ /* 0x000e6200000e0000 */
[----:B--2---:R-:W-:-:S02]  /*1490*/  LOP3.LUT R10, R12, 0x8, R23, 0xf8, !PT ;  /* 0x000000080c0a7812 */ /* 0x004fc400078ef817 */
[----:B---3--:R-:W-:Y:S02]  /*14a0*/  SHF.R.U32.HI R9, RZ, 0x3, R12 ;  /* 0x00000003ff097819 */ /* 0x008fe4000001160c */
[----:B------:R-:W-:Y:S02]  /*14b0*/  @!P3 LEA.HI R12, R5, R17, RZ, 0x3 ;  /* 0x00000011050cb211 */ /* 0x000fe400078f18ff */
[----:B------:R-:W2:Y:S01]  /*14c0*/  SHFL.IDX PT, R5, R14, 0x2, 0x181f ;  /* 0x00581f000e057f89 */ /* 0x000ea200000e0000 */
[----:B----4-:R-:W-:Y:S02]  /*14d0*/  @!P3 LEA R8, P2, R2, R6, 0x1 ;  /* 0x000000060208b211 */ /* 0x010fe400078408ff */
[----:B------:R-:W-:Y:S02]  /*14e0*/  @!P3 LOP3.LUT R12, R12, 0xfffffff8, RZ, 0xc0, !PT ;  /* 0xfffffff80c0cb812 */ /* 0x000fe400078ec0ff */
[----:B------:R-:W-:Y:S01]  /*14f0*/  LOP3.LUT R23, R10, R9, RZ, 0x3c, !PT ;  /* 0x000000090a177212 */ /* 0x000fe200078e3cff */
[----:B------:R-:W-:Y:S01]  /*1500*/  @!P3 IMAD.WIDE R10, R0, 0x2, R6 ;  /* 0x00000002000ab825 */ /* 0x000fe200078e0206 */
[----:B------:R-:W-:-:S02]  /*1510*/  @!P3 LEA.HI.X R9, R2, R7, R3, 0x1, P2 ;  /* 0x000000070209b211 */ /* 0x000fc400010f0c03 */
[----:B------:R-:W-:Y:S01]  /*1520*/  @!P4 SHF.R.S32.HI R0, RZ, 0x1f, R22 ;  /* 0x0000001fff00c819 */ /* 0x000fe20000011416 */
[----:B------:R-:W-:Y:S02]  /*1530*/  @!P3 IMAD.WIDE R12, R12, 0x2, R6 ;  /* 0x000000020c0cb825 */ /* 0x000fe400078e0206 */
[----:B------:R-:W3:Y:S04]  /*1540*/  SHFL.IDX PT, R6, R15, 0x3, 0x181f ;  /* 0x00781f000f067f89 */ /* 0x000ee800000e0000 */
[----:B------:R-:W4:Y:S04]  /*1550*/  SHFL.IDX PT, R7, R14, 0x3, 0x181f ;  /* 0x00781f000e077f89 */ /* 0x000f2800000e0000 */
[----:B------:R5:W-:Y:S04]  /*1560*/  @!P3 LDGSTS.E.BYPASS.LTC128B.128 [R249+0x1100], [R8.64], !P1 ;  /* 0x0110000008f9bfae */ /* 0x000be8000c901d52 */
[----:B------:R1:W-:Y:S04]  /*1570*/  @!P3 LDGSTS.E.BYPASS.LTC128B.128 [R249+0x5100], [R12.64], !P5 ;  /* 0x051000000cf9bfae */ /* 0x0003e8000e901d52 */
[----:B------:R2:W-:Y:S01]  /*1580*/  @!P3 LDGSTS.E.BYPASS.LTC128B.128 [R249+0x9100], [R10.64], !P6 ;  /* 0x091000000af9bfae */ /* 0x0005e2000f101d52 */
[----:B------:R-:W-:-:S02]  /*1590*/  ISETP.GE.AND P3, PT, R17, c[0x0][0x1d4], PT ;  /* 0x0000750011007a0c */ /* 0x000fc40003f66270 */
[--C-:B-----5:R-:W-:Y:S02]  /*15a0*/  @!P4 SHF.R.S32.HI R8, RZ, 0x1f, R17.reuse ;  /* 0x0000001fff08c819 */ /* 0x120fe40000011411 */
[----:B------:R-:W-:Y:S02]  /*15b0*/  @!P4 LEA.HI R9, R0, R22, RZ, 0x3 ;  /* 0x000000160009c211 */ /* 0x000fe400078f18ff */
[----:B------:R-:W-:Y:S02]  /*15c0*/  @!P0 SHF.R.S32.HI R0, RZ, 0x1f, R17 ;  /* 0x0000001fff008819 */ /* 0x000fe40000011411 */
[----:B-1----:R-:W-:Y:S02]  /*15d0*/  @!P4 LOP3.LUT R12, R9, 0xfffffff8, RZ, 0xc0, !PT ;  /* 0xfffffff8090cc812 */ /* 0x002fe400078ec0ff */
[----:B--2---:R-:W-:Y:S02]  /*15e0*/  @!P4 LEA.HI R10, R8, R17, RZ, 0x3 ;  /* 0x00000011080ac211 */ /* 0x004fe400078f18ff */
[----:B------:R-:W-:-:S02]  /*15f0*/  @!P4 LEA R8, P2, R2, R4, 0x1 ;  /* 0x000000040208c211 */ /* 0x000fc400078408ff */
[----:B------:R-:W-:Y:S02]  /*1600*/  @!P4 LOP3.LUT R10, R10, 0xfffffff8, RZ, 0xc0, !PT ;  /* 0xfffffff80a0ac812 */ /* 0x000fe400078ec0ff */
[----:B------:R-:W-:Y:S02]  /*1610*/  @!P0 LEA.HI R17, R0, R17, RZ, 0x3 ;  /* 0x0000001100118211 */ /* 0x000fe400078f18ff */
[----:B------:R-:W-:Y:S01]  /*1620*/  LOP3.LUT R0, R29, 0xfffffff0, RZ, 0xc0, !PT ;  /* 0xfffffff01d007812 */ /* 0x000fe200078ec0ff */
[----:B------:R-:W-:Y:S01]  /*1630*/  @!P4 IMAD.WIDE R10, R10, 0x2, R4 ;  /* 0x000000020a0ac825 */ /* 0x000fe200078e0204 */
[----:B------:R-:W-:-:S03]  /*1640*/  @!P4 LEA.HI.X R9, R2, R5, R3, 0x1, P2 ;  /* 0x000000050209c211 */ /* 0x000fc600010f0c03 */
[----:B------:R-:W-:Y:S02]  /*1650*/  @!P4 IMAD.WIDE R4, R12, 0x2, R4 ;  /* 0x000000020c04c825 */ /* 0x000fe400078e0204 */
[----:B------:R3:W-:Y:S02]  /*1660*/  @!P4 LDGSTS.E.BYPASS.LTC128B.128 [R249+0x2100], [R8.64], !P1 ;  /* 0x0210000008f9cfae */ /* 0x0007e4000c901d52 */
[----:B------:R-:W-:Y:S02]  /*1670*/  IMAD.IADD R0, R121, 0x1, -R0 ;  /* 0x0000000179007824 */ /* 0x000fe400078e0a00 */
[----:B------:R1:W-:Y:S04]  /*1680*/  @!P4 LDGSTS.E.BYPASS.LTC128B.128 [R249+0x6100], [R10.64], !P5 ;  /* 0x061000000af9cfae */ /* 0x0003e8000e901d52 */
[----:B------:R2:W-:Y:S01]  /*1690*/  @!P4 LDGSTS.E.BYPASS.LTC128B.128 [R249+0xa100], [R4.64], !P6 ;  /* 0x0a10000004f9cfae */ /* 0x0005e2000f101d52 */
[----:B------:R-:W-:-:S04]  /*16a0*/  ISETP.GE.AND P4, PT, R2, c[0x0][0x1d4], PT ;  /* 0x0000750002007a0c */ /* 0x000fc80003f86270 */
[----:B------:R-:W-:Y:S02]  /*16b0*/  SEL R12, RZ, 0x1, P4 ;  /* 0x00000001ff0c7807 */ /* 0x000fe40002000000 */
[----:B---3--:R-:W-:-:S04]  /*16c0*/  @!P0 LEA R8, P2, R2, R6, 0x1 ;  /* 0x0000000602088211 */ /* 0x008fc800078408ff */
[----:B----4-:R-:W-:Y:S01]  /*16d0*/  @!P0 LEA.HI.X R9, R2, R7, R3, 0x1, P2 ;  /* 0x0000000702098211 */ /* 0x010fe200010f0c03 */
[----:B------:R-:W-:Y:S01]  /*16e0*/  IMAD.IADD R3, R19, 0x1, R27 ;  /* 0x0000000113037824 */ /* 0x000fe200078e021b */
[----:B------:R-:W-:Y:S01]  /*16f0*/  @!P0 SHF.R.S32.HI R2, RZ, 0x1f, R22 ;  /* 0x0000001fff028819 */ /* 0x000fe20000011416 */
[----:B-1----:R-:W-:Y:S01]  /*1700*/  IMAD R11, R31, c[0x0][0x1e8], RZ ;  /* 0x00007a001f0b7a24 */ /* 0x002fe200078e02ff */
[----:B--2---:R-:W-:Y:S01]  /*1710*/  SHF.R.S32.HI R4, RZ, 0x1f, R0 ;  /* 0x0000001fff047819 */ /* 0x004fe20000011400 */
[----:B------:R-:W-:Y:S01]  /*1720*/  IMAD.IADD R5, R21, 0x1, R28 ;  /* 0x0000000115057824 */ /* 0x000fe200078e021c */
[----:B------:R-:W-:Y:S01]  /*1730*/  @!P0 LEA.HI R14, R2, R22, RZ, 0x3 ;  /* 0x00000016020e8211 */ /* 0x000fe200078f18ff */
[----:B------:R-:W-:Y:S01]  /*1740*/  IMAD.MOV.U32 R2, RZ, RZ, R18 ;  /* 0x000000ffff027224 */ /* 0x000fe200078e0012 */
[----:B------:R-:W-:Y:S01]  /*1750*/  LEA.HI R15, R4, R0, RZ, 0x3 ;  /* 0x00000000040f7211 */ /* 0x000fe200078f18ff */
[C---:B------:R-:W-:Y:S01]  /*1760*/  IMAD R11, R30.reuse, c[0x0][0x1ec], R11 ;  /* 0x00007b001e0b7a24 */ /* 0x040fe200078e020b */
[----:B------:R-:W-:Y:S01]  /*1770*/  SEL R4, RZ, 0xffffffff, P3 ;  /* 0xffffffffff047807 */ /* 0x000fe20001800000 */
[----:B------:R-:W-:Y:S01]  /*1780*/  IMAD.WIDE.U32 R2, R30, c[0x0][0x1e8], R2 ;  /* 0x00007a001e027a25 */ /* 0x000fe200078e0002 */
[----:B------:R-:W-:Y:S01]  /*1790*/  LOP3.LUT R13, R15, 0xfffffff8, RZ, 0xc0, !PT ;  /* 0xfffffff80f0d7812 */ /* 0x000fe200078ec0ff */
[----:B------:R1:W-:Y:S01]  /*17a0*/  @!P0 LDGSTS.E.BYPASS.LTC128B.128 [R249+0x3100], [R8.64], !P1 ;  /* 0x0310000008f98fae */ /* 0x0003e2000c901d52 */
[----:B------:R-:W-:Y:S01]  /*17b0*/  ISETP.GE.AND P1, PT, R16, 0x21, PT ;  /* 0x000000211000780c */ /* 0x000fe20003f26270 */
[----:B------:R-:W-:Y:S01]  /*17c0*/  IMAD.SHL.U32 R10, R4, 0x2, RZ ;  /* 0x00000002040a7824 */ /* 0x000fe200078e00ff */
[----:B------:R-:W-:Y:S01]  /*17d0*/  ISETP.GE.AND P2, PT, R22, c[0x0][0x1d4], PT ;  /* 0x0000750016007a0c */ /* 0x000fe20003f46270 */
[----:B------:R-:W-:-:S02]  /*17e0*/  IMAD.MOV.U32 R4, RZ, RZ, R20 ;  /* 0x000000ffff047224 */ /* 0x000fc400078e0014 */
[----:B------:R-:W-:Y:S01]  /*17f0*/  IMAD.IADD R3, R3, 0x1, R11 ;  /* 0x0000000103037824 */ /* 0x000fe200078e020b */
[----:B------:R-:W-:Y:S01]  /*1800*/  LOP3.LUT R18, R10, 0x2, R12, 0xe2, !PT ;  /* 0x000000020a127812 */ /* 0x000fe200078ee20c */
[----:B------:R-:W-:Y:S01]  /*1810*/  IMAD.WIDE.U32 R10, R30, c[0x0][0x210], R4 ;  /* 0x000084001e0a7a25 */ /* 0x000fe200078e0004 */
[----:B------:R-:W-:-:S03]  /*1820*/  @!P0 LOP3.LUT R4, R17, 0xfffffff8, RZ, 0xc0, !PT ;  /* 0xfffffff811048812 */ /* 0x000fc600078ec0ff */
[----:B------:R-:W-:Y:S01]  /*1830*/  IMAD.IADD R13, R0, 0x1, -R13 ;  /* 0x00000001000d7824 */ /* 0x000fe200078e0a0d */
[----:B------:R-:W-:Y:S01]  /*1840*/  @!P0 LOP3.LUT R0, R14, 0xfffffff8, RZ, 0xc0, !PT ;  /* 0xfffffff80e008812 */ /* 0x000fe200078ec0ff */
[----:B------:R-:W-:-:S04]  /*1850*/  @!P0 IMAD.WIDE R4, R4, 0x2, R6 ;  /* 0x0000000204048825 */ /* 0x000fc800078e0206 */
[----:B------:R-:W-:Y:S01]  /*1860*/  @!P0 IMAD.WIDE R6, R0, 0x2, R6 ;  /* 0x0000000200068825 */ /* 0x000fe200078e0206 */
[----:B------:R2:W-:Y:S01]  /*1870*/  @!P0 LDGSTS.E.BYPASS.LTC128B.128 [R249+0x7100], [R4.64], !P5 ;  /* 0x0710000004f98fae */ /* 0x0005e2000e901d52 */
[----:B------:R-:W-:Y:S02]  /*1880*/  ISETP.GE.AND P5, PT, R16, 0x1, PT ;  /* 0x000000011000780c */ /* 0x000fe40003fa6270 */
[----:B------:R-:W-:Y:S01]  /*1890*/  IMAD R0, R24, c[0x0][0x1f0], RZ ;  /* 0x00007c0018007a24 */ /* 0x000fe200078e02ff */
[----:B------:R3:W-:Y:S01]  /*18a0*/  @!P0 LDGSTS.E.BYPASS.LTC128B.128 [R249+0xb100], [R6.64], !P6 ;  /* 0x0b10000006f98fae */ /* 0x0007e2000f101d52 */
[----:B------:R-:W-:Y:S01]  /*18b0*/  IMAD.WIDE.U32 R32, R26, c[0x0][0x1f0], R2 ;  /* 0x00007c001a207a25 */ /* 0x000fe200078e0002 */
[----:B------:R-:W-:Y:S02]  /*18c0*/  ISETP.GE.AND P6, PT, R16, 0x41, PT ;  /* 0x000000411000780c */ /* 0x000fe40003fc6270 */
[----:B------:R-:W0:Y:S01]  /*18d0*/  LDGDEPBAR ;  /* 0x00000000000079af */ /* 0x000e220000000000 */
[----:B------:R-:W-:-:S02]  /*18e0*/  IMAD.SHL.U32 R3, R25, 0x8, RZ ;  /* 0x0000000819037824 */ /* 0x000fc400078e00ff */
[----:B------:R-:W-:Y:S01]  /*18f0*/  IMAD.MOV.U32 R122, RZ, RZ, R32 ;  /* 0x000000ffff7a7224 */ /* 0x000fe200078e0020 */
[----:B------:R-:W-:Y:S01]  /*1900*/  STL.64 [R1+0x30], R32 ;  /* 0x0000302001007387 */ /* 0x000fe20000100a00 */
[----:B------:R-:W-:Y:S02]  /*1910*/  IMAD R19, R31, c[0x0][0x210], RZ ;  /* 0x000084001f137a24 */ /* 0x000fe400078e02ff */
[----:B-1----:R-:W-:Y:S02]  /*1920*/  IMAD.MOV.U32 R8, RZ, RZ, R10 ;  /* 0x000000ffff087224 */ /* 0x002fe400078e000a */
[----:B------:R-:W-:-:S04]  /*1930*/  IMAD R12, R30, c[0x0][0x214], R19 ;  /* 0x000085001e0c7a24 */ /* 0x000fc800078e0213 */
[----:B------:R-:W-:Y:S02]  /*1940*/  IMAD.IADD R9, R11, 0x1, R12 ;  /* 0x000000010b097824 */ /* 0x000fe400078e020c */
[----:B------:R-:W-:Y:S02]  /*1950*/  IMAD.U32 R12, RZ, RZ, UR7 ;  /* 0x00000007ff0c7e24 */ /* 0x000fe4000f8e00ff */
[----:B------:R-:W-:Y:S02]  /*1960*/  IMAD R11, R24, c[0x0][0x218], RZ ;  /* 0x00008600180b7a24 */ /* 0x000fe400078e02ff */
[----:B--2---:R-:W-:Y:S02]  /*1970*/  IMAD.SHL.U32 R5, R13, 0x40, RZ ;  /* 0x000000400d057824 */ /* 0x004fe400078e00ff */
[----:B------:R-:W-:Y:S02]  /*1980*/  IMAD R4, R26, c[0x0][0x1f4], R0 ;  /* 0x00007d001a047a24 */ /* 0x000fe400078e0200 */
[----:B------:R-:W-:Y:S01]  /*1990*/  IMAD R0, R25, 0x200, R23 ;  /* 0x0000020019007824 */ /* 0x000fe200078e0217 */
[----:B------:R-:W-:Y:S01]  /*19a0*/  LOP3.LUT R2, R5, 0x1c0, RZ, 0xc0, !PT ;  /* 0x000001c005027812 */ /* 0x000fe200078ec0ff */
[----:B------:R-:W-:-:S02]  /*19b0*/  IMAD.IADD R123, R33, 0x1, R4 ;  /* 0x00000001217b7824 */ /* 0x000fc400078e0204 */
[----:B------:R-:W-:Y:S01]  /*19c0*/  IMAD.SHL.U32 R224, R0, 0x2, RZ ;  /* 0x0000000200e07824 */ /* 0x000fe200078e00ff */
[----:B------:R-:W-:Y:S01]  /*19d0*/  LOP3.LUT R5, R2, 0x8, R3, 0xf8, !PT ;  /* 0x0000000802057812 */ /* 0x000fe200078ef803 */
[----:B------:R-:W-:Y:S01]  /*19e0*/  IMAD R11, R26, c[0x0][0x21c], R11 ;  /* 0x000087001a0b7a24 */ /* 0x000fe200078e020b */
[----:B------:R-:W-:Y:S01]  /*19f0*/  SHF.R.U32.HI R4, RZ, 0x3, R2 ;  /* 0x00000003ff047819 */ /* 0x000fe20000011602 */
[----:B------:R-:W-:Y:S01]  /*1a00*/  IMAD.WIDE.U32 R2, R116, UR13, R122 ;  /* 0x0000000d74027c25 */ /* 0x000fe2000f8e007a */
[----:B------:R-:W-:Y:S01]  /*1a10*/  IADD3 R231, R224, 0xc120, RZ ;  /* 0x0000c120e0e77810 */ /* 0x000fe20007ffe0ff */
[----:B------:R-:W-:Y:S01]  /*1a20*/  STL.64 [R1+0x28], R122 ;  /* 0x0000287a01007387 */ /* 0x000fe20000100a00 */
[----:B------:R-:W-:Y:S01]  /*1a30*/  LOP3.LUT R14, R5, R4, RZ, 0x3c, !PT ;  /* 0x00000004050e7212 */ /* 0x000fe200078e3cff */
[----:B------:R-:W-:Y:S01]  /*1a40*/  IMAD.U32 R4, RZ, RZ, UR6 ;  /* 0x00000006ff047e24 */ /* 0x000fe2000f8e00ff */
[----:B------:R-:W-:Y:S01]  /*1a50*/  IADD3 R3, R3, UR9, RZ ;  /* 0x0000000903037c10 */ /* 0x000fe2000fffe0ff */
[----:B------:R-:W-:Y:S01]  /*1a60*/  USHF.L.U32 UR9, UR7, 0x6, URZ ;  /* 0x0000000607097899 */ /* 0x000fe2000800063f */
[----:B---3--:R-:W-:Y:S01]  /*1a70*/  @P5 LEA R6, P0, R2, c[0x0][0x1c8], 0x1 ;  /* 0x0000720002065a11 */ /* 0x008fe200078008ff */
[----:B------:R-:W-:-:S02]  /*1a80*/  IMAD.WIDE.U32 R22, R26, c[0x0][0x218], R8 ;  /* 0x000086001a167a25 */ /* 0x000fc400078e0008 */
[----:B------:R-:W-:Y:S01]  /*1a90*/  UIADD3 UR9, UR15, UR9, URZ ;  /* 0x000000090f097290 */ /* 0x000fe2000fffe03f */
[----:B------:R-:W-:Y:S01]  /*1aa0*/  @P5 LEA.HI.X R7, R2, c[0x0][0x1cc], R3, 0x1, P0 ;  /* 0x0000730002075a11 */ /* 0x000fe200000f0c03 */
[----:B------:R-:W-:Y:S01]  /*1ab0*/  IMAD.U32 R8, RZ, RZ, UR13 ;  /* 0x0000000dff087e24 */ /* 0x000fe2000f8e00ff */
[C---:B------:R-:W-:Y:S01]  /*1ac0*/  @P1 LEA R5, P0, R4.reuse, R2, 0x5 ;  /* 0x0000000204051211 */ /* 0x040fe200078028ff */
[----:B------:R-:W-:Y:S01]  /*1ad0*/  UIMAD UR13, UR11, UR13, URZ ;  /* 0x0000000d0b0d72a4 */ /* 0x000fe2000f8e023f */
[----:B------:R-:W-:Y:S01]  /*1ae0*/  IMAD.IADD R21, R23, 0x1, R11 ;  /* 0x0000000117157824 */ /* 0x000fe200078e020b */
[----:B------:R1:W-:Y:S01]  /*1af0*/  @P5 LDGSTS.E.BYPASS.LTC128B.128 [R249+0xc100], [R6.64], !P4 ;  /* 0x0c10000006f95fae */ /* 0x0003e2000e101d52 */
[----:B------:R-:W-:Y:S01]  /*1b00*/  @P1 LEA.HI.X R10, R4, R3, R12, 0x5, P0 ;  /* 0x00000003040a1211 */ /* 0x000fe200000f2c0c */
[----:B------:R-:W-:Y:S01]  /*1b10*/  IMAD.MOV.U32 R20, RZ, RZ, R22 ;  /* 0x000000ffff147224 */ /* 0x000fe200078e0016 */
[C---:B------:R-:W-:Y:S01]  /*1b20*/  @P1 LEA R4, P0, R5.reuse, c[0x0][0x1c8], 0x1 ;  /* 0x0000720005041a11 */ /* 0x040fe200078008ff */
[----:B------:R1:W-:Y:S01]  /*1b30*/  @P5 LDGSTS.E.BYPASS.LTC128B.128 [R249+0xf100], [R6.64+0x80], !P3 ;  /* 0x0f10008006f95fae */ /* 0x0003e2000d901d52 */
[----:B------:R-:W-:Y:S01]  /*1b40*/  UIMAD UR13, UR10, UR16, UR13 ;  /* 0x000000100a0d72a4 */ /* 0x000fe2000f8e020d */
[----:B------:R-:W-:Y:S01]  /*1b50*/  IMAD.WIDE.U32 R8, R8, UR16, R20 ;  /* 0x0000001008087c25 */ /* 0x000fe2000f8e0014 */
[----:B------:R-:W-:Y:S01]  /*1b60*/  @P1 LEA.HI.X R5, R5, c[0x0][0x1cc], R10, 0x1, P0 ;  /* 0x0000730005051a11 */ /* 0x000fe200000f0c0a */
[----:B------:R1:W-:Y:S01]  /*1b70*/  @P5 LDGSTS.E.BYPASS.LTC128B.128 [R249+0x12100], [R6.64+0x100], !P2 ;  /* 0x1210010006f95fae */ /* 0x0003e2000d101d52 */
[----:B------:R-:W-:Y:S01]  /*1b80*/  @P6 IADD3 R10, P0, R2, UR14, RZ ;  /* 0x0000000e020a6c10 */ /* 0x000fe2000ff1e0ff */
[----:B------:R-:W-:-:S02]  /*1b90*/  USHF.L.U32 UR10, UR4, 0x6, URZ ;  /* 0x00000006040a7899 */ /* 0x000fc4000800063f */
[----:B------:R2:W-:Y:S01]  /*1ba0*/  @P1 LDGSTS.E.BYPASS.LTC128B.128 [R249+0xd100], [R4.64], !P4 ;  /* 0x0d10000004f91fae */ /* 0x0005e2000e101d52 */
[----:B------:R-:W-:Y:S02]  /*1bb0*/  @P6 IADD3.X R3, R3, UR9, RZ, P0, !PT ;  /* 0x0000000903036c10 */ /* 0x000fe400087fe4ff */
[C---:B------:R-:W-:Y:S01]  /*1bc0*/  @P6 LEA R2, P0, R10.reuse, c[0x0][0x1c8], 0x1 ;  /* 0x000072000a026a11 */ /* 0x040fe200078008ff */
[----:B------:R2:W-:Y:S03]  /*1bd0*/  @P1 LDGSTS.E.BYPASS.LTC128B.128 [R249+0x10100], [R4.64+0x80], !P3 ;  /* 0x1010008004f91fae */ /* 0x0005e6000d901d52 */
[----:B------:R-:W-:Y:S01]  /*1be0*/  @P6 LEA.HI.X R3, R10, c[0x0][0x1cc], R3, 0x1, P0 ;  /* 0x000073000a036a11 */ /* 0x000fe200000f0c03 */
[----:B------:R2:W-:Y:S01]  /*1bf0*/  @P1 LDGSTS.E.BYPASS.LTC128B.128 [R249+0x13100], [R4.64+0x100], !P2 ;  /* 0x1310010004f91fae */ /* 0x0005e2000d101d52 */
[C---:B------:R-:W-:Y:S02]  /*1c00*/  LOP3.LUT P0, RZ, R13.reuse, 0x2, RZ, 0xc0, !PT ;  /* 0x000000020dff7812 */ /* 0x040fe4000780c0ff */
[----:B------:R-:W-:Y:S01]  /*1c10*/  LOP3.LUT P1, RZ, R13, 0x4, RZ, 0xc0, !PT ;  /* 0x000000040dff7812 */ /* 0x000fe2000782c0ff */
[----:B------:R3:W-:Y:S01]  /*1c20*/  @P6 LDGSTS.E.BYPASS.LTC128B.128 [R249+0xe100], [R2.64], !P4 ;  /* 0x0e10000002f96fae */ /* 0x0007e2000e101d52 */
[----:B------:R-:W-:-:S03]  /*1c30*/  LEA R10, P5, R8, c[0x0][0x1f8], 0x1 ;  /* 0x00007e00080a7a11 */ /* 0x000fc600078a08ff */
[----:B------:R3:W-:Y:S04]  /*1c40*/  @P6 LDGSTS.E.BYPASS.LTC128B.128 [R249+0x11100], [R2.64+0x80], !P3 ;  /* 0x1110008002f96fae */ /* 0x0007e8000d901d52 */
[----:B------:R3:W-:Y:S01]  /*1c50*/  @P6 LDGSTS.E.BYPASS.LTC128B.128 [R249+0x14100], [R2.64+0x100], !P2 ;  /* 0x1410010002f96fae */ /* 0x0007e2000d101d52 */
[----:B------:R-:W-:Y:S02]  /*1c60*/  LOP3.LUT P6, RZ, R36, 0x2, RZ, 0xc0, !PT ;  /* 0x0000000224ff7812 */ /* 0x000fe400078cc0ff */
[----:B-1----:R-:W-:Y:S01]  /*1c70*/  IADD3 R6, R9, UR13, RZ ;  /* 0x0000000d09067c10 */ /* 0x002fe2000fffe0ff */
[----:B------:R-:W0:Y:S01]  /*1c80*/  LDGDEPBAR ;  /* 0x00000000000079af */ /* 0x000e220000000000 */
[----:B------:R-:W-:Y:S02]  /*1c90*/  UMOV UR13, 0x6 ;  /* 0x00000006000d7882 */ /* 0x000fe40000000000 */
[----:B------:R-:W-:Y:S01]  /*1ca0*/  USHF.L.U64.HI UR13, UR4, UR13, UR5 ;  /* 0x0000000d040d7299 */ /* 0x000fe20008010205 */
[----:B------:R-:W-:Y:S01]  /*1cb0*/  LEA.HI.X R11, R8, c[0x0][0x1fc], R6, 0x1, P5 ;  /* 0x00007f00080b7a11 */ /* 0x000fe200028f0c06 */
[----:B------:R-:W-:Y:S01]  /*1cc0*/  STL.64 [R1+0x38], R22 ;  /* 0x0000381601007387 */ /* 0x000fe20000100a00 */
[----:B------:R-:W-:-:S02]  /*1cd0*/  IADD3 R6, R224, 0xc100, RZ ;  /* 0x0000c100e0067810 */ /* 0x000fc40007ffe0ff */
[----:B------:R-:W-:Y:S01]  /*1ce0*/  IADD3 R8, P5, R10, UR10, RZ ;  /* 0x0000000a0a087c10 */ /* 0x000fe2000ffbe0ff */
[----:B------:R-:W-:Y:S01]  /*1cf0*/  STL.64 [R1+0x20], R20 ;  /* 0x0000201401007387 */ /* 0x000fe20000100a00 */
[----:B------:R-:W-:Y:S01]  /*1d00*/  @P6 IADD3 R231, R6, -0x20, RZ ;  /* 0xffffffe006e76810 */ /* 0x000fe20007ffe0ff */
[----:B--2---:R-:W-:Y:S01]  /*1d10*/  IMAD.SHL.U32 R5, R15, 0x40, RZ ;  /* 0x000000400f057824 */ /* 0x004fe200078e00ff */
[----:B------:R-:W-:Y:S02]  /*1d20*/  SEL R4, RZ, 0x4, P2 ;  /* 0x00000004ff047807 */ /* 0x000fe40001000000 */
[----:B------:R-:W-:Y:S02]  /*1d30*/  IADD3.X R9, R11, UR13, RZ, P5, !PT ;  /* 0x0000000d0b097c10 */ /* 0x000fe4000affe4ff */
[----:B------:R-:W-:Y:S02]  /*1d40*/  LOP3.LUT R12, R18, R4, RZ, 0xfc, !PT ;  /* 0x00000004120c7212 */ /* 0x000fe400078efcff */
[----:B------:R-:W-:Y:S01]  /*1d50*/  LOP3.LUT R4, R14, 0xfffffe00, R5, 0xf8, !PT ;  /* 0xfffffe000e047812 */ /* 0x000fe200078ef805 */
[----:B------:R-:W-:Y:S01]  /*1d60*/  IMAD.MOV.U32 R5, RZ, RZ, 0x20 ;  /* 0x00000020ff057424 */ /* 0x000fe200078e00ff */
[C---:B------:R-:W-:Y:S01]  /*1d70*/  IADD3 R248, R231.reuse, 0x800, RZ ;  /* 0x00000800e7f87810 */ /* 0x040fe20007ffe0ff */
[----:B------:R-:W-:Y:S01]  /*1d80*/  IMAD.U32 R14, RZ, RZ, UR10 ;  /* 0x0000000aff0e7e24 */ /* 0x000fe2000f8e00ff */
[----:B------:R-:W-:Y:S01]  /*1d90*/  IADD3 R247, R231, 0x1000, RZ ;  /* 0x00001000e7f77810 */ /* 0x000fe20007ffe0ff */
[----:B---3--:R-:W-:Y:S01]  /*1da0*/  IMAD.MOV.U32 R3, RZ, RZ, 0x10 ;  /* 0x00000010ff037424 */ /* 0x008fe200078e00ff */
[----:B------:R-:W-:-:S04]  /*1db0*/  DEPBAR.LE SB0, 0x1 ;  /* 0x000080400000791a */ /* 0x000fc80000000000 */
[----:B------:R-:W-:Y:S01]  /*1dc0*/  IMAD R208, R117, 0x400, R4 ;  /* 0x0000040075d07824 */ /* 0x000fe200078e0204 */
[----:B------:R-:W-:Y:S01]  /*1dd0*/  SEL R3, R3, 0xfffffff0, !P0 ;  /* 0xfffffff003037807 */ /* 0x000fe20004000000 */
[----:B------:R-:W-:Y:S01]  /*1de0*/  IMAD.U32 R2, RZ, RZ, UR10 ;  /* 0x0000000aff027e24 */ /* 0x000fe2000f8e00ff */
[----:B------:R-:W-:Y:S02]  /*1df0*/  SEL R0, R5, 0xffffffe0, !P1 ;  /* 0xffffffe005007807 */ /* 0x000fe40004800000 */
[C---:B------:R-:W-:Y:S01]  /*1e00*/  LEA R216, R208.reuse, 0x100, 0x1 ;  /* 0x00000100d0d87811 */ /* 0x040fe200078e08ff */
[----:B------:R-:W-:Y:S01]  /*1e10*/  IMAD.SHL.U32 R208, R208, 0x2, RZ ;  /* 0x00000002d0d07824 */ /* 0x000fe200078e00ff */
[----:B------:R-:W-:Y:S01]  /*1e20*/  BAR.SYNC.DEFER_BLOCKING 0x0 ;  /* 0x0000000000007b1d */ /* 0x000fe20000010000 */
[----:B------:R-:W-:Y:S01]  /*1e30*/  IADD3 R18, P1, P0, R2, 0x80, R10 ;  /* 0x0000008002127810 */ /* 0x000fe2000783e00a */
[----:B------:R-:W-:Y:S01]  /*1e40*/  IMAD.MOV.U32 R2, RZ, RZ, 0x40 ;  /* 0x00000040ff027424 */ /* 0x000fe200078e00ff */
[----:B------:R-:W-:Y:S01]  /*1e50*/  LOP3.LUT R5, R12, 0x1, RZ, 0xc0, !PT ;  /* 0x000000010c057812 */ /* 0x000fe200078ec0ff */
[--C-:B------:R-:W-:Y:S01]  /*1e60*/  IMAD R212, R3, 0x2, R216.reuse ;  /* 0x0000000203d47824 */ /* 0x100fe200078e02d8 */
[----:B------:R-:W-:Y:S01]  /*1e70*/  IADD3.X R19, RZ, UR13, R11, P1, P0 ;  /* 0x0000000dff137c10 */ /* 0x000fe20008fe040b */
[----:B------:R-:W-:Y:S01]  /*1e80*/  IMAD R216, R0, 0x2, R216 ;  /* 0x0000000200d87824 */ /* 0x000fe200078e02d8 */
[----:B------:R-:W-:Y:S01]  /*1e90*/  IADD3 R14, P1, P0, R14, 0x100, R10 ;  /* 0x000001000e0e7810 */ /* 0x000fe2000783e00a */
[----:B------:R-:W-:Y:S01]  /*1ea0*/  IMAD R220, R0, 0x2, R212 ;  /* 0x0000000200dc7824 */ /* 0x000fe200078e02d4 */
[----:B------:R-:W-:-:S02]  /*1eb0*/  ISETP.NE.U32.AND P6, PT, R5, 0x1, PT ;  /* 0x000000010500780c */ /* 0x000fc40003fc5070 */
[----:B------:R-:W-:Y:S02]  /*1ec0*/  IADD3.X R15, RZ, UR13, R11, P1, P0 ;  /* 0x0000000dff0f7c10 */ /* 0x000fe40008fe040b */
[----:B------:R-:W-:Y:S02]  /*1ed0*/  IADD3 R6, P0, R8, UR10, RZ ;  /* 0x0000000a08067c10 */ /* 0x000fe4000ff1e0ff */
[----:B------:R-:W-:Y:S02]  /*1ee0*/  LOP3.LUT P1, RZ, R12, 0x2, RZ, 0xc0, !PT ;  /* 0x000000020cff7812 */ /* 0x000fe4000782c0ff */
[C---:B------:R-:W-:Y:S02]  /*1ef0*/  ISETP.LT.OR P5, PT, R16.reuse, 0x1, P6 ;  /* 0x000000011000780c */ /* 0x040fe400037a1670 */
[----:B------:R-:W-:Y:S02]  /*1f00*/  IADD3.X R7, R9, UR13, RZ, P0, !PT ;  /* 0x0000000d09077c10 */ /* 0x000fe400087fe4ff */
[----:B------:R-:W-:-:S02]  /*1f10*/  ISETP.LT.OR P0, PT, R16, 0x1, !P1 ;  /* 0x000000011000780c */ /* 0x000fc40004f01670 */
[C---:B------:R-:W-:Y:S01]  /*1f20*/  IADD3 R246, R231.reuse, 0x1800, RZ ;  /* 0x00001800e7f67810 */ /* 0x040fe20007ffe0ff */
[----:B------:R-:W-:Y:S01]  /*1f30*/  LDSM.16.M88.4 R156, [R208+0x100] ;  /* 0x00010000d09c783b */ /* 0x000fe20000000200 */
[C---:B------:R-:W-:Y:S02]  /*1f40*/  IADD3 R245, R231.reuse, 0x2000, RZ ;  /* 0x00002000e7f57810 */ /* 0x040fe40007ffe0ff */
[C---:B------:R-:W-:Y:S01]  /*1f50*/  IADD3 R244, R231.reuse, 0x2800, RZ ;  /* 0x00002800e7f47810 */ /* 0x040fe20007ffe0ff */
[----:B------:R-:W-:Y:S01]  /*1f60*/  LDSM.16.M88.4 R192, [R208+0x4100] ;  /* 0x00410000d0c0783b */ /* 0x000fe20000000200 */
[C---:B------:R-:W-:Y:S02]  /*1f70*/  IADD3 R243, R231.reuse, 0x3000, RZ ;  /* 0x00003000e7f37810 */ /* 0x040fe40007ffe0ff */
[C---:B------:R-:W-:Y:S01]  /*1f80*/  IADD3 R242, R231.reuse, 0x3800, RZ ;  /* 0x00003800e7f27810 */ /* 0x040fe20007ffe0ff */
[----:B------:R-:W-:Y:S01]  /*1f90*/  LDSM.16.M88.4 R160, [R212] ;  /* 0x00000000d4a0783b */ /* 0x000fe20000000200 */
[----:B------:R-:W-:-:S02]  /*1fa0*/  IADD3 R241, R231, 0x4000, RZ ;  /* 0x00004000e7f17810 */ /* 0x000fc40007ffe0ff */
[C---:B------:R-:W-:Y:S01]  /*1fb0*/  IADD3 R240, R231.reuse, 0x4800, RZ ;  /* 0x00004800e7f07810 */ /* 0x040fe20007ffe0ff */
[----:B------:R-:W-:Y:S01]  /*1fc0*/  LDSM.16.M88.4 R196, [R212+0x4000] ;  /* 0x00400000d4c4783b */ /* 0x000fe20000000200 */
[C---:B------:R-:W-:Y:S02]  /*1fd0*/  IADD3 R239, R231.reuse, 0x5000, RZ ;  /* 0x00005000e7ef7810 */ /* 0x040fe40007ffe0ff */
[C---:B------:R-:W-:Y:S01]  /*1fe0*/  IADD3 R238, R231.reuse, 0x5800, RZ ;  /* 0x00005800e7ee7810 */ /* 0x040fe20007ffe0ff */
[----:B------:R-:W-:Y:S01]  /*1ff0*/  LDSM.16.M88.4 R184, [R216] ;  /* 0x00000000d8b8783b */ /* 0x000fe20000000200 */
[C---:B------:R-:W-:Y:S02]  /*2000*/  IADD3 R237, R231.reuse, 0x6000, RZ ;  /* 0x00006000e7ed7810 */ /* 0x040fe40007ffe0ff */
[C---:B------:R-:W-:Y:S01]  /*2010*/  IADD3 R236, R231.reuse, 0x6800, RZ ;  /* 0x00006800e7ec7810 */ /* 0x040fe20007ffe0ff */
[----:B------:R-:W-:Y:S01]  /*2020*/  LDSM.16.M88.4 R200, [R216+0x4000] ;  /* 0x00400000d8c8783b */ /* 0x000fe20000000200 */
[----:B------:R-:W-:-:S02]  /*2030*/  IADD3 R235, R231, 0x7000, RZ ;  /* 0x00007000e7eb7810 */ /* 0x000fc40007ffe0ff */
[C---:B------:R-:W-:Y:S01]  /*2040*/  IADD3 R234, R231.reuse, 0x7800, RZ ;  /* 0x00007800e7ea7810 */ /* 0x040fe20007ffe0ff */
[----:B------:R-:W-:Y:S01]  /*2050*/  LDSM.16.M88.4 R188, [R220] ;  /* 0x00000000dcbc783b */ /* 0x000fe20000000200 */
[C---:B------:R-:W-:Y:S02]  /*2060*/  IADD3 R233, R231.reuse, 0x8000, RZ ;  /* 0x00008000e7e97810 */ /* 0x040fe40007ffe0ff */
[----:B------:R-:W-:Y:S01]  /*2070*/  IADD3 R232, R231, 0x8800, RZ ;  /* 0x00008800e7e87810 */ /* 0x000fe20007ffe0ff */
[----:B------:R-:W-:Y:S04]  /*2080*/  LDSM.16.M88.4 R204, [R220+0x4000] ;  /* 0x00400000dccc783b */ /* 0x000fe80000000200 */
[----:B------:R-:W-:Y:S04]  /*2090*/  LDSM.16.M88.4 R208, [R208+0x8100] ;  /* 0x00810000d0d0783b */ /* 0x000fe80000000200 */
[----:B------:R-:W-:Y:S04]  /*20a0*/  LDSM.16.M88.4 R212, [R212+0x8000] ;  /* 0x00800000d4d4783b */ /* 0x000fe80000000200 */
[----:B------:R-:W-:Y:S04]  /*20b0*/  LDSM.16.M88.4 R216, [R216+0x8000] ;  /* 0x00800000d8d8783b */ /* 0x000fe80000000200 */
        /* <DEDUP_REMOVED lines=12> */
[----:B------:R-:W5:Y:S04]  /*2180*/  LDSM.16.M88.4 R68, [R231+0x1000] ;  /* 0x00100000e744783b */ /* 0x000f680000000200 */
[----:B------:R-:W4:Y:S04]  /*2190*/  LDSM.16.M88.4 R80, [R231+0x1800] ;  /* 0x00180000e750783b */ /* 0x000f280000000200 */
[----:B------:R-:W-:Y:S01]  /*21a0*/  LDSM.16.M88.4 R84, [R231+0x2000] ;  /* 0x00200000e754783b */ /* 0x000fe20000000200 */
[C---:B-1----:R-:W-:Y:S03]  /*21b0*/  HMMA.16816.F32 R40, R156.reuse, R20, RZ ;  /* 0x000000149c28723c */ /* 0x042fe600000018ff */
[----:B------:R-:W1:Y:S04]  /*21c0*/  LDSM.16.M88.4 R104, [R231+0x2800] ;  /* 0x00280000e768783b */ /* 0x000e680000000200 */
[----:B------:R-:W-:Y:S01]  /*21d0*/  @!PT LDS RZ, [RZ] ;  /* 0x00000000fffff984 */ /* 0x000fe20000000800 */
[----:B------:R-:W-:Y:S01]  /*21e0*/  @!PT LDS RZ, [RZ] ;  /* 0x00000000fffff984 */ /* 0x000fe20000000800 */
[----:B------:R-:W-:Y:S01]  /*21f0*/  @!PT LDS RZ, [RZ] ;  /* 0x00000000fffff984 */ /* 0x000fe20000000800 */
[----:B------:R1:W-:Y:S01]  /*2200*/  LDGSTS.E.BYPASS.LTC128B.128 [R249+0x100], [R10.64], !P5 ;  /* 0x001000000af97fae */ /* 0x0003e2000e901d52 */
[----:B------:R-:W-:Y:S01]  /*2210*/  LOP3.LUT P5, RZ, R12, 0x4, RZ, 0xc0, !PT ;  /* 0x000000040cff7812 */ /* 0x000fe200078ac0ff */
[----:B------:R-:W-:Y:S02]  /*2220*/  HMMA.16816.F32 R28, R156, R22, RZ ;  /* 0x000000169c1c723c */ /* 0x000fe400000018ff */
[----:B------:R1:W-:Y:S01]  /*2230*/  LDGSTS.E.BYPASS.LTC128B.128 [R249+0x3100], [R10.64+0x80], !P0 ;  /* 0x031000800af97fae */ /* 0x0003e2000c101d52 */
[----:B------:R-:W-:-:S05]  /*2240*/  ISETP.LT.OR P0, PT, R16, 0x1, !P5 ;  /* 0x000000011000780c */ /* 0x000fca0006f01670 */
[----:B--2---:R-:W-:Y:S08]  /*2250*/  HMMA.16816.F32 R24, R156, R32, RZ ;  /* 0x000000209c18723c */ /* 0x004ff000000018ff */
[----:B------:R1:W-:Y:S01]  /*2260*/  LDGSTS.E.BYPASS.LTC128B.128 [R249+0x6100], [R10.64+0x100], !P0 ;  /* 0x061001000af97fae */ /* 0x0003e2000c101d52 */
[C---:B------:R-:W-:Y:S01]  /*2270*/  ISETP.LT.OR P0, PT, R16.reuse, 0x21, P6 ;  /* 0x000000211000780c */ /* 0x040fe20003701670 */
[----:B---3--:R-:W-:Y:S01]  /*2280*/  HMMA.16816.F32 R92, R160, R48, R40 ;  /* 0x00000030a05c723c */ /* 0x008fe20000001828 */
[----:B------:R-:W-:-:S07]  /*2290*/  ISETP.LT.OR P6, PT, R16, 0x41, P6 ;  /* 0x000000411000780c */ /* 0x000fce00037c1670 */
[C---:B------:R-:W-:Y:S04]  /*22a0*/  HMMA.16816.F32 R40, R156.reuse, R52, RZ ;  /* 0x000000349c28723c */ /* 0x040fe800000018ff */
[----:B------:R1:W-:Y:S01]  /*22b0*/  LDGSTS.E.BYPASS.LTC128B.128 [R249+0x1100], [R8.64], !P0 ;  /* 0x0110000008f97fae */ /* 0x0003e2000c101d52 */
[C---:B------:R-:W-:Y:S02]  /*22c0*/  ISETP.LT.OR P0, PT, R16.reuse, 0x21, !P1 ;  /* 0x000000211000780c */ /* 0x040fe40004f01670 */
[C---:B------:R-:W-:Y:S01]  /*22d0*/  ISETP.LT.OR P1, PT, R16.reuse, 0x41, !P1 ;  /* 0x000000411000780c */ /* 0x040fe20004f21670 */
[----:B------:R-:W-:Y:S08]  /*22e0*/  HMMA.16816.F32 R20, R156, R34, RZ ;  /* 0x000000229c14723c */ /* 0x000ff000000018ff */
[----:B------:R-:W-:Y:S02]  /*22f0*/  HMMA.16816.F32 R88, R160, R50, R28 ;  /* 0x00000032a058723c */ /* 0x000fe4000000181c */
[----:B------:R2:W-:Y:S01]  /*2300*/  LDGSTS.E.BYPASS.LTC128B.128 [R249+0x4100], [R18.64], !P0 ;  /* 0x0410000012f97fae */ /* 0x0005e2000c101d52 */
[----:B------:R-:W-:-:S02]  /*2310*/  ISETP.LT.OR P0, PT, R16, 0x21, !P5 ;  /* 0x000000211000780c */ /* 0x000fc40006f01670 */
[----:B------:R-:W-:-:S03]  /*2320*/  ISETP.LT.OR P5, PT, R16, 0x41, !P5 ;  /* 0x000000411000780c */ /* 0x000fc60006fa1670 */
[----:B----4-:R-:W-:Y:S08]  /*2330*/  HMMA.16816.F32 R100, R160, R44, R24 ;  /* 0x0000002ca064723c */ /* 0x010ff00000001818 */
[----:B------:R3:W-:Y:S01]  /*2340*/  LDGSTS.E.BYPASS.LTC128B.128 [R249+0x7100], [R14.64], !P0 ;  /* 0x071000000ef97fae */ /* 0x0007e2000c101d52 */
[----:B------:R-:W-:Y:S01]  /*2350*/  LOP3.LUT P0, RZ, R36, 0x4, RZ, 0xc0, !PT ;  /* 0x0000000424ff7812 */ /* 0x000fe2000780c0ff */
[----:B------:R-:W-:Y:S02]  /*2360*/  HMMA.16816.F32 R32, R156, R54, RZ ;  /* 0x000000369c20723c */ /* 0x000fe400000018ff */
[----:B------:R4:W-:Y:S01]  /*2370*/  LDGSTS.E.BYPASS.LTC128B.128 [R249+0x2100], [R6.64], !P6 ;  /* 0x0210000006f97fae */ /* 0x0009e2000f101d52 */
[----:B------:R-:W-:-:S02]  /*2380*/  SEL R2, R2, 0xffffffc0, !P0 ;  /* 0xffffffc002027807 */ /* 0x000fc40004000000 */
[----:B------:R-:W-:Y:S01]  /*2390*/  PLOP3.LUT P0, PT, PT, PT, UP0, 0x80, 0x0 ;  /* 0x000000000000781c */ /* 0x000fe20003f0f008 */
[----:B------:R4:W-:Y:S02]  /*23a0*/  LDGSTS.E.BYPASS.LTC128B.128 [R249+0x5100], [R6.64+0x80], !P1 ;  /* 0x0510008006f97fae */ /* 0x0009e4000c901d52 */
[----:B------:R-:W-:Y:S01]  /*23b0*/  HMMA.16816.F32 R28, R156, R56, RZ ;  /* 0x000000389c1c723c */ /* 0x000fe200000018ff */
[----:B------:R-:W-:Y:S01]  /*23c0*/  IMAD.IADD R230, R224, 0x1, R2 ;  /* 0x00000001e0e67824 */ /* 0x000fe200078e0202 */
[----:B------:R4:W-:Y:S01]  /*23d0*/  LDGSTS.E.BYPASS.LTC128B.128 [R249+0x8100], [R6.64+0x100], !P5 ;  /* 0x0810010006f97fae */ /* 0x0009e2000e901d52 */
[----:B------:R-:W-:-:S03]  /*23e0*/  IMAD.IADD R227, R2, 0x1, R231 ;  /* 0x0000000102e37824 */ /* 0x000fc600078e02e7 */
[----:B------:R-:W2:Y:S02]  /*23f0*/  LDSM.16.M88.4 R48, [R230+0xc100] ;  /* 0x00c10000e630783b */ /* 0x000ea40000000200 */
[----:B------:R-:W-:Y:S02]  /*2400*/  HMMA.16816.F32 R24, R156, R58, RZ ;  /* 0x0000003a9c18723c */ /* 0x000fe400000018ff */
[----:B------:R-:W-:Y:S04]  /*2410*/  LDSM.16.M88.4 R36, [R230+0xd900] ;  /* 0x00d90000e624783b */ /* 0x000fe80000000200 */
[----:B------:R-:W-:Y:S02]  /*2420*/  LDSM.16.M88.4 R72, [R230+0xc900] ;  /* 0x00c90000e648783b */ /* 0x000fe40000000200 */
[----:B-----5:R-:W-:Y:S02]  /*2430*/  HMMA.16816.F32 R76, R160, R68, R40 ;  /* 0x00000044a04c723c */ /* 0x020fe40000001828 */
[----:B------:R-:W5:Y:S04]  /*2440*/  LDSM.16.M88.4 R40, [R230+0xd100] ;  /* 0x00d10000e628783b */ /* 0x000f680000000200 */
[----:B------:R-:W0:Y:S02]  /*2450*/  LDGDEPBAR ;  /* 0x00000000000079af */ /* 0x000e240000000000 */
[C---:B---3--:R-:W-:Y:S08]  /*2460*/  HMMA.16816.F32 R12, R156.reuse, R64, RZ ;  /* 0x000000409c0c723c */ /* 0x048ff000000018ff */
[----:B-1----:R-:W-:Y:S08]  /*2470*/  HMMA.16816.F32 R8, R156, R66, RZ ;  /* 0x000000429c08723c */ /* 0x002ff000000018ff */
[----:B------:R-:W-:Y:S08]  /*2480*/  HMMA.16816.F32 R96, R160, R46, R20 ;  /* 0x0000002ea060723c */ /* 0x000ff00000001814 */
[C---:B------:R-:W-:Y:S08]  /*2490*/  HMMA.16816.F32 R20, R156.reuse, R60, RZ ;  /* 0x0000003c9c14723c */ /* 0x040ff000000018ff */
[----:B--2---:R-:W-:Y:S08]  /*24a0*/  HMMA.16816.F32 R16, R156, R62, RZ ;  /* 0x0000003e9c10723c */ /* 0x004ff000000018ff */
[C---:B------:R-:W-:Y:S01]  /*24b0*/  HMMA.16816.F32 R68, R160.reuse, R70, R32 ;  /* 0x00000046a044723c */ /* 0x040fe20000001820 */
[----:B------:R-:W-:Y:S07]  /*24c0*/  LDSM.16.M88.4 R32, [R230+0xe100] ;  /* 0x00e10000e620783b */ /* 0x000fee0000000200 */
[C---:B------:R-:W-:Y:S01]  /*24d0*/  HMMA.16816.F32 R64, R160.reuse, R80, R28 ;  /* 0x00000050a040723c */ /* 0x040fe2000000181c */
[----:B------:R-:W1:Y:S07]  /*24e0*/  LDSM.16.M88.4 R28, [R230+0xe900] ;  /* 0x00e90000e61c783b */ /* 0x000e6e0000000200 */
[C---:B------:R-:W-:Y:S08]  /*24f0*/  HMMA.16816.F32 R60, R160.reuse, R82, R24 ;  /* 0x00000052a03c723c */ /* 0x040ff00000001818 */
[C---:B------:R-:W-:Y:S08]  /*2500*/  HMMA.16816.F32 R44, R160.reuse, R104, R12 ;  /* 0x00000068a02c723c */ /* 0x040ff0000000180c */
[C---:B------:R-:W-:Y:S01]  /*2510*/  HMMA.16816.F32 R24, R160.reuse, R106, R8 ;  /* 0x0000006aa018723c */ /* 0x040fe20000001808 */
[----:B------:R-:W2:Y:S07]  /*2520*/  LDSM.16.M88.4 R8, [R227] ;  /* 0x00000000e308783b */ /* 0x000eae0000000200 */
[----:B------:R-:W-:Y:S08]  /*2530*/  HMMA.16816.F32 R56, R160, R84, R20 ;  /* 0x00000054a038723c */ /* 0x000ff00000001814 */
[C---:B------:R-:W-:Y:S08]  /*2540*/  HMMA.16816.F32 R20, R184.reuse, R48, R92 ;  /* 0x00000030b814723c */ /* 0x040ff0000000185c */
[C---:B-----5:R-:W-:Y:S08]  /*2550*/  HMMA.16816.F32 R76, R184.reuse, R40, R76 ;  /* 0x00000028b84c723c */ /* 0x060ff0000000184c */
[C---:B------:R-:W-:Y:S01]  /*2560*/  HMMA.16816.F32 R68, R184.reuse, R42, R68 ;  /* 0x0000002ab844723c */ /* 0x040fe20000001844 */
[----:B------:R-:W3:Y:S07]  /*2570*/  LDSM.16.M88.4 R40, [R227+0x800] ;  /* 0x00080000e328783b */ /* 0x000eee0000000200 */
[C---:B------:R-:W-:Y:S08]  /*2580*/  HMMA.16816.F32 R92, R184.reuse, R36, R64 ;  /* 0x00000024b85c723c */ /* 0x040ff00000001840 */
[----:B------:R-:W-:Y:S01]  /*2590*/  HMMA.16816.F32 R64, R184, R38, R60 ;  /* 0x00000026b840723c */ /* 0x000fe2000000183c */
[----:B------:R-:W5:Y:S07]  /*25a0*/  LDSM.16.M88.4 R36, [R227+0x1000] ;  /* 0x00100000e324783b */ /* 0x000f6e0000000200 */
[----:B------:R-:W-:Y:S08]  /*25b0*/  HMMA.16816.F32 R52, R160, R86, R16 ;  /* 0x00000056a034723c */ /* 0x000ff00000001810 */
[C---:B------:R-:W-:Y:S08]  /*25c0*/  HMMA.16816.F32 R12, R184.reuse, R72, R100 ;  /* 0x00000048b80c723c */ /* 0x040ff00000001864 */
[C---:B------:R-:W-:Y:S08]  /*25d0*/  HMMA.16816.F32 R16, R184.reuse, R50, R88 ;  /* 0x00000032b810723c */ /* 0x040ff00000001858 */
[C---:B------:R-:W-:Y:S08]  /*25e0*/  HMMA.16816.F32 R72, R184.reuse, R74, R96 ;  /* 0x0000004ab848723c */ /* 0x040ff00000001860 */
[C---:B-1----:R-:W-:Y:S01]  /*25f0*/  HMMA.16816.F32 R80, R184.reuse, R28, R44 ;  /* 0x0000001cb850723c */ /* 0x042fe2000000182c */
[----:B------:R-:W-:Y:S07]  /*2600*/  LDSM.16.M88.4 R44, [R227+0x2800] ;  /* 0x00280000e32c783b */ /* 0x000fee0000000200 */
[C---:B------:R-:W-:Y:S01]  /*2610*/  HMMA.16816.F32 R60, R184.reuse, R30, R24 ;  /* 0x0000001eb83c723c */ /* 0x040fe20000001818 */
[----:B------:R-:W1:Y:S07]  /*2620*/  LDSM.16.M88.4 R28, [R227+0x2000] ;  /* 0x00200000e31c783b */ /* 0x000e6e0000000200 */
[C---:B------:R-:W-:Y:S01]  /*2630*/  HMMA.16816.F32 R88, R184.reuse, R32, R56 ;  /* 0x00000020b858723c */ /* 0x040fe20000001838 */
[----:B------:R-:W1:Y:S07]  /*2640*/  LDSM.16.M88.4 R56, [R227+0x1800] ;  /* 0x00180000e338783b */ /* 0x000e6e0000000200 */
[----:B------:R-:W-:Y:S01]  /*2650*/  HMMA.16816.F32 R84, R184, R34, R52 ;  /* 0x00000022b854723c */ /* 0x000fe20000001834 */
[----:B------:R-:W-:Y:S07]  /*2660*/  LDSM.16.M88.4 R32, [R224+0x10100] ;  /* 0x01010000e020783b */ /* 0x000fee0000000200 */
[C---:B--2---:R-:W-:Y:S08]  /*2670*/  HMMA.16816.F32 R52, R188.reuse, R8, R20 ;  /* 0x00000008bc34723c */ /* 0x044ff00000001814 */
[C---:B------:R-:W-:Y:S08]  /*2680*/  HMMA.16816.F32 R48, R188.reuse, R10, R16 ;  /* 0x0000000abc30723c */ /* 0x040ff00000001810 */
[C---:B---3--:R-:W-:Y:S08]  /*2690*/  HMMA.16816.F32 R24, R188.reuse, R40, R12 ;  /* 0x00000028bc18723c */ /* 0x048ff0000000180c */
[C---:B------:R-:W-:Y:S01]  /*26a0*/  HMMA.16816.F32 R20, R188.reuse, R42, R72 ;  /* 0x0000002abc14723c */ /* 0x040fe20000001848 */
[----:B------:R-:W2:Y:S07]  /*26b0*/  LDSM.16.M88.4 R40, [R224+0xf100] ;  /* 0x00f10000e028783b */ /* 0x000eae0000000200 */
[C---:B-----5:R-:W-:Y:S08]  /*26c0*/  HMMA.16816.F32 R16, R188.reuse, R36, R76 ;  /* 0x00000024bc10723c */ /* 0x060ff0000000184c */
[C---:B------:R-:W-:Y:S01]  /*26d0*/  HMMA.16816.F32 R12, R188.reuse, R38, R68 ;  /* 0x00000026bc0c723c */ /* 0x040fe20000001844 */
[----:B------:R-:W3:Y:S07]  /*26e0*/  LDSM.16.M88.4 R36, [R224+0xf900] ;  /* 0x00f90000e024783b */ /* 0x000eee0000000200 */
[C---:B-1----:R-:W-:Y:S08]  /*26f0*/  HMMA.16816.F32 R76, R188.reuse, R28, R88 ;  /* 0x0000001cbc4c723c */ /* 0x042ff00000001858 */
[C---:B------:R-:W-:Y:S01]  /*2700*/  HMMA.16816.F32 R84, R188.reuse, R30, R84 ;  /* 0x0000001ebc54723c */ /* 0x040fe20000001854 */
[----:B------:R-:W1:Y:S07]  /*2710*/  LDSM.16.M88.4 R28, [R224+0x10900] ;  /* 0x01090000e01c783b */ /* 0x000e6e0000000200 */
[C---:B------:R-:W-:Y:S08]  /*2720*/  HMMA.16816.F32 R8, R188.reuse, R56, R92 ;  /* 0x00000038bc08723c */ /* 0x040ff0000000185c */
[C---:B------:R-:W-:Y:S01]  /*2730*/  HMMA.16816.F32 R56, R188.reuse, R58, R64 ;  /* 0x0000003abc38723c */ /* 0x040fe20000001840 */
[----:B------:R-:W5:Y:S07]  /*2740*/  LDSM.16.M88.4 R64, [R224+0x11100] ;  /* 0x01110000e040783b */ /* 0x000f6e0000000200 */
[C---:B------:R-:W-:Y:S08]  /*2750*/  HMMA.16816.F32 R104, R188.reuse, R44, R80 ;  /* 0x0000002cbc68723c */ /* 0x040ff00000001850 */
[----:B------:R-:W-:Y:S01]  /*2760*/  HMMA.16816.F32 R92, R188, R46, R60 ;  /* 0x0000002ebc5c723c */ /* 0x000fe2000000183c */
[----:B------:R-:W1:Y:S07]  /*2770*/  LDSM.16.M88.4 R60, [R224+0x11900] ;  /* 0x01190000e03c783b */ /* 0x000e6e0000000200 */
[C---:B--2---:R-:W-:Y:S01]  /*2780*/  HMMA.16816.F32 R100, R192.reuse, R40, R52 ;  /* 0x00000028c064723c */ /* 0x044fe20000001834 */
[----:B------:R-:W2:Y:S07]  /*2790*/  LDSM.16.M88.4 R52, [R231+0x3000] ;  /* 0x00300000e734783b */ /* 0x000eae0000000200 */
[C---:B------:R-:W-:Y:S01]  /*27a0*/  HMMA.16816.F32 R88, R192.reuse, R42, R48 ;  /* 0x0000002ac058723c */ /* 0x040fe20000001830 */
[----:B------:R-:W2:Y:S04]  /*27b0*/  LDSM.16.M88.4 R40, [R231+0x4000] ;  /* 0x00400000e728783b */ /* 0x000ea80000000200 */
[----:B------:R-:W-:Y:S03]  /*27c0*/  LDSM.16.M88.4 R48, [R231+0x3800] ;  /* 0x00380000e730783b */ /* 0x000fe60000000200 */
[C---:B---3--:R-:W-:Y:S08]  /*27d0*/  HMMA.16816.F32 R96, R192.reuse, R36, R24 ;  /* 0x00000024c060723c */ /* 0x048ff00000001818 */
[C---:B------:R-:W-:Y:S01]  /*27e0*/  HMMA.16816.F32 R80, R192.reuse, R38, R20 ;  /* 0x00000026c050723c */ /* 0x040fe20000001814 */
[----:B------:R-:W3:Y:S07]  /*27f0*/  LDSM.16.M88.4 R36, [R231+0x4800] ;  /* 0x00480000e724783b */ /* 0x000eee0000000200 */
[C---:B------:R-:W-:Y:S08]  /*2800*/  HMMA.16816.F32 R72, R192.reuse, R32, R16 ;  /* 0x00000020c048723c */ /* 0x040ff00000001810 */
[C---:B-1----:R-:W-:Y:S08]  /*2810*/  HMMA.16816.F32 R44, R192.reuse, R28, R8 ;  /* 0x0000001cc02c723c */ /* 0x042ff00000001808 */
[C---:B------:R-:W-:Y:S01]  /*2820*/  HMMA.16816.F32 R24, R192.reuse, R30, R56 ;  /* 0x0000001ec018723c */ /* 0x040fe20000001838 */
[----:B------:R-:W-:Y:S07]  /*2830*/  LDSM.16.M88.4 R28, [R231+0x5800] ;  /* 0x00580000e71c783b */ /* 0x000fee0000000200 */
[C---:B------:R-:W-:Y:S01]  /*2840*/  HMMA.16816.F32 R68, R192.reuse, R34, R12 ;  /* 0x00000022c044723c */ /* 0x040fe2000000180c */
[----:B------:R-:W1:Y:S07]  /*2850*/  LDSM.16.M88.4 R32, [R231+0x5000] ;  /* 0x00500000e720783b */ /* 0x000e6e0000000200 */
[C---:B-----5:R-:W-:Y:S08]  /*2860*/  HMMA.16816.F32 R20, R192.reuse, R64, R76 ;  /* 0x00000040c014723c */ /* 0x060ff0000000184c */
[C---:B------:R-:W-:Y:S08]  /*2870*/  HMMA.16816.F32 R12, R192.reuse, R60, R104 ;  /* 0x0000003cc00c723c */ /* 0x040ff00000001868 */
[----:B------:R-:W-:Y:S08]  /*2880*/  HMMA.16816.F32 R8, R192, R62, R92 ;  /* 0x0000003ec008723c */ /* 0x000ff0000000185c */
[C---:B--2---:R-:W-:Y:S08]  /*2890*/  HMMA.16816.F32 R76, R196.reuse, R54, R88 ;  /* 0x00000036c44c723c */ /* 0x044ff00000001858 */
[C---:B------:R-:W-:Y:S01]  /*28a0*/  HMMA.16816.F32 R60, R196.reuse, R52, R100 ;  /* 0x00000034c43c723c */ /* 0x040fe20000001864 */
[----:B------:R-:W2:Y:S07]  /*28b0*/  LDSM.16.M88.4 R52, [R230+0xf100] ;  /* 0x00f10000e634783b */ /* 0x000eae0000000200 */
[C---:B------:R-:W-:Y:S08]  /*28c0*/  HMMA.16816.F32 R92, R196.reuse, R40, R72 ;  /* 0x00000028c45c723c */ /* 0x040ff00000001848 */
[C---:B---3--:R-:W-:Y:S01]  /*28d0*/  HMMA.16816.F32 R88, R196.reuse, R36, R44 ;  /* 0x00000024c458723c */ /* 0x048fe2000000182c */
[----:B------:R-:W3:Y:S07]  /*28e0*/  LDSM.16.M88.4 R44, [R230+0xf900] ;  /* 0x00f90000e62c783b */ /* 0x000eee0000000200 */
[----:B------:R-:W-:Y:S01]  /*28f0*/  HMMA.16816.F32 R72, R196, R38, R24 ;  /* 0x00000026c448723c */ /* 0x000fe20000001818 */
[----:B------:R-:W5:Y:S04]  /*2900*/  LDSM.16.M88.4 R24, [R230+0x10100] ;  /* 0x01010000e618783b */ /* 0x000f680000000200 */
[----:B------:R-:W-:Y:S03]  /*2910*/  LDSM.16.M88.4 R36, [R230+0x11900] ;  /* 0x01190000e624783b */ /* 0x000fe60000000200 */
[----:B------:R-:W-:Y:S08]  /*2920*/  HMMA.16816.F32 R16, R192, R66, R84 ;  /* 0x00000042c010723c */ /* 0x000ff00000001854 */
[C---:B------:R-:W-:Y:S08]  /*2930*/  HMMA.16816.F32 R96, R196.reuse, R48, R96 ;  /* 0x00000030c460723c */ /* 0x040ff00000001860 */
[C---:B------:R-:W-:Y:S01]  /*2940*/  HMMA.16816.F32 R84, R196.reuse, R50, R80 ;  /* 0x00000032c454723c */ /* 0x040fe20000001850 */
[----:B------:R-:W2:Y:S07]  /*2950*/  LDSM.16.M88.4 R48, [R230+0x10900] ;  /* 0x01090000e630783b */ /* 0x000eae0000000200 */
[C---:B------:R-:W-:Y:S01]  /*2960*/  HMMA.16816.F32 R80, R196.reuse, R42, R68 ;  /* 0x0000002ac450723c */ /* 0x040fe20000001844 */
[----:B------:R-:W3:Y:S07]  /*2970*/  LDSM.16.M88.4 R40, [R230+0x11100] ;  /* 0x01110000e628783b */ /* 0x000eee0000000200 */
[C---:B-1----:R-:W-:Y:S08]  /*2980*/  HMMA.16816.F32 R68, R196.reuse, R32, R20 ;  /* 0x00000020c444723c */ /* 0x042ff00000001814 */
[C---:B------:R-:W-:Y:S08]  /*2990*/  HMMA.16816.F32 R64, R196.reuse, R34, R16 ;  /* 0x00000022c440723c */ /* 0x040ff00000001810 */
[C---:B------:R-:W-:Y:S08]  /*29a0*/  HMMA.16816.F32 R56, R196.reuse, R28, R12 ;  /* 0x0000001cc438723c */ /* 0x040ff0000000180c */
[----:B------:R-:W-:Y:S01]  /*29b0*/  HMMA.16816.F32 R32, R196, R30, R8 ;  /* 0x0000001ec420723c */ /* 0x000fe20000001808 */
[----:B------:R-:W1:Y:S07]  /*29c0*/  LDSM.16.M88.4 R28, [R227+0x3000] ;  /* 0x00300000e31c783b */ /* 0x000e6e0000000200 */
[C---:B--2---:R-:W-:Y:S08]  /*29d0*/  HMMA.16816.F32 R16, R200.reuse, R54, R76 ;  /* 0x00000036c810723c */ /* 0x044ff0000000184c */
[C---:B---3--:R-:W-:Y:S08]  /*29e0*/  HMMA.16816.F32 R12, R200.reuse, R44, R96 ;  /* 0x0000002cc80c723c */ /* 0x048ff00000001860 */
[C---:B------:R-:W-:Y:S08]  /*29f0*/  HMMA.16816.F32 R8, R200.reuse, R46, R84 ;  /* 0x0000002ec808723c */ /* 0x040ff00000001854 */
[C---:B-----5:R-:W-:Y:S08]  /*2a00*/  HMMA.16816.F32 R44, R200.reuse, R24, R92 ;  /* 0x00000018c82c723c */ /* 0x060ff0000000185c */
[C---:B------:R-:W-:Y:S01]  /*2a10*/  HMMA.16816.F32 R76, R200.reuse, R26, R80 ;  /* 0x0000001ac84c723c */ /* 0x040fe20000001850 */
[----:B------:R-:W2:Y:S07]  /*2a20*/  LDSM.16.M88.4 R24, [R227+0x3800] ;  /* 0x00380000e318783b */ /* 0x000eae0000000200 */
[C---:B------:R-:W-:Y:S01]  /*2a30*/  HMMA.16816.F32 R20, R200.reuse, R52, R60 ;  /* 0x00000034c814723c */ /* 0x040fe2000000183c */
[----:B------:R-:W-:Y:S07]  /*2a40*/  LDSM.16.M88.4 R52, [R227+0x5800] ;  /* 0x00580000e334783b */ /* 0x000fee0000000200 */
[C---:B------:R-:W-:Y:S08]  /*2a50*/  HMMA.16816.F32 R92, R200.reuse, R48, R88 ;  /* 0x00000030c85c723c */ /* 0x040ff00000001858 */
[C---:B------:R-:W-:Y:S01]  /*2a60*/  HMMA.16816.F32 R80, R200.reuse, R50, R72 ;  /* 0x00000032c850723c */ /* 0x040fe20000001848 */
[----:B------:R-:W3:Y:S07]  /*2a70*/  LDSM.16.M88.4 R48, [R227+0x4000] ;  /* 0x00400000e330783b */ /* 0x000eee0000000200 */
[C---:B------:R-:W-:Y:S08]  /*2a80*/  HMMA.16816.F32 R84, R200.reuse, R40, R68 ;  /* 0x00000028c854723c */ /* 0x040ff00000001844 */
[C---:B------:R-:W-:Y:S08]  /*2a90*/  HMMA.16816.F32 R88, R200.reuse, R36, R56 ;  /* 0x00000024c858723c */ /* 0x040ff00000001838 */
[C---:B------:R-:W-:Y:S01]  /*2aa0*/  HMMA.16816.F32 R68, R200.reuse, R38, R32 ;  /* 0x00000026c844723c */ /* 0x040fe20000001820 */
[----:B------:R-:W5:Y:S04]  /*2ab0*/  LDSM.16.M88.4 R36, [R227+0x5000] ;  /* 0x00500000e324783b */ /* 0x000f680000000200 */
[----:B------:R-:W-:Y:S03]  /*2ac0*/  LDSM.16.M88.4 R32, [R224+0x12100] ;  /* 0x01210000e020783b */ /* 0x000fe60000000200 */
[----:B------:R-:W-:Y:S01]  /*2ad0*/  HMMA.16816.F32 R72, R200, R42, R64 ;  /* 0x0000002ac848723c */ /* 0x000fe20000001840 */
[----:B------:R-:W-:Y:S07]  /*2ae0*/  LDSM.16.M88.4 R40, [R227+0x4800] ;  /* 0x00480000e328783b */ /* 0x000fee0000000200 */
[C---:B-1----:R-:W-:Y:S08]  /*2af0*/  HMMA.16816.F32 R64, R204.reuse, R28, R20 ;  /* 0x0000001ccc40723c */ /* 0x042ff00000001814 */
[C---:B--2---:R-:W-:Y:S08]  /*2b00*/  HMMA.16816.F32 R56, R204.reuse, R24, R12 ;  /* 0x00000018cc38723c */ /* 0x044ff0000000180c */
[C---:B------:R-:W-:Y:S01]  /*2b10*/  HMMA.16816.F32 R20, R204.reuse, R26, R8 ;  /* 0x0000001acc14723c */ /* 0x040fe20000001808 */
[----:B------:R-:W1:Y:S07]  /*2b20*/  LDSM.16.M88.4 R24, [R224+0x13100] ;  /* 0x01310000e018783b */ /* 0x000e6e0000000200 */
[C---:B------:R-:W-:Y:S01]  /*2b30*/  HMMA.16816.F32 R60, R204.reuse, R30, R16 ;  /* 0x0000001ecc3c723c */ /* 0x040fe20000001810 */
[----:B------:R-:W2:Y:S07]  /*2b40*/  LDSM.16.M88.4 R28, [R224+0x12900] ;  /* 0x01290000e01c783b */ /* 0x000eae0000000200 */
[C---:B---3--:R-:W-:Y:S08]  /*2b50*/  HMMA.16816.F32 R16, R204.reuse, R48, R44 ;  /* 0x00000030cc10723c */ /* 0x048ff0000000182c */
[C---:B------:R-:W-:Y:S01]  /*2b60*/  HMMA.16816.F32 R12, R204.reuse, R50, R76 ;  /* 0x00000032cc0c723c */ /* 0x040fe2000000184c */
[----:B------:R-:W-:Y:S07]  /*2b70*/  LDSM.16.M88.4 R48, [R224+0x14100] ;  /* 0x01410000e030783b */ /* 0x000fee0000000200 */
[C---:B-----5:R-:W-:Y:S08]  /*2b80*/  HMMA.16816.F32 R44, R204.reuse, R36, R84 ;  /* 0x00000024cc2c723c */ /* 0x060ff00000001854 */
[C---:B------:R-:W-:Y:S01]  /*2b90*/  HMMA.16816.F32 R76, R204.reuse, R38, R72 ;  /* 0x00000026cc4c723c */ /* 0x040fe20000001848 */
[----:B------:R-:W3:Y:S07]  /*2ba0*/  LDSM.16.M88.4 R36, [R224+0x13900] ;  /* 0x01390000e024783b */ /* 0x000eee0000000200 */
[----:B------:R-:W-:Y:S08]  /*2bb0*/  HMMA.16816.F32 R96, R204, R54, R68 ;  /* 0x00000036cc60723c */ /* 0x000ff00000001844 */
[----:B-1----:R-:W-:Y:S01]  /*2bc0*/  HMMA.16816.F32 R68, R208, R24, R16 ;  /* 0x00000018d044723c */ /* 0x002fe20000001810 */
[----:B------:R-:W1:Y:S07]  /*2bd0*/  LDSM.16.M88.4 R16, [R231+0x7000] ;  /* 0x00700000e710783b */ /* 0x000e6e0000000200 */
[C---:B------:R-:W-:Y:S08]  /*2be0*/  HMMA.16816.F32 R8, R204.reuse, R40, R92 ;  /* 0x00000028cc08723c */ /* 0x040ff0000000185c */
[----:B------:R-:W-:Y:S08]  /*2bf0*/  HMMA.16816.F32 R40, R204, R42, R80 ;  /* 0x0000002acc28723c */ /* 0x000ff00000001850 */
[C---:B--2---:R-:W-:Y:S01]  /*2c00*/  HMMA.16816.F32 R80, R208.reuse, R28, R56 ;  /* 0x0000001cd050723c */ /* 0x044fe20000001838 */
[----:B------:R-:W2:Y:S07]  /*2c10*/  LDSM.16.M88.4 R56, [R224+0x14900] ;  /* 0x01490000e038783b */ /* 0x000eae0000000200 */
[C---:B------:R-:W-:Y:S08]  /*2c20*/  HMMA.16816.F32 R84, R208.reuse, R32, R64 ;  /* 0x00000020d054723c */ /* 0x040ff00000001840 */
[C---:B------:R-:W-:Y:S01]  /*2c30*/  HMMA.16816.F32 R92, R208.reuse, R34, R60 ;  /* 0x00000022d05c723c */ /* 0x040fe2000000183c */
[----:B------:R-:W5:Y:S07]  /*2c40*/  LDSM.16.M88.4 R60, [R231+0x6000] ;  /* 0x00600000e73c783b */ /* 0x000f6e0000000200 */
[C---:B------:R-:W-:Y:S01]  /*2c50*/  HMMA.16816.F32 R64, R208.reuse, R26, R12 ;  /* 0x0000001ad040723c */ /* 0x040fe2000000180c */
[----:B------:R-:W1:Y:S07]  /*2c60*/  LDSM.16.M88.4 R12, [R231+0x7800] ;  /* 0x00780000e70c783b */ /* 0x000e6e0000000200 */
[----:B------:R-:W-:Y:S01]  /*2c70*/  HMMA.16816.F32 R72, R208, R30, R20 ;  /* 0x0000001ed048723c */ /* 0x000fe20000001814 */
[----:B------:R-:W1:Y:S04]  /*2c80*/  LDSM.16.M88.4 R20, [R231+0x6800] ;  /* 0x00680000e714783b */ /* 0x000e680000000200 */
[----:B------:R-:W1:Y:S03]  /*2c90*/  LDSM.16.M88.4 R28, [R231+0x8000] ;  /* 0x00800000e71c783b */ /* 0x000e660000000200 */
[----:B------:R-:W-:Y:S08]  /*2ca0*/  HMMA.16816.F32 R88, R204, R52, R88 ;  /* 0x00000034cc58723c */ /* 0x000ff00000001858 */
[C---:B---3--:R-:W-:Y:S08]  /*2cb0*/  HMMA.16816.F32 R52, R208.reuse, R36, R8 ;  /* 0x00000024d034723c */ /* 0x048ff00000001808 */
[C---:B------:R-:W-:Y:S01]  /*2cc0*/  HMMA.16816.F32 R8, R208.reuse, R38, R40 ;  /* 0x00000026d008723c */ /* 0x040fe20000001828 */
[----:B------:R-:W3:Y:S07]  /*2cd0*/  LDSM.16.M88.4 R40, [R231+0x8800] ;  /* 0x00880000e728783b */ /* 0x000eee0000000200 */
[C---:B------:R-:W-:Y:S08]  /*2ce0*/  HMMA.16816.F32 R24, R208.reuse, R48, R44 ;  /* 0x00000030d018723c */ /* 0x040ff0000000182c */
[----:B------:R-:W-:Y:S01]  /*2cf0*/  HMMA.16816.F32 R36, R208, R50, R76 ;  /* 0x00000032d024723c */ /* 0x000fe2000000184c */
[----:B------:R-:W3:Y:S04]  /*2d00*/  LDSM.16.M88.4 R48, [R230+0x12100] ;  /* 0x01210000e630783b */ /* 0x000ee80000000200 */
[----:B------:R-:W-:Y:S03]  /*2d10*/  LDSM.16.M88.4 R76, [R230+0x14900] ;  /* 0x01490000e64c783b */ /* 0x000fe60000000200 */
[C---:B-1----:R-:W-:Y:S01]  /*2d20*/  HMMA.16816.F32 R112, R212.reuse, R16, R68 ;  /* 0x00000010d470723c */ /* 0x042fe20000001844 */
[----:B------:R-:W-:Y:S07]  /*2d30*/  LDSM.16.M88.4 R68, [R227+0x6800] ;  /* 0x00680000e344783b */ /* 0x000fee0000000200 */
[----:B------:R-:W-:Y:S01]  /*2d40*/  HMMA.16816.F32 R108, R212, R18, R64 ;  /* 0x00000012d46c723c */ /* 0x000fe20000001840 */
[----:B------:R-:W1:Y:S07]  /*2d50*/  LDSM.16.M88.4 R16, [R230+0x12900] ;  /* 0x01290000e610783b */ /* 0x000e6e0000000200 */
[C---:B--2---:R-:W-:Y:S08]  /*2d60*/  HMMA.16816.F32 R32, R208.reuse, R56, R88 ;  /* 0x00000038d020723c */ /* 0x044ff00000001858 */
[----:B------:R-:W-:Y:S08]  /*2d70*/  HMMA.16816.F32 R44, R208, R58, R96 ;  /* 0x0000003ad02c723c */ /* 0x000ff00000001860 */
[C---:B-----5:R-:W-:Y:S08]  /*2d80*/  HMMA.16816.F32 R56, R212.reuse, R60, R84 ;  /* 0x0000003cd438723c */ /* 0x060ff00000001854 */
[C---:B------:R-:W-:Y:S08]  /*2d90*/  HMMA.16816.F32 R60, R212.reuse, R62, R92 ;  /* 0x0000003ed43c723c */ /* 0x040ff0000000185c */
[C---:B------:R-:W-:Y:S08]  /*2da0*/  HMMA.16816.F32 R100, R212.reuse, R12, R52 ;  /* 0x0000000cd464723c */ /* 0x040ff00000001834 */
[C---:B------:R-:W-:Y:S01]  /*2db0*/  HMMA.16816.F32 R96, R212.reuse, R14, R8 ;  /* 0x0000000ed460723c */ /* 0x040fe20000001808 */
[----:B------:R-:W2:Y:S04]  /*2dc0*/  LDSM.16.M88.4 R12, [R230+0x13100] ;  /* 0x01310000e60c783b */ /* 0x000ea80000000200 */
[----:B------:R-:W5:Y:S03]  /*2dd0*/  LDSM.16.M88.4 R8, [R230+0x13900] ;  /* 0x01390000e608783b */ /* 0x000f660000000200 */
[C---:B------:R-:W-:Y:S08]  /*2de0*/  HMMA.16816.F32 R104, R212.reuse, R20, R80 ;  /* 0x00000014d468723c */ /* 0x040ff00000001850 */
[C---:B------:R-:W-:Y:S01]  /*2df0*/  HMMA.16816.F32 R84, R212.reuse, R22, R72 ;  /* 0x00000016d454723c */ /* 0x040fe20000001848 */
[----:B------:R-:W-:Y:S07]  /*2e00*/  LDSM.16.M88.4 R72, [R227+0x6000] ;  /* 0x00600000e348783b */ /* 0x000fee0000000200 */
[C---:B------:R-:W-:Y:S01]  /*2e10*/  HMMA.16816.F32 R20, R212.reuse, R28, R24 ;  /* 0x0000001cd414723c */ /* 0x040fe20000001818 */
[----:B------:R-:W1:Y:S07]  /*2e20*/  LDSM.16.M88.4 R24, [R230+0x14100] ;  /* 0x01410000e618783b */ /* 0x000e6e0000000200 */
[C---:B------:R-:W-:Y:S08]  /*2e30*/  HMMA.16816.F32 R92, R212.reuse, R30, R36 ;  /* 0x0000001ed45c723c */ /* 0x040ff00000001824 */
[C---:B---3--:R-:W-:Y:S08]  /*2e40*/  HMMA.16816.F32 R88, R212.reuse, R40, R32 ;  /* 0x00000028d458723c */ /* 0x048ff00000001820 */
[----:B------:R-:W-:Y:S08]  /*2e50*/  HMMA.16816.F32 R80, R212, R42, R44 ;  /* 0x0000002ad450723c */ /* 0x000ff0000000182c */
[C---:B------:R-:W-:Y:S08]  /*2e60*/  HMMA.16816.F32 R64, R216.reuse, R48, R56 ;  /* 0x00000030d840723c */ /* 0x040ff00000001838 */
[C---:B------:R-:W-:Y:S01]  /*2e70*/  HMMA.16816.F32 R56, R216.reuse, R50, R60 ;  /* 0x00000032d838723c */ /* 0x040fe2000000183c */
[----:B------:R-:W3:Y:S04]  /*2e80*/  LDSM.16.M88.4 R60, [R227+0x7000] ;  /* 0x00700000e33c783b */ /* 0x000ee80000000200 */
[----:B------:R-:W3:Y:S03]  /*2e90*/  LDSM.16.M88.4 R48, [R227+0x7800] ;  /* 0x00780000e330783b */ /* 0x000ee60000000200 */
[C---:B-1----:R-:W-:Y:S01]  /*2ea0*/  HMMA.16816.F32 R52, R216.reuse, R16, R104 ;  /* 0x00000010d834723c */ /* 0x042fe20000001868 */
[----:B------:R-:W-:Y:S07]  /*2eb0*/  LDSM.16.M88.4 R104, [R227+0x8800] ;  /* 0x00880000e368783b */ /* 0x000fee0000000200 */
[----:B------:R-:W-:Y:S01]  /*2ec0*/  HMMA.16816.F32 R44, R216, R18, R84 ;  /* 0x00000012d82c723c */ /* 0x000fe20000001854 */
[----:B------:R-:W1:Y:S01]  /*2ed0*/  LDSM.16.M88.4 R84, [R227+0x8000] ;  /* 0x00800000e354783b */ /* 0x000e620000000200 */
[----:B------:R-:W-:-:S06]  /*2ee0*/  DEPBAR.LE SB0, 0x0 ;  /* 0x000080000000791a */ /* 0x000fcc0000000000 */
[C---:B--2---:R-:W-:Y:S08]  /*2ef0*/  HMMA.16816.F32 R40, R216.reuse, R12, R112 ;  /* 0x0000000cd828723c */ /* 0x044ff00000001870 */
[C---:B------:R-:W-:Y:S08]  /*2f00*/  HMMA.16816.F32 R36, R216.reuse, R14, R108 ;  /* 0x0000000ed824723c */ /* 0x040ff0000000186c */
[C---:B-----5:R-:W-:Y:S08]  /*2f10*/  HMMA.16816.F32 R32, R216.reuse, R8, R100 ;  /* 0x00000008d820723c */ /* 0x060ff00000001864 */
        /* <DEDUP_REMOVED lines=8> */
[C---:B------:R-:W-:Y:S08]  /*2fa0*/  HMMA.16816.F32 R56, R220.reuse, R74, R56 ;  /* 0x0000004adc38723c */ /* 0x040ff00000001838 */
[C---:B------:R-:W-:Y:S08]  /*2fb0*/  HMMA.16816.F32 R52, R220.reuse, R68, R52 ;  /* 0x00000044dc34723c */ /* 0x040ff00000001834 */
[C---:B------:R-:W-:Y:S08]  /*2fc0*/  HMMA.16816.F32 R44, R220.reuse, R70, R44 ;  /* 0x00000046dc2c723c */ /* 0x040ff0000000182c */
[C---:B------:R-:W-:Y:S08]  /*2fd0*/  HMMA.16816.F32 R32, R220.reuse, R48, R32 ;  /* 0x00000030dc20723c */ /* 0x040ff00000001820 */
[C---:B------:R-:W-:Y:S08]  /*2fe0*/  HMMA.16816.F32 R28, R220.reuse, R50, R28 ;  /* 0x00000032dc1c723c */ /* 0x040ff0000000181c */
[C---:B-1----:R-:W-:Y:S08]  /*2ff0*/  HMMA.16816.F32 R20, R220.reuse, R84, R20 ;  /* 0x00000054dc14723c */ /* 0x042ff00000001814 */
[C---:B------:R-:W-:Y:S08]  /*3000*/  HMMA.16816.F32 R16, R220.reuse, R86, R16 ;  /* 0x00000056dc10723c */ /* 0x040ff00000001810 */
[C---:B------:R-:W-:Y:S08]  /*3010*/  HMMA.16816.F32 R24, R220.reuse, R104, R12 ;  /* 0x00000068dc18723c */ /* 0x040ff0000000180c */
[----:B------:R-:W-:Y:S01]  /*3020*/  HMMA.16816.F32 R36, R220, R106, R8 ;  /* 0x0000006adc24723c */ /* 0x000fe20000001808 */
[----:B------:R-:W-:Y:S06]  /*3030*/  BAR.SYNC.DEFER_BLOCKING 0x0 ;  /* 0x0000000000007b1d */ /* 0x000fec0000010000 */
[----:B------:R-:W-:Y:S05]  /*3040*/  @!P0 BRA `(.L_x_503) ;  /* 0x000001f000008947 */ /* 0x000fea0003800000 */
[----:B----4-:R-:W-:Y:S02]  /*3050*/  UIADD3 UR5, UR20, -0x2, URZ ;  /* 0xfffffffe14057890 */ /* 0x010fe4000fffe03f */
[----:B------:R-:W-:-:S02]  /*3060*/  USHF.L.U32 UR24, UR6, 0x6, URZ ;  /* 0x0000000606187899 */ /* 0x000fc4000800063f */
[----:B------:R-:W-:Y:S02]  /*3070*/  USHF.R.S32.HI UR4, URZ, 0x1f, UR5 ;  /* 0x0000001f3f047899 */ /* 0x000fe40008011405 */
[----:B------:R-:W-:Y:S01]  /*3080*/  UIMAD UR23, UR23, UR5, URZ ;  /* 0x00000005171772a4 */ /* 0x000fe2000f8e023f */
[----:B------:R-:W-:Y:S01]  /*3090*/  IMAD.WIDE.U32 R8, R116, UR5, R122 ;  /* 0x0000000574087c25 */ /* 0x000fe2000f8e007a */
[----:B------:R-:W-:Y:S02]  /*30a0*/  USHF.L.U64.HI UR6, UR6, 0x6, UR7 ;  /* 0x0000000606067899 */ /* 0x000fe40008010207 */
[----:B------:R-:W-:Y:S01]  /*30b0*/  UIMAD UR4, UR4, UR26, UR23 ;  /* 0x0000001a040472a4 */ /* 0x000fe2000f8e0217 */
[----:B------:R-:W-:Y:S01]  /*30c0*/  IMAD.U32 R12, RZ, RZ, UR24 ;  /* 0x00000018ff0c7e24 */ /* 0x000fe2000f8e00ff */
[----:B------:R-:W-:-:S04]  /*30d0*/  LEA R6, P5, R8, c[0x0][0x1c8], 0x1 ;  /* 0x0000720008067a11 */ /* 0x000fc800078a08ff */
[----:B------:R-:W-:Y:S02]  /*30e0*/  IADD3 R2, R9, UR4, RZ ;  /* 0x0000000409027c10 */ /* 0x000fe4000fffe0ff */
[----:B------:R-:W-:Y:S02]  /*30f0*/  IADD3 R14, P1, P0, R12, 0x80, R6 ;  /* 0x000000800c0e7810 */ /* 0x000fe4000783e006 */
[----:B------:R-:W-:Y:S02]  /*3100*/  LEA.HI.X R7, R8, c[0x0][0x1cc], R2, 0x1, P5 ;  /* 0x0000730008077a11 */ /* 0x000fe400028f0c02 */
[----:B------:R-:W-:Y:S02]  /*3110*/  IADD3 R8, P6, R6, UR24, RZ ;  /* 0x0000001806087c10 */ /* 0x000fe4000ffde0ff */
[----:B------:R-:W-:Y:S01]  /*3120*/  IADD3.X R15, RZ, UR6, R7, P1, P0 ;  /* 0x00000006ff0f7c10 */ /* 0x000fe20008fe0407 */
[----:B------:R-:W-:Y:S01]  /*3130*/  @!PT LDS RZ, [RZ] ;  /* 0x00000000fffff984 */ /* 0x000fe20000000800 */
[----:B------:R-:W-:Y:S01]  /*3140*/  @!PT LDS RZ, [RZ] ;  /* 0x00000000fffff984 */ /* 0x000fe20000000800 */
[----:B------:R-:W-:Y:S01]  /*3150*/  @!PT LDS RZ, [RZ] ;  /* 0x00000000fffff984 */ /* 0x000fe20000000800 */
[----:B------:R1:W-:Y:S01]  /*3160*/  LDGSTS.E.BYPASS.LTC128B.128 [R249+0xc100], [R6.64], !P4 ;  /* 0x0c10000006f97fae */ /* 0x0003e2000e101d52 */
[----:B------:R-:W-:-:S02]  /*3170*/  IADD3 R12, P5, P1, R12, 0x100, R6 ;  /* 0x000001000c0c7810 */ /* 0x000fc400079be006 */
[----:B------:R-:W-:Y:S01]  /*3180*/  IADD3 R10, P0, R8, UR24, RZ ;  /* 0x00000018080a7c10 */ /* 0x000fe2000ff1e0ff */
[----:B------:R1:W-:Y:S01]  /*3190*/  LDGSTS.E.BYPASS.LTC128B.128 [R249+0xf100], [R6.64+0x80], !P3 ;  /* 0x0f10008006f97fae */ /* 0x0003e2000d901d52 */
[----:B------:R-:W-:Y:S02]  /*31a0*/  IADD3.X R9, R7, UR6, RZ, P6, !PT ;  /* 0x0000000607097c10 */ /* 0x000fe4000b7fe4ff */
[----:B------:R-:W-:Y:S01]  /*31b0*/  IADD3.X R13, RZ, UR6, R7, P5, P1 ;  /* 0x00000006ff0d7c10 */ /* 0x000fe2000afe2407 */
[----:B------:R1:W-:Y:S01]  /*31c0*/  LDGSTS.E.BYPASS.LTC128B.128 [R249+0x12100], [R6.64+0x100], !P2 ;  /* 0x1210010006f97fae */ /* 0x0003e2000d101d52 */
[----:B------:R-:W-:-:S03]  /*31d0*/  IADD3.X R11, R9, UR6, RZ, P0, !PT ;  /* 0x00000006090b7c10 */ /* 0x000fc600087fe4ff */
[----:B------:R1:W-:Y:S04]  /*31e0*/  LDGSTS.E.BYPASS.LTC128B.128 [R249+0xd100], [R8.64], !P4 ;  /* 0x0d10000008f97fae */ /* 0x0003e8000e101d52 */
[----:B------:R1:W-:Y:S04]  /*31f0*/  LDGSTS.E.BYPASS.LTC128B.128 [R249+0x10100], [R14.64], !P3 ;  /* 0x101000000ef97fae */ /* 0x0003e8000d901d52 */
[----:B------:R1:W-:Y:S04]  /*3200*/  LDGSTS.E.BYPASS.LTC128B.128 [R249+0x13100], [R12.64], !P2 ;  /* 0x131000000cf97fae */ /* 0x0003e8000d101d52 */
[----:B------:R1:W-:Y:S04]  /*3210*/  LDGSTS.E.BYPASS.LTC128B.128 [R249+0xe100], [R10.64], !P4 ;  /* 0x0e1000000af97fae */ /* 0x0003e8000e101d52 */
[----:B------:R1:W-:Y:S04]  /*3220*/  LDGSTS.E.BYPASS.LTC128B.128 [R249+0x11100], [R10.64+0x80], !P3 ;  /* 0x111000800af97fae */ /* 0x0003e8000d901d52 */
[----:B------:R1:W-:Y:S02]  /*3230*/  LDGSTS.E.BYPASS.LTC128B.128 [R249+0x14100], [R10.64+0x100], !P2 ;  /* 0x141001000af97fae */ /* 0x0003e4000d101d52 */
.L_x_503:
[----:B----4-:R-:W-:Y:S01]  /*3240*/  FMUL.FTZ R2, R32, c[0x0][0x320] ;  /* 0x0000c80020027a20 */ /* 0x010fe20000410000 */
[----:B-1----:R-:W-:Y:S01]  /*3250*/  LEA.HI R6, R119, R121, RZ, 0x2 ;  /* 0x0000007977067211 */ /* 0x002fe200078f10ff */
[----:B------:R-:W-:Y:S01]  /*3260*/  FMUL.FTZ R5, R42, c[0x0][0x320] ;  /* 0x0000c8002a057a20 */ /* 0x000fe20000410000 */
[----:B------:R-:W-:Y:S01]  /*3270*/  SHF.R.S32.HI R7, RZ, 0x1f, R117 ;  /* 0x0000001fff077819 */ /* 0x000fe20000011475 */
[----:B------:R1:W-:Y:S01]  /*3280*/  MUFU.TANH R169, R2 ;  /* 0x0000000200a97308 */ /* 0x0003e20000002400 */
[----:B------:R-:W-:Y:S01]  /*3290*/  FMUL.FTZ R8, R18, c[0x0][0x320] ;  /* 0x0000c80012087a20 */ /* 0x000fe20000410000 */
[----:B------:R-:W-:Y:S01]  /*32a0*/  PLOP3.LUT P1, PT, PT, PT, UP1, 0x80, 0x0 ;  /* 0x000000000000781c */ /* 0x000fe20003f2f018 */
[----:B------:R-:W-:Y:S01]  /*32b0*/  UIADD3 UR22, UR8, UR22, URZ ;  /* 0x0000001608167290 */ /* 0x000fe2000fffe03f */
[----:B------:R-:W-:Y:S01]  /*32c0*/  LEA.HI R7, R7, R117, RZ, 0x3 ;  /* 0x0000007507077211 */ /* 0x000fe200078f18ff */
[----:B------:R-:W-:Y:S01]  /*32d0*/  FMUL.FTZ R10, R19, c[0x0][0x320] ;  /* 0x0000c800130a7a20 */ /* 0x000fe20000410000 */
[----:B------:R-:W-:Y:S01]  /*32e0*/  PLOP3.LUT P0, PT, PT, PT, UP1, 0x80, 0x0 ;  /* 0x000000000000781c */ /* 0x000fe20003f0f018 */
[----:B------:R-:W-:Y:S01]  /*32f0*/  IMAD.SHL.U32 R225, R4, 0x2, RZ ;  /* 0x0000000204e17824 */ /* 0x000fe200078e00ff */
[----:B------:R2:W-:Y:S01]  /*3300*/  MUFU.TANH R94, R5 ;  /* 0x00000005005e7308 */ /* 0x0005e20000002400 */
[----:B------:R-:W-:Y:S01]  /*3310*/  LOP3.LUT R7, R7, 0xffffff8, RZ, 0xc0, !PT ;  /* 0x0ffffff807077812 */ /* 0x000fe200078ec0ff */
[----:B------:R-:W-:Y:S01]  /*3320*/  ULDC.64 UR4, c[0x0][0x2c8] ;  /* 0x0000b20000047ab9 */ /* 0x000fe20000000a00 */
[----:B------:R-:W-:Y:S01]  /*3330*/  IMAD R226, R3, 0x2, R225 ;  /* 0x0000000203e27824 */ /* 0x000fe200078e02e1 */
[C---:B------:R-:W-:Y:S01]  /*3340*/  LEA R229, R0.reuse, R225, 0x1 ;  /* 0x000000e100e57211 */ /* 0x040fe200078e08ff */
[----:B------:R-:W-:Y:S01]  /*3350*/  UIMAD.WIDE.U32 UR6, UR21, UR4, URZ ;  /* 0x00000004150672a5 */ /* 0x000fe2000f8e003f */
[----:B------:R-:W-:Y:S01]  /*3360*/  IADD3 R9, R117, -R7, RZ ;  /* 0x8000000775097210 */ /* 0x000fe20007ffe0ff */
[----:B------:R-:W-:Y:S01]  /*3370*/  IMAD R228, R0, 0x2, R226 ;  /* 0x0000000200e47824 */ /* 0x000fe200078e02e2 */
[----:B------:R-:W-:Y:S01]  /*3380*/  LDSM.16.MT88.4 R72, [R226+0x3100] ;  /* 0x00310000e248783b */ /* 0x000fe20000004200 */
[----:B-1----:R-:W-:Y:S01]  /*3390*/  FMUL.FTZ R2, R64, c[0x0][0x320] ;  /* 0x0000c80040027a20 */ /* 0x002fe20000410000 */
[----:B------:R-:W-:-:S02]  /*33a0*/  UIADD3 UR20, UR20, -0x2, URZ ;  /* 0xfffffffe14147890 */ /* 0x000fc4000fffe03f */
[----:B------:R-:W-:Y:S01]  /*33b0*/  LDSM.16.MT88.4 R80, [R228+0x900] ;  /* 0x00090000e450783b */ /* 0x000fe20000004200 */
[----:B------:R1:W-:Y:S01]  /*33c0*/  MUFU.TANH R68, R2 ;  /* 0x0000000200447308 */ /* 0x0003e20000002400 */
[----:B--2---:R-:W-:Y:S02]  /*33d0*/  LOP3.LUT R5, R6, 0xfffffffc, RZ, 0xc0, !PT ;  /* 0xfffffffc06057812 */ /* 0x004fe400078ec0ff */
[----:B------:R-:W-:Y:S03]  /*33e0*/  LDSM.16.MT88.4 R88, [R229+0x3900] ;  /* 0x00390000e558783b */ /* 0x000fe60000004200 */
[----:B------:R-:W-:Y:S01]  /*33f0*/  IMAD.IADD R5, R121, 0x1, -R5 ;  /* 0x0000000179057824 */ /* 0x000fe200078e0a05 */
[----:B------:R-:W-:Y:S04]  /*3400*/  LDSM.16.MT88.4 R84, [R228+0x3900] ;  /* 0x00390000e454783b */ /* 0x000fe80000004200 */
[----:B------:R-:W0:Y:S01]  /*3410*/  LDGDEPBAR ;  /* 0x00000000000079af */ /* 0x000e220000000000 */
[----:B-1----:R-:W-:-:S04]  /*3420*/  FMUL.FTZ R2, R65, c[0x0][0x320] ;  /* 0x0000c80041027a20 */ /* 0x002fc80000410000 */
[----:B------:R1:W2:Y:S02]  /*3430*/  MUFU.TANH R64, R2 ;  /* 0x0000000200407308 */ /* 0x0002a40000002400 */
[----:B-1----:R-:W-:-:S06]  /*3440*/  FMUL.FTZ R2, R56, c[0x0][0x320] ;  /* 0x0000c80038027a20 */ /* 0x002fcc0000410000 */
[----:B------:R1:W3:Y:S02]  /*3450*/  MUFU.TANH R56, R2 ;  /* 0x0000000200387308 */ /* 0x0002e40000002400 */
[----:B-1----:R-:W-:-:S06]  /*3460*/  FMUL.FTZ R2, R57, c[0x0][0x320] ;  /* 0x0000c80039027a20 */ /* 0x002fcc0000410000 */
[----:B------:R1:W-:Y:S02]  /*3470*/  MUFU.TANH R14, R2 ;  /* 0x00000002000e7308 */ /* 0x0003e40000002400 */
[----:B-1----:R-:W-:-:S06]  /*3480*/  FMUL.FTZ R2, R52, c[0x0][0x320] ;  /* 0x0000c80034027a20 */ /* 0x002fcc0000410000 */
[----:B------:R1:W-:Y:S02]  /*3490*/  MUFU.TANH R15, R2 ;  /* 0x00000002000f7308 */ /* 0x0003e40000002400 */
[----:B-1----:R-:W-:-:S06]  /*34a0*/  FMUL.FTZ R2, R53, c[0x0][0x320] ;  /* 0x0000c80035027a20 */ /* 0x002fcc0000410000 */
[----:B------:R1:W4:Y:S02]  /*34b0*/  MUFU.TANH R53, R2 ;  /* 0x0000000200357308 */ /* 0x0003240000002400 */
[----:B-1----:R-:W-:-:S06]  /*34c0*/  FMUL.FTZ R2, R44, c[0x0][0x320] ;  /* 0x0000c8002c027a20 */ /* 0x002fcc0000410000 */
[----:B------:R1:W5:Y:S02]  /*34d0*/  MUFU.TANH R52, R2 ;  /* 0x0000000200347308 */ /* 0x0003640000002400 */
[----:B-1----:R-:W-:-:S06]  /*34e0*/  FMUL.FTZ R2, R45, c[0x0][0x320] ;  /* 0x0000c8002d027a20 */ /* 0x002fcc0000410000 */
[----:B------:R1:W-:Y:S02]  /*34f0*/  MUFU.TANH R51, R2 ;  /* 0x0000000200337308 */ /* 0x0003e40000002400 */
[----:B-1----:R-:W-:-:S06]  /*3500*/  FMUL.FTZ R2, R40, c[0x0][0x320] ;  /* 0x0000c80028027a20 */ /* 0x002fcc0000410000 */
[----:B------:R1:W1:Y:S02]  /*3510*/  MUFU.TANH R96, R2 ;  /* 0x0000000200607308 */ /* 0x0002640000002400 */
[----:B-1----:R-:W-:-:S06]  /*3520*/  FMUL.FTZ R2, R41, c[0x0][0x320] ;  /* 0x0000c80029027a20 */ /* 0x002fcc0000410000 */
[----:B------:R1:W1:Y:S02]  /*3530*/  MUFU.TANH R97, R2 ;  /* 0x0000000200617308 */ /* 0x0002640000002400 */
[----:B-1----:R-:W-:-:S06]  /*3540*/  FMUL.FTZ R2, R60, c[0x0][0x320] ;  /* 0x0000c8003c027a20 */ /* 0x002fcc0000410000 */
[----:B------:R1:W1:Y:S02]  /*3550*/  MUFU.TANH R98, R2 ;  /* 0x0000000200627308 */ /* 0x0002640000002400 */
[----:B-1----:R-:W-:-:S06]  /*3560*/  FMUL.FTZ R2, R61, c[0x0][0x320] ;  /* 0x0000c8003d027a20 */ /* 0x002fcc0000410000 */
[----:B------:R1:W-:Y:S02]  /*3570*/  MUFU.TANH R99, R2 ;  /* 0x0000000200637308 */ /* 0x0003e40000002400 */
        /* <DEDUP_REMOVED lines=33> */
[----:B------:R-:W-:Y:S08]  /*3790*/  MUFU.TANH R30, R10 ;  /* 0x0000000a001e7308 */ /* 0x000ff00000002400 */
[----:B------:R1:W-:Y:S02]  /*37a0*/  MUFU.TANH R102, R2 ;  /* 0x0000000200667308 */ /* 0x0003e40000002400 */
[----:B-1----:R-:W-:-:S06]  /*37b0*/  FMUL.FTZ R2, R31, c[0x0][0x320] ;  /* 0x0000c8001f027a20 */ /* 0x002fcc0000410000 */
[----:B------:R1:W-:Y:S08]  /*37c0*/  MUFU.TANH R31, R8 ;  /* 0x00000008001f7308 */ /* 0x0003f00000002400 */
[----:B------:R2:W-:Y:S01]  /*37d0*/  MUFU.TANH R165, R2 ;  /* 0x0000000200a57308 */ /* 0x0005e20000002400 */
[----:B-1----:R-:W-:-:S04]  /*37e0*/  LEA.HI R8, R5, R5, RZ, 0x1 ;  /* 0x0000000505087211 */ /* 0x002fc800078f08ff */
[----:B------:R-:W-:Y:S01]  /*37f0*/  LOP3.LUT R8, R8, 0x1ffffffe, RZ, 0xc0, !PT ;  /* 0x1ffffffe08087812 */ /* 0x000fe200078ec0ff */
[----:B--2---:R-:W-:-:S04]  /*3800*/  FMUL.FTZ R2, R47, c[0x0][0x320] ;  /* 0x0000c8002f027a20 */ /* 0x004fc80000410000 */
[----:B------:R1:W-:Y:S02]  /*3810*/  MUFU.TANH R36, R2 ;  /* 0x0000000200247308 */ /* 0x0003e40000002400 */
[----:B-1----:R-:W-:-:S06]  /*3820*/  FMUL.FTZ R2, R66, c[0x0][0x320] ;  /* 0x0000c80042027a20 */ /* 0x002fcc0000410000 */
[----:B------:R1:W2:Y:S02]  /*3830*/  MUFU.TANH R13, R2 ;  /* 0x00000002000d7308 */ /* 0x0002a40000002400 */
[----:B-1----:R-:W-:-:S06]  /*3840*/  FMUL.FTZ R2, R22, c[0x0][0x320] ;  /* 0x0000c80016027a20 */ /* 0x002fcc0000410000 */
[----:B------:R1:W-:Y:S02]  /*3850*/  MUFU.TANH R37, R2 ;  /* 0x0000000200257308 */ /* 0x0003e40000002400 */
[----:B-1----:R-:W-:-:S06]  /*3860*/  FMUL.FTZ R2, R23, c[0x0][0x320] ;  /* 0x0000c80017027a20 */ /* 0x002fcc0000410000 */
[----:B------:R1:W-:Y:S02]  /*3870*/  MUFU.TANH R35, R2 ;  /* 0x0000000200237308 */ /* 0x0003e40000002400 */
[----:B-1----:R-:W-:-:S06]  /*3880*/  FMUL.FTZ R2, R67, c[0x0][0x320] ;  /* 0x0000c80043027a20 */ /* 0x002fcc0000410000 */
[----:B------:R1:W1:Y:S02]  /*3890*/  MUFU.TANH R11, R2 ;  /* 0x00000002000b7308 */ /* 0x0002640000002400 */
[----:B-1----:R-:W-:-:S05]  /*38a0*/  LOP3.LUT R2, R118, 0xffffffe0, RZ, 0xc0, !PT ;  /* 0xffffffe076027812 */ /* 0x002fca00078ec0ff */
[----:B------:R-:W-:-:S05]  /*38b0*/  IMAD.IADD R2, R121, 0x1, -R2 ;  /* 0x0000000179027824 */ /* 0x000fca00078e0a02 */
[----:B------:R-:W-:-:S04]  /*38c0*/  SHF.R.S32.HI R6, RZ, 0x1f, R2 ;  /* 0x0000001fff067819 */ /* 0x000fc80000011402 */
[----:B------:R-:W-:-:S04]  /*38d0*/  LEA.HI R6, R6, R2, RZ, 0x2 ;  /* 0x0000000206067211 */ /* 0x000fc800078f10ff */
[C---:B------:R-:W-:Y:S01]  /*38e0*/  LEA.HI.SX32 R7, R6.reuse, UR21, 0x1e ;  /* 0x0000001506077c11 */ /* 0x040fe2000f8ff2ff */
[----:B------:R-:W-:Y:S01]  /*38f0*/  @UP1 USHF.R.U32.HI UR21, URZ, UR5, UR7 ;  /* 0x000000053f151299 */ /* 0x000fe20008011607 */
[----:B------:R-:W-:-:S03]  /*3900*/  LOP3.LUT R6, R6, 0x7ffffffc, RZ, 0xc0, !PT ;  /* 0x7ffffffc06067812 */ /* 0x000fc600078ec0ff */
[----:B------:R-:W-:Y:S01]  /*3910*/  IMAD R9, R9, 0x10, R7 ;  /* 0x0000001009097824 */ /* 0x000fe200078e0207 */
[----:B------:R-:W-:Y:S01]  /*3920*/  UIADD3 UR21, UR21, UR8, -UR12 ;  /* 0x0000000815157290 */ /* 0x000fe2000fffe80c */
[----:B------:R-:W-:Y:S02]  /*3930*/  IMAD.IADD R7, R5, 0x1, -R8 ;  /* 0x0000000105077824 */ /* 0x000fe400078e0a08 */
[----:B------:R-:W-:Y:S01]  /*3940*/  FMUL.FTZ R5, R43, c[0x0][0x320] ;  /* 0x0000c8002b057a20 */ /* 0x000fe20000410000 */
[----:B------:R-:W-:Y:S01]  /*3950*/  UIMAD.WIDE UR4, UR21, 0x2aaaaaab, URZ ;  /* 0x2aaaaaab150478a5 */ /* 0x000fe2000f8e023f */
[----:B------:R-:W-:Y:S01]  /*3960*/  IMAD.IADD R6, R2, 0x1, -R6 ;  /* 0x0000000102067824 */ /* 0x000fe200078e0a06 */
[----:B------:R-:W-:Y:S01]  /*3970*/  LEA R12, R7, R9, 0x3 ;  /* 0x00000009070c7211 */ /* 0x000fe200078e18ff */
[----:B------:R1:W-:Y:S01]  /*3980*/  MUFU.TANH R18, R5 ;  /* 0x0000000500127308 */ /* 0x0003e20000002400 */
[----:B------:R-:W-:Y:S01]  /*3990*/  FMUL.FTZ R7, R54, c[0x0][0x320] ;  /* 0x0000c80036077a20 */ /* 0x000fe20000410000 */
[----:B------:R-:W-:Y:S01]  /*39a0*/  MOV R2, UR22 ;  /* 0x0000001600027c02 */ /* 0x000fe20008000f00 */
[----:B------:R-:W-:Y:S01]  /*39b0*/  IMAD.SHL.U32 R9, R6, 0x2, RZ ;  /* 0x0000000206097824 */ /* 0x000fe200078e00ff */
[----:B------:R2:W-:Y:S01]  /*39c0*/  STL [R1+0x18], R12 ;  /* 0x0000180c01007387 */ /* 0x0005e20000100800 */
[----:B------:R-:W-:Y:S01]  /*39d0*/  @P1 IMAD.HI.U32 R8, R12, c[0x0][0x2c8], RZ ;  /* 0x0000b2000c081a27 */ /* 0x000fe200078e00ff */
[----:B------:R-:W-:-:S02]  /*39e0*/  USHF.R.U32.HI UR21, URZ, 0x1f, UR5 ;  /* 0x0000001f3f157899 */ /* 0x000fc40008011605 */
[----:B------:R3:W2:Y:S01]  /*39f0*/  MUFU.TANH R22, R7 ;  /* 0x0000000700167308 */ /* 0x0006a20000002400 */
[C---:B------:R-:W-:Y:S01]  /*3a00*/  IADD3 R2, -R9.reuse, 0x1, R2 ;  /* 0x0000000109027810 */ /* 0x040fe20007ffe102 */
[----:B------:R-:W-:Y:S01]  /*3a10*/  STL [R1+0x1c], R9 ;  /* 0x00001c0901007387 */ /* 0x000fe20000100800 */
[----:B------:R-:W-:Y:S01]  /*3a20*/  IADD3 R6, -R9, UR22, RZ ;  /* 0x0000001609067c10 */ /* 0x000fe2000fffe1ff */
[----:B------:R-:W-:Y:S01]  /*3a30*/  ULEA.HI.SX32 UR21, UR5, UR21, 0x1c ;  /* 0x0000001505157291 */ /* 0x000fe2000f8fe23f */
[----:B------:R-:W-:Y:S01]  /*3a40*/  IADD3 R2, R2, -UR12, RZ ;  /* 0x8000000c02027c10 */ /* 0x000fe2000fffe0ff */
[----:B-1----:R-:W-:Y:S01]  /*3a50*/  IMAD.MOV.U32 R5, RZ, RZ, R12 ;  /* 0x000000ffff057224 */ /* 0x002fe200078e000c */
[----:B------:R-:W-:Y:S01]  /*3a60*/  @P0 SHF.R.U32.HI R5, RZ, c[0x0][0x2cc], R8 ;  /* 0x0000b300ff050a19 */ /* 0x000fe20000011608 */
[----:B------:R-:W-:-:S04]  /*3a70*/  UISETP.LT.AND UP0, UPT, URZ, UR21, UPT ;  /* 0x000000153f00728c */ /* 0x000fc8000bf01270 */
[----:B------:R-:W1:Y:S01]  /*3a80*/  SHFL.IDX PT, R8, R5, RZ, 0x1c1f ;  /* 0x001c1fff05087589 */ /* 0x000e6200000e0000 */
[----:B------:R-:W-:Y:S01]  /*3a90*/  USEL UR21, URZ, UR21, !UP0 ;  /* 0x000000153f157287 */ /* 0x000fe2000c000000 */
[----:B---3--:R-:W-:-:S03]  /*3aa0*/  FMUL.FTZ R7, R26, c[0x0][0x320] ;  /* 0x0000c8001a077a20 */ /* 0x008fc60000410000 */
[----:B------:R-:W-:Y:S01]  /*3ab0*/  UISETP.GE.AND UP0, UPT, UR20, UR21, UPT ;  /* 0x000000151400728c */ /* 0x000fe2000bf06270 */
[----:B------:R3:W-:Y:S01]  /*3ac0*/  MUFU.TANH R28, R7 ;  /* 0x00000007001c7308 */ /* 0x0007e20000002400 */
[----:B--2---:R-:W-:-:S07]  /*3ad0*/  FMUL.FTZ R12, R39, c[0x0][0x320] ;  /* 0x0000c800270c7a20 */ /* 0x004fce0000410000 */
[----:B------:R-:W-:Y:S01]  /*3ae0*/  MUFU.TANH R12, R12 ;  /* 0x0000000c000c7308 */ /* 0x000fe20000002400 */
[----:B---3--:R2:W3:Y:S02]  /*3af0*/  SHFL.IDX PT, R7, R5, 0x1, 0x1c1f ;  /* 0x003c1f0005077f89 */ /* 0x0084e400000e0000 */
[----:B--2---:R-:W-:-:S05]  /*3b00*/  FMUL.FTZ R5, R27, c[0x0][0x320] ;  /* 0x0000c8001b057a20 */ /* 0x004fca0000410000 */
[----:B------:R2:W-:Y:S02]  /*3b10*/  MUFU.TANH R19, R5 ;  /* 0x0000000500137308 */ /* 0x0005e40000002400 */
[----:B--2---:R-:W-:-:S06]  /*3b20*/  FMUL.FTZ R5, R55, c[0x0][0x320] ;  /* 0x0000c80037057a20 */ /* 0x004fcc0000410000 */
[----:B------:R2:W1:Y:S02]  /*3b30*/  MUFU.TANH R21, R5 ;  /* 0x0000000500157308 */ /* 0x0004640000002400 */
[----:B--2---:R-:W-:-:S06]  /*3b40*/  FMUL.FTZ R5, R62, c[0x0][0x320] ;  /* 0x0000c8003e057a20 */ /* 0x004fcc0000410000 */
[----:B------:R1:W2:Y:S02]  /*3b50*/  MUFU.TANH R16, R5 ;  /* 0x0000000500107308 */ /* 0x0002a40000002400 */
[C---:B-1----:R-:W-:Y:S01]  /*3b60*/  IMAD.IADD R5, R2.reuse, 0x1, R8 ;  /* 0x0000000102057824 */ /* 0x042fe200078e0208 */
[----:B---3--:R-:W-:Y:S01]  /*3b70*/  IADD3 R2, R2, R7, RZ ;  /* 0x0000000702027210 */ /* 0x008fe20007ffe0ff */
[----:B------:R-:W-:Y:S02]  /*3b80*/  FMUL.FTZ R7, R38, c[0x0][0x320] ;  /* 0x0000c80026077a20 */ /* 0x000fe40000410000 */
[----:B------:R-:W-:Y:S01]  /*3b90*/  FMUL.FTZ R8, R63, c[0x0][0x320] ;  /* 0x0000c8003f087a20 */ /* 0x000fe20000410000 */
[C---:B------:R-:W-:Y:S01]  /*3ba0*/  IMNMX R5, R6.reuse, R5, PT ;  /* 0x0000000506057217 */ /* 0x040fe20003800200 */
[----:B------:R1:W-:Y:S01]  /*3bb0*/  MUFU.TANH R17, R7 ;  /* 0x0000000700117308 */ /* 0x0003e20000002400 */
[----:B------:R-:W-:Y:S02]  /*3bc0*/  IMNMX R2, R6, R2, PT ;  /* 0x0000000206027217 */ /* 0x000fe40003800200 */
[----:B------:R-:W-:-:S02]  /*3bd0*/  ISETP.GT.AND P5, PT, R5, RZ, PT ;  /* 0x000000ff0500720c */ /* 0x000fc40003fa4270 */
[C---:B------:R-:W-:Y:S02]  /*3be0*/  ISETP.GT.AND P1, PT, R5.reuse, 0x1, PT ;  /* 0x000000010500780c */ /* 0x040fe40003f24270 */
[C---:B------:R-:W-:Y:S01]  /*3bf0*/  ISETP.GT.AND P0, PT, R5.reuse, 0x8, PT ;  /* 0x000000080500780c */ /* 0x040fe20003f04270 */
[----:B------:R3:W2:Y:S01]  /*3c00*/  MUFU.TANH R6, R8 ;  /* 0x0000000800067308 */ /* 0x0006a20000002400 */
[----:B------:R-:W-:Y:S02]  /*3c10*/  FSEL R9, R64, -INF , P1 ;  /* 0xff80000040097808 */ /* 0x000fe40000800000 */
[C---:B------:R-:W-:Y:S02]  /*3c20*/  ISETP.GT.AND P1, PT, R5.reuse, 0x11, PT ;  /* 0x000000110500780c */ /* 0x040fe40003f24270 */
[----:B------:R-:W-:Y:S02]  /*3c30*/  FSEL R10, R56, -INF , P0 ;  /* 0xff800000380a7808 */ /* 0x000fe40000000000 */
[----:B------:R-:W-:-:S02]  /*3c40*/  ISETP.GT.AND P0, PT, R5, 0x18, PT ;  /* 0x000000180500780c */ /* 0x000fc40003f04270 */
[----:B-1----:R-:W-:Y:S02]  /*3c50*/  FSEL R7, R68, -INF , P5 ;  /* 0xff80000044077808 */ /* 0x002fe40002800000 */
[----:B------:R-:W-:Y:S01]  /*3c60*/  ISETP.GT.AND P5, PT, R5, 0x10, PT ;  /* 0x000000100500780c */ /* 0x000fe20003fa4270 */
[----:B------:R-:W-:Y:S01]  /*3c70*/  LDSM.16.MT88.4 R68, [R226+0x3900] ;  /* 0x00390000e244783b */ /* 0x000fe20000004200 */
[----:B----4-:R-:W-:Y:S02]  /*3c80*/  FSEL R23, R53, -INF , P1 ;  /* 0xff80000035177808 */ /* 0x010fe40000800000 */
[----:B------:R-:W-:Y:S02]  /*3c90*/  FSEL R15, R15, -INF , P5 ;  /* 0xff8000000f0f7808 */ /* 0x000fe40002800000 */
[C---:B------:R-:W-:Y:S02]  /*3ca0*/  ISETP.GT.AND P5, PT, R5.reuse, 0x20, PT ;  /* 0x000000200500780c */ /* 0x040fe40003fa4270 */
[----:B------:R-:W-:-:S02]  /*3cb0*/  ISETP.GT.AND P1, PT, R5, 0x21, PT ;  /* 0x000000210500780c */ /* 0x000fc40003f24270 */
[C---:B------:R-:W-:Y:S02]  /*3cc0*/  ISETP.GT.AND P6, PT, R5.reuse, 0x9, PT ;  /* 0x000000090500780c */ /* 0x040fe40003fc4270 */
[----:B-----5:R-:W-:Y:S02]  /*3cd0*/  FSEL R24, R52, -INF , P0 ;  /* 0xff80000034187808 */ /* 0x020fe40000000000 */
[----:B------:R-:W-:Y:S02]  /*3ce0*/  ISETP.GT.AND P0, PT, R5, 0x28, PT ;  /* 0x000000280500780c */ /* 0x000fe40003f04270 */
[----:B------:R-:W-:Y:S02]  /*3cf0*/  FSEL R96, R96, -INF , P5 ;  /* 0xff80000060607808 */ /* 0x000fe40002800000 */
[----:B------:R-:W-:Y:S02]  /*3d00*/  FSEL R97, R97, -INF , P1 ;  /* 0xff80000061617808 */ /* 0x000fe40000800000 */
[----:B------:R-:W-:-:S02]  /*3d10*/  ISETP.GT.AND P5, PT, R5, 0x30, PT ;  /* 0x000000300500780c */ /* 0x000fc40003fa4270 */
[C---:B------:R-:W-:Y:S02]  /*3d20*/  ISETP.GT.AND P1, PT, R5.reuse, 0x31, PT ;  /* 0x000000310500780c */ /* 0x040fe40003f24270 */
[----:B------:R-:W-:Y:S02]  /*3d30*/  FSEL R14, R14, -INF , P6 ;  /* 0xff8000000e0e7808 */ /* 0x000fe40003000000 */
[C---:B------:R-:W-:Y:S02]  /*3d40*/  ISETP.GT.AND P6, PT, R5.reuse, 0x19, PT ;  /* 0x000000190500780c */ /* 0x040fe40003fc4270 */
[----:B------:R-:W-:Y:S02]  /*3d50*/  FSEL R98, R98, -INF , P0 ;  /* 0xff80000062627808 */ /* 0x000fe40000000000 */
[----:B------:R-:W-:Y:S02]  /*3d60*/  ISETP.GT.AND P0, PT, R5, 0x38, PT ;  /* 0x000000380500780c */ /* 0x000fe40003f04270 */
[----:B------:R-:W-:-:S02]  /*3d70*/  FSEL R169, R169, -INF , P5 ;  /* 0xff800000a9a97808 */ /* 0x000fc40002800000 */
[----:B------:R-:W-:Y:S02]  /*3d80*/  FSEL R168, R50, -INF , P1 ;  /* 0xff80000032a87808 */ /* 0x000fe40000800000 */
[C---:B------:R-:W-:Y:S02]  /*3d90*/  ISETP.GT.AND P5, PT, R5.reuse, 0x40, PT ;  /* 0x000000400500780c */ /* 0x040fe40003fa4270 */
[----:B------:R-:W-:Y:S02]  /*3da0*/  ISETP.GT.AND P1, PT, R5, 0x41, PT ;  /* 0x000000410500780c */ /* 0x000fe40003f24270 */
[----:B------:R-:W-:Y:S02]  /*3db0*/  FSEL R26, R51, -INF , P6 ;  /* 0xff800000331a7808 */ /* 0x000fe40003000000 */
[----:B------:R-:W-:Y:S02]  /*3dc0*/  FMNMX.FTZ R101, R7, R9, !PT ;  /* 0x0000000907657209 */ /* 0x000fe40007810000 */
[----:B------:R-:W-:-:S02]  /*3dd0*/  ISETP.GT.AND P6, PT, R5, 0x29, PT ;  /* 0x000000290500780c */ /* 0x000fc40003fc4270 */
[----:B------:R-:W-:Y:S02]  /*3de0*/  FSEL R167, R49, -INF , P0 ;  /* 0xff80000031a77808 */ /* 0x000fe40000000000 */
[----:B------:R-:W-:Y:S02]  /*3df0*/  ISETP.GT.AND P0, PT, R5, 0x48, PT ;  /* 0x000000480500780c */ /* 0x000fe40003f04270 */
[----:B------:R-:W-:Y:S02]  /*3e00*/  FSEL R107, R45, -INF , P5 ;  /* 0xff8000002d6b7808 */ /* 0x000fe40002800000 */
[----:B------:R-:W-:Y:S02]  /*3e10*/  FSEL R104, R44, -INF , P1 ;  /* 0xff8000002c687808 */ /* 0x000fe40000800000 */
[----:B------:R-:W-:Y:S01]  /*3e20*/  ISETP.GT.AND P5, PT, R5, 0x50, PT ;  /* 0x000000500500780c */ /* 0x000fe20003fa4270 */
[----:B------:R-:W-:Y:S01]  /*3e30*/  LDSM.16.MT88.4 R44, [R229+0x900] ;  /* 0x00090000e52c783b */ /* 0x000fe20000004200 */
[----:B------:R-:W-:-:S02]  /*3e40*/  FMNMX.FTZ R101, R10, R101, !PT ;  /* 0x000000650a657209 */ /* 0x000fc40007810000 */
[----:B------:R-:W-:Y:S02]  /*3e50*/  ISETP.GT.AND P1, PT, R5, 0x51, PT ;  /* 0x000000510500780c */ /* 0x000fe40003f24270 */
[----:B------:R-:W-:Y:S02]  /*3e60*/  FSEL R99, R99, -INF , P6 ;  /* 0xff80000063637808 */ /* 0x000fe40003000000 */
[----:B------:R-:W-:Y:S02]  /*3e70*/  ISETP.GT.AND P6, PT, R5, 0x39, PT ;  /* 0x000000390500780c */ /* 0x000fe40003fc4270 */
[----:B------:R-:W-:Y:S02]  /*3e80*/  FSEL R109, R41, -INF , P0 ;  /* 0xff800000296d7808 */ /* 0x000fe40000000000 */
[----:B------:R-:W-:Y:S02]  /*3e90*/  ISETP.GT.AND P0, PT, R5, 0x58, PT ;  /* 0x000000580500780c */ /* 0x000fe40003f04270 */
[----:B------:R-:W-:-:S02]  /*3ea0*/  FMNMX.FTZ R101, R14, R101, !PT ;  /* 0x000000650e657209 */ /* 0x000fc40007810000 */
[----:B------:R-:W-:Y:S02]  /*3eb0*/  FSEL R106, R33, -INF , P5 ;  /* 0xff800000216a7808 */ /* 0x000fe40002800000 */
[----:B------:R-:W-:Y:S02]  /*3ec0*/  FSEL R171, R32, -INF , P1 ;  /* 0xff80000020ab7808 */ /* 0x000fe40000800000 */
[C---:B------:R-:W-:Y:S02]  /*3ed0*/  ISETP.GT.AND P5, PT, R2.reuse, RZ, PT ;  /* 0x000000ff0200720c */ /* 0x040fe40003fa4270 */
[----:B------:R-:W-:Y:S02]  /*3ee0*/  ISETP.GT.AND P1, PT, R2, 0x1, PT ;  /* 0x000000010200780c */ /* 0x000fe40003f24270 */
[----:B------:R-:W-:Y:S02]  /*3ef0*/  FSEL R166, R48, -INF , P6 ;  /* 0xff80000030a67808 */ /* 0x000fe40003000000 */
[----:B------:R-:W-:Y:S01]  /*3f00*/  ISETP.GT.AND P6, PT, R5, 0x49, PT ;  /* 0x000000490500780c */ /* 0x000fe20003fc4270 */
[----:B------:R-:W-:Y:S01]  /*3f10*/  LDSM.16.MT88.4 R48, [R229+0x100] ;  /* 0x00010000e530783b */ /* 0x000fe20000004200 */
[----:B------:R-:W-:-:S02]  /*3f20*/  FMNMX.FTZ R101, R15, R101, !PT ;  /* 0x000000650f657209 */ /* 0x000fc40007810000 */
[----:B------:R-:W-:Y:S02]  /*3f30*/  FSEL R173, R29, -INF , P0 ;  /* 0xff8000001dad7808 */ /* 0x000fe40000000000 */
[----:B------:R-:W-:Y:S02]  /*3f40*/  ISETP.GT.AND P0, PT, R2, 0x8, PT ;  /* 0x000000080200780c */ /* 0x000fe40003f04270 */
[----:B---3--:R-:W-:Y:S02]  /*3f50*/  FSEL R8, R13, -INF , P5 ;  /* 0xff8000000d087808 */ /* 0x008fe40002800000 */
[----:B------:R-:W-:Y:S02]  /*3f60*/  FSEL R11, R11, -INF , P1 ;  /* 0xff8000000b0b7808 */ /* 0x000fe40000800000 */
[----:B------:R-:W-:Y:S02]  /*3f70*/  FSEL R105, R40, -INF , P6 ;  /* 0xff80000028697808 */ /* 0x000fe40003000000 */
[----:B------:R-:W-:Y:S01]  /*3f80*/  ISETP.GT.AND P6, PT, R5, 0x59, PT ;  /* 0x000000590500780c */ /* 0x000fe20003fc4270 */
        /* <DEDUP_REMOVED lines=10> */
[----:B------:R-:W-:Y:S02]  /*4030*/  ISETP.GT.AND P0, PT, R2, 0x11, PT ;  /* 0x000000110200780c */ /* 0x000fe40003f04270 */
[----:B------:R-:W-:Y:S02]  /*4040*/  FSEL R22, R22, -INF , P1 ;  /* 0xff80000016167808 */ /* 0x000fe40000800000 */
[----:B------:R-:W-:Y:S02]  /*4050*/  FMNMX.FTZ R5, R20, R5, !PT ;  /* 0x0000000514057209 */ /* 0x000fe40007810000 */
        /* <DEDUP_REMOVED lines=22> */
[----:B--2---:R-:W-:Y:S02]  /*41c0*/  FSEL R92, R16, -INF , P1 ;  /* 0xff800000105c7808 */ /* 0x004fe40000800000 */
        /* <DEDUP_REMOVED lines=28> */
[----:B------:R-:W-:Y:S01]  /*4390*/  FMNMX.FTZ R5, R178, R5, !PT ;  /* 0x00000005b2057209 */ /* 0x000fe20007810000 */
[----:B------:R-:W-:Y:S01]  /*43a0*/  LDSM.16.MT88.4 R32, [R226+0x900] ;  /* 0x00090000e220783b */ /* 0x000fe20000004200 */
[----:B------:R-:W-:Y:S02]  /*43b0*/  FMNMX.FTZ R101, R171, R101, !PT ;  /* 0x00000065ab657209 */ /* 0x000fe40007810000 */
[----:B------:R-:W-:Y:S02]  /*43c0*/  ISETP.GT.AND P0, PT, R2, 0x49, PT ;  /* 0x000000490200780c */ /* 0x000fe40003f04270 */
[----:B------:R-:W-:-:S02]  /*43d0*/  FSEL R176, R31, -INF , P1 ;  /* 0xff8000001fb07808 */ /* 0x000fc40000800000 */
[----:B------:R-:W-:Y:S02]  /*43e0*/  FMNMX.FTZ R5, R177, R5, !PT ;  /* 0x00000005b1057209 */ /* 0x000fe40007810000 */
[----:B------:R-:W-:Y:S02]  /*43f0*/  FSEL R170, R57, -INF , P6 ;  /* 0xff80000039aa7808 */ /* 0x000fe40003000000 */
[----:B------:R-:W-:Y:S01]  /*4400*/  FMNMX.FTZ R101, R173, R101, !PT ;  /* 0x00000065ad657209 */ /* 0x000fe20007810000 */
[----:B------:R-:W-:Y:S01]  /*4410*/  LDSM.16.MT88.4 R56, [R228+0x100] ;  /* 0x00010000e438783b */ /* 0x000fe20000004200 */
[----:B------:R-:W-:Y:S02]  /*4420*/  ISETP.GT.AND P1, PT, R2, 0x50, PT ;  /* 0x000000500200780c */ /* 0x000fe40003f24270 */
[----:B------:R-:W-:Y:S02]  /*4430*/  FSEL R179, R30, -INF , P0 ;  /* 0xff8000001eb37808 */ /* 0x000fe40000000000 */
[----:B------:R-:W-:-:S02]  /*4440*/  FMNMX.FTZ R5, R176, R5, !PT ;  /* 0x00000005b0057209 */ /* 0x000fc40007810000 */
[----:B------:R-:W-:Y:S02]  /*4450*/  FMNMX.FTZ R101, R170, R101, !PT ;  /* 0x00000065aa657209 */ /* 0x000fe40007810000 */
[----:B------:R-:W-:Y:S02]  /*4460*/  ISETP.GT.AND P0, PT, R2, 0x51, PT ;  /* 0x000000510200780c */ /* 0x000fe40003f04270 */
[----:B------:R-:W-:Y:S01]  /*4470*/  FSEL R110, R28, -INF , P1 ;  /* 0xff8000001c6e7808 */ /* 0x000fe20000800000 */
[----:B------:R-:W1:Y:S01]  /*4480*/  SHFL.BFLY PT, R6, R101, 0x2, 0x1f ;  /* 0x0c401f0065067f89 */ /* 0x000e6200000e0000 */
[----:B------:R-:W-:Y:S02]  /*4490*/  FMNMX.FTZ R5, R179, R5, !PT ;  /* 0x00000005b3057209 */ /* 0x000fe40007810000 */
[----:B------:R-:W-:Y:S02]  /*44a0*/  ISETP.GT.AND P1, PT, R2, 0x58, PT ;  /* 0x000000580200780c */ /* 0x000fe40003f24270 */
[----:B------:R-:W-:-:S02]  /*44b0*/  FSEL R183, R19, -INF , P0 ;  /* 0xff80000013b77808 */ /* 0x000fc40000000000 */
[----:B------:R-:W-:Y:S02]  /*44c0*/  FMNMX.FTZ R5, R110, R5, !PT ;  /* 0x000000056e057209 */ /* 0x000fe40007810000 */
[----:B------:R-:W-:Y:S02]  /*44d0*/  ISETP.GT.AND P0, PT, R2, 0x59, PT ;  /* 0x000000590200780c */ /* 0x000fe40003f04270 */
[----:B------:R-:W-:Y:S02]  /*44e0*/  FSEL R250, R17, -INF , P1 ;  /* 0xff80000011fa7808 */ /* 0x000fe40000800000 */
[----:B------:R-:W-:Y:S01]  /*44f0*/  FMNMX.FTZ R2, R183, R5, !PT ;  /* 0x00000005b7027209 */ /* 0x000fe20007810000 */
[----:B------:R-:W-:Y:S01]  /*4500*/  LDSM.16.MT88.4 R16, [R225+0x100] ;  /* 0x00010000e110783b */ /* 0x000fe20000004200 */
[----:B------:R-:W-:Y:S02]  /*4510*/  FSEL R251, R12, -INF , P0 ;  /* 0xff8000000cfb7808 */ /* 0x000fe40000000000 */
[----:B------:R-:W-:-:S04]  /*4520*/  FMNMX.FTZ R2, R250, R2, !PT ;  /* 0x00000002fa027209 */ /* 0x000fc80007810000 */
[----:B------:R-:W-:Y:S02]  /*4530*/  FMNMX.FTZ R2, R251, R2, !PT ;  /* 0x00000002fb027209 */ /* 0x000fe40007810000 */
[----:B-1----:R-:W-:-:S03]  /*4540*/  FMNMX.FTZ R101, R101, R6, !PT ;  /* 0x0000000665657209 */ /* 0x002fc60007810000 */
[----:B------:R-:W1:Y:S04]  /*4550*/  SHFL.BFLY PT, R5, R2, 0x2, 0x1f ;  /* 0x0c401f0002057f89 */ /* 0x000e6800000e0000 */
[----:B------:R-:W2:Y:S01]  /*4560*/  SHFL.BFLY PT, R6, R101, 0x1, 0x1f ;  /* 0x0c201f0065067f89 */ /* 0x000ea200000e0000 */
[----:B-1----:R-:W-:Y:S02]  /*4570*/  FMNMX.FTZ R2, R2, R5, !PT ;  /* 0x0000000502027209 */ /* 0x002fe40007810000 */
[----:B--2---:R-:W-:-:S03]  /*4580*/  FMNMX.FTZ R101, R101, R6, !PT ;  /* 0x0000000665657209 */ /* 0x004fc60007810000 */
[----:B------:R-:W1:Y:S01]  /*4590*/  SHFL.BFLY PT, R100, R2, 0x1, 0x1f ;  /* 0x0c201f0002647f89 */ /* 0x000e6200000e0000 */
[C---:B------:R-:W-:Y:S01]  /*45a0*/  FSETP.NEU.FTZ.AND P0, PT, R101.reuse, -INF , PT ;  /* 0xff8000006500780b */ /* 0x040fe20003f1d000 */
[----:B------:R-:W-:-:S05]  /*45b0*/  FMUL.FTZ R12, R101, c[0x0][0x2d0] ;  /* 0x0000b400650c7a20 */ /* 0x000fca0000410000 */
[----:B------:R-:W-:-:S05]  /*45c0*/  FSEL R12, R12, RZ, P0 ;  /* 0x000000ff0c0c7208 */ /* 0x000fca0000000000 */
[----:B------:R-:W-:-:S04]  /*45d0*/  FFMA.FTZ R5, R7, c[0x0][0x2d0], -R12 ;  /* 0x0000b40007057a23 */ /* 0x000fc8000001080c */
[----:B------:R2:W-:Y:S01]  /*45e0*/  MUFU.EX2 R65, R5 ;  /* 0x0000000500417308 */ /* 0x0005e20000000800 */
[----:B-1----:R-:W-:-:S04]  /*45f0*/  FMNMX.FTZ R100, R2, R100, !PT ;  /* 0x0000006402647209 */ /* 0x002fc80007810000 */
[C---:B------:R-:W-:Y:S01]  /*4600*/  FSETP.NEU.FTZ.AND P0, PT, R100.reuse, -INF , PT ;  /* 0xff8000006400780b */ /* 0x040fe20003f1d000 */
[----:B------:R-:W-:Y:S02]  /*4610*/  FMUL.FTZ R2, R100, c[0x0][0x2d0] ;  /* 0x0000b40064027a20 */ /* 0x000fe40000410000 */
[----:B--2---:R-:W-:-:S03]  /*4620*/  FFMA.FTZ R5, R9, c[0x0][0x2d0], -R12 ;  /* 0x0000b40009057a23 */ /* 0x004fc6000001080c */
[----:B------:R-:W-:Y:S02]  /*4630*/  FSEL R2, R2, RZ, P0 ;  /* 0x000000ff02027208 */ /* 0x000fe40000000000 */
[----:B------:R-:W-:Y:S01]  /*4640*/  PLOP3.LUT P0, PT, PT, PT, UP0, 0x80, 0x0 ;  /* 0x000000000000781c */ /* 0x000fe20003f0f008 */
[----:B------:R1:W2:Y:S02]  /*4650*/  MUFU.EX2 R27, R5 ;  /* 0x00000005001b7308 */ /* 0x0002a40000000800 */
[--C-:B------:R-:W-:Y:S02]  /*4660*/  FFMA.FTZ R4, R8, c[0x0][0x2d0], -R2.reuse ;  /* 0x0000b40008047a23 */ /* 0x100fe40000010802 */
[--C-:B------:R-:W-:Y:S02]  /*4670*/  FFMA.FTZ R3, R13, c[0x0][0x2d0], -R2.reuse ;  /* 0x0000b4000d037a23 */ /* 0x100fe40000010802 */
[----:B------:R-:W-:Y:S02]  /*4680*/  FFMA.FTZ R0, R21, c[0x0][0x2d0], -R2 ;  /* 0x0000b40015007a23 */ /* 0x000fe40000010802 */
[----:B------:R3:W-:Y:S01]  /*4690*/  MUFU.EX2 R13, R3 ;  /* 0x00000003000d7308 */ /* 0x0007e20000000800 */
[----:B-1----:R-:W-:-:S07]  /*46a0*/  FFMA.FTZ R5, R10, c[0x0][0x2d0], -R12 ;  /* 0x0000b4000a057a23 */ /* 0x002fce000001080c */
[----:B------:R1:W-:Y:S01]  /*46b0*/  MUFU.EX2 R180, R0 ;  /* 0x0000000000b47308 */ /* 0x0003e20000000800 */
[----:B--2---:R-:W-:Y:S01]  /*46c0*/  F2FP.PACK_AB R8, R27, R65 ;  /* 0x000000411b08723e */ /* 0x004fe200000000ff */
[----:B---3--:R-:W-:-:S06]  /*46d0*/  FFMA.FTZ R3, R20, c[0x0][0x2d0], -R2 ;  /* 0x0000b40014037a23 */ /* 0x008fcc0000010802 */
[----:B------:R2:W-:Y:S08]  /*46e0*/  MUFU.EX2 R111, R5 ;  /* 0x00000005006f7308 */ /* 0x0005f00000000800 */
[----:B------:R3:W-:Y:S01]  /*46f0*/  MUFU.EX2 R175, R3 ;  /* 0x0000000300af7308 */ /* 0x0007e20000000800 */
[----:B-1----:R-:W-:Y:S02]  /*4700*/  FFMA.FTZ R0, R25, c[0x0][0x2d0], -R2 ;  /* 0x0000b40019007a23 */ /* 0x002fe40000010802 */
[----:B--2---:R-:W-:-:S05]  /*4710*/  FFMA.FTZ R5, R14, c[0x0][0x2d0], -R12 ;  /* 0x0000b4000e057a23 */ /* 0x004fca000001080c */
[----:B------:R1:W-:Y:S01]  /*4720*/  MUFU.EX2 R182, R0 ;  /* 0x0000000000b67308 */ /* 0x0003e20000000800 */
[----:B---3--:R-:W-:-:S07]  /*4730*/  FFMA.FTZ R3, R23, c[0x0][0x2d0], -R12 ;  /* 0x0000b40017037a23 */ /* 0x008fce000001080c */
[----:B------:R2:W3:Y:S08]  /*4740*/  MUFU.EX2 R108, R5 ;  /* 0x00000005006c7308 */ /* 0x0004f00000000800 */
[----:B------:R4:W-:Y:S01]  /*4750*/  MUFU.EX2 R181, R3 ;  /* 0x0000000300b57308 */ /* 0x0009e20000000800 */
[----:B-1----:R-:W-:Y:S02]  /*4760*/  FFMA.FTZ R0, R36, c[0x0][0x2d0], -R2 ;  /* 0x0000b40024007a23 */ /* 0x002fe40000010802 */
[----:B------:R-:W-:Y:S01]  /*4770*/  LDSM.16.MT88.4 R36, [R229+0x3100] ;  /* 0x00310000e524783b */ /* 0x000fe20000004200 */
[----:B--2---:R-:W-:Y:S01]  /*4780*/  FFMA.FTZ R5, R15, c[0x0][0x2d0], -R12 ;  /* 0x0000b4000f057a23 */ /* 0x004fe2000001080c */
[----:B---3--:R-:W-:-:S03]  /*4790*/  F2FP.PACK_AB R10, R108, R111 ;  /* 0x0000006f6c0a723e */ /* 0x008fc600000000ff */
[----:B------:R1:W-:Y:S01]  /*47a0*/  MUFU.EX2 R15, R4 ;  /* 0x00000004000f7308 */ /* 0x0003e20000000800 */
[----:B----4-:R-:W-:-:S07]  /*47b0*/  FFMA.FTZ R3, R24, c[0x0][0x2d0], -R12 ;  /* 0x0000b40018037a23 */ /* 0x010fce000001080c */
[----:B------:R-:W-:Y:S01]  /*47c0*/  MUFU.EX2 R174, R5 ;  /* 0x0000000500ae7308 */ /* 0x000fe20000000800 */
[----:B-1----:R-:W-:-:S07]  /*47d0*/  FFMA.FTZ R4, R11, c[0x0][0x2d0], -R2 ;  /* 0x0000b4000b047a23 */ /* 0x002fce0000010802 */
[----:B------:R1:W-:Y:S01]  /*47e0*/  MUFU.EX2 R172, R3 ;  /* 0x0000000300ac7308 */ /* 0x0003e20000000800 */
[----:B------:R-:W-:-:S07]  /*47f0*/  F2FP.PACK_AB R11, R175, R13 ;  /* 0x0000000daf0b723e */ /* 0x000fce00000000ff */
[----:B------:R2:W3:Y:S01]  /*4800*/  MUFU.EX2 R14, R4 ;  /* 0x00000004000e7308 */ /* 0x0004e20000000800 */
[----:B-1----:R-:W-:-:S07]  /*4810*/  FFMA.FTZ R3, R26, c[0x0][0x2d0], -R12 ;  /* 0x0000b4001a037a23 */ /* 0x002fce000001080c */
[----:B------:R1:W-:Y:S01]  /*4820*/  MUFU.EX2 R77, R0 ;  /* 0x00000000004d7308 */ /* 0x0003e20000000800 */
[----:B--2---:R-:W2:Y:S01]  /*4830*/  LDSM.16.MT88.4 R4, [R226+0x100] ;  /* 0x00010000e204783b */ /* 0x004ea20000004200 */
[----:B---3--:R-:W-:-:S06]  /*4840*/  F2FP.PACK_AB R9, R14, R15 ;  /* 0x0000000f0e09723e */ /* 0x008fcc00000000ff */
[----:B------:R3:W-:Y:S01]  /*4850*/  MUFU.EX2 R76, R3 ;  /* 0x00000003004c7308 */ /* 0x0007e20000000800 */
[C---:B------:R-:W-:Y:S01]  /*4860*/  HMMA.16816.F32 R60, R8.reuse, R16, RZ ;  /* 0x00000010083c723c */ /* 0x040fe200000018ff */
[----:B-1----:R-:W-:Y:S02]  /*4870*/  MOV R0, R65 ;  /* 0x0000004100007202 */ /* 0x002fe40000000f00 */
[----:B------:R-:W1:Y:S05]  /*4880*/  LDSM.16.MT88.4 R64, [R225+0x3100] ;  /* 0x00310000e140783b */ /* 0x000e6a0000004200 */
[----:B------:R-:W-:Y:S01]  /*4890*/  HMMA.16816.F32 R52, R8, R18, RZ ;  /* 0x000000120834723c */ /* 0x000fe200000018ff */
[----:B---3--:R-:W-:-:S04]  /*48a0*/  FFMA.FTZ R3, R22, c[0x0][0x2d0], -R2 ;  /* 0x0000b40016037a23 */ /* 0x008fc80000010802 */
[----:B------:R3:W4:Y:S03]  /*48b0*/  MUFU.EX2 R252, R3 ;  /* 0x0000000300fc7308 */ /* 0x0007260000000800 */
[C---:B------:R-:W-:Y:S08]  /*48c0*/  HMMA.16816.F32 R20, R8.reuse, R48, RZ ;  /* 0x000000300814723c */ /* 0x040ff000000018ff */
[----:B------:R-:W-:Y:S01]  /*48d0*/  HMMA.16816.F32 R16, R8, R50, RZ ;  /* 0x000000320810723c */ /* 0x000fe200000018ff */
[----:B------:R-:W-:Y:S01]  /*48e0*/  LDSM.16.MT88.4 R48, [R225+0x6100] ;  /* 0x00610000e130783b */ /* 0x000fe20000004200 */
[----:B---3--:R-:W-:-:S06]  /*48f0*/  IMAD.MOV.U32 R3, RZ, RZ, R27 ;  /* 0x000000ffff037224 */ /* 0x008fcc00078e001b */
[C---:B--2---:R-:W-:Y:S07]  /*4900*/  HMMA.16816.F32 R28, R8.reuse, R4, RZ ;  /* 0x00000004081c723c */ /* 0x044fee00000018ff */
[----:B------:R-:W-:Y:S01]  /*4910*/  F2FP.PACK_AB R4, R181, R174 ;  /* 0x000000aeb504723e */ /* 0x000fe200000000ff */
[----:B------:R-:W-:Y:S01]  /*4920*/  HMMA.16816.F32 R24, R8, R6, RZ ;  /* 0x000000060818723c */ /* 0x000fe200000018ff */
[----:B----4-:R-:W-:-:S06]  /*4930*/  F2FP.PACK_AB R5, R180, R252 ;  /* 0x000000fcb405723e */ /* 0x010fcc00000000ff */
[----:B------:R-:W-:Y:S02]  /*4940*/  F2FP.PACK_AB R6, R76, R172 ;  /* 0x000000ac4c06723e */ /* 0x000fe400000000ff */
[----:B------:R-:W-:-:S07]  /*4950*/  F2FP.PACK_AB R7, R77, R182 ;  /* 0x000000b64d07723e */ /* 0x000fce00000000ff */
[C---:B------:R-:W-:Y:S08]  /*4960*/  HMMA.16816.F32 R152, R4.reuse, R40, R60 ;  /* 0x000000280498723c */ /* 0x040ff0000000183c */
[----:B------:R-:W-:Y:S01]  /*4970*/  HMMA.16816.F32 R144, R4, R42, R52 ;  /* 0x0000002a0490723c */ /* 0x000fe20000001834 */
[----:B------:R-:W-:Y:S07]  /*4980*/  LDSM.16.MT88.4 R52, [R226+0x6100] ;  /* 0x00610000e234783b */ /* 0x000fee0000004200 */
[----:B------:R-:W-:Y:S08]  /*4990*/  HMMA.16816.F32 R40, R8, R56, RZ ;  /* 0x000000380828723c */ /* 0x000ff000000018ff */
[C---:B------:R-:W-:Y:S08]  /*49a0*/  HMMA.16816.F32 R140, R4.reuse, R32, R28 ;  /* 0x00000020048c723c */ /* 0x040ff0000000181c */
[C---:B------:R-:W-:Y:S01]  /*49b0*/  HMMA.16816.F32 R124, R4.reuse, R34, R24 ;  /* 0x00000022047c723c */ /* 0x040fe20000001818 */
[----:B------:R-:W2:Y:S07]  /*49c0*/  LDSM.16.MT88.4 R32, [R225+0x3900] ;  /* 0x00390000e120783b */ /* 0x000eae0000004200 */
[C---:B------:R-:W-:Y:S08]  /*49d0*/  HMMA.16816.F32 R116, R4.reuse, R44, R20 ;  /* 0x0000002c0474723c */ /* 0x040ff00000001814 */
[----:B------:R-:W-:Y:S01]  /*49e0*/  HMMA.16816.F32 R148, R4, R46, R16 ;  /* 0x0000002e0494723c */ /* 0x000fe20000001810 */
[----:B------:R-:W3:Y:S07]  /*49f0*/  LDSM.16.MT88.4 R44, [R228+0x3100] ;  /* 0x00310000e42c783b */ /* 0x000eee0000004200 */
[C---:B------:R-:W-:Y:S08]  /*4a00*/  HMMA.16816.F32 R28, R8.reuse, R58, RZ ;  /* 0x0000003a081c723c */ /* 0x040ff000000018ff */
[C---:B-1----:R-:W-:Y:S08]  /*4a10*/  HMMA.16816.F32 R24, R8.reuse, R64, RZ ;  /* 0x000000400818723c */ /* 0x042ff000000018ff */
[C---:B------:R-:W-:Y:S08]  /*4a20*/  HMMA.16816.F32 R20, R8.reuse, R66, RZ ;  /* 0x000000420814723c */ /* 0x040ff000000018ff */
[----:B------:R-:W-:Y:S07]  /*4a30*/  HMMA.16816.F32 R16, R8, R72, RZ ;  /* 0x000000480810723c */ /* 0x000fee00000018ff */
[----:B------:R-:W-:Y:S01]  /*4a40*/  IMAD.MOV.U32 R73, RZ, RZ, R77 ;  /* 0x000000ffff497224 */ /* 0x000fe200078e004d */
[C---:B------:R-:W-:Y:S01]  /*4a50*/  HMMA.16816.F32 R128, R4.reuse, R80, R40 ;  /* 0x000000500480723c */ /* 0x040fe20000001828 */
[----:B------:R-:W-:Y:S01]  /*4a60*/  IMAD.MOV.U32 R72, RZ, RZ, R76 ;  /* 0x000000ffff487224 */ /* 0x000fe200078e004c */
[----:B------:R-:W1:Y:S04]  /*4a70*/  LDSM.16.MT88.4 R40, [R229+0x6100] ;  /* 0x00610000e528783b */ /* 0x000e680000004200 */
[----:B------:R-:W4:Y:S02]  /*4a80*/  LDSM.16.MT88.4 R76, [R228+0x6100] ;  /* 0x00610000e44c783b */ /* 0x000f240000004200 */
[C---:B------:R-:W-:Y:S02]  /*4a90*/  HMMA.16816.F32 R112, R4.reuse, R82, R28 ;  /* 0x000000520470723c */ /* 0x040fe4000000181c */
[----:B------:R-:W5:Y:S06]  /*4aa0*/  LDSM.16.MT88.4 R80, [R225+0x6900] ;  /* 0x00690000e150783b */ /* 0x000f6c0000004200 */
[C---:B--2---:R-:W-:Y:S08]  /*4ab0*/  HMMA.16816.F32 R120, R4.reuse, R32, R24 ;  /* 0x000000200478723c */ /* 0x044ff00000001818 */
[----:B------:R-:W-:Y:S08]  /*4ac0*/  HMMA.16816.F32 R132, R4, R34, R20 ;  /* 0x000000220484723c */ /* 0x000ff00000001814 */
[C---:B------:R-:W-:Y:S08]  /*4ad0*/  HMMA.16816.F32 R32, R8.reuse, R36, RZ ;  /* 0x000000240820723c */ /* 0x040ff000000018ff */
[C---:B------:R-:W-:Y:S08]  /*4ae0*/  HMMA.16816.F32 R28, R8.reuse, R38, RZ ;  /* 0x00000026081c723c */ /* 0x040ff000000018ff */
[----:B---3--:R-:W-:Y:S08]  /*4af0*/  HMMA.16816.F32 R24, R8, R44, RZ ;  /* 0x0000002c0818723c */ /* 0x008ff000000018ff */
[----:B------:R-:W-:Y:S07]  /*4b00*/  HMMA.16816.F32 R136, R4, R68, R16 ;  /* 0x000000440488723c */ /* 0x000fee0000001810 */
[----:B------:R-:W-:Y:S01]  /*4b10*/  MOV R68, R111 ;  /* 0x0000006f00447202 */ /* 0x000fe20000000f00 */
[----:B------:R-:W-:Y:S01]  /*4b20*/  HMMA.16816.F32 R64, R8, R74, RZ ;  /* 0x0000004a0840723c */ /* 0x000fe200000018ff */
[----:B------:R-:W-:-:S06]  /*4b30*/  IMAD.MOV.U32 R69, RZ, RZ, R110 ;  /* 0x000000ffff457224 */ /* 0x000fcc00078e006e */
[----:B------:R-:W-:Y:S01]  /*4b40*/  MOV R75, R108 ;  /* 0x0000006c004b7202 */ /* 0x000fe20000000f00 */
[----:B------:R-:W-:Y:S01]  /*4b50*/  HMMA.16816.F32 R20, R8, R46, RZ ;  /* 0x0000002e0814723c */ /* 0x000fe200000018ff */
[----:B------:R-:W-:-:S07]  /*4b60*/  IMAD.MOV.U32 R74, RZ, RZ, R109 ;  /* 0x000000ffff4a7224 */ /* 0x000fce00078e006d */
[C---:B------:R-:W-:Y:S08]  /*4b70*/  HMMA.16816.F32 R16, R8.reuse, R48, RZ ;  /* 0x000000300810723c */ /* 0x040ff000000018ff */
[C---:B------:R-:W-:Y:S08]  /*4b80*/  HMMA.16816.F32 R60, R8.reuse, R50, RZ ;  /* 0x00000032083c723c */ /* 0x040ff000000018ff */
[C---:B-1----:R-:W-:Y:S08]  /*4b90*/  HMMA.16816.F32 R48, R8.reuse, R40, RZ ;  /* 0x000000280830723c */ /* 0x042ff000000018ff */
[C---:B------:R-:W-:Y:S08]  /*4ba0*/  HMMA.16816.F32 R44, R8.reuse, R42, RZ ;  /* 0x0000002a082c723c */ /* 0x040ff000000018ff */
[C---:B----4-:R-:W-:Y:S07]  /*4bb0*/  HMMA.16816.F32 R40, R8.reuse, R76, RZ ;  /* 0x0000004c0828723c */ /* 0x050fee00000018ff */
[----:B------:R-:W-:Y:S01]  /*4bc0*/  IMAD.MOV.U32 R77, RZ, RZ, R106 ;  /* 0x000000ffff4d7224 */ /* 0x000fe200078e006a */
[----:B------:R-:W-:Y:S01]  /*4bd0*/  HMMA.16816.F32 R56, R8, R52, RZ ;  /* 0x000000340838723c */ /* 0x000fe200000018ff */
[----:B------:R-:W-:-:S07]  /*4be0*/  IMAD.MOV.U32 R76, RZ, RZ, R107 ;  /* 0x000000ffff4c7224 */ /* 0x000fce00078e006b */
[C---:B------:R-:W-:Y:S08]  /*4bf0*/  HMMA.16816.F32 R52, R8.reuse, R54, RZ ;  /* 0x000000360834723c */ /* 0x040ff000000018ff */
[----:B------:R-:W-:Y:S07]  /*4c00*/  HMMA.16816.F32 R36, R8, R78, RZ ;  /* 0x0000004e0824723c */ /* 0x000fee00000018ff */
[----:B------:R-:W-:Y:S01]  /*4c10*/  MOV R10, R105 ;  /* 0x00000069000a7202 */ /* 0x000fe20000000f00 */
[----:B------:R-:W-:Y:S01]  /*4c20*/  IMAD.MOV.U32 R11, RZ, RZ, R104 ;  /* 0x000000ffff0b7224 */ /* 0x000fe200078e0068 */
[C---:B------:R-:W-:Y:S08]  /*4c30*/  HMMA.16816.F32 R108, R4.reuse, R70, R64 ;  /* 0x00000046046c723c */ /* 0x040ff00000001840 */
[----:B------:R-:W-:Y:S07]  /*4c40*/  HMMA.16816.F32 R104, R4, R88, R32 ;  /* 0x000000580468723c */ /* 0x000fee0000001820 */
[----:B------:R-:W-:Y:S01]  /*4c50*/  IMAD.MOV.U32 R89, RZ, RZ, R76 ;  /* 0x000000ffff597224 */ /* 0x000fe200078e004c */
[----:B------:R-:W-:-:S02]  /*4c60*/  MOV R88, R77 ;  /* 0x0000004d00587202 */ /* 0x000fc40000000f00 */
[----:B------:R-:W-:Y:S07]  /*4c70*/  HMMA.16816.F32 R76, R4, R90, R28 ;  /* 0x0000005a044c723c */ /* 0x000fee000000181c */
[----:B------:R-:W-:Y:S01]  /*4c80*/  IMAD.MOV.U32 R28, RZ, RZ, R74 ;  /* 0x000000ffff1c7224 */ /* 0x000fe200078e004a */
[----:B------:R-:W-:Y:S01]  /*4c90*/  MOV R30, R72 ;  /* 0x00000048001e7202 */ /* 0x000fe20000000f00 */
[----:B------:R-:W-:Y:S01]  /*4ca0*/  IMAD.MOV.U32 R31, RZ, RZ, R75 ;  /* 0x000000ffff1f7224 */ /* 0x000fe200078e004b */
[----:B------:R-:W-:Y:S01]  /*4cb0*/  MOV R90, R173 ;  /* 0x000000ad005a7202 */ /* 0x000fe20000000f00 */
[----:B------:R-:W-:-:S02]  /*4cc0*/  IMAD.MOV.U32 R29, RZ, RZ, R73 ;  /* 0x000000ffff1d7224 */ /* 0x000fc400078e0049 */
[----:B------:R-:W-:Y:S01]  /*4cd0*/  HMMA.16816.F32 R72, R4, R84, R24 ;  /* 0x000000540448723c */ /* 0x000fe20000001818 */
[----:B------:R-:W-:-:S06]  /*4ce0*/  IMAD.MOV.U32 R91, RZ, RZ, R170 ;  /* 0x000000ffff5b7224 */ /* 0x000fcc00078e00aa */
[----:B------:R-:W-:Y:S01]  /*4cf0*/  IMAD.MOV.U32 R25, RZ, RZ, R68 ;  /* 0x000000ffff197224 */ /* 0x000fe200078e0044 */
[C---:B------:R-:W-:Y:S01]  /*4d00*/  HMMA.16816.F32 R84, R4.reuse, R86, R20 ;  /* 0x000000560454723c */ /* 0x040fe20000001814 */
[----:B------:R-:W-:Y:S01]  /*4d10*/  IMAD.MOV.U32 R24, RZ, RZ, R69 ;  /* 0x000000ffff187224 */ /* 0x000fe200078e0045 */
[----:B------:R-:W1:Y:S01]  /*4d20*/  LDSM.16.MT88.4 R20, [R226+0x6900] ;  /* 0x00690000e214783b */ /* 0x000e620000004200 */
[----:B------:R-:W-:Y:S01]  /*4d30*/  IMAD.MOV.U32 R27, RZ, RZ, R10 ;  /* 0x000000ffff1b7224 */ /* 0x000fe200078e000a */
[----:B------:R-:W-:Y:S02]  /*4d40*/  MOV R26, R11 ;  /* 0x0000000b001a7202 */ /* 0x000fe40000000f00 */
[----:B------:R-:W-:Y:S02]  /*4d50*/  LDSM.16.MT88.4 R8, [R228+0x6900] ;  /* 0x00690000e408783b */ /* 0x000fe40000004200 */
[C---:B-----5:R-:W-:Y:S02]  /*4d60*/  HMMA.16816.F32 R68, R4.reuse, R80, R16 ;  /* 0x000000500444723c */ /* 0x060fe40000001810 */
[----:B------:R-:W2:Y:S06]  /*4d70*/  LDSM.16.MT88.4 R16, [R229+0x6900] ;  /* 0x00690000e510783b */ /* 0x000eac0000004200 */
[C---:B------:R-:W-:Y:S08]  /*4d80*/  HMMA.16816.F32 R80, R4.reuse, R82, R60 ;  /* 0x000000520450723c */ /* 0x040ff0000000183c */
[C---:B-1----:R-:W-:Y:S08]  /*4d90*/  HMMA.16816.F32 R64, R4.reuse, R20, R56 ;  /* 0x000000140440723c */ /* 0x042ff00000001838 */
[C---:B--2---:R-:W-:Y:S07]  /*4da0*/  HMMA.16816.F32 R56, R4.reuse, R16, R48 ;  /* 0x000000100438723c */ /* 0x044fee0000001830 */
[----:B------:R-:W-:Y:S01]  /*4db0*/  IMAD.MOV.U32 R49, RZ, RZ, R0 ;  /* 0x000000ffff317224 */ /* 0x000fe200078e0000 */
[----:B------:R-:W-:Y:S01]  /*4dc0*/  MOV R50, R3 ;  /* 0x0000000300327202 */ /* 0x000fe20000000f00 */
[----:B------:R-:W-:Y:S01]  /*4dd0*/  FFMA.FTZ R0, R96, c[0x0][0x2d0], -R12 ;  /* 0x0000b40060007a23 */ /* 0x000fe2000001080c */
[----:B------:R-:W-:Y:S01]  /*4de0*/  HMMA.16816.F32 R32, R4, R10, R36 ;  /* 0x0000000a0420723c */ /* 0x000fe20000001824 */
[----:B------:R-:W-:-:S02]  /*4df0*/  IMAD.MOV.U32 R51, RZ, RZ, R252 ;  /* 0x000000ffff337224 */ /* 0x000fc400078e00fc */
[----:B------:R1:W-:Y:S01]  /*4e00*/  MUFU.EX2 R3, R0 ;  /* 0x0000000000037308 */ /* 0x0003e20000000800 */
[----:B------:R-:W-:Y:S02]  /*4e10*/  IMAD.MOV.U32 R48, RZ, RZ, R88 ;  /* 0x000000ffff307224 */ /* 0x000fe400078e0058 */
[----:B------:R-:W-:Y:S01]  /*4e20*/  IMAD.MOV.U32 R88, RZ, RZ, R174 ;  /* 0x000000ffff587224 */ /* 0x000fe200078e00ae */
[----:B------:R-:W-:Y:S01]  /*4e30*/  MOV R39, R28 ;  /* 0x0000001c00277202 */ /* 0x000fe20000000f00 */
[----:B------:R-:W-:Y:S01]  /*4e40*/  HMMA.16816.F32 R44, R4, R18, R44 ;  /* 0x00000012042c723c */ /* 0x000fe2000000182c */
[----:B------:R-:W2:Y:S01]  /*4e50*/  LDSM.16.MT88.4 R16, [R225+0x1100] ;  /* 0x00110000e110783b */ /* 0x000ea20000004200 */
[----:B------:R-:W-:Y:S02]  /*4e60*/  IMAD.MOV.U32 R37, RZ, RZ, R25 ;  /* 0x000000ffff257224 */ /* 0x000fe400078e0019 */
[----:B------:R-:W-:-:S04]  /*4e70*/  IMAD.MOV.U32 R38, RZ, RZ, R26 ;  /* 0x000000ffff267224 */ /* 0x000fc800078e001a */
[----:B------:R-:W-:Y:S01]  /*4e80*/  HMMA.16816.F32 R40, R4, R8, R40 ;  /* 0x000000080428723c */ /* 0x000fe20000001828 */
[----:B------:R-:W3:Y:S01]  /*4e90*/  LDSM.16.MT88.4 R8, [R226+0x1100] ;  /* 0x00110000e208783b */ /* 0x000ee20000004200 */
[----:B-1----:R-:W-:-:S04]  /*4ea0*/  FFMA.FTZ R0, R97, c[0x0][0x2d0], -R12 ;  /* 0x0000b40061007a23 */ /* 0x002fc8000001080c */
[----:B------:R1:W4:Y:S02]  /*4eb0*/  MUFU.EX2 R170, R0 ;  /* 0x0000000000aa7308 */ /* 0x0003240000000800 */
[----:B------:R-:W-:Y:S01]  /*4ec0*/  HMMA.16816.F32 R60, R4, R22, R52 ;  /* 0x00000016043c723c */ /* 0x000fe20000001834 */
[----:B------:R-:W5:Y:S01]  /*4ed0*/  LDSM.16.MT88.4 R20, [R229+0x1100] ;  /* 0x00110000e514783b */ /* 0x000f620000004200 */
[----:B-1----:R-:W-:-:S05]  /*4ee0*/  FFMA.FTZ R0, R98, c[0x0][0x2d0], -R12 ;  /* 0x0000b40062007a23 */ /* 0x002fca000001080c */
[----:B----4-:R-:W-:Y:S01]  /*4ef0*/  F2FP.PACK_AB R4, R170, R3 ;  /* 0x00000003aa04723e */ /* 0x010fe200000000ff */
[----:B------:R1:W-:Y:S02]  /*4f00*/  MUFU.EX2 R173, R0 ;  /* 0x0000000000ad7308 */ /* 0x0003e40000000800 */
[----:B-1----:R-:W-:-:S06]  /*4f10*/  FFMA.FTZ R0, R99, c[0x0][0x2d0], -R12 ;  /* 0x0000b40063007a23 */ /* 0x002fcc000001080c */
[----:B------:R1:W4:Y:S02]  /*4f20*/  MUFU.EX2 R36, R0 ;  /* 0x0000000000247308 */ /* 0x0003240000000800 */
[----:B-1----:R-:W-:Y:S01]  /*4f30*/  FFMA.FTZ R0, R94, c[0x0][0x2d0], -R2 ;  /* 0x0000b4005e007a23 */ /* 0x002fe20000010802 */
[----:B----4-:R-:W-:-:S05]  /*4f40*/  F2FP.PACK_AB R6, R36, R173 ;  /* 0x000000ad2406723e */ /* 0x010fca00000000ff */
[----:B------:R1:W-:Y:S02]  /*4f50*/  MUFU.EX2 R252, R0 ;  /* 0x0000000000fc7308 */ /* 0x0003e40000000800 */
[----:B-1----:R-:W-:-:S06]  /*4f60*/  FFMA.FTZ R0, R93, c[0x0][0x2d0], -R2 ;  /* 0x0000b4005d007a23 */ /* 0x002fcc0000010802 */
[----:B------:R1:W4:Y:S02]  /*4f70*/  MUFU.EX2 R28, R0 ;  /* 0x00000000001c7308 */ /* 0x0003240000000800 */
[----:B-1----:R-:W-:Y:S01]  /*4f80*/  FFMA.FTZ R0, R92, c[0x0][0x2d0], -R2 ;  /* 0x0000b4005c007a23 */ /* 0x002fe20000010802 */
[----:B----4-:R-:W-:-:S05]  /*4f90*/  F2FP.PACK_AB R5, R28, R252 ;  /* 0x000000fc1c05723e */ /* 0x010fca00000000ff */
[----:B------:R1:W-:Y:S02]  /*4fa0*/  MUFU.EX2 R174, R0 ;  /* 0x0000000000ae7308 */ /* 0x0003e40000000800 */
[----:B-1----:R-:W-:-:S06]  /*4fb0*/  FFMA.FTZ R0, R95, c[0x0][0x2d0], -R2 ;  /* 0x0000b4005f007a23 */ /* 0x002fcc0000010802 */
[----:B------:R-:W1:Y:S02]  /*4fc0*/  MUFU.EX2 R0, R0 ;  /* 0x0000000000007308 */ /* 0x000e640000000800 */
[----:B-1----:R-:W-:-:S07]  /*4fd0*/  F2FP.PACK_AB R7, R0, R174 ;  /* 0x000000ae0007723e */ /* 0x002fce00000000ff */
[C---:B--2---:R-:W-:Y:S07]  /*4fe0*/  HMMA.16816.F32 R52, R4.reuse, R16, R152 ;  /* 0x000000100434723c */ /* 0x044fee0000001898 */
[----:B------:R-:W-:Y:S01]  /*4ff0*/  IMAD.MOV.U32 R155, RZ, RZ, R48 ;  /* 0x000000ffff9b7224 */ /* 0x000fe200078e0030 */
[----:B------:R-:W-:Y:S01]  /*5000*/  MOV R154, R49 ;  /* 0x00000031009a7202 */ /* 0x000fe20000000f00 */
[----:B------:R-:W-:Y:S01]  /*5010*/  IMAD.MOV.U32 R153, RZ, RZ, R50 ;  /* 0x000000ffff997224 */ /* 0x000fe200078e0032 */
[----:B---3--:R-:W-:Y:S01]  /*5020*/  HMMA.16816.F32 R92, R4, R10, R124 ;  /* 0x0000000a045c723c */ /* 0x008fe2000000187c */
[----:B------:R-:W-:-:S07]  /*5030*/  IMAD.MOV.U32 R152, RZ, RZ, R51 ;  /* 0x000000ffff987224 */ /* 0x000fce00078e0033 */
[C---:B------:R-:W-:Y:S01]  /*5040*/  HMMA.16816.F32 R48, R4.reuse, R18, R144 ;  /* 0x000000120430723c */ /* 0x040fe20000001890 */
[----:B------:R-:W1:Y:S06]  /*5050*/  LDSM.16.MT88.4 R16, [R228+0x1100] ;  /* 0x00110000e410783b */ /* 0x000e6c0000004200 */
[----:B------:R-:W-:Y:S01]  /*5060*/  MOV R144, R90 ;  /* 0x0000005a00907202 */ /* 0x000fe20000000f00 */
[----:B------:R-:W-:Y:S01]  /*5070*/  IMAD.MOV.U32 R145, RZ, RZ, R91 ;  /* 0x000000ffff917224 */ /* 0x000fe200078e005b */
[----:B------:R-:W-:Y:S01]  /*5080*/  MOV R147, R89 ;  /* 0x0000005900937202 */ /* 0x000fe20000000f00 */
[----:B------:R-:W-:Y:S01]  /*5090*/  IMAD.MOV.U32 R146, RZ, RZ, R88 ;  /* 0x000000ffff927224 */ /* 0x000fe200078e0058 */
[C---:B-----5:R-:W-:Y:S08]  /*50a0*/  HMMA.16816.F32 R96, R4.reuse, R20, R116 ;  /* 0x000000140460723c */ /* 0x060ff00000001874 */
[C---:B------:R-:W-:Y:S01]  /*50b0*/  HMMA.16816.F32 R88, R4.reuse, R8, R140 ;  /* 0x000000080458723c */ /* 0x040fe2000000188c */
[----:B------:R-:W2:Y:S06]  /*50c0*/  LDSM.16.MT88.4 R8, [R225+0x4100] ;  /* 0x00410000e108783b */ /* 0x000eac0000004200 */
[----:B------:R-:W-:Y:S01]  /*50d0*/  IMAD.MOV.U32 R140, RZ, RZ, R29 ;  /* 0x000000ffff8c7224 */ /* 0x000fe200078e001d */
[----:B------:R-:W-:Y:S01]  /*50e0*/  MOV R142, R31 ;  /* 0x0000001f008e7202 */ /* 0x000fe20000000f00 */
[----:B------:R-:W-:Y:S01]  /*50f0*/  IMAD.MOV.U32 R141, RZ, RZ, R30 ;  /* 0x000000ffff8d7224 */ /* 0x000fe200078e001e */
[C---:B------:R-:W-:Y:S01]  /*5100*/  HMMA.16816.F32 R116, R4.reuse, R22, R148 ;  /* 0x000000160474723c */ /* 0x040fe20000001894 */
[----:B------:R-:W-:Y:S01]  /*5110*/  IMAD.MOV.U32 R143, RZ, RZ, R28 ;  /* 0x000000ffff8f7224 */ /* 0x000fe200078e001c */
[----:B------:R-:W-:Y:S04]  /*5120*/  LDSM.16.MT88.4 R20, [R226+0x7100] ;  /* 0x00710000e214783b */ /* 0x000fe80000004200 */
[----:B------:R-:W3:Y:S02]  /*5130*/  LDSM.16.MT88.4 R28, [R226+0x4100] ;  /* 0x00410000e21c783b */ /* 0x000ee40000004200 */
[C---:B-1----:R-:W-:Y:S08]  /*5140*/  HMMA.16816.F32 R128, R4.reuse, R16, R128 ;  /* 0x000000100480723c */ /* 0x042ff00000001880 */
[C---:B------:R-:W-:Y:S01]  /*5150*/  HMMA.16816.F32 R112, R4.reuse, R18, R112 ;  /* 0x000000120470723c */ /* 0x040fe20000001870 */
[----:B------:R-:W1:Y:S07]  /*5160*/  LDSM.16.MT88.4 R16, [R229+0x4100] ;  /* 0x00410000e510783b */ /* 0x000e6e0000004200 */
[C---:B--2---:R-:W-:Y:S08]  /*5170*/  HMMA.16816.F32 R120, R4.reuse, R8, R120 ;  /* 0x000000080478723c */ /* 0x044ff00000001878 */
[C---:B------:R-:W-:Y:S01]  /*5180*/  HMMA.16816.F32 R132, R4.reuse, R10, R132 ;  /* 0x0000000a0484723c */ /* 0x040fe20000001884 */
[----:B------:R-:W2:Y:S07]  /*5190*/  LDSM.16.MT88.4 R8, [R228+0x4100] ;  /* 0x00410000e408783b */ /* 0x000eae0000004200 */
[C---:B---3--:R-:W-:Y:S07]  /*51a0*/  HMMA.16816.F32 R136, R4.reuse, R28, R136 ;  /* 0x0000001c0488723c */ /* 0x048fee0000001888 */
[----:B------:R-:W-:Y:S01]  /*51b0*/  IMAD.MOV.U32 R29, RZ, RZ, R39 ;  /* 0x000000ffff1d7224 */ /* 0x000fe200078e0027 */
[----:B------:R-:W-:Y:S01]  /*51c0*/  MOV R28, R24 ;  /* 0x00000018001c7202 */ /* 0x000fe20000000f00 */
[----:B------:R-:W-:Y:S01]  /*51d0*/  HMMA.16816.F32 R148, R4, R30, R108 ;  /* 0x0000001e0494723c */ /* 0x000fe2000000186c */
[----:B------:R-:W-:-:S02]  /*51e0*/  MOV R39, R27 ;  /* 0x0000001b00277202 */ /* 0x000fc40000000f00 */
[----:B------:R-:W3:Y:S04]  /*51f0*/  LDSM.16.MT88.4 R24, [R225+0x7100] ;  /* 0x00710000e118783b */ /* 0x000ee80000004200 */
[----:B------:R-:W-:Y:S01]  /*5200*/  MOV R108, R144 ;  /* 0x00000090006c7202 */ /* 0x000fe20000000f00 */
[----:B------:R-:W-:Y:S01]  /*5210*/  IMAD.MOV.U32 R109, RZ, RZ, R145 ;  /* 0x000000ffff6d7224 */ /* 0x000fe200078e0091 */
[----:B------:R-:W-:Y:S01]  /*5220*/  MOV R111, R147 ;  /* 0x00000093006f7202 */ /* 0x000fe20000000f00 */
[----:B------:R-:W-:Y:S01]  /*5230*/  IMAD.MOV.U32 R110, RZ, RZ, R146 ;  /* 0x000000ffff6e7224 */ /* 0x000fe200078e0092 */
[----:B-1----:R-:W-:Y:S01]  /*5240*/  HMMA.16816.F32 R124, R4, R18, R76 ;  /* 0x00000012047c723c */ /* 0x002fe2000000184c */
[----:B------:R-:W-:Y:S02]  /*5250*/  IMAD.MOV.U32 R30, RZ, RZ, R140 ;  /* 0x000000ffff1e7224 */ /* 0x000fe400078e008c */
[----:B------:R-:W-:-:S05]  /*5260*/  IMAD.MOV.U32 R31, RZ, RZ, R141 ;  /* 0x000000ffff1f7224 */ /* 0x000fca00078e008d */
[C---:B------:R-:W-:Y:S01]  /*5270*/  HMMA.16816.F32 R144, R4.reuse, R16, R104 ;  /* 0x000000100490723c */ /* 0x040fe20000001868 */
[----:B------:R-:W1:Y:S07]  /*5280*/  LDSM.16.MT88.4 R16, [R229+0x7100] ;  /* 0x00710000e510783b */ /* 0x000e6e0000004200 */
[C---:B--2---:R-:W-:Y:S07]  /*5290*/  HMMA.16816.F32 R104, R4.reuse, R8, R72 ;  /* 0x000000080468723c */ /* 0x044fee0000001848 */
[----:B------:R-:W-:Y:S01]  /*52a0*/  IMAD.MOV.U32 R74, RZ, RZ, R142 ;  /* 0x000000ffff4a7224 */ /* 0x000fe200078e008e */
[C---:B------:R-:W-:Y:S01]  /*52b0*/  HMMA.16816.F32 R84, R4.reuse, R10, R84 ;  /* 0x0000000a0454723c */ /* 0x040fe20000001854 */
[----:B------:R-:W-:Y:S01]  /*52c0*/  IMAD.MOV.U32 R75, RZ, RZ, R143 ;  /* 0x000000ffff4b7224 */ /* 0x000fe200078e008f */
[----:B------:R-:W2:Y:S06]  /*52d0*/  LDSM.16.MT88.4 R8, [R228+0x7100] ;  /* 0x00710000e408783b */ /* 0x000eac0000004200 */
[C---:B---3--:R-:W-:Y:S07]  /*52e0*/  HMMA.16816.F32 R140, R4.reuse, R26, R80 ;  /* 0x0000001a048c723c */ /* 0x048fee0000001850 */
[----:B------:R-:W-:Y:S01]  /*52f0*/  MOV R82, R154 ;  /* 0x0000009a00527202 */ /* 0x000fe20000000f00 */
[----:B------:R-:W-:Y:S01]  /*5300*/  IMAD.MOV.U32 R154, RZ, RZ, R0 ;  /* 0x000000ffff9a7224 */ /* 0x000fe200078e0000 */
[----:B------:R-:W-:Y:S01]  /*5310*/  MOV R26, R74 ;  /* 0x0000004a001a7202 */ /* 0x000fe20000000f00 */
[----:B------:R-:W-:Y:S01]  /*5320*/  IMAD.MOV.U32 R27, RZ, RZ, R75 ;  /* 0x000000ffff1b7224 */ /* 0x000fe200078e004b */
[----:B------:R-:W-:Y:S01]  /*5330*/  HMMA.16816.F32 R76, R4, R24, R68 ;  /* 0x00000018044c723c */ /* 0x000fe20000001844 */
[----:B------:R-:W-:-:S02]  /*5340*/  FFMA.FTZ R0, R169, c[0x0][0x2d0], -R12 ;  /* 0x0000b400a9007a23 */ /* 0x000fc4000001080c */
[----:B------:R-:W-:Y:S02]  /*5350*/  IMAD.MOV.U32 R80, RZ, RZ, R111 ;  /* 0x000000ffff507224 */ /* 0x000fe400078e006f */
[----:B------:R-:W-:Y:S02]  /*5360*/  IMAD.MOV.U32 R111, RZ, RZ, R183 ;  /* 0x000000ffff6f7224 */ /* 0x000fe400078e00b7 */
[----:B------:R-:W-:Y:S01]  /*5370*/  MOV R25, R31 ;  /* 0x0000001f00197202 */ /* 0x000fe20000000f00 */
[----:B------:R-:W-:Y:S01]  /*5380*/  HMMA.16816.F32 R72, R4, R20, R64 ;  /* 0x000000140448723c */ /* 0x000fe20000001840 */
[----:B------:R-:W-:Y:S01]  /*5390*/  IMAD.MOV.U32 R31, RZ, RZ, R109 ;  /* 0x000000ffff1f7224 */ /* 0x000fe200078e006d */
[----:B------:R-:W-:Y:S01]  /*53a0*/  MOV R109, R251 ;  /* 0x000000fb006d7202 */ /* 0x000fe20000000f00 */
[----:B------:R-:W-:Y:S02]  /*53b0*/  IMAD.MOV.U32 R169, RZ, RZ, R181 ;  /* 0x000000ffffa97224 */ /* 0x000fe400078e00b5 */
[----:B------:R-:W-:-:S02]  /*53c0*/  IMAD.MOV.U32 R24, RZ, RZ, R30 ;  /* 0x000000ffff187224 */ /* 0x000fc400078e001e */
[----:B------:R-:W-:Y:S01]  /*53d0*/  MOV R20, R110 ;  /* 0x0000006e00147202 */ /* 0x000fe20000000f00 */
[----:B------:R-:W-:Y:S01]  /*53e0*/  IMAD.MOV.U32 R110, RZ, RZ, R250 ;  /* 0x000000ffff6e7224 */ /* 0x000fe200078e00fa */
[C---:B------:R-:W-:Y:S01]  /*53f0*/  HMMA.16816.F32 R68, R4.reuse, R22, R60 ;  /* 0x000000160444723c */ /* 0x040fe2000000183c */
[----:B------:R3:W-:Y:S01]  /*5400*/  MUFU.EX2 R250, R0 ;  /* 0x0000000000fa7308 */ /* 0x0007e20000000800 */
[----:B------:R-:W-:Y:S02]  /*5410*/  IMAD.MOV.U32 R21, RZ, RZ, R108 ;  /* 0x000000ffff157224 */ /* 0x000fe400078e006c */
[----:B------:R-:W-:Y:S01]  /*5420*/  IMAD.MOV.U32 R83, RZ, RZ, R153 ;  /* 0x000000ffff537224 */ /* 0x000fe200078e0099 */
[----:B------:R-:W-:Y:S01]  /*5430*/  MOV R153, R37 ;  /* 0x0000002500997202 */ /* 0x000fe20000000f00 */
[----:B------:R-:W-:Y:S01]  /*5440*/  IMAD.MOV.U32 R81, RZ, RZ, R36 ;  /* 0x000000ffff517224 */ /* 0x000fe200078e0024 */
[----:B------:R-:W-:Y:S01]  /*5450*/  MOV R63, R182 ;  /* 0x000000b6003f7202 */ /* 0x000fe20000000f00 */
[----:B-1----:R-:W-:Y:S01]  /*5460*/  HMMA.16816.F32 R64, R4, R16, R56 ;  /* 0x000000100440723c */ /* 0x002fe20000001838 */
[----:B------:R-:W-:-:S02]  /*5470*/  IMAD.MOV.U32 R30, RZ, RZ, R38 ;  /* 0x000000ffff1e7224 */ /* 0x000fc400078e0026 */
[----:B------:R-:W-:-:S05]  /*5480*/  IMAD.MOV.U32 R108, RZ, RZ, R39 ;  /* 0x000000ffff6c7224 */ /* 0x000fca00078e0027 */
[C---:B------:R-:W-:Y:S01]  /*5490*/  HMMA.16816.F32 R44, R4.reuse, R18, R44 ;  /* 0x00000012042c723c */ /* 0x040fe2000000182c */
[----:B---3--:R-:W-:Y:S01]  /*54a0*/  FFMA.FTZ R0, R168, c[0x0][0x2d0], -R12 ;  /* 0x0000b400a8007a23 */ /* 0x008fe2000001080c */
[----:B------:R-:W1:Y:S01]  /*54b0*/  LDSM.16.MT88.4 R16, [R225+0x1900] ;  /* 0x00190000e110783b */ /* 0x000e620000004200 */
[----:B------:R-:W-:Y:S02]  /*54c0*/  IMAD.MOV.U32 R168, RZ, RZ, R180 ;  /* 0x000000ffffa87224 */ /* 0x000fe400078e00b4 */
[----:B------:R3:W4:Y:S03]  /*54d0*/  MUFU.EX2 R183, R0 ;  /* 0x0000000000b77308 */ /* 0x0007260000000800 */
[C---:B--2---:R-:W-:Y:S08]  /*54e0*/  HMMA.16816.F32 R36, R4.reuse, R8, R40 ;  /* 0x000000080424723c */ /* 0x044ff00000001828 */
[----:B------:R-:W-:Y:S01]  /*54f0*/  HMMA.16816.F32 R32, R4, R10, R32 ;  /* 0x0000000a0420723c */ /* 0x000fe20000001820 */
[----:B------:R-:W2:Y:S01]  /*5500*/  LDSM.16.MT88.4 R8, [R226+0x1900] ;  /* 0x00190000e208783b */ /* 0x000ea20000004200 */
[----:B---3--:R-:W-:-:S05]  /*5510*/  FFMA.FTZ R0, R167, c[0x0][0x2d0], -R12 ;  /* 0x0000b400a7007a23 */ /* 0x008fca000001080c */
[----:B----4-:R-:W-:Y:S01]  /*5520*/  F2FP.PACK_AB R4, R183, R250 ;  /* 0x000000fab704723e */ /* 0x010fe200000000ff */
[----:B------:R3:W-:Y:S02]  /*5530*/  MUFU.EX2 R182, R0 ;  /* 0x0000000000b67308 */ /* 0x0007e40000000800 */
[----:B---3--:R-:W-:-:S06]  /*5540*/  FFMA.FTZ R0, R166, c[0x0][0x2d0], -R12 ;  /* 0x0000b400a6007a23 */ /* 0x008fcc000001080c */
[----:B------:R3:W4:Y:S02]  /*5550*/  MUFU.EX2 R251, R0 ;  /* 0x0000000000fb7308 */ /* 0x0007240000000800 */
[----:B---3--:R-:W-:Y:S01]  /*5560*/  FFMA.FTZ R0, R164, c[0x0][0x2d0], -R2 ;  /* 0x0000b400a4007a23 */ /* 0x008fe20000010802 */
[----:B----4-:R-:W-:Y:S01]  /*5570*/  F2FP.PACK_AB R6, R251, R182 ;  /* 0x000000b6fb06723e */ /* 0x010fe200000000ff */
[----:B------:R-:W-:-:S04]  /*5580*/  IMAD.MOV.U32 R164, RZ, RZ, R63 ;  /* 0x000000ffffa47224 */ /* 0x000fc800078e003f */
[----:B------:R3:W-:Y:S02]  /*5590*/  MUFU.EX2 R167, R0 ;  /* 0x0000000000a77308 */ /* 0x0007e40000000800 */
[----:B---3--:R-:W-:Y:S02]  /*55a0*/  FFMA.FTZ R0, R103, c[0x0][0x2d0], -R2 ;  /* 0x0000b40067007a23 */ /* 0x008fe40000010802 */
[----:B------:R-:W-:-:S04]  /*55b0*/  IMAD.MOV.U32 R103, RZ, RZ, R20 ;  /* 0x000000ffff677224 */ /* 0x000fc800078e0014 */
[----:B------:R3:W4:Y:S02]  /*55c0*/  MUFU.EX2 R166, R0 ;  /* 0x0000000000a67308 */ /* 0x0007240000000800 */
[----:B---3--:R-:W-:Y:S01]  /*55d0*/  FFMA.FTZ R0, R102, c[0x0][0x2d0], -R2 ;  /* 0x0000b40066007a23 */ /* 0x008fe20000010802 */
[----:B----4-:R-:W-:Y:S02]  /*55e0*/  F2FP.PACK_AB R5, R166, R167 ;  /* 0x000000a7a605723e */ /* 0x010fe400000000ff */
[----:B------:R-:W-:-:S03]  /*55f0*/  MOV R102, R21 ;  /* 0x0000001500667202 */ /* 0x000fc60000000f00 */
[----:B------:R3:W-:Y:S01]  /*5600*/  MUFU.EX2 R181, R0 ;  /* 0x0000000000b57308 */ /* 0x0007e20000000800 */
[----:B------:R-:W4:Y:S01]  /*5610*/  LDSM.16.MT88.4 R20, [R229+0x1900] ;  /* 0x00190000e514783b */ /* 0x000f220000004200 */
[----:B---3--:R-:W-:Y:S02]  /*5620*/  FFMA.FTZ R0, R165, c[0x0][0x2d0], -R2 ;  /* 0x0000b400a5007a23 */ /* 0x008fe40000010802 */
[----:B------:R-:W-:Y:S01]  /*5630*/  IMAD.MOV.U32 R165, RZ, RZ, R81 ;  /* 0x000000ffffa57224 */ /* 0x000fe200078e0051 */
[----:B------:R-:W-:-:S03]  /*5640*/  MOV R81, R31 ;  /* 0x0000001f00517202 */ /* 0x000fc60000000f00 */
[----:B------:R-:W3:Y:S02]  /*5650*/  MUFU.EX2 R180, R0 ;  /* 0x0000000000b47308 */ /* 0x000ee40000000800 */
[----:B---3--:R-:W-:Y:S02]  /*5660*/  F2FP.PACK_AB R7, R180, R181 ;  /* 0x000000b5b407723e */ /* 0x008fe400000000ff */
[----:B------:R-:W-:Y:S01]  /*5670*/  MOV R0, R80 ;  /* 0x0000005000007202 */ /* 0x000fe20000000f00 */
[----:B------:R-:W-:-:S04]  /*5680*/  IMAD.MOV.U32 R80, RZ, RZ, R30 ;  /* 0x000000ffff507224 */ /* 0x000fc800078e001e */
[----:B-1----:R-:W-:Y:S01]  /*5690*/  HMMA.16816.F32 R60, R4, R16, R52 ;  /* 0x00000010043c723c */ /* 0x002fe20000001834 */
[----:B------:R-:W-:-:S07]  /*56a0*/  FFMA.FTZ R0, R0, c[0x0][0x2d0], -R12 ;  /* 0x0000b40000007a23 */ /* 0x000fce000001080c */
[C---:B------:R-:W-:Y:S01]  /*56b0*/  HMMA.16816.F32 R56, R4.reuse, R18, R48 ;  /* 0x000000120438723c */ /* 0x040fe20000001830 */
[----:B------:R-:W1:Y:S07]  /*56c0*/  LDSM.16.MT88.4 R16, [R228+0x1900] ;  /* 0x00190000e410783b */ /* 0x000e6e0000004200 */
[C---:B--2---:R-:W-:Y:S07]  /*56d0*/  HMMA.16816.F32 R52, R4.reuse, R8, R88 ;  /* 0x000000080434723c */ /* 0x044fee0000001858 */
[----:B------:R-:W-:Y:S01]  /*56e0*/  IMAD.MOV.U32 R90, RZ, RZ, R28 ;  /* 0x000000ffff5a7224 */ /* 0x000fe200078e001c */
[----:B------:R-:W-:Y:S01]  /*56f0*/  HMMA.16816.F32 R48, R4, R10, R92 ;  /* 0x0000000a0430723c */ /* 0x000fe2000000185c */
[----:B------:R-:W2:Y:S01]  /*5700*/  LDSM.16.MT88.4 R8, [R225+0x4900] ;  /* 0x00490000e108783b */ /* 0x000ea20000004200 */
[----:B------:R-:W-:-:S03]  /*5710*/  IMAD.MOV.U32 R91, RZ, RZ, R29 ;  /* 0x000000ffff5b7224 */ /* 0x000fc600078e001d */
[----:B------:R-:W3:Y:S03]  /*5720*/  LDSM.16.MT88.4 R28, [R226+0x4900] ;  /* 0x00490000e21c783b */ /* 0x000ee60000004200 */
[C---:B----4-:R-:W-:Y:S07]  /*5730*/  HMMA.16816.F32 R40, R4.reuse, R20, R96 ;  /* 0x000000140428723c */ /* 0x050fee0000001860 */
[----:B------:R-:W-:Y:S01]  /*5740*/  MOV R20, R175 ;  /* 0x000000af00147202 */ /* 0x000fe20000000f00 */
[----:B------:R-:W-:Y:S01]  /*5750*/  IMAD.MOV.U32 R21, RZ, RZ, R174 ;  /* 0x000000ffff157224 */ /* 0x000fe200078e00ae */
[----:B------:R-:W-:Y:S01]  /*5760*/  MOV R97, R172 ;  /* 0x000000ac00617202 */ /* 0x000fe20000000f00 */
[----:B------:R-:W-:Y:S01]  /*5770*/  IMAD.MOV.U32 R96, RZ, RZ, R173 ;  /* 0x000000ffff607224 */ /* 0x000fe200078e00ad */
[----:B------:R-:W-:Y:S01]  /*5780*/  MOV R98, R80 ;  /* 0x0000005000627202 */ /* 0x000fe20000000f00 */
[----:B------:R-:W-:Y:S01]  /*5790*/  HMMA.16816.F32 R172, R4, R22, R116 ;  /* 0x0000001604ac723c */ /* 0x000fe20000001874 */
[----:B------:R-:W-:-:S06]  /*57a0*/  IMAD.MOV.U32 R99, RZ, RZ, R108 ;  /* 0x000000ffff637224 */ /* 0x000fcc00078e006c */
[----:B------:R-:W-:Y:S01]  /*57b0*/  IMAD.MOV.U32 R119, RZ, RZ, R90 ;  /* 0x000000ffff777224 */ /* 0x000fe200078e005a */
[C---:B-1----:R-:W-:Y:S08]  /*57c0*/  HMMA.16816.F32 R128, R4.reuse, R16, R128 ;  /* 0x000000100480723c */ /* 0x042ff00000001880 */
[C---:B------:R-:W-:Y:S01]  /*57d0*/  HMMA.16816.F32 R92, R4.reuse, R18, R112 ;  /* 0x00000012045c723c */ /* 0x040fe20000001870 */
[----:B------:R-:W1:Y:S06]  /*57e0*/  LDSM.16.MT88.4 R16, [R229+0x4900] ;  /* 0x00490000e510783b */ /* 0x000e6c0000004200 */
[----:B------:R-:W-:Y:S01]  /*57f0*/  IMAD.MOV.U32 R115, RZ, RZ, R91 ;  /* 0x000000ffff737224 */ /* 0x000fe200078e005b */
[----:B------:R-:W-:Y:S01]  /*5800*/  MOV R113, R110 ;  /* 0x0000006e00717202 */ /* 0x000fe20000000f00 */
[----:B------:R-:W-:Y:S01]  /*5810*/  IMAD.MOV.U32 R114, RZ, RZ, R109 ;  /* 0x000000ffff727224 */ /* 0x000fe200078e006d */
[----:B--2---:R-:W-:Y:S01]  /*5820*/  HMMA.16816.F32 R88, R4, R10, R132 ;  /* 0x0000000a0458723c */ /* 0x004fe20000001884 */
[----:B------:R-:W-:-:S06]  /*5830*/  IMAD.MOV.U32 R112, RZ, RZ, R111 ;  /* 0x000000ffff707224 */ /* 0x000fcc00078e006f */
[----:B------:R-:W-:Y:S01]  /*5840*/  IMAD.MOV.U32 R133, RZ, RZ, R168 ;  /* 0x000000ffff857224 */ /* 0x000fe200078e00a8 */
[----:B------:R-:W-:Y:S01]  /*5850*/  HMMA.16816.F32 R108, R4, R8, R120 ;  /* 0x00000008046c723c */ /* 0x000fe20000001878 */
[----:B------:R-:W2:Y:S01]  /*5860*/  LDSM.16.MT88.4 R8, [R228+0x4900] ;  /* 0x00490000e408783b */ /* 0x000ea20000004200 */
[----:B------:R-:W-:Y:S01]  /*5870*/  IMAD.MOV.U32 R132, RZ, RZ, R169 ;  /* 0x000000ffff847224 */ /* 0x000fe200078e00a9 */
[----:B------:R-:W-:Y:S01]  /*5880*/  MOV R134, R97 ;  /* 0x0000006100867202 */ /* 0x000fe20000000f00 */
[----:B------:R-:W-:-:S03]  /*5890*/  IMAD.MOV.U32 R135, RZ, RZ, R83 ;  /* 0x000000ffff877224 */ /* 0x000fc600078e0053 */
[----:B------:R-:W-:Y:S01]  /*58a0*/  IMAD.MOV.U32 R121, RZ, RZ, R81 ;  /* 0x000000ffff797224 */ /* 0x000fe200078e0051 */
[----:B---3--:R-:W-:Y:S01]  /*58b0*/  HMMA.16816.F32 R148, R4, R30, R148 ;  /* 0x0000001e0494723c */ /* 0x008fe20000001894 */
[----:B------:R-:W-:Y:S01]  /*58c0*/  MOV R120, R82 ;  /* 0x0000005200787202 */ /* 0x000fe20000000f00 */
[----:B------:R-:W-:Y:S02]  /*58d0*/  IMAD.MOV.U32 R123, RZ, RZ, R96 ;  /* 0x000000ffff7b7224 */ /* 0x000fe400078e0060 */
[----:B------:R-:W-:-:S03]  /*58e0*/  IMAD.MOV.U32 R122, RZ, RZ, R21 ;  /* 0x000000ffff7a7224 */ /* 0x000fc600078e0015 */
[----:B------:R-:W-:Y:S01]  /*58f0*/  IMAD.MOV.U32 R30, RZ, RZ, R171 ;  /* 0x000000ffff1e7224 */ /* 0x000fe200078e00ab */
[----:B------:R-:W-:Y:S01]  /*5900*/  HMMA.16816.F32 R80, R4, R28, R136 ;  /* 0x0000001c0450723c */ /* 0x000fe20000001888 */
[----:B------:R-:W-:-:S06]  /*5910*/  IMAD.MOV.U32 R31, RZ, RZ, R170 ;  /* 0x000000ffff1f7224 */ /* 0x000fcc00078e00aa */
[----:B------:R-:W-:Y:S01]  /*5920*/  MOV R28, R26 ;  /* 0x0000001a001c7202 */ /* 0x000fe20000000f00 */
[C---:B-1----:R-:W-:Y:S01]  /*5930*/  HMMA.16816.F32 R168, R4.reuse, R16, R144 ;  /* 0x0000001004a8723c */ /* 0x042fe20000001890 */
[----:B------:R-:W-:Y:S01]  /*5940*/  IMAD.MOV.U32 R29, RZ, RZ, R27 ;  /* 0x000000ffff1d7224 */ /* 0x000fe200078e001b */
[----:B------:R-:W-:Y:S01]  /*5950*/  MOV R138, R20 ;  /* 0x00000014008a7202 */ /* 0x000fe20000000f00 */
[----:B------:R-:W-:Y:S01]  /*5960*/  IMAD.MOV.U32 R136, RZ, RZ, R24 ;  /* 0x000000ffff887224 */ /* 0x000fe200078e0018 */
[----:B------:R-:W-:Y:S01]  /*5970*/  MOV R137, R25 ;  /* 0x0000001900897202 */ /* 0x000fe20000000f00 */
[----:B------:R-:W-:Y:S01]  /*5980*/  IMAD.MOV.U32 R139, RZ, RZ, R119 ;  /* 0x000000ffff8b7224 */ /* 0x000fe200078e0077 */
[----:B------:R-:W1:Y:S01]  /*5990*/  LDSM.16.MT88.4 R24, [R225+0x7900] ;  /* 0x00790000e118783b */ /* 0x000e620000004200 */
[----:B------:R-:W-:Y:S01]  /*59a0*/  MOV R146, R98 ;  /* 0x0000006200927202 */ /* 0x000fe20000000f00 */
[----:B------:R-:W-:Y:S01]  /*59b0*/  IMAD.MOV.U32 R147, RZ, RZ, R99 ;  /* 0x000000ffff937224 */ /* 0x000fe200078e0063 */
[C---:B------:R-:W-:Y:S01]  /*59c0*/  HMMA.16816.F32 R116, R4.reuse, R18, R124 ;  /* 0x000000120474723c */ /* 0x040fe2000000187c */
[----:B------:R-:W3:Y:S02]  /*59d0*/  LDSM.16.MT88.4 R16, [R229+0x7900] ;  /* 0x00790000e510783b */ /* 0x000ee40000004200 */
[----:B------:R-:W-:Y:S01]  /*59e0*/  IMAD.MOV.U32 R145, RZ, RZ, R146 ;  /* 0x000000ffff917224 */ /* 0x000fe200078e0092 */
[----:B------:R-:W-:Y:S01]  /*59f0*/  MOV R146, R147 ;  /* 0x0000009300927202 */ /* 0x000fe20000000f00 */
[----:B------:R-:W-:Y:S01]  /*5a00*/  IMAD.MOV.U32 R147, RZ, RZ, R30 ;  /* 0x000000ffff937224 */ /* 0x000fe200078e001e */
[----:B------:R-:W-:Y:S01]  /*5a10*/  LDSM.16.MT88.4 R20, [R226+0x7900] ;  /* 0x00790000e214783b */ /* 0x000fe20000004200 */
[----:B------:R-:W-:Y:S01]  /*5a20*/  IMAD.MOV.U32 R30, RZ, RZ, R31 ;  /* 0x000000ffff1e7224 */ /* 0x000fe200078e001f */
[----:B------:R-:W-:Y:S01]  /*5a30*/  MOV R31, R28 ;  /* 0x0000001c001f7202 */ /* 0x000fe20000000f00 */
[----:B------:R-:W-:Y:S01]  /*5a40*/  IMAD.MOV.U32 R28, RZ, RZ, R29 ;  /* 0x000000ffff1c7224 */ /* 0x000fe200078e001d */
[----:B--2---:R-:W-:Y:S01]  /*5a50*/  HMMA.16816.F32 R96, R4, R8, R104 ;  /* 0x000000080460723c */ /* 0x004fe20000001868 */
[----:B------:R-:W-:Y:S01]  /*5a60*/  IMAD.MOV.U32 R29, RZ, RZ, R136 ;  /* 0x000000ffff1d7224 */ /* 0x000fe200078e0088 */
[----:B------:R-:W-:Y:S01]  /*5a70*/  MOV R136, R137 ;  /* 0x0000008900887202 */ /* 0x000fe20000000f00 */
[----:B------:R-:W-:-:S02]  /*5a80*/  IMAD.MOV.U32 R137, RZ, RZ, R138 ;  /* 0x000000ffff897224 */ /* 0x000fc400078e008a */
[----:B------:R-:W-:Y:S01]  /*5a90*/  IMAD.MOV.U32 R138, RZ, RZ, R139 ;  /* 0x000000ffff8a7224 */ /* 0x000fe200078e008b */
[----:B------:R-:W-:Y:S01]  /*5aa0*/  MOV R139, R135 ;  /* 0x00000087008b7202 */ /* 0x000fe20000000f00 */
[----:B------:R-:W-:Y:S01]  /*5ab0*/  IMAD.MOV.U32 R135, RZ, RZ, R120 ;  /* 0x000000ffff877224 */ /* 0x000fe200078e0078 */
[----:B------:R-:W-:Y:S01]  /*5ac0*/  HMMA.16816.F32 R84, R4, R10, R84 ;  /* 0x0000000a0454723c */ /* 0x000fe20000001854 */
[----:B------:R-:W-:Y:S01]  /*5ad0*/  IMAD.MOV.U32 R120, RZ, RZ, R121 ;  /* 0x000000ffff787224 */ /* 0x000fe200078e0079 */
[----:B------:R-:W-:Y:S01]  /*5ae0*/  MOV R121, R112 ;  /* 0x0000007000797202 */ /* 0x000fe20000000f00 */
[----:B------:R-:W-:Y:S01]  /*5af0*/  IMAD.MOV.U32 R112, RZ, RZ, R113 ;  /* 0x000000ffff707224 */ /* 0x000fe200078e0071 */
[----:B------:R-:W2:Y:S01]  /*5b00*/  LDSM.16.MT88.4 R8, [R228+0x7900] ;  /* 0x00790000e408783b */ /* 0x000ea20000004200 */
[----:B------:R-:W-:Y:S01]  /*5b10*/  MOV R113, R114 ;  /* 0x0000007200717202 */ /* 0x000fe20000000f00 */
[----:B------:R-:W-:Y:S01]  /*5b20*/  IMAD.MOV.U32 R114, RZ, RZ, R115 ;  /* 0x000000ffff727224 */ /* 0x000fe200078e0073 */
[----:B------:R-:W-:-:S02]  /*5b30*/  MOV R115, R102 ;  /* 0x0000006600737202 */ /* 0x000fc40000000f00 */
[----:B------:R4:W-:Y:S01]  /*5b40*/  MUFU.EX2 R102, R0 ;  /* 0x0000000000667308 */ /* 0x0009e20000000800 */
[C---:B-1----:R-:W-:Y:S01]  /*5b50*/  HMMA.16816.F32 R76, R4.reuse, R24, R76 ;  /* 0x00000018044c723c */ /* 0x042fe2000000184c */
[----:B----4-:R-:W-:Y:S02]  /*5b60*/  FFMA.FTZ R0, R145, c[0x0][0x2d0], -R12 ;  /* 0x0000b40091007a23 */ /* 0x010fe4000001080c */
        /* <DEDUP_REMOVED lines=15> */
[----:B---3--:R-:W-:Y:S01]  /*5c60*/  HMMA.16816.F32 R64, R4, R16, R64 ;  /* 0x000000100440723c */ /* 0x008fe20000001840 */
[----:B------:R1:W3:Y:S01]  /*5c70*/  MUFU.EX2 R154, R0 ;  /* 0x00000000009a7308 */ /* 0x0002e20000000800 */
[----:B------:R-:W-:Y:S01]  /*5c80*/  IMAD.MOV.U32 R124, RZ, RZ, R28 ;  /* 0x000000ffff7c7224 */ /* 0x000fe200078e001c */
[----:B------:R-:W-:Y:S01]  /*5c90*/  MOV R28, R29 ;  /* 0x0000001d001c7202 */ /* 0x000fe20000000f00 */
[----:B------:R-:W-:-:S04]  /*5ca0*/  IMAD.MOV.U32 R29, RZ, RZ, R152 ;  /* 0x000000ffff1d7224 */ /* 0x000fc800078e0098 */
[C---:B--2---:R-:W-:Y:S08]  /*5cb0*/  HMMA.16816.F32 R36, R4.reuse, R8, R36 ;  /* 0x000000080424723c */ /* 0x044ff00000001824 */
[C---:B------:R-:W-:Y:S01]  /*5cc0*/  HMMA.16816.F32 R32, R4.reuse, R10, R32 ;  /* 0x0000000a0420723c */ /* 0x040fe20000001820 */
[--C-:B-1----:R-:W-:Y:S01]  /*5cd0*/  FFMA.FTZ R0, R114, c[0x0][0x2d0], -R12.reuse ;  /* 0x0000b40072007a23 */ /* 0x102fe2000001080c */
[----:B------:R-:W-:Y:S01]  /*5ce0*/  MOV R114, R115 ;  /* 0x0000007300727202 */ /* 0x000fe20000000f00 */
[----:B------:R-:W-:Y:S01]  /*5cf0*/  IMAD.MOV.U32 R115, RZ, RZ, R103 ;  /* 0x000000ffff737224 */ /* 0x000fe200078e0067 */
[----:B------:R-:W-:Y:S01]  /*5d00*/  MOV R103, R155 ;  /* 0x0000009b00677202 */ /* 0x000fe20000000f00 */
[----:B------:R-:W1:Y:S01]  /*5d10*/  LDSM.16.MT88.4 R8, [R226+0x2100] ;  /* 0x00210000e208783b */ /* 0x000e620000004200 */
[----:B------:R2:W-:Y:S02]  /*5d20*/  MUFU.EX2 R155, R0 ;  /* 0x00000000009b7308 */ /* 0x0005e40000000800 */
[C---:B------:R-:W-:Y:S01]  /*5d30*/  HMMA.16816.F32 R44, R4.reuse, R18, R44 ;  /* 0x00000012042c723c */ /* 0x040fe2000000182c */
[----:B------:R-:W4:Y:S07]  /*5d40*/  LDSM.16.MT88.4 R16, [R225+0x2100] ;  /* 0x00210000e110783b */ /* 0x000f2e0000004200 */
[----:B------:R-:W-:Y:S01]  /*5d50*/  HMMA.16816.F32 R140, R4, R26, R140 ;  /* 0x0000001a048c723c */ /* 0x000fe2000000188c */
[----:B------:R-:W-:Y:S01]  /*5d60*/  LDSM.16.MT88.4 R24, [R225+0x8100] ;  /* 0x00810000e118783b */ /* 0x000fe20000004200 */
[----:B--2---:R-:W-:-:S02]  /*5d70*/  FFMA.FTZ R0, R145, c[0x0][0x2d0], -R12 ;  /* 0x0000b40091007a23 */ /* 0x004fc4000001080c */
        /* <DEDUP_REMOVED lines=12> */
[----:B------:R2:W5:Y:S01]  /*5e40*/  MUFU.EX2 R165, R0 ;  /* 0x0000000000a57308 */ /* 0x0005620000000800 */
[----:B------:R-:W-:Y:S01]  /*5e50*/  MOV R146, R153 ;  /* 0x0000009900927202 */ /* 0x000fe20000000f00 */
[C---:B------:R-:W-:Y:S01]  /*5e60*/  HMMA.16816.F32 R72, R4.reuse, R20, R72 ;  /* 0x000000140448723c */ /* 0x040fe20000001848 */
        /* <DEDUP_REMOVED lines=9> */
[----:B------:R-:W1:Y:S01]  /*5f00*/  LDSM.16.MT88.4 R20, [R229+0x2100] ;  /* 0x00210000e514783b */ /* 0x000e620000004200 */
[----:B--2---:R-:W-:Y:S01]  /*5f10*/  FFMA.FTZ R0, R178, c[0x0][0x2d0], -R2 ;  /* 0x0000b400b2007a23 */ /* 0x004fe20000010802 */
[----:B------:R-:W-:Y:S01]  /*5f20*/  MOV R178, R114 ;  /* 0x0000007200b27202 */ /* 0x000fe20000000f00 */
[----:B------:R-:W-:Y:S01]  /*5f30*/  IMAD.MOV.U32 R114, RZ, RZ, R115 ;  /* 0x000000ffff727224 */ /* 0x000fe200078e0073 */
[----:B------:R-:W-:-:S02]  /*5f40*/  MOV R115, R103 ;  /* 0x0000006700737202 */ /* 0x000fc40000000f00 */
[----:B------:R2:W-:Y:S01]  /*5f50*/  MUFU.EX2 R103, R0 ;  /* 0x0000000000677308 */ /* 0x0005e20000000800 */
[----:B---3--:R-:W-:Y:S02]  /*5f60*/  F2FP.PACK_AB R4, R154, R102 ;  /* 0x000000669a04723e */ /* 0x008fe400000000ff */
[----:B-----5:R-:W-:Y:S01]  /*5f70*/  F2FP.PACK_AB R6, R165, R155 ;  /* 0x0000009ba506723e */ /* 0x020fe200000000ff */
[----:B--2---:R-:W-:Y:S02]  /*5f80*/  FFMA.FTZ R0, R177, c[0x0][0x2d0], -R2 ;  /* 0x0000b400b1007a23 */ /* 0x004fe40000010802 */
[----:B------:R-:W-:Y:S02]  /*5f90*/  IMAD.MOV.U32 R177, RZ, RZ, R145 ;  /* 0x000000ffffb17224 */ /* 0x000fe400078e0091 */
[----:B------:R2:W3:Y:S01]  /*5fa0*/  MUFU.EX2 R152, R0 ;  /* 0x0000000000987308 */ /* 0x0004e20000000800 */
[----:B------:R-:W-:Y:S01]  /*5fb0*/  IMAD.MOV.U32 R145, RZ, RZ, R138 ;  /* 0x000000ffff917224 */ /* 0x000fe200078e008a */
[----:B------:R-:W-:Y:S01]  /*5fc0*/  MOV R138, R112 ;  /* 0x00000070008a7202 */ /* 0x000fe20000000f00 */
[----:B--2---:R-:W-:Y:S01]  /*5fd0*/  FFMA.FTZ R0, R176, c[0x0][0x2d0], -R2 ;  /* 0x0000b400b0007a23 */ /* 0x004fe20000010802 */
[----:B---3--:R-:W-:-:S02]  /*5fe0*/  F2FP.PACK_AB R5, R152, R103 ;  /* 0x000000679805723e */ /* 0x008fc400000000ff */
[----:B------:R-:W-:Y:S02]  /*5ff0*/  MOV R176, R31 ;  /* 0x0000001f00b07202 */ /* 0x000fe40000000f00 */
[----:B------:R2:W-:Y:S02]  /*6000*/  MUFU.EX2 R153, R0 ;  /* 0x0000000000997308 */ /* 0x0005e40000000800 */
[----:B--2---:R-:W-:Y:S02]  /*6010*/  FFMA.FTZ R0, R179, c[0x0][0x2d0], -R2 ;  /* 0x0000b400b3007a23 */ /* 0x004fe40000010802 */
[----:B------:R-:W-:-:S04]  /*6020*/  IMAD.MOV.U32 R179, RZ, RZ, R114 ;  /* 0x000000ffffb37224 */ /* 0x000fc800078e0072 */
[----:B------:R-:W2:Y:S02]  /*6030*/  MUFU.EX2 R164, R0 ;  /* 0x0000000000a47308 */ /* 0x000ea40000000800 */
[----:B--2---:R-:W-:Y:S01]  /*6040*/  F2FP.PACK_AB R7, R164, R153 ;  /* 0x00000099a407723e */ /* 0x004fe200000000ff */
[----:B------:R-:W-:-:S04]  /*6050*/  IMAD.MOV.U32 R0, RZ, RZ, R115 ;  /* 0x000000ffff007224 */ /* 0x000fc800078e0073 */
[----:B------:R-:W-:Y:S02]  /*6060*/  FFMA.FTZ R0, R0, c[0x0][0x2d0], -R12 ;  /* 0x0000b40000007a23 */ /* 0x000fe4000001080c */
[C---:B-1----:R-:W-:Y:S08]  /*6070*/  HMMA.16816.F32 R112, R4.reuse, R8, R52 ;  /* 0x000000080470723c */ /* 0x042ff00000001834 */
[C---:B------:R-:W-:Y:S01]  /*6080*/  HMMA.16816.F32 R52, R4.reuse, R10, R48 ;  /* 0x0000000a0434723c */ /* 0x040fe20000001830 */
[----:B------:R-:W1:Y:S07]  /*6090*/  LDSM.16.MT88.4 R8, [R225+0x5100] ;  /* 0x00510000e108783b */ /* 0x000e6e0000004200 */
[C---:B----4-:R-:W-:Y:S08]  /*60a0*/  HMMA.16816.F32 R104, R4.reuse, R16, R60 ;  /* 0x000000100468723c */ /* 0x050ff0000000183c */
[C---:B------:R-:W-:Y:S01]  /*60b0*/  HMMA.16816.F32 R60, R4.reuse, R18, R56 ;  /* 0x00000012043c723c */ /* 0x040fe20000001838 */
[----:B------:R-:W2:Y:S07]  /*60c0*/  LDSM.16.MT88.4 R16, [R228+0x2100] ;  /* 0x00210000e410783b */ /* 0x000eae0000004200 */
[C---:B------:R-:W-:Y:S07]  /*60d0*/  HMMA.16816.F32 R48, R4.reuse, R22, R172 ;  /* 0x000000160430723c */ /* 0x040fee00000018ac */
[----:B------:R-:W-:Y:S01]  /*60e0*/  MOV R172, R136 ;  /* 0x0000008800ac7202 */ /* 0x000fe20000000f00 */
[----:B------:R-:W-:Y:S01]  /*60f0*/  IMAD.MOV.U32 R173, RZ, RZ, R137 ;  /* 0x000000ffffad7224 */ /* 0x000fe200078e0089 */
[----:B------:R-:W-:Y:S01]  /*6100*/  MOV R174, R138 ;  /* 0x0000008a00ae7202 */ /* 0x000fe20000000f00 */
[----:B------:R-:W-:Y:S01]  /*6110*/  IMAD.MOV.U32 R175, RZ, RZ, R139 ;  /* 0x000000ffffaf7224 */ /* 0x000fe200078e008b */
[----:B------:R-:W-:Y:S01]  /*6120*/  HMMA.16816.F32 R40, R4, R20, R40 ;  /* 0x000000140428723c */ /* 0x000fe20000001828 */
[----:B------:R-:W-:Y:S01]  /*6130*/  MOV R22, R144 ;  /* 0x0000009000167202 */ /* 0x000fe20000000f00 */
[----:B------:R-:W-:-:S05]  /*6140*/  IMAD.MOV.U32 R23, RZ, RZ, R145 ;  /* 0x000000ffff177224 */ /* 0x000fca00078e0091 */
[----:B------:R-:W-:Y:S01]  /*6150*/  MOV R20, R28 ;  /* 0x0000001c00147202 */ /* 0x000fe20000000f00 */
[C---:B-1----:R-:W-:Y:S01]  /*6160*/  HMMA.16816.F32 R136, R4.reuse, R8, R108 ;  /* 0x000000080488723c */ /* 0x042fe2000000186c */
[----:B------:R-:W-:Y:S02]  /*6170*/  IMAD.MOV.U32 R21, RZ, RZ, R29 ;  /* 0x000000ffff157224 */ /* 0x000fe400078e001d */
[----:B------:R-:W1:Y:S04]  /*6180*/  LDSM.16.MT88.4 R28, [R226+0x5100] ;  /* 0x00510000e21c783b */ /* 0x000e680000004200 */
[----:B------:R-:W-:Y:S01]  /*6190*/  MOV R110, R146 ;  /* 0x00000092006e7202 */ /* 0x000fe20000000f00 */
[----:B------:R-:W-:Y:S01]  /*61a0*/  IMAD.MOV.U32 R111, RZ, RZ, R147 ;  /* 0x000000ffff6f7224 */ /* 0x000fe200078e0093 */
[----:B------:R-:W-:Y:S01]  /*61b0*/  MOV R108, R20 ;  /* 0x00000014006c7202 */ /* 0x000fe20000000f00 */
[----:B------:R-:W-:Y:S01]  /*61c0*/  HMMA.16816.F32 R144, R4, R10, R88 ;  /* 0x0000000a0490723c */ /* 0x000fe20000001858 */
[----:B------:R-:W3:Y:S01]  /*61d0*/  LDSM.16.MT88.4 R8, [R228+0x5100] ;  /* 0x00510000e408783b */ /* 0x000ee20000004200 */
[----:B------:R-:W-:-:S06]  /*61e0*/  IMAD.MOV.U32 R109, RZ, RZ, R21 ;  /* 0x000000ffff6d7224 */ /* 0x000fcc00078e0015 */
[C---:B--2---:R-:W-:Y:S08]  /*61f0*/  HMMA.16816.F32 R128, R4.reuse, R16, R128 ;  /* 0x000000100480723c */ /* 0x044ff00000001880 */
[C---:B------:R-:W-:Y:S01]  /*6200*/  HMMA.16816.F32 R56, R4.reuse, R18, R92 ;  /* 0x000000120438723c */ /* 0x040fe2000000185c */
[----:B------:R-:W2:Y:S07]  /*6210*/  LDSM.16.MT88.4 R16, [R229+0x5100] ;  /* 0x00510000e510783b */ /* 0x000eae0000004200 */
[C---:B------:R-:W-:Y:S08]  /*6220*/  HMMA.16816.F32 R76, R4.reuse, R24, R76 ;  /* 0x00000018044c723c */ /* 0x040ff0000000184c */
[C---:B------:R-:W-:Y:S07]  /*6230*/  HMMA.16816.F32 R24, R4.reuse, R26, R140 ;  /* 0x0000001a0418723c */ /* 0x040fee000000188c */
[----:B------:R-:W-:Y:S01]  /*6240*/  IMAD.MOV.U32 R143, RZ, RZ, R124 ;  /* 0x000000ffff8f7224 */ /* 0x000fe200078e007c */
[----:B-1----:R-:W-:Y:S01]  /*6250*/  HMMA.16816.F32 R80, R4, R28, R80 ;  /* 0x0000001c0450723c */ /* 0x002fe20000001850 */
[----:B------:R-:W-:Y:S01]  /*6260*/  IMAD.MOV.U32 R142, RZ, RZ, R3 ;  /* 0x000000ffff8e7224 */ /* 0x000fe200078e0003 */
[----:B------:R-:W-:Y:S01]  /*6270*/  MOV R141, R135 ;  /* 0x00000087008d7202 */ /* 0x000fe20000000f00 */
[----:B------:R-:W-:-:S05]  /*6280*/  IMAD.MOV.U32 R140, RZ, RZ, R134 ;  /* 0x000000ffff8c7224 */ /* 0x000fca00078e0086 */
[C---:B------:R-:W-:Y:S07]  /*6290*/  HMMA.16816.F32 R92, R4.reuse, R30, R148 ;  /* 0x0000001e045c723c */ /* 0x040fee0000001894 */
[----:B------:R-:W-:Y:S01]  /*62a0*/  IMAD.MOV.U32 R149, RZ, RZ, R173 ;  /* 0x000000ffff957224 */ /* 0x000fe200078e00ad */
[----:B---3--:R-:W-:Y:S01]  /*62b0*/  HMMA.16816.F32 R28, R4, R8, R96 ;  /* 0x00000008041c723c */ /* 0x008fe20000001860 */
[----:B------:R-:W-:Y:S01]  /*62c0*/  MOV R150, R174 ;  /* 0x000000ae00967202 */ /* 0x000fe20000000f00 */
[----:B------:R-:W-:Y:S01]  /*62d0*/  IMAD.MOV.U32 R151, RZ, RZ, R175 ;  /* 0x000000ffff977224 */ /* 0x000fe200078e00af */
[----:B------:R-:W-:-:S02]  /*62e0*/  MOV R148, R110 ;  /* 0x0000006e00947202 */ /* 0x000fc40000000f00 */
[----:B------:R-:W-:Y:S02]  /*62f0*/  MOV R110, R179 ;  /* 0x000000b3006e7202 */ /* 0x000fe40000000f00 */
[----:B------:R-:W-:Y:S01]  /*6300*/  MOV R98, R177 ;  /* 0x000000b100627202 */ /* 0x000fe20000000f00 */
[----:B------:R-:W-:Y:S01]  /*6310*/  HMMA.16816.F32 R84, R4, R10, R84 ;  /* 0x0000000a0454723c */ /* 0x000fe20000001854 */
[----:B------:R-:W1:Y:S01]  /*6320*/  LDSM.16.MT88.4 R8, [R228+0x8100] ;  /* 0x00810000e408783b */ /* 0x000e620000004200 */
[----:B------:R-:W-:-:S06]  /*6330*/  IMAD.MOV.U32 R99, RZ, RZ, R178 ;  /* 0x000000ffff637224 */ /* 0x000fcc00078e00b2 */
[C---:B--2---:R-:W-:Y:S07]  /*6340*/  HMMA.16816.F32 R88, R4.reuse, R18, R116 ;  /* 0x000000120458723c */ /* 0x044fee0000001874 */
[----:B------:R-:W-:Y:S01]  /*6350*/  MOV R118, R22 ;  /* 0x0000001600767202 */ /* 0x000fe20000000f00 */
[----:B------:R-:W-:Y:S01]  /*6360*/  IMAD.MOV.U32 R117, RZ, RZ, R23 ;  /* 0x000000ffff757224 */ /* 0x000fe200078e0017 */
[----:B------:R-:W-:Y:S01]  /*6370*/  HMMA.16816.F32 R168, R4, R16, R168 ;  /* 0x0000001004a8723c */ /* 0x000fe200000018a8 */
[----:B------:R-:W2:Y:S01]  /*6380*/  LDSM.16.MT88.4 R20, [R226+0x8100] ;  /* 0x00810000e214783b */ /* 0x000ea20000004200 */
[----:B------:R-:W-:Y:S01]  /*6390*/  MOV R116, R172 ;  /* 0x000000ac00747202 */ /* 0x000fe20000000f00 */
[----:B------:R-:W-:-:S02]  /*63a0*/  IMAD.MOV.U32 R119, RZ, RZ, R111 ;  /* 0x000000ffff777224 */ /* 0x000fc400078e006f */
[----:B------:R-:W3:Y:S01]  /*63b0*/  LDSM.16.MT88.4 R16, [R229+0x8100] ;  /* 0x00810000e510783b */ /* 0x000ee20000004200 */
[----:B------:R-:W-:Y:S02]  /*63c0*/  IMAD.MOV.U32 R111, RZ, RZ, R176 ;  /* 0x000000ffff6f7224 */ /* 0x000fe400078e00b0 */
[----:B------:R-:W-:Y:S01]  /*63d0*/  IMAD.MOV.U32 R97, RZ, RZ, R118 ;  /* 0x000000ffff617224 */ /* 0x000fe200078e0076 */
[C---:B-1----:R-:W-:Y:S01]  /*63e0*/  HMMA.16816.F32 R32, R4.reuse, R10, R32 ;  /* 0x0000000a0420723c */ /* 0x042fe20000001820 */
[----:B------:R1:W-:Y:S07]  /*63f0*/  MUFU.EX2 R10, R0 ;  /* 0x00000000000a7308 */ /* 0x0003ee0000000800 */
[----:B------:R-:W-:Y:S01]  /*6400*/  HMMA.16816.F32 R36, R4, R8, R36 ;  /* 0x000000080424723c */ /* 0x000fe20000001824 */
[----:B-1----:R-:W-:-:S07]  /*6410*/  FFMA.FTZ R0, R98, c[0x0][0x2d0], -R12 ;  /* 0x0000b40062007a23 */ /* 0x002fce000001080c */
[C---:B--2---:R-:W-:Y:S01]  /*6420*/  HMMA.16816.F32 R172, R4.reuse, R20, R72 ;  /* 0x0000001404ac723c */ /* 0x044fe20000001848 */
[----:B------:R-:W-:Y:S01]  /*6430*/  MOV R98, R117 ;  /* 0x0000007500627202 */ /* 0x000fe20000000f00 */
[----:B------:R1:W2:Y:S05]  /*6440*/  MUFU.EX2 R9, R0 ;  /* 0x0000000000097308 */ /* 0x0002aa0000000800 */
[----:B------:R-:W-:Y:S01]  /*6450*/  IMAD.MOV.U32 R72, RZ, RZ, R126 ;  /* 0x000000ffff487224 */ /* 0x000fe200078e007e */
[----:B------:R-:W-:Y:S01]  /*6460*/  HMMA.16816.F32 R20, R4, R22, R68 ;  /* 0x000000160414723c */ /* 0x000fe20000001844 */
[----:B------:R-:W-:Y:S01]  /*6470*/  MOV R73, R127 ;  /* 0x0000007f00497202 */ /* 0x000fe20000000f00 */
[----:B------:R-:W-:Y:S01]  /*6480*/  IMAD.MOV.U32 R74, RZ, RZ, R132 ;  /* 0x000000ffff4a7224 */ /* 0x000fe200078e0084 */
[----:B------:R-:W-:-:S02]  /*6490*/  MOV R75, R133 ;  /* 0x00000085004b7202 */ /* 0x000fc40000000f00 */
[----:B------:R-:W-:Y:S02]  /*64a0*/  LDSM.16.MT88.4 R132, [R228+0x2900] ;  /* 0x00290000e484783b */ /* 0x000fe40000004200 */
[----:B------:R-:W-:Y:S01]  /*64b0*/  MOV R71, R125 ;  /* 0x0000007d00477202 */ /* 0x000fe20000000f00 */
[C---:B---3--:R-:W-:Y:S01]  /*64c0*/  HMMA.16816.F32 R176, R4.reuse, R16, R64 ;  /* 0x0000001004b0723c */ /* 0x048fe20000001840 */
[----:B------:R-:W3:Y:S01]  /*64d0*/  LDSM.16.MT88.4 R124, [R229+0x2900] ;  /* 0x00290000e57c783b */ /* 0x000ee20000004200 */
[----:B-1----:R-:W-:Y:S01]  /*64e0*/  FFMA.FTZ R0, R99, c[0x0][0x2d0], -R12 ;  /* 0x0000b40063007a23 */ /* 0x002fe2000001080c */
[----:B------:R-:W-:Y:S02]  /*64f0*/  MOV R99, R148 ;  /* 0x0000009400637202 */ /* 0x000fe40000000f00 */
[----:B------:R-:W-:Y:S01]  /*6500*/  LDSM.16.MT88.4 R64, [R228+0x5900] ;  /* 0x00590000e440783b */ /* 0x000fe20000004200 */
[----:B--2---:R-:W-:Y:S01]  /*6510*/  F2FP.PACK_AB R96, R9, R10 ;  /* 0x0000000a0960723e */ /* 0x004fe200000000ff */
[----:B------:R1:W-:Y:S01]  /*6520*/  MUFU.EX2 R8, R0 ;  /* 0x0000000000087308 */ /* 0x0003e20000000800 */
[----:B------:R-:W-:Y:S01]  /*6530*/  HMMA.16816.F32 R44, R4, R18, R44 ;  /* 0x00000012042c723c */ /* 0x000fe2000000182c */
[----:B------:R-:W-:Y:S01]  /*6540*/  MOV R148, R111 ;  /* 0x0000006f00947202 */ /* 0x000fe20000000f00 */
[----:B------:R-:W-:Y:S01]  /*6550*/  IMAD.MOV.U32 R16, RZ, RZ, R121 ;  /* 0x000000ffff107224 */ /* 0x000fe200078e0079 */
[----:B------:R-:W-:-:S04]  /*6560*/  MOV R17, R120 ;  /* 0x0000007800117202 */ /* 0x000fc80000000f00 */
[----:B------:R-:W-:Y:S01]  /*6570*/  MOV R19, R122 ;  /* 0x0000007a00137202 */ /* 0x000fe20000000f00 */
[----:B------:R-:W-:Y:S02]  /*6580*/  IMAD.MOV.U32 R18, RZ, RZ, R123 ;  /* 0x000000ffff127224 */ /* 0x000fe400078e007b */
[----:B-1----:R-:W-:Y:S01]  /*6590*/  FFMA.FTZ R0, R116, c[0x0][0x2d0], -R12 ;  /* 0x0000b40074007a23 */ /* 0x002fe2000001080c */
[----:B------:R-:W-:-:S03]  /*65a0*/  MOV R12, R141 ;  /* 0x0000008d000c7202 */ /* 0x000fc60000000f00 */
[----:B------:R1:W-:Y:S02]  /*65b0*/  MUFU.EX2 R7, R0 ;  /* 0x0000000000077308 */ /* 0x0003e40000000800 */
[--C-:B-1----:R-:W-:Y:S02]  /*65c0*/  FFMA.FTZ R0, R119, c[0x0][0x2d0], -R2.reuse ;  /* 0x0000b40077007a23 */ /* 0x102fe40000010802 */
[----:B------:R-:W1:Y:S04]  /*65d0*/  LDSM.16.MT88.4 R116, [R226+0x2900] ;  /* 0x00290000e274783b */ /* 0x000e680000004200 */
[----:B------:R2:W-:Y:S02]  /*65e0*/  MUFU.EX2 R6, R0 ;  /* 0x0000000000067308 */ /* 0x0005e40000000800 */
[----:B--2---:R-:W-:-:S02]  /*65f0*/  FFMA.FTZ R0, R149, c[0x0][0x2d0], -R2 ;  /* 0x0000b40095007a23 */ /* 0x004fc40000010802 */
[----:B------:R-:W-:-:S04]  /*6600*/  IMAD.MOV.U32 R149, RZ, RZ, R110 ;  /* 0x000000ffff957224 */ /* 0x000fc800078e006e */
[----:B------:R2:W4:Y:S02]  /*6610*/  MUFU.EX2 R5, R0 ;  /* 0x0000000000057308 */ /* 0x0005240000000800 */
[--C-:B--2---:R-:W-:Y:S01]  /*6620*/  FFMA.FTZ R0, R150, c[0x0][0x2d0], -R2.reuse ;  /* 0x0000b40096007a23 */ /* 0x104fe20000010802 */
[----:B------:R-:W-:Y:S01]  /*6630*/  MOV R150, R109 ;  /* 0x0000006d00967202 */ /* 0x000fe20000000f00 */
[----:B------:R-:W-:-:S04]  /*6640*/  FFMA.FTZ R2, R151, c[0x0][0x2d0], -R2 ;  /* 0x0000b40097027a23 */ /* 0x000fc80000010802 */
[----:B------:R2:W-:Y:S01]  /*6650*/  MUFU.EX2 R4, R0 ;  /* 0x0000000000047308 */ /* 0x0005e20000000800 */
[----:B------:R-:W-:Y:S02]  /*6660*/  IMAD.MOV.U32 R151, RZ, RZ, R108 ;  /* 0x000000ffff977224 */ /* 0x000fe400078e006c */
[----:B------:R-:W-:Y:S05]  /*6670*/  LDSM.16.MT88.4 R108, [R225+0x2900] ;  /* 0x00290000e16c783b */ /* 0x000fea0000004200 */
[----:B------:R5:W1:Y:S01]  /*6680*/  MUFU.EX2 R3, R2 ;  /* 0x0000000200037308 */ /* 0x000a620000000800 */
[----:B--2---:R-:W-:Y:S01]  /*6690*/  FADD.FTZ R0, R15, R14 ;  /* 0x0000000e0f007221 */ /* 0x004fe20000010000 */
[----:B------:R-:W-:Y:S01]  /*66a0*/  MOV R15, R75 ;  /* 0x0000004b000f7202 */ /* 0x000fe20000000f00 */
[----:B------:R-:W-:-:S02]  /*66b0*/  IMAD.MOV.U32 R14, RZ, RZ, R140 ;  /* 0x000000ffff0e7224 */ /* 0x000fc400078e008c */
[----:B------:R-:W-:Y:S02]  /*66c0*/  FADD.FTZ R11, R13, R0 ;  /* 0x000000000d0b7221 */ /* 0x000fe40000010000 */
[----:B------:R-:W-:Y:S02]  /*66d0*/  IMAD.MOV.U32 R0, RZ, RZ, R72 ;  /* 0x000000ffff007224 */ /* 0x000fe400078e0048 */
[----:B-----5:R-:W-:Y:S01]  /*66e0*/  FADD.FTZ R2, R98, R97 ;  /* 0x0000006162027221 */ /* 0x020fe20000010000 */
[----:B----4-:R-:W-:Y:S01]  /*66f0*/  F2FP.PACK_AB R97, R5, R6 ;  /* 0x000000060561723e */ /* 0x010fe200000000ff */
[----:B------:R-:W-:Y:S01]  /*6700*/  IMAD.MOV.U32 R13, RZ, RZ, R74 ;  /* 0x000000ffff0d7224 */ /* 0x000fe200078e004a */
[----:B------:R-:W-:Y:S01]  /*6710*/  F2FP.PACK_AB R98, R7, R8 ;  /* 0x000000080762723e */ /* 0x000fe200000000ff */
[----:B------:R-:W-:Y:S01]  /*6720*/  FADD.FTZ R2, R99, R2 ;  /* 0x0000000263027221 */ /* 0x000fe20000010000 */
[----:B-1----:R-:W-:-:S03]  /*6730*/  F2FP.PACK_AB R99, R3, R4 ;  /* 0x000000040363723e */ /* 0x002fc600000000ff */
[----:B------:R-:W-:-:S04]  /*6740*/  FADD.FTZ R0, R0, R2 ;  /* 0x0000000200007221 */ /* 0x000fc80000010000 */
[C---:B---3--:R-:W-:Y:S07]  /*6750*/  HMMA.16816.F32 R120, R96.reuse, R124, R40 ;  /* 0x0000007c6078723c */ /* 0x048fee0000001828 */
[----:B------:R-:W-:Y:S01]  /*6760*/  MOV R40, R143 ;  /* 0x0000008f00287202 */ /* 0x000fe20000000f00 */
[----:B------:R-:W-:Y:S01]  /*6770*/  HMMA.16816.F32 R124, R96, R126, R48 ;  /* 0x0000007e607c723c */ /* 0x000fe20000001830 */
[----:B------:R-:W-:Y:S01]  /*6780*/  IMAD.MOV.U32 R41, RZ, RZ, R142 ;  /* 0x000000ffff297224 */ /* 0x000fe200078e008e */
[----:B------:R-:W-:Y:S01]  /*6790*/  MOV R42, R73 ;  /* 0x00000049002a7202 */ /* 0x000fe20000000f00 */
[----:B------:R-:W1:Y:S01]  /*67a0*/  LDSM.16.MT88.4 R140, [R225+0x5900] ;  /* 0x00590000e18c783b */ /* 0x000e620000004200 */
[----:B------:R-:W-:-:S03]  /*67b0*/  MOV R43, R71 ;  /* 0x00000047002b7202 */ /* 0x000fc60000000f00 */
[----:B------:R-:W-:Y:S01]  /*67c0*/  IMAD.MOV.U32 R48, RZ, RZ, R148 ;  /* 0x000000ffff307224 */ /* 0x000fe200078e0094 */
[----:B------:R-:W-:Y:S01]  /*67d0*/  MOV R49, R149 ;  /* 0x0000009500317202 */ /* 0x000fe20000000f00 */
[----:B------:R-:W-:Y:S01]  /*67e0*/  IMAD.MOV.U32 R50, RZ, RZ, R150 ;  /* 0x000000ffff327224 */ /* 0x000fe200078e0096 */
[----:B------:R-:W-:Y:S01]  /*67f0*/  MOV R51, R151 ;  /* 0x0000009700337202 */ /* 0x000fe20000000f00 */
[----:B------:R-:W-:Y:S01]  /*6800*/  FADD.FTZ R2, R48, R11 ;  /* 0x0000000b30027221 */ /* 0x000fe20000010000 */
[C---:B------:R-:W-:Y:S01]  /*6810*/  HMMA.16816.F32 R128, R96.reuse, R132, R128 ;  /* 0x000000846080723c */ /* 0x040fe20000001880 */
[----:B------:R-:W-:Y:S01]  /*6820*/  FADD.FTZ R0, R49, R0 ;  /* 0x0000000031007221 */ /* 0x000fe20000010000 */
[----:B------:R-:W2:Y:S01]  /*6830*/  LDSM.16.MT88.4 R148, [R226+0x5900] ;  /* 0x00590000e294783b */ /* 0x000ea20000004200 */
[----:B------:R-:W-:Y:S02]  /*6840*/  FADD.FTZ R2, R50, R2 ;  /* 0x0000000232027221 */ /* 0x000fe40000010000 */
[----:B------:R-:W-:Y:S01]  /*6850*/  FADD.FTZ R0, R13, R0 ;  /* 0x000000000d007221 */ /* 0x000fe20000010000 */
[----:B------:R-:W-:Y:S01]  /*6860*/  LDSM.16.MT88.4 R72, [R225+0x8900] ;  /* 0x00890000e148783b */ /* 0x000fe20000004200 */
[----:B------:R-:W-:Y:S01]  /*6870*/  FADD.FTZ R2, R15, R2 ;  /* 0x000000020f027221 */ /* 0x000fe20000010000 */
[----:B------:R-:W-:Y:S01]  /*6880*/  HMMA.16816.F32 R132, R96, R134, R56 ;  /* 0x000000866084723c */ /* 0x000fe20000001838 */
[----:B------:R-:W-:Y:S01]  /*6890*/  FADD.FTZ R0, R14, R0 ;  /* 0x000000000e007221 */ /* 0x000fe20000010000 */
[----:B------:R-:W3:Y:S01]  /*68a0*/  LDSM.16.MT88.4 R56, [R229+0x5900] ;  /* 0x00590000e538783b */ /* 0x000ee20000004200 */
[----:B------:R-:W-:-:S02]  /*68b0*/  FADD.FTZ R2, R12, R2 ;  /* 0x000000020c027221 */ /* 0x000fc40000010000 */
[----:B------:R-:W-:Y:S01]  /*68c0*/  FADD.FTZ R0, R51, R0 ;  /* 0x0000000033007221 */ /* 0x000fe20000010000 */
[----:B------:R-:W-:Y:S01]  /*68d0*/  LDSM.16.MT88.4 R12, [R228+0x8900] ;  /* 0x00890000e40c783b */ /* 0x000fe20000004200 */
[----:B------:R-:W-:Y:S01]  /*68e0*/  FADD.FTZ R2, R40, R2 ;  /* 0x0000000228027221 */ /* 0x000fe20000010000 */
[C---:B------:R-:W-:Y:S01]  /*68f0*/  HMMA.16816.F32 R112, R96.reuse, R116, R112 ;  /* 0x000000746070723c */ /* 0x040fe20000001870 */
[----:B------:R-:W-:Y:S02]  /*6900*/  FADD.FTZ R0, R41, R0 ;  /* 0x0000000029007221 */ /* 0x000fe40000010000 */
[----:B------:R-:W-:Y:S02]  /*6910*/  FADD.FTZ R2, R252, R2 ;  /* 0x00000002fc027221 */ /* 0x000fe40000010000 */
[----:B------:R-:W-:Y:S02]  /*6920*/  FADD.FTZ R0, R42, R0 ;  /* 0x000000002a007221 */ /* 0x000fe40000010000 */
[----:B------:R-:W-:Y:S01]  /*6930*/  FADD.FTZ R2, R43, R2 ;  /* 0x000000022b027221 */ /* 0x000fe20000010000 */
[----:B------:R-:W-:Y:S01]  /*6940*/  HMMA.16816.F32 R116, R96, R118, R52 ;  /* 0x000000766074723c */ /* 0x000fe20000001834 */
[----:B------:R-:W-:-:S02]  /*6950*/  FADD.FTZ R0, R18, R0 ;  /* 0x0000000012007221 */ /* 0x000fc40000010000 */
[----:B------:R-:W-:Y:S02]  /*6960*/  FADD.FTZ R2, R19, R2 ;  /* 0x0000000213027221 */ /* 0x000fe40000010000 */
[----:B------:R-:W-:Y:S02]  /*6970*/  FADD.FTZ R0, R16, R0 ;  /* 0x0000000010007221 */ /* 0x000fe40000010000 */
[----:B------:R-:W-:Y:S01]  /*6980*/  FADD.FTZ R2, R17, R2 ;  /* 0x0000000211027221 */ /* 0x000fe20000010000 */
[----:B-1----:R-:W-:Y:S01]  /*6990*/  HMMA.16816.F32 R136, R96, R140, R136 ;  /* 0x0000008c6088723c */ /* 0x002fe20000001888 */
[----:B------:R-:W-:Y:S02]  /*69a0*/  FADD.FTZ R0, R250, R0 ;  /* 0x00000000fa007221 */ /* 0x000fe40000010000 */
[----:B------:R-:W-:Y:S02]  /*69b0*/  FADD.FTZ R2, R167, R2 ;  /* 0x00000002a7027221 */ /* 0x000fe40000010000 */
[----:B------:R-:W-:-:S02]  /*69c0*/  FADD.FTZ R0, R183, R0 ;  /* 0x00000000b7007221 */ /* 0x000fc40000010000 */
[----:B------:R-:W-:Y:S01]  /*69d0*/  FADD.FTZ R2, R166, R2 ;  /* 0x00000002a6027221 */ /* 0x000fe20000010000 */
[C---:B------:R-:W-:Y:S01]  /*69e0*/  HMMA.16816.F32 R140, R96.reuse, R142, R144 ;  /* 0x0000008e608c723c */ /* 0x040fe20000001890 */
[----:B------:R-:W-:Y:S02]  /*69f0*/  FADD.FTZ R0, R182, R0 ;  /* 0x00000000b6007221 */ /* 0x000fe40000010000 */
[----:B------:R-:W-:Y:S02]  /*6a00*/  FADD.FTZ R2, R181, R2 ;  /* 0x00000002b5027221 */ /* 0x000fe40000010000 */
[----:B------:R-:W-:Y:S02]  /*6a10*/  FADD.FTZ R0, R251, R0 ;  /* 0x00000000fb007221 */ /* 0x000fe40000010000 */
[----:B------:R-:W-:Y:S01]  /*6a20*/  FADD.FTZ R2, R180, R2 ;  /* 0x00000002b4027221 */ /* 0x000fe20000010000 */
[----:B--2---:R-:W-:Y:S01]  /*6a30*/  HMMA.16816.F32 R144, R96, R148, R80 ;  /* 0x000000946090723c */ /* 0x004fe20000001850 */
[----:B------:R-:W-:Y:S01]  /*6a40*/  FADD.FTZ R0, R102, R0 ;  /* 0x0000000066007221 */ /* 0x000fe20000010000 */
[----:B------:R-:W1:Y:S01]  /*6a50*/  LDSM.16.MT88.4 R80, [R226+0x8900] ;  /* 0x00890000e250783b */ /* 0x000e620000004200 */
[----:B------:R-:W-:-:S02]  /*6a60*/  FADD.FTZ R11, R103, R2 ;  /* 0x00000002670b7221 */ /* 0x000fc40000010000 */
[----:B------:R-:W-:Y:S02]  /*6a70*/  FADD.FTZ R2, R154, R0 ;  /* 0x000000009a027221 */ /* 0x000fe40000010000 */
[----:B------:R-:W-:Y:S01]  /*6a80*/  FADD.FTZ R0, R152, R11 ;  /* 0x0000000b98007221 */ /* 0x000fe20000010000 */
[C---:B---3--:R-:W-:Y:S01]  /*6a90*/  HMMA.16816.F32 R52, R96.reuse, R56, R168 ;  /* 0x000000386034723c */ /* 0x048fe200000018a8 */
[----:B------:R-:W-:Y:S02]  /*6aa0*/  FADD.FTZ R11, R155, R2 ;  /* 0x000000029b0b7221 */ /* 0x000fe40000010000 */
[----:B------:R-:W-:Y:S02]  /*6ab0*/  FADD.FTZ R2, R153, R0 ;  /* 0x0000000099027221 */ /* 0x000fe40000010000 */
[----:B------:R-:W-:Y:S02]  /*6ac0*/  FADD.FTZ R0, R165, R11 ;  /* 0x0000000ba5007221 */ /* 0x000fe40000010000 */
[----:B------:R-:W-:Y:S01]  /*6ad0*/  FADD.FTZ R2, R164, R2 ;  /* 0x00000002a4027221 */ /* 0x000fe20000010000 */
[----:B------:R-:W-:Y:S01]  /*6ae0*/  HMMA.16816.F32 R56, R96, R58, R88 ;  /* 0x0000003a6038723c */ /* 0x000fe20000001858 */
[----:B------:R-:W2:Y:S01]  /*6af0*/  LDSM.16.MT88.4 R88, [R229+0x8900] ;  /* 0x00890000e558783b */ /* 0x000ea20000004200 */
[----:B------:R-:W-:-:S02]  /*6b00*/  FADD.FTZ R10, R10, R0 ;  /* 0x000000000a0a7221 */ /* 0x000fc40000010000 */
[----:B------:R-:W-:Y:S02]  /*6b10*/  FADD.FTZ R6, R6, R2 ;  /* 0x0000000206067221 */ /* 0x000fe40000010000 */
[----:B------:R-:W-:Y:S02]  /*6b20*/  FADD.FTZ R9, R9, R10 ;  /* 0x0000000a09097221 */ /* 0x000fe40000010000 */
[----:B------:R-:W-:Y:S01]  /*6b30*/  FADD.FTZ R5, R5, R6 ;  /* 0x0000000605057221 */ /* 0x000fe20000010000 */
[----:B------:R-:W-:Y:S01]  /*6b40*/  HMMA.16816.F32 R104, R96, R108, R104 ;  /* 0x0000006c6068723c */ /* 0x000fe20000001868 */
[----:B------:R-:W-:Y:S02]  /*6b50*/  FADD.FTZ R8, R8, R9 ;  /* 0x0000000908087221 */ /* 0x000fe40000010000 */
[----:B------:R-:W-:Y:S02]  /*6b60*/  FADD.FTZ R4, R4, R5 ;  /* 0x0000000504047221 */ /* 0x000fe40000010000 */
[----:B------:R-:W-:-:S02]  /*6b70*/  FADD.FTZ R2, R7, R8 ;  /* 0x0000000807027221 */ /* 0x000fc40000010000 */
[----:B------:R-:W-:Y:S01]  /*6b80*/  FADD.FTZ R0, R3, R4 ;  /* 0x0000000403007221 */ /* 0x000fe20000010000 */
[C---:B------:R-:W-:Y:S04]  /*6b90*/  HMMA.16816.F32 R108, R96.reuse, R110, R60 ;  /* 0x0000006e606c723c */ /* 0x040fe8000000183c */
[----:B------:R3:W-:Y:S04]  /*6ba0*/  STL [R1+0xc], R0 ;  /* 0x00000c0001007387 */ /* 0x0007e80000100800 */
[----:B------:R3:W-:Y:S01]  /*6bb0*/  STL [R1+0x8], R2 ;  /* 0x0000080201007387 */ /* 0x0007e20000100800 */
[C---:B------:R-:W-:Y:S08]  /*6bc0*/  HMMA.16816.F32 R60, R96.reuse, R64, R28 ;  /* 0x00000040603c723c */ /* 0x040ff0000000181c */
[C---:B------:R-:W-:Y:S08]  /*6bd0*/  HMMA.16816.F32 R64, R96.reuse, R66, R84 ;  /* 0x000000426040723c */ /* 0x040ff00000001854 */
[C---:B------:R-:W-:Y:S08]  /*6be0*/  HMMA.16816.F32 R68, R96.reuse, R72, R76 ;  /* 0x000000486044723c */ /* 0x040ff0000000184c */
[C---:B------:R-:W-:Y:S08]  /*6bf0*/  HMMA.16816.F32 R148, R96.reuse, R150, R92 ;  /* 0x000000966094723c */ /* 0x040ff0000000185c */
[C---:B-1----:R-:W-:Y:S08]  /*6c00*/  HMMA.16816.F32 R76, R96.reuse, R80, R172 ;  /* 0x00000050604c723c */ /* 0x042ff000000018ac */
[C---:B--2---:R-:W-:Y:S08]  /*6c10*/  HMMA.16816.F32 R84, R96.reuse, R88, R176 ;  /* 0x000000586054723c */ /* 0x044ff000000018b0 */
[C---:B------:R-:W-:Y:S08]  /*6c20*/  HMMA.16816.F32 R72, R96.reuse, R74, R24 ;  /* 0x0000004a6048723c */ /* 0x040ff00000001818 */
[C---:B------:R-:W-:Y:S08]  /*6c30*/  HMMA.16816.F32 R80, R96.reuse, R82, R20 ;  /* 0x000000526050723c */ /* 0x040ff00000001814 */
[C---:B------:R-:W-:Y:S08]  /*6c40*/  HMMA.16816.F32 R88, R96.reuse, R90, R44 ;  /* 0x0000005a6058723c */ /* 0x040ff0000000182c */
[C---:B------:R-:W-:Y:S08]  /*6c50*/  HMMA.16816.F32 R92, R96.reuse, R12, R36 ;  /* 0x0000000c605c723c */ /* 0x040ff00000001824 */
[----:B------:R-:W-:Y:S01]  /*6c60*/  HMMA.16816.F32 R96, R96, R14, R32 ;  /* 0x0000000e6060723c */ /* 0x000fe20000001820 */
[----:B------:R-:W-:Y:S07]  /*6c70*/  @!P0 BRA `(.L_x_504) ;  /* 0x0000486000008947 */ /* 0x000fee0003800000 */
[----:B---3--:R-:W2:Y:S01]  /*6c80*/  LDL R17, [R1+0x18] ;  /* 0x0000180001117983 */ /* 0x008ea20000100800 */
[----:B------:R-:W-:Y:S01]  /*6c90*/  PLOP3.LUT P1, PT, PT, PT, UP1, 0x80, 0x0 ;  /* 0x000000000000781c */ /* 0x000fe20003f2f018 */
[----:B------:R-:W-:Y:S01]  /*6ca0*/  IMAD.MOV.U32 R103, RZ, RZ, R100 ;  /* 0x000000ffff677224 */ /* 0x000fe200078e0064 */
[----:B------:R-:W-:Y:S01]  /*6cb0*/  PLOP3.LUT P0, PT, PT, PT, UP1, 0x80, 0x0 ;  /* 0x000000000000781c */ /* 0x000fe20003f0f018 */
[----:B------:R-:W-:Y:S01]  /*6cc0*/  IMAD.MOV.U32 R3, RZ, RZ, R101 ;  /* 0x000000ffff037224 */ /* 0x000fe200078e0065 */
[----:B------:R-:W-:-:S02]  /*6cd0*/  UMOV UR22, UR20 ;  /* 0x0000001400167c82 */ /* 0x000fc40008000000 */
[----:B------:R-:W-:Y:S02]  /*6ce0*/  ULDC.64 UR6, c[0x0][0x208] ;  /* 0x0000820000067ab9 */ /* 0x000fe40000000a00 */
[----:B------:R-:W-:-:S05]  /*6cf0*/  ULDC.64 UR4, c[0x0][0x1e0] ;  /* 0x0000780000047ab9 */ /* 0x000fca0000000a00 */
[----:B--2---:R-:W-:-:S05]  /*6d00*/  @P1 IMAD.HI.U32 R0, R17, c[0x0][0x2c8], RZ ;  /* 0x0000b20011001a27 */ /* 0x004fca00078e00ff */
[----:B------:R-:W-:-:S05]  /*6d10*/  @P0 SHF.R.U32.HI R0, RZ, c[0x0][0x2cc], R0 ;  /* 0x0000b300ff000a19 */ /* 0x000fca0000011600 */
[----:B------:R1:W-:Y:S02]  /*6d20*/  @P0 STL [R1+0x10], R0 ;  /* 0x0000100001000387 */ /* 0x0003e40000100800 */
.L_x_505:
[----:B------:R-:W2:Y:S01]  /*6d30*/  LDL.64 R22, [R1+0x20] ;  /* 0x0000200001167983 */ /* 0x000ea20000100a00 */
[----:B------:R-:W-:Y:S01]  /*6d40*/  UISETP.GE.AND UP0, UPT, UR22, URZ, UPT ;  /* 0x0000003f1600728c */ /* 0x000fe2000bf06270 */
[----:B------:R-:W-:Y:S04]  /*6d50*/  DEPBAR.LE SB0, 0x0 ;  /* 0x000080000000791a */ /* 0x000fe80000000000 */
[----:B------:R-:W2:Y:S06]  /*6d60*/  LDL.64 R20, [R1+0x38] ;  /* 0x0000380001147983 */ /* 0x000eac0000100a00 */
[----:B------:R-:W-:Y:S01]  /*6d70*/  BAR.SYNC.DEFER_BLOCKING 0x0 ;  /* 0x0000000000007b1d */ /* 0x000fe20000010000 */
[----:B------:R-:W-:Y:S01]  /*6d80*/  PLOP3.LUT P0, PT, PT, PT, UP0, 0x80, 0x0 ;  /* 0x000000000000781c */ /* 0x000fe20003f0f008 */
[----:B------:R-:W-:Y:S02]  /*6d90*/  @UP0 USHF.R.S32.HI UR20, URZ, 0x1f, UR22 ;  /* 0x0000001f3f140899 */ /* 0x000fe40008011416 */
[----:B------:R-:W-:Y:S02]  /*6da0*/  @UP0 UIMAD.WIDE.U32 UR24, UR22, UR6, URZ ;  /* 0x00000006161802a5 */ /* 0x000fe4000f8e003f */
[----:B------:R-:W-:Y:S04]  /*6db0*/  @UP0 UIMAD UR20, UR20, UR6, URZ ;  /* 0x00000006141402a4 */ /* 0x000fe8000f8e023f */
[----:B------:R-:W-:Y:S01]  /*6dc0*/  @UP0 UIMAD UR20, UR22, UR7, UR20 ;  /* 0x00000007161402a4 */ /* 0x000fe2000f8e0214 */
[----:B-1----:R-:W-:Y:S03]  /*6dd0*/  MOV R0, UR24 ;  /* 0x0000001800007c02 */ /* 0x002fe60008000f00 */
[----:B------:R-:W-:Y:S04]  /*6de0*/  @UP0 UIADD3 UR20, UR25, UR20, URZ ;  /* 0x0000001419140290 */ /* 0x000fe8000fffe03f */
[----:B------:R-:W-:Y:S02]  /*6df0*/  @UP0 UIMAD UR20, UR20, 0x60, URZ ;  /* 0x00000060141408a4 */ /* 0x000fe4000f8e023f */
[----:B------:R-:W-:Y:S01]  /*6e00*/  UISETP.GE.AND UP0, UPT, UR22, 0x1, UPT ;  /* 0x000000011600788c */ /* 0x000fe2000bf06270 */
[----:B------:R-:W1:Y:S08]  /*6e10*/  LDSM.16.M88.4 R8, [R224+0xc100] ;  /* 0x00c10000e008783b */ /* 0x000e700000000200 */
[----:B------:R-:W3:Y:S08]  /*6e20*/  LDSM.16.M88.4 R16, [R224+0xc900] ;  /* 0x00c90000e010783b */ /* 0x000ef00000000200 */
[----:B------:R-:W4:Y:S08]  /*6e30*/  LDSM.16.M88.4 R24, [R224+0xd100] ;  /* 0x00d10000e018783b */ /* 0x000f300000000200 */
[----:B------:R-:W2:Y:S08]  /*6e40*/  LDSM.16.M88.4 R32, [R224+0xd900] ;  /* 0x00d90000e020783b */ /* 0x000eb00000000200 */
[----:B------:R-:W2:Y:S01]  /*6e50*/  LDSM.16.M88.4 R40, [R224+0xe100] ;  /* 0x00e10000e028783b */ /* 0x000ea20000000200 */
[C---:B-1----:R-:W-:Y:S07]  /*6e60*/  HMMA.16816.F32 R4, R156.reuse, R8, RZ ;  /* 0x000000089c04723c */ /* 0x042fee00000018ff */
[----:B------:R-:W1:Y:S01]  /*6e70*/  LDSM.16.M88.4 R48, [R224+0xe900] ;  /* 0x00e90000e030783b */ /* 0x000e620000000200 */
[C---:B------:R-:W-:Y:S07]  /*6e80*/  HMMA.16816.F32 R8, R156.reuse, R10, RZ ;  /* 0x0000000a9c08723c */ /* 0x040fee00000018ff */
[----:B-----5:R-:W1:Y:S01]  /*6e90*/  LDSM.16.M88.4 R152, [R231] ;  /* 0x00000000e798783b */ /* 0x020e620000000200 */
[C---:B---3--:R-:W-:Y:S07]  /*6ea0*/  HMMA.16816.F32 R12, R156.reuse, R16, RZ ;  /* 0x000000109c0c723c */ /* 0x048fee00000018ff */
[----:B------:R-:W4:Y:S01]  /*6eb0*/  LDSM.16.M88.4 R164, [R248] ;  /* 0x00000000f8a4783b */ /* 0x000f220000000200 */
[C---:B------:R-:W-:Y:S07]  /*6ec0*/  HMMA.16816.F32 R16, R156.reuse, R18, RZ ;  /* 0x000000129c10723c */ /* 0x040fee00000018ff */
[----:B------:R-:W1:Y:S08]  /*6ed0*/  LDSM.16.M88.4 R168, [R247] ;  /* 0x00000000f7a8783b */ /* 0x000e700000000200 */
[----:B------:R-:W1:Y:S08]  /*6ee0*/  LDSM.16.M88.4 R172, [R246] ;  /* 0x00000000f6ac783b */ /* 0x000e700000000200 */
[----:B------:R-:W1:Y:S08]  /*6ef0*/  LDSM.16.M88.4 R176, [R245] ;  /* 0x00000000f5b0783b */ /* 0x000e700000000200 */
[----:B------:R-:W1:Y:S08]  /*6f00*/  LDSM.16.M88.4 R180, [R244] ;  /* 0x00000000f4b4783b */ /* 0x000e700000000200 */
[----:B------:R-:W4:Y:S04]  /*6f10*/  LDL R251, [R1+0x10] ;  /* 0x0000100001fb7983 */ /* 0x000f280000100800 */
[----:B------:R-:W4:Y:S04]  /*6f20*/  LDL R250, [R1+0x1c] ;  /* 0x00001c0001fa7983 */ /* 0x000f280000100800 */
[----:B------:R-:W-:Y:S04]  /*6f30*/  STL [R1+0x44], R231 ;  /* 0x000044e701007387 */ /* 0x000fe80000100800 */
[----:B------:R-:W-:Y:S04]  /*6f40*/  STL [R1+0x48], R248 ;  /* 0x000048f801007387 */ /* 0x000fe80000100800 */
[----:B------:R-:W-:Y:S04]  /*6f50*/  STL [R1+0x4c], R247 ;  /* 0x00004cf701007387 */ /* 0x000fe80000100800 */
[----:B------:R-:W-:Y:S04]  /*6f60*/  STL [R1+0x50], R246 ;  /* 0x000050f601007387 */ /* 0x000fe80000100800 */
[----:B------:R-:W-:Y:S01]  /*6f70*/  STL [R1+0x54], R245 ;  /* 0x000054f501007387 */ /* 0x000fe20000100800 */
[----:B--2---:R-:W-:Y:S05]  /*6f80*/  @P0 MOV R21, R23 ;  /* 0x0000001700150202 */ /* 0x004fea0000000f00 */
[----:B------:R-:W-:Y:S04]  /*6f90*/  @P0 IMAD.WIDE.U32 R20, R0, 0x60, R20 ;  /* 0x0000006000140825 */ /* 0x000fe800078e0014 */
[----:B------:R-:W-:Y:S01]  /*6fa0*/  @P0 IMAD.SHL.U32 R0, R20, 0x2, RZ ;  /* 0x0000000214000824 */ /* 0x000fe200078e00ff */
[----:B------:R-:W-:Y:S01]  /*6fb0*/  @P0 IADD3 R2, R21, UR20, RZ ;  /* 0x0000001415020c10 */ /* 0x000fe2000fffe0ff */
[----:B------:R-:W-:Y:S03]  /*6fc0*/  UIMAD UR20, UR22, -0x60, URZ ;  /* 0xffffffa0161478a4 */ /* 0x000fe6000f8e023f */
[----:B------:R-:W-:Y:S02]  /*6fd0*/  @P0 IADD3 R36, P6, R0, c[0x0][0x1f8], RZ ;  /* 0x00007e0000240a10 */ /* 0x000fe40007fde0ff */
[----:B------:R-:W-:Y:S02]  /*6fe0*/  @P0 SHF.L.U64.HI R2, R20, 0x1, R2 ;  /* 0x0000000114020819 */ /* 0x000fe40000010202 */
[C---:B----4-:R-:W-:Y:S01]  /*6ff0*/  HMMA.16816.F32 R20, R156.reuse, R24, RZ ;  /* 0x000000189c14723c */ /* 0x050fe200000018ff */
[----:B------:R-:W-:Y:S02]  /*7000*/  @P0 IADD3 R38, P5, R0, 0x80, RZ ;  /* 0x0000008000260810 */ /* 0x000fe40007fbe0ff */
[----:B------:R-:W-:Y:S02]  /*7010*/  @P0 IADD3.X R37, R2, c[0x0][0x1fc], RZ, P6, !PT ;  /* 0x00007f0002250a10 */ /* 0x000fe400037fe4ff */
[----:B------:R-:W-:Y:S02]  /*7020*/  @P0 IADD3 R38, P1, R38, c[0x0][0x1f8], RZ ;  /* 0x00007e0026260a10 */ /* 0x000fe40007f3e0ff */
[----:B------:R-:W-:Y:S01]  /*7030*/  @P0 IADD3 R0, P6, R0, 0x100, RZ ;  /* 0x0000010000000810 */ /* 0x000fe20007fde0ff */
[C---:B------:R-:W-:Y:S01]  /*7040*/  HMMA.16816.F32 R24, R156.reuse, R26, RZ ;  /* 0x0000001a9c18723c */ /* 0x040fe200000018ff */
[----:B------:R-:W-:Y:S01]  /*7050*/  @!PT LDS RZ, [RZ] ;  /* 0x00000000fffff984 */ /* 0x000fe20000000800 */
[----:B------:R-:W-:Y:S01]  /*7060*/  @!PT LDS RZ, [RZ] ;  /* 0x00000000fffff984 */ /* 0x000fe20000000800 */
[----:B------:R-:W-:Y:S01]  /*7070*/  @!PT LDS RZ, [RZ] ;  /* 0x00000000fffff984 */ /* 0x000fe20000000800 */
[----:B------:R2:W-:Y:S03]  /*7080*/  @P0 LDGSTS.E.BYPASS.LTC128B.128 [R249+0x100], [R36.64], !P4 ;  /* 0x0010000024f90fae */ /* 0x0005e6000e101d52 */
[--C-:B------:R-:W-:Y:S02]  /*7090*/  @P0 IADD3.X R39, RZ, c[0x0][0x1fc], R2.reuse, P1, P5 ;  /* 0x00007f00ff270a10 */ /* 0x100fe40000fea402 */
[----:B------:R-:W-:Y:S02]  /*70a0*/  @P0 IADD3 R46, P5, R0, c[0x0][0x1f8], RZ ;  /* 0x00007e00002e0a10 */ /* 0x000fe40007fbe0ff */
[C---:B------:R-:W-:Y:S01]  /*70b0*/  HMMA.16816.F32 R28, R156.reuse, R32, RZ ;  /* 0x000000209c1c723c */ /* 0x040fe200000018ff */
[----:B------:R4:W-:Y:S03]  /*70c0*/  @P0 LDGSTS.E.BYPASS.LTC128B.128 [R249+0x3100], [R38.64], !P3 ;  /* 0x0310000026f90fae */ /* 0x0009e6000d901d52 */
[----:B------:R-:W-:Y:S01]  /*70d0*/  @P0 IADD3.X R47, RZ, c[0x0][0x1fc], R2, P5, P6 ;  /* 0x00007f00ff2f0a10 */ /* 0x000fe20002fec402 */
[----:B------:R-:W-:Y:S03]  /*70e0*/  IMAD.U32 R2, RZ, RZ, UR12 ;  /* 0x0000000cff027e24 */ /* 0x000fe6000f8e00ff */
[C---:B------:R-:W-:Y:S01]  /*70f0*/  HMMA.16816.F32 R32, R156.reuse, R34, RZ ;  /* 0x000000229c20723c */ /* 0x040fe200000018ff */
[----:B------:R1:W-:Y:S08]  /*7100*/  @P0 LDGSTS.E.BYPASS.LTC128B.128 [R249+0x6100], [R46.64], !P2 ;  /* 0x061000002ef90fae */ /* 0x0003f0000d101d52 */
[----:B------:R1:W3:Y:S03]  /*7110*/  LDL R0, [R1+0x18] ;  /* 0x0000180001007983 */ /* 0x0002e60000100800 */
[----:B--2---:R-:W-:Y:S04]  /*7120*/  @P0 IADD3 R36, P1, R36, UR10, RZ ;  /* 0x0000000a24240c10 */ /* 0x004fe8000ff3e0ff */
[----:B------:R-:W-:Y:S02]  /*7130*/  @P0 IADD3.X R37, R37, UR13, RZ, P1, !PT ;  /* 0x0000000d25250c10 */ /* 0x000fe40008ffe4ff */
[----:B------:R-:W-:Y:S03]  /*7140*/  @P0 IADD3 R44, P1, R36, UR10, RZ ;  /* 0x0000000a242c0c10 */ /* 0x000fe6000ff3e0ff */
[----:B------:R4:W-:Y:S01]  /*7150*/  @P0 LDGSTS.E.BYPASS.LTC128B.128 [R249+0x1100], [R36.64], !P4 ;  /* 0x0110000024f90fae */ /* 0x0009e2000e101d52 */
[----:B------:R-:W-:Y:S07]  /*7160*/  @P0 IADD3.X R45, R37, UR13, RZ, P1, !PT ;  /* 0x0000000d252d0c10 */ /* 0x000fee0008ffe4ff */
[----:B------:R4:W-:Y:S08]  /*7170*/  @P0 LDGSTS.E.BYPASS.LTC128B.128 [R249+0x4100], [R36.64+0x80], !P3 ;  /* 0x0410008024f90fae */ /* 0x0009f0000d901d52 */
[----:B------:R4:W-:Y:S08]  /*7180*/  @P0 LDGSTS.E.BYPASS.LTC128B.128 [R249+0x7100], [R36.64+0x100], !P2 ;  /* 0x0710010024f90fae */ /* 0x0009f0000d101d52 */
[----:B------:R1:W-:Y:S08]  /*7190*/  @P0 LDGSTS.E.BYPASS.LTC128B.128 [R249+0x2100], [R44.64], !P4 ;  /* 0x021000002cf90fae */ /* 0x0003f0000e101d52 */
[----:B------:R1:W-:Y:S08]  /*71a0*/  @P0 LDGSTS.E.BYPASS.LTC128B.128 [R249+0x5100], [R44.64+0x80], !P3 ;  /* 0x051000802cf90fae */ /* 0x0003f0000d901d52 */
[----:B------:R1:W-:Y:S01]  /*71b0*/  @P0 LDGSTS.E.BYPASS.LTC128B.128 [R249+0x8100], [R44.64+0x100], !P2 ;  /* 0x081001002cf90fae */ /* 0x0003e2000d101d52 */
[----:B------:R-:W-:Y:S01]  /*71c0*/  PLOP3.LUT P0, PT, PT, PT, UP1, 0x80, 0x0 ;  /* 0x000000000000781c */ /* 0x000fe20003f0f018 */
[C---:B----4-:R-:W-:Y:S06]  /*71d0*/  HMMA.16816.F32 R36, R156.reuse, R40, RZ ;  /* 0x000000289c24723c */ /* 0x050fec00000018ff */
[----:B------:R-:W0:Y:S02]  /*71e0*/  LDGDEPBAR ;  /* 0x00000000000079af */ /* 0x000e240000000000 */
[C---:B------:R-:W-:Y:S08]  /*71f0*/  HMMA.16816.F32 R40, R156.reuse, R42, RZ ;  /* 0x0000002a9c28723c */ /* 0x040ff000000018ff */
[C---:B-1----:R-:W-:Y:S08]  /*7200*/  HMMA.16816.F32 R44, R156.reuse, R48, RZ ;  /* 0x000000309c2c723c */ /* 0x042ff000000018ff */
[----:B------:R-:W-:Y:S08]  /*7210*/  HMMA.16816.F32 R48, R156, R50, RZ ;  /* 0x000000329c30723c */ /* 0x000ff000000018ff */
[C---:B------:R-:W-:Y:S08]  /*7220*/  HMMA.16816.F32 R4, R160.reuse, R152, R4 ;  /* 0x00000098a004723c */ /* 0x040ff00000001804 */
        /* <DEDUP_REMOVED lines=13> */
[----:B------:R-:W4:Y:S07]  /*7300*/  LDSM.16.M88.4 R176, [R230+0xe100] ;  /* 0x00e10000e6b0783b */ /* 0x000f2e0000000200 */
[C---:B------:R-:W-:Y:S08]  /*7310*/  HMMA.16816.F32 R44, R160.reuse, R180, R44 ;  /* 0x000000b4a02c723c */ /* 0x040ff0000000182c */
[----:B------:R-:W-:Y:S08]  /*7320*/  HMMA.16816.F32 R48, R160, R182, R48 ;  /* 0x000000b6a030723c */ /* 0x000ff00000001830 */
[C---:B-1----:R-:W-:Y:S08]  /*7330*/  HMMA.16816.F32 R4, R184.reuse, R152, R4 ;  /* 0x00000098b804723c */ /* 0x042ff00000001804 */
[C---:B------:R-:W-:Y:S01]  /*7340*/  HMMA.16816.F32 R8, R184.reuse, R154, R8 ;  /* 0x0000009ab808723c */ /* 0x040fe20000001808 */
[----:B------:R-:W1:Y:S07]  /*7350*/  LDSM.16.M88.4 R152, [R230+0xe900] ;  /* 0x00e90000e698783b */ /* 0x000e6e0000000200 */
[C---:B--2---:R-:W-:Y:S08]  /*7360*/  HMMA.16816.F32 R12, R184.reuse, R164, R12 ;  /* 0x000000a4b80c723c */ /* 0x044ff0000000180c */
[C---:B------:R-:W-:Y:S01]  /*7370*/  HMMA.16816.F32 R16, R184.reuse, R166, R16 ;  /* 0x000000a6b810723c */ /* 0x040fe20000001810 */
[----:B------:R-:W2:Y:S07]  /*7380*/  LDSM.16.M88.4 R164, [R227] ;  /* 0x00000000e3a4783b */ /* 0x000eae0000000200 */
[C---:B----4-:R-:W-:Y:S08]  /*7390*/  HMMA.16816.F32 R20, R184.reuse, R168, R20 ;  /* 0x000000a8b814723c */ /* 0x050ff00000001814 */
[C---:B------:R-:W-:Y:S01]  /*73a0*/  HMMA.16816.F32 R24, R184.reuse, R170, R24 ;  /* 0x000000aab818723c */ /* 0x040fe20000001818 */
[----:B------:R-:W4:Y:S07]  /*73b0*/  LDSM.16.M88.4 R168, [R227+0x800] ;  /* 0x00080000e3a8783b */ /* 0x000f2e0000000200 */
[C---:B------:R-:W-:Y:S08]  /*73c0*/  HMMA.16816.F32 R28, R184.reuse, R172, R28 ;  /* 0x000000acb81c723c */ /* 0x040ff0000000181c */
[C---:B------:R-:W-:Y:S01]  /*73d0*/  HMMA.16816.F32 R32, R184.reuse, R174, R32 ;  /* 0x000000aeb820723c */ /* 0x040fe20000001820 */
[----:B------:R-:W3:Y:S07]  /*73e0*/  LDSM.16.M88.4 R172, [R227+0x1000] ;  /* 0x00100000e3ac783b */ /* 0x000eee0000000200 */
[C---:B------:R-:W-:Y:S08]  /*73f0*/  HMMA.16816.F32 R36, R184.reuse, R176, R36 ;  /* 0x000000b0b824723c */ /* 0x040ff00000001824 */
[C---:B------:R-:W-:Y:S01]  /*7400*/  HMMA.16816.F32 R40, R184.reuse, R178, R40 ;  /* 0x000000b2b828723c */ /* 0x040fe20000001828 */
[----:B------:R-:W4:Y:S07]  /*7410*/  LDSM.16.M88.4 R176, [R227+0x1800] ;  /* 0x00180000e3b0783b */ /* 0x000f2e0000000200 */
[C---:B-1----:R-:W-:Y:S08]  /*7420*/  HMMA.16816.F32 R44, R184.reuse, R152, R44 ;  /* 0x00000098b82c723c */ /* 0x042ff0000000182c */
[----:B------:R-:W-:Y:S01]  /*7430*/  HMMA.16816.F32 R48, R184, R154, R48 ;  /* 0x0000009ab830723c */ /* 0x000fe20000001830 */
[----:B------:R-:W1:Y:S07]  /*7440*/  LDSM.16.M88.4 R152, [R227+0x2000] ;  /* 0x00200000e398783b */ /* 0x000e6e0000000200 */
[C---:B--2---:R-:W-:Y:S08]  /*7450*/  HMMA.16816.F32 R4, R188.reuse, R164, R4 ;  /* 0x000000a4bc04723c */ /* 0x044ff00000001804 */
[C---:B------:R-:W-:Y:S01]  /*7460*/  HMMA.16816.F32 R8, R188.reuse, R166, R8 ;  /* 0x000000a6bc08723c */ /* 0x040fe20000001808 */
[----:B------:R-:W2:Y:S03]  /*7470*/  LDSM.16.M88.4 R164, [R227+0x2800] ;  /* 0x00280000e3a4783b */ /* 0x000ea60000000200 */
[----:B---3--:R-:W-:Y:S04]  /*7480*/  @P0 MOV R0, R251 ;  /* 0x000000fb00000202 */ /* 0x008fe80000000f00 */
[C---:B----4-:R-:W-:Y:S08]  /*7490*/  HMMA.16816.F32 R12, R188.reuse, R168, R12 ;  /* 0x000000a8bc0c723c */ /* 0x050ff0000000180c */
[C---:B------:R-:W-:Y:S01]  /*74a0*/  HMMA.16816.F32 R16, R188.reuse, R170, R16 ;  /* 0x000000aabc10723c */ /* 0x040fe20000001810 */
[----:B------:R-:W3:Y:S07]  /*74b0*/  LDSM.16.M88.4 R168, [R224+0xf100] ;  /* 0x00f10000e0a8783b */ /* 0x000eee0000000200 */
[C---:B------:R-:W-:Y:S08]  /*74c0*/  HMMA.16816.F32 R20, R188.reuse, R172, R20 ;  /* 0x000000acbc14723c */ /* 0x040ff00000001814 */
[C---:B------:R-:W-:Y:S01]  /*74d0*/  HMMA.16816.F32 R24, R188.reuse, R174, R24 ;  /* 0x000000aebc18723c */ /* 0x040fe20000001818 */
[----:B------:R-:W4:Y:S07]  /*74e0*/  LDSM.16.M88.4 R172, [R224+0xf900] ;  /* 0x00f90000e0ac783b */ /* 0x000f2e0000000200 */
[C---:B------:R-:W-:Y:S08]  /*74f0*/  HMMA.16816.F32 R28, R188.reuse, R176, R28 ;  /* 0x000000b0bc1c723c */ /* 0x040ff0000000181c */
[C---:B------:R-:W-:Y:S01]  /*7500*/  HMMA.16816.F32 R32, R188.reuse, R178, R32 ;  /* 0x000000b2bc20723c */ /* 0x040fe20000001820 */
[----:B------:R-:W4:Y:S07]  /*7510*/  LDSM.16.M88.4 R176, [R224+0x10100] ;  /* 0x01010000e0b0783b */ /* 0x000f2e0000000200 */
[C---:B-1----:R-:W-:Y:S08]  /*7520*/  HMMA.16816.F32 R36, R188.reuse, R152, R36 ;  /* 0x00000098bc24723c */ /* 0x042ff00000001824 */
[C---:B------:R-:W-:Y:S01]  /*7530*/  HMMA.16816.F32 R40, R188.reuse, R154, R40 ;  /* 0x0000009abc28723c */ /* 0x040fe20000001828 */
[----:B------:R-:W1:Y:S07]  /*7540*/  LDSM.16.M88.4 R152, [R224+0x10900] ;  /* 0x01090000e098783b */ /* 0x000e6e0000000200 */
[C---:B--2---:R-:W-:Y:S08]  /*7550*/  HMMA.16816.F32 R44, R188.reuse, R164, R44 ;  /* 0x000000a4bc2c723c */ /* 0x044ff0000000182c */
[----:B------:R-:W-:Y:S01]  /*7560*/  HMMA.16816.F32 R48, R188, R166, R48 ;  /* 0x000000a6bc30723c */ /* 0x000fe20000001830 */
[----:B------:R-:W2:Y:S07]  /*7570*/  LDSM.16.M88.4 R164, [R224+0x11100] ;  /* 0x01110000e0a4783b */ /* 0x000eae0000000200 */
[C---:B---3--:R-:W-:Y:S08]  /*7580*/  HMMA.16816.F32 R4, R192.reuse, R168, R4 ;  /* 0x000000a8c004723c */ /* 0x048ff00000001804 */
[C---:B------:R-:W-:Y:S01]  /*7590*/  HMMA.16816.F32 R8, R192.reuse, R170, R8 ;  /* 0x000000aac008723c */ /* 0x040fe20000001808 */
[----:B------:R-:W3:Y:S07]  /*75a0*/  LDSM.16.M88.4 R168, [R224+0x11900] ;  /* 0x01190000e0a8783b */ /* 0x000eee0000000200 */
[C---:B----4-:R-:W-:Y:S08]  /*75b0*/  HMMA.16816.F32 R12, R192.reuse, R172, R12 ;  /* 0x000000acc00c723c */ /* 0x050ff0000000180c */
[C---:B------:R-:W-:Y:S01]  /*75c0*/  HMMA.16816.F32 R16, R192.reuse, R174, R16 ;  /* 0x000000aec010723c */ /* 0x040fe20000001810 */
[----:B------:R-:W4:Y:S07]  /*75d0*/  LDSM.16.M88.4 R172, [R243] ;  /* 0x00000000f3ac783b */ /* 0x000f2e0000000200 */
[C---:B------:R-:W-:Y:S08]  /*75e0*/  HMMA.16816.F32 R20, R192.reuse, R176, R20 ;  /* 0x000000b0c014723c */ /* 0x040ff00000001814 */
[C---:B------:R-:W-:Y:S01]  /*75f0*/  HMMA.16816.F32 R24, R192.reuse, R178, R24 ;  /* 0x000000b2c018723c */ /* 0x040fe20000001818 */
[----:B------:R-:W4:Y:S07]  /*7600*/  LDSM.16.M88.4 R176, [R242] ;  /* 0x00000000f2b0783b */ /* 0x000f2e0000000200 */
[C---:B-1----:R-:W-:Y:S08]  /*7610*/  HMMA.16816.F32 R28, R192.reuse, R152, R28 ;  /* 0x00000098c01c723c */ /* 0x042ff0000000181c */
[C---:B------:R-:W-:Y:S01]  /*7620*/  HMMA.16816.F32 R32, R192.reuse, R154, R32 ;  /* 0x0000009ac020723c */ /* 0x040fe20000001820 */
[----:B------:R-:W1:Y:S07]  /*7630*/  LDSM.16.M88.4 R152, [R241] ;  /* 0x00000000f198783b */ /* 0x000e6e0000000200 */
[C---:B--2---:R-:W-:Y:S08]  /*7640*/  HMMA.16816.F32 R36, R192.reuse, R164, R36 ;  /* 0x000000a4c024723c */ /* 0x044ff00000001824 */
[C---:B------:R-:W-:Y:S01]  /*7650*/  HMMA.16816.F32 R40, R192.reuse, R166, R40 ;  /* 0x000000a6c028723c */ /* 0x040fe20000001828 */
[----:B------:R-:W2:Y:S07]  /*7660*/  LDSM.16.M88.4 R164, [R240] ;  /* 0x00000000f0a4783b */ /* 0x000eae0000000200 */
[C---:B---3--:R-:W-:Y:S08]  /*7670*/  HMMA.16816.F32 R44, R192.reuse, R168, R44 ;  /* 0x000000a8c02c723c */ /* 0x048ff0000000182c */
[----:B------:R-:W-:Y:S01]  /*7680*/  HMMA.16816.F32 R48, R192, R170, R48 ;  /* 0x000000aac030723c */ /* 0x000fe20000001830 */
[----:B------:R-:W3:Y:S07]  /*7690*/  LDSM.16.M88.4 R168, [R239] ;  /* 0x00000000efa8783b */ /* 0x000eee0000000200 */
[C---:B----4-:R-:W-:Y:S08]  /*76a0*/  HMMA.16816.F32 R4, R196.reuse, R172, R4 ;  /* 0x000000acc404723c */ /* 0x050ff00000001804 */
[C---:B------:R-:W-:Y:S01]  /*76b0*/  HMMA.16816.F32 R8, R196.reuse, R174, R8 ;  /* 0x000000aec408723c */ /* 0x040fe20000001808 */
[----:B------:R-:W4:Y:S07]  /*76c0*/  LDSM.16.M88.4 R172, [R238] ;  /* 0x00000000eeac783b */ /* 0x000f2e0000000200 */
[C---:B------:R-:W-:Y:S08]  /*76d0*/  HMMA.16816.F32 R12, R196.reuse, R176, R12 ;  /* 0x000000b0c40c723c */ /* 0x040ff0000000180c */
[C---:B------:R-:W-:Y:S01]  /*76e0*/  HMMA.16816.F32 R16, R196.reuse, R178, R16 ;  /* 0x000000b2c410723c */ /* 0x040fe20000001810 */
[----:B------:R-:W4:Y:S07]  /*76f0*/  LDSM.16.M88.4 R176, [R230+0xf100] ;  /* 0x00f10000e6b0783b */ /* 0x000f2e0000000200 */
        /* <DEDUP_REMOVED lines=9> */
[C---:B----4-:R-:W-:Y:S08]  /*7790*/  HMMA.16816.F32 R44, R196.reuse, R172, R44 ;  /* 0x000000acc42c723c */ /* 0x050ff0000000182c */
[----:B------:R-:W-:Y:S01]  /*77a0*/  HMMA.16816.F32 R48, R196, R174, R48 ;  /* 0x000000aec430723c */ /* 0x000fe20000001830 */
        /* <DEDUP_REMOVED lines=14> */
[C---:B------:R-:W-:Y:S01]  /*7890*/  HMMA.16816.F32 R40, R200.reuse, R174, R40 ;  /* 0x000000aec828723c */ /* 0x040fe20000001828 */
[----:B------:R-:W4:Y:S07]  /*78a0*/  LDSM.16.M88.4 R172, [R227+0x4800] ;  /* 0x00480000e3ac783b */ /* 0x000f2e0000000200 */
[C---:B------:R-:W-:Y:S08]  /*78b0*/  HMMA.16816.F32 R44, R200.reuse, R176, R44 ;  /* 0x000000b0c82c723c */ /* 0x040ff0000000182c */
[----:B------:R-:W-:Y:S01]  /*78c0*/  HMMA.16816.F32 R48, R200, R178, R48 ;  /* 0x000000b2c830723c */ /* 0x000fe20000001830 */
        /* <DEDUP_REMOVED lines=21> */
[----:B------:R-:W2:Y:S07]  /*7a20*/  LDSM.16.M88.4 R164, [R224+0x14900] ;  /* 0x01490000e0a4783b */ /* 0x000eae0000000200 */
[C---:B---3--:R-:W-:Y:S08]  /*7a30*/  HMMA.16816.F32 R12, R208.reuse, R168, R12 ;  /* 0x000000a8d00c723c */ /* 0x048ff0000000180c */
[C---:B------:R-:W-:Y:S01]  /*7a40*/  HMMA.16816.F32 R16, R208.reuse, R170, R16 ;  /* 0x000000aad010723c */ /* 0x040fe20000001810 */
[----:B------:R-:W3:Y:S07]  /*7a50*/  LDSM.16.M88.4 R168, [R237] ;  /* 0x00000000eda8783b */ /* 0x000eee0000000200 */
        /* <DEDUP_REMOVED lines=10> */
[----:B------:R-:W-:Y:S01]  /*7b00*/  HMMA.16816.F32 R48, R208, R166, R48 ;  /* 0x000000a6d030723c */ /* 0x000fe20000001830 */
[----:B------:R-:W2:Y:S07]  /*7b10*/  LDSM.16.M88.4 R164, [R233] ;  /* 0x00000000e9a4783b */ /* 0x000eae0000000200 */
[C---:B---3--:R-:W-:Y:S08]  /*7b20*/  HMMA.16816.F32 R4, R212.reuse, R168, R4 ;  /* 0x000000a8d404723c */ /* 0x048ff00000001804 */
[C---:B------:R-:W-:Y:S01]  /*7b30*/  HMMA.16816.F32 R8, R212.reuse, R170, R8 ;  /* 0x000000aad408723c */ /* 0x040fe20000001808 */
[----:B------:R-:W3:Y:S07]  /*7b40*/  LDSM.16.M88.4 R168, [R232] ;  /* 0x00000000e8a8783b */ /* 0x000eee0000000200 */
[C---:B----4-:R-:W-:Y:S08]  /*7b50*/  HMMA.16816.F32 R12, R212.reuse, R172, R12 ;  /* 0x000000acd40c723c */ /* 0x050ff0000000180c */
        /* <DEDUP_REMOVED lines=24> */
[C---:B------:R-:W-:Y:S08]  /*7ce0*/  HMMA.16816.F32 R32, R216.reuse, R166, R32 ;  /* 0x000000a6d820723c */ /* 0x040ff00000001820 */
[C---:B---3--:R-:W-:Y:S08]  /*7cf0*/  HMMA.16816.F32 R36, R216.reuse, R168, R36 ;  /* 0x000000a8d824723c */ /* 0x048ff00000001824 */
[C---:B------:R-:W-:Y:S08]  /*7d00*/  HMMA.16816.F32 R40, R216.reuse, R170, R40 ;  /* 0x000000aad828723c */ /* 0x040ff00000001828 */
[C---:B----4-:R-:W-:Y:S08]  /*7d10*/  HMMA.16816.F32 R44, R216.reuse, R172, R44 ;  /* 0x000000acd82c723c */ /* 0x050ff0000000182c */
        /* <DEDUP_REMOVED lines=8> */
[----:B------:R-:W-:Y:S03]  /*7da0*/  MUFU.TANH R173, R4 ;  /* 0x0000000400ad7308 */ /* 0x000fe60000002400 */
[----:B------:R-:W-:Y:S02]  /*7db0*/  FMUL.FTZ R7, R7, c[0x0][0x320] ;  /* 0x0000c80007077a20 */ /* 0x000fe40000410000 */
[----:B------:R-:W-:Y:S02]  /*7dc0*/  FMUL.FTZ R8, R8, c[0x0][0x320] ;  /* 0x0000c80008087a20 */ /* 0x000fe40000410000 */
[----:B------:R-:W-:Y:S02]  /*7dd0*/  FMUL.FTZ R9, R9, c[0x0][0x320] ;  /* 0x0000c80009097a20 */ /* 0x000fe40000410000 */
[----:B------:R-:W-:Y:S01]  /*7de0*/  FMUL.FTZ R10, R10, c[0x0][0x320] ;  /* 0x0000c8000a0a7a20 */ /* 0x000fe20000410000 */
[----:B------:R-:W1:Y:S01]  /*7df0*/  MUFU.TANH R172, R5 ;  /* 0x0000000500ac7308 */ /* 0x000e620000002400 */
[----:B------:R-:W-:Y:S02]  /*7e00*/  FMUL.FTZ R11, R11, c[0x0][0x320] ;  /* 0x0000c8000b0b7a20 */ /* 0x000fe40000410000 */
        /* <DEDUP_REMOVED lines=8> */
[----:B------:R-:W-:Y:S03]  /*7e90*/  FMUL.FTZ R19, R19, c[0x0][0x320] ;  /* 0x0000c80013137a20 */ /* 0x000fe60000410000 */
[----:B------:R3:W-:Y:S10]  /*7ea0*/  MUFU.TANH R165, R7 ;  /* 0x0000000700a57308 */ /* 0x0007f40000002400 */
[----:B------:R-:W-:Y:S10]  /*7eb0*/  MUFU.TANH R164, R8 ;  /* 0x0000000800a47308 */ /* 0x000ff40000002400 */
[----:B------:R-:W4:Y:S01]  /*7ec0*/  MUFU.TANH R102, R9 ;  /* 0x0000000900667308 */ /* 0x000f220000002400 */
[----:B---3--:R-:W3:Y:S09]  /*7ed0*/  LDSM.16.M88.4 R4, [R227+0x7000] ;  /* 0x00700000e304783b */ /* 0x008ef20000000200 */
[----:B------:R-:W1:Y:S10]  /*7ee0*/  MUFU.TANH R101, R10 ;  /* 0x0000000a00657308 */ /* 0x000e740000002400 */
[----:B------:R1:W-:Y:S10]  /*7ef0*/  MUFU.TANH R100, R11 ;  /* 0x0000000b00647308 */ /* 0x0003f40000002400 */
[----:B------:R-:W-:Y:S10]  /*7f00*/  MUFU.TANH R17, R17 ;  /* 0x0000001100117308 */ /* 0x000ff40000002400 */
[----:B------:R-:W-:Y:S01]  /*7f10*/  MUFU.TANH R18, R18 ;  /* 0x0000001200127308 */ /* 0x000fe20000002400 */
[C---:B---3--:R-:W-:Y:S01]  /*7f20*/  HMMA.16816.F32 R20, R220.reuse, R4, R20 ;  /* 0x00000004dc14723c */ /* 0x048fe20000001814 */
[----:B-1----:R-:W1:Y:S08]  /*7f30*/  LDSM.16.M88.4 R8, [R227+0x7800] ;  /* 0x00780000e308783b */ /* 0x002e700000000200 */
[----:B------:R2:W3:Y:S01]  /*7f40*/  MUFU.TANH R167, R13 ;  /* 0x0000000d00a77308 */ /* 0x0004e20000002400 */
[C---:B------:R-:W-:Y:S01]  /*7f50*/  HMMA.16816.F32 R24, R220.reuse, R6, R24 ;  /* 0x00000006dc18723c */ /* 0x040fe20000001818 */
[----:B------:R-:W2:Y:S08]  /*7f60*/  LDSM.16.M88.4 R4, [R227+0x8000] ;  /* 0x00800000e304783b */ /* 0x000eb00000000200 */
[----:B------:R4:W-:Y:S05]  /*7f70*/  MUFU.TANH R166, R12 ;  /* 0x0000000c00a67308 */ /* 0x0009ea0000002400 */
[----:B------:R-:W-:Y:S02]  /*7f80*/  FMUL.FTZ R21, R21, c[0x0][0x320] ;  /* 0x0000c80015157a20 */ /* 0x000fe40000410000 */
[----:B------:R-:W-:Y:S03]  /*7f90*/  FMUL.FTZ R22, R22, c[0x0][0x320] ;  /* 0x0000c80016167a20 */ /* 0x000fe60000410000 */
[----:B------:R2:W2:Y:S01]  /*7fa0*/  MUFU.TANH R168, R14 ;  /* 0x0000000e00a87308 */ /* 0x0004a20000002400 */
[----:B------:R-:W-:Y:S02]  /*7fb0*/  FMUL.FTZ R23, R23, c[0x0][0x320] ;  /* 0x0000c80017177a20 */ /* 0x000fe40000410000 */
[----:B------:R-:W-:Y:S02]  /*7fc0*/  FMUL.FTZ R20, R20, c[0x0][0x320] ;  /* 0x0000c80014147a20 */ /* 0x000fe40000410000 */
[----:B------:R-:W-:Y:S02]  /*7fd0*/  FMUL.FTZ R25, R25, c[0x0][0x320] ;  /* 0x0000c80019197a20 */ /* 0x000fe40000410000 */
[----:B------:R-:W-:Y:S02]  /*7fe0*/  FMUL.FTZ R24, R24, c[0x0][0x320] ;  /* 0x0000c80018187a20 */ /* 0x000fe40000410000 */
[----:B------:R-:W-:Y:S01]  /*7ff0*/  FMUL.FTZ R26, R26, c[0x0][0x320] ;  /* 0x0000c8001a1a7a20 */ /* 0x000fe20000410000 */
[----:B------:R-:W3:Y:S01]  /*8000*/  MUFU.TANH R21, R21 ;  /* 0x0000001500157308 */ /* 0x000ee20000002400 */
[----:B------:R-:W-:Y:S01]  /*8010*/  FMUL.FTZ R27, R27, c[0x0][0x320] ;  /* 0x0000c8001b1b7a20 */ /* 0x000fe20000410000 */
[C---:B-1----:R-:W-:Y:S08]  /*8020*/  HMMA.16816.F32 R28, R220.reuse, R8, R28 ;  /* 0x00000008dc1c723c */ /* 0x042ff0000000181c */
[----:B------:R-:W1:Y:S01]  /*8030*/  MUFU.TANH R22, R22 ;  /* 0x0000001600167308 */ /* 0x000e620000002400 */
[C---:B------:R-:W-:Y:S01]  /*8040*/  HMMA.16816.F32 R32, R220.reuse, R10, R32 ;  /* 0x0000000adc20723c */ /* 0x040fe20000001820 */
[----:B------:R-:W1:Y:S01]  /*8050*/  LDSM.16.M88.4 R8, [R227+0x8800] ;  /* 0x00880000e308783b */ /* 0x000e620000000200 */
[----:B------:R-:W-:Y:S06]  /*8060*/  DEPBAR.LE SB0, 0x0 ;  /* 0x000080000000791a */ /* 0x000fec0000000000 */
[C---:B--2---:R-:W-:Y:S01]  /*8070*/  HMMA.16816.F32 R36, R220.reuse, R4, R36 ;  /* 0x00000004dc24723c */ /* 0x044fe20000001824 */
[----:B------:R-:W2:Y:S01]  /*8080*/  SHFL.IDX PT, R5, R0, RZ, 0x1c1f ;  /* 0x001c1fff00057589 */ /* 0x000ea200000e0000 */
[----:B------:R1:W1:Y:S06]  /*8090*/  MUFU.TANH R169, R15 ;  /* 0x0000000f00a97308 */ /* 0x00026c0000002400 */
[C---:B------:R-:W-:Y:S01]  /*80a0*/  HMMA.16816.F32 R40, R220.reuse, R6, R40 ;  /* 0x00000006dc28723c */ /* 0x040fe20000001828 */
[----:B------:R2:W1:Y:S03]  /*80b0*/  SHFL.IDX PT, R4, R0, 0x1, 0x1c1f ;  /* 0x003c1f0000047f89 */ /* 0x00046600000e0000 */
[----:B------:R3:W-:Y:S01]  /*80c0*/  MUFU.TANH R170, R16 ;  /* 0x0000001000aa7308 */ /* 0x0007e20000002400 */
[----:B------:R-:W-:Y:S02]  /*80d0*/  FMUL.FTZ R29, R29, c[0x0][0x320] ;  /* 0x0000c8001d1d7a20 */ /* 0x000fe40000410000 */
[----:B------:R-:W-:Y:S02]  /*80e0*/  FMUL.FTZ R30, R30, c[0x0][0x320] ;  /* 0x0000c8001e1e7a20 */ /* 0x000fe40000410000 */
[----:B------:R-:W-:Y:S03]  /*80f0*/  FMUL.FTZ R31, R31, c[0x0][0x320] ;  /* 0x0000c8001f1f7a20 */ /* 0x000fe60000410000 */
[----:B------:R-:W-:Y:S02]  /*8100*/  FMUL.FTZ R28, R28, c[0x0][0x320] ;  /* 0x0000c8001c1c7a20 */ /* 0x000fe40000410000 */
[----:B------:R-:W3:Y:S01]  /*8110*/  MUFU.TANH R25, R25 ;  /* 0x0000001900197308 */ /* 0x000ee20000002400 */
[----:B------:R-:W-:Y:S01]  /*8120*/  BAR.SYNC.DEFER_BLOCKING 0x0 ;  /* 0x0000000000007b1d */ /* 0x000fe20000010000 */
[----:B------:R-:W-:Y:S02]  /*8130*/  FMUL.FTZ R36, R36, c[0x0][0x320] ;  /* 0x0000c80024247a20 */ /* 0x000fe40000410000 */
[----:B------:R-:W-:Y:S02]  /*8140*/  FMUL.FTZ R37, R37, c[0x0][0x320] ;  /* 0x0000c80025257a20 */ /* 0x000fe40000410000 */
[----:B------:R-:W-:Y:S02]  /*8150*/  FMUL.FTZ R38, R38, c[0x0][0x320] ;  /* 0x0000c80026267a20 */ /* 0x000fe40000410000 */
[----:B------:R-:W-:Y:S01]  /*8160*/  FMUL.FTZ R39, R39, c[0x0][0x320] ;  /* 0x0000c80027277a20 */ /* 0x000fe20000410000 */
[----:B--2---:R-:W-:Y:S01]  /*8170*/  MOV R0, UR20 ;  /* 0x0000001400007c02 */ /* 0x004fe20008000f00 */
[C---:B-1----:R-:W-:Y:S01]  /*8180*/  HMMA.16816.F32 R44, R220.reuse, R8, R44 ;  /* 0x00000008dc2c723c */ /* 0x042fe2000000182c */
[----:B------:R-:W-:Y:S02]  /*8190*/  UIADD3 UR20, UR22, -0x1, URZ ;  /* 0xffffffff16147890 */ /* 0x000fe4000fffe03f */
[----:B------:R-:W-:Y:S01]  /*81a0*/  IADD3 R0, -R250, 0x1, R0 ;  /* 0x00000001fa007810 */ /* 0x000fe20007ffe100 */
[----:B------:R-:W-:Y:S01]  /*81b0*/  FMUL.FTZ R32, R32, c[0x0][0x320] ;  /* 0x0000c80020207a20 */ /* 0x000fe20000410000 */
[----:B------:R-:W-:Y:S01]  /*81c0*/  @UP0 UIMAD.WIDE.U32 UR24, UR20, UR4, URZ ;  /* 0x00000004141802a5 */ /* 0x000fe2000f8e003f */
[----:B------:R-:W-:Y:S01]  /*81d0*/  FMUL.FTZ R41, R41, c[0x0][0x320] ;  /* 0x0000c80029297a20 */ /* 0x000fe20000410000 */
[----:B------:R-:W-:Y:S01]  /*81e0*/  IADD3 R0, -R2, UR8, R0 ;  /* 0x0000000802007c10 */ /* 0x000fe2000fffe100 */
[----:B------:R-:W-:Y:S01]  /*81f0*/  HMMA.16816.F32 R48, R220, R10, R48 ;  /* 0x0000000adc30723c */ /* 0x000fe20000001830 */
[----:B------:R-:W-:Y:S03]  /*8200*/  @UP0 USHF.R.S32.HI UR23, URZ, 0x1f, UR20 ;  /* 0x0000001f3f170899 */ /* 0x000fe60008011414 */
[C---:B------:R-:W-:Y:S01]  /*8210*/  IADD3 R2, R0.reuse, R5, RZ ;  /* 0x0000000500027210 */ /* 0x040fe20007ffe0ff */
[----:B------:R-:W-:Y:S01]  /*8220*/  FMUL.FTZ R33, R33, c[0x0][0x320] ;  /* 0x0000c80021217a20 */ /* 0x000fe20000410000 */
[----:B------:R-:W-:Y:S01]  /*8230*/  IADD3 R0, R0, R4, RZ ;  /* 0x0000000400007210 */ /* 0x000fe20007ffe0ff */
[----:B------:R-:W1:Y:S01]  /*8240*/  MUFU.TANH R26, R26 ;  /* 0x0000001a001a7308 */ /* 0x000e620000002400 */
[----:B------:R-:W-:Y:S01]  /*8250*/  ISETP.GT.AND P5, PT, R2, 0x1, PT ;  /* 0x000000010200780c */ /* 0x000fe20003fa4270 */
[----:B------:R-:W-:Y:S01]  /*8260*/  FMUL.FTZ R40, R40, c[0x0][0x320] ;  /* 0x0000c80028287a20 */ /* 0x000fe20000410000 */
[----:B------:R-:W-:Y:S01]  /*8270*/  ISETP.GT.AND P1, PT, R0, RZ, PT ;  /* 0x000000ff0000720c */ /* 0x000fe20003f24270 */
[----:B------:R-:W-:Y:S01]  /*8280*/  @UP0 UIMAD UR23, UR23, UR4, URZ ;  /* 0x00000004171702a4 */ /* 0x000fe2000f8e023f */
[----:B------:R-:W-:Y:S01]  /*8290*/  FSEL R7, R172, -INF , P5 ;  /* 0xff800000ac077808 */ /* 0x000fe20002800000 */
[----:B------:R-:W-:Y:S01]  /*82a0*/  FMUL.FTZ R34, R34, c[0x0][0x320] ;  /* 0x0000c80022227a20 */ /* 0x000fe20000410000 */
[----:B------:R-:W-:Y:S01]  /*82b0*/  FSEL R13, R171, -INF , P1 ;  /* 0xff800000ab0d7808 */ /* 0x000fe20000800000 */
[----:B------:R-:W-:Y:S01]  /*82c0*/  FMUL.FTZ R35, R35, c[0x0][0x320] ;  /* 0x0000c80023237a20 */ /* 0x000fe20000410000 */
[----:B------:R-:W-:Y:S01]  /*82d0*/  ISETP.GT.AND P5, PT, R2, 0x9, PT ;  /* 0x000000090200780c */ /* 0x000fe20003fa4270 */
[----:B------:R-:W2:Y:S01]  /*82e0*/  MUFU.TANH R19, R19 ;  /* 0x0000001300137308 */ /* 0x000ea20000002400 */
[----:B------:R-:W-:Y:S01]  /*82f0*/  ISETP.GT.AND P1, PT, R0, 0x8, PT ;  /* 0x000000080000780c */ /* 0x000fe20003f24270 */
[----:B------:R-:W-:Y:S01]  /*8300*/  FMUL.FTZ R44, R44, c[0x0][0x320] ;  /* 0x0000c8002c2c7a20 */ /* 0x000fe20000410000 */
[----:B----4-:R-:W-:Y:S01]  /*8310*/  FSEL R12, R102, -INF , P5 ;  /* 0xff800000660c7808 */ /* 0x010fe20002800000 */
[----:B------:R-:W-:Y:S01]  /*8320*/  FMUL.FTZ R45, R45, c[0x0][0x320] ;  /* 0x0000c8002d2d7a20 */ /* 0x000fe20000410000 */
[----:B------:R-:W-:Y:S01]  /*8330*/  FSEL R14, R101, -INF , P1 ;  /* 0xff800000650e7808 */ /* 0x000fe20000800000 */
[----:B------:R-:W-:Y:S01]  /*8340*/  FMUL.FTZ R42, R42, c[0x0][0x320] ;  /* 0x0000c8002a2a7a20 */ /* 0x000fe20000410000 */
[----:B------:R-:W-:Y:S01]  /*8350*/  ISETP.GT.AND P5, PT, R2, 0x11, PT ;  /* 0x000000110200780c */ /* 0x000fe20003fa4270 */
[----:B------:R-:W-:Y:S01]  /*8360*/  FMUL.FTZ R48, R48, c[0x0][0x320] ;  /* 0x0000c80030307a20 */ /* 0x000fe20000410000 */
[C---:B------:R-:W-:Y:S01]  /*8370*/  ISETP.GT.AND P1, PT, R0.reuse, 0x10, PT ;  /* 0x000000100000780c */ /* 0x040fe20003f24270 */
[----:B------:R-:W4:Y:S01]  /*8380*/  MUFU.TANH R29, R29 ;  /* 0x0000001d001d7308 */ /* 0x000f220000002400 */
[----:B------:R-:W-:Y:S01]  /*8390*/  ISETP.GT.AND P0, PT, R0, 0x1, PT ;  /* 0x000000010000780c */ /* 0x000fe20003f04270 */
[----:B------:R-:W-:Y:S01]  /*83a0*/  FMUL.FTZ R49, R49, c[0x0][0x320] ;  /* 0x0000c80031317a20 */ /* 0x000fe20000410000 */
[----:B---3--:R-:W-:Y:S01]  /*83b0*/  FSEL R167, R167, -INF , P5 ;  /* 0xff800000a7a77808 */ /* 0x008fe20002800000 */
[----:B------:R-:W-:Y:S01]  /*83c0*/  FMUL.FTZ R43, R43, c[0x0][0x320] ;  /* 0x0000c8002b2b7a20 */ /* 0x000fe20000410000 */
[----:B------:R-:W-:Y:S01]  /*83d0*/  ISETP.GT.AND P5, PT, R2, 0x19, PT ;  /* 0x000000190200780c */ /* 0x000fe20003fa4270 */
[----:B------:R-:W-:Y:S01]  /*83e0*/  FMUL.FTZ R46, R46, c[0x0][0x320] ;  /* 0x0000c8002e2e7a20 */ /* 0x000fe20000410000 */
[----:B------:R-:W-:Y:S01]  /*83f0*/  FSEL R168, R168, -INF , P1 ;  /* 0xff800000a8a87808 */ /* 0x000fe20000800000 */
[----:B------:R-:W-:Y:S01]  /*8400*/  FMUL.FTZ R8, R47, c[0x0][0x320] ;  /* 0x0000c8002f087a20 */ /* 0x000fe20000410000 */
[C---:B------:R-:W-:Y:S01]  /*8410*/  ISETP.GT.AND P1, PT, R0.reuse, 0x18, PT ;  /* 0x000000180000780c */ /* 0x040fe20003f24270 */
[----:B------:R-:W3:Y:S01]  /*8420*/  MUFU.TANH R30, R30 ;  /* 0x0000001e001e7308 */ /* 0x000ee20000002400 */
[----:B------:R-:W-:Y:S01]  /*8430*/  FSEL R15, R165, -INF , P0 ;  /* 0xff800000a50f7808 */ /* 0x000fe20000000000 */
[----:B------:R-:W-:Y:S01]  /*8440*/  FMUL.FTZ R51, R51, c[0x0][0x320] ;  /* 0x0000c80033337a20 */ /* 0x000fe20000410000 */
[----:B------:R-:W-:Y:S01]  /*8450*/  ISETP.GT.AND P0, PT, R0, 0x9, PT ;  /* 0x000000090000780c */ /* 0x000fe20003f04270 */
[----:B------:R-:W-:Y:S01]  /*8460*/  @UP0 UIMAD UR23, UR20, UR5, UR23 ;  /* 0x00000005141702a4 */ /* 0x000fe2000f8e0217 */
[----:B------:R-:W-:Y:S02]  /*8470*/  FSEL R171, R17, -INF , P5 ;  /* 0xff80000011ab7808 */ /* 0x000fe40002800000 */
[----:B------:R-:W-:Y:S01]  /*8480*/  ISETP.GT.AND P5, PT, R2, 0x21, PT ;  /* 0x000000210200780c */ /* 0x000fe20003fa4270 */
[----:B------:R-:W-:Y:S01]  /*8490*/  @UP0 UIADD3 UR23, UR25, UR23, URZ ;  /* 0x0000001719170290 */ /* 0x000fe2000fffe03f */
[----:B------:R-:W-:Y:S01]  /*84a0*/  FSEL R172, R18, -INF , P1 ;  /* 0xff80000012ac7808 */ /* 0x000fe20000800000 */
[----:B------:R-:W1:Y:S01]  /*84b0*/  MUFU.TANH R23, R23 ;  /* 0x0000001700177308 */ /* 0x000e620000002400 */
[----:B------:R-:W-:Y:S01]  /*84c0*/  ISETP.GT.AND P1, PT, R0, 0x20, PT ;  /* 0x000000200000780c */ /* 0x000fe20003f24270 */
[----:B------:R-:W-:Y:S01]  /*84d0*/  @UP0 UIMAD UR23, UR23, 0x60, URZ ;  /* 0x00000060171708a4 */ /* 0x000fe2000f8e023f */
[----:B------:R-:W-:Y:S02]  /*84e0*/  FSEL R16, R100, -INF , P0 ;  /* 0xff80000064107808 */ /* 0x000fe40000000000 */
[----:B------:R-:W-:Y:S02]  /*84f0*/  ISETP.GT.AND P0, PT, R0, 0x11, PT ;  /* 0x000000110000780c */ /* 0x000fe40003f04270 */
[----:B------:R-:W-:Y:S02]  /*8500*/  FSEL R175, R21, -INF , P5 ;  /* 0xff80000015af7808 */ /* 0x000fe40002800000 */
[----:B------:R-:W-:Y:S01]  /*8510*/  FSEL R174, R22, -INF , P1 ;  /* 0xff80000016ae7808 */ /* 0x000fe20000800000 */
[----:B------:R-:W3:Y:S01]  /*8520*/  MUFU.TANH R36, R36 ;  /* 0x0000002400247308 */ /* 0x000ee20000002400 */
[----:B------:R-:W-:Y:S02]  /*8530*/  ISETP.GT.AND P5, PT, R2, 0x29, PT ;  /* 0x000000290200780c */ /* 0x000fe40003fa4270 */
[C---:B------:R-:W-:Y:S02]  /*8540*/  ISETP.GT.AND P1, PT, R0.reuse, 0x28, PT ;  /* 0x000000280000780c */ /* 0x040fe40003f24270 */
[----:B------:R-:W-:Y:S02]  /*8550*/  FSEL R169, R169, -INF , P0 ;  /* 0xff800000a9a97808 */ /* 0x000fe40000000000 */
[----:B------:R-:W-:Y:S02]  /*8560*/  ISETP.GT.AND P0, PT, R0, 0x19, PT ;  /* 0x000000190000780c */ /* 0x000fe40003f04270 */
[C---:B------:R-:W-:Y:S01]  /*8570*/  ISETP.GT.AND P6, PT, R2.reuse, RZ, PT ;  /* 0x000000ff0200720c */ /* 0x040fe20003fc4270 */
[----:B------:R-:W3:Y:S01]  /*8580*/  MUFU.TANH R37, R37 ;  /* 0x0000002500257308 */ /* 0x000ee20000002400 */
[----:B------:R-:W-:Y:S02]  /*8590*/  FSEL R179, R25, -INF , P5 ;  /* 0xff80000019b37808 */ /* 0x000fe40002800000 */
[----:B------:R-:W-:Y:S02]  /*85a0*/  ISETP.GT.AND P5, PT, R2, 0x31, PT ;  /* 0x000000310200780c */ /* 0x000fe40003fa4270 */
[----:B-1----:R-:W-:Y:S02]  /*85b0*/  FSEL R180, R26, -INF , P1 ;  /* 0xff8000001ab47808 */ /* 0x002fe40000800000 */
[C---:B------:R-:W-:Y:S02]  /*85c0*/  ISETP.GT.AND P1, PT, R0.reuse, 0x30, PT ;  /* 0x000000300000780c */ /* 0x040fe40003f24270 */
[----:B------:R-:W-:Y:S01]  /*85d0*/  FSEL R6, R173, -INF , P6 ;  /* 0xff800000ad067808 */ /* 0x000fe20003000000 */
[----:B------:R-:W1:Y:S01]  /*85e0*/  MUFU.TANH R20, R20 ;  /* 0x0000001400147308 */ /* 0x000e620000002400 */
[----:B--2---:R-:W-:Y:S02]  /*85f0*/  FSEL R173, R19, -INF , P0 ;  /* 0xff80000013ad7808 */ /* 0x004fe40000000000 */
[----:B------:R-:W-:Y:S02]  /*8600*/  ISETP.GT.AND P0, PT, R0, 0x21, PT ;  /* 0x000000210000780c */ /* 0x000fe40003f04270 */
[----:B----4-:R-:W-:Y:S02]  /*8610*/  FSEL R250, R29, -INF , P5 ;  /* 0xff8000001dfa7808 */ /* 0x010fe40002800000 */
[----:B---3--:R-:W-:Y:S02]  /*8620*/  FSEL R251, R30, -INF , P1 ;  /* 0xff8000001efb7808 */ /* 0x008fe40000800000 */
[C---:B------:R-:W-:Y:S01]  /*8630*/  ISETP.GT.AND P5, PT, R2.reuse, 0x40, PT ;  /* 0x000000400200780c */ /* 0x040fe20003fa4270 */
[----:B------:R-:W2:Y:S01]  /*8640*/  MUFU.TANH R24, R24 ;  /* 0x0000001800187308 */ /* 0x000ea20000002400 */
[----:B------:R-:W-:Y:S02]  /*8650*/  ISETP.GT.AND P1, PT, R2, 0x41, PT ;  /* 0x000000410200780c */ /* 0x000fe40003f24270 */
[----:B------:R-:W-:Y:S02]  /*8660*/  FSEL R177, R23, -INF , P0 ;  /* 0xff80000017b17808 */ /* 0x000fe40000000000 */
[----:B------:R-:W-:Y:S01]  /*8670*/  FSEL R17, R36, -INF , P5 ;  /* 0xff80000024117808 */ /* 0x000fe20002800000 */
[----:B------:R-:W3:Y:S01]  /*8680*/  LDL.64 R22, [R1+0x30] ;  /* 0x0000300001167983 */ /* 0x000ee20000100a00 */
[----:B------:R-:W-:Y:S02]  /*8690*/  FSEL R18, R37, -INF , P1 ;  /* 0xff80000025127808 */ /* 0x000fe40000800000 */
[----:B------:R-:W-:Y:S01]  /*86a0*/  ISETP.GT.AND P6, PT, R2, 0x8, PT ;  /* 0x000000080200780c */ /* 0x000fe20003fc4270 */
[----:B------:R-:W4:Y:S01]  /*86b0*/  MUFU.TANH R28, R28 ;  /* 0x0000001c001c7308 */ /* 0x000f220000002400 */
[----:B------:R-:W-:Y:S01]  /*86c0*/  FMNMX.FTZ R4, R6, R3, !PT ;  /* 0x0000000306047209 */ /* 0x000fe20007810000 */
[----:B------:R-:W3:Y:S01]  /*86d0*/  LDL.64 R36, [R1+0x28] ;  /* 0x0000280001247983 */ /* 0x000ee20000100a00 */
[----:B------:R-:W-:Y:S02]  /*86e0*/  FSEL R10, R164, -INF , P6 ;  /* 0xff800000a40a7808 */ /* 0x000fe40003000000 */
[----:B------:R-:W-:Y:S02]  /*86f0*/  FMNMX.FTZ R4, R7, R4, !PT ;  /* 0x0000000407047209 */ /* 0x000fe40007810000 */
[----:B------:R-:W-:Y:S02]  /*8700*/  ISETP.GT.AND P6, PT, R2, 0x10, PT ;  /* 0x000000100200780c */ /* 0x000fe40003fc4270 */
[----:B------:R-:W-:Y:S01]  /*8710*/  FMNMX.FTZ R4, R10, R4, !PT ;  /* 0x000000040a047209 */ /* 0x000fe20007810000 */
[----:B------:R-:W2:Y:S01]  /*8720*/  MUFU.TANH R27, R27 ;  /* 0x0000001b001b7308 */ /* 0x000ea20000002400 */
[----:B------:R-:W-:Y:S02]  /*8730*/  FSEL R166, R166, -INF , P6 ;  /* 0xff800000a6a67808 */ /* 0x000fe40003000000 */
[----:B------:R-:W-:Y:S02]  /*8740*/  FMNMX.FTZ R4, R12, R4, !PT ;  /* 0x000000040c047209 */ /* 0x000fe40007810000 */
[----:B------:R-:W-:Y:S02]  /*8750*/  ISETP.GT.AND P6, PT, R2, 0x18, PT ;  /* 0x000000180200780c */ /* 0x000fe40003fc4270 */
[----:B------:R-:W-:Y:S02]  /*8760*/  FMNMX.FTZ R4, R166, R4, !PT ;  /* 0x00000004a6047209 */ /* 0x000fe40007810000 */
[----:B------:R-:W-:Y:S01]  /*8770*/  FSEL R170, R170, -INF , P6 ;  /* 0xff800000aaaa7808 */ /* 0x000fe20003000000 */
[----:B------:R-:W4:Y:S01]  /*8780*/  MUFU.TANH R33, R33 ;  /* 0x0000002100217308 */ /* 0x000f220000002400 */
[----:B------:R-:W-:Y:S02]  /*8790*/  FMNMX.FTZ R4, R167, R4, !PT ;  /* 0x00000004a7047209 */ /* 0x000fe40007810000 */
[----:B------:R-:W-:Y:S02]  /*87a0*/  ISETP.GT.AND P6, PT, R2, 0x20, PT ;  /* 0x000000200200780c */ /* 0x000fe40003fc4270 */
[----:B------:R-:W-:Y:S02]  /*87b0*/  FMNMX.FTZ R4, R170, R4, !PT ;  /* 0x00000004aa047209 */ /* 0x000fe40007810000 */
[----:B-1----:R-:W-:Y:S02]  /*87c0*/  FSEL R176, R20, -INF , P6 ;  /* 0xff80000014b07808 */ /* 0x002fe40003000000 */
[----:B------:R-:W-:Y:S01]  /*87d0*/  FMNMX.FTZ R4, R171, R4, !PT ;  /* 0x00000004ab047209 */ /* 0x000fe20007810000 */
[----:B------:R-:W1:Y:S01]  /*87e0*/  MUFU.TANH R32, R32 ;  /* 0x0000002000207308 */ /* 0x000e620000002400 */
[----:B------:R-:W-:Y:S02]  /*87f0*/  ISETP.GT.AND P6, PT, R2, 0x28, PT ;  /* 0x000000280200780c */ /* 0x000fe40003fc4270 */
[----:B------:R-:W-:Y:S02]  /*8800*/  FMNMX.FTZ R4, R176, R4, !PT ;  /* 0x00000004b0047209 */ /* 0x000fe40007810000 */
[----:B--2---:R-:W-:Y:S02]  /*8810*/  FSEL R178, R24, -INF , P6 ;  /* 0xff80000018b27808 */ /* 0x004fe40003000000 */
[----:B------:R-:W-:Y:S02]  /*8820*/  FMNMX.FTZ R4, R175, R4, !PT ;  /* 0x00000004af047209 */ /* 0x000fe40007810000 */
[----:B------:R-:W-:Y:S01]  /*8830*/  FMNMX.FTZ R5, R13, R103, !PT ;  /* 0x000000670d057209 */ /* 0x000fe20007810000 */
[----:B------:R-:W2:Y:S01]  /*8840*/  MUFU.TANH R40, R40 ;  /* 0x0000002800287308 */ /* 0x000ea20000002400 */
[----:B------:R-:W-:Y:S02]  /*8850*/  ISETP.GT.AND P6, PT, R2, 0x30, PT ;  /* 0x000000300200780c */ /* 0x000fe40003fc4270 */
[----:B------:R-:W-:Y:S02]  /*8860*/  FMNMX.FTZ R4, R178, R4, !PT ;  /* 0x00000004b2047209 */ /* 0x000fe40007810000 */
[----:B------:R-:W-:Y:S02]  /*8870*/  ISETP.GT.AND P0, PT, R0, 0x29, PT ;  /* 0x000000290000780c */ /* 0x000fe40003f04270 */
[----:B----4-:R-:W-:Y:S02]  /*8880*/  FSEL R182, R28, -INF , P6 ;  /* 0xff8000001cb67808 */ /* 0x010fe40003000000 */
[----:B------:R-:W-:Y:S01]  /*8890*/  FMNMX.FTZ R5, R15, R5, !PT ;  /* 0x000000050f057209 */ /* 0x000fe20007810000 */
[----:B------:R-:W4:Y:S01]  /*88a0*/  MUFU.TANH R41, R41 ;  /* 0x0000002900297308 */ /* 0x000f220000002400 */
[----:B------:R-:W-:Y:S02]  /*88b0*/  FMNMX.FTZ R4, R179, R4, !PT ;  /* 0x00000004b3047209 */ /* 0x000fe40007810000 */
[C---:B------:R-:W-:Y:S02]  /*88c0*/  ISETP.GT.AND P6, PT, R2.reuse, 0x39, PT ;  /* 0x000000390200780c */ /* 0x040fe40003fc4270 */
[----:B------:R-:W-:Y:S02]  /*88d0*/  FSEL R181, R27, -INF , P0 ;  /* 0xff8000001bb57808 */ /* 0x000fe40000000000 */
[----:B------:R-:W-:Y:S02]  /*88e0*/  ISETP.GT.AND P0, PT, R2, 0x38, PT ;  /* 0x000000380200780c */ /* 0x000fe40003f04270 */
[----:B------:R-:W-:Y:S01]  /*88f0*/  FMNMX.FTZ R5, R14, R5, !PT ;  /* 0x000000050e057209 */ /* 0x000fe20007810000 */
[----:B------:R-:W4:Y:S01]  /*8900*/  MUFU.TANH R44, R44 ;  /* 0x0000002c002c7308 */ /* 0x000f220000002400 */
[----:B------:R-:W-:Y:S02]  /*8910*/  FMNMX.FTZ R4, R182, R4, !PT ;  /* 0x00000004b6047209 */ /* 0x000fe40007810000 */
[----:B------:R-:W-:Y:S02]  /*8920*/  FSEL R33, R33, -INF , P6 ;  /* 0xff80000021217808 */ /* 0x000fe40003000000 */
[----:B-1----:R-:W-:Y:S02]  /*8930*/  FSEL R24, R32, -INF , P0 ;  /* 0xff80000020187808 */ /* 0x002fe40000000000 */
[----:B------:R-:W-:Y:S02]  /*8940*/  ISETP.GT.AND P0, PT, R2, 0x48, PT ;  /* 0x000000480200780c */ /* 0x000fe40003f04270 */
[----:B------:R-:W-:Y:S01]  /*8950*/  FMNMX.FTZ R5, R16, R5, !PT ;  /* 0x0000000510057209 */ /* 0x000fe20007810000 */
[----:B------:R-:W1:Y:S01]  /*8960*/  MUFU.TANH R45, R45 ;  /* 0x0000002d002d7308 */ /* 0x000e620000002400 */
[----:B------:R-:W-:Y:S02]  /*8970*/  FMNMX.FTZ R4, R250, R4, !PT ;  /* 0x00000004fa047209 */ /* 0x000fe40007810000 */
[----:B--2---:R-:W-:Y:S01]  /*8980*/  FSEL R152, R40, -INF , P0 ;  /* 0xff80000028987808 */ /* 0x004fe20000000000 */
[----:B------:R-:W-:Y:S01]  /*8990*/  IMAD.MOV.U32 R40, RZ, RZ, R33 ;  /* 0x000000ffff287224 */ /* 0x000fe200078e0021 */
[----:B------:R-:W-:Y:S02]  /*89a0*/  ISETP.GT.AND P6, PT, R2, 0x49, PT ;  /* 0x000000490200780c */ /* 0x000fe40003fc4270 */
[----:B------:R-:W-:Y:S02]  /*89b0*/  FMNMX.FTZ R5, R168, R5, !PT ;  /* 0x00000005a8057209 */ /* 0x000fe40007810000 */
[----:B------:R-:W-:Y:S01]  /*89c0*/  FMNMX.FTZ R4, R24, R4, !PT ;  /* 0x0000000418047209 */ /* 0x000fe20007810000 */
[----:B------:R-:W2:Y:S01]  /*89d0*/  MUFU.TANH R48, R48 ;  /* 0x0000003000307308 */ /* 0x000ea20000002400 */
[----:B----4-:R-:W-:Y:S02]  /*89e0*/  FSEL R28, R41, -INF , P6 ;  /* 0xff800000291c7808 */ /* 0x010fe40003000000 */
[C---:B------:R-:W-:Y:S02]  /*89f0*/  ISETP.GT.AND P5, PT, R2.reuse, 0x50, PT ;  /* 0x000000500200780c */ /* 0x040fe40003fa4270 */
[C---:B------:R-:W-:Y:S02]  /*8a00*/  ISETP.GT.AND P1, PT, R2.reuse, 0x51, PT ;  /* 0x000000510200780c */ /* 0x040fe40003f24270 */
[C---:B------:R-:W-:Y:S02]  /*8a10*/  ISETP.GT.AND P6, PT, R2.reuse, 0x59, PT ;  /* 0x000000590200780c */ /* 0x040fe40003fc4270 */
[----:B------:R-:W-:Y:S01]  /*8a20*/  ISETP.GT.AND P0, PT, R2, 0x58, PT ;  /* 0x000000580200780c */ /* 0x000fe20003f04270 */
[----:B------:R-:W4:Y:S01]  /*8a30*/  MUFU.TANH R31, R31 ;  /* 0x0000001f001f7308 */ /* 0x000f220000002400 */
[----:B------:R-:W-:Y:S02]  /*8a40*/  FMNMX.FTZ R5, R169, R5, !PT ;  /* 0x00000005a9057209 */ /* 0x000fe40007810000 */
[----:B------:R-:W-:Y:S02]  /*8a50*/  FMNMX.FTZ R2, R40, R4, !PT ;  /* 0x0000000428027209 */ /* 0x000fe40007810000 */
[----:B------:R-:W-:Y:S01]  /*8a60*/  FMNMX.FTZ R4, R172, R5, !PT ;  /* 0x00000005ac047209 */ /* 0x000fe20007810000 */
[----:B------:R-:W-:Y:S01]  /*8a70*/  FMUL.FTZ R5, R50, c[0x0][0x320] ;  /* 0x0000c80032057a20 */ /* 0x000fe20000410000 */
[----:B------:R-:W-:Y:S02]  /*8a80*/  FMNMX.FTZ R2, R17, R2, !PT ;  /* 0x0000000211027209 */ /* 0x000fe40007810000 */
[----:B------:R-:W-:Y:S01]  /*8a90*/  FMNMX.FTZ R4, R173, R4, !PT ;  /* 0x00000004ad047209 */ /* 0x000fe20007810000 */
[----:B------:R-:W4:Y:S01]  /*8aa0*/  MUFU.TANH R49, R49 ;  /* 0x0000003100317308 */ /* 0x000f220000002400 */
[----:B------:R-:W-:Y:S02]  /*8ab0*/  FMNMX.FTZ R2, R18, R2, !PT ;  /* 0x0000000212027209 */ /* 0x000fe40007810000 */
[----:B------:R-:W-:Y:S02]  /*8ac0*/  FMNMX.FTZ R4, R174, R4, !PT ;  /* 0x00000004ae047209 */ /* 0x000fe40007810000 */
[----:B------:R-:W-:Y:S02]  /*8ad0*/  FMNMX.FTZ R2, R152, R2, !PT ;  /* 0x0000000298027209 */ /* 0x000fe40007810000 */
[----:B------:R-:W-:Y:S02]  /*8ae0*/  FSEL R50, R44, -INF , P5 ;  /* 0xff8000002c327808 */ /* 0x000fe40002800000 */
[----:B------:R-:W-:Y:S01]  /*8af0*/  FMNMX.FTZ R2, R28, R2, !PT ;  /* 0x000000021c027209 */ /* 0x000fe20007810000 */
[----:B------:R-:W4:Y:S01]  /*8b00*/  MUFU.TANH R34, R34 ;  /* 0x0000002200227308 */ /* 0x000f220000002400 */
[----:B------:R-:W-:Y:S02]  /*8b10*/  FMNMX.FTZ R4, R177, R4, !PT ;  /* 0x00000004b1047209 */ /* 0x000fe40007810000 */
[----:B-1----:R-:W-:Y:S02]  /*8b20*/  FSEL R25, R45, -INF , P1 ;  /* 0xff8000002d197808 */ /* 0x002fe40000800000 */
[----:B------:R-:W-:Y:S02]  /*8b30*/  FMNMX.FTZ R2, R50, R2, !PT ;  /* 0x0000000232027209 */ /* 0x000fe40007810000 */
[----:B------:R-:W-:Y:S02]  /*8b40*/  FMNMX.FTZ R4, R180, R4, !PT ;  /* 0x00000004b4047209 */ /* 0x000fe40007810000 */
[----:B------:R-:W-:Y:S01]  /*8b50*/  ISETP.GT.AND P5, PT, R0, 0x31, PT ;  /* 0x000000310000780c */ /* 0x000fe20003fa4270 */
[----:B------:R-:W1:Y:S01]  /*8b60*/  MUFU.TANH R35, R35 ;  /* 0x0000002300237308 */ /* 0x000e620000002400 */
[----:B--2---:R-:W-:Y:S02]  /*8b70*/  FSEL R48, R48, -INF , P0 ;  /* 0xff80000030307808 */ /* 0x004fe40000000000 */
[----:B------:R-:W-:Y:S02]  /*8b80*/  FMNMX.FTZ R2, R25, R2, !PT ;  /* 0x0000000219027209 */ /* 0x000fe40007810000 */
[----:B------:R-:W-:Y:S02]  /*8b90*/  FMNMX.FTZ R4, R181, R4, !PT ;  /* 0x00000004b5047209 */ /* 0x000fe40007810000 */
[----:B----4-:R-:W-:Y:S02]  /*8ba0*/  FSEL R183, R31, -INF , P5 ;  /* 0xff8000001fb77808 */ /* 0x010fe40002800000 */
[----:B------:R-:W-:Y:S01]  /*8bb0*/  FSEL R19, R49, -INF , P6 ;  /* 0xff80000031137808 */ /* 0x000fe20003000000 */
[----:B------:R-:W2:Y:S01]  /*8bc0*/  MUFU.TANH R38, R38 ;  /* 0x0000002600267308 */ /* 0x000ea20000002400 */
[----:B------:R-:W-:Y:S02]  /*8bd0*/  ISETP.GT.AND P1, PT, R0, 0x38, PT ;  /* 0x000000380000780c */ /* 0x000fe40003f24270 */
[----:B------:R-:W-:Y:S02]  /*8be0*/  FMNMX.FTZ R2, R48, R2, !PT ;  /* 0x0000000230027209 */ /* 0x000fe40007810000 */
[----:B------:R-:W-:Y:S02]  /*8bf0*/  FMNMX.FTZ R4, R251, R4, !PT ;  /* 0x00000004fb047209 */ /* 0x000fe40007810000 */
[----:B------:R-:W-:Y:S02]  /*8c00*/  FSEL R252, R34, -INF , P1 ;  /* 0xff80000022fc7808 */ /* 0x000fe40000800000 */
[C---:B------:R-:W-:Y:S01]  /*8c10*/  ISETP.GT.AND P0, PT, R0.reuse, 0x39, PT ;  /* 0x000000390000780c */ /* 0x040fe20003f04270 */
[----:B------:R-:W4:Y:S01]  /*8c20*/  MUFU.TANH R39, R39 ;  /* 0x0000002700277308 */ /* 0x000f220000002400 */
[----:B------:R-:W-:Y:S02]  /*8c30*/  FMNMX.FTZ R4, R183, R4, !PT ;  /* 0x00000004b7047209 */ /* 0x000fe40007810000 */
[----:B------:R-:W-:Y:S02]  /*8c40*/  FMNMX.FTZ R2, R19, R2, !PT ;  /* 0x0000000213027209 */ /* 0x000fe40007810000 */
[----:B------:R-:W-:Y:S02]  /*8c50*/  ISETP.GT.AND P1, PT, R0, 0x40, PT ;  /* 0x000000400000780c */ /* 0x000fe40003f24270 */
[----:B------:R-:W-:Y:S01]  /*8c60*/  FMNMX.FTZ R4, R252, R4, !PT ;  /* 0x00000004fc047209 */ /* 0x000fe20007810000 */
[----:B------:R-:W4:Y:S01]  /*8c70*/  SHFL.BFLY PT, R101, R2, 0x2, 0x1f ;  /* 0x0c401f0002657f89 */ /* 0x000f2200000e0000 */
[----:B-1----:R-:W-:Y:S01]  /*8c80*/  FSEL R26, R35, -INF , P0 ;  /* 0xff800000231a7808 */ /* 0x002fe20000000000 */
[----:B------:R-:W1:Y:S01]  /*8c90*/  MUFU.TANH R42, R42 ;  /* 0x0000002a002a7308 */ /* 0x000e620000002400 */
[----:B------:R-:W-:Y:S02]  /*8ca0*/  ISETP.GT.AND P0, PT, R0, 0x41, PT ;  /* 0x000000410000780c */ /* 0x000fe40003f04270 */
[----:B------:R-:W-:Y:S02]  /*8cb0*/  FMNMX.FTZ R4, R26, R4, !PT ;  /* 0x000000041a047209 */ /* 0x000fe40007810000 */
[----:B--2---:R-:W-:Y:S02]  /*8cc0*/  FSEL R34, R38, -INF , P1 ;  /* 0xff80000026227808 */ /* 0x004fe40000800000 */
[----:B------:R-:W-:Y:S02]  /*8cd0*/  ISETP.GT.AND P1, PT, R0, 0x48, PT ;  /* 0x000000480000780c */ /* 0x000fe40003f24270 */
[----:B------:R-:W-:Y:S01]  /*8ce0*/  FMNMX.FTZ R4, R34, R4, !PT ;  /* 0x0000000422047209 */ /* 0x000fe20007810000 */
[----:B------:R-:W2:Y:S01]  /*8cf0*/  MUFU.TANH R43, R43 ;  /* 0x0000002b002b7308 */ /* 0x000ea20000002400 */
[----:B------:R-:W-:Y:S02]  /*8d00*/  PLOP3.LUT P5, PT, PT, PT, UP0, 0x80, 0x0 ;  /* 0x000000000000781c */ /* 0x000fe40003faf008 */
[----:B------:R-:W-:Y:S02]  /*8d10*/  MOV R49, R25 ;  /* 0x0000001900317202 */ /* 0x000fe40000000f00 */
[----:B----4-:R-:W-:Y:S02]  /*8d20*/  FSEL R20, R39, -INF , P0 ;  /* 0xff80000027147808 */ /* 0x010fe40000000000 */
[----:B------:R-:W-:Y:S02]  /*8d30*/  ISETP.GT.AND P0, PT, R0, 0x49, PT ;  /* 0x000000490000780c */ /* 0x000fe40003f04270 */
[----:B------:R-:W-:Y:S01]  /*8d40*/  FMNMX.FTZ R4, R20, R4, !PT ;  /* 0x0000000414047209 */ /* 0x000fe20007810000 */
[----:B------:R-:W4:Y:S01]  /*8d50*/  MUFU.TANH R46, R46 ;  /* 0x0000002e002e7308 */ /* 0x000f220000002400 */
[----:B------:R-:W-:Y:S02]  /*8d60*/  FMNMX.FTZ R101, R2, R101, !PT ;  /* 0x0000006502657209 */ /* 0x000fe40007810000 */
[----:B-1----:R-:W-:Y:S02]  /*8d70*/  FSEL R27, R42, -INF , P1 ;  /* 0xff8000002a1b7808 */ /* 0x002fe40000800000 */
[C---:B------:R-:W-:Y:S02]  /*8d80*/  ISETP.GT.AND P1, PT, R0.reuse, 0x50, PT ;  /* 0x000000500000780c */ /* 0x040fe40003f24270 */
[----:B------:R-:W-:Y:S03]  /*8d90*/  FMNMX.FTZ R4, R27, R4, !PT ;  /* 0x000000041b047209 */ /* 0x000fe60007810000 */
[----:B------:R-:W1:Y:S01]  /*8da0*/  MUFU.TANH R8, R8 ;  /* 0x0000000800087308 */ /* 0x000e620000002400 */
[----:B--2---:R-:W-:Y:S02]  /*8db0*/  FSEL R41, R43, -INF , P0 ;  /* 0xff8000002b297808 */ /* 0x004fe40000000000 */
[----:B------:R-:W-:Y:S02]  /*8dc0*/  ISETP.GT.AND P0, PT, R0, 0x51, PT ;  /* 0x000000510000780c */ /* 0x000fe40003f04270 */
[----:B------:R-:W-:Y:S05]  /*8dd0*/  FMNMX.FTZ R4, R41, R4, !PT ;  /* 0x0000000429047209 */ /* 0x000fea0007810000 */
[----:B------:R-:W2:Y:S01]  /*8de0*/  MUFU.TANH R5, R5 ;  /* 0x0000000500057308 */ /* 0x000ea20000002400 */
[----:B----4-:R-:W-:Y:S02]  /*8df0*/  FSEL R32, R46, -INF , P1 ;  /* 0xff8000002e207808 */ /* 0x010fe40000800000 */
[----:B------:R-:W-:Y:S02]  /*8e00*/  ISETP.GT.AND P1, PT, R0, 0x58, PT ;  /* 0x000000580000780c */ /* 0x000fe40003f24270 */
[----:B------:R-:W-:Y:S05]  /*8e10*/  FMNMX.FTZ R4, R32, R4, !PT ;  /* 0x0000000420047209 */ /* 0x000fea0007810000 */
[----:B------:R2:W4:Y:S01]  /*8e20*/  MUFU.TANH R102, R51 ;  /* 0x0000003300667308 */ /* 0x0005220000002400 */
[----:B-1----:R-:W-:Y:S02]  /*8e30*/  FSEL R35, R8, -INF , P0 ;  /* 0xff80000008237808 */ /* 0x002fe40000000000 */
[----:B------:R-:W-:Y:S02]  /*8e40*/  ISETP.GT.AND P0, PT, R0, 0x59, PT ;  /* 0x000000590000780c */ /* 0x000fe40003f04270 */
[----:B------:R-:W-:Y:S02]  /*8e50*/  FMNMX.FTZ R0, R35, R4, !PT ;  /* 0x0000000423007209 */ /* 0x000fe40007810000 */
[----:B------:R-:W1:Y:S01]  /*8e60*/  SHFL.BFLY PT, R4, R101, 0x1, 0x1f ;  /* 0x0c201f0065047f89 */ /* 0x000e6200000e0000 */
[----:B------:R-:W-:Y:S01]  /*8e70*/  MOV R8, UR24 ;  /* 0x0000001800087c02 */ /* 0x000fe20008000f00 */
[----:B------:R-:W-:Y:S01]  /*8e80*/  @UP0 USHF.L.U64.HI UR24, UR4, 0x6, UR5 ;  /* 0x0000000604180899 */ /* 0x000fe20008010205 */
[----:B--2---:R-:W-:Y:S02]  /*8e90*/  FSEL R51, R5, -INF , P1 ;  /* 0xff80000005337808 */ /* 0x004fe40000800000 */
[----:B----4-:R-:W-:Y:S02]  /*8ea0*/  FSEL R102, R102, -INF , P0 ;  /* 0xff80000066667808 */ /* 0x010fe40000000000 */
[----:B------:R-:W-:Y:S04]  /*8eb0*/  FMNMX.FTZ R0, R51, R0, !PT ;  /* 0x0000000033007209 */ /* 0x000fe80007810000 */
[----:B------:R-:W-:Y:S02]  /*8ec0*/  FMNMX.FTZ R0, R102, R0, !PT ;  /* 0x0000000066007209 */ /* 0x000fe40007810000 */
[----:B-1----:R-:W-:Y:S03]  /*8ed0*/  FMNMX.FTZ R101, R101, R4, !PT ;  /* 0x0000000465657209 */ /* 0x002fe60007810000 */
[----:B------:R-:W1:Y:S01]  /*8ee0*/  SHFL.BFLY PT, R2, R0, 0x2, 0x1f ;  /* 0x0c401f0000027f89 */ /* 0x000e6200000e0000 */
[C---:B------:R-:W-:Y:S01]  /*8ef0*/  FSETP.NEU.FTZ.AND P1, PT, R101.reuse, -INF , PT ;  /* 0xff8000006500780b */ /* 0x040fe20003f3d000 */
[----:B------:R-:W-:Y:S05]  /*8f00*/  FMUL.FTZ R164, R101, c[0x0][0x2d0] ;  /* 0x0000b40065a47a20 */ /* 0x000fea0000410000 */
[----:B------:R-:W-:Y:S05]  /*8f10*/  FSEL R164, R164, RZ, P1 ;  /* 0x000000ffa4a47208 */ /* 0x000fea0000800000 */
[--C-:B------:R-:W-:Y:S02]  /*8f20*/  FFMA.FTZ R7, R7, c[0x0][0x2d0], -R164.reuse ;  /* 0x0000b40007077a23 */ /* 0x100fe400000108a4 */
[----:B------:R-:W-:Y:S02]  /*8f30*/  FFMA.FTZ R12, R12, c[0x0][0x2d0], -R164 ;  /* 0x0000b4000c0c7a23 */ /* 0x000fe400000108a4 */
[----:B------:R-:W-:Y:S01]  /*8f40*/  MUFU.EX2 R245, R7 ;  /* 0x0000000700f57308 */ /* 0x000fe20000000800 */
[----:B-1----:R-:W-:Y:S09]  /*8f50*/  FMNMX.FTZ R0, R0, R2, !PT ;  /* 0x0000000200007209 */ /* 0x002ff20007810000 */
[----:B------:R-:W-:Y:S01]  /*8f60*/  MUFU.EX2 R231, R12 ;  /* 0x0000000c00e77308 */ /* 0x000fe20000000800 */
[----:B------:R-:W1:Y:S02]  /*8f70*/  SHFL.BFLY PT, R2, R0, 0x1, 0x1f ;  /* 0x0c201f0000027f89 */ /* 0x000e6400000e0000 */
[----:B-1----:R-:W-:Y:S02]  /*8f80*/  FMNMX.FTZ R100, R0, R2, !PT ;  /* 0x0000000200647209 */ /* 0x002fe40007810000 */
[----:B------:R-:W-:Y:S03]  /*8f90*/  FSEL R0, R101, RZ, P1 ;  /* 0x000000ff65007208 */ /* 0x000fe60000800000 */
[----:B------:R-:W-:Y:S01]  /*8fa0*/  FMUL.FTZ R165, R100, c[0x0][0x2d0] ;  /* 0x0000b40064a57a20 */ /* 0x000fe20000410000 */
[----:B---3--:R-:W-:Y:S01]  /*8fb0*/  @P5 MOV R4, R22 ;  /* 0x0000001600045202 */ /* 0x008fe20000000f00 */
[----:B------:R-:W-:Y:S04]  /*8fc0*/  FADD.FTZ R0, -R0, R3 ;  /* 0x0000000300007221 */ /* 0x000fe80000010100 */
[----:B------:R-:W-:Y:S02]  /*8fd0*/  FMUL.FTZ R0, R0, c[0x0][0x2d0] ;  /* 0x0000b40000007a20 */ /* 0x000fe40000410000 */
[----:B------:R-:W-:Y:S02]  /*8fe0*/  @P5 IMAD.MOV.U32 R5, RZ, RZ, R37 ;  /* 0x000000ffff055224 */ /* 0x000fe400078e0025 */
[----:B------:R-:W1:Y:S02]  /*8ff0*/  MUFU.EX2 R3, R0 ;  /* 0x0000000000037308 */ /* 0x000e640000000800 */
[----:B------:R-:W-:Y:S04]  /*9000*/  @P5 IMAD.WIDE.U32 R4, R8, 0x60, R4 ;  /* 0x0000006008045825 */ /* 0x000fe800078e0004 */
[--C-:B------:R-:W-:Y:S01]  /*9010*/  FFMA.FTZ R8, R6, c[0x0][0x2d0], -R164.reuse ;  /* 0x0000b40006087a23 */ /* 0x100fe200000108a4 */
[----:B------:R-:W-:Y:S01]  /*9020*/  @P5 IADD3 R5, R5, UR23, RZ ;  /* 0x0000001705055c10 */ /* 0x000fe2000fffe0ff */
[----:B------:R-:W-:Y:S01]  /*9030*/  @UP0 USHF.L.U32 UR23, UR4, 0x6, URZ ;  /* 0x0000000604170899 */ /* 0x000fe2000800063f */
[C---:B------:R-:W-:Y:S01]  /*9040*/  @P5 SHF.L.U32 R6, R4.reuse, 0x1, RZ ;  /* 0x0000000104065819 */ /* 0x040fe200000006ff */
[----:B------:R2:W3:Y:S01]  /*9050*/  MUFU.EX2 R43, R8 ;  /* 0x00000008002b7308 */ /* 0x0004e20000000800 */
[----:B------:R-:W-:Y:S01]  /*9060*/  @P5 SHF.L.U64.HI R5, R4, 0x1, R5 ;  /* 0x0000000104055819 */ /* 0x000fe20000010205 */
[----:B------:R-:W-:Y:S01]  /*9070*/  FFMA.FTZ R4, R10, c[0x0][0x2d0], -R164 ;  /* 0x0000b4000a047a23 */ /* 0x000fe200000108a4 */
[----:B------:R-:W-:Y:S03]  /*9080*/  UISETP.GT.AND UP0, UPT, UR22, UR21, UPT ;  /* 0x000000151600728c */ /* 0x000fe6000bf04270 */
[----:B------:R-:W-:Y:S04]  /*9090*/  UMOV UR22, UR20 ;  /* 0x0000001400167c82 */ /* 0x000fe80008000000 */
[----:B------:R-:W4:Y:S01]  /*90a0*/  MUFU.EX2 R247, R4 ;  /* 0x0000000400f77308 */ /* 0x000f220000000800 */
[C---:B-1----:R-:W-:Y:S02]  /*90b0*/  FMUL.FTZ R25, R3.reuse, R125 ;  /* 0x0000007d03197220 */ /* 0x042fe40000410000 */
[C---:B------:R-:W-:Y:S02]  /*90c0*/  FMUL.FTZ R52, R3.reuse, R52 ;  /* 0x0000003403347220 */ /* 0x040fe40000410000 */
[C---:B------:R-:W-:Y:S02]  /*90d0*/  FMUL.FTZ R53, R3.reuse, R53 ;  /* 0x0000003503357220 */ /* 0x040fe40000410000 */
[C---:B------:R-:W-:Y:S02]  /*90e0*/  FMUL.FTZ R56, R3.reuse, R56 ;  /* 0x0000003803387220 */ /* 0x040fe40000410000 */
[C---:B------:R-:W-:Y:S01]  /*90f0*/  FMUL.FTZ R57, R3.reuse, R57 ;  /* 0x0000003903397220 */ /* 0x040fe20000410000 */
[----:B--2---:R-:W-:Y:S01]  /*9100*/  @P5 IADD3 R8, P6, R6, 0x80, RZ ;  /* 0x0000008006085810 */ /* 0x004fe20007fde0ff */
[C---:B------:R-:W-:Y:S01]  /*9110*/  FMUL.FTZ R60, R3.reuse, R60 ;  /* 0x0000003c033c7220 */ /* 0x040fe20000410000 */
[----:B---3--:R-:W-:Y:S01]  /*9120*/  MOV R125, R43 ;  /* 0x0000002b007d7202 */ /* 0x008fe20000000f00 */
[C---:B------:R-:W-:Y:S01]  /*9130*/  FMUL.FTZ R61, R3.reuse, R61 ;  /* 0x0000003d033d7220 */ /* 0x040fe20000410000 */
[----:B------:R-:W-:Y:S01]  /*9140*/  @P5 IADD3 R8, P0, R8, c[0x0][0x1c8], RZ ;  /* 0x0000720008085a10 */ /* 0x000fe20007f1e0ff */
[C---:B------:R-:W-:Y:S02]  /*9150*/  FMUL.FTZ R64, R3.reuse, R64 ;  /* 0x0000004003407220 */ /* 0x040fe40000410000 */
[C---:B------:R-:W-:Y:S01]  /*9160*/  FMUL.FTZ R65, R3.reuse, R65 ;  /* 0x0000004103417220 */ /* 0x040fe20000410000 */
[--C-:B------:R-:W-:Y:S01]  /*9170*/  @P5 IADD3.X R9, RZ, c[0x0][0x1cc], R5.reuse, P0, P6 ;  /* 0x00007300ff095a10 */ /* 0x100fe200007ec405 */
[C---:B------:R-:W-:Y:S01]  /*9180*/  FMUL.FTZ R68, R3.reuse, R68 ;  /* 0x0000004403447220 */ /* 0x040fe20000410000 */
[C---:B------:R-:W-:Y:S01]  /*9190*/  @P5 IADD3 R11, P6, R6.reuse, 0x100, RZ ;  /* 0x00000100060b5810 */ /* 0x040fe20007fde0ff */
[----:B------:R-:W-:Y:S01]  /*91a0*/  FMUL.FTZ R69, R3, R69 ;  /* 0x0000004503457220 */ /* 0x000fe20000410000 */
[----:B----4-:R-:W-:Y:S01]  /*91b0*/  F2FP.PACK_AB R154, R231, R247 ;  /* 0x000000f7e79a723e */ /* 0x010fe200000000ff */
[----:B------:R-:W-:Y:S01]  /*91c0*/  FMUL.FTZ R72, R3, R72 ;  /* 0x0000004803487220 */ /* 0x000fe20000410000 */
[----:B------:R-:W-:Y:S01]  /*91d0*/  @P5 IADD3 R10, P0, R11, c[0x0][0x1c8], RZ ;  /* 0x000072000b0a5a10 */ /* 0x000fe20007f1e0ff */
[C---:B------:R-:W-:Y:S02]  /*91e0*/  FMUL.FTZ R73, R3.reuse, R73 ;  /* 0x0000004903497220 */ /* 0x040fe40000410000 */
[C---:B------:R-:W-:Y:S01]  /*91f0*/  FMUL.FTZ R76, R3.reuse, R76 ;  /* 0x0000004c034c7220 */ /* 0x040fe20000410000 */
[----:B------:R-:W-:Y:S01]  /*9200*/  @P5 IADD3.X R11, RZ, c[0x0][0x1cc], R5, P0, P6 ;  /* 0x00007300ff0b5a10 */ /* 0x000fe200007ec405 */
[C---:B------:R-:W-:Y:S01]  /*9210*/  FMUL.FTZ R77, R3.reuse, R77 ;  /* 0x0000004d034d7220 */ /* 0x040fe20000410000 */
[----:B------:R-:W-:Y:S01]  /*9220*/  @P5 IADD3 R4, P6, R6, c[0x0][0x1c8], RZ ;  /* 0x0000720006045a10 */ /* 0x000fe20007fde0ff */
[C---:B------:R-:W-:Y:S01]  /*9230*/  FMUL.FTZ R80, R3.reuse, R80 ;  /* 0x0000005003507220 */ /* 0x040fe20000410000 */
[C---:B------:R-:W-:Y:S01]  /*9240*/  FSETP.NEU.FTZ.AND P0, PT, R100.reuse, -INF , PT ;  /* 0xff8000006400780b */ /* 0x040fe20003f1d000 */
[----:B------:R-:W-:Y:S01]  /*9250*/  FMUL.FTZ R81, R3, R81 ;  /* 0x0000005103517220 */ /* 0x000fe20000410000 */
[----:B------:R-:W-:Y:S01]  /*9260*/  @P5 IADD3.X R5, R5, c[0x0][0x1cc], RZ, P6, !PT ;  /* 0x0000730005055a10 */ /* 0x000fe200037fe4ff */
[----:B------:R-:W-:Y:S01]  /*9270*/  FMUL.FTZ R84, R3, R84 ;  /* 0x0000005403547220 */ /* 0x000fe20000410000 */
[----:B------:R-:W-:Y:S01]  /*9280*/  FSEL R165, R165, RZ, P0 ;  /* 0x000000ffa5a57208 */ /* 0x000fe20000000000 */
[C---:B------:R-:W-:Y:S01]  /*9290*/  FMUL.FTZ R85, R3.reuse, R85 ;  /* 0x0000005503557220 */ /* 0x040fe20000410000 */
[----:B------:R-:W-:Y:S01]  /*92a0*/  FSEL R2, R100, RZ, P0 ;  /* 0x000000ff64027208 */ /* 0x000fe20000000000 */
[----:B------:R1:W-:Y:S01]  /*92b0*/  @P5 LDGSTS.E.BYPASS.LTC128B.128 [R249+0xc100], [R4.64], !P4 ;  /* 0x0c10000004f95fae */ /* 0x0003e2000e101d52 */
[----:B------:R-:W-:Y:S01]  /*92c0*/  FMUL.FTZ R88, R3, R88 ;  /* 0x0000005803587220 */ /* 0x000fe20000410000 */
[----:B------:R-:W-:Y:S01]  /*92d0*/  PLOP3.LUT P0, PT, PT, PT, UP0, 0x80, 0x0 ;  /* 0x000000000000781c */ /* 0x000fe20003f0f008 */
[--C-:B------:R-:W-:Y:S02]  /*92e0*/  FFMA.FTZ R13, R13, c[0x0][0x2d0], -R165.reuse ;  /* 0x0000b4000d0d7a23 */ /* 0x100fe400000108a5 */
[--C-:B------:R-:W-:Y:S02]  /*92f0*/  FFMA.FTZ R15, R15, c[0x0][0x2d0], -R165.reuse ;  /* 0x0000b4000f0f7a23 */ /* 0x100fe400000108a5 */
[----:B------:R-:W-:Y:S01]  /*9300*/  FFMA.FTZ R14, R14, c[0x0][0x2d0], -R165 ;  /* 0x0000b4000e0e7a23 */ /* 0x000fe200000108a5 */
[----:B------:R2:W-:Y:S01]  /*9310*/  @P5 LDGSTS.E.BYPASS.LTC128B.128 [R249+0xf100], [R8.64], !P3 ;  /* 0x0f10000008f95fae */ /* 0x0005e2000d901d52 */
[----:B------:R-:W-:Y:S01]  /*9320*/  MUFU.EX2 R33, R13 ;  /* 0x0000000d00217308 */ /* 0x000fe20000000800 */
[----:B------:R-:W-:Y:S01]  /*9330*/  FADD.FTZ R0, -R2, R103 ;  /* 0x0000006702007221 */ /* 0x000fe20000010100 */
[----:B------:R-:W-:Y:S01]  /*9340*/  MOV R103, R20 ;  /* 0x0000001400677202 */ /* 0x000fe20000000f00 */
[----:B------:R-:W-:Y:S02]  /*9350*/  FFMA.FTZ R16, R16, c[0x0][0x2d0], -R165 ;  /* 0x0000b40010107a23 */ /* 0x000fe400000108a5 */
[----:B------:R-:W-:Y:S02]  /*9360*/  FMUL.FTZ R0, R0, c[0x0][0x2d0] ;  /* 0x0000b40000007a20 */ /* 0x000fe40000410000 */
[----:B------:R3:W-:Y:S01]  /*9370*/  @P5 LDGSTS.E.BYPASS.LTC128B.128 [R249+0x12100], [R10.64], !P2 ;  /* 0x121000000af95fae */ /* 0x0007e2000d101d52 */
[----:B------:R-:W-:Y:S01]  /*9380*/  IMAD.MOV.U32 R2, RZ, RZ, R152 ;  /* 0x000000ffff027224 */ /* 0x000fe200078e0098 */
[----:B------:R-:W-:Y:S01]  /*9390*/  F2FP.PACK_AB R152, R245, R43 ;  /* 0x0000002bf598723e */ /* 0x000fe200000000ff */
[----:B------:R-:W4:Y:S01]  /*93a0*/  MUFU.EX2 R246, R15 ;  /* 0x0000000f00f67308 */ /* 0x000f220000000800 */
[C---:B------:R-:W-:Y:S02]  /*93b0*/  FMUL.FTZ R89, R3.reuse, R89 ;  /* 0x0000005903597220 */ /* 0x040fe40000410000 */
[C---:B------:R-:W-:Y:S02]  /*93c0*/  FMUL.FTZ R92, R3.reuse, R92 ;  /* 0x0000005c035c7220 */ /* 0x040fe40000410000 */
[C---:B------:R-:W-:Y:S02]  /*93d0*/  FMUL.FTZ R93, R3.reuse, R93 ;  /* 0x0000005d035d7220 */ /* 0x040fe40000410000 */
[C---:B------:R-:W-:Y:S01]  /*93e0*/  FMUL.FTZ R96, R3.reuse, R96 ;  /* 0x0000006003607220 */ /* 0x040fe20000410000 */
[----:B-1----:R-:W-:Y:S01]  /*93f0*/  @P5 IADD3 R4, P6, R4, UR23, RZ ;  /* 0x0000001704045c10 */ /* 0x002fe2000ffde0ff */
[----:B------:R-:W-:Y:S01]  /*9400*/  FMUL.FTZ R97, R3, R97 ;  /* 0x0000006103617220 */ /* 0x000fe20000410000 */
[----:B------:R-:W-:Y:S02]  /*9410*/  MUFU.EX2 R248, R14 ;  /* 0x0000000e00f87308 */ /* 0x000fe40000000800 */
[----:B------:R-:W-:Y:S02]  /*9420*/  @P5 IADD3.X R5, R5, UR24, RZ, P6, !PT ;  /* 0x0000001805055c10 */ /* 0x000fe4000b7fe4ff */
[----:B------:R-:W-:Y:S01]  /*9430*/  @P5 IADD3 R6, P1, R4, UR23, RZ ;  /* 0x0000001704065c10 */ /* 0x000fe2000ff3e0ff */
[----:B--2---:R-:W-:Y:S02]  /*9440*/  FMUL.FTZ R8, R3, R108 ;  /* 0x0000006c03087220 */ /* 0x004fe40000410000 */
[----:B------:R1:W-:Y:S01]  /*9450*/  @P5 LDGSTS.E.BYPASS.LTC128B.128 [R249+0xd100], [R4.64], !P4 ;  /* 0x0d10000004f95fae */ /* 0x0003e2000e101d52 */
[----:B------:R-:W-:Y:S01]  /*9460*/  @P5 IADD3.X R7, R5, UR24, RZ, P1, !PT ;  /* 0x0000001805075c10 */ /* 0x000fe20008ffe4ff */
[C---:B------:R-:W-:Y:S01]  /*9470*/  FMUL.FTZ R9, R3.reuse, R109 ;  /* 0x0000006d03097220 */ /* 0x040fe20000410000 */
[----:B------:R-:W2:Y:S01]  /*9480*/  MUFU.EX2 R42, R16 ;  /* 0x00000010002a7308 */ /* 0x000ea20000000800 */
[----:B----4-:R-:W-:Y:S04]  /*9490*/  F2FP.PACK_AB R153, R246, R33 ;  /* 0x00000021f699723e */ /* 0x010fe800000000ff */
[----:B------:R1:W-:Y:S05]  /*94a0*/  @P5 LDGSTS.E.BYPASS.LTC128B.128 [R249+0x10100], [R4.64+0x80], !P3 ;  /* 0x1010008004f95fae */ /* 0x0003ea000d901d52 */
[----:B------:R-:W3:Y:S03]  /*94b0*/  MUFU.EX2 R0, R0 ;  /* 0x0000000000007308 */ /* 0x000ee60000000800 */
[----:B------:R1:W-:Y:S08]  /*94c0*/  @P5 LDGSTS.E.BYPASS.LTC128B.128 [R249+0x13100], [R4.64+0x100], !P2 ;  /* 0x1310010004f95fae */ /* 0x0003f0000d101d52 */
[----:B------:R4:W-:Y:S01]  /*94d0*/  @P5 LDGSTS.E.BYPASS.LTC128B.128 [R249+0xe100], [R6.64], !P4 ;  /* 0x0e10000006f95fae */ /* 0x0009e2000e101d52 */
[----:B--2---:R-:W-:Y:S01]  /*94e0*/  F2FP.PACK_AB R155, R42, R248 ;  /* 0x000000f82a9b723e */ /* 0x004fe200000000ff */
[C---:B------:R-:W-:Y:S01]  /*94f0*/  FMUL.FTZ R16, R3.reuse, R116 ;  /* 0x0000007403107220 */ /* 0x040fe20000410000 */
[----:B------:R-:W-:Y:S01]  /*9500*/  MOV R116, R17 ;  /* 0x0000001100747202 */ /* 0x000fe20000000f00 */
[C---:B------:R-:W-:Y:S04]  /*9510*/  FMUL.FTZ R17, R3.reuse, R117 ;  /* 0x0000007503117220 */ /* 0x040fe80000410000 */
[----:B------:R4:W-:Y:S01]  /*9520*/  @P5 LDGSTS.E.BYPASS.LTC128B.128 [R249+0x11100], [R6.64+0x80], !P3 ;  /* 0x1110008006f95fae */ /* 0x0009e2000d901d52 */
[----:B------:R-:W-:Y:S02]  /*9530*/  IMAD.MOV.U32 R117, RZ, RZ, R18 ;  /* 0x000000ffff757224 */ /* 0x000fe400078e0012 */
[C---:B---3--:R-:W-:Y:S02]  /*9540*/  FMUL.FTZ R10, R0.reuse, R110 ;  /* 0x0000006e000a7220 */ /* 0x048fe40000410000 */
[C---:B------:R-:W-:Y:S03]  /*9550*/  FMUL.FTZ R11, R0.reuse, R111 ;  /* 0x0000006f000b7220 */ /* 0x040fe60000410000 */
[----:B------:R4:W-:Y:S01]  /*9560*/  @P5 LDGSTS.E.BYPASS.LTC128B.128 [R249+0x14100], [R6.64+0x100], !P2 ;  /* 0x1410010006f95fae */ /* 0x0009e2000d101d52 */
[C---:B------:R-:W-:Y:S01]  /*9570*/  FMUL.FTZ R18, R0.reuse, R118 ;  /* 0x0000007600127220 */ /* 0x040fe20000410000 */
[----:B------:R-:W-:Y:S01]  /*9580*/  MOV R118, R19 ;  /* 0x0000001300767202 */ /* 0x000fe20000000f00 */
[C---:B-1----:R-:W-:Y:S02]  /*9590*/  FMUL.FTZ R5, R3.reuse, R105 ;  /* 0x0000006903057220 */ /* 0x042fe40000410000 */
[C---:B------:R-:W-:Y:S01]  /*95a0*/  FMUL.FTZ R4, R3.reuse, R104 ;  /* 0x0000006803047220 */ /* 0x040fe20000410000 */
[----:B------:R-:W-:Y:S01]  /*95b0*/  MOV R104, R28 ;  /* 0x0000001c00687202 */ /* 0x000fe20000000f00 */
[C---:B------:R-:W-:Y:S01]  /*95c0*/  FMUL.FTZ R19, R0.reuse, R119 ;  /* 0x0000007700137220 */ /* 0x040fe20000410000 */
[----:B------:R-:W1:Y:S01]  /*95d0*/  LDSM.16.MT88.4 R12, [R225+0x100] ;  /* 0x00010000e10c783b */ /* 0x000e620000004200 */
[----:B------:R-:W-:Y:S01]  /*95e0*/  MOV R119, R41 ;  /* 0x0000002900777202 */ /* 0x000fe20000000f00 */
[C---:B------:R-:W-:Y:S01]  /*95f0*/  FMUL.FTZ R43, R0.reuse, R143 ;  /* 0x0000008f002b7220 */ /* 0x040fe20000410000 */
[----:B------:R-:W-:Y:S01]  /*9600*/  MOV R41, R24 ;  /* 0x0000001800297202 */ /* 0x000fe20000000f00 */
[C---:B------:R-:W-:Y:S02]  /*9610*/  FMUL.FTZ R24, R3.reuse, R124 ;  /* 0x0000007c03187220 */ /* 0x040fe40000410000 */
[----:B------:R-:W-:Y:S02]  /*9620*/  IMAD.MOV.U32 R124, RZ, RZ, R51 ;  /* 0x000000ffff7c7224 */ /* 0x000fe400078e0033 */
[----:B------:R-:W2:Y:S01]  /*9630*/  LDSM.16.MT88.4 R20, [R226+0x100] ;  /* 0x00010000e214783b */ /* 0x000ea20000004200 */
[----:B------:R-:W-:Y:S01]  /*9640*/  FMUL.FTZ R51, R0, R151 ;  /* 0x0000009700337220 */ /* 0x000fe20000410000 */
[----:B------:R-:W-:Y:S01]  /*9650*/  MOV R151, R117 ;  /* 0x0000007500977202 */ /* 0x000fe20000000f00 */
[----:B------:R-:W-:Y:S02]  /*9660*/  FFMA.FTZ R124, R124, c[0x0][0x2d0], -R165 ;  /* 0x0000b4007c7c7a23 */ /* 0x000fe400000108a5 */
[C---:B------:R-:W-:Y:S02]  /*9670*/  FMUL.FTZ R54, R0.reuse, R54 ;  /* 0x0000003600367220 */ /* 0x040fe40000410000 */
[C---:B------:R-:W-:Y:S01]  /*9680*/  FMUL.FTZ R55, R0.reuse, R55 ;  /* 0x0000003700377220 */ /* 0x040fe20000410000 */
[----:B------:R-:W3:Y:S01]  /*9690*/  LDSM.16.MT88.4 R28, [R229+0x100] ;  /* 0x00010000e51c783b */ /* 0x000ee20000004200 */
[C---:B------:R-:W-:Y:S02]  /*96a0*/  FMUL.FTZ R58, R0.reuse, R58 ;  /* 0x0000003a003a7220 */ /* 0x040fe40000410000 */
[C---:B----4-:R-:W-:Y:S02]  /*96b0*/  FMUL.FTZ R6, R0.reuse, R106 ;  /* 0x0000006a00067220 */ /* 0x050fe40000410000 */
[C---:B------:R-:W-:Y:S02]  /*96c0*/  FMUL.FTZ R7, R0.reuse, R107 ;  /* 0x0000006b00077220 */ /* 0x040fe40000410000 */
[C---:B------:R-:W-:Y:S01]  /*96d0*/  FMUL.FTZ R59, R0.reuse, R59 ;  /* 0x0000003b003b7220 */ /* 0x040fe20000410000 */
[----:B------:R-:W4:Y:S01]  /*96e0*/  LDSM.16.MT88.4 R36, [R228+0x100] ;  /* 0x00010000e424783b */ /* 0x000f220000004200 */
[C---:B------:R-:W-:Y:S02]  /*96f0*/  FMUL.FTZ R62, R0.reuse, R62 ;  /* 0x0000003e003e7220 */ /* 0x040fe40000410000 */
[C---:B------:R-:W-:Y:S02]  /*9700*/  FMUL.FTZ R63, R0.reuse, R63 ;  /* 0x0000003f003f7220 */ /* 0x040fe40000410000 */
[C---:B------:R-:W-:Y:S02]  /*9710*/  FMUL.FTZ R66, R0.reuse, R66 ;  /* 0x0000004200427220 */ /* 0x040fe40000410000 */
[C---:B------:R-:W-:Y:S01]  /*9720*/  FMUL.FTZ R67, R0.reuse, R67 ;  /* 0x0000004300437220 */ /* 0x040fe20000410000 */
[----:B------:R-:W3:Y:S01]  /*9730*/  LDSM.16.MT88.4 R44, [R225+0x3100] ;  /* 0x00310000e12c783b */ /* 0x000ee20000004200 */
[C---:B------:R-:W-:Y:S02]  /*9740*/  FMUL.FTZ R70, R0.reuse, R70 ;  /* 0x0000004600467220 */ /* 0x040fe40000410000 */
[C---:B------:R-:W-:Y:S02]  /*9750*/  FMUL.FTZ R71, R0.reuse, R71 ;  /* 0x0000004700477220 */ /* 0x040fe40000410000 */
[C---:B------:R-:W-:Y:S02]  /*9760*/  FMUL.FTZ R74, R0.reuse, R74 ;  /* 0x0000004a004a7220 */ /* 0x040fe40000410000 */
[C---:B------:R-:W-:Y:S01]  /*9770*/  FMUL.FTZ R75, R0.reuse, R75 ;  /* 0x0000004b004b7220 */ /* 0x040fe20000410000 */
[C---:B-1----:R-:W-:Y:S01]  /*9780*/  HMMA.16816.F32 R4, R152.reuse, R12, R4 ;  /* 0x0000000c9804723c */ /* 0x042fe20000001804 */
[----:B------:R-:W-:Y:S04]  /*9790*/  LDSM.16.MT88.4 R108, [R229+0x3100] ;  /* 0x00310000e56c783b */ /* 0x000fe80000004200 */
[C---:B------:R-:W-:Y:S02]  /*97a0*/  FMUL.FTZ R78, R0.reuse, R78 ;  /* 0x0000004e004e7220 */ /* 0x040fe40000410000 */
[C---:B------:R-:W-:Y:S01]  /*97b0*/  FMUL.FTZ R12, R3.reuse, R112 ;  /* 0x00000070030c7220 */ /* 0x040fe20000410000 */
[C---:B------:R-:W-:Y:S01]  /*97c0*/  HMMA.16816.F32 R8, R152.reuse, R14, R8 ;  /* 0x0000000e9808723c */ /* 0x040fe20000001808 */
[----:B------:R-:W0:Y:S03]  /*97d0*/  LDGDEPBAR ;  /* 0x00000000000079af */ /* 0x000e260000000000 */
[C---:B------:R-:W-:Y:S02]  /*97e0*/  FMUL.FTZ R13, R3.reuse, R113 ;  /* 0x00000071030d7220 */ /* 0x040fe40000410000 */
[C---:B------:R-:W-:Y:S02]  /*97f0*/  FMUL.FTZ R79, R0.reuse, R79 ;  /* 0x0000004f004f7220 */ /* 0x040fe40000410000 */
[C---:B------:R-:W-:Y:S04]  /*9800*/  FMUL.FTZ R14, R0.reuse, R114 ;  /* 0x00000072000e7220 */ /* 0x040fe80000410000 */
[C---:B------:R-:W-:Y:S02]  /*9810*/  FMUL.FTZ R15, R0.reuse, R115 ;  /* 0x00000073000f7220 */ /* 0x040fe40000410000 */
[----:B------:R-:W-:Y:S01]  /*9820*/  LDSM.16.MT88.4 R112, [R228+0x3100] ;  /* 0x00310000e470783b */ /* 0x000fe20000004200 */
[C---:B------:R-:W-:Y:S02]  /*9830*/  FMUL.FTZ R82, R0.reuse, R82 ;  /* 0x0000005200527220 */ /* 0x040fe40000410000 */
[C---:B------:R-:W-:Y:S02]  /*9840*/  FMUL.FTZ R83, R0.reuse, R83 ;  /* 0x0000005300537220 */ /* 0x040fe40000410000 */
[C---:B--2---:R-:W-:Y:S03]  /*9850*/  HMMA.16816.F32 R12, R152.reuse, R20, R12 ;  /* 0x00000014980c723c */ /* 0x044fe6000000180c */
[C---:B------:R-:W-:Y:S02]  /*9860*/  FMUL.FTZ R86, R0.reuse, R86 ;  /* 0x0000005600567220 */ /* 0x040fe40000410000 */
[C---:B------:R-:W-:Y:S02]  /*9870*/  FMUL.FTZ R87, R0.reuse, R87 ;  /* 0x0000005700577220 */ /* 0x040fe40000410000 */
[C---:B------:R-:W-:Y:S01]  /*9880*/  FMUL.FTZ R21, R3.reuse, R121 ;  /* 0x0000007903157220 */ /* 0x040fe20000410000 */
[C---:B------:R-:W-:Y:S04]  /*9890*/  HMMA.16816.F32 R16, R152.reuse, R22, R16 ;  /* 0x000000169810723c */ /* 0x040fe80000001810 */
[C---:B------:R-:W-:Y:S01]  /*98a0*/  FMUL.FTZ R20, R3.reuse, R120 ;  /* 0x0000007803147220 */ /* 0x040fe20000410000 */
[----:B------:R-:W-:Y:S01]  /*98b0*/  MOV R121, R48 ;  /* 0x0000003000797202 */ /* 0x000fe20000000f00 */
[----:B------:R-:W-:Y:S02]  /*98c0*/  IMAD.MOV.U32 R120, RZ, RZ, R26 ;  /* 0x000000ffff787224 */ /* 0x000fe400078e001a */
[C---:B------:R-:W-:Y:S01]  /*98d0*/  FMUL.FTZ R22, R0.reuse, R122 ;  /* 0x0000007a00167220 */ /* 0x040fe20000410000 */
[----:B------:R-:W-:Y:S03]  /*98e0*/  MOV R122, R49 ;  /* 0x00000031007a7202 */ /* 0x000fe60000000f00 */
[C---:B------:R-:W-:Y:S02]  /*98f0*/  FMUL.FTZ R23, R0.reuse, R123 ;  /* 0x0000007b00177220 */ /* 0x040fe40000410000 */
[----:B------:R-:W-:Y:S02]  /*9900*/  IMAD.MOV.U32 R123, RZ, RZ, R50 ;  /* 0x000000ffff7b7224 */ /* 0x000fe400078e0032 */
[C---:B------:R-:W-:Y:S02]  /*9910*/  FMUL.FTZ R26, R0.reuse, R126 ;  /* 0x0000007e001a7220 */ /* 0x040fe40000410000 */
[----:B------:R-:W-:Y:S01]  /*9920*/  IMAD.MOV.U32 R126, RZ, RZ, R27 ;  /* 0x000000ffff7e7224 */ /* 0x000fe200078e001b */
[C---:B---3--:R-:W-:Y:S03]  /*9930*/  HMMA.16816.F32 R20, R152.reuse, R28, R20 ;  /* 0x0000001c9814723c */ /* 0x048fe60000001814 */
[C---:B------:R-:W-:Y:S01]  /*9940*/  FMUL.FTZ R27, R0.reuse, R127 ;  /* 0x0000007f001b7220 */ /* 0x040fe20000410000 */
[----:B------:R-:W-:Y:S01]  /*9950*/  MOV R127, R42 ;  /* 0x0000002a007f7202 */ /* 0x000fe20000000f00 */
[C---:B------:R-:W-:Y:S01]  /*9960*/  FMUL.FTZ R42, R0.reuse, R142 ;  /* 0x0000008e002a7220 */ /* 0x040fe20000410000 */
[----:B------:R-:W-:Y:S01]  /*9970*/  MOV R143, R126 ;  /* 0x0000007e008f7202 */ /* 0x000fe20000000f00 */
[C---:B------:R-:W-:Y:S01]  /*9980*/  FMUL.FTZ R28, R3.reuse, R128 ;  /* 0x00000080031c7220 */ /* 0x040fe20000410000 */
[----:B------:R-:W-:Y:S01]  /*9990*/  MOV R128, R104 ;  /* 0x0000006800807202 */ /* 0x000fe20000000f00 */
[----:B------:R-:W-:Y:S01]  /*99a0*/  FMUL.FTZ R50, R0, R150 ;  /* 0x0000009600327220 */ /* 0x000fe20000410000 */
[C---:B------:R-:W-:Y:S01]  /*99b0*/  HMMA.16816.F32 R24, R152.reuse, R30, R24 ;  /* 0x0000001e9818723c */ /* 0x040fe20000001818 */
[----:B------:R-:W1:Y:S02]  /*99c0*/  LDSM.16.MT88.4 R104, [R226+0x3100] ;  /* 0x00310000e268783b */ /* 0x000e640000004200 */
[C---:B------:R-:W-:Y:S01]  /*99d0*/  FMUL.FTZ R29, R3.reuse, R129 ;  /* 0x00000081031d7220 */ /* 0x040fe20000410000 */
[----:B------:R-:W-:Y:S01]  /*99e0*/  MOV R129, R2 ;  /* 0x0000000200817202 */ /* 0x000fe20000000f00 */
[----:B------:R-:W-:Y:S01]  /*99f0*/  FFMA.FTZ R2, R166, c[0x0][0x2d0], -R164 ;  /* 0x0000b400a6027a23 */ /* 0x000fe200000108a4 */
[----:B------:R-:W-:Y:S01]  /*9a00*/  MOV R142, R119 ;  /* 0x00000077008e7202 */ /* 0x000fe20000000f00 */
[C---:B------:R-:W-:Y:S01]  /*9a10*/  FMUL.FTZ R30, R0.reuse, R130 ;  /* 0x00000082001e7220 */ /* 0x040fe20000410000 */
[----:B------:R-:W-:Y:S01]  /*9a20*/  MOV R166, R116 ;  /* 0x0000007400a67202 */ /* 0x000fe20000000f00 */
[C---:B------:R-:W-:Y:S03]  /*9a30*/  FMUL.FTZ R31, R0.reuse, R131 ;  /* 0x00000083001f7220 */ /* 0x040fe60000410000 */
[----:B------:R-:W-:Y:S01]  /*9a40*/  IMAD.MOV.U32 R130, RZ, RZ, R103 ;  /* 0x000000ffff827224 */ /* 0x000fe200078e0067 */
[----:B------:R-:W-:Y:S01]  /*9a50*/  MOV R131, R35 ;  /* 0x0000002300837202 */ /* 0x000fe20000000f00 */
[C---:B------:R-:W-:Y:S01]  /*9a60*/  FMUL.FTZ R35, R0.reuse, R135 ;  /* 0x0000008700237220 */ /* 0x040fe20000410000 */
[----:B------:R-:W-:Y:S01]  /*9a70*/  MOV R103, R32 ;  /* 0x0000002000677202 */ /* 0x000fe20000000f00 */
[C---:B----4-:R-:W-:Y:S03]  /*9a80*/  HMMA.16816.F32 R28, R152.reuse, R36, R28 ;  /* 0x00000024981c723c */ /* 0x050fe6000000181c */
[C---:B------:R-:W-:Y:S01]  /*9a90*/  FMUL.FTZ R32, R3.reuse, R132 ;  /* 0x0000008403207220 */ /* 0x040fe20000410000 */
[----:B------:R-:W-:Y:S01]  /*9aa0*/  MOV R150, R130 ;  /* 0x0000008200967202 */ /* 0x000fe20000000f00 */
[----:B------:R-:W-:Y:S02]  /*9ab0*/  IMAD.MOV.U32 R132, RZ, RZ, R33 ;  /* 0x000000ffff847224 */ /* 0x000fe400078e0021 */
[C---:B------:R-:W-:Y:S01]  /*9ac0*/  FMUL.FTZ R33, R3.reuse, R133 ;  /* 0x0000008503217220 */ /* 0x040fe20000410000 */
[----:B------:R-:W-:Y:S01]  /*9ad0*/  MOV R133, R34 ;  /* 0x0000002200857202 */ /* 0x000fe20000000f00 */
[C---:B------:R-:W-:Y:S03]  /*9ae0*/  FMUL.FTZ R34, R0.reuse, R134 ;  /* 0x0000008600227220 */ /* 0x040fe60000410000 */
[----:B------:R-:W-:Y:S01]  /*9af0*/  MOV R134, R41 ;  /* 0x0000002900867202 */ /* 0x000fe20000000f00 */
[----:B------:R-:W-:Y:S02]  /*9b00*/  IMAD.MOV.U32 R135, RZ, RZ, R40 ;  /* 0x000000ffff877224 */ /* 0x000fe400078e0028 */
[C---:B------:R-:W-:Y:S01]  /*9b10*/  FMUL.FTZ R48, R3.reuse, R148 ;  /* 0x0000009403307220 */ /* 0x040fe20000410000 */
[C---:B------:R-:W-:Y:S03]  /*9b20*/  HMMA.16816.F32 R32, R152.reuse, R38, R32 ;  /* 0x000000269820723c */ /* 0x040fe60000001820 */
[C---:B------:R-:W-:Y:S02]  /*9b30*/  FMUL.FTZ R36, R3.reuse, R136 ;  /* 0x0000008803247220 */ /* 0x040fe40000410000 */
[C---:B------:R-:W-:Y:S02]  /*9b40*/  FMUL.FTZ R37, R3.reuse, R137 ;  /* 0x0000008903257220 */ /* 0x040fe40000410000 */
[C---:B------:R-:W-:Y:S02]  /*9b50*/  FMUL.FTZ R38, R0.reuse, R138 ;  /* 0x0000008a00267220 */ /* 0x040fe40000410000 */
[----:B------:R2:W-:Y:S03]  /*9b60*/  MUFU.EX2 R138, R2 ;  /* 0x00000002008a7308 */ /* 0x0005e60000000800 */
[C---:B------:R-:W-:Y:S02]  /*9b70*/  FMUL.FTZ R39, R0.reuse, R139 ;  /* 0x0000008b00277220 */ /* 0x040fe40000410000 */
[----:B------:R-:W-:Y:S02]  /*9b80*/  IMAD.MOV.U32 R148, RZ, RZ, R128 ;  /* 0x000000ffff947224 */ /* 0x000fe400078e0080 */
[C---:B------:R-:W-:Y:S01]  /*9b90*/  FMUL.FTZ R49, R3.reuse, R149 ;  /* 0x0000009503317220 */ /* 0x040fe20000410000 */
[----:B------:R-:W-:Y:S01]  /*9ba0*/  MOV R149, R129 ;  /* 0x0000008100957202 */ /* 0x000fe20000000f00 */
[C---:B------:R-:W-:Y:S01]  /*9bb0*/  FMUL.FTZ R90, R0.reuse, R90 ;  /* 0x0000005a005a7220 */ /* 0x040fe20000410000 */
[C---:B------:R-:W-:Y:S03]  /*9bc0*/  HMMA.16816.F32 R36, R152.reuse, R44, R36 ;  /* 0x0000002c9824723c */ /* 0x040fe60000001824 */
[C---:B------:R-:W-:Y:S01]  /*9bd0*/  FMUL.FTZ R40, R3.reuse, R140 ;  /* 0x0000008c03287220 */ /* 0x040fe20000410000 */
[----:B------:R-:W-:Y:S01]  /*9be0*/  MOV R140, R131 ;  /* 0x00000083008c7202 */ /* 0x000fe20000000f00 */
[C---:B------:R-:W-:Y:S01]  /*9bf0*/  FMUL.FTZ R41, R3.reuse, R141 ;  /* 0x0000008d03297220 */ /* 0x040fe20000410000 */
[----:B------:R-:W-:Y:S01]  /*9c00*/  MOV R141, R133 ;  /* 0x00000085008d7202 */ /* 0x000fe20000000f00 */
[C---:B------:R-:W-:Y:S02]  /*9c10*/  FMUL.FTZ R45, R3.reuse, R145 ;  /* 0x00000091032d7220 */ /* 0x040fe40000410000 */
[----:B------:R-:W-:Y:S03]  /*9c20*/  FMUL.FTZ R44, R3, R144 ;  /* 0x00000090032c7220 */ /* 0x000fe60000410000 */
[C---:B------:R-:W-:Y:S03]  /*9c30*/  HMMA.16816.F32 R40, R152.reuse, R46, R40 ;  /* 0x0000002e9828723c */ /* 0x040fe60000001828 */
[----:B--2---:R-:W-:Y:S01]  /*9c40*/  FFMA.FTZ R2, R167, c[0x0][0x2d0], -R164 ;  /* 0x0000b400a7027a23 */ /* 0x004fe200000108a4 */
[----:B------:R-:W-:Y:S01]  /*9c50*/  MOV R167, R120 ;  /* 0x0000007800a77202 */ /* 0x000fe20000000f00 */
[----:B------:R-:W-:Y:S02]  /*9c60*/  IMAD.MOV.U32 R120, RZ, RZ, R118 ;  /* 0x000000ffff787224 */ /* 0x000fe400078e0076 */
[----:B------:R2:W3:Y:S01]  /*9c70*/  MUFU.EX2 R136, R2 ;  /* 0x0000000200887308 */ /* 0x0004e20000000800 */
[C---:B------:R-:W-:Y:S01]  /*9c80*/  FMUL.FTZ R46, R0.reuse, R146 ;  /* 0x00000092002e7220 */ /* 0x040fe20000410000 */
[----:B------:R-:W-:Y:S03]  /*9c90*/  LDSM.16.MT88.4 R116, [R229+0x900] ;  /* 0x00090000e574783b */ /* 0x000fe60000004200 */
[C---:B------:R-:W-:Y:S02]  /*9ca0*/  FMUL.FTZ R47, R0.reuse, R147 ;  /* 0x00000093002f7220 */ /* 0x040fe40000410000 */
[C---:B------:R-:W-:Y:S02]  /*9cb0*/  FMUL.FTZ R91, R0.reuse, R91 ;  /* 0x0000005b005b7220 */ /* 0x040fe40000410000 */
[C---:B------:R-:W-:Y:S02]  /*9cc0*/  FMUL.FTZ R94, R0.reuse, R94 ;  /* 0x0000005e005e7220 */ /* 0x040fe40000410000 */
[C---:B------:R-:W-:Y:S01]  /*9cd0*/  FMUL.FTZ R95, R0.reuse, R95 ;  /* 0x0000005f005f7220 */ /* 0x040fe20000410000 */
[C---:B-1----:R-:W-:Y:S03]  /*9ce0*/  HMMA.16816.F32 R44, R152.reuse, R104, R44 ;  /* 0x00000068982c723c */ /* 0x042fe6000000182c */
[C---:B------:R-:W-:Y:S02]  /*9cf0*/  FMUL.FTZ R98, R0.reuse, R98 ;  /* 0x0000006200627220 */ /* 0x040fe40000410000 */
[----:B------:R-:W-:Y:S02]  /*9d00*/  FMUL.FTZ R99, R0, R99 ;  /* 0x0000006300637220 */ /* 0x000fe40000410000 */
[--C-:B------:R-:W-:Y:S01]  /*9d10*/  FFMA.FTZ R103, R103, c[0x0][0x2d0], -R165.reuse ;  /* 0x0000b40067677a23 */ /* 0x100fe200000108a5 */
[C---:B------:R-:W-:Y:S01]  /*9d20*/  HMMA.16816.F32 R48, R152.reuse, R106, R48 ;  /* 0x0000006a9830723c */ /* 0x040fe20000001830 */
[----:B------:R-:W1:Y:S03]  /*9d30*/  LDSM.16.MT88.4 R104, [R225+0x6100] ;  /* 0x00610000e168783b */ /* 0x000e660000004200 */
[--C-:B--2---:R-:W-:Y:S01]  /*9d40*/  FFMA.FTZ R2, R168, c[0x0][0x2d0], -R165.reuse ;  /* 0x0000b400a8027a23 */ /* 0x104fe200000108a5 */
[----:B------:R-:W-:Y:S01]  /*9d50*/  MOV R168, R135 ;  /* 0x0000008700a87202 */ /* 0x000fe20000000f00 */
[----:B------:R-:W-:Y:S01]  /*9d60*/  IMAD.MOV.U32 R135, RZ, RZ, R132 ;  /* 0x000000ffff877224 */ /* 0x000fe200078e0084 */
[----:B------:R-:W-:Y:S01]  /*9d70*/  MUFU.EX2 R103, R103 ;  /* 0x0000006700677308 */ /* 0x000fe20000000800 */
[C---:B------:R-:W-:Y:S08]  /*9d80*/  HMMA.16816.F32 R52, R152.reuse, R108, R52 ;  /* 0x0000006c9834723c */ /* 0x040ff00000001834 */
[C---:B------:R-:W-:Y:S01]  /*9d90*/  HMMA.16816.F32 R56, R152.reuse, R110, R56 ;  /* 0x0000006e9838723c */ /* 0x040fe20000001838 */
[----:B------:R2:W-:Y:S01]  /*9da0*/  MUFU.EX2 R137, R2 ;  /* 0x0000000200897308 */ /* 0x0005e20000000800 */
[----:B------:R-:W4:Y:S06]  /*9db0*/  LDSM.16.MT88.4 R108, [R226+0x6100] ;  /* 0x00610000e26c783b */ /* 0x000f2c0000004200 */
[C---:B------:R-:W-:Y:S08]  /*9dc0*/  HMMA.16816.F32 R60, R152.reuse, R112, R60 ;  /* 0x00000070983c723c */ /* 0x040ff0000000183c */
[C---:B------:R-:W-:Y:S01]  /*9dd0*/  HMMA.16816.F32 R64, R152.reuse, R114, R64 ;  /* 0x000000729840723c */ /* 0x040fe20000001840 */
[----:B------:R-:W3:Y:S07]  /*9de0*/  LDSM.16.MT88.4 R112, [R229+0x6100] ;  /* 0x00610000e570783b */ /* 0x000eee0000004200 */
[C---:B-1----:R-:W-:Y:S04]  /*9df0*/  HMMA.16816.F32 R68, R152.reuse, R104, R68 ;  /* 0x000000689844723c */ /* 0x042fe80000001844 */
[--C-:B--2---:R-:W-:Y:S01]  /*9e00*/  FFMA.FTZ R2, R169, c[0x0][0x2d0], -R165.reuse ;  /* 0x0000b400a9027a23 */ /* 0x104fe200000108a5 */
[----:B------:R-:W-:Y:S03]  /*9e10*/  MOV R169, R134 ;  /* 0x0000008600a97202 */ /* 0x000fe60000000f00 */
[----:B------:R1:W2:Y:S01]  /*9e20*/  MUFU.EX2 R146, R2 ;  /* 0x0000000200927308 */ /* 0x0002a20000000800 */
[C---:B------:R-:W-:Y:S01]  /*9e30*/  HMMA.16816.F32 R72, R152.reuse, R106, R72 ;  /* 0x0000006a9848723c */ /* 0x040fe20000001848 */
[----:B------:R-:W2:Y:S07]  /*9e40*/  LDSM.16.MT88.4 R104, [R228+0x6100] ;  /* 0x00610000e468783b */ /* 0x000eae0000004200 */
[C---:B----4-:R-:W-:Y:S08]  /*9e50*/  HMMA.16816.F32 R76, R152.reuse, R108, R76 ;  /* 0x0000006c984c723c */ /* 0x050ff0000000184c */
[C---:B------:R-:W-:Y:S01]  /*9e60*/  HMMA.16816.F32 R80, R152.reuse, R110, R80 ;  /* 0x0000006e9850723c */ /* 0x040fe20000001850 */
[----:B------:R-:W4:Y:S03]  /*9e70*/  LDSM.16.MT88.4 R108, [R225+0x900] ;  /* 0x00090000e16c783b */ /* 0x000f260000004200 */
[--C-:B-1----:R-:W-:Y:S01]  /*9e80*/  FFMA.FTZ R2, R170, c[0x0][0x2d0], -R164.reuse ;  /* 0x0000b400aa027a23 */ /* 0x102fe200000108a4 */
[----:B------:R-:W-:Y:S03]  /*9e90*/  MOV R170, R251 ;  /* 0x000000fb00aa7202 */ /* 0x000fe60000000f00 */
[C---:B---3--:R-:W-:Y:S01]  /*9ea0*/  HMMA.16816.F32 R84, R152.reuse, R112, R84 ;  /* 0x000000709854723c */ /* 0x048fe20000001854 */
[----:B------:R1:W-:Y:S07]  /*9eb0*/  MUFU.EX2 R145, R2 ;  /* 0x0000000200917308 */ /* 0x0003ee0000000800 */
[C---:B------:R-:W-:Y:S01]  /*9ec0*/  HMMA.16816.F32 R88, R152.reuse, R114, R88 ;  /* 0x000000729858723c */ /* 0x040fe20000001858 */
[----:B------:R-:W3:Y:S07]  /*9ed0*/  LDSM.16.MT88.4 R112, [R226+0x900] ;  /* 0x00090000e270783b */ /* 0x000eee0000004200 */
[C---:B--2---:R-:W-:Y:S07]  /*9ee0*/  HMMA.16816.F32 R92, R152.reuse, R104, R92 ;  /* 0x00000068985c723c */ /* 0x044fee000000185c */
[----:B------:R-:W-:Y:S01]  /*9ef0*/  F2FP.PACK_AB R104, R136, R138 ;  /* 0x0000008a8868723e */ /* 0x000fe200000000ff */
[----:B------:R-:W-:Y:S04]  /*9f00*/  HMMA.16816.F32 R96, R152, R106, R96 ;  /* 0x0000006a9860723c */ /* 0x000fe80000001860 */
[--C-:B-1----:R-:W-:Y:S01]  /*9f10*/  FFMA.FTZ R2, R171, c[0x0][0x2d0], -R164.reuse ;  /* 0x0000b400ab027a23 */ /* 0x102fe200000108a4 */
[----:B------:R-:W-:Y:S03]  /*9f20*/  F2FP.PACK_AB R105, R146, R137 ;  /* 0x000000899269723e */ /* 0x000fe600000000ff */
[----:B------:R1:W2:Y:S04]  /*9f30*/  MUFU.EX2 R139, R2 ;  /* 0x00000002008b7308 */ /* 0x0002a80000000800 */
[--C-:B-1----:R-:W-:Y:S01]  /*9f40*/  FFMA.FTZ R2, R172, c[0x0][0x2d0], -R165.reuse ;  /* 0x0000b400ac027a23 */ /* 0x102fe200000108a5 */
[----:B--2---:R-:W-:Y:S05]  /*9f50*/  F2FP.PACK_AB R106, R139, R145 ;  /* 0x000000918b6a723e */ /* 0x004fea00000000ff */
[----:B------:R1:W-:Y:S02]  /*9f60*/  MUFU.EX2 R144, R2 ;  /* 0x0000000200907308 */ /* 0x0003e40000000800 */
[--C-:B-1----:R-:W-:Y:S08]  /*9f70*/  FFMA.FTZ R2, R173, c[0x0][0x2d0], -R165.reuse ;  /* 0x0000b400ad027a23 */ /* 0x102ff000000108a5 */
[----:B------:R1:W2:Y:S02]  /*9f80*/  MUFU.EX2 R131, R2 ;  /* 0x0000000200837308 */ /* 0x0002a40000000800 */
[--C-:B-1----:R-:W-:Y:S01]  /*9f90*/  FFMA.FTZ R2, R176, c[0x0][0x2d0], -R164.reuse ;  /* 0x0000b400b0027a23 */ /* 0x102fe200000108a4 */
[----:B--2---:R-:W-:Y:S07]  /*9fa0*/  F2FP.PACK_AB R107, R131, R144 ;  /* 0x00000090836b723e */ /* 0x004fee00000000ff */
[----:B------:R1:W-:Y:S01]  /*9fb0*/  MUFU.EX2 R130, R2 ;  /* 0x0000000200827308 */ /* 0x0003e20000000800 */
[C---:B----4-:R-:W-:Y:S08]  /*9fc0*/  HMMA.16816.F32 R4, R104.reuse, R108, R4 ;  /* 0x0000006c6804723c */ /* 0x050ff00000001804 */
[C---:B------:R-:W-:Y:S01]  /*9fd0*/  HMMA.16816.F32 R8, R104.reuse, R110, R8 ;  /* 0x0000006e6808723c */ /* 0x040fe20000001808 */
[----:B------:R-:W2:Y:S07]  /*9fe0*/  LDSM.16.MT88.4 R108, [R228+0x900] ;  /* 0x00090000e46c783b */ /* 0x000eae0000004200 */
[C---:B---3--:R-:W-:Y:S04]  /*9ff0*/  HMMA.16816.F32 R12, R104.reuse, R112, R12 ;  /* 0x00000070680c723c */ /* 0x048fe8000000180c */
[--C-:B-1----:R-:W-:Y:S04]  /*a000*/  FFMA.FTZ R2, R175, c[0x0][0x2d0], -R164.reuse ;  /* 0x0000b400af027a23 */ /* 0x102fe800000108a4 */
[C---:B------:R-:W-:Y:S01]  /*a010*/  HMMA.16816.F32 R16, R104.reuse, R114, R16 ;  /* 0x000000726810723c */ /* 0x040fe20000001810 */
[----:B------:R1:W-:Y:S01]  /*a020*/  MUFU.EX2 R128, R2 ;  /* 0x0000000200807308 */ /* 0x0003e20000000800 */
[----:B------:R-:W3:Y:S06]  /*a030*/  LDSM.16.MT88.4 R112, [R225+0x3900] ;  /* 0x00390000e170783b */ /* 0x000eec0000004200 */
[C---:B------:R-:W-:Y:S08]  /*a040*/  HMMA.16816.F32 R20, R104.reuse, R116, R20 ;  /* 0x000000746814723c */ /* 0x040ff00000001814 */
        /* <DEDUP_REMOVED lines=10> */
[--C-:B-1----:R-:W-:Y:S04]  /*a0f0*/  FFMA.FTZ R2, R177, c[0x0][0x2d0], -R165.reuse ;  /* 0x0000b400b1027a23 */ /* 0x102fe800000108a5 */
        /* <DEDUP_REMOVED lines=28> */
[--C-:B---3--:R-:W-:Y:S03]  /*a2c0*/  FFMA.FTZ R2, R181, c[0x0][0x2d0], -R165.reuse ;  /* 0x0000b400b5027a23 */ /* 0x108fe600000108a5 */
        /* <DEDUP_REMOVED lines=28> */
[----:B------:R1:W2:Y:S07]  /*a490*/  MUFU.EX2 R183, R2 ;  /* 0x0000000200b77308 */ /* 0x0002ae0000000800 */
[C---:B------:R-:W-:Y:S01]  /*a4a0*/  HMMA.16816.F32 R48, R104.reuse, R118, R48 ;  /* 0x000000766830723c */ /* 0x040fe20000001830 */
[----:B------:R-:W2:Y:S07]  /*a4b0*/  LDSM.16.MT88.4 R116, [R225+0x7100] ;  /* 0x00710000e174783b */ /* 0x000eae0000004200 */
[C---:B---3--:R-:W-:Y:S08]  /*a4c0*/  HMMA.16816.F32 R52, R104.reuse, R108, R52 ;  /* 0x0000006c6834723c */ /* 0x048ff00000001834 */
[C---:B------:R-:W-:Y:S01]  /*a4d0*/  HMMA.16816.F32 R56, R104.reuse, R110, R56 ;  /* 0x0000006e6838723c */ /* 0x040fe20000001838 */
[----:B------:R-:W3:Y:S03]  /*a4e0*/  LDSM.16.MT88.4 R108, [R226+0x7100] ;  /* 0x00710000e26c783b */ /* 0x000ee60000004200 */
[--C-:B-1----:R-:W-:Y:S04]  /*a4f0*/  FFMA.FTZ R2, R169, c[0x0][0x2d0], -R164.reuse ;  /* 0x0000b400a9027a23 */ /* 0x102fe800000108a4 */
[----:B------:R1:W-:Y:S01]  /*a500*/  MUFU.EX2 R181, R2 ;  /* 0x0000000200b57308 */ /* 0x0003e20000000800 */
[C---:B----4-:R-:W-:Y:S08]  /*a510*/  HMMA.16816.F32 R60, R104.reuse, R112, R60 ;  /* 0x00000070683c723c */ /* 0x050ff0000000183c */
[C---:B------:R-:W-:Y:S01]  /*a520*/  HMMA.16816.F32 R64, R104.reuse, R114, R64 ;  /* 0x000000726840723c */ /* 0x040fe20000001840 */
[----:B------:R-:W4:Y:S07]  /*a530*/  LDSM.16.MT88.4 R112, [R229+0x7100] ;  /* 0x00710000e570783b */ /* 0x000f2e0000004200 */
[C---:B--2---:R-:W-:Y:S04]  /*a540*/  HMMA.16816.F32 R68, R104.reuse, R116, R68 ;  /* 0x000000746844723c */ /* 0x044fe80000001844 */
[--C-:B-1----:R-:W-:Y:S04]  /*a550*/  FFMA.FTZ R2, R168, c[0x0][0x2d0], -R164.reuse ;  /* 0x0000b400a8027a23 */ /* 0x102fe800000108a4 */
[C---:B------:R-:W-:Y:S01]  /*a560*/  HMMA.16816.F32 R72, R104.reuse, R118, R72 ;  /* 0x000000766848723c */ /* 0x040fe20000001848 */
[----:B------:R-:W1:Y:S01]  /*a570*/  LDSM.16.MT88.4 R116, [R228+0x7100] ;  /* 0x00710000e474783b */ /* 0x000e620000004200 */
[----:B------:R2:W1:Y:S02]  /*a580*/  MUFU.EX2 R180, R2 ;  /* 0x0000000200b47308 */ /* 0x0004640000000800 */
[--C-:B------:R-:W-:Y:S04]  /*a590*/  FFMA.FTZ R168, R121, c[0x0][0x2d0], -R164.reuse ;  /* 0x0000b40079a87a23 */ /* 0x100fe800000108a4 */
[C---:B---3--:R-:W-:Y:S04]  /*a5a0*/  HMMA.16816.F32 R76, R104.reuse, R108, R76 ;  /* 0x0000006c684c723c */ /* 0x048fe8000000184c */
[----:B------:R-:W-:Y:S04]  /*a5b0*/  MUFU.EX2 R168, R168 ;  /* 0x000000a800a87308 */ /* 0x000fe80000000800 */
[C---:B------:R-:W-:Y:S01]  /*a5c0*/  HMMA.16816.F32 R80, R104.reuse, R110, R80 ;  /* 0x0000006e6850723c */ /* 0x040fe20000001850 */
[----:B------:R-:W3:Y:S07]  /*a5d0*/  LDSM.16.MT88.4 R108, [R225+0x1900] ;  /* 0x00190000e16c783b */ /* 0x000eee0000004200 */
[C---:B----4-:R-:W-:Y:S04]  /*a5e0*/  HMMA.16816.F32 R84, R104.reuse, R112, R84 ;  /* 0x000000706854723c */ /* 0x050fe80000001854 */
[--C-:B--2---:R-:W-:Y:S01]  /*a5f0*/  FFMA.FTZ R2, R252, c[0x0][0x2d0], -R165.reuse ;  /* 0x0000b400fc027a23 */ /* 0x104fe200000108a5 */
[----:B------:R-:W-:Y:S03]  /*a600*/  MOV R252, R132 ;  /* 0x0000008400fc7202 */ /* 0x000fe60000000f00 */
[----:B------:R2:W-:Y:S01]  /*a610*/  MUFU.EX2 R179, R2 ;  /* 0x0000000200b37308 */ /* 0x0005e20000000800 */
[C---:B------:R-:W-:Y:S01]  /*a620*/  HMMA.16816.F32 R88, R104.reuse, R114, R88 ;  /* 0x000000726858723c */ /* 0x040fe20000001858 */
[----:B------:R-:W4:Y:S07]  /*a630*/  LDSM.16.MT88.4 R112, [R226+0x1900] ;  /* 0x00190000e270783b */ /* 0x000f2e0000004200 */
[C---:B-1----:R-:W-:Y:S08]  /*a640*/  HMMA.16816.F32 R92, R104.reuse, R116, R92 ;  /* 0x00000074685c723c */ /* 0x042ff0000000185c */
[----:B------:R-:W-:Y:S01]  /*a650*/  HMMA.16816.F32 R96, R104, R118, R96 ;  /* 0x000000766860723c */ /* 0x000fe20000001860 */
[----:B------:R-:W1:Y:S03]  /*a660*/  LDSM.16.MT88.4 R116, [R229+0x1900] ;  /* 0x00190000e574783b */ /* 0x000e660000004200 */
[--C-:B--2---:R-:W-:Y:S03]  /*a670*/  FFMA.FTZ R2, R167, c[0x0][0x2d0], -R165.reuse ;  /* 0x0000b400a7027a23 */ /* 0x104fe600000108a5 */
[----:B------:R-:W-:Y:S01]  /*a680*/  F2FP.PACK_AB R104, R250, R251 ;  /* 0x000000fbfa68723e */ /* 0x000fe200000000ff */
[----:B------:R2:W2:Y:S01]  /*a690*/  MUFU.EX2 R178, R2 ;  /* 0x0000000200b27308 */ /* 0x0004a20000000800 */
[----:B------:R-:W-:Y:S03]  /*a6a0*/  F2FP.PACK_AB R105, R183, R182 ;  /* 0x000000b6b769723e */ /* 0x000fe600000000ff */
[----:B------:R-:W-:Y:S01]  /*a6b0*/  F2FP.PACK_AB R106, R180, R181 ;  /* 0x000000b5b46a723e */ /* 0x000fe200000000ff */
[--C-:B--2---:R-:W-:Y:S01]  /*a6c0*/  FFMA.FTZ R2, R166, c[0x0][0x2d0], -R164.reuse ;  /* 0x0000b400a6027a23 */ /* 0x104fe200000108a4 */
[----:B------:R-:W-:Y:S01]  /*a6d0*/  F2FP.PACK_AB R107, R178, R179 ;  /* 0x000000b3b26b723e */ /* 0x000fe200000000ff */
[--C-:B------:R-:W-:Y:S03]  /*a6e0*/  FFMA.FTZ R166, R122, c[0x0][0x2d0], -R164.reuse ;  /* 0x0000b4007aa67a23 */ /* 0x100fe600000108a4 */
[----:B------:R2:W-:Y:S03]  /*a6f0*/  MUFU.EX2 R176, R2 ;  /* 0x0000000200b07308 */ /* 0x0005e60000000800 */
[C---:B---3--:R-:W-:Y:S07]  /*a700*/  HMMA.16816.F32 R4, R104.reuse, R108, R4 ;  /* 0x0000006c6804723c */ /* 0x048fee0000001804 */
[----:B------:R-:W-:Y:S01]  /*a710*/  MUFU.EX2 R166, R166 ;  /* 0x000000a600a67308 */ /* 0x000fe20000000800 */
[C---:B------:R-:W-:Y:S01]  /*a720*/  HMMA.16816.F32 R8, R104.reuse, R110, R8 ;  /* 0x0000006e6808723c */ /* 0x040fe20000001808 */
[----:B------:R-:W3:Y:S07]  /*a730*/  LDSM.16.MT88.4 R108, [R228+0x1900] ;  /* 0x00190000e46c783b */ /* 0x000eee0000004200 */
[C---:B----4-:R-:W-:Y:S04]  /*a740*/  HMMA.16816.F32 R12, R104.reuse, R112, R12 ;  /* 0x00000070680c723c */ /* 0x050fe8000000180c */
[----:B--2---:R-:W-:Y:S04]  /*a750*/  FFMA.FTZ R2, R151, c[0x0][0x2d0], -R164 ;  /* 0x0000b40097027a23 */ /* 0x004fe800000108a4 */
[C---:B------:R-:W-:Y:S01]  /*a760*/  HMMA.16816.F32 R16, R104.reuse, R114, R16 ;  /* 0x000000726810723c */ /* 0x040fe20000001810 */
[----:B------:R2:W-:Y:S01]  /*a770*/  MUFU.EX2 R177, R2 ;  /* 0x0000000200b17308 */ /* 0x0005e20000000800 */
[----:B------:R-:W4:Y:S06]  /*a780*/  LDSM.16.MT88.4 R112, [R225+0x4900] ;  /* 0x00490000e170783b */ /* 0x000f2c0000004200 */
[C---:B-1----:R-:W-:Y:S08]  /*a790*/  HMMA.16816.F32 R20, R104.reuse, R116, R20 ;  /* 0x000000746814723c */ /* 0x042ff00000001814 */
[C---:B------:R-:W-:Y:S01]  /*a7a0*/  HMMA.16816.F32 R24, R104.reuse, R118, R24 ;  /* 0x000000766818723c */ /* 0x040fe20000001818 */
[----:B------:R-:W1:Y:S07]  /*a7b0*/  LDSM.16.MT88.4 R116, [R226+0x4900] ;  /* 0x00490000e274783b */ /* 0x000e6e0000004200 */
[C---:B---3--:R-:W-:Y:S04]  /*a7c0*/  HMMA.16816.F32 R28, R104.reuse, R108, R28 ;  /* 0x0000006c681c723c */ /* 0x048fe8000000181c */
[--C-:B--2---:R-:W-:Y:S02]  /*a7d0*/  FFMA.FTZ R2, R141, c[0x0][0x2d0], -R165.reuse ;  /* 0x0000b4008d027a23 */ /* 0x104fe400000108a5 */
[----:B------:R-:W-:Y:S01]  /*a7e0*/  IMAD.MOV.U32 R141, RZ, RZ, R140 ;  /* 0x000000ffff8d7224 */ /* 0x000fe200078e008c */
[----:B------:R-:W-:Y:S01]  /*a7f0*/  MOV R140, R125 ;  /* 0x0000007d008c7202 */ /* 0x000fe20000000f00 */
[----:B------:R2:W-:Y:S01]  /*a800*/  MUFU.EX2 R175, R2 ;  /* 0x0000000200af7308 */ /* 0x0005e20000000800 */
[C---:B------:R-:W-:Y:S01]  /*a810*/  HMMA.16816.F32 R32, R104.reuse, R110, R32 ;  /* 0x0000006e6820723c */ /* 0x040fe20000001820 */
[----:B------:R-:W3:Y:S02]  /*a820*/  LDL.LU R125, [R1+0x8] ;  /* 0x00000800017d7983 */ /* 0x000ee40000300800 */
[--C-:B------:R-:W-:Y:S02]  /*a830*/  FFMA.FTZ R167, R141, c[0x0][0x2d0], -R165.reuse ;  /* 0x0000b4008da77a23 */ /* 0x100fe400000108a5 */
[----:B------:R-:W1:Y:S03]  /*a840*/  LDSM.16.MT88.4 R108, [R229+0x4900] ;  /* 0x00490000e56c783b */ /* 0x000e660000004200 */
[C---:B----4-:R-:W-:Y:S01]  /*a850*/  HMMA.16816.F32 R36, R104.reuse, R112, R36 ;  /* 0x000000706824723c */ /* 0x050fe20000001824 */
[----:B------:R-:W4:Y:S07]  /*a860*/  MUFU.EX2 R167, R167 ;  /* 0x000000a700a77308 */ /* 0x000f2e0000000800 */
[C---:B------:R-:W-:Y:S01]  /*a870*/  HMMA.16816.F32 R40, R104.reuse, R114, R40 ;  /* 0x000000726828723c */ /* 0x040fe20000001828 */
[----:B------:R-:W1:Y:S03]  /*a880*/  LDSM.16.MT88.4 R112, [R228+0x4900] ;  /* 0x00490000e470783b */ /* 0x000e660000004200 */
[--C-:B--2---:R-:W-:Y:S04]  /*a890*/  FFMA.FTZ R2, R150, c[0x0][0x2d0], -R165.reuse ;  /* 0x0000b40096027a23 */ /* 0x104fe800000108a5 */
[C---:B-1----:R-:W-:Y:S01]  /*a8a0*/  HMMA.16816.F32 R44, R104.reuse, R116, R44 ;  /* 0x00000074682c723c */ /* 0x042fe2000000182c */
[----:B------:R1:W2:Y:S07]  /*a8b0*/  MUFU.EX2 R174, R2 ;  /* 0x0000000200ae7308 */ /* 0x0002ae0000000800 */
[C---:B------:R-:W-:Y:S01]  /*a8c0*/  HMMA.16816.F32 R48, R104.reuse, R118, R48 ;  /* 0x000000766830723c */ /* 0x040fe20000001830 */
[----:B------:R-:W2:Y:S03]  /*a8d0*/  LDSM.16.MT88.4 R116, [R225+0x7900] ;  /* 0x00790000e174783b */ /* 0x000ea60000004200 */
[----:B----4-:R-:W-:Y:S04]  /*a8e0*/  F2FP.PACK_AB R153, R167, R103 ;  /* 0x00000067a799723e */ /* 0x010fe800000000ff */
[C---:B------:R-:W-:Y:S04]  /*a8f0*/  HMMA.16816.F32 R52, R104.reuse, R108, R52 ;  /* 0x0000006c6834723c */ /* 0x040fe80000001834 */
[--C-:B-1----:R-:W-:Y:S04]  /*a900*/  FFMA.FTZ R2, R149, c[0x0][0x2d0], -R164.reuse ;  /* 0x0000b40095027a23 */ /* 0x102fe800000108a4 */
[C---:B------:R-:W-:Y:S01]  /*a910*/  HMMA.16816.F32 R56, R104.reuse, R110, R56 ;  /* 0x0000006e6838723c */ /* 0x040fe20000001838 */
[----:B------:R-:W1:Y:S01]  /*a920*/  LDSM.16.MT88.4 R108, [R226+0x7900] ;  /* 0x00790000e26c783b */ /* 0x000e620000004200 */
[----:B------:R4:W-:Y:S06]  /*a930*/  MUFU.EX2 R173, R2 ;  /* 0x0000000200ad7308 */ /* 0x0009ec0000000800 */
[C---:B------:R-:W-:Y:S08]  /*a940*/  HMMA.16816.F32 R60, R104.reuse, R112, R60 ;  /* 0x00000070683c723c */ /* 0x040ff0000000183c */
[C---:B------:R-:W-:Y:S01]  /*a950*/  HMMA.16816.F32 R64, R104.reuse, R114, R64 ;  /* 0x000000726840723c */ /* 0x040fe20000001840 */
[----:B------:R-:W1:Y:S07]  /*a960*/  LDSM.16.MT88.4 R112, [R229+0x7900] ;  /* 0x00790000e570783b */ /* 0x000e6e0000004200 */
[C---:B--2---:R-:W-:Y:S04]  /*a970*/  HMMA.16816.F32 R68, R104.reuse, R116, R68 ;  /* 0x000000746844723c */ /* 0x044fe80000001844 */
[--C-:B----4-:R-:W-:Y:S02]  /*a980*/  FFMA.FTZ R2, R148, c[0x0][0x2d0], -R164.reuse ;  /* 0x0000b40094027a23 */ /* 0x110fe400000108a4 */
[----:B------:R-:W-:Y:S02]  /*a990*/  LDSM.16.MT88.4 R148, [R226+0x5900] ;  /* 0x00590000e294783b */ /* 0x000fe40000004200 */
[C---:B------:R-:W-:Y:S01]  /*a9a0*/  HMMA.16816.F32 R72, R104.reuse, R118, R72 ;  /* 0x000000766848723c */ /* 0x040fe20000001848 */
[----:B------:R2:W4:Y:S05]  /*a9b0*/  MUFU.EX2 R172, R2 ;  /* 0x0000000200ac7308 */ /* 0x00052a0000000800 */
[----:B------:R-:W4:Y:S02]  /*a9c0*/  LDSM.16.MT88.4 R116, [R228+0x7900] ;  /* 0x00790000e474783b */ /* 0x000f240000004200 */
[C---:B-1----:R-:W-:Y:S08]  /*a9d0*/  HMMA.16816.F32 R76, R104.reuse, R108, R76 ;  /* 0x0000006c684c723c */ /* 0x042ff0000000184c */
[C---:B------:R-:W-:Y:S01]  /*a9e0*/  HMMA.16816.F32 R80, R104.reuse, R110, R80 ;  /* 0x0000006e6850723c */ /* 0x040fe20000001850 */
[----:B------:R-:W1:Y:S07]  /*a9f0*/  LDSM.16.MT88.4 R108, [R225+0x2100] ;  /* 0x00210000e16c783b */ /* 0x000e6e0000004200 */
[C---:B------:R-:W-:Y:S04]  /*aa00*/  HMMA.16816.F32 R84, R104.reuse, R112, R84 ;  /* 0x000000706854723c */ /* 0x040fe80000001854 */
[--C-:B--2---:R-:W-:Y:S04]  /*aa10*/  FFMA.FTZ R2, R143, c[0x0][0x2d0], -R165.reuse ;  /* 0x0000b4008f027a23 */ /* 0x104fe800000108a5 */
[C---:B------:R-:W-:Y:S01]  /*aa20*/  HMMA.16816.F32 R88, R104.reuse, R114, R88 ;  /* 0x000000726858723c */ /* 0x040fe20000001858 */
[----:B------:R2:W-:Y:S01]  /*aa30*/  MUFU.EX2 R171, R2 ;  /* 0x0000000200ab7308 */ /* 0x0005e20000000800 */
[----:B------:R-:W1:Y:S06]  /*aa40*/  LDSM.16.MT88.4 R112, [R226+0x2100] ;  /* 0x00210000e270783b */ /* 0x000e6c0000004200 */
[C---:B----4-:R-:W-:Y:S08]  /*aa50*/  HMMA.16816.F32 R92, R104.reuse, R116, R92 ;  /* 0x00000074685c723c */ /* 0x050ff0000000185c */
[----:B------:R-:W-:Y:S01]  /*aa60*/  HMMA.16816.F32 R96, R104, R118, R96 ;  /* 0x000000766860723c */ /* 0x000fe20000001860 */
[----:B------:R-:W-:Y:S03]  /*aa70*/  LDSM.16.MT88.4 R116, [R228+0x2100] ;  /* 0x00210000e474783b */ /* 0x000fe60000004200 */
[--C-:B--2---:R-:W-:Y:S02]  /*aa80*/  FFMA.FTZ R2, R142, c[0x0][0x2d0], -R165.reuse ;  /* 0x0000b4008e027a23 */ /* 0x104fe400000108a5 */
[----:B------:R-:W-:Y:S01]  /*aa90*/  FFMA.FTZ R165, R102, c[0x0][0x2d0], -R165 ;  /* 0x0000b40066a57a23 */ /* 0x000fe200000108a5 */
[----:B------:R-:W-:Y:S01]  /*aaa0*/  F2FP.PACK_AB R104, R177, R176 ;  /* 0x000000b0b168723e */ /* 0x000fe200000000ff */
[----:B------:R2:W4:Y:S01]  /*aab0*/  MUFU.EX2 R170, R2 ;  /* 0x0000000200aa7308 */ /* 0x0005220000000800 */
[----:B------:R-:W-:Y:S03]  /*aac0*/  F2FP.PACK_AB R105, R174, R175 ;  /* 0x000000afae69723e */ /* 0x000fe600000000ff */
[----:B------:R-:W-:Y:S06]  /*aad0*/  F2FP.PACK_AB R106, R172, R173 ;  /* 0x000000adac6a723e */ /* 0x000fec00000000ff */
[----:B------:R-:W-:Y:S10]  /*aae0*/  MUFU.EX2 R102, R124 ;  /* 0x0000007c00667308 */ /* 0x000ff40000000800 */
[----:B------:R-:W1:Y:S01]  /*aaf0*/  MUFU.EX2 R165, R165 ;  /* 0x000000a500a57308 */ /* 0x000e620000000800 */
[--C-:B--2---:R-:W-:Y:S01]  /*ab00*/  FFMA.FTZ R2, R123, c[0x0][0x2d0], -R164.reuse ;  /* 0x0000b4007b027a23 */ /* 0x104fe200000108a4 */
[----:B----4-:R-:W-:Y:S01]  /*ab10*/  F2FP.PACK_AB R107, R170, R171 ;  /* 0x000000abaa6b723e */ /* 0x010fe200000000ff */
[----:B------:R-:W-:Y:S02]  /*ab20*/  FFMA.FTZ R164, R120, c[0x0][0x2d0], -R164 ;  /* 0x0000b40078a47a23 */ /* 0x000fe400000108a4 */
[----:B------:R-:W2:Y:S04]  /*ab30*/  LDSM.16.MT88.4 R120, [R229+0x2100] ;  /* 0x00210000e578783b */ /* 0x000ea80000004200 */
[C---:B-1----:R-:W-:Y:S01]  /*ab40*/  HMMA.16816.F32 R4, R104.reuse, R108, R4 ;  /* 0x0000006c6804723c */ /* 0x042fe20000001804 */
[----:B------:R-:W1:Y:S07]  /*ab50*/  MUFU.EX2 R164, R164 ;  /* 0x000000a400a47308 */ /* 0x000e6e0000000800 */
[C---:B------:R-:W-:Y:S01]  /*ab60*/  HMMA.16816.F32 R8, R104.reuse, R110, R8 ;  /* 0x0000006e6808723c */ /* 0x040fe20000001808 */
[----:B------:R-:W4:Y:S03]  /*ab70*/  LDSM.16.MT88.4 R108, [R225+0x5100] ;  /* 0x00510000e16c783b */ /* 0x000f260000004200 */
[----:B------:R-:W-:Y:S04]  /*ab80*/  F2FP.PACK_AB R155, R165, R102 ;  /* 0x00000066a59b723e */ /* 0x000fe800000000ff */
[C---:B------:R-:W-:Y:S08]  /*ab90*/  HMMA.16816.F32 R12, R104.reuse, R112, R12 ;  /* 0x00000070680c723c */ /* 0x040ff0000000180c */
[C---:B------:R-:W-:Y:S01]  /*aba0*/  HMMA.16816.F32 R16, R104.reuse, R114, R16 ;  /* 0x000000726810723c */ /* 0x040fe20000001810 */
[----:B------:R-:W4:Y:S03]  /*abb0*/  LDSM.16.MT88.4 R112, [R226+0x5100] ;  /* 0x00510000e270783b */ /* 0x000f260000004200 */
[----:B-1----:R-:W-:Y:S04]  /*abc0*/  F2FP.PACK_AB R154, R164, R168 ;  /* 0x000000a8a49a723e */ /* 0x002fe800000000ff */
[C---:B--2---:R-:W-:Y:S08]  /*abd0*/  HMMA.16816.F32 R20, R104.reuse, R120, R20 ;  /* 0x000000786814723c */ /* 0x044ff00000001814 */
[C---:B------:R-:W-:Y:S01]  /*abe0*/  HMMA.16816.F32 R24, R104.reuse, R122, R24 ;  /* 0x0000007a6818723c */ /* 0x040fe20000001818 */
[----:B------:R-:W1:Y:S07]  /*abf0*/  LDSM.16.MT88.4 R120, [R229+0x5100] ;  /* 0x00510000e578783b */ /* 0x000e6e0000004200 */
[C---:B------:R-:W-:Y:S08]  /*ac00*/  HMMA.16816.F32 R28, R104.reuse, R116, R28 ;  /* 0x00000074681c723c */ /* 0x040ff0000000181c */
[C---:B------:R-:W-:Y:S01]  /*ac10*/  HMMA.16816.F32 R32, R104.reuse, R118, R32 ;  /* 0x000000766820723c */ /* 0x040fe20000001820 */
[----:B------:R-:W2:Y:S07]  /*ac20*/  LDSM.16.MT88.4 R116, [R228+0x5100] ;  /* 0x00510000e474783b */ /* 0x000eae0000004200 */
[C---:B----4-:R-:W-:Y:S08]  /*ac30*/  HMMA.16816.F32 R36, R104.reuse, R108, R36 ;  /* 0x0000006c6824723c */ /* 0x050ff00000001824 */
[C---:B------:R-:W-:Y:S01]  /*ac40*/  HMMA.16816.F32 R40, R104.reuse, R110, R40 ;  /* 0x0000006e6828723c */ /* 0x040fe20000001828 */
[----:B------:R-:W4:Y:S07]  /*ac50*/  LDSM.16.MT88.4 R108, [R225+0x8100] ;  /* 0x00810000e16c783b */ /* 0x000f2e0000004200 */
[C---:B------:R-:W-:Y:S08]  /*ac60*/  HMMA.16816.F32 R44, R104.reuse, R112, R44 ;  /* 0x00000070682c723c */ /* 0x040ff0000000182c */
[C---:B------:R-:W-:Y:S01]  /*ac70*/  HMMA.16816.F32 R48, R104.reuse, R114, R48 ;  /* 0x000000726830723c */ /* 0x040fe20000001830 */
[----:B------:R-:W4:Y:S07]  /*ac80*/  LDSM.16.MT88.4 R112, [R226+0x8100] ;  /* 0x00810000e270783b */ /* 0x000f2e0000004200 */
[C---:B-1----:R-:W-:Y:S08]  /*ac90*/  HMMA.16816.F32 R52, R104.reuse, R120, R52 ;  /* 0x000000786834723c */ /* 0x042ff00000001834 */
[C---:B------:R-:W-:Y:S01]  /*aca0*/  HMMA.16816.F32 R56, R104.reuse, R122, R56 ;  /* 0x0000007a6838723c */ /* 0x040fe20000001838 */
[----:B------:R-:W1:Y:S07]  /*acb0*/  LDSM.16.MT88.4 R120, [R229+0x8100] ;  /* 0x00810000e578783b */ /* 0x000e6e0000004200 */
[C---:B--2---:R-:W-:Y:S04]  /*acc0*/  HMMA.16816.F32 R60, R104.reuse, R116, R60 ;  /* 0x00000074683c723c */ /* 0x044fe8000000183c */
[----:B---3--:R-:W-:Y:S01]  /*acd0*/  FFMA.FTZ R125, R3, R125, R140 ;  /* 0x0000007d037d7223 */ /* 0x008fe2000001008c */
[----:B------:R-:W-:Y:S03]  /*ace0*/  MOV R140, R135 ;  /* 0x00000087008c7202 */ /* 0x000fe60000000f00 */
[C---:B------:R-:W-:Y:S01]  /*acf0*/  HMMA.16816.F32 R64, R104.reuse, R118, R64 ;  /* 0x000000766840723c */ /* 0x040fe20000001840 */
[----:B------:R-:W2:Y:S01]  /*ad00*/  LDL.LU R135, [R1+0xc] ;  /* 0x00000c0001877983 */ /* 0x000ea20000300800 */
[----:B------:R-:W3:Y:S03]  /*ad10*/  MUFU.EX2 R3, R2 ;  /* 0x0000000200037308 */ /* 0x000ee60000000800 */
[----:B------:R-:W1:Y:S03]  /*ad20*/  LDSM.16.MT88.4 R116, [R228+0x8100] ;  /* 0x00810000e474783b */ /* 0x000e660000004200 */
[C---:B----4-:R-:W-:Y:S08]  /*ad30*/  HMMA.16816.F32 R68, R104.reuse, R108, R68 ;  /* 0x0000006c6844723c */ /* 0x050ff00000001844 */
[C---:B------:R-:W-:Y:S01]  /*ad40*/  HMMA.16816.F32 R72, R104.reuse, R110, R72 ;  /* 0x0000006e6848723c */ /* 0x040fe20000001848 */
[----:B------:R-:W4:Y:S07]  /*ad50*/  LDSM.16.MT88.4 R108, [R225+0x2900] ;  /* 0x00290000e16c783b */ /* 0x000f2e0000004200 */
[C---:B------:R-:W-:Y:S04]  /*ad60*/  HMMA.16816.F32 R76, R104.reuse, R112, R76 ;  /* 0x00000070684c723c */ /* 0x040fe8000000184c */
[----:B---3--:R-:W-:Y:S04]  /*ad70*/  F2FP.PACK_AB R152, R166, R3 ;  /* 0x00000003a698723e */ /* 0x008fe800000000ff */
[C---:B------:R-:W-:Y:S08]  /*ad80*/  HMMA.16816.F32 R80, R104.reuse, R114, R80 ;  /* 0x000000726850723c */ /* 0x040ff00000001850 */
[C---:B-1----:R-:W-:Y:S08]  /*ad90*/  HMMA.16816.F32 R84, R104.reuse, R120, R84 ;  /* 0x000000786854723c */ /* 0x042ff00000001854 */
[C---:B------:R-:W-:Y:S01]  /*ada0*/  HMMA.16816.F32 R88, R104.reuse, R122, R88 ;  /* 0x0000007a6858723c */ /* 0x040fe20000001858 */
[----:B------:R-:W1:Y:S07]  /*adb0*/  LDSM.16.MT88.4 R120, [R226+0x2900] ;  /* 0x00290000e278783b */ /* 0x000e6e0000004200 */
[C---:B------:R-:W-:Y:S07]  /*adc0*/  HMMA.16816.F32 R92, R104.reuse, R116, R92 ;  /* 0x00000074685c723c */ /* 0x040fee000000185c */
[----:B------:R-:W-:Y:S01]  /*add0*/  MOV R116, R134 ;  /* 0x0000008600747202 */ /* 0x000fe20000000f00 */
[----:B------:R-:W-:Y:S04]  /*ade0*/  HMMA.16816.F32 R96, R104, R118, R96 ;  /* 0x000000766860723c */ /* 0x000fe80000001860 */
[----:B------:R-:W-:Y:S03]  /*adf0*/  IMAD.MOV.U32 R117, RZ, RZ, R133 ;  /* 0x000000ffff757224 */ /* 0x000fe600078e0085 */
[----:B------:R-:W-:Y:S01]  /*ae00*/  MOV R119, R126 ;  /* 0x0000007e00777202 */ /* 0x000fe20000000f00 */
[C---:B----4-:R-:W-:Y:S01]  /*ae10*/  HMMA.16816.F32 R104, R152.reuse, R108, R4 ;  /* 0x0000006c9868723c */ /* 0x050fe20000001804 */
[----:B------:R-:W-:Y:S07]  /*ae20*/  LDSM.16.MT88.4 R4, [R229+0x5900] ;  /* 0x00590000e504783b */ /* 0x000fee0000004200 */
[C---:B------:R-:W-:Y:S01]  /*ae30*/  HMMA.16816.F32 R108, R152.reuse, R110, R8 ;  /* 0x0000006e986c723c */ /* 0x040fe20000001808 */
[----:B------:R-:W-:Y:S07]  /*ae40*/  LDSM.16.MT88.4 R8, [R228+0x5900] ;  /* 0x00590000e408783b */ /* 0x000fee0000004200 */
[C---:B-1----:R-:W-:Y:S07]  /*ae50*/  HMMA.16816.F32 R112, R152.reuse, R120, R12 ;  /* 0x000000789870723c */ /* 0x042fee000000180c */
[----:B------:R-:W-:Y:S01]  /*ae60*/  IMAD.MOV.U32 R13, RZ, RZ, R119 ;  /* 0x000000ffff0d7224 */ /* 0x000fe200078e0077 */
[----:B------:R-:W-:Y:S04]  /*ae70*/  MOV R14, R116 ;  /* 0x00000074000e7202 */ /* 0x000fe80000000f00 */
[----:B------:R-:W-:Y:S02]  /*ae80*/  MOV R15, R117 ;  /* 0x00000075000f7202 */ /* 0x000fe40000000f00 */
[C---:B------:R-:W-:Y:S01]  /*ae90*/  HMMA.16816.F32 R116, R152.reuse, R122, R16 ;  /* 0x0000007a9874723c */ /* 0x040fe20000001810 */
[----:B------:R-:W-:Y:S02]  /*aea0*/  LDSM.16.MT88.4 R16, [R226+0x8900] ;  /* 0x00890000e210783b */ /* 0x000fe40000004200 */
[----:B--2---:R-:W-:Y:S02]  /*aeb0*/  FFMA.FTZ R2, R0, R135, R140 ;  /* 0x0000008700027223 */ /* 0x004fe4000001008c */
[----:B------:R-:W-:Y:S04]  /*aec0*/  FADD.FTZ R0, R245, R125 ;  /* 0x0000007df5007221 */ /* 0x000fe80000010000 */
[----:B------:R-:W-:Y:S03]  /*aed0*/  LDSM.16.MT88.4 R132, [R228+0x2900] ;  /* 0x00290000e484783b */ /* 0x000fe60000004200 */
[----:B------:R-:W-:Y:S02]  /*aee0*/  FADD.FTZ R2, R246, R2 ;  /* 0x00000002f6027221 */ /* 0x000fe40000010000 */
[----:B------:R-:W-:Y:S02]  /*aef0*/  FADD.FTZ R0, R247, R0 ;  /* 0x00000000f7007221 */ /* 0x000fe40000010000 */
[----:B------:R-:W-:Y:S02]  /*af00*/  FADD.FTZ R169, R248, R2 ;  /* 0x00000002f8a97221 */ /* 0x000fe40000010000 */
[----:B------:R-:W-:Y:S01]  /*af10*/  FADD.FTZ R2, R231, R0 ;  /* 0x00000000e7027221 */ /* 0x000fe20000010000 */
[----:B------:R1:W5:Y:S01]  /*af20*/  LDL.LU R245, [R1+0x54] ;  /* 0x0000540001f57983 */ /* 0x0003620000300800 */
[----:B------:R-:W-:Y:S03]  /*af30*/  MOV R0, R127 ;  /* 0x0000007f00007202 */ /* 0x000fe60000000f00 */
[----:B------:R1:W5:Y:S02]  /*af40*/  LDL.LU R246, [R1+0x50] ;  /* 0x0000500001f67983 */ /* 0x0003640000300800 */
[----:B------:R-:W-:Y:S02]  /*af50*/  FADD.FTZ R0, R0, R169 ;  /* 0x000000a900007221 */ /* 0x000fe40000010000 */
[----:B------:R1:W5:Y:S04]  /*af60*/  LDL.LU R247, [R1+0x4c] ;  /* 0x00004c0001f77983 */ /* 0x0003680000300800 */
[----:B------:R1:W5:Y:S04]  /*af70*/  LDL.LU R248, [R1+0x48] ;  /* 0x0000480001f87983 */ /* 0x0003680000300800 */
[----:B------:R1:W5:Y:S04]  /*af80*/  LDL.LU R231, [R1+0x44] ;  /* 0x0000440001e77983 */ /* 0x0003680000300800 */
[----:B------:R-:W2:Y:S08]  /*af90*/  LDSM.16.MT88.4 R124, [R229+0x2900] ;  /* 0x00290000e57c783b */ /* 0x000eb00000004200 */
[----:B------:R-:W3:Y:S01]  /*afa0*/  LDSM.16.MT88.4 R140, [R225+0x5900] ;  /* 0x00590000e18c783b */ /* 0x000ee20000004200 */
[C---:B--2---:R-:W-:Y:S07]  /*afb0*/  HMMA.16816.F32 R120, R152.reuse, R124, R20 ;  /* 0x0000007c9878723c */ /* 0x044fee0000001814 */
[----:B------:R-:W-:Y:S01]  /*afc0*/  IMAD.MOV.U32 R22, RZ, RZ, R14 ;  /* 0x000000ffff167224 */ /* 0x000fe200078e000e */
[C---:B------:R-:W-:Y:S04]  /*afd0*/  HMMA.16816.F32 R124, R152.reuse, R126, R24 ;  /* 0x0000007e987c723c */ /* 0x040fe80000001818 */
[----:B------:R-:W-:Y:S02]  /*afe0*/  MOV R23, R13 ;  /* 0x0000000d00177202 */ /* 0x000fe40000000f00 */
[----:B------:R-:W-:Y:S01]  /*aff0*/  MOV R20, R15 ;  /* 0x0000000f00147202 */ /* 0x000fe20000000f00 */
[----:B------:R-:W-:Y:S01]  /*b000*/  IMAD.MOV.U32 R25, RZ, RZ, R130 ;  /* 0x000000ffff197224 */ /* 0x000fe200078e0082 */
[----:B------:R-:W-:Y:S01]  /*b010*/  MOV R24, R131 ;  /* 0x0000008300187202 */ /* 0x000fe20000000f00 */
[----:B------:R-:W2:Y:S03]  /*b020*/  LDSM.16.MT88.4 R12, [R225+0x8900] ;  /* 0x00890000e10c783b */ /* 0x000ea60000004200 */
[----:B------:R-:W-:Y:S02]  /*b030*/  MOV R26, R129 ;  /* 0x00000081001a7202 */ /* 0x000fe40000000f00 */
[----:B------:R-:W-:Y:S02]  /*b040*/  MOV R27, R128 ;  /* 0x00000080001b7202 */ /* 0x000fe40000000f00 */
[C---:B------:R-:W-:Y:S03]  /*b050*/  HMMA.16816.F32 R128, R152.reuse, R132, R28 ;  /* 0x000000849880723c */ /* 0x040fe6000000181c */
[----:B------:R-:W-:Y:S04]  /*b060*/  MOV R21, R147 ;  /* 0x0000009300157202 */ /* 0x000fe80000000f00 */
[----:B------:R-:W-:Y:S01]  /*b070*/  MOV R28, R146 ;  /* 0x00000092001c7202 */ /* 0x000fe20000000f00 */
[C---:B------:R-:W-:Y:S04]  /*b080*/  HMMA.16816.F32 R132, R152.reuse, R134, R32 ;  /* 0x000000869884723c */ /* 0x040fe80000001820 */
[----:B------:R-:W-:Y:S01]  /*b090*/  MOV R31, R139 ;  /* 0x0000008b001f7202 */ /* 0x000fe20000000f00 */
[----:B------:R-:W-:Y:S01]  /*b0a0*/  IMAD.MOV.U32 R29, RZ, RZ, R145 ;  /* 0x000000ffff1d7224 */ /* 0x000fe200078e0091 */
[----:B------:R-:W-:Y:S01]  /*b0b0*/  MOV R30, R144 ;  /* 0x00000090001e7202 */ /* 0x000fe20000000f00 */
[----:B------:R-:W-:Y:S01]  /*b0c0*/  IMAD.MOV.U32 R34, RZ, RZ, R137 ;  /* 0x000000ffff227224 */ /* 0x000fe200078e0089 */
[----:B------:R-:W-:Y:S04]  /*b0d0*/  MOV R33, R138 ;  /* 0x0000008a00217202 */ /* 0x000fe80000000f00 */
[----:B------:R-:W-:Y:S01]  /*b0e0*/  MOV R35, R136 ;  /* 0x0000008800237202 */ /* 0x000fe20000000f00 */
[----:B------:R-:W-:Y:S01]  /*b0f0*/  FADD.FTZ R2, R33, R2 ;  /* 0x0000000221027221 */ /* 0x000fe20000010000 */
[C---:B---3--:R-:W-:Y:S03]  /*b100*/  HMMA.16816.F32 R136, R152.reuse, R140, R36 ;  /* 0x0000008c9888723c */ /* 0x048fe60000001824 */
[----:B------:R-:W-:Y:S02]  /*b110*/  FADD.FTZ R2, R35, R2 ;  /* 0x0000000223027221 */ /* 0x000fe40000010000 */
[----:B------:R-:W-:Y:S02]  /*b120*/  FADD.FTZ R0, R34, R0 ;  /* 0x0000000022007221 */ /* 0x000fe40000010000 */
[----:B------:R-:W-:Y:S01]  /*b130*/  FADD.FTZ R2, R29, R2 ;  /* 0x000000021d027221 */ /* 0x000fe20000010000 */
        /* <DEDUP_REMOVED lines=41> */
[----:B------:R-:W-:Y:S01]  /*b3d0*/  FADD.FTZ R0, R171, R0 ;  /* 0x00000000ab007221 */ /* 0x000fe20000010000 */
[C---:B----4-:R-:W-:Y:S03]  /*b3e0*/  HMMA.16816.F32 R92, R152.reuse, R8, R92 ;  /* 0x00000008985c723c */ /* 0x050fe6000000185c */
[----:B------:R-:W-:Y:S02]  /*b3f0*/  FADD.FTZ R0, R170, R0 ;  /* 0x00000000aa007221 */ /* 0x000fe40000010000 */
[----:B------:R-:W-:Y:S02]  /*b400*/  FADD.FTZ R2, R3, R2 ;  /* 0x0000000203027221 */ /* 0x000fe40000010000 */
[----:B------:R-:W-:Y:S01]  /*b410*/  FADD.FTZ R3, R103, R0 ;  /* 0x0000000067037221 */ /* 0x000fe20000010000 */
[----:B------:R-:W-:Y:S01]  /*b420*/  MOV R103, R100 ;  /* 0x0000006400677202 */ /* 0x000fe20000000f00 */
[----:B------:R-:W-:Y:S01]  /*b430*/  FADD.FTZ R0, R166, R2 ;  /* 0x00000002a6007221 */ /* 0x000fe20000010000 */
[----:B------:R-:W-:Y:S03]  /*b440*/  HMMA.16816.F32 R96, R152, R10, R96 ;  /* 0x0000000a9860723c */ /* 0x000fe60000001860 */
[----:B------:R-:W-:Y:S02]  /*b450*/  FADD.FTZ R3, R167, R3 ;  /* 0x00000003a7037221 */ /* 0x000fe40000010000 */
[----:B------:R-:W-:Y:S02]  /*b460*/  FADD.FTZ R2, R168, R0 ;  /* 0x00000000a8027221 */ /* 0x000fe40000010000 */
[----:B------:R-:W-:Y:S01]  /*b470*/  FADD.FTZ R0, R102, R3 ;  /* 0x0000000366007221 */ /* 0x000fe20000010000 */
[----:B------:R-:W-:Y:S01]  /*b480*/  MOV R3, R101 ;  /* 0x0000006500037202 */ /* 0x000fe20000000f00 */
[----:B------:R-:W-:Y:S03]  /*b490*/  FADD.FTZ R2, R164, R2 ;  /* 0x00000002a4027221 */ /* 0x000fe60000010000 */
[----:B------:R-:W-:Y:S02]  /*b4a0*/  FADD.FTZ R0, R165, R0 ;  /* 0x00000000a5007221 */ /* 0x000fe40000010000 */
[----:B------:R1:W-:Y:S04]  /*b4b0*/  STL [R1+0x8], R2 ;  /* 0x0000080201007387 */ /* 0x0003e80000100800 */
[----:B------:R1:W-:Y:S01]  /*b4c0*/  STL [R1+0xc], R0 ;  /* 0x00000c0001007387 */ /* 0x0003e20000100800 */
[----:B------:R-:W-:-:S05]  /*b4d0*/  @P0 BRA `(.L_x_505) ;  /* 0xffffb85000000947 */ /* 0x000fca000383ffff */
.L_x_504:
[----:B---3--:R-:W-:-:S13]  /*b4e0*/  ISETP.LE.AND P0, PT, RZ, UR20, PT ;  /* 0x00000014ff007c0c */ /* 0x008fda000bf03270 */
[----:B------:R-:W-:Y:S05]  /*b4f0*/  @!P0 BRA `(.L_x_506) ;  /* 0x000041b000008947 */ /* 0x000fea0003800000 */
[----:B------:R-:W2:Y:S04]  /*b500*/  LDL.64 R4, [R1+0x38] ;  /* 0x0000380001047983 */ /* 0x000ea80000100a00 */
[----:B------:R-:W3:Y:S01]  /*b510*/  LDL.64 R6, [R1+0x20] ;  /* 0x0000200001067983 */ /* 0x000ee20000100a00 */
[----:B------:R-:W-:Y:S01]  /*b520*/  UIADD3 UR6, UP3, UR14, 0x80, URZ ;  /* 0x000000800e067890 */ /* 0x000fe2000ff7e03f */
[----:B------:R-:W-:Y:S01]  /*b530*/  IMAD.MOV.U32 R103, RZ, RZ, R100 ;  /* 0x000000ffff677224 */ /* 0x000fe200078e0064 */
[----:B------:R-:W-:Y:S01]  /*b540*/  UIADD3 UR14, UP2, UR14, 0x100, URZ ;  /* 0x000001000e0e7890 */ /* 0x000fe2000ff5e03f */
[----:B------:R-:W-:Y:S01]  /*b550*/  IMAD.MOV.U32 R102, RZ, RZ, R101 ;  /* 0x000000ffff667224 */ /* 0x000fe200078e0065 */
[----:B------:R-:W-:Y:S02]  /*b560*/  UIADD3 UR15, UP1, UR10, 0x80, URZ ;  /* 0x000000800a0f7890 */ /* 0x000fe4000ff3e03f */
[----:B------:R-:W-:-:S02]  /*b570*/  UIADD3 UR21, UP0, UR10, 0x100, URZ ;  /* 0x000001000a157890 */ /* 0x000fc4000ff1e03f */
[----:B------:R-:W-:Y:S02]  /*b580*/  ULDC.64 UR4, c[0x0][0x1e0] ;  /* 0x0000780000047ab9 */ /* 0x000fe40000000a00 */
[----:B------:R-:W-:Y:S02]  /*b590*/  UIADD3.X UR12, URZ, UR9, URZ, UP3, !UPT ;  /* 0x000000093f0c7290 */ /* 0x000fe40009ffe43f */
[----:B------:R-:W-:Y:S02]  /*b5a0*/  USHF.L.U64.HI UR7, UR4, 0x6, UR5 ;  /* 0x0000000604077899 */ /* 0x000fe40008010205 */
[----:B------:R-:W-:Y:S02]  /*b5b0*/  USHF.L.U32 UR8, UR4, 0x6, URZ ;  /* 0x0000000604087899 */ /* 0x000fe4000800063f */
[----:B------:R-:W-:Y:S02]  /*b5c0*/  UIADD3.X UR9, URZ, UR9, URZ, UP2, !UPT ;  /* 0x000000093f097290 */ /* 0x000fe400097fe43f */
[----:B------:R-:W-:-:S02]  /*b5d0*/  UIADD3.X UR22, URZ, UR13, URZ, UP1, !UPT ;  /* 0x0000000d3f167290 */ /* 0x000fc40008ffe43f */
[----:B------:R-:W-:Y:S01]  /*b5e0*/  UIADD3.X UR23, URZ, UR13, URZ, UP0, !UPT ;  /* 0x0000000d3f177290 */ /* 0x000fe200087fe43f */
[C---:B-12---:R-:W-:Y:S02]  /*b5f0*/  IADD3 R2, P0, R4.reuse, 0x80, RZ ;  /* 0x0000008004027810 */ /* 0x046fe40007f1e0ff */
[----:B------:R-:W-:-:S03]  /*b600*/  IADD3 R8, P1, R4, 0x40, RZ ;  /* 0x0000004004087810 */ /* 0x000fc60007f3e0ff */
[----:B---3--:R-:W-:Y:S01]  /*b610*/  IMAD.X R3, RZ, RZ, R7, P0 ;  /* 0x000000ffff037224 */ /* 0x008fe200000e0607 */
[----:B------:R-:W-:-:S04]  /*b620*/  IADD3.X R9, RZ, R7, RZ, P1, !PT ;  /* 0x00000007ff097210 */ /* 0x000fc80000ffe4ff */
[----:B------:R1:W-:Y:S04]  /*b630*/  STL.64 [R1], R2 ;  /* 0x0000000201007387 */ /* 0x0003e80000100a00 */
[----:B------:R2:W-:Y:S01]  /*b640*/  STL.64 [R1+0x18], R8 ;  /* 0x0000180801007387 */ /* 0x0005e20000100a00 */
[----:B-1----:R-:W-:Y:S01]  /*b650*/  MOV R2, R4 ;  /* 0x0000000400027202 */ /* 0x002fe20000000f00 */
[----:B------:R-:W-:-:S05]  /*b660*/  IMAD.MOV.U32 R3, RZ, RZ, R7 ;  /* 0x000000ffff037224 */ /* 0x000fca00078e0007 */
[----:B------:R2:W-:Y:S02]  /*b670*/  STL.64 [R1+0x20], R2 ;  /* 0x0000200201007387 */ /* 0x0005e40000100a00 */
.L_x_507:
[----:B---3--:R-:W3:Y:S01]  /*b680*/  LDL.64 R14, [R1+0x20] ;  /* 0x00002000010e7983 */ /* 0x008ee20000100a00 */
[----:B------:R-:W-:Y:S04]  /*b690*/  DEPBAR.LE SB0, 0x0 ;  /* 0x000080000000791a */ /* 0x000fe80000000000 */
[----:B------:R-:W-:Y:S01]  /*b6a0*/  USHF.R.S32.HI UR5, URZ, 0x1f, UR20 ;  /* 0x0000001f3f057899 */ /* 0x000fe20008011414 */
[----:B------:R-:W4:Y:S01]  /*b6b0*/  LDL.64 R28, [R1] ;  /* 0x00000000011c7983 */ /* 0x000f220000100a00 */
[----:B------:R-:W-:Y:S01]  /*b6c0*/  UIMAD UR4, UR11, UR20, URZ ;  /* 0x000000140b0472a4 */ /* 0x000fe2000f8e023f */
[----:B------:R-:W-:Y:S01]  /*b6d0*/  MOV R22, UR20 ;  /* 0x0000001400167c02 */ /* 0x000fe20008000f00 */
[----:B------:R-:W-:Y:S01]  /*b6e0*/  UISETP.GT.AND UP0, UPT, UR20, URZ, UPT ;  /* 0x0000003f1400728c */ /* 0x000fe2000bf04270 */
[----:B--2---:R-:W-:Y:S01]  /*b6f0*/  MOV R2, UR20 ;  /* 0x0000001400027c02 */ /* 0x004fe20008000f00 */
[----:B------:R-:W-:Y:S01]  /*b700*/  UIMAD UR4, UR5, UR16, UR4 ;  /* 0x00000010050472a4 */ /* 0x000fe2000f8e0204 */
[----:B------:R-:W2:Y:S01]  /*b710*/  LDL.64 R12, [R1+0x18] ;  /* 0x00001800010c7983 */ /* 0x000ea20000100a00 */
[----:B------:R-:W-:Y:S01]  /*b720*/  MOV R20, UR20 ;  /* 0x0000001400147c02 */ /* 0x000fe20008000f00 */
[----:B------:R-:W-:Y:S04]  /*b730*/  UIADD3 UR20, UR20, -0x1, URZ ;  /* 0xffffffff14147890 */ /* 0x000fe8000fffe03f */
[----:B------:R-:W-:Y:S02]  /*b740*/  BAR.SYNC.DEFER_BLOCKING 0x0 ;  /* 0x0000000000007b1d */ /* 0x000fe40000010000 */
[----:B------:R-:W-:Y:S06]  /*b750*/  @UP0 USHF.R.S32.HI UR24, URZ, 0x1f, UR20 ;  /* 0x0000001f3f180899 */ /* 0x000fec0008011414 */
[----:B-----5:R-:W-:Y:S04]  /*b760*/  STL [R1+0x44], R231 ;  /* 0x000044e701007387 */ /* 0x020fe80000100800 */
[----:B------:R-:W-:Y:S04]  /*b770*/  STL [R1+0x48], R248 ;  /* 0x000048f801007387 */ /* 0x000fe80000100800 */
[----:B------:R-:W-:Y:S04]  /*b780*/  STL [R1+0x4c], R247 ;  /* 0x00004cf701007387 */ /* 0x000fe80000100800 */
[----:B------:R-:W-:Y:S04]  /*b790*/  STL [R1+0x50], R246 ;  /* 0x000050f601007387 */ /* 0x000fe80000100800 */
[----:B------:R-:W1:Y:S08]  /*b7a0*/  LDSM.16.M88.4 R8, [R224+0xc100] ;  /* 0x00c10000e008783b */ /* 0x000e700000000200 */
[----:B------:R-:W2:Y:S08]  /*b7b0*/  LDSM.16.M88.4 R16, [R224+0xc900] ;  /* 0x00c90000e010783b */ /* 0x000eb00000000200 */
[----:B------:R-:W2:Y:S08]  /*b7c0*/  LDSM.16.M88.4 R24, [R224+0xd100] ;  /* 0x00d10000e018783b */ /* 0x000eb00000000200 */
[----:B------:R-:W2:Y:S08]  /*b7d0*/  LDSM.16.M88.4 R32, [R224+0xd900] ;  /* 0x00d90000e020783b */ /* 0x000eb00000000200 */
[----:B------:R-:W2:Y:S01]  /*b7e0*/  LDSM.16.M88.4 R40, [R224+0xe100] ;  /* 0x00e10000e028783b */ /* 0x000ea20000000200 */
[C---:B-1----:R-:W-:Y:S07]  /*b7f0*/  HMMA.16816.F32 R4, R156.reuse, R8, RZ ;  /* 0x000000089c04723c */ /* 0x042fee00000018ff */
[----:B------:R-:W1:Y:S01]  /*b800*/  LDSM.16.M88.4 R48, [R224+0xe900] ;  /* 0x00e90000e030783b */ /* 0x000e620000000200 */
[C---:B------:R-:W-:Y:S07]  /*b810*/  HMMA.16816.F32 R8, R156.reuse, R10, RZ ;  /* 0x0000000a9c08723c */ /* 0x040fee00000018ff */
[----:B------:R-:W1:Y:S08]  /*b820*/  LDSM.16.M88.4 R152, [R231] ;  /* 0x00000000e798783b */ /* 0x000e700000000200 */
[----:B------:R-:W1:Y:S08]  /*b830*/  LDSM.16.M88.4 R164, [R248] ;  /* 0x00000000f8a4783b */ /* 0x000e700000000200 */
[----:B------:R-:W1:Y:S08]  /*b840*/  LDSM.16.M88.4 R168, [R247] ;  /* 0x00000000f7a8783b */ /* 0x000e700000000200 */
[----:B------:R-:W1:Y:S08]  /*b850*/  LDSM.16.M88.4 R172, [R246] ;  /* 0x00000000f6ac783b */ /* 0x000e700000000200 */
[----:B------:R-:W1:Y:S08]  /*b860*/  LDSM.16.M88.4 R176, [R245] ;  /* 0x00000000f5b0783b */ /* 0x000e700000000200 */
[----:B------:R-:W1:Y:S08]  /*b870*/  LDSM.16.M88.4 R180, [R244] ;  /* 0x00000000f4b4783b */ /* 0x000e700000000200 */
[----:B------:R-:W-:Y:S01]  /*b880*/  STL [R1+0x54], R245 ;  /* 0x000054f501007387 */ /* 0x000fe20000100800 */
[----:B---3--:R-:W-:Y:S05]  /*b890*/  IMAD.WIDE.U32 R22, R22, UR16, R14 ;  /* 0x0000001016167c25 */ /* 0x008fea000f8e000e */
[----:B------:R-:W-:Y:S01]  /*b8a0*/  IADD3 R0, R23, UR4, RZ ;  /* 0x0000000417007c10 */ /* 0x000fe2000fffe0ff */
[----:B----4-:R-:W-:Y:S01]  /*b8b0*/  IMAD.WIDE.U32 R2, R2, UR16, R28 ;  /* 0x0000001002027c25 */ /* 0x010fe2000f8e001c */
[C---:B------:R-:W-:Y:S04]  /*b8c0*/  LEA R28, P5, R22.reuse, c[0x0][0x1f8], 0x1 ;  /* 0x00007e00161c7a11 */ /* 0x040fe800078a08ff */
[----:B------:R-:W-:Y:S01]  /*b8d0*/  LEA.HI.X R29, R22, c[0x0][0x1fc], R0, 0x1, P5 ;  /* 0x00007f00161d7a11 */ /* 0x000fe200028f0c00 */
[----:B--2---:R-:W-:Y:S01]  /*b8e0*/  IMAD.WIDE.U32 R20, R20, UR16, R12 ;  /* 0x0000001014147c25 */ /* 0x004fe2000f8e000c */
[----:B------:R-:W-:Y:S01]  /*b8f0*/  IADD3 R3, R3, UR4, RZ ;  /* 0x0000000403037c10 */ /* 0x000fe2000fffe0ff */
[C---:B------:R-:W-:Y:S01]  /*b900*/  HMMA.16816.F32 R12, R156.reuse, R16, RZ ;  /* 0x000000109c0c723c */ /* 0x040fe200000018ff */
[----:B------:R-:W-:Y:S01]  /*b910*/  LEA R36, P0, R2, c[0x0][0x1f8], 0x1 ;  /* 0x00007e0002247a11 */ /* 0x000fe200078008ff */
[----:B------:R-:W-:Y:S01]  /*b920*/  @!PT LDS RZ, [RZ] ;  /* 0x00000000fffff984 */ /* 0x000fe20000000800 */
[----:B------:R-:W-:Y:S01]  /*b930*/  @!PT LDS RZ, [RZ] ;  /* 0x00000000fffff984 */ /* 0x000fe20000000800 */
[----:B------:R-:W-:Y:S01]  /*b940*/  @!PT LDS RZ, [RZ] ;  /* 0x00000000fffff984 */ /* 0x000fe20000000800 */
[----:B------:R2:W-:Y:S01]  /*b950*/  LDGSTS.E.BYPASS.LTC128B.128 [R249+0x100], [R28.64], !P4 ;  /* 0x001000001cf97fae */ /* 0x0005e2000e101d52 */
[----:B------:R-:W-:Y:S01]  /*b960*/  IADD3 R21, R21, UR4, RZ ;  /* 0x0000000415157c10 */ /* 0x000fe2000fffe0ff */
[----:B------:R-:W-:Y:S01]  /*b970*/  ULDC.64 UR4, c[0x0][0x1e0] ;  /* 0x0000780000047ab9 */ /* 0x000fe20000000a00 */
[----:B------:R-:W-:Y:S02]  /*b980*/  LEA R30, P1, R20, c[0x0][0x1f8], 0x1 ;  /* 0x00007e00141e7a11 */ /* 0x000fe400078208ff */
[----:B------:R-:W-:Y:S01]  /*b990*/  LEA.HI.X R37, R2, c[0x0][0x1fc], R3, 0x1, P0 ;  /* 0x00007f0002257a11 */ /* 0x000fe200000f0c03 */
[C---:B------:R-:W-:Y:S01]  /*b9a0*/  HMMA.16816.F32 R16, R156.reuse, R18, RZ ;  /* 0x000000129c10723c */ /* 0x040fe200000018ff */
[----:B------:R-:W-:Y:S01]  /*b9b0*/  LEA.HI.X R31, R20, c[0x0][0x1fc], R21, 0x1, P1 ;  /* 0x00007f00141f7a11 */ /* 0x000fe200008f0c15 */
[----:B------:R-:W-:Y:S02]  /*b9c0*/  @UP0 UIMAD.WIDE.U32 UR26, UR20, UR4, URZ ;  /* 0x00000004141a02a5 */ /* 0x000fe4000f8e003f */
[----:B------:R-:W-:Y:S01]  /*b9d0*/  IADD3 R2, P0, R28, UR10, RZ ;  /* 0x0000000a1c027c10 */ /* 0x000fe2000ff1e0ff */
[----:B------:R-:W-:Y:S01]  /*b9e0*/  @UP0 UIMAD UR24, UR24, UR4, URZ ;  /* 0x00000004181802a4 */ /* 0x000fe2000f8e023f */
[----:B------:R2:W-:Y:S02]  /*b9f0*/  LDGSTS.E.BYPASS.LTC128B.128 [R249+0x3100], [R30.64], !P3 ;  /* 0x031000001ef97fae */ /* 0x0005e4000d901d52 */
[C---:B------:R-:W-:Y:S01]  /*ba00*/  HMMA.16816.F32 R20, R156.reuse, R24, RZ ;  /* 0x000000189c14723c */ /* 0x040fe200000018ff */
[----:B------:R-:W-:Y:S01]  /*ba10*/  IADD3.X R3, R29, UR13, RZ, P0, !PT ;  /* 0x0000000d1d037c10 */ /* 0x000fe200087fe4ff */
[----:B------:R-:W-:Y:S02]  /*ba20*/  @UP0 UIMAD UR24, UR20, UR5, UR24 ;  /* 0x00000005141802a4 */ /* 0x000fe4000f8e0218 */
[C---:B------:R-:W-:Y:S02]  /*ba30*/  IADD3 R38, P0, R2.reuse, UR10, RZ ;  /* 0x0000000a02267c10 */ /* 0x040fe4000ff1e0ff */
[----:B------:R3:W-:Y:S01]  /*ba40*/  LDGSTS.E.BYPASS.LTC128B.128 [R249+0x6100], [R36.64], !P2 ;  /* 0x0610000024f97fae */ /* 0x0007e2000d101d52 */
[----:B------:R-:W-:Y:S01]  /*ba50*/  @UP0 UIADD3 UR4, UR27, UR24, URZ ;  /* 0x000000181b040290 */ /* 0x000fe2000fffe03f */
[C---:B------:R-:W-:Y:S01]  /*ba60*/  HMMA.16816.F32 R24, R156.reuse, R26, RZ ;  /* 0x0000001a9c18723c */ /* 0x040fe200000018ff */
[C---:B------:R-:W-:Y:S02]  /*ba70*/  IADD3.X R39, R3.reuse, UR13, RZ, P0, !PT ;  /* 0x0000000d03277c10 */ /* 0x040fe400087fe4ff */
[----:B------:R-:W-:Y:S03]  /*ba80*/  @UP0 UIMAD UR4, UR4, 0x60, URZ ;  /* 0x00000060040408a4 */ /* 0x000fe6000f8e023f */
[----:B------:R4:W-:Y:S08]  /*ba90*/  LDGSTS.E.BYPASS.LTC128B.128 [R249+0x1100], [R2.64], !P4 ;  /* 0x0110000002f97fae */ /* 0x0009f0000e101d52 */
[----:B------:R4:W-:Y:S01]  /*baa0*/  LDGSTS.E.BYPASS.LTC128B.128 [R249+0x4100], [R2.64+0x80], !P3 ;  /* 0x0410008002f97fae */ /* 0x0009e2000d901d52 */
[C---:B--2---:R-:W-:Y:S07]  /*bab0*/  HMMA.16816.F32 R28, R156.reuse, R32, RZ ;  /* 0x000000209c1c723c */ /* 0x044fee00000018ff */
[----:B------:R4:W-:Y:S01]  /*bac0*/  LDGSTS.E.BYPASS.LTC128B.128 [R249+0x7100], [R2.64+0x100], !P2 ;  /* 0x0710010002f97fae */ /* 0x0009e2000d101d52 */
[C---:B------:R-:W-:Y:S01]  /*bad0*/  HMMA.16816.F32 R32, R156.reuse, R34, RZ ;  /* 0x000000229c20723c */ /* 0x040fe200000018ff */
[C---:B---3--:R-:W-:Y:S06]  /*bae0*/  IADD3 R36, P0, R2.reuse, UR15, RZ ;  /* 0x0000000f02247c10 */ /* 0x048fec000ff1e0ff */
[----:B------:R2:W-:Y:S01]  /*baf0*/  LDGSTS.E.BYPASS.LTC128B.128 [R249+0x2100], [R38.64], !P4 ;  /* 0x0210000026f97fae */ /* 0x0005e2000e101d52 */
[C---:B------:R-:W-:Y:S07]  /*bb00*/  IADD3.X R37, R3.reuse, UR22, RZ, P0, !PT ;  /* 0x0000001603257c10 */ /* 0x040fee00087fe4ff */
[----:B------:R2:W-:Y:S01]  /*bb10*/  LDGSTS.E.BYPASS.LTC128B.128 [R249+0x5100], [R36.64], !P3 ;  /* 0x0510000024f97fae */ /* 0x0005e2000d901d52 */
[----:B----4-:R-:W-:Y:S04]  /*bb20*/  IADD3 R2, P0, R2, UR21, RZ ;  /* 0x0000001502027c10 */ /* 0x010fe8000ff1e0ff */
[----:B------:R-:W-:Y:S02]  /*bb30*/  IADD3.X R3, R3, UR23, RZ, P0, !PT ;  /* 0x0000001703037c10 */ /* 0x000fe400087fe4ff */
[----:B------:R-:W-:Y:S03]  /*bb40*/  PLOP3.LUT P0, PT, PT, PT, UP0, 0x80, 0x0 ;  /* 0x000000000000781c */ /* 0x000fe60003f0f008 */
[----:B------:R3:W-:Y:S01]  /*bb50*/  LDGSTS.E.BYPASS.LTC128B.128 [R249+0x8100], [R2.64], !P2 ;  /* 0x0810000002f97fae */ /* 0x0007e2000d101d52 */
[C---:B--2---:R-:W-:Y:S07]  /*bb60*/  HMMA.16816.F32 R36, R156.reuse, R40, RZ ;  /* 0x000000289c24723c */ /* 0x044fee00000018ff */
[----:B------:R-:W0:Y:S01]  /*bb70*/  LDGDEPBAR ;  /* 0x00000000000079af */ /* 0x000e220000000000 */
        /* <DEDUP_REMOVED lines=17> */
[----:B------:R-:W3:Y:S07]  /*bc90*/  LDSM.16.M88.4 R176, [R230+0xe100] ;  /* 0x00e10000e6b0783b */ /* 0x000eee0000000200 */
        /* <DEDUP_REMOVED lines=13> */
[----:B------:R-:W4:Y:S07]  /*bd70*/  LDSM.16.M88.4 R172, [R227+0x1000] ;  /* 0x00100000e3ac783b */ /* 0x000f2e0000000200 */
[C---:B---3--:R-:W-:Y:S08]  /*bd80*/  HMMA.16816.F32 R36, R184.reuse, R176, R36 ;  /* 0x000000b0b824723c */ /* 0x048ff00000001824 */
[C---:B------:R-:W-:Y:S01]  /*bd90*/  HMMA.16816.F32 R40, R184.reuse, R178, R40 ;  /* 0x000000b2b828723c */ /* 0x040fe20000001828 */
[----:B------:R-:W3:Y:S07]  /*bda0*/  LDSM.16.M88.4 R176, [R227+0x1800] ;  /* 0x00180000e3b0783b */ /* 0x000eee0000000200 */
[C---:B-1----:R-:W-:Y:S08]  /*bdb0*/  HMMA.16816.F32 R44, R184.reuse, R152, R44 ;  /* 0x00000098b82c723c */ /* 0x042ff0000000182c */
[----:B------:R-:W-:Y:S01]  /*bdc0*/  HMMA.16816.F32 R48, R184, R154, R48 ;  /* 0x0000009ab830723c */ /* 0x000fe20000001830 */
[----:B------:R-:W1:Y:S07]  /*bdd0*/  LDSM.16.M88.4 R152, [R227+0x2000] ;  /* 0x00200000e398783b */ /* 0x000e6e0000000200 */
[C---:B--2---:R-:W-:Y:S08]  /*bde0*/  HMMA.16816.F32 R4, R188.reuse, R164, R4 ;  /* 0x000000a4bc04723c */ /* 0x044ff00000001804 */
[C---:B------:R-:W-:Y:S01]  /*bdf0*/  HMMA.16816.F32 R8, R188.reuse, R166, R8 ;  /* 0x000000a6bc08723c */ /* 0x040fe20000001808 */
[----:B------:R-:W2:Y:S07]  /*be00*/  LDSM.16.M88.4 R164, [R227+0x2800] ;  /* 0x00280000e3a4783b */ /* 0x000eae0000000200 */
        /* <DEDUP_REMOVED lines=10> */
[C---:B------:R-:W-:Y:S01]  /*beb0*/  HMMA.16816.F32 R40, R188.reuse, R154, R40 ;  /* 0x0000009abc28723c */ /* 0x040fe20000001828 */
[----:B------:R-:W1:Y:S07]  /*bec0*/  LDSM.16.M88.4 R152, [R224+0x10900] ;  /* 0x01090000e098783b */ /* 0x000e6e0000000200 */
[C---:B--2---:R-:W-:Y:S08]  /*bed0*/  HMMA.16816.F32 R44, R188.reuse, R164, R44 ;  /* 0x000000a4bc2c723c */ /* 0x044ff0000000182c */
[----:B------:R-:W-:Y:S01]  /*bee0*/  HMMA.16816.F32 R48, R188, R166, R48 ;  /* 0x000000a6bc30723c */ /* 0x000fe20000001830 */
[----:B------:R-:W2:Y:S07]  /*bef0*/  LDSM.16.M88.4 R164, [R224+0x11100] ;  /* 0x01110000e0a4783b */ /* 0x000eae0000000200 */
[C---:B----4-:R-:W-:Y:S08]  /*bf00*/  HMMA.16816.F32 R4, R192.reuse, R168, R4 ;  /* 0x000000a8c004723c */ /* 0x050ff00000001804 */
[C---:B------:R-:W-:Y:S01]  /*bf10*/  HMMA.16816.F32 R8, R192.reuse, R170, R8 ;  /* 0x000000aac008723c */ /* 0x040fe20000001808 */
[----:B------:R-:W4:Y:S07]  /*bf20*/  LDSM.16.M88.4 R168, [R224+0x11900] ;  /* 0x01190000e0a8783b */ /* 0x000f2e0000000200 */
[C---:B------:R-:W-:Y:S08]  /*bf30*/  HMMA.16816.F32 R12, R192.reuse, R172, R12 ;  /* 0x000000acc00c723c */ /* 0x040ff0000000180c */
[C---:B------:R-:W-:Y:S01]  /*bf40*/  HMMA.16816.F32 R16, R192.reuse, R174, R16 ;  /* 0x000000aec010723c */ /* 0x040fe20000001810 */
[----:B------:R-:W4:Y:S07]  /*bf50*/  LDSM.16.M88.4 R172, [R243] ;  /* 0x00000000f3ac783b */ /* 0x000f2e0000000200 */
[C---:B---3--:R-:W-:Y:S08]  /*bf60*/  HMMA.16816.F32 R20, R192.reuse, R176, R20 ;  /* 0x000000b0c014723c */ /* 0x048ff00000001814 */
[C---:B------:R-:W-:Y:S01]  /*bf70*/  HMMA.16816.F32 R24, R192.reuse, R178, R24 ;  /* 0x000000b2c018723c */ /* 0x040fe20000001818 */
[----:B------:R-:W3:Y:S07]  /*bf80*/  LDSM.16.M88.4 R176, [R242] ;  /* 0x00000000f2b0783b */ /* 0x000eee0000000200 */
[C---:B-1----:R-:W-:Y:S08]  /*bf90*/  HMMA.16816.F32 R28, R192.reuse, R152, R28 ;  /* 0x00000098c01c723c */ /* 0x042ff0000000181c */
[C---:B------:R-:W-:Y:S01]  /*bfa0*/  HMMA.16816.F32 R32, R192.reuse, R154, R32 ;  /* 0x0000009ac020723c */ /* 0x040fe20000001820 */
[----:B------:R-:W1:Y:S07]  /*bfb0*/  LDSM.16.M88.4 R152, [R241] ;  /* 0x00000000f198783b */ /* 0x000e6e0000000200 */
[C---:B--2---:R-:W-:Y:S08]  /*bfc0*/  HMMA.16816.F32 R36, R192.reuse, R164, R36 ;  /* 0x000000a4c024723c */ /* 0x044ff00000001824 */
[C---:B------:R-:W-:Y:S01]  /*bfd0*/  HMMA.16816.F32 R40, R192.reuse, R166, R40 ;  /* 0x000000a6c028723c */ /* 0x040fe20000001828 */
[----:B------:R-:W2:Y:S07]  /*bfe0*/  LDSM.16.M88.4 R164, [R240] ;  /* 0x00000000f0a4783b */ /* 0x000eae0000000200 */
[C---:B----4-:R-:W-:Y:S08]  /*bff0*/  HMMA.16816.F32 R44, R192.reuse, R168, R44 ;  /* 0x000000a8c02c723c */ /* 0x050ff0000000182c */
[----:B------:R-:W-:Y:S01]  /*c000*/  HMMA.16816.F32 R48, R192, R170, R48 ;  /* 0x000000aac030723c */ /* 0x000fe20000001830 */
[----:B------:R-:W4:Y:S07]  /*c010*/  LDSM.16.M88.4 R168, [R239] ;  /* 0x00000000efa8783b */ /* 0x000f2e0000000200 */
[C---:B------:R-:W-:Y:S08]  /*c020*/  HMMA.16816.F32 R4, R196.reuse, R172, R4 ;  /* 0x000000acc404723c */ /* 0x040ff00000001804 */
[C---:B------:R-:W-:Y:S01]  /*c030*/  HMMA.16816.F32 R8, R196.reuse, R174, R8 ;  /* 0x000000aec408723c */ /* 0x040fe20000001808 */
[----:B------:R-:W4:Y:S07]  /*c040*/  LDSM.16.M88.4 R172, [R238] ;  /* 0x00000000eeac783b */ /* 0x000f2e0000000200 */
[C---:B---3--:R-:W-:Y:S08]  /*c050*/  HMMA.16816.F32 R12, R196.reuse, R176, R12 ;  /* 0x000000b0c40c723c */ /* 0x048ff0000000180c */
[C---:B------:R-:W-:Y:S01]  /*c060*/  HMMA.16816.F32 R16, R196.reuse, R178, R16 ;  /* 0x000000b2c410723c */ /* 0x040fe20000001810 */
[----:B------:R-:W3:Y:S07]  /*c070*/  LDSM.16.M88.4 R176, [R230+0xf100] ;  /* 0x00f10000e6b0783b */ /* 0x000eee0000000200 */
[C---:B-1----:R-:W-:Y:S08]  /*c080*/  HMMA.16816.F32 R20, R196.reuse, R152, R20 ;  /* 0x00000098c414723c */ /* 0x042ff00000001814 */
[C---:B------:R-:W-:Y:S01]  /*c090*/  HMMA.16816.F32 R24, R196.reuse, R154, R24 ;  /* 0x0000009ac418723c */ /* 0x040fe20000001818 */
        /* <DEDUP_REMOVED lines=8> */
[----:B------:R-:W-:Y:S01]  /*c120*/  HMMA.16816.F32 R48, R196, R174, R48 ;  /* 0x000000aec430723c */ /* 0x000fe20000001830 */
        /* <DEDUP_REMOVED lines=17> */
[----:B------:R-:W-:Y:S01]  /*c240*/  HMMA.16816.F32 R48, R200, R178, R48 ;  /* 0x000000b2c830723c */ /* 0x000fe20000001830 */
        /* <DEDUP_REMOVED lines=24> */
[----:B------:R-:W4:Y:S07]  /*c3d0*/  LDSM.16.M88.4 R168, [R237] ;  /* 0x00000000eda8783b */ /* 0x000f2e0000000200 */
        /* <DEDUP_REMOVED lines=10> */
[----:B------:R-:W-:Y:S01]  /*c480*/  HMMA.16816.F32 R48, R208, R166, R48 ;  /* 0x000000a6d030723c */ /* 0x000fe20000001830 */
[----:B------:R-:W2:Y:S07]  /*c490*/  LDSM.16.M88.4 R164, [R233] ;  /* 0x00000000e9a4783b */ /* 0x000eae0000000200 */
[C---:B----4-:R-:W-:Y:S08]  /*c4a0*/  HMMA.16816.F32 R4, R212.reuse, R168, R4 ;  /* 0x000000a8d404723c */ /* 0x050ff00000001804 */
[C---:B------:R-:W-:Y:S01]  /*c4b0*/  HMMA.16816.F32 R8, R212.reuse, R170, R8 ;  /* 0x000000aad408723c */ /* 0x040fe20000001808 */
[----:B------:R-:W4:Y:S07]  /*c4c0*/  LDSM.16.M88.4 R168, [R232] ;  /* 0x00000000e8a8783b */ /* 0x000f2e0000000200 */
        /* <DEDUP_REMOVED lines=13> */
[----:B------:R-:W-:Y:S01]  /*c5a0*/  HMMA.16816.F32 R48, R212, R170, R48 ;  /* 0x000000aad430723c */ /* 0x000fe20000001830 */
        /* <DEDUP_REMOVED lines=11> */
[C---:B------:R-:W-:Y:S08]  /*c660*/  HMMA.16816.F32 R32, R216.reuse, R166, R32 ;  /* 0x000000a6d820723c */ /* 0x040ff00000001820 */
[C---:B----4-:R-:W-:Y:S08]  /*c670*/  HMMA.16816.F32 R36, R216.reuse, R168, R36 ;  /* 0x000000a8d824723c */ /* 0x050ff00000001824 */
[C---:B------:R-:W-:Y:S08]  /*c680*/  HMMA.16816.F32 R40, R216.reuse, R170, R40 ;  /* 0x000000aad828723c */ /* 0x040ff00000001828 */
[C---:B------:R-:W-:Y:S08]  /*c690*/  HMMA.16816.F32 R44, R216.reuse, R172, R44 ;  /* 0x000000acd82c723c */ /* 0x040ff0000000182c */
[----:B------:R-:W-:Y:S08]  /*c6a0*/  HMMA.16816.F32 R48, R216, R174, R48 ;  /* 0x000000aed830723c */ /* 0x000ff00000001830 */
[C---:B---3--:R-:W-:Y:S08]  /*c6b0*/  HMMA.16816.F32 R4, R220.reuse, R176, R4 ;  /* 0x000000b0dc04723c */ /* 0x048ff00000001804 */
        /* <DEDUP_REMOVED lines=65> */
[----:B------:R-:W-:Y:S07]  /*cad0*/  BAR.SYNC.DEFER_BLOCKING 0x0 ;  /* 0x0000000000007b1d */ /* 0x000fee0000010000 */
[C---:B------:R-:W-:Y:S04]  /*cae0*/  HMMA.16816.F32 R40, R220.reuse, R6, R40 ;  /* 0x00000006dc28723c */ /* 0x040fe80000001828 */
[----:B------:R-:W-:Y:S02]  /*caf0*/  FMUL.FTZ R28, R28, c[0x0][0x320] ;  /* 0x0000c8001c1c7a20 */ /* 0x000fe40000410000 */
[----:B------:R-:W-:Y:S02]  /*cb00*/  FMUL.FTZ R29, R29, c[0x0][0x320] ;  /* 0x0000c8001d1d7a20 */ /* 0x000fe40000410000 */
[----:B------:R-:W-:Y:S04]  /*cb10*/  FMUL.FTZ R30, R30, c[0x0][0x320] ;  /* 0x0000c8001e1e7a20 */ /* 0x000fe80000410000 */
[----:B------:R-:W-:Y:S02]  /*cb20*/  FMUL.FTZ R31, R31, c[0x0][0x320] ;  /* 0x0000c8001f1f7a20 */ /* 0x000fe40000410000 */
[----:B------:R-:W-:Y:S02]  /*cb30*/  FMUL.FTZ R33, R33, c[0x0][0x320] ;  /* 0x0000c80021217a20 */ /* 0x000fe40000410000 */
[----:B------:R-:W-:Y:S01]  /*cb40*/  FMUL.FTZ R36, R36, c[0x0][0x320] ;  /* 0x0000c80024247a20 */ /* 0x000fe20000410000 */
[----:B------:R-:W-:Y:S01]  /*cb50*/  MUFU.TANH R250, R22 ;  /* 0x0000001600fa7308 */ /* 0x000fe20000002400 */
[----:B------:R-:W-:Y:S02]  /*cb60*/  FMUL.FTZ R37, R37, c[0x0][0x320] ;  /* 0x0000c80025257a20 */ /* 0x000fe40000410000 */
[----:B------:R-:W-:Y:S02]  /*cb70*/  FMUL.FTZ R38, R38, c[0x0][0x320] ;  /* 0x0000c80026267a20 */ /* 0x000fe40000410000 */
[----:B------:R-:W-:Y:S02]  /*cb80*/  FMUL.FTZ R39, R39, c[0x0][0x320] ;  /* 0x0000c80027277a20 */ /* 0x000fe40000410000 */
[----:B------:R-:W-:Y:S01]  /*cb90*/  FMUL.FTZ R41, R41, c[0x0][0x320] ;  /* 0x0000c80029297a20 */ /* 0x000fe20000410000 */
[C---:B-1----:R-:W-:Y:S02]  /*cba0*/  HMMA.16816.F32 R44, R220.reuse, R8, R44 ;  /* 0x00000008dc2c723c */ /* 0x042fe4000000182c */
[----:B------:R-:W-:Y:S01]  /*cbb0*/  MUFU.TANH R252, R23 ;  /* 0x0000001700fc7308 */ /* 0x000fe20000002400 */
[----:B------:R-:W-:Y:S02]  /*cbc0*/  FMUL.FTZ R42, R42, c[0x0][0x320] ;  /* 0x0000c8002a2a7a20 */ /* 0x000fe40000410000 */
[----:B------:R-:W-:Y:S02]  /*cbd0*/  FMUL.FTZ R43, R43, c[0x0][0x320] ;  /* 0x0000c8002b2b7a20 */ /* 0x000fe40000410000 */
[----:B------:R-:W-:Y:S01]  /*cbe0*/  FMUL.FTZ R34, R34, c[0x0][0x320] ;  /* 0x0000c80022227a20 */ /* 0x000fe20000410000 */
[----:B------:R-:W-:Y:S01]  /*cbf0*/  HMMA.16816.F32 R48, R220, R10, R48 ;  /* 0x0000000adc30723c */ /* 0x000fe20000001830 */
[----:B------:R-:W2:Y:S03]  /*cc00*/  LDL.64 R10, [R1+0x30] ;  /* 0x00003000010a7983 */ /* 0x000ea60000100a00 */
[----:B------:R-:W1:Y:S01]  /*cc10*/  MUFU.TANH R174, R16 ;  /* 0x0000001000ae7308 */ /* 0x000e620000002400 */
[----:B------:R-:W-:Y:S02]  /*cc20*/  FMUL.FTZ R32, R32, c[0x0][0x320] ;  /* 0x0000c80020207a20 */ /* 0x000fe40000410000 */
[----:B------:R-:W-:Y:S02]  /*cc30*/  FMUL.FTZ R35, R35, c[0x0][0x320] ;  /* 0x0000c80023237a20 */ /* 0x000fe40000410000 */
[----:B------:R-:W-:Y:S05]  /*cc40*/  FMUL.FTZ R40, R40, c[0x0][0x320] ;  /* 0x0000c80028287a20 */ /* 0x000fea0000410000 */
[----:B------:R-:W3:Y:S02]  /*cc50*/  MUFU.TANH R177, R18 ;  /* 0x0000001200b17308 */ /* 0x000ee40000002400 */
[----:B------:R-:W-:Y:S02]  /*cc60*/  FMUL.FTZ R44, R44, c[0x0][0x320] ;  /* 0x0000c8002c2c7a20 */ /* 0x000fe40000410000 */
[----:B------:R-:W-:Y:S02]  /*cc70*/  FMUL.FTZ R45, R45, c[0x0][0x320] ;  /* 0x0000c8002d2d7a20 */ /* 0x000fe40000410000 */
[----:B------:R-:W-:Y:S02]  /*cc80*/  FMUL.FTZ R46, R46, c[0x0][0x320] ;  /* 0x0000c8002e2e7a20 */ /* 0x000fe40000410000 */
[----:B------:R-:W-:Y:S02]  /*cc90*/  FMUL.FTZ R47, R47, c[0x0][0x320] ;  /* 0x0000c8002f2f7a20 */ /* 0x000fe40000410000 */
[----:B------:R-:W3:Y:S01]  /*cca0*/  MUFU.TANH R179, R19 ;  /* 0x0000001300b37308 */ /* 0x000ee20000002400 */
[----:B------:R-:W-:Y:S02]  /*ccb0*/  FMUL.FTZ R48, R48, c[0x0][0x320] ;  /* 0x0000c80030307a20 */ /* 0x000fe40000410000 */
[----:B------:R-:W-:Y:S01]  /*ccc0*/  FMUL.FTZ R49, R49, c[0x0][0x320] ;  /* 0x0000c80031317a20 */ /* 0x000fe20000410000 */
[----:B-1----:R-:W-:Y:S01]  /*ccd0*/  FMNMX.FTZ R0, R174, R0, !PT ;  /* 0x00000000ae007209 */ /* 0x002fe20007810000 */
[----:B------:R-:W-:Y:S03]  /*cce0*/  FMUL.FTZ R50, R50, c[0x0][0x320] ;  /* 0x0000c80032327a20 */ /* 0x000fe60000410000 */
[----:B------:R-:W-:Y:S02]  /*ccf0*/  FMNMX.FTZ R0, R175, R0, !PT ;  /* 0x00000000af007209 */ /* 0x000fe40007810000 */
[----:B------:R-:W1:Y:S02]  /*cd00*/  MUFU.TANH R181, R24 ;  /* 0x0000001800b57308 */ /* 0x000e640000002400 */
[----:B------:R-:W-:Y:S02]  /*cd10*/  FMNMX.FTZ R0, R183, R0, !PT ;  /* 0x00000000b7007209 */ /* 0x000fe40007810000 */
[----:B---3--:R-:W-:Y:S02]  /*cd20*/  FMNMX.FTZ R2, R177, R2, !PT ;  /* 0x00000002b1027209 */ /* 0x008fe40007810000 */
[----:B------:R-:W-:Y:S04]  /*cd30*/  FMNMX.FTZ R0, R182, R0, !PT ;  /* 0x00000000b6007209 */ /* 0x000fe80007810000 */
[----:B------:R-:W3:Y:S01]  /*cd40*/  MUFU.TANH R180, R25 ;  /* 0x0000001900b47308 */ /* 0x000ee20000002400 */
[----:B------:R-:W-:Y:S04]  /*cd50*/  FMNMX.FTZ R2, R179, R2, !PT ;  /* 0x00000002b3027209 */ /* 0x000fe80007810000 */
[----:B------:R-:W-:Y:S05]  /*cd60*/  FMNMX.FTZ R2, R250, R2, !PT ;  /* 0x00000002fa027209 */ /* 0x000fea0007810000 */
[----:B------:R-:W3:Y:S01]  /*cd70*/  MUFU.TANH R251, R26 ;  /* 0x0000001a00fb7308 */ /* 0x000ee20000002400 */
[----:B------:R-:W-:Y:S02]  /*cd80*/  FMNMX.FTZ R2, R252, R2, !PT ;  /* 0x00000002fc027209 */ /* 0x000fe40007810000 */
[----:B-1----:R-:W-:Y:S07]  /*cd90*/  FMNMX.FTZ R0, R181, R0, !PT ;  /* 0x00000000b5007209 */ /* 0x002fee0007810000 */
[----:B------:R-:W1:Y:S01]  /*cda0*/  MUFU.TANH R26, R28 ;  /* 0x0000001c001a7308 */ /* 0x000e620000002400 */
[----:B---3--:R-:W-:Y:S09]  /*cdb0*/  FMNMX.FTZ R0, R180, R0, !PT ;  /* 0x00000000b4007209 */ /* 0x008ff20007810000 */
[----:B------:R-:W3:Y:S01]  /*cdc0*/  MUFU.TANH R248, R27 ;  /* 0x0000001b00f87308 */ /* 0x000ee20000002400 */
[----:B------:R-:W-:Y:S09]  /*cdd0*/  FMNMX.FTZ R2, R251, R2, !PT ;  /* 0x00000002fb027209 */ /* 0x000ff20007810000 */
[----:B------:R3:W-:Y:S01]  /*cde0*/  MUFU.TANH R7, R48 ;  /* 0x0000003000077308 */ /* 0x0007e20000002400 */
[----:B-1----:R-:W-:Y:S09]  /*cdf0*/  FMNMX.FTZ R0, R26, R0, !PT ;  /* 0x000000001a007209 */ /* 0x002ff20007810000 */
[----:B------:R-:W1:Y:S10]  /*ce00*/  MUFU.TANH R27, R29 ;  /* 0x0000001d001b7308 */ /* 0x000e740000002400 */
[----:B------:R-:W1:Y:S01]  /*ce10*/  MUFU.TANH R246, R30 ;  /* 0x0000001e00f67308 */ /* 0x000e620000002400 */
[----:B---3--:R-:W-:Y:S04]  /*ce20*/  MOV R48, R248 ;  /* 0x000000f800307202 */ /* 0x008fe80000000f00 */
[----:B------:R-:W-:Y:S05]  /*ce30*/  FMNMX.FTZ R2, R48, R2, !PT ;  /* 0x0000000230027209 */ /* 0x000fea0007810000 */
[----:B------:R3:W-:Y:S01]  /*ce40*/  MUFU.TANH R100, R43 ;  /* 0x0000002b00647308 */ /* 0x0007e20000002400 */
[----:B-1----:R-:W-:Y:S09]  /*ce50*/  FMNMX.FTZ R0, R27, R0, !PT ;  /* 0x000000001b007209 */ /* 0x002ff20007810000 */
[----:B------:R-:W-:Y:S10]  /*ce60*/  MUFU.TANH R13, R49 ;  /* 0x00000031000d7308 */ /* 0x000ff40000002400 */
[----:B------:R-:W1:Y:S01]  /*ce70*/  MUFU.TANH R101, R33 ;  /* 0x0000002100657308 */ /* 0x000e620000002400 */
[----:B---3--:R-:W-:Y:S04]  /*ce80*/  MOV R43, R246 ;  /* 0x000000f6002b7202 */ /* 0x008fe80000000f00 */
[----:B------:R-:W-:Y:S05]  /*ce90*/  FMNMX.FTZ R2, R43, R2, !PT ;  /* 0x000000022b027209 */ /* 0x000fea0007810000 */
[----:B------:R-:W3:Y:S10]  /*cea0*/  MUFU.TANH R32, R32 ;  /* 0x0000002000207308 */ /* 0x000ef40000002400 */
[----:B------:R-:W3:Y:S01]  /*ceb0*/  MUFU.TANH R24, R31 ;  /* 0x0000001f00187308 */ /* 0x000ee20000002400 */
[----:B-1----:R-:W-:Y:S09]  /*cec0*/  MOV R49, R101 ;  /* 0x0000006500317202 */ /* 0x002ff20000000f00 */
[----:B------:R-:W1:Y:S01]  /*ced0*/  MUFU.TANH R33, R36 ;  /* 0x0000002400217308 */ /* 0x000e620000002400 */
[----:B---3--:R-:W-:Y:S04]  /*cee0*/  FMNMX.FTZ R0, R32, R0, !PT ;  /* 0x0000000020007209 */ /* 0x008fe80007810000 */
[----:B------:R-:W-:Y:S05]  /*cef0*/  FMNMX.FTZ R0, R49, R0, !PT ;  /* 0x0000000031007209 */ /* 0x000fea0007810000 */
[----:B------:R-:W3:Y:S01]  /*cf00*/  MUFU.TANH R25, R34 ;  /* 0x0000002200197308 */ /* 0x000ee20000002400 */
[----:B------:R-:W-:Y:S09]  /*cf10*/  FMNMX.FTZ R2, R24, R2, !PT ;  /* 0x0000000218027209 */ /* 0x000ff20007810000 */
[----:B------:R-:W-:Y:S01]  /*cf20*/  MUFU.TANH R231, R37 ;  /* 0x0000002500e77308 */ /* 0x000fe20000002400 */
[----:B-1----:R-:W-:Y:S09]  /*cf30*/  FMNMX.FTZ R0, R33, R0, !PT ;  /* 0x0000000021007209 */ /* 0x002ff20007810000 */
[----:B------:R-:W1:Y:S01]  /*cf40*/  MUFU.TANH R34, R35 ;  /* 0x0000002300227308 */ /* 0x000e620000002400 */
[----:B---3--:R-:W-:Y:S09]  /*cf50*/  FMNMX.FTZ R2, R25, R2, !PT ;  /* 0x0000000219027209 */ /* 0x008ff20007810000 */
[----:B------:R-:W3:Y:S10]  /*cf60*/  MUFU.TANH R247, R38 ;  /* 0x0000002600f77308 */ /* 0x000ef40000002400 */
[----:B------:R3:W3:Y:S01]  /*cf70*/  MUFU.TANH R18, R40 ;  /* 0x0000002800127308 */ /* 0x0006e20000002400 */
[----:B-1----:R-:W-:Y:S02]  /*cf80*/  FMNMX.FTZ R3, R34, R2, !PT ;  /* 0x0000000222037209 */ /* 0x002fe40007810000 */
[----:B------:R-:W-:Y:S01]  /*cf90*/  FMNMX.FTZ R2, R231, R0, !PT ;  /* 0x00000000e7027209 */ /* 0x000fe20007810000 */
[----:B------:R-:W-:Y:S01]  /*cfa0*/  FMUL.FTZ R0, R51, c[0x0][0x320] ;  /* 0x0000c80033007a20 */ /* 0x000fe20000410000 */
[----:B----4-:R-:W-:Y:S05]  /*cfb0*/  @P0 MOV R5, R15 ;  /* 0x0000000f00050202 */ /* 0x010fea0000000f00 */
[----:B------:R-:W1:Y:S01]  /*cfc0*/  MUFU.TANH R35, R41 ;  /* 0x0000002900237308 */ /* 0x000e620000002400 */
[----:B------:R-:W-:Y:S09]  /*cfd0*/  MOV R51, R231 ;  /* 0x000000e700337202 */ /* 0x000ff20000000f00 */
[----:B------:R1:W-:Y:S01]  /*cfe0*/  MUFU.TANH R153, R0 ;  /* 0x0000000000997308 */ /* 0x0003e20000002400 */
[----:B---3--:R-:W-:Y:S02]  /*cff0*/  MOV R40, R247 ;  /* 0x000000f700287202 */ /* 0x008fe40000000f00 */
[----:B------:R-:W-:Y:S02]  /*d000*/  FMNMX.FTZ R2, R18, R2, !PT ;  /* 0x0000000212027209 */ /* 0x000fe40007810000 */
[----:B------:R-:W-:Y:S05]  /*d010*/  FMNMX.FTZ R3, R40, R3, !PT ;  /* 0x0000000328037209 */ /* 0x000fea0007810000 */
[----:B------:R-:W3:Y:S10]  /*d020*/  MUFU.TANH R17, R39 ;  /* 0x0000002700117308 */ /* 0x000ef40000002400 */
[----:B------:R-:W4:Y:S01]  /*d030*/  MUFU.TANH R8, R44 ;  /* 0x0000002c00087308 */ /* 0x000f220000002400 */
[----:B-1----:R-:W-:Y:S09]  /*d040*/  FMNMX.FTZ R0, R35, R2, !PT ;  /* 0x0000000223007209 */ /* 0x002ff20007810000 */
[----:B------:R-:W1:Y:S01]  /*d050*/  MUFU.TANH R19, R42 ;  /* 0x0000002a00137308 */ /* 0x000e620000002400 */
[----:B---3--:R-:W-:Y:S09]  /*d060*/  FMNMX.FTZ R3, R17, R3, !PT ;  /* 0x0000000311037209 */ /* 0x008ff20007810000 */
[----:B------:R3:W-:Y:S01]  /*d070*/  MUFU.TANH R152, R50 ;  /* 0x0000003200987308 */ /* 0x0007e20000002400 */
[----:B----4-:R-:W-:Y:S09]  /*d080*/  FMNMX.FTZ R0, R8, R0, !PT ;  /* 0x0000000008007209 */ /* 0x010ff20007810000 */
[----:B------:R-:W4:Y:S01]  /*d090*/  MUFU.TANH R6, R45 ;  /* 0x0000002d00067308 */ /* 0x000f220000002400 */
[----:B-1----:R-:W-:Y:S09]  /*d0a0*/  FMNMX.FTZ R2, R19, R3, !PT ;  /* 0x0000000313027209 */ /* 0x002ff20007810000 */
[----:B------:R-:W1:Y:S01]  /*d0b0*/  MUFU.TANH R41, R46 ;  /* 0x0000002e00297308 */ /* 0x000e620000002400 */
[----:B---3--:R-:W-:Y:S04]  /*d0c0*/  MOV R50, R100 ;  /* 0x0000006400327202 */ /* 0x008fe80000000f00 */
[----:B------:R-:W-:Y:S05]  /*d0d0*/  FMNMX.FTZ R2, R50, R2, !PT ;  /* 0x0000000232027209 */ /* 0x000fea0007810000 */
[----:B------:R-:W3:Y:S01]  /*d0e0*/  MUFU.TANH R12, R47 ;  /* 0x0000002f000c7308 */ /* 0x000ee20000002400 */
[----:B----4-:R-:W-:Y:S04]  /*d0f0*/  FMNMX.FTZ R0, R6, R0, !PT ;  /* 0x0000000006007209 */ /* 0x010fe80007810000 */
[----:B------:R-:W-:Y:S04]  /*d100*/  FMNMX.FTZ R101, R7, R0, !PT ;  /* 0x0000000007657209 */ /* 0x000fe80007810000 */
[----:B------:R-:W-:Y:S02]  /*d110*/  FMNMX.FTZ R101, R13, R101, !PT ;  /* 0x000000650d657209 */ /* 0x000fe40007810000 */
[----:B-1----:R-:W-:Y:S03]  /*d120*/  FMNMX.FTZ R2, R41, R2, !PT ;  /* 0x0000000229027209 */ /* 0x002fe60007810000 */
[----:B------:R-:W1:Y:S01]  /*d130*/  SHFL.BFLY PT, R3, R101, 0x2, 0x1f ;  /* 0x0c401f0065037f89 */ /* 0x000e6200000e0000 */
[----:B---3--:R-:W-:Y:S04]  /*d140*/  FMNMX.FTZ R0, R12, R2, !PT ;  /* 0x000000020c007209 */ /* 0x008fe80007810000 */
[----:B------:R-:W-:Y:S04]  /*d150*/  FMNMX.FTZ R0, R152, R0, !PT ;  /* 0x0000000098007209 */ /* 0x000fe80007810000 */
[----:B------:R-:W-:Y:S05]  /*d160*/  FMNMX.FTZ R0, R153, R0, !PT ;  /* 0x0000000099007209 */ /* 0x000fea0007810000 */
[----:B------:R-:W3:Y:S01]  /*d170*/  SHFL.BFLY PT, R2, R0, 0x2, 0x1f ;  /* 0x0c401f0000027f89 */ /* 0x000ee200000e0000 */
[----:B-1----:R-:W-:Y:S07]  /*d180*/  FMNMX.FTZ R101, R101, R3, !PT ;  /* 0x0000000365657209 */ /* 0x002fee0007810000 */
[----:B------:R-:W1:Y:S01]  /*d190*/  SHFL.BFLY PT, R4, R101, 0x1, 0x1f ;  /* 0x0c201f0065047f89 */ /* 0x000e6200000e0000 */
[----:B---3--:R-:W-:Y:S07]  /*d1a0*/  FMNMX.FTZ R0, R0, R2, !PT ;  /* 0x0000000200007209 */ /* 0x008fee0007810000 */
[----:B------:R-:W3:Y:S01]  /*d1b0*/  SHFL.BFLY PT, R3, R0, 0x1, 0x1f ;  /* 0x0c201f0000037f89 */ /* 0x000ee200000e0000 */
[----:B-1----:R-:W-:Y:S02]  /*d1c0*/  FMNMX.FTZ R101, R101, R4, !PT ;  /* 0x0000000465657209 */ /* 0x002fe40007810000 */
[----:B--2---:R-:W-:Y:S03]  /*d1d0*/  @P0 MOV R4, R10 ;  /* 0x0000000a00040202 */ /* 0x004fe60000000f00 */
[C---:B------:R-:W-:Y:S01]  /*d1e0*/  FADD.FTZ R2, -R101.reuse, R102 ;  /* 0x0000006665027221 */ /* 0x040fe20000010100 */
[----:B------:R-:W-:Y:S01]  /*d1f0*/  MOV R102, R8 ;  /* 0x0000000800667202 */ /* 0x000fe20000000f00 */
[----:B------:R-:W-:Y:S01]  /*d200*/  FMUL.FTZ R154, R101, c[0x0][0x2d0] ;  /* 0x0000b400659a7a20 */ /* 0x000fe20000410000 */
[----:B---3--:R-:W-:Y:S01]  /*d210*/  FMNMX.FTZ R100, R0, R3, !PT ;  /* 0x0000000300647209 */ /* 0x008fe20007810000 */
[----:B------:R-:W-:Y:S01]  /*d220*/  FMUL.FTZ R0, R2, c[0x0][0x2d0] ;  /* 0x0000b40002007a20 */ /* 0x000fe20000410000 */
[----:B------:R-:W-:Y:S03]  /*d230*/  MOV R3, UR26 ;  /* 0x0000001a00037c02 */ /* 0x000fe60008000f00 */
[----:B------:R1:W2:Y:S02]  /*d240*/  MUFU.EX2 R2, R0 ;  /* 0x0000000000027308 */ /* 0x0002a40000000800 */
[----:B------:R-:W-:Y:S05]  /*d250*/  @P0 IMAD.WIDE.U32 R4, R3, 0x60, R4 ;  /* 0x0000006003040825 */ /* 0x000fea00078e0004 */
[----:B------:R-:W-:Y:S01]  /*d260*/  @P0 IADD3 R3, R5, UR4, RZ ;  /* 0x0000000405030c10 */ /* 0x000fe2000fffe0ff */
[--C-:B------:R-:W-:Y:S01]  /*d270*/  FFMA.FTZ R5, R166, c[0x0][0x2d0], -R154.reuse ;  /* 0x0000b400a6057a23 */ /* 0x100fe2000001089a */
[----:B------:R-:W-:Y:S01]  /*d280*/  MOV R166, R7 ;  /* 0x0000000700a67202 */ /* 0x000fe20000000f00 */
[--C-:B------:R-:W-:Y:S01]  /*d290*/  FFMA.FTZ R7, R167, c[0x0][0x2d0], -R154.reuse ;  /* 0x0000b400a7077a23 */ /* 0x100fe2000001089a */
[----:B------:R-:W-:Y:S01]  /*d2a0*/  @P0 SHF.L.U64.HI R3, R4, 0x1, R3 ;  /* 0x0000000104030819 */ /* 0x000fe20000010203 */
[----:B------:R-:W3:Y:S01]  /*d2b0*/  MUFU.EX2 R42, R5 ;  /* 0x00000005002a7308 */ /* 0x000ee20000000800 */
[----:B------:R-:W-:Y:S09]  /*d2c0*/  MOV R167, R19 ;  /* 0x0000001300a77202 */ /* 0x000ff20000000f00 */
[----:B------:R4:W-:Y:S01]  /*d2d0*/  MUFU.EX2 R246, R7 ;  /* 0x0000000700f67308 */ /* 0x0009e20000000800 */
[----:B-1----:R-:W-:Y:S01]  /*d2e0*/  FADD.FTZ R0, -R100, R103 ;  /* 0x0000006764007221 */ /* 0x002fe20000010100 */
[----:B------:R-:W-:Y:S01]  /*d2f0*/  MOV R103, R6 ;  /* 0x0000000600677202 */ /* 0x000fe20000000f00 */
[--C-:B------:R-:W-:Y:S02]  /*d300*/  FFMA.FTZ R6, R165, c[0x0][0x2d0], -R154.reuse ;  /* 0x0000b400a5067a23 */ /* 0x100fe4000001089a */
[----:B------:R-:W-:Y:S02]  /*d310*/  FMUL.FTZ R0, R0, c[0x0][0x2d0] ;  /* 0x0000b40000007a20 */ /* 0x000fe40000410000 */
[C---:B--2---:R-:W-:Y:S03]  /*d320*/  FMUL.FTZ R16, R2.reuse, R116 ;  /* 0x0000007402107220 */ /* 0x044fe60000410000 */
[----:B------:R1:W-:Y:S01]  /*d330*/  MUFU.EX2 R165, R6 ;  /* 0x0000000600a57308 */ /* 0x0003e20000000800 */
[C---:B------:R-:W-:Y:S02]  /*d340*/  FMUL.FTZ R52, R2.reuse, R52 ;  /* 0x0000003402347220 */ /* 0x040fe40000410000 */
[C---:B------:R-:W-:Y:S01]  /*d350*/  FMUL.FTZ R53, R2.reuse, R53 ;  /* 0x0000003502357220 */ /* 0x040fe20000410000 */
[----:B---3--:R-:W-:Y:S01]  /*d360*/  MOV R116, R42 ;  /* 0x0000002a00747202 */ /* 0x008fe20000000f00 */
[C---:B------:R-:W-:Y:S02]  /*d370*/  FMUL.FTZ R56, R2.reuse, R56 ;  /* 0x0000003802387220 */ /* 0x040fe40000410000 */
[C---:B------:R-:W-:Y:S02]  /*d380*/  FMUL.FTZ R57, R2.reuse, R57 ;  /* 0x0000003902397220 */ /* 0x040fe40000410000 */
[C---:B------:R-:W-:Y:S01]  /*d390*/  FMUL.FTZ R60, R2.reuse, R60 ;  /* 0x0000003c023c7220 */ /* 0x040fe20000410000 */
[----:B------:R-:W2:Y:S01]  /*d3a0*/  MUFU.EX2 R0, R0 ;  /* 0x0000000000007308 */ /* 0x000ea20000000800 */
[C---:B------:R-:W-:Y:S02]  /*d3b0*/  FMUL.FTZ R61, R2.reuse, R61 ;  /* 0x0000003d023d7220 */ /* 0x040fe40000410000 */
[----:B------:R-:W-:Y:S02]  /*d3c0*/  FMUL.FTZ R64, R2, R64 ;  /* 0x0000004002407220 */ /* 0x000fe40000410000 */
[--C-:B----4-:R-:W-:Y:S01]  /*d3d0*/  FFMA.FTZ R7, R164, c[0x0][0x2d0], -R154.reuse ;  /* 0x0000b400a4077a23 */ /* 0x110fe2000001089a */
[----:B------:R-:W-:Y:S01]  /*d3e0*/  MOV R164, R12 ;  /* 0x0000000c00a47202 */ /* 0x000fe20000000f00 */
[C---:B------:R-:W-:Y:S02]  /*d3f0*/  FMUL.FTZ R65, R2.reuse, R65 ;  /* 0x0000004102417220 */ /* 0x040fe40000410000 */
[C---:B------:R-:W-:Y:S01]  /*d400*/  FMUL.FTZ R68, R2.reuse, R68 ;  /* 0x0000004402447220 */ /* 0x040fe20000410000 */
[----:B------:R3:W-:Y:S01]  /*d410*/  MUFU.EX2 R248, R7 ;  /* 0x0000000700f87308 */ /* 0x0007e20000000800 */
[C---:B------:R-:W-:Y:S02]  /*d420*/  FMUL.FTZ R69, R2.reuse, R69 ;  /* 0x0000004502457220 */ /* 0x040fe40000410000 */
[----:B------:R-:W-:Y:S01]  /*d430*/  FMUL.FTZ R72, R2, R72 ;  /* 0x0000004802487220 */ /* 0x000fe20000410000 */
[----:B-1----:R-:W-:Y:S01]  /*d440*/  @P0 SHF.L.U32 R6, R4, 0x1, RZ ;  /* 0x0000000104060819 */ /* 0x002fe200000006ff */
[C---:B------:R-:W-:Y:S02]  /*d450*/  FMUL.FTZ R73, R2.reuse, R73 ;  /* 0x0000004902497220 */ /* 0x040fe40000410000 */
[----:B------:R-:W-:Y:S01]  /*d460*/  FMUL.FTZ R76, R2, R76 ;  /* 0x0000004c024c7220 */ /* 0x000fe20000410000 */
[----:B------:R-:W-:Y:S01]  /*d470*/  @P0 IADD3 R4, P1, R6, c[0x0][0x1c8], RZ ;  /* 0x0000720006040a10 */ /* 0x000fe20007f3e0ff */
[----:B------:R-:W-:Y:S01]  /*d480*/  FMUL.FTZ R77, R2, R77 ;  /* 0x0000004d024d7220 */ /* 0x000fe20000410000 */
[----:B------:R-:W-:Y:S01]  /*d490*/  @P0 IADD3 R8, P6, R6, 0x80, RZ ;  /* 0x0000008006080810 */ /* 0x000fe20007fde0ff */
[C---:B------:R-:W-:Y:S01]  /*d4a0*/  FMUL.FTZ R80, R2.reuse, R80 ;  /* 0x0000005002507220 */ /* 0x040fe20000410000 */
[----:B------:R-:W-:Y:S01]  /*d4b0*/  @P0 IADD3.X R5, R3, c[0x0][0x1cc], RZ, P1, !PT ;  /* 0x0000730003050a10 */ /* 0x000fe20000ffe4ff */
[----:B------:R-:W-:Y:S01]  /*d4c0*/  FMUL.FTZ R81, R2, R81 ;  /* 0x0000005102517220 */ /* 0x000fe20000410000 */
[----:B------:R-:W-:Y:S01]  /*d4d0*/  @P0 IADD3 R8, P5, R8, c[0x0][0x1c8], RZ ;  /* 0x0000720008080a10 */ /* 0x000fe20007fbe0ff */
[----:B--2---:R-:W-:Y:S01]  /*d4e0*/  FMUL.FTZ R19, R0, R119 ;  /* 0x0000007700137220 */ /* 0x004fe20000410000 */
[----:B------:R-:W-:Y:S01]  /*d4f0*/  @P0 IADD3 R6, P1, R6, 0x100, RZ ;  /* 0x0000010006060810 */ /* 0x000fe20007f3e0ff */
[----:B------:R1:W-:Y:S01]  /*d500*/  @P0 LDGSTS.E.BYPASS.LTC128B.128 [R249+0xc100], [R4.64], !P4 ;  /* 0x0c10000004f90fae */ /* 0x0003e2000e101d52 */
[--C-:B------:R-:W-:Y:S01]  /*d510*/  @P0 IADD3.X R9, RZ, c[0x0][0x1cc], R3.reuse, P5, P6 ;  /* 0x00007300ff090a10 */ /* 0x100fe20002fec403 */
[----:B------:R-:W-:Y:S01]  /*d520*/  FMUL.FTZ R54, R0, R54 ;  /* 0x0000003600367220 */ /* 0x000fe20000410000 */
[----:B------:R-:W-:Y:S01]  /*d530*/  @P0 IADD3 R6, P5, R6, c[0x0][0x1c8], RZ ;  /* 0x0000720006060a10 */ /* 0x000fe20007fbe0ff */
[C---:B------:R-:W-:Y:S01]  /*d540*/  FMUL.FTZ R55, R0.reuse, R55 ;  /* 0x0000003700377220 */ /* 0x040fe20000410000 */
[----:B------:R-:W-:Y:S01]  /*d550*/  MOV R119, R34 ;  /* 0x0000002200777202 */ /* 0x000fe20000000f00 */
[----:B------:R-:W-:Y:S01]  /*d560*/  FMUL.FTZ R34, R0, R134 ;  /* 0x0000008600227220 */ /* 0x000fe20000410000 */
[----:B---3--:R-:W-:Y:S01]  /*d570*/  @P0 IADD3.X R7, RZ, c[0x0][0x1cc], R3, P5, P1 ;  /* 0x00007300ff070a10 */ /* 0x008fe20002fe2403 */
[----:B------:R2:W-:Y:S01]  /*d580*/  @P0 LDGSTS.E.BYPASS.LTC128B.128 [R249+0xf100], [R8.64], !P3 ;  /* 0x0f10000008f90fae */ /* 0x0005e2000d901d52 */
[----:B------:R-:W-:Y:S01]  /*d590*/  FMUL.FTZ R3, R100, c[0x0][0x2d0] ;  /* 0x0000b40064037a20 */ /* 0x000fe20000410000 */
[----:B------:R-:W-:Y:S01]  /*d5a0*/  MOV R134, R49 ;  /* 0x0000003100867202 */ /* 0x000fe20000000f00 */
[----:B------:R-:W-:Y:S02]  /*d5b0*/  FMUL.FTZ R49, R2, R149 ;  /* 0x0000009502317220 */ /* 0x000fe40000410000 */
[C---:B------:R-:W-:Y:S02]  /*d5c0*/  FMUL.FTZ R58, R0.reuse, R58 ;  /* 0x0000003a003a7220 */ /* 0x040fe40000410000 */
[C---:B------:R-:W-:Y:S01]  /*d5d0*/  FMUL.FTZ R59, R0.reuse, R59 ;  /* 0x0000003b003b7220 */ /* 0x040fe20000410000 */
[----:B------:R3:W-:Y:S01]  /*d5e0*/  @P0 LDGSTS.E.BYPASS.LTC128B.128 [R249+0x12100], [R6.64], !P2 ;  /* 0x1210000006f90fae */ /* 0x0007e2000d101d52 */
[C---:B------:R-:W-:Y:S02]  /*d5f0*/  FMUL.FTZ R62, R0.reuse, R62 ;  /* 0x0000003e003e7220 */ /* 0x040fe40000410000 */
[C---:B------:R-:W-:Y:S02]  /*d600*/  FMUL.FTZ R63, R0.reuse, R63 ;  /* 0x0000003f003f7220 */ /* 0x040fe40000410000 */
[C---:B------:R-:W-:Y:S02]  /*d610*/  FMUL.FTZ R66, R0.reuse, R66 ;  /* 0x0000004200427220 */ /* 0x040fe40000410000 */
[C---:B------:R-:W-:Y:S02]  /*d620*/  FMUL.FTZ R67, R0.reuse, R67 ;  /* 0x0000004300437220 */ /* 0x040fe40000410000 */
[----:B------:R-:W-:Y:S01]  /*d630*/  FMUL.FTZ R70, R0, R70 ;  /* 0x0000004600467220 */ /* 0x000fe20000410000 */
[----:B-1----:R-:W-:Y:S01]  /*d640*/  @P0 IADD3 R4, P1, R4, UR8, RZ ;  /* 0x0000000804040c10 */ /* 0x002fe2000ff3e0ff */
[C---:B------:R-:W-:Y:S02]  /*d650*/  FMUL.FTZ R71, R0.reuse, R71 ;  /* 0x0000004700477220 */ /* 0x040fe40000410000 */
[C---:B------:R-:W-:Y:S01]  /*d660*/  FMUL.FTZ R74, R0.reuse, R74 ;  /* 0x0000004a004a7220 */ /* 0x040fe20000410000 */
[----:B------:R-:W-:Y:S01]  /*d670*/  @P0 IADD3.X R5, R5, UR7, RZ, P1, !PT ;  /* 0x0000000705050c10 */ /* 0x000fe20008ffe4ff */
[----:B------:R-:W-:Y:S01]  /*d680*/  FMUL.FTZ R75, R0, R75 ;  /* 0x0000004b004b7220 */ /* 0x000fe20000410000 */
[----:B------:R-:W-:Y:S01]  /*d690*/  @P0 IADD3 R10, P6, R4, UR8, RZ ;  /* 0x00000008040a0c10 */ /* 0x000fe2000ffde0ff */
[----:B------:R-:W-:Y:S02]  /*d6a0*/  FMUL.FTZ R78, R0, R78 ;  /* 0x0000004e004e7220 */ /* 0x000fe40000410000 */
[----:B------:R1:W-:Y:S01]  /*d6b0*/  @P0 LDGSTS.E.BYPASS.LTC128B.128 [R249+0xd100], [R4.64], !P4 ;  /* 0x0d10000004f90fae */ /* 0x0003e2000e101d52 */
[--C-:B--2---:R-:W-:Y:S01]  /*d6c0*/  FFMA.FTZ R8, R170, c[0x0][0x2d0], -R3.reuse ;  /* 0x0000b400aa087a23 */ /* 0x104fe20000010803 */
[----:B------:R-:W-:Y:S01]  /*d6d0*/  @P0 IADD3.X R11, R5, UR7, RZ, P6, !PT ;  /* 0x00000007050b0c10 */ /* 0x000fe2000b7fe4ff */
[----:B------:R-:W-:Y:S01]  /*d6e0*/  FMUL.FTZ R79, R0, R79 ;  /* 0x0000004f004f7220 */ /* 0x000fe20000410000 */
[----:B------:R-:W-:Y:S01]  /*d6f0*/  MOV R170, R41 ;  /* 0x0000002900aa7202 */ /* 0x000fe20000000f00 */
[----:B------:R2:W-:Y:S01]  /*d700*/  MUFU.EX2 R155, R8 ;  /* 0x00000008009b7308 */ /* 0x0005e20000000800 */
[----:B------:R-:W-:Y:S01]  /*d710*/  FMUL.FTZ R41, R2, R141 ;  /* 0x0000008d02297220 */ /* 0x000fe20000410000 */
[----:B---3--:R-:W-:Y:S01]  /*d720*/  @P0 IADD3 R6, P1, R4, UR14, RZ ;  /* 0x0000000e04060c10 */ /* 0x008fe2000ff3e0ff */
[----:B------:R1:W-:Y:S01]  /*d730*/  @P0 LDGSTS.E.BYPASS.LTC128B.128 [R249+0x10100], [R4.64+0x80], !P3 ;  /* 0x1010008004f90fae */ /* 0x0003e2000d901d52 */
[--C-:B------:R-:W-:Y:S01]  /*d740*/  FFMA.FTZ R7, R171, c[0x0][0x2d0], -R3.reuse ;  /* 0x0000b400ab077a23 */ /* 0x100fe20000010803 */
[----:B------:R-:W-:Y:S01]  /*d750*/  MOV R171, R13 ;  /* 0x0000000d00ab7202 */ /* 0x000fe20000000f00 */
[C---:B------:R-:W-:Y:S01]  /*d760*/  FMUL.FTZ R82, R0.reuse, R82 ;  /* 0x0000005200527220 */ /* 0x040fe20000410000 */
[----:B------:R-:W-:Y:S01]  /*d770*/  MOV R141, R43 ;  /* 0x0000002b008d7202 */ /* 0x000fe20000000f00 */
[----:B------:R-:W-:Y:S01]  /*d780*/  FMUL.FTZ R43, R0, R143 ;  /* 0x0000008f002b7220 */ /* 0x000fe20000410000 */
[----:B------:R-:W-:Y:S01]  /*d790*/  MOV R143, R48 ;  /* 0x00000030008f7202 */ /* 0x000fe20000000f00 */
[----:B------:R3:W4:Y:S01]  /*d7a0*/  MUFU.EX2 R245, R7 ;  /* 0x0000000700f57308 */ /* 0x0007220000000800 */
[----:B------:R1:W-:Y:S01]  /*d7b0*/  @P0 LDGSTS.E.BYPASS.LTC128B.128 [R249+0x13100], [R4.64+0x100], !P2 ;  /* 0x1310010004f90fae */ /* 0x0003e2000d101d52 */
[----:B------:R-:W-:Y:S02]  /*d7c0*/  FMUL.FTZ R48, R2, R148 ;  /* 0x0000009402307220 */ /* 0x000fe40000410000 */
[----:B------:R-:W-:Y:S02]  /*d7d0*/  FMUL.FTZ R83, R0, R83 ;  /* 0x0000005300537220 */ /* 0x000fe40000410000 */
[C---:B------:R-:W-:Y:S02]  /*d7e0*/  FMUL.FTZ R84, R2.reuse, R84 ;  /* 0x0000005402547220 */ /* 0x040fe40000410000 */
[----:B------:R-:W-:Y:S01]  /*d7f0*/  FMUL.FTZ R85, R2, R85 ;  /* 0x0000005502557220 */ /* 0x000fe20000410000 */
[----:B------:R4:W-:Y:S01]  /*d800*/  @P0 LDGSTS.E.BYPASS.LTC128B.128 [R249+0xe100], [R10.64], !P4 ;  /* 0x0e1000000af90fae */ /* 0x0009e2000e101d52 */
[C---:B------:R-:W-:Y:S02]  /*d810*/  FMUL.FTZ R86, R0.reuse, R86 ;  /* 0x0000005600567220 */ /* 0x040fe40000410000 */
[----:B------:R-:W-:Y:S01]  /*d820*/  FMUL.FTZ R87, R0, R87 ;  /* 0x0000005700577220 */ /* 0x000fe20000410000 */
[----:B--2---:R-:W-:Y:S01]  /*d830*/  @P0 IADD3 R8, P5, R4, UR6, RZ ;  /* 0x0000000604080c10 */ /* 0x004fe2000ffbe0ff */
[C---:B------:R-:W-:Y:S02]  /*d840*/  FMUL.FTZ R88, R2.reuse, R88 ;  /* 0x0000005802587220 */ /* 0x040fe40000410000 */
[----:B------:R-:W-:Y:S01]  /*d850*/  FMUL.FTZ R89, R2, R89 ;  /* 0x0000005902597220 */ /* 0x000fe20000410000 */
[C---:B------:R-:W-:Y:S01]  /*d860*/  @P0 IADD3.X R9, R5.reuse, UR12, RZ, P5, !PT ;  /* 0x0000000c05090c10 */ /* 0x040fe2000affe4ff */
[C---:B------:R-:W-:Y:S02]  /*d870*/  FMUL.FTZ R90, R0.reuse, R90 ;  /* 0x0000005a005a7220 */ /* 0x040fe40000410000 */
[----:B------:R-:W-:Y:S02]  /*d880*/  FMUL.FTZ R91, R0, R91 ;  /* 0x0000005b005b7220 */ /* 0x000fe40000410000 */
[----:B------:R2:W-:Y:S01]  /*d890*/  @P0 LDGSTS.E.BYPASS.LTC128B.128 [R249+0x11100], [R8.64], !P3 ;  /* 0x1110000008f90fae */ /* 0x0005e2000d901d52 */
[----:B---3--:R-:W-:Y:S01]  /*d8a0*/  @P0 IADD3.X R7, R5, UR9, RZ, P1, !PT ;  /* 0x0000000905070c10 */ /* 0x008fe20008ffe4ff */
[C---:B------:R-:W-:Y:S02]  /*d8b0*/  FMUL.FTZ R92, R2.reuse, R92 ;  /* 0x0000005c025c7220 */ /* 0x040fe40000410000 */
[----:B------:R-:W-:Y:S02]  /*d8c0*/  FMUL.FTZ R93, R2, R93 ;  /* 0x0000005d025d7220 */ /* 0x000fe40000410000 */
[--C-:B-1----:R-:W-:Y:S01]  /*d8d0*/  FFMA.FTZ R4, R168, c[0x0][0x2d0], -R3.reuse ;  /* 0x0000b400a8047a23 */ /* 0x102fe20000010803 */
[----:B------:R-:W-:Y:S01]  /*d8e0*/  MOV R168, R17 ;  /* 0x0000001100a87202 */ /* 0x000fe20000000f00 */
[----:B------:R1:W-:Y:S01]  /*d8f0*/  @P0 LDGSTS.E.BYPASS.LTC128B.128 [R249+0x14100], [R6.64], !P2 ;  /* 0x1410000006f90fae */ /* 0x0003e2000d101d52 */
[C---:B------:R-:W-:Y:S01]  /*d900*/  FMUL.FTZ R5, R2.reuse, R105 ;  /* 0x0000006902057220 */ /* 0x040fe20000410000 */
[----:B------:R3:W-:Y:S01]  /*d910*/  MUFU.EX2 R247, R4 ;  /* 0x0000000400f77308 */ /* 0x0007e20000000800 */
[----:B----4-:R-:W-:Y:S01]  /*d920*/  F2FP.PACK_AB R105, R245, R155 ;  /* 0x0000009bf569723e */ /* 0x010fe200000000ff */
[----:B------:R-:W-:Y:S01]  /*d930*/  FMUL.FTZ R17, R2, R117 ;  /* 0x0000007502117220 */ /* 0x000fe20000410000 */
[----:B------:R-:W-:Y:S01]  /*d940*/  MOV R117, R18 ;  /* 0x0000001200757202 */ /* 0x000fe20000000f00 */
[C---:B------:R-:W-:Y:S02]  /*d950*/  FMUL.FTZ R10, R0.reuse, R110 ;  /* 0x0000006e000a7220 */ /* 0x040fe40000410000 */
[----:B------:R-:W4:Y:S01]  /*d960*/  LDSM.16.MT88.4 R12, [R225+0x100] ;  /* 0x00010000e10c783b */ /* 0x000f220000004200 */
[C---:B------:R-:W-:Y:S02]  /*d970*/  FMUL.FTZ R11, R0.reuse, R111 ;  /* 0x0000006f000b7220 */ /* 0x040fe40000410000 */
[C---:B------:R-:W-:Y:S01]  /*d980*/  FMUL.FTZ R18, R0.reuse, R118 ;  /* 0x0000007600127220 */ /* 0x040fe20000410000 */
[----:B------:R-:W-:Y:S01]  /*d990*/  MOV R118, R35 ;  /* 0x0000002300767202 */ /* 0x000fe20000000f00 */
[C---:B------:R-:W-:Y:S02]  /*d9a0*/  FMUL.FTZ R35, R0.reuse, R135 ;  /* 0x0000008700237220 */ /* 0x040fe40000410000 */
[C---:B------:R-:W-:Y:S01]  /*d9b0*/  FMUL.FTZ R94, R0.reuse, R94 ;  /* 0x0000005e005e7220 */ /* 0x040fe20000410000 */
[----:B------:R-:W4:Y:S01]  /*d9c0*/  LDSM.16.MT88.4 R20, [R226+0x100] ;  /* 0x00010000e214783b */ /* 0x000f220000004200 */
[----:B------:R-:W-:Y:S02]  /*d9d0*/  FMUL.FTZ R95, R0, R95 ;  /* 0x0000005f005f7220 */ /* 0x000fe40000410000 */
[C---:B--2---:R-:W-:Y:S02]  /*d9e0*/  FMUL.FTZ R8, R2.reuse, R108 ;  /* 0x0000006c02087220 */ /* 0x044fe40000410000 */
[C---:B------:R-:W-:Y:S02]  /*d9f0*/  FMUL.FTZ R9, R2.reuse, R109 ;  /* 0x0000006d02097220 */ /* 0x040fe40000410000 */
[C---:B------:R-:W-:Y:S01]  /*da00*/  FMUL.FTZ R96, R2.reuse, R96 ;  /* 0x0000006002607220 */ /* 0x040fe20000410000 */
[----:B------:R-:W2:Y:S01]  /*da10*/  LDSM.16.MT88.4 R28, [R229+0x100] ;  /* 0x00010000e51c783b */ /* 0x000ea20000004200 */
[----:B------:R-:W-:Y:S02]  /*da20*/  FMUL.FTZ R97, R2, R97 ;  /* 0x0000006102617220 */ /* 0x000fe40000410000 */
[--C-:B---3--:R-:W-:Y:S01]  /*da30*/  FFMA.FTZ R4, R169, c[0x0][0x2d0], -R3.reuse ;  /* 0x0000b400a9047a23 */ /* 0x108fe20000010803 */
[----:B------:R-:W-:Y:S01]  /*da40*/  MOV R169, R40 ;  /* 0x0000002800a97202 */ /* 0x000fe20000000f00 */
[----:B-1----:R-:W-:Y:S01]  /*da50*/  FMUL.FTZ R6, R0, R106 ;  /* 0x0000006a00067220 */ /* 0x002fe20000410000 */
[----:B------:R-:W-:Y:S01]  /*da60*/  F2FP.PACK_AB R106, R248, R246 ;  /* 0x000000f6f86a723e */ /* 0x000fe200000000ff */
[----:B------:R-:W1:Y:S01]  /*da70*/  MUFU.EX2 R231, R4 ;  /* 0x0000000400e77308 */ /* 0x000e620000000800 */
[----:B------:R-:W-:Y:S01]  /*da80*/  FMUL.FTZ R7, R0, R107 ;  /* 0x0000006b00077220 */ /* 0x000fe20000410000 */
[----:B------:R-:W3:Y:S01]  /*da90*/  LDSM.16.MT88.4 R36, [R228+0x100] ;  /* 0x00010000e424783b */ /* 0x000ee20000004200 */
[----:B------:R-:W-:Y:S02]  /*daa0*/  FMUL.FTZ R40, R2, R140 ;  /* 0x0000008c02287220 */ /* 0x000fe40000410000 */
[C---:B------:R-:W-:Y:S02]  /*dab0*/  FMUL.FTZ R98, R0.reuse, R98 ;  /* 0x0000006200627220 */ /* 0x040fe40000410000 */
[----:B------:R-:W-:Y:S02]  /*dac0*/  FMUL.FTZ R99, R0, R99 ;  /* 0x0000006300637220 */ /* 0x000fe40000410000 */
[--C-:B------:R-:W-:Y:S01]  /*dad0*/  FFMA.FTZ R103, R103, c[0x0][0x2d0], -R154.reuse ;  /* 0x0000b40067677a23 */ /* 0x100fe2000001089a */
[----:B------:R-:W2:Y:S01]  /*dae0*/  LDSM.16.MT88.4 R44, [R225+0x3100] ;  /* 0x00310000e12c783b */ /* 0x000ea20000004200 */
[--C-:B------:R-:W-:Y:S07]  /*daf0*/  FFMA.FTZ R152, R152, c[0x0][0x2d0], -R3.reuse ;  /* 0x0000b40098987a23 */ /* 0x100fee0000010803 */
[----:B------:R-:W2:Y:S01]  /*db00*/  LDSM.16.MT88.4 R108, [R226+0x3100] ;  /* 0x00310000e26c783b */ /* 0x000ea20000004200 */
[----:B-1----:R-:W-:Y:S01]  /*db10*/  F2FP.PACK_AB R107, R231, R247 ;  /* 0x000000f7e76b723e */ /* 0x002fe200000000ff */
[----:B------:R-:W-:Y:S01]  /*db20*/  FMUL.FTZ R4, R2, R104 ;  /* 0x0000006802047220 */ /* 0x000fe20000410000 */
[----:B------:R-:W-:Y:S05]  /*db30*/  F2FP.PACK_AB R104, R42, R165 ;  /* 0x000000a52a68723e */ /* 0x000fea00000000ff */
[----:B------:R-:W0:Y:S01]  /*db40*/  LDGDEPBAR ;  /* 0x00000000000079af */ /* 0x000e220000000000 */
[----:B------:R-:W-:Y:S01]  /*db50*/  FMUL.FTZ R42, R0, R142 ;  /* 0x0000008e002a7220 */ /* 0x000fe20000410000 */
[C---:B----4-:R-:W-:Y:S07]  /*db60*/  HMMA.16816.F32 R4, R104.reuse, R12, R4 ;  /* 0x0000000c6804723c */ /* 0x050fee0000001804 */
[C---:B------:R-:W-:Y:S01]  /*db70*/  FMUL.FTZ R12, R2.reuse, R112 ;  /* 0x00000070020c7220 */ /* 0x040fe20000410000 */
[C---:B------:R-:W-:Y:S04]  /*db80*/  HMMA.16816.F32 R8, R104.reuse, R14, R8 ;  /* 0x0000000e6808723c */ /* 0x040fe80000001808 */
[----:B------:R-:W-:Y:S03]  /*db90*/  FMUL.FTZ R13, R2, R113 ;  /* 0x00000071020d7220 */ /* 0x000fe60000410000 */
[C---:B------:R-:W-:Y:S02]  /*dba0*/  FMUL.FTZ R14, R0.reuse, R114 ;  /* 0x00000072000e7220 */ /* 0x040fe40000410000 */
[----:B------:R-:W-:Y:S02]  /*dbb0*/  FMUL.FTZ R15, R0, R115 ;  /* 0x00000073000f7220 */ /* 0x000fe40000410000 */
[----:B------:R-:W1:Y:S05]  /*dbc0*/  LDSM.16.MT88.4 R112, [R229+0x3100] ;  /* 0x00310000e570783b */ /* 0x000e6a0000004200 */
[C---:B------:R-:W-:Y:S07]  /*dbd0*/  HMMA.16816.F32 R12, R104.reuse, R20, R12 ;  /* 0x00000014680c723c */ /* 0x040fee000000180c */
[C---:B------:R-:W-:Y:S01]  /*dbe0*/  FMUL.FTZ R20, R2.reuse, R120 ;  /* 0x0000007802147220 */ /* 0x040fe20000410000 */
[C---:B------:R-:W-:Y:S04]  /*dbf0*/  HMMA.16816.F32 R16, R104.reuse, R22, R16 ;  /* 0x000000166810723c */ /* 0x040fe80000001810 */
[C---:B------:R-:W-:Y:S01]  /*dc00*/  FMUL.FTZ R21, R2.reuse, R121 ;  /* 0x0000007902157220 */ /* 0x040fe20000410000 */
[----:B------:R-:W-:Y:S01]  /*dc10*/  MOV R121, R32 ;  /* 0x0000002000797202 */ /* 0x000fe20000000f00 */
[----:B------:R-:W-:Y:S01]  /*dc20*/  FMUL.FTZ R32, R2, R132 ;  /* 0x0000008402207220 */ /* 0x000fe20000410000 */
[----:B------:R-:W-:Y:S01]  /*dc30*/  MOV R120, R33 ;  /* 0x0000002100787202 */ /* 0x000fe20000000f00 */
[C---:B------:R-:W-:Y:S01]  /*dc40*/  FMUL.FTZ R22, R0.reuse, R122 ;  /* 0x0000007a00167220 */ /* 0x040fe20000410000 */
[----:B------:R-:W-:Y:S03]  /*dc50*/  MOV R122, R27 ;  /* 0x0000001b007a7202 */ /* 0x000fe60000000f00 */
[----:B------:R-:W-:Y:S01]  /*dc60*/  FMUL.FTZ R23, R0, R123 ;  /* 0x0000007b00177220 */ /* 0x000fe20000410000 */
[----:B------:R-:W-:Y:S01]  /*dc70*/  MOV R123, R24 ;  /* 0x00000018007b7202 */ /* 0x000fe20000000f00 */
[C---:B------:R-:W-:Y:S01]  /*dc80*/  FMUL.FTZ R33, R2.reuse, R133 ;  /* 0x0000008502217220 */ /* 0x040fe20000410000 */
[----:B------:R-:W-:Y:S01]  /*dc90*/  MOV R133, R121 ;  /* 0x0000007900857202 */ /* 0x000fe20000000f00 */
[----:B------:R-:W-:Y:S01]  /*dca0*/  FMUL.FTZ R24, R2, R124 ;  /* 0x0000007c02187220 */ /* 0x000fe20000410000 */
[----:B------:R-:W-:Y:S01]  /*dcb0*/  MOV R121, R102 ;  /* 0x0000006600797202 */ /* 0x000fe20000000f00 */
[--C-:B------:R-:W-:Y:S01]  /*dcc0*/  FFMA.FTZ R102, R172, c[0x0][0x2d0], -R154.reuse ;  /* 0x0000b400ac667a23 */ /* 0x100fe2000001089a */
[C---:B--2---:R-:W-:Y:S03]  /*dcd0*/  HMMA.16816.F32 R20, R104.reuse, R28, R20 ;  /* 0x0000001c6814723c */ /* 0x044fe60000001814 */
[----:B------:R-:W-:Y:S01]  /*dce0*/  MOV R124, R25 ;  /* 0x00000019007c7202 */ /* 0x000fe20000000f00 */
[----:B------:R-:W-:Y:S01]  /*dcf0*/  FMUL.FTZ R25, R2, R125 ;  /* 0x0000007d02197220 */ /* 0x000fe20000410000 */
[----:B------:R-:W-:Y:S01]  /*dd00*/  MOV R125, R26 ;  /* 0x0000001a007d7202 */ /* 0x000fe20000000f00 */
[C---:B------:R-:W-:Y:S01]  /*dd10*/  FMUL.FTZ R26, R0.reuse, R126 ;  /* 0x0000007e001a7220 */ /* 0x040fe20000410000 */
[----:B------:R-:W-:Y:S01]  /*dd20*/  MOV R140, R123 ;  /* 0x0000007b008c7202 */ /* 0x000fe20000000f00 */
[----:B------:R-:W-:Y:S01]  /*dd30*/  FMUL.FTZ R27, R0, R127 ;  /* 0x0000007f001b7220 */ /* 0x000fe20000410000 */
[----:B------:R-:W-:Y:S03]  /*dd40*/  MOV R127, R119 ;  /* 0x00000077007f7202 */ /* 0x000fe60000000f00 */
[C---:B------:R-:W-:Y:S01]  /*dd50*/  FMUL.FTZ R29, R2.reuse, R129 ;  /* 0x00000081021d7220 */ /* 0x040fe20000410000 */
[----:B------:R-:W-:Y:S01]  /*dd60*/  MOV R123, R117 ;  /* 0x00000075007b7202 */ /* 0x000fe20000000f00 */
[----:B------:R2:W-:Y:S01]  /*dd70*/  MUFU.EX2 R129, R102 ;  /* 0x0000006600817308 */ /* 0x0005e20000000800 */
[C---:B------:R-:W-:Y:S03]  /*dd80*/  HMMA.16816.F32 R24, R104.reuse, R30, R24 ;  /* 0x0000001e6818723c */ /* 0x040fe60000001818 */
[----:B------:R-:W-:Y:S01]  /*dd90*/  FMUL.FTZ R28, R2, R128 ;  /* 0x00000080021c7220 */ /* 0x000fe20000410000 */
[----:B------:R-:W-:Y:S02]  /*dda0*/  MOV R128, R124 ;  /* 0x0000007c00807202 */ /* 0x000fe40000000f00 */
[----:B------:R-:W-:Y:S01]  /*ddb0*/  MOV R124, R116 ;  /* 0x00000074007c7202 */ /* 0x000fe20000000f00 */
[C---:B------:R-:W-:Y:S01]  /*ddc0*/  FMUL.FTZ R30, R0.reuse, R130 ;  /* 0x00000082001e7220 */ /* 0x040fe20000410000 */
[----:B------:R-:W-:Y:S01]  /*ddd0*/  MOV R135, R122 ;  /* 0x0000007a00877202 */ /* 0x000fe20000000f00 */
[----:B------:R-:W-:Y:S03]  /*dde0*/  FMUL.FTZ R31, R0, R131 ;  /* 0x00000083001f7220 */ /* 0x000fe60000410000 */
[----:B------:R-:W-:Y:S02]  /*ddf0*/  MOV R122, R118 ;  /* 0x00000076007a7202 */ /* 0x000fe40000000f00 */
[----:B------:R-:W4:Y:S01]  /*de00*/  LDSM.16.MT88.4 R116, [R228+0x3100] ;  /* 0x00310000e474783b */ /* 0x000f220000004200 */
[----:B------:R-:W-:Y:S01]  /*de10*/  MOV R142, R125 ;  /* 0x0000007d008e7202 */ /* 0x000fe20000000f00 */
[C---:B---3--:R-:W-:Y:S03]  /*de20*/  HMMA.16816.F32 R28, R104.reuse, R36, R28 ;  /* 0x00000024681c723c */ /* 0x048fe6000000181c */
[----:B------:R-:W-:Y:S02]  /*de30*/  MOV R126, R120 ;  /* 0x00000078007e7202 */ /* 0x000fe40000000f00 */
[----:B------:R-:W-:Y:S01]  /*de40*/  MOV R120, R171 ;  /* 0x000000ab00787202 */ /* 0x000fe20000000f00 */
[--C-:B--2---:R-:W-:Y:S02]  /*de50*/  FFMA.FTZ R102, R173, c[0x0][0x2d0], -R154.reuse ;  /* 0x0000b400ad667a23 */ /* 0x104fe4000001089a */
[C---:B------:R-:W-:Y:S04]  /*de60*/  HMMA.16816.F32 R32, R104.reuse, R38, R32 ;  /* 0x000000266820723c */ /* 0x040fe80000001820 */
[----:B------:R-:W-:Y:S01]  /*de70*/  FMUL.FTZ R36, R2, R136 ;  /* 0x0000008802247220 */ /* 0x000fe20000410000 */
[----:B------:R-:W-:Y:S01]  /*de80*/  MOV R125, R51 ;  /* 0x00000033007d7202 */ /* 0x000fe20000000f00 */
[----:B------:R2:W3:Y:S01]  /*de90*/  MUFU.EX2 R136, R102 ;  /* 0x0000006600887308 */ /* 0x0004e20000000800 */
[----:B------:R-:W-:Y:S01]  /*dea0*/  FMUL.FTZ R39, R0, R139 ;  /* 0x0000008b00277220 */ /* 0x000fe20000410000 */
[----:B------:R-:W-:Y:S01]  /*deb0*/  MOV R171, R166 ;  /* 0x000000a600ab7202 */ /* 0x000fe20000000f00 */
[----:B------:R-:W-:Y:S03]  /*dec0*/  FMUL.FTZ R37, R2, R137 ;  /* 0x0000008902257220 */ /* 0x000fe60000410000 */
[C---:B------:R-:W-:Y:S01]  /*ded0*/  FMUL.FTZ R38, R0.reuse, R138 ;  /* 0x0000008a00267220 */ /* 0x040fe20000410000 */
[----:B------:R-:W-:Y:S01]  /*dee0*/  MOV R166, R50 ;  /* 0x0000003200a67202 */ /* 0x000fe20000000f00 */
[C---:B------:R-:W-:Y:S02]  /*def0*/  FMUL.FTZ R50, R0.reuse, R150 ;  /* 0x0000009600327220 */ /* 0x040fe40000410000 */
[----:B------:R-:W-:Y:S02]  /*df00*/  FMUL.FTZ R51, R0, R151 ;  /* 0x0000009700337220 */ /* 0x000fe40000410000 */
[----:B------:R-:W-:Y:S01]  /*df10*/  LDSM.16.MT88.4 R148, [R226+0x5900] ;  /* 0x00590000e294783b */ /* 0x000fe20000004200 */
[C---:B------:R-:W-:Y:S03]  /*df20*/  HMMA.16816.F32 R36, R104.reuse, R44, R36 ;  /* 0x0000002c6824723c */ /* 0x040fe60000001824 */
[--C-:B------:R-:W-:Y:S04]  /*df30*/  FFMA.FTZ R171, R171, c[0x0][0x2d0], -R154.reuse ;  /* 0x0000b400abab7a23 */ /* 0x100fe8000001089a */
[----:B------:R-:W-:Y:S01]  /*df40*/  FMUL.FTZ R44, R2, R144 ;  /* 0x00000090022c7220 */ /* 0x000fe20000410000 */
[C---:B------:R-:W-:Y:S01]  /*df50*/  HMMA.16816.F32 R40, R104.reuse, R46, R40 ;  /* 0x0000002e6828723c */ /* 0x040fe20000001828 */
[----:B------:R-:W-:Y:S03]  /*df60*/  MUFU.EX2 R171, R171 ;  /* 0x000000ab00ab7308 */ /* 0x000fe60000000800 */
[--C-:B--2---:R-:W-:Y:S02]  /*df70*/  FFMA.FTZ R102, R174, c[0x0][0x2d0], -R154.reuse ;  /* 0x0000b400ae667a23 */ /* 0x104fe4000001089a */
[----:B------:R-:W-:Y:S02]  /*df80*/  FMUL.FTZ R45, R2, R145 ;  /* 0x00000091022d7220 */ /* 0x000fe40000410000 */
[C---:B------:R-:W-:Y:S01]  /*df90*/  FMUL.FTZ R47, R0.reuse, R147 ;  /* 0x00000093002f7220 */ /* 0x040fe20000410000 */
[----:B------:R-:W-:Y:S02]  /*dfa0*/  MOV R147, R252 ;  /* 0x000000fc00937202 */ /* 0x000fe40000000f00 */
[----:B------:R2:W-:Y:S01]  /*dfb0*/  MUFU.EX2 R139, R102 ;  /* 0x00000066008b7308 */ /* 0x0005e20000000800 */
[----:B------:R-:W-:Y:S07]  /*dfc0*/  FMUL.FTZ R46, R0, R146 ;  /* 0x00000092002e7220 */ /* 0x000fee0000410000 */
[C---:B------:R-:W-:Y:S08]  /*dfd0*/  HMMA.16816.F32 R44, R104.reuse, R108, R44 ;  /* 0x0000006c682c723c */ /* 0x040ff0000000182c */
[C---:B------:R-:W-:Y:S01]  /*dfe0*/  HMMA.16816.F32 R48, R104.reuse, R110, R48 ;  /* 0x0000006e6830723c */ /* 0x040fe20000001830 */
[----:B------:R-:W3:Y:S07]  /*dff0*/  LDSM.16.MT88.4 R108, [R225+0x6100] ;  /* 0x00610000e16c783b */ /* 0x000eee0000004200 */
[C---:B-1----:R-:W-:Y:S04]  /*e000*/  HMMA.16816.F32 R52, R104.reuse, R112, R52 ;  /* 0x000000706834723c */ /* 0x042fe80000001834 */
[--C-:B--2---:R-:W-:Y:S04]  /*e010*/  FFMA.FTZ R102, R175, c[0x0][0x2d0], -R154.reuse ;  /* 0x0000b400af667a23 */ /* 0x104fe8000001089a */
[C---:B------:R-:W-:Y:S01]  /*e020*/  HMMA.16816.F32 R56, R104.reuse, R114, R56 ;  /* 0x000000726838723c */ /* 0x040fe20000001838 */
[----:B------:R1:W2:Y:S01]  /*e030*/  MUFU.EX2 R137, R102 ;  /* 0x0000006600897308 */ /* 0x0002a20000000800 */
[----:B------:R-:W2:Y:S06]  /*e040*/  LDSM.16.MT88.4 R112, [R226+0x6100] ;  /* 0x00610000e270783b */ /* 0x000eac0000004200 */
[C---:B----4-:R-:W-:Y:S08]  /*e050*/  HMMA.16816.F32 R60, R104.reuse, R116, R60 ;  /* 0x00000074683c723c */ /* 0x050ff0000000183c */
[C---:B------:R-:W-:Y:S01]  /*e060*/  HMMA.16816.F32 R64, R104.reuse, R118, R64 ;  /* 0x000000766840723c */ /* 0x040fe20000001840 */
[----:B------:R-:W4:Y:S07]  /*e070*/  LDSM.16.MT88.4 R116, [R229+0x6100] ;  /* 0x00610000e574783b */ /* 0x000f2e0000004200 */
[C---:B---3--:R-:W-:Y:S04]  /*e080*/  HMMA.16816.F32 R68, R104.reuse, R108, R68 ;  /* 0x0000006c6844723c */ /* 0x048fe80000001844 */
[--C-:B-1----:R-:W-:Y:S02]  /*e090*/  FFMA.FTZ R102, R176, c[0x0][0x2d0], -R3.reuse ;  /* 0x0000b400b0667a23 */ /* 0x102fe40000010803 */
[----:B------:R-:W-:Y:S02]  /*e0a0*/  MUFU.EX2 R176, R103 ;  /* 0x0000006700b07308 */ /* 0x000fe40000000800 */
[C---:B------:R-:W-:Y:S01]  /*e0b0*/  HMMA.16816.F32 R72, R104.reuse, R110, R72 ;  /* 0x0000006e6848723c */ /* 0x040fe20000001848 */
[----:B------:R-:W1:Y:S07]  /*e0c0*/  LDSM.16.MT88.4 R108, [R228+0x6100] ;  /* 0x00610000e46c783b */ /* 0x000e6e0000004200 */
[----:B------:R3:W-:Y:S01]  /*e0d0*/  MUFU.EX2 R132, R102 ;  /* 0x0000006600847308 */ /* 0x0007e20000000800 */
[C---:B--2---:R-:W-:Y:S08]  /*e0e0*/  HMMA.16816.F32 R76, R104.reuse, R112, R76 ;  /* 0x00000070684c723c */ /* 0x044ff0000000184c */
[C---:B------:R-:W-:Y:S01]  /*e0f0*/  HMMA.16816.F32 R80, R104.reuse, R114, R80 ;  /* 0x000000726850723c */ /* 0x040fe20000001850 */
[----:B------:R-:W2:Y:S01]  /*e100*/  LDSM.16.MT88.4 R112, [R225+0x900] ;  /* 0x00090000e170783b */ /* 0x000ea20000004200 */
[----:B------:R-:W-:Y:S06]  /*e110*/  MUFU.EX2 R103, R152 ;  /* 0x0000009800677308 */ /* 0x000fec0000000800 */
[C---:B----4-:R-:W-:Y:S04]  /*e120*/  HMMA.16816.F32 R84, R104.reuse, R116, R84 ;  /* 0x000000746854723c */ /* 0x050fe80000001854 */
[--C-:B---3--:R-:W-:Y:S04]  /*e130*/  FFMA.FTZ R102, R178, c[0x0][0x2d0], -R3.reuse ;  /* 0x0000b400b2667a23 */ /* 0x108fe80000010803 */
[C---:B------:R-:W-:Y:S01]  /*e140*/  HMMA.16816.F32 R88, R104.reuse, R118, R88 ;  /* 0x000000766858723c */ /* 0x040fe20000001858 */
[----:B------:R-:W3:Y:S01]  /*e150*/  LDSM.16.MT88.4 R116, [R226+0x900] ;  /* 0x00090000e274783b */ /* 0x000ee20000004200 */
[----:B------:R4:W2:Y:S06]  /*e160*/  MUFU.EX2 R144, R102 ;  /* 0x0000006600907308 */ /* 0x0008ac0000000800 */
[C---:B-1----:R-:W-:Y:S08]  /*e170*/  HMMA.16816.F32 R92, R104.reuse, R108, R92 ;  /* 0x0000006c685c723c */ /* 0x042ff0000000185c */
[----:B------:R-:W-:Y:S01]  /*e180*/  HMMA.16816.F32 R96, R104, R110, R96 ;  /* 0x0000006e6860723c */ /* 0x000fe20000001860 */
[----:B------:R-:W1:Y:S06]  /*e190*/  LDSM.16.MT88.4 R108, [R229+0x900] ;  /* 0x00090000e56c783b */ /* 0x000e6c0000004200 */
[----:B------:R-:W-:Y:S02]  /*e1a0*/  F2FP.PACK_AB R104, R136, R129 ;  /* 0x000000818868723e */ /* 0x000fe400000000ff */
[----:B------:R-:W-:Y:S03]  /*e1b0*/  F2FP.PACK_AB R106, R137, R139 ;  /* 0x0000008b896a723e */ /* 0x000fe600000000ff */
[--C-:B----4-:R-:W-:Y:S01]  /*e1c0*/  FFMA.FTZ R102, R177, c[0x0][0x2d0], -R3.reuse ;  /* 0x0000b400b1667a23 */ /* 0x110fe20000010803 */
[----:B--2---:R-:W-:Y:S03]  /*e1d0*/  F2FP.PACK_AB R105, R144, R132 ;  /* 0x000000849069723e */ /* 0x004fe600000000ff */
[----:B------:R2:W-:Y:S02]  /*e1e0*/  MUFU.EX2 R138, R102 ;  /* 0x00000066008a7308 */ /* 0x0005e40000000800 */
[--C-:B--2---:R-:W-:Y:S08]  /*e1f0*/  FFMA.FTZ R102, R179, c[0x0][0x2d0], -R3.reuse ;  /* 0x0000b400b3667a23 */ /* 0x104ff00000010803 */
[----:B------:R2:W4:Y:S02]  /*e200*/  MUFU.EX2 R252, R102 ;  /* 0x0000006600fc7308 */ /* 0x0005240000000800 */
[--C-:B--2---:R-:W-:Y:S01]  /*e210*/  FFMA.FTZ R102, R183, c[0x0][0x2d0], -R154.reuse ;  /* 0x0000b400b7667a23 */ /* 0x104fe2000001089a */
[----:B----4-:R-:W-:Y:S07]  /*e220*/  F2FP.PACK_AB R107, R252, R138 ;  /* 0x0000008afc6b723e */ /* 0x010fee00000000ff */
[----:B------:R2:W-:Y:S01]  /*e230*/  MUFU.EX2 R146, R102 ;  /* 0x0000006600927308 */ /* 0x0005e20000000800 */
[C---:B------:R-:W-:Y:S08]  /*e240*/  HMMA.16816.F32 R4, R104.reuse, R112, R4 ;  /* 0x000000706804723c */ /* 0x040ff00000001804 */
[C---:B------:R-:W-:Y:S01]  /*e250*/  HMMA.16816.F32 R8, R104.reuse, R114, R8 ;  /* 0x000000726808723c */ /* 0x040fe20000001808 */
[----:B------:R-:W4:Y:S07]  /*e260*/  LDSM.16.MT88.4 R112, [R228+0x900] ;  /* 0x00090000e470783b */ /* 0x000f2e0000004200 */
[C---:B---3--:R-:W-:Y:S04]  /*e270*/  HMMA.16816.F32 R12, R104.reuse, R116, R12 ;  /* 0x00000074680c723c */ /* 0x048fe8000000180c */
[--C-:B--2---:R-:W-:Y:S04]  /*e280*/  FFMA.FTZ R102, R182, c[0x0][0x2d0], -R154.reuse ;  /* 0x0000b400b6667a23 */ /* 0x104fe8000001089a */
[C---:B------:R-:W-:Y:S01]  /*e290*/  HMMA.16816.F32 R16, R104.reuse, R118, R16 ;  /* 0x000000766810723c */ /* 0x040fe20000001810 */
[----:B------:R2:W3:Y:S01]  /*e2a0*/  MUFU.EX2 R145, R102 ;  /* 0x0000006600917308 */ /* 0x0004e20000000800 */
        /* <DEDUP_REMOVED lines=16> */
[----:B------:R-:W2:Y:S07]  /*e3b0*/  LDSM.16.MT88.4 R108, [R225+0x6900] ;  /* 0x00690000e16c783b */ /* 0x000eae0000004200 */
[C---:B----4-:R-:W-:Y:S08]  /*e3c0*/  HMMA.16816.F32 R52, R104.reuse, R112, R52 ;  /* 0x000000706834723c */ /* 0x050ff00000001834 */
[C---:B------:R-:W-:Y:S01]  /*e3d0*/  HMMA.16816.F32 R56, R104.reuse, R114, R56 ;  /* 0x000000726838723c */ /* 0x040fe20000001838 */
[----:B------:R-:W4:Y:S03]  /*e3e0*/  LDSM.16.MT88.4 R112, [R226+0x6900] ;  /* 0x00690000e270783b */ /* 0x000f260000004200 */
[--C-:B-1----:R-:W-:Y:S04]  /*e3f0*/  FFMA.FTZ R102, R250, c[0x0][0x2d0], -R3.reuse ;  /* 0x0000b400fa667a23 */ /* 0x102fe80000010803 */
[----:B------:R1:W-:Y:S01]  /*e400*/  MUFU.EX2 R181, R102 ;  /* 0x0000006600b57308 */ /* 0x0003e20000000800 */
[C---:B---3--:R-:W-:Y:S08]  /*e410*/  HMMA.16816.F32 R60, R104.reuse, R116, R60 ;  /* 0x00000074683c723c */ /* 0x048ff0000000183c */
[C---:B------:R-:W-:Y:S01]  /*e420*/  HMMA.16816.F32 R64, R104.reuse, R118, R64 ;  /* 0x000000766840723c */ /* 0x040fe20000001840 */
[----:B------:R-:W3:Y:S07]  /*e430*/  LDSM.16.MT88.4 R116, [R229+0x6900] ;  /* 0x00690000e574783b */ /* 0x000eee0000004200 */
[C---:B--2---:R-:W-:Y:S04]  /*e440*/  HMMA.16816.F32 R68, R104.reuse, R108, R68 ;  /* 0x0000006c6844723c */ /* 0x044fe80000001844 */
[--C-:B-1----:R-:W-:Y:S04]  /*e450*/  FFMA.FTZ R102, R147, c[0x0][0x2d0], -R3.reuse ;  /* 0x0000b40093667a23 */ /* 0x102fe80000010803 */
[C---:B------:R-:W-:Y:S01]  /*e460*/  HMMA.16816.F32 R72, R104.reuse, R110, R72 ;  /* 0x0000006e6848723c */ /* 0x040fe20000001848 */
[----:B------:R-:W1:Y:S01]  /*e470*/  LDSM.16.MT88.4 R108, [R228+0x6900] ;  /* 0x00690000e46c783b */ /* 0x000e620000004200 */
[----:B------:R2:W1:Y:S06]  /*e480*/  MUFU.EX2 R180, R102 ;  /* 0x0000006600b47308 */ /* 0x00046c0000000800 */
[C---:B----4-:R-:W-:Y:S08]  /*e490*/  HMMA.16816.F32 R76, R104.reuse, R112, R76 ;  /* 0x00000070684c723c */ /* 0x050ff0000000184c */
[C---:B------:R-:W-:Y:S01]  /*e4a0*/  HMMA.16816.F32 R80, R104.reuse, R114, R80 ;  /* 0x000000726850723c */ /* 0x040fe20000001850 */
[----:B------:R-:W4:Y:S07]  /*e4b0*/  LDSM.16.MT88.4 R112, [R225+0x1100] ;  /* 0x00110000e170783b */ /* 0x000f2e0000004200 */
[C---:B---3--:R-:W-:Y:S04]  /*e4c0*/  HMMA.16816.F32 R84, R104.reuse, R116, R84 ;  /* 0x000000746854723c */ /* 0x048fe80000001854 */
[--C-:B--2---:R-:W-:Y:S04]  /*e4d0*/  FFMA.FTZ R102, R251, c[0x0][0x2d0], -R3.reuse ;  /* 0x0000b400fb667a23 */ /* 0x104fe80000010803 */
[----:B------:R2:W-:Y:S01]  /*e4e0*/  MUFU.EX2 R179, R102 ;  /* 0x0000006600b37308 */ /* 0x0005e20000000800 */
[C---:B------:R-:W-:Y:S01]  /*e4f0*/  HMMA.16816.F32 R88, R104.reuse, R118, R88 ;  /* 0x000000766858723c */ /* 0x040fe20000001858 */
[----:B------:R-:W3:Y:S07]  /*e500*/  LDSM.16.MT88.4 R116, [R226+0x1100] ;  /* 0x00110000e274783b */ /* 0x000eee0000004200 */
        /* <DEDUP_REMOVED lines=9> */
[----:B------:R-:W-:Y:S04]  /*e5a0*/  F2FP.PACK_AB R107, R178, R179 ;  /* 0x000000b3b26b723e */ /* 0x000fe800000000ff */
[----:B------:R2:W-:Y:S03]  /*e5b0*/  MUFU.EX2 R147, R102 ;  /* 0x0000006600937308 */ /* 0x0005e60000000800 */
[C---:B----4-:R-:W-:Y:S08]  /*e5c0*/  HMMA.16816.F32 R4, R104.reuse, R112, R4 ;  /* 0x000000706804723c */ /* 0x050ff00000001804 */
        /* <DEDUP_REMOVED lines=35> */
[----:B------:R2:W1:Y:S02]  /*e800*/  MUFU.EX2 R174, R102 ;  /* 0x0000006600ae7308 */ /* 0x0004640000000800 */
[----:B------:R-:W-:Y:S04]  /*e810*/  MOV R140, R124 ;  /* 0x0000007c008c7202 */ /* 0x000fe80000000f00 */
        /* <DEDUP_REMOVED lines=18> */
[----:B------:R-:W2:Y:S03]  /*e940*/  LDL.LU R126, [R1+0x8] ;  /* 0x00000800017e7983 */ /* 0x000ea60000300800 */
[----:B------:R1:W-:Y:S03]  /*e950*/  MUFU.EX2 R250, R102 ;  /* 0x0000006600fa7308 */ /* 0x0003e60000000800 */
[C---:B----4-:R-:W-:Y:S08]  /*e960*/  HMMA.16816.F32 R4, R104.reuse, R112, R4 ;  /* 0x000000706804723c */ /* 0x050ff00000001804 */
[C---:B------:R-:W-:Y:S01]  /*e970*/  HMMA.16816.F32 R8, R104.reuse, R114, R8 ;  /* 0x000000726808723c */ /* 0x040fe20000001808 */
[----:B------:R-:W4:Y:S07]  /*e980*/  LDSM.16.MT88.4 R112, [R228+0x1900] ;  /* 0x00190000e470783b */ /* 0x000f2e0000004200 */
[C---:B---3--:R-:W-:Y:S04]  /*e990*/  HMMA.16816.F32 R12, R104.reuse, R116, R12 ;  /* 0x00000074680c723c */ /* 0x048fe8000000180c */
[--C-:B-1----:R-:W-:Y:S02]  /*e9a0*/  FFMA.FTZ R102, R125, c[0x0][0x2d0], -R154.reuse ;  /* 0x0000b4007d667a23 */ /* 0x102fe4000001089a */
[----:B------:R-:W3:Y:S02]  /*e9b0*/  LDL.LU R125, [R1+0xc] ;  /* 0x00000c00017d7983 */ /* 0x000ee40000300800 */
[C---:B------:R-:W-:Y:S01]  /*e9c0*/  HMMA.16816.F32 R16, R104.reuse, R118, R16 ;  /* 0x000000766810723c */ /* 0x040fe20000001810 */
[----:B------:R1:W1:Y:S01]  /*e9d0*/  MUFU.EX2 R251, R102 ;  /* 0x0000006600fb7308 */ /* 0x0002620000000800 */
[----:B------:R-:W1:Y:S06]  /*e9e0*/  LDSM.16.MT88.4 R116, [R225+0x4900] ;  /* 0x00490000e174783b */ /* 0x000e6c0000004200 */
[C---:B------:R-:W-:Y:S08]  /*e9f0*/  HMMA.16816.F32 R20, R104.reuse, R108, R20 ;  /* 0x0000006c6814723c */ /* 0x040ff00000001814 */
[C---:B------:R-:W-:Y:S01]  /*ea00*/  HMMA.16816.F32 R24, R104.reuse, R110, R24 ;  /* 0x0000006e6818723c */ /* 0x040fe20000001818 */
[----:B------:R-:W1:Y:S07]  /*ea10*/  LDSM.16.MT88.4 R108, [R226+0x4900] ;  /* 0x00490000e26c783b */ /* 0x000e6e0000004200 */
[C---:B----4-:R-:W-:Y:S04]  /*ea20*/  HMMA.16816.F32 R28, R104.reuse, R112, R28 ;  /* 0x00000070681c723c */ /* 0x050fe8000000181c */
[--C-:B-1----:R-:W-:Y:S04]  /*ea30*/  FFMA.FTZ R102, R169, c[0x0][0x2d0], -R3.reuse ;  /* 0x0000b400a9667a23 */ /* 0x102fe80000010803 */
[----:B------:R1:W-:Y:S01]  /*ea40*/  MUFU.EX2 R169, R102 ;  /* 0x0000006600a97308 */ /* 0x0003e20000000800 */
[C---:B------:R-:W-:Y:S01]  /*ea50*/  HMMA.16816.F32 R32, R104.reuse, R114, R32 ;  /* 0x000000726820723c */ /* 0x040fe20000001820 */
[----:B------:R-:W4:Y:S07]  /*ea60*/  LDSM.16.MT88.4 R112, [R229+0x4900] ;  /* 0x00490000e570783b */ /* 0x000f2e0000004200 */
[C---:B------:R-:W-:Y:S08]  /*ea70*/  HMMA.16816.F32 R36, R104.reuse, R116, R36 ;  /* 0x000000746824723c */ /* 0x040ff00000001824 */
[C---:B------:R-:W-:Y:S01]  /*ea80*/  HMMA.16816.F32 R40, R104.reuse, R118, R40 ;  /* 0x000000766828723c */ /* 0x040fe20000001828 */
[----:B------:R-:W4:Y:S03]  /*ea90*/  LDSM.16.MT88.4 R116, [R228+0x4900] ;  /* 0x00490000e474783b */ /* 0x000f260000004200 */
[--C-:B-1----:R-:W-:Y:S04]  /*eaa0*/  FFMA.FTZ R102, R168, c[0x0][0x2d0], -R3.reuse ;  /* 0x0000b400a8667a23 */ /* 0x102fe80000010803 */
[C---:B------:R-:W-:Y:S01]  /*eab0*/  HMMA.16816.F32 R44, R104.reuse, R108, R44 ;  /* 0x0000006c682c723c */ /* 0x040fe2000000182c */
[----:B------:R1:W1:Y:S07]  /*eac0*/  MUFU.EX2 R168, R102 ;  /* 0x0000006600a87308 */ /* 0x00026e0000000800 */
[C---:B------:R-:W-:Y:S01]  /*ead0*/  HMMA.16816.F32 R48, R104.reuse, R110, R48 ;  /* 0x0000006e6830723c */ /* 0x040fe20000001830 */
[----:B------:R-:W4:Y:S07]  /*eae0*/  LDSM.16.MT88.4 R108, [R225+0x7900] ;  /* 0x00790000e16c783b */ /* 0x000f2e0000004200 */
[C---:B----4-:R-:W-:Y:S08]  /*eaf0*/  HMMA.16816.F32 R52, R104.reuse, R112, R52 ;  /* 0x000000706834723c */ /* 0x050ff00000001834 */
[C---:B------:R-:W-:Y:S01]  /*eb00*/  HMMA.16816.F32 R56, R104.reuse, R114, R56 ;  /* 0x000000726838723c */ /* 0x040fe20000001838 */
[----:B------:R-:W4:Y:S03]  /*eb10*/  LDSM.16.MT88.4 R112, [R226+0x7900] ;  /* 0x00790000e270783b */ /* 0x000f260000004200 */
[--C-:B-1----:R-:W-:Y:S04]  /*eb20*/  FFMA.FTZ R102, R123, c[0x0][0x2d0], -R154.reuse ;  /* 0x0000b4007b667a23 */ /* 0x102fe8000001089a */
[----:B------:R1:W-:Y:S01]  /*eb30*/  MUFU.EX2 R183, R102 ;  /* 0x0000006600b77308 */ /* 0x0003e20000000800 */
[C---:B------:R-:W-:Y:S08]  /*eb40*/  HMMA.16816.F32 R60, R104.reuse, R116, R60 ;  /* 0x00000074683c723c */ /* 0x040ff0000000183c */
[C---:B------:R-:W-:Y:S01]  /*eb50*/  HMMA.16816.F32 R64, R104.reuse, R118, R64 ;  /* 0x000000766840723c */ /* 0x040fe20000001840 */
[----:B------:R-:W4:Y:S07]  /*eb60*/  LDSM.16.MT88.4 R116, [R229+0x7900] ;  /* 0x00790000e574783b */ /* 0x000f2e0000004200 */
[C---:B------:R-:W-:Y:S04]  /*eb70*/  HMMA.16816.F32 R68, R104.reuse, R108, R68 ;  /* 0x0000006c6844723c */ /* 0x040fe80000001844 */
[--C-:B-1----:R-:W-:Y:S04]  /*eb80*/  FFMA.FTZ R102, R122, c[0x0][0x2d0], -R154.reuse ;  /* 0x0000b4007a667a23 */ /* 0x102fe8000001089a */
[C---:B------:R-:W-:Y:S01]  /*eb90*/  HMMA.16816.F32 R72, R104.reuse, R110, R72 ;  /* 0x0000006e6848723c */ /* 0x040fe20000001848 */
[----:B------:R-:W1:Y:S01]  /*eba0*/  LDSM.16.MT88.4 R108, [R228+0x7900] ;  /* 0x00790000e46c783b */ /* 0x000e620000004200 */
[----:B------:R4:W1:Y:S06]  /*ebb0*/  MUFU.EX2 R182, R102 ;  /* 0x0000006600b67308 */ /* 0x00086c0000000800 */
[C---:B----4-:R-:W-:Y:S08]  /*ebc0*/  HMMA.16816.F32 R76, R104.reuse, R112, R76 ;  /* 0x00000070684c723c */ /* 0x050ff0000000184c */
[C---:B------:R-:W-:Y:S01]  /*ebd0*/  HMMA.16816.F32 R80, R104.reuse, R114, R80 ;  /* 0x000000726850723c */ /* 0x040fe20000001850 */
[----:B------:R-:W4:Y:S07]  /*ebe0*/  LDSM.16.MT88.4 R112, [R225+0x2100] ;  /* 0x00210000e170783b */ /* 0x000f2e0000004200 */
[C---:B------:R-:W-:Y:S04]  /*ebf0*/  HMMA.16816.F32 R84, R104.reuse, R116, R84 ;  /* 0x000000746854723c */ /* 0x040fe80000001854 */
[--C-:B------:R-:W-:Y:S04]  /*ec00*/  FFMA.FTZ R102, R167, c[0x0][0x2d0], -R3.reuse ;  /* 0x0000b400a7667a23 */ /* 0x100fe80000010803 */
[----:B------:R4:W-:Y:S01]  /*ec10*/  MUFU.EX2 R167, R102 ;  /* 0x0000006600a77308 */ /* 0x0009e20000000800 */
[C---:B------:R-:W-:Y:S01]  /*ec20*/  HMMA.16816.F32 R88, R104.reuse, R118, R88 ;  /* 0x000000766858723c */ /* 0x040fe20000001858 */
[----:B------:R-:W4:Y:S07]  /*ec30*/  LDSM.16.MT88.4 R116, [R226+0x2100] ;  /* 0x00210000e274783b */ /* 0x000f2e0000004200 */
        /* <DEDUP_REMOVED lines=10> */
[----:B------:R-:W-:Y:S02]  /*ece0*/  FFMA.FTZ R154, R120, c[0x0][0x2d0], -R154 ;  /* 0x0000b400789a7a23 */ /* 0x000fe4000001089a */
[----:B------:R-:W1:Y:S01]  /*ecf0*/  LDSM.16.MT88.4 R120, [R229+0x2100] ;  /* 0x00210000e578783b */ /* 0x000e620000004200 */
[----:B------:R-:W4:Y:S03]  /*ed00*/  MUFU.EX2 R177, R102 ;  /* 0x0000006600b17308 */ /* 0x000f260000000800 */
[C---:B------:R-:W-:Y:S08]  /*ed10*/  HMMA.16816.F32 R4, R104.reuse, R112, R4 ;  /* 0x000000706804723c */ /* 0x040ff00000001804 */
[C---:B------:R-:W-:Y:S01]  /*ed20*/  HMMA.16816.F32 R8, R104.reuse, R114, R8 ;  /* 0x000000726808723c */ /* 0x040fe20000001808 */
[----:B------:R-:W2:Y:S07]  /*ed30*/  LDSM.16.MT88.4 R112, [R225+0x5100] ;  /* 0x00510000e170783b */ /* 0x000eae0000004200 */
[C---:B------:R-:W-:Y:S04]  /*ed40*/  HMMA.16816.F32 R12, R104.reuse, R116, R12 ;  /* 0x00000074680c723c */ /* 0x040fe8000000180c */
[----:B----4-:R-:W-:Y:S04]  /*ed50*/  F2FP.PACK_AB R152, R176, R177 ;  /* 0x000000b1b098723e */ /* 0x010fe800000000ff */
[C---:B------:R-:W-:Y:S01]  /*ed60*/  HMMA.16816.F32 R16, R104.reuse, R118, R16 ;  /* 0x000000766810723c */ /* 0x040fe20000001810 */
[----:B------:R-:W-:Y:S07]  /*ed70*/  LDSM.16.MT88.4 R116, [R229+0x5100] ;  /* 0x00510000e574783b */ /* 0x000fee0000004200 */
[C---:B-1----:R-:W-:Y:S08]  /*ed80*/  HMMA.16816.F32 R20, R104.reuse, R120, R20 ;  /* 0x000000786814723c */ /* 0x042ff00000001814 */
[C---:B------:R-:W-:Y:S01]  /*ed90*/  HMMA.16816.F32 R24, R104.reuse, R122, R24 ;  /* 0x0000007a6818723c */ /* 0x040fe20000001818 */
[----:B------:R-:W-:Y:S07]  /*eda0*/  LDSM.16.MT88.4 R120, [R228+0x5100] ;  /* 0x00510000e478783b */ /* 0x000fee0000004200 */
[C---:B------:R-:W-:Y:S08]  /*edb0*/  HMMA.16816.F32 R28, R104.reuse, R108, R28 ;  /* 0x0000006c681c723c */ /* 0x040ff0000000181c */
[C---:B------:R-:W-:Y:S01]  /*edc0*/  HMMA.16816.F32 R32, R104.reuse, R110, R32 ;  /* 0x0000006e6820723c */ /* 0x040fe20000001820 */
[----:B------:R-:W-:Y:S03]  /*edd0*/  LDSM.16.MT88.4 R108, [R225+0x8100] ;  /* 0x00810000e16c783b */ /* 0x000fe60000004200 */
[----:B--2---:R-:W-:Y:S04]  /*ede0*/  FFMA.FTZ R2, R2, R126, R165 ;  /* 0x0000007e02027223 */ /* 0x004fe800000100a5 */
[C---:B------:R-:W-:Y:S08]  /*edf0*/  HMMA.16816.F32 R36, R104.reuse, R112, R36 ;  /* 0x000000706824723c */ /* 0x040ff00000001824 */
[C---:B------:R-:W-:Y:S01]  /*ee00*/  HMMA.16816.F32 R40, R104.reuse, R114, R40 ;  /* 0x000000726828723c */ /* 0x040fe20000001828 */
[----:B------:R-:W-:Y:S03]  /*ee10*/  LDSM.16.MT88.4 R112, [R226+0x8100] ;  /* 0x00810000e270783b */ /* 0x000fe60000004200 */
[----:B---3--:R-:W-:Y:S02]  /*ee20*/  FFMA.FTZ R128, R0, R125, R155 ;  /* 0x0000007d00807223 */ /* 0x008fe4000001009b */
[--C-:B------:R-:W-:Y:S03]  /*ee30*/  FFMA.FTZ R0, R170, c[0x0][0x2d0], -R3.reuse ;  /* 0x0000b400aa007a23 */ /* 0x100fe60000010803 */
[----:B------:R-:W1:Y:S01]  /*ee40*/  LDSM.16.MT88.4 R124, [R226+0x5100] ;  /* 0x00510000e27c783b */ /* 0x000e620000004200 */
[----:B------:R-:W2:Y:S10]  /*ee50*/  MUFU.EX2 R170, R154 ;  /* 0x0000009a00aa7308 */ /* 0x000eb40000000800 */
[----:B------:R3:W-:Y:S01]  /*ee60*/  MUFU.EX2 R165, R0 ;  /* 0x0000000000a57308 */ /* 0x0007e20000000800 */
[----:B--2---:R-:W-:Y:S01]  /*ee70*/  F2FP.PACK_AB R154, R170, R171 ;  /* 0x000000abaa9a723e */ /* 0x004fe200000000ff */
[--C-:B---3--:R-:W-:Y:S02]  /*ee80*/  FFMA.FTZ R0, R164, c[0x0][0x2d0], -R3.reuse ;  /* 0x0000b400a4007a23 */ /* 0x108fe40000010803 */
[----:B------:R-:W-:Y:S06]  /*ee90*/  FFMA.FTZ R3, R153, c[0x0][0x2d0], -R3 ;  /* 0x0000b40099037a23 */ /* 0x000fec0000010803 */
[----:B------:R2:W3:Y:S01]  /*eea0*/  MUFU.EX2 R164, R0 ;  /* 0x0000000000a47308 */ /* 0x0004e20000000800 */
[C---:B-1----:R-:W-:Y:S08]  /*eeb0*/  HMMA.16816.F32 R44, R104.reuse, R124, R44 ;  /* 0x0000007c682c723c */ /* 0x042ff0000000182c */
[C---:B------:R-:W-:Y:S01]  /*eec0*/  HMMA.16816.F32 R48, R104.reuse, R126, R48 ;  /* 0x0000007e6830723c */ /* 0x040fe20000001830 */
[----:B------:R-:W1:Y:S01]  /*eed0*/  MUFU.EX2 R102, R3 ;  /* 0x0000000300667308 */ /* 0x000e620000000800 */
[----:B------:R-:W4:Y:S06]  /*eee0*/  LDSM.16.MT88.4 R124, [R229+0x8100] ;  /* 0x00810000e57c783b */ /* 0x000f2c0000004200 */
[C---:B------:R-:W-:Y:S04]  /*eef0*/  HMMA.16816.F32 R52, R104.reuse, R116, R52 ;  /* 0x000000746834723c */ /* 0x040fe80000001834 */
[----:B--2---:R-:W-:Y:S04]  /*ef00*/  FADD.FTZ R0, R140, R2 ;  /* 0x000000028c007221 */ /* 0x004fe80000010000 */
[C---:B------:R-:W-:Y:S01]  /*ef10*/  HMMA.16816.F32 R56, R104.reuse, R118, R56 ;  /* 0x000000766838723c */ /* 0x040fe20000001838 */
[----:B------:R-:W2:Y:S03]  /*ef20*/  LDSM.16.MT88.4 R116, [R228+0x8100] ;  /* 0x00810000e474783b */ /* 0x000ea60000004200 */
[----:B------:R-:W-:Y:S01]  /*ef30*/  FADD.FTZ R2, R245, R128 ;  /* 0x00000080f5027221 */ /* 0x000fe20000010000 */
[----:B------:R-:W-:Y:S01]  /*ef40*/  MOV R128, R135 ;  /* 0x0000008700807202 */ /* 0x000fe20000000f00 */
[----:B------:R-:W-:Y:S01]  /*ef50*/  FADD.FTZ R0, R246, R0 ;  /* 0x00000000f6007221 */ /* 0x000fe20000010000 */
[----:B---3--:R-:W-:Y:S01]  /*ef60*/  F2FP.PACK_AB R153, R164, R165 ;  /* 0x000000a5a499723e */ /* 0x008fe200000000ff */
[C---:B------:R-:W-:Y:S01]  /*ef70*/  HMMA.16816.F32 R60, R104.reuse, R120, R60 ;  /* 0x00000078683c723c */ /* 0x040fe2000000183c */
[----:B------:R3:W5:Y:S03]  /*ef80*/  LDL.LU R245, [R1+0x54] ;  /* 0x0000540001f57983 */ /* 0x0007660000300800 */
[----:B------:R-:W-:Y:S01]  /*ef90*/  FADD.FTZ R2, R247, R2 ;  /* 0x00000002f7027221 */ /* 0x000fe20000010000 */
[----:B------:R3:W5:Y:S01]  /*efa0*/  LDL.LU R246, [R1+0x50] ;  /* 0x0000500001f67983 */ /* 0x0007620000300800 */
[----:B------:R-:W-:Y:S01]  /*efb0*/  FADD.FTZ R0, R248, R0 ;  /* 0x00000000f8007221 */ /* 0x000fe20000010000 */
[----:B-1----:R-:W-:Y:S01]  /*efc0*/  F2FP.PACK_AB R155, R102, R103 ;  /* 0x00000067669b723e */ /* 0x002fe200000000ff */
[C---:B------:R-:W-:Y:S01]  /*efd0*/  HMMA.16816.F32 R64, R104.reuse, R122, R64 ;  /* 0x0000007a6840723c */ /* 0x040fe20000001840 */
[----:B------:R3:W5:Y:S03]  /*efe0*/  LDL.LU R247, [R1+0x4c] ;  /* 0x00004c0001f77983 */ /* 0x0007660000300800 */
[----:B------:R-:W-:Y:S01]  /*eff0*/  FADD.FTZ R3, R231, R2 ;  /* 0x00000002e7037221 */ /* 0x000fe20000010000 */
[----:B------:R3:W5:Y:S01]  /*f000*/  LDL.LU R248, [R1+0x48] ;  /* 0x0000480001f87983 */ /* 0x0007620000300800 */
[----:B------:R-:W-:Y:S01]  /*f010*/  FADD.FTZ R2, R129, R0 ;  /* 0x0000000081027221 */ /* 0x000fe20000010000 */
[----:B------:R-:W-:Y:S01]  /*f020*/  MOV R129, R133 ;  /* 0x0000008500817202 */ /* 0x000fe20000000f00 */
[C---:B------:R-:W-:Y:S01]  /*f030*/  HMMA.16816.F32 R68, R104.reuse, R108, R68 ;  /* 0x0000006c6844723c */ /* 0x040fe20000001844 */
[----:B------:R3:W5:Y:S03]  /*f040*/  LDL.LU R231, [R1+0x44] ;  /* 0x0000440001e77983 */ /* 0x0007660000300800 */
[----:B------:R-:W-:Y:S01]  /*f050*/  MOV R0, R132 ;  /* 0x0000008400007202 */ /* 0x000fe20000000f00 */
[----:B------:R-:W-:Y:S03]  /*f060*/  LDSM.16.MT88.4 R120, [R226+0x2900] ;  /* 0x00290000e278783b */ /* 0x000fe60000004200 */
[C---:B------:R-:W-:Y:S04]  /*f070*/  HMMA.16816.F32 R72, R104.reuse, R110, R72 ;  /* 0x0000006e6848723c */ /* 0x040fe80000001848 */
[----:B------:R-:W-:Y:S01]  /*f080*/  FADD.FTZ R0, R0, R3 ;  /* 0x0000000300007221 */ /* 0x000fe20000010000 */
[----:B------:R-:W1:Y:S03]  /*f090*/  LDSM.16.MT88.4 R108, [R225+0x2900] ;  /* 0x00290000e16c783b */ /* 0x000e660000004200 */
[C---:B------:R-:W-:Y:S05]  /*f0a0*/  HMMA.16816.F32 R76, R104.reuse, R112, R76 ;  /* 0x00000070684c723c */ /* 0x040fea000000184c */
[----:B------:R-:W-:Y:S03]  /*f0b0*/  LDSM.16.MT88.4 R140, [R225+0x5900] ;  /* 0x00590000e18c783b */ /* 0x000fe60000004200 */
[C---:B------:R-:W-:Y:S08]  /*f0c0*/  HMMA.16816.F32 R80, R104.reuse, R114, R80 ;  /* 0x000000726850723c */ /* 0x040ff00000001850 */
[C---:B----4-:R-:W-:Y:S08]  /*f0d0*/  HMMA.16816.F32 R84, R104.reuse, R124, R84 ;  /* 0x0000007c6854723c */ /* 0x050ff00000001854 */
[C---:B------:R-:W-:Y:S01]  /*f0e0*/  HMMA.16816.F32 R88, R104.reuse, R126, R88 ;  /* 0x0000007e6858723c */ /* 0x040fe20000001858 */
[----:B------:R-:W4:Y:S07]  /*f0f0*/  LDSM.16.MT88.4 R124, [R229+0x2900] ;  /* 0x00290000e57c783b */ /* 0x000f2e0000004200 */
[C---:B--2---:R-:W-:Y:S07]  /*f100*/  HMMA.16816.F32 R92, R104.reuse, R116, R92 ;  /* 0x00000074685c723c */ /* 0x044fee000000185c */
[----:B------:R-:W-:Y:S01]  /*f110*/  MOV R117, R134 ;  /* 0x0000008600757202 */ /* 0x000fe20000000f00 */
[----:B------:R-:W-:Y:S01]  /*f120*/  HMMA.16816.F32 R96, R104, R118, R96 ;  /* 0x000000766860723c */ /* 0x000fe20000001860 */
[----:B------:R-:W2:Y:S07]  /*f130*/  LDSM.16.MT88.4 R132, [R228+0x2900] ;  /* 0x00290000e484783b */ /* 0x000eae0000004200 */
[C---:B-1----:R-:W-:Y:S01]  /*f140*/  HMMA.16816.F32 R104, R152.reuse, R108, R4 ;  /* 0x0000006c9868723c */ /* 0x042fe20000001804 */
[----:B------:R-:W1:Y:S07]  /*f150*/  LDSM.16.MT88.4 R4, [R229+0x5900] ;  /* 0x00590000e504783b */ /* 0x000e6e0000004200 */
[C---:B------:R-:W-:Y:S01]  /*f160*/  HMMA.16816.F32 R108, R152.reuse, R110, R8 ;  /* 0x0000006e986c723c */ /* 0x040fe20000001808 */
[----:B------:R-:W1:Y:S07]  /*f170*/  LDSM.16.MT88.4 R8, [R228+0x5900] ;  /* 0x00590000e408783b */ /* 0x000e6e0000004200 */
[C---:B------:R-:W-:Y:S07]  /*f180*/  HMMA.16816.F32 R112, R152.reuse, R120, R12 ;  /* 0x000000789870723c */ /* 0x040fee000000180c */
[----:B------:R-:W-:Y:S02]  /*f190*/  MOV R15, R117 ;  /* 0x00000075000f7202 */ /* 0x000fe40000000f00 */
[C---:B------:R-:W-:Y:S01]  /*f1a0*/  HMMA.16816.F32 R116, R152.reuse, R122, R16 ;  /* 0x0000007a9874723c */ /* 0x040fe20000001810 */
[----:B------:R-:W-:Y:S07]  /*f1b0*/  LDSM.16.MT88.4 R16, [R226+0x8900] ;  /* 0x00890000e210783b */ /* 0x000fee0000004200 */
[C---:B----4-:R-:W-:Y:S07]  /*f1c0*/  HMMA.16816.F32 R120, R152.reuse, R124, R20 ;  /* 0x0000007c9878723c */ /* 0x050fee0000001814 */
[----:B------:R-:W-:Y:S01]  /*f1d0*/  MOV R23, R15 ;  /* 0x0000000f00177202 */ /* 0x000fe20000000f00 */
[C---:B------:R-:W-:Y:S01]  /*f1e0*/  HMMA.16816.F32 R124, R152.reuse, R126, R24 ;  /* 0x0000007e987c723c */ /* 0x040fe20000001818 */
[----:B------:R-:W4:Y:S03]  /*f1f0*/  LDSM.16.MT88.4 R12, [R225+0x8900] ;  /* 0x00890000e10c783b */ /* 0x000f260000004200 */
[----:B------:R-:W-:Y:S02]  /*f200*/  MOV R22, R129 ;  /* 0x0000008100167202 */ /* 0x000fe40000000f00 */
[----:B------:R-:W-:Y:S02]  /*f210*/  MOV R21, R128 ;  /* 0x0000008000157202 */ /* 0x000fe40000000f00 */
[----:B------:R-:W-:Y:S04]  /*f220*/  MOV R26, R131 ;  /* 0x00000083001a7202 */ /* 0x000fe80000000f00 */
[----:B------:R-:W-:Y:S02]  /*f230*/  MOV R27, R130 ;  /* 0x00000082001b7202 */ /* 0x000fe40000000f00 */
[C---:B--2---:R-:W-:Y:S03]  /*f240*/  HMMA.16816.F32 R128, R152.reuse, R132, R28 ;  /* 0x000000849880723c */ /* 0x044fe6000000181c */
[----:B------:R-:W-:Y:S02]  /*f250*/  MOV R20, R147 ;  /* 0x0000009300147202 */ /* 0x000fe40000000f00 */
[----:B------:R-:W-:Y:S02]  /*f260*/  MOV R24, R146 ;  /* 0x0000009200187202 */ /* 0x000fe40000000f00 */
[----:B------:R-:W-:Y:S01]  /*f270*/  MOV R25, R145 ;  /* 0x0000009100197202 */ /* 0x000fe20000000f00 */
[C---:B------:R-:W-:Y:S04]  /*f280*/  HMMA.16816.F32 R132, R152.reuse, R134, R32 ;  /* 0x000000869884723c */ /* 0x040fe80000001820 */
[----:B------:R-:W-:Y:S02]  /*f290*/  MOV R29, R139 ;  /* 0x0000008b001d7202 */ /* 0x000fe40000000f00 */
[----:B------:R-:W-:Y:S02]  /*f2a0*/  MOV R30, R138 ;  /* 0x0000008a001e7202 */ /* 0x000fe40000000f00 */
[----:B------:R-:W-:Y:S04]  /*f2b0*/  MOV R31, R137 ;  /* 0x00000089001f7202 */ /* 0x000fe80000000f00 */
[----:B------:R-:W-:Y:S02]  /*f2c0*/  MOV R35, R136 ;  /* 0x0000008800237202 */ /* 0x000fe40000000f00 */
[C---:B------:R-:W-:Y:S03]  /*f2d0*/  HMMA.16816.F32 R136, R152.reuse, R140, R36 ;  /* 0x0000008c9888723c */ /* 0x040fe60000001824 */
[----:B------:R-:W-:Y:S01]  /*f2e0*/  MOV R28, R144 ;  /* 0x00000090001c7202 */ /* 0x000fe20000000f00 */
[----:B------:R-:W-:Y:S04]  /*f2f0*/  FADD.FTZ R2, R35, R2 ;  /* 0x0000000223027221 */ /* 0x000fe80000010000 */
        /* <DEDUP_REMOVED lines=20> */
[----:B------:R-:W2:Y:S03]  /*f440*/  LDSM.16.MT88.4 R8, [R228+0x8900] ;  /* 0x00890000e408783b */ /* 0x000ea60000004200 */
[----:B------:R-:W-:Y:S02]  /*f450*/  FADD.FTZ R2, R20, R2 ;  /* 0x0000000214027221 */ /* 0x000fe40000010000 */
[----:B------:R-:W-:Y:S02]  /*f460*/  FADD.FTZ R0, R178, R0 ;  /* 0x00000000b2007221 */ /* 0x000fe40000010000 */
[C---:B----4-:R-:W-:Y:S04]  /*f470*/  HMMA.16816.F32 R68, R152.reuse, R12, R68 ;  /* 0x0000000c9844723c */ /* 0x050fe80000001844 */
        /* <DEDUP_REMOVED lines=14> */
[----:B------:R-:W-:Y:S01]  /*f560*/  FADD.FTZ R0, R168, R0 ;  /* 0x00000000a8007221 */ /* 0x000fe20000010000 */
[C---:B------:R-:W-:Y:S03]  /*f570*/  HMMA.16816.F32 R88, R152.reuse, R6, R88 ;  /* 0x000000069858723c */ /* 0x040fe60000001858 */
[----:B------:R-:W-:Y:S02]  /*f580*/  FADD.FTZ R2, R183, R2 ;  /* 0x00000002b7027221 */ /* 0x000fe40000010000 */
[----:B------:R-:W-:Y:S02]  /*f590*/  FADD.FTZ R0, R167, R0 ;  /* 0x00000000a7007221 */ /* 0x000fe40000010000 */
[----:B------:R-:W-:Y:S01]  /*f5a0*/  FADD.FTZ R2, R182, R2 ;  /* 0x00000002b6027221 */ /* 0x000fe20000010000 */
[C---:B--2---:R-:W-:Y:S04]  /*f5b0*/  HMMA.16816.F32 R92, R152.reuse, R8, R92 ;  /* 0x00000008985c723c */ /* 0x044fe8000000185c */
        /* <DEDUP_REMOVED lines=10> */
[----:B------:R-:W-:Y:S01]  /*f660*/  FADD.FTZ R0, R102, R0 ;  /* 0x0000000066007221 */ /* 0x000fe20000010000 */
[----:B------:R-:W-:Y:S02]  /*f670*/  MOV R102, R101 ;  /* 0x0000006500667202 */ /* 0x000fe40000000f00 */
[----:B------:R3:W-:Y:S04]  /*f680*/  STL [R1+0x8], R2 ;  /* 0x0000080201007387 */ /* 0x0007e80000100800 */
[----:B------:R3:W-:Y:S01]  /*f690*/  STL [R1+0xc], R0 ;  /* 0x00000c0001007387 */ /* 0x0007e20000100800 */
[----:B------:R-:W-:-:S05]  /*f6a0*/  @P0 BRA `(.L_x_507) ;  /* 0xffffbfd000000947 */ /* 0x000fca000383ffff */
.L_x_506:
[----:B-1-3--:R-:W2:Y:S04]  /*f6b0*/  LDL.LU R2, [R1+0x8] ;  /* 0x0000080001027983 */ /* 0x00aea80000300800 */
        /* <DEDUP_REMOVED lines=124> */
.L_x_502:
[----:B------:R-:W-:Y:S05]  /*fe80*/  @P1 BRA `(.L_x_508) ;  /* 0x000016b000001947 */ /* 0x000fea0003800000 */
        /* <DEDUP_REMOVED lines=151> */
.L_x_509:
        /* <DEDUP_REMOVED lines=139> */
.L_x_511:
[----:B---3--:R-:W-:Y:S05]  /*110b0*/  BSYNC B0 ;  /* 0x0000000000007941 */ /* 0x008fea0003800000 */
.L_x_510:
        /* <DEDUP_REMOVED lines=23> */
.L_x_513:
[----:B------:R-:W-:Y:S05]  /*11230*/  BSYNC B0 ;  /* 0x0000000000007941 */ /* 0x000fea0003800000 */
.L_x_512:
        /* <DEDUP_REMOVED lines=23> */
.L_x_515:
[----:B------:R-:W-:Y:S05]  /*113b0*/  BSYNC B0 ;  /* 0x0000000000007941 */ /* 0x000fea0003800000 */
.L_x_514:
        /* <DEDUP_REMOVED lines=24> */
.L_x_508:
        /* <DEDUP_REMOVED lines=19> */
.L_x_516:
        /* <DEDUP_REMOVED lines=42> */
.L_x_518:
[----:B------:R-:W-:Y:S05]  /*11910*/  BSYNC B0 ;  /* 0x0000000000007941 */ /* 0x000fea0003800000 */
.L_x_517:
        /* <DEDUP_REMOVED lines=66> */
.L_x_520:
[----:B------:R-:W-:Y:S05]  /*11d40*/  BSYNC B0 ;  /* 0x0000000000007941 */ /* 0x000fea0003800000 */
.L_x_519:
        /* <DEDUP_REMOVED lines=21> */
.L_x_522:
[----:B------:R-:W-:Y:S05]  /*11ea0*/  BSYNC B0 ;  /* 0x0000000000007941 */ /* 0x000fea0003800000 */
.L_x_521:
        /* <DEDUP_REMOVED lines=21> */
.L_x_524:
[----:B------:R-:W-:Y:S05]  /*12000*/  BSYNC B0 ;  /* 0x0000000000007941 */ /* 0x000fea0003800000 */
.L_x_523:
        /* <DEDUP_REMOVED lines=22> */
.L_x_525:
        /* <DEDUP_REMOVED lines=9> */
.L_x_2575:


//--------------------- .text._ZN7cutlass13device_kernelIN5flash19enable_sm80_to_sm89INS1_16FlashAttnFwdSm80INS1_25CollectiveMainloopFwdSm80ILi8ELi1ELb0EN4cute5tupleIJNS5_1CILi128EEENS7_ILi64EEENS7_ILi192EEEEEELi192ENS_6half_tEfNS_4arch4Sm80ELb1ELb0ELb1ELb1ELb0ELb1ELb1ELb0EEENS1_21CollectiveEpilogueFwdINS6_IJS8_SA_S9_EEENS6_IJNS7_ILi1EEESI_SI_EEESC_SE_Li256ELb1ELb1ELb0ELb0EEENS1_19SingleTileSchedulerILb1ELb0ELb1ELi128EEEEEEEEEvNT_6ParamsE --------------------------
	.section	.text._ZN7cutlass13device_kernelIN5flash19enable_sm80_to_sm89INS1_16FlashAttnFwdSm80INS1_25CollectiveMainloopFwdSm80ILi8ELi1ELb0EN4cute5tupleIJNS5_1CILi128EEENS7_ILi64EEENS7_ILi192EEEEEELi192ENS_6half_tEfNS_4arch4Sm80ELb1ELb0ELb1ELb1ELb0ELb1ELb1ELb0EEENS1_21CollectiveEpilogueFwdINS6_IJS8_SA_S9_EEENS6_IJNS7_ILi1EEESI_SI_EEESC_SE_Li256ELb1ELb1ELb0ELb0EEENS1_19SingleTileSchedulerILb1ELb0ELb1ELi128EEEEEEEEEvNT_6ParamsE,"ax",@progbits
	.sectioninfo	@"SHI_REGISTERS=254"
	.align	128
.text._ZN7cutlass13device_kernelIN5flash19enable_sm80_to_sm89INS1_16FlashAttnFwdSm80INS1_25CollectiveMainloopFwdSm80ILi8ELi1ELb0EN4cute5tupleIJNS5_1CILi128EEENS7_ILi64EEENS7_ILi192EEEEEELi192ENS_6half_tEfNS_4arch4Sm80ELb1ELb0ELb1ELb1ELb0ELb1ELb1ELb0EEENS1_21CollectiveEpilogueFwdINS6_IJS8_SA_S9_EEENS6_IJNS7_ILi1EEESI_SI_EEESC_SE_Li256ELb1ELb1ELb0ELb0EEENS1_19SingleTileSchedulerILb1ELb0ELb1ELi128EEEEEEEEEvNT_6ParamsE:
        .type           _ZN7cutlass13device_kernelIN5flash19enable_sm80_to_sm89INS1_16FlashAttnFwdSm80INS1_25CollectiveMainloopFwdSm80ILi8ELi1ELb0EN4cute5tupleIJNS5_1CILi128EEENS7_ILi64EEENS7_ILi192EEEEEELi192ENS_6half_tEfNS_4arch4Sm80ELb1ELb0ELb1ELb1ELb0ELb1ELb1ELb0EEENS1_21CollectiveEpilogueFwdINS6_IJS8_SA_S9_EEENS6_IJNS7_ILi1EEESI_SI_EEESC_SE_Li256ELb1ELb1ELb0ELb0EEENS1_19SingleTileSchedulerILb1ELb0ELb1ELi128EEEEEEEEEvNT_6ParamsE,@function
        .size           _ZN7cutlass13device_kernelIN5flash19enable_sm80_to_sm89INS1_16FlashAttnFwdSm80INS1_25CollectiveMainloopFwdSm80ILi8ELi1ELb0EN4cute5tupleIJNS5_1CILi128EEENS7_ILi64EEENS7_ILi192EEEEEELi192ENS_6half_tEfNS_4arch4Sm80ELb1ELb0ELb1ELb1ELb0ELb1ELb1ELb0EEENS1_21CollectiveEpilogueFwdINS6_IJS8_SA_S9_EEENS6_IJNS7_ILi1EEESI_SI_EEESC_SE_Li256ELb1ELb1ELb0ELb0EEENS1_19SingleTileSchedulerILb1ELb0ELb1ELi128EEEEEEEEEvNT_6ParamsE,(.L_x_2576 - _ZN7cutlass13device_kernelIN5flash19enable_sm80_to_sm89INS1_16FlashAttnFwdSm80INS1_25CollectiveMainloopFwdSm80ILi8ELi1ELb0EN4cute5tupleIJNS5_1CILi128EEENS7_ILi64EEENS7_ILi192EEEEEELi192ENS_6half_tEfNS_4arch4Sm80ELb1ELb0ELb1ELb1ELb0ELb1ELb1ELb0EEENS1_21CollectiveEpilogueFwdINS6_IJS8_SA_S9_EEENS6_IJNS7_ILi1EEESI_SI_EEESC_SE_Li256ELb1ELb1ELb0ELb0EEENS1_19SingleTileSchedulerILb1ELb0ELb1ELi128EEEEEEEEEvNT_6ParamsE)
        .other          _ZN7cutlass13device_kernelIN5flash19enable_sm80_to_sm89INS1_16FlashAttnFwdSm80INS1_25CollectiveMainloopFwdSm80ILi8ELi1ELb0EN4cute5tupleIJNS5_1CILi128EEENS7_ILi64EEENS7_ILi192EEEEEELi192ENS_6half_tEfNS_4arch4Sm80ELb1ELb0ELb1ELb1ELb0ELb1ELb1ELb0EEENS1_21CollectiveEpilogueFwdINS6_IJS8_SA_S9_EEENS6_IJNS7_ILi1EEESI_SI_EEESC_SE_Li256ELb1ELb1ELb0ELb0EEENS1_19SingleTileSchedulerILb1ELb0ELb1ELi128EEEEEEEEEvNT_6ParamsE,@"STO_CUDA_ENTRY STV_DEFAULT"
_ZN7cutlass13device_kernelIN5flash19enable_sm80_to_sm89INS1_16FlashAttnFwdSm80INS1_25CollectiveMainloopFwdSm80ILi8ELi1ELb0EN4cute5tupleIJNS5_1CILi128EEENS7_ILi64EEENS7_ILi192EEEEEELi192ENS_6half_tEfNS_4arch4Sm80ELb1ELb0ELb1ELb1ELb0ELb1ELb1ELb0EEENS1_21CollectiveEpilogueFwdINS6_IJS8_SA_S9_EEENS6_IJNS7_ILi1EEESI_SI_EEESC_SE_Li256ELb1ELb1ELb0ELb0EEENS1_19SingleTileSchedulerILb1ELb0ELb1ELi128EEEEEEEEEvNT_6ParamsE:
        /* <DEDUP_REMOVED lines=16> */
.L_x_527:
        /* <DEDUP_REMOVED lines=8> */
.L_x_529:
[----:B------:R-:W-:-:S04]  /*0180*/  MOV R0, c[0x0][0x54c] ;  /* 0x0001530000007a02 */ /* 0x000fc80000000f00 */
.L_x_528:
[----:B------:R-:W-:Y:S01]  /*0190*/  USHF.L.U32 UR4, UR4, 0x7, URZ ;  /* 0x0000000704047899 */ /* 0x000fe2000800063f */
[----:B-----5:R-:W-:-:S05]  /*01a0*/  IMAD R0, R0, c[0x0][0x548], RZ ;  /* 0x0001520000007a24 */ /* 0x020fca00078e02ff */
[----:B------:R-:W-:-:S04]  /*01b0*/  MOV R12, UR4 ;  /* 0x00000004000c7c02 */ /* 0x000fc80008000f00 */
[----:B------:R-:W-:-:S04]  /*01c0*/  ISETP.GE.AND P0, PT, R12, R0, PT ;  /* 0x000000000c00720c */ /* 0x000fc80003f06270 */
[----:B------:R-:W-:Y:S01]  /*01d0*/  SEL R243, R5, 0xffffffff, !P0 ;  /* 0xffffffff05f37807 */ /* 0x000fe20004000000 */
[----:B------:R-:W-:Y:S05]  /*01e0*/  BRA `(.L_x_530) ;  /* 0x0000013000007947 */ /* 0x000fea0003800000 */
.L_x_526:
[----:B------:R-:W-:-:S04]  /*01f0*/  ISETP.NE.U32.AND P0, PT, RZ, c[0x0][0x568], PT ;  /* 0x00015a00ff007a0c */ /* 0x000fc80003f05070 */
[----:B------:R-:W-:-:S13]  /*0200*/  ISETP.NE.AND.EX P0, PT, RZ, c[0x0][0x56c], PT, P0 ;  /* 0x00015b00ff007a0c */ /* 0x000fda0003f05300 */
[----:B------:R-:W-:Y:S05]  /*0210*/  @!P0 BRA `(.L_x_531) ;  /* 0x0000002000008947 */ /* 0x000fea0003800000 */
[----:B------:R1:W5:Y:S01]  /*0220*/  LDG.E R0, [R2.64] ;  /* 0x0000000602007981 */ /* 0x000362000c1e1900 */
[----:B------:R-:W-:Y:S05]  /*0230*/  BRA `(.L_x_532) ;  /* 0x0000009000007947 */ /* 0x000fea0003800000 */
.L_x_531:
        /* <DEDUP_REMOVED lines=8> */
.L_x_533:
[----:B------:R-:W-:-:S04]  /*02c0*/  MOV R0, c[0x0][0x54c] ;  /* 0x0001530000007a02 */ /* 0x000fc80000000f00 */
.L_x_532:
[----:B------:R-:W-:Y:S01]  /*02d0*/  USHF.L.U32 UR4, UR4, 0x7, URZ ;  /* 0x0000000704047899 */ /* 0x000fe2000800063f */
[----:B-----5:R-:W-:-:S05]  /*02e0*/  IMAD R0, R0, c[0x0][0x548], RZ ;  /* 0x0001520000007a24 */ /* 0x020fca00078e02ff */
[----:B------:R-:W-:-:S04]  /*02f0*/  MOV R12, UR4 ;  /* 0x00000004000c7c02 */ /* 0x000fc80008000f00 */
[----:B------:R-:W-:-:S04]  /*0300*/  ISETP.GE.AND P0, PT, R12, R0, PT ;  /* 0x000000000c00720c */ /* 0x000fc80003f06270 */
[----:B------:R-:W-:-:S04]  /*0310*/  SEL R243, R5, 0xffffffff, !P0 ;  /* 0xffffffff05f37807 */ /* 0x000fc80004000000 */
.L_x_530:
        /* <DEDUP_REMOVED lines=17> */
[----:B-1----:R-:W-:Y:S01]  /*0430*/  IMAD.WIDE R2, R243, R14, c[0x0][0x358] ;  /* 0x0000d600f3027625 */ /* 0x002fe200078e020e */
[----:B------:R-:W-:-:S03]  /*0440*/  ISETP.NE.AND.EX P3, PT, RZ, c[0x0][0x35c], PT, P3 ;  /* 0x0000d700ff007a0c */ /* 0x000fc60003f65330 */
[CC--:B------:R-:W-:Y:S01]  /*0450*/  @P0 IMAD.WIDE R8, R243.reuse, R14.reuse, c[0x0][0x360] ;  /* 0x0000d800f3080625 */ /* 0x0c0fe200078e020e */
[----:B------:R-:W1:Y:S03]  /*0460*/  S2R R251, SR_CTAID.Y ;  /* 0x0000000000fb7919 */ /* 0x000e660000002600 */
[----:B------:R-:W-:Y:S01]  /*0470*/  @P2 IMAD.WIDE R10, R243, R14, c[0x0][0x370] ;  /* 0x0000dc00f30a2625 */ /* 0x000fe200078e020e */
[----:B------:R2:W5:Y:S04]  /*0480*/  @P0 LDG.E R242, [R8.64] ;  /* 0x0000000608f20981 */ /* 0x000568000c1e1900 */
[----:B------:R2:W5:Y:S04]  /*0490*/  @P1 LDG.E R147, [R6.64] ;  /* 0x0000000606931981 */ /* 0x000568000c1e1900 */
[----:B------:R2:W5:Y:S04]  /*04a0*/  @P6 LDG.E R149, [R4.64] ;  /* 0x0000000604956981 */ /* 0x000568000c1e1900 */
[----:B------:R2:W5:Y:S01]  /*04b0*/  @P3 LDG.E R13, [R2.64] ;  /* 0x00000006020d3981 */ /* 0x000562000c1e1900 */
[----:B------:R-:W-:-:S03]  /*04c0*/  IMAD.MOV.U32 R96, RZ, RZ, c[0x0][0x228] ;  /* 0x00008a00ff607624 */ /* 0x000fc600078e00ff */
[----:B------:R3:W5:Y:S01]  /*04d0*/  @P2 LDG.E R148, [R10.64] ;  /* 0x000000060a942981 */ /* 0x000762000c1e1900 */
[----:B-1----:R-:W-:Y:S01]  /*04e0*/  SHF.R.S32.HI R166, RZ, 0x1f, R251 ;  /* 0x0000001fffa67819 */ /* 0x002fe200000114fb */
[----:B---3--:R-:W-:Y:S01]  /*04f0*/  IMAD.MOV.U32 R11, RZ, RZ, c[0x0][0x1d0] ;  /* 0x00007400ff0b7624 */ /* 0x008fe200078e00ff */
[----:B------:R-:W-:Y:S05]  /*0500*/  @P0 BRA `(.L_x_534) ;  /* 0x0000004000000947 */ /* 0x000fea0003800000 */
[----:B--2---:R-:W-:Y:S05]  /*0510*/  @!P1 BRA `(.L_x_534) ;  /* 0x0000003000009947 */ /* 0x004fea0003800000 */
[----:B------:R1:W2:Y:S04]  /*0520*/  LDG.E R0, [R6.64] ;  /* 0x0000000606007981 */ /* 0x0002a8000c1e1900 */
[----:B-1----:R-:W2:Y:S02]  /*0530*/  LDG.E R6, [R6.64+0x4] ;  /* 0x0000040606067981 */ /* 0x002ea4000c1e1900 */
[----:B--2--5:R-:W-:Y:S02]  /*0540*/  IADD3 R242, -R0, R6, RZ ;  /* 0x0000000600f27210 */ /* 0x024fe40007ffe1ff */
.L_x_534:
[----:B--2---:R-:W-:-:S04]  /*0550*/  ISETP.NE.U32.AND P0, PT, RZ, c[0x0][0x368], PT ;  /* 0x0000da00ff007a0c */ /* 0x004fc80003f05070 */
[----:B------:R-:W-:-:S13]  /*0560*/  ISETP.NE.AND.EX P0, PT, RZ, c[0x0][0x36c], PT, P0 ;  /* 0x0000db00ff007a0c */ /* 0x000fda0003f05300 */
[----:B------:R-:W-:Y:S05]  /*0570*/  @!P0 BRA `(.L_x_535) ;  /* 0x0000003000008947 */ /* 0x000fea0003800000 */
[----:B------:R-:W-:-:S05]  /*0580*/  IMAD.WIDE R4, R243, R14, c[0x0][0x368] ;  /* 0x0000da00f3047625 */ /* 0x000fca00078e020e */
[----:B------:R1:W5:Y:S01]  /*0590*/  LDG.E R11, [R4.64] ;  /* 0x00000006040b7981 */ /* 0x000362000c1e1900 */
[----:B------:R-:W-:Y:S05]  /*05a0*/  BRA `(.L_x_536) ;  /* 0x0000004000007947 */ /* 0x000fea0003800000 */
.L_x_535:
[----:B------:R-:W-:Y:S05]  /*05b0*/  @!P6 BRA `(.L_x_536) ;  /* 0x000000300000e947 */ /* 0x000fea0003800000 */
[----:B------:R1:W2:Y:S04]  /*05c0*/  LDG.E R0, [R4.64] ;  /* 0x0000000604007981 */ /* 0x0002a8000c1e1900 */
[----:B-1----:R-:W2:Y:S02]  /*05d0*/  LDG.E R4, [R4.64+0x4] ;  /* 0x0000040604047981 */ /* 0x002ea4000c1e1900 */
[----:B--2---:R-:W-:Y:S02]  /*05e0*/  IADD3 R11, -R0, R4, RZ ;  /* 0x00000004000b7210 */ /* 0x004fe40007ffe1ff */
.L_x_536:
[----:B-1----:R1:W2:Y:S04]  /*05f0*/  @P3 LDG.E R4, [R2.64] ;  /* 0x0000000602043981 */ /* 0x0022a8000c1e1900 */
[----:B------:R1:W2:Y:S01]  /*0600*/  @P3 LDG.E R0, [R2.64+0x4] ;  /* 0x0000040602003981 */ /* 0x0002a2000c1e1900 */
[----:B------:R-:W-:Y:S01]  /*0610*/  ISETP.NE.U32.AND P0, PT, RZ, c[0x0][0x378], PT ;  /* 0x0000de00ff007a0c */ /* 0x000fe20003f05070 */
[----:B------:R-:W-:-:S02]  /*0620*/  IMAD.MOV.U32 R249, RZ, RZ, c[0x0][0x2c4] ;  /* 0x0000b100fff97624 */ /* 0x000fc400078e00ff */
[----:B-----5:R-:W-:Y:S01]  /*0630*/  IMAD.MOV.U32 R146, RZ, RZ, R11 ;  /* 0x000000ffff927224 */ /* 0x020fe200078e000b */
[----:B------:R-:W-:Y:S02]  /*0640*/  ISETP.NE.AND.EX P0, PT, RZ, c[0x0][0x37c], PT, P0 ;  /* 0x0000df00ff007a0c */ /* 0x000fe40003f05300 */
[----:B------:R-:W-:Y:S01]  /*0650*/  ISETP.NE.AND P1, PT, R249, 0x1, PT ;  /* 0x00000001f900780c */ /* 0x000fe20003f25270 */
[----:B------:R-:W-:Y:S02]  /*0660*/  IMAD.MOV.U32 R244, RZ, RZ, R12 ;  /* 0x000000fffff47224 */ /* 0x000fe400078e000c */
[----:B------:R-:W-:-:S08]  /*0670*/  IMAD.IADD R5, R11, 0x1, -R148 ;  /* 0x000000010b057824 */ /* 0x000fd000078e0a94 */
[----:B-1----:R-:W-:-:S05]  /*0680*/  @P0 IMAD.WIDE R2, R243, R14, c[0x0][0x378] ;  /* 0x0000de00f3020625 */ /* 0x002fca00078e020e */
[----:B------:R1:W5:Y:S01]  /*0690*/  @P0 LDG.E R146, [R2.64] ;  /* 0x0000000602920981 */ /* 0x000362000c1e1900 */
[----:B--2---:R-:W-:Y:S01]  /*06a0*/  @P3 IMAD.IADD R96, R0, 0x1, -R4 ;  /* 0x0000000100603824 */ /* 0x004fe200078e0a04 */
[----:B------:R-:W-:Y:S02]  /*06b0*/  P2R R0, PR, RZ, 0x2 ;  /* 0x00000002ff007803 */ /* 0x000fe40000000000 */
[----:B------:R-:W-:Y:S01]  /*06c0*/  @P1 IADD3 R0, R244, 0x7f, RZ ;  /* 0x0000007ff4001810 */ /* 0x000fe20007ffe0ff */
[----:B------:R-:W-:-:S04]  /*06d0*/  IMAD.IADD R232, R5, 0x1, R96 ;  /* 0x0000000105e87824 */ /* 0x000fc800078e0260 */
[----:B-1----:R-:W-:Y:S01]  /*06e0*/  @P1 IMAD.HI.U32 R2, R0, c[0x0][0x2c8], RZ ;  /* 0x0000b20000021a27 */ /* 0x002fe200078e00ff */
[----:B------:R-:W-:Y:S02]  /*06f0*/  IADD3 R0, R12, 0x7f, RZ ;  /* 0x0000007f0c007810 */ /* 0x000fe40007ffe0ff */
[C---:B------:R-:W-:Y:S02]  /*0700*/  IADD3 R154, R232.reuse, 0x40, -R242 ;  /* 0x00000040e89a7810 */ /* 0x040fe40007ffe8f2 */
[----:B------:R-:W-:Y:S02]  /*0710*/  @P1 SHF.R.U32.HI R0, RZ, c[0x0][0x2cc], R2 ;  /* 0x0000b300ff001a19 */ /* 0x000fe40000011602 */
[----:B------:R-:W-:-:S03]  /*0720*/  IADD3 R2, R232, 0x3f, RZ ;  /* 0x0000003fe8027810 */ /* 0x000fc60007ffe0ff */
[----:B------:R-:W-:Y:S01]  /*0730*/  IMAD.IADD R0, R154, 0x1, R0 ;  /* 0x000000019a007824 */ /* 0x000fe200078e0200 */
[----:B------:R-:W-:-:S04]  /*0740*/  SHF.R.S32.HI R3, RZ, 0x1f, R2 ;  /* 0x0000001fff037819 */ /* 0x000fc80000011402 */
[----:B------:R-:W-:Y:S02]  /*0750*/  SHF.R.S32.HI R4, RZ, 0x1f, R0 ;  /* 0x0000001fff047819 */ /* 0x000fe40000011400 */
[----:B------:R-:W-:Y:S02]  /*0760*/  LEA.HI R2, R3, R2, RZ, 0x6 ;  /* 0x0000000203027211 */ /* 0x000fe400078f30ff */
[----:B------:R-:W-:Y:S02]  /*0770*/  LEA.HI R0, R4, R0, RZ, 0x6 ;  /* 0x0000000004007211 */ /* 0x000fe400078f30ff */
[----:B------:R-:W-:Y:S02]  /*0780*/  SHF.R.S32.HI R153, RZ, 0x6, R2 ;  /* 0x00000006ff997819 */ /* 0x000fe40000011402 */
[----:B------:R-:W-:-:S04]  /*0790*/  SHF.R.S32.HI R0, RZ, 0x6, R0 ;  /* 0x00000006ff007819 */ /* 0x000fc80000011400 */
[----:B------:R-:W-:Y:S01]  /*07a0*/  IMNMX R2, R153, R0, PT ;  /* 0x0000000099027217 */ /* 0x000fe20003800200 */
[----:B------:R-:W-:-:S04]  /*07b0*/  IMAD.MOV R0, RZ, RZ, -R5 ;  /* 0x000000ffff007224 */ /* 0x000fc800078e0a05 */
[----:B------:R-:W-:Y:S01]  /*07c0*/  IMAD R3, R2, 0x40, -R5 ;  /* 0x0000004002037824 */ /* 0x000fe200078e0a05 */
[----:B------:R-:W-:-:S04]  /*07d0*/  IMNMX R2, RZ, R0, !PT ;  /* 0x00000000ff027217 */ /* 0x000fc80007800200 */
[----:B------:R-:W-:Y:S02]  /*07e0*/  IMNMX R0, R3, R96, PT ;  /* 0x0000006003007217 */ /* 0x000fe40003800200 */
[----:B------:R-:W-:Y:S02]  /*07f0*/  SHF.R.U32.HI R140, RZ, 0x6, R2 ;  /* 0x00000006ff8c7819 */ /* 0x000fe40000011602 */
[----:B------:R-:W-:-:S03]  /*0800*/  ISETP.GT.AND P0, PT, R0, R2, PT ;  /* 0x000000020000720c */ /* 0x000fc60003f04270 */
[----:B------:R-:W-:-:S10]  /*0810*/  IMAD.MOV.U32 R5, RZ, RZ, R140 ;  /* 0x000000ffff057224 */ /* 0x000fd400078e008c */
[----:B------:R-:W-:-:S04]  /*0820*/  @P0 IADD3 R0, R0, 0x3f, RZ ;  /* 0x0000003f00000810 */ /* 0x000fc80007ffe0ff */
[----:B------:R-:W-:-:S04]  /*0830*/  @P0 SHF.R.S32.HI R2, RZ, 0x1f, R0 ;  /* 0x0000001fff020819 */ /* 0x000fc80000011400 */
[----:B------:R-:W-:-:S04]  /*0840*/  @P0 LEA.HI R0, R2, R0, RZ, 0x6 ;  /* 0x0000000002000211 */ /* 0x000fc800078f30ff */
[----:B------:R-:W-:-:S04]  /*0850*/  @P0 SHF.R.S32.HI R5, RZ, 0x6, R0 ;  /* 0x00000006ff050819 */ /* 0x000fc80000011400 */
[----:B------:R-:W-:-:S13]  /*0860*/  ISETP.GT.AND P0, PT, R5, R140, PT ;  /* 0x0000008c0500720c */ /* 0x000fda0003f04270 */
[----:B------:R-:W-:Y:S05]  /*0870*/  @!P0 BRA `(.L_x_537) ;  /* 0x0000522000008947 */ /* 0x000fea0003800000 */
[----:B------:R-:W-:Y:S01]  /*0880*/  SHF.R.S32.HI R44, RZ, 0x1f, R164 ;  /* 0x0000001fff2c7819 */ /* 0x000fe200000114a4 */
[----:B------:R-:W-:Y:S01]  /*0890*/  IMAD R6, R166, c[0x0][0x240], RZ ;  /* 0x00009000a6067a24 */ /* 0x000fe200078e02ff */
[----:B------:R-:W-:Y:S01]  /*08a0*/  IADD3 R78, R5, -0x1, RZ ;  /* 0xffffffff054e7810 */ /* 0x000fe20007ffe0ff */
[----:B------:R-:W-:Y:S01]  /*08b0*/  IMAD.MOV.U32 R15, RZ, RZ, c[0x0][0x238] ;  /* 0x00008e00ff0f7624 */ /* 0x000fe200078e00ff */
[----:B------:R-:W-:Y:S01]  /*08c0*/  LEA.HI R2, R44, R164, RZ, 0x3 ;  /* 0x000000a42c027211 */ /* 0x000fe200078f18ff */
[----:B------:R-:W-:Y:S01]  /*08d0*/  IMAD.MOV.U32 R152, RZ, RZ, 0x6 ;  /* 0x00000006ff987424 */ /* 0x000fe200078e00ff */
[----:B------:R-:W-:Y:S01]  /*08e0*/  SEL R98, R243, RZ, !P3 ;  /* 0x000000fff3627207 */ /* 0x000fe20005800000 */
[C---:B------:R-:W-:Y:S01]  /*08f0*/  IMAD.SHL.U32 R160, R15.reuse, 0x40, RZ ;  /* 0x000000400fa07824 */ /* 0x040fe200078e00ff */
[----:B------:R-:W-:Y:S01]  /*0900*/  LOP3.LUT R0, R2, 0x1ffffff8, RZ, 0xc0, !PT ;  /* 0x1ffffff802007812 */ /* 0x000fe200078ec0ff */
[----:B------:R-:W-:Y:S01]  /*0910*/  IMAD.MOV.U32 R155, RZ, RZ, 0x5 ;  /* 0x00000005ff9b7424 */ /* 0x000fe200078e00ff */
[----:B------:R-:W-:Y:S01]  /*0920*/  SHF.R.S32.HI R4, RZ, 0x3, R2 ;  /* 0x00000003ff047819 */ /* 0x000fe20000011402 */
[----:B------:R-:W-:Y:S01]  /*0930*/  IMAD.SHL.U32 R161, R15, 0x20, RZ ;  /* 0x000000200fa17824 */ /* 0x000fe200078e00ff */
[----:B------:R-:W-:Y:S01]  /*0940*/  SHF.R.S32.HI R2, RZ, 0x1f, R13 ;  /* 0x0000001fff027819 */ /* 0x000fe2000001140d */
[----:B------:R-:W-:Y:S01]  /*0950*/  IMAD.IADD R0, R164, 0x1, -R0 ;  /* 0x00000001a4007824 */ /* 0x000fe200078e0a00 */
[----:B------:R-:W-:Y:S01]  /*0960*/  IADD3 R139, P0, R4, R13, RZ ;  /* 0x0000000d048b7210 */ /* 0x000fe20007f1e0ff */
[----:B------:R-:W-:Y:S01]  /*0970*/  IMAD.IADD R137, R96, 0x1, -R4 ;  /* 0x0000000160897824 */ /* 0x000fe200078e0a04 */
[----:B------:R-:W-:Y:S01]  /*0980*/  SHF.R.S32.HI R13, RZ, 0x1f, R243 ;  /* 0x0000001fff0d7819 */ /* 0x000fe200000114f3 */
[----:B------:R-:W-:Y:S01]  /*0990*/  IMAD.SHL.U32 R8, R0, 0x8, RZ ;  /* 0x0000000800087824 */ /* 0x000fe200078e00ff */
[----:B------:R-:W-:Y:S01]  /*09a0*/  LEA.HI.X.SX32 R145, R4, R2, 0x1, P0 ;  /* 0x0000000204917211 */ /* 0x000fe200000f0eff */
[----:B------:R-:W-:Y:S01]  /*09b0*/  IMAD R10, R78, -0x40, R137 ;  /* 0xffffffc04e0a7824 */ /* 0x000fe200078e0289 */
[----:B------:R-:W-:Y:S01]  /*09c0*/  SEL R22, R13, RZ, !P3 ;  /* 0x000000ff0d167207 */ /* 0x000fe20005800000 */
[----:B------:R-:W-:Y:S01]  /*09d0*/  IMAD.SHL.U32 R5, R4, 0x40, RZ ;  /* 0x0000004004057824 */ /* 0x000fe200078e00ff */
[----:B------:R-:W-:Y:S01]  /*09e0*/  SHF.R.S32.HI R9, RZ, 0x1f, R8 ;  /* 0x0000001fff097819 */ /* 0x000fe20000011408 */
[----:B------:R-:W-:Y:S01]  /*09f0*/  IMAD R0, R145, c[0x0][0x238], RZ ;  /* 0x00008e0091007a24 */ /* 0x000fe200078e02ff */
[----:B------:R-:W-:-:S02]  /*0a00*/  SHF.L.U64.HI R156, R15, R152, c[0x0][0x23c] ;  /* 0x00008f000f9c7619 */ /* 0x000fc40000010298 */
[----:B------:R-:W-:Y:S01]  /*0a10*/  ISETP.GE.AND P1, PT, R10, 0x1, PT ;  /* 0x000000010a00780c */ /* 0x000fe20003f26270 */
[C---:B------:R-:W-:Y:S01]  /*0a20*/  IMAD R0, R139.reuse, c[0x0][0x23c], R0 ;  /* 0x00008f008b007a24 */ /* 0x040fe200078e0200 */
[----:B------:R-:W-:Y:S01]  /*0a30*/  LEA.HI R12, R44, R164, RZ, 0x6 ;  /* 0x000000a42c0c7211 */ /* 0x000fe200078f30ff */
[----:B------:R-:W-:Y:S01]  /*0a40*/  IMAD.WIDE.U32 R2, R139, c[0x0][0x238], R8 ;  /* 0x00008e008b027a25 */ /* 0x000fe200078e0008 */
[----:B------:R-:W-:Y:S02]  /*0a50*/  ISETP.GE.AND P5, PT, R8, c[0x0][0x1d4], PT ;  /* 0x0000750008007a0c */ /* 0x000fe40003fa6270 */
[----:B------:R-:W-:Y:S01]  /*0a60*/  SHF.L.U64.HI R155, R15, R155, c[0x0][0x23c] ;  /* 0x00008f000f9b7619 */ /* 0x000fe2000001029b */
[----:B------:R-:W-:Y:S02]  /*0a70*/  IMAD.IADD R3, R3, 0x1, R0 ;  /* 0x0000000103037824 */ /* 0x000fe400078e0200 */
[C---:B------:R-:W-:Y:S01]  /*0a80*/  IMAD R0, R251.reuse, c[0x0][0x244], R6 ;  /* 0x00009100fb007a24 */ /* 0x040fe200078e0206 */
[----:B------:R-:W-:Y:S01]  /*0a90*/  SHF.R.S32.HI R6, RZ, 0x1f, R78 ;  /* 0x0000001fff067819 */ /* 0x000fe2000001144e */
[----:B------:R-:W-:-:S04]  /*0aa0*/  IMAD.WIDE.U32 R2, R251, c[0x0][0x240], R2 ;  /* 0x00009000fb027a25 */ /* 0x000fc800078e0002 */
[----:B------:R-:W-:Y:S02]  /*0ab0*/  IMAD.IADD R3, R3, 0x1, R0 ;  /* 0x0000000103037824 */ /* 0x000fe400078e0200 */
[----:B------:R-:W-:Y:S02]  /*0ac0*/  IMAD R0, R22, c[0x0][0x248], RZ ;  /* 0x0000920016007a24 */ /* 0x000fe400078e02ff */
[----:B------:R-:W-:-:S04]  /*0ad0*/  IMAD.WIDE.U32 R116, R98, c[0x0][0x248], R2 ;  /* 0x0000920062747a25 */ /* 0x000fc800078e0002 */
[----:B------:R-:W-:Y:S01]  /*0ae0*/  IMAD R4, R98, c[0x0][0x24c], R0 ;  /* 0x0000930062047a24 */ /* 0x000fe200078e0200 */
[----:B------:R-:W-:Y:S01]  /*0af0*/  LOP3.LUT R0, R5, 0x1c0, RZ, 0xc0, !PT ;  /* 0x000001c005007812 */ /* 0x000fe200078ec0ff */
[----:B------:R-:W-:Y:S02]  /*0b00*/  IMAD R2, R156, R78, RZ ;  /* 0x0000004e9c027224 */ /* 0x000fe400078e02ff */
[----:B------:R-:W-:Y:S01]  /*0b10*/  IMAD.IADD R105, R117, 0x1, R4 ;  /* 0x0000000175697824 */ /* 0x000fe200078e0204 */
[----:B------:R-:W-:Y:S01]  /*0b20*/  LOP3.LUT R3, R0, 0x38, R8, 0xf8, !PT ;  /* 0x0000003800037812 */ /* 0x000fe200078ef808 */
[----:B------:R-:W-:Y:S01]  /*0b30*/  IMAD.MOV.U32 R104, RZ, RZ, R116 ;  /* 0x000000ffff687224 */ /* 0x000fe200078e0074 */
[----:B------:R-:W-:Y:S01]  /*0b40*/  SHF.R.U32.HI R0, RZ, 0x3, R0 ;  /* 0x00000003ff007819 */ /* 0x000fe20000011600 */
[-C--:B------:R-:W-:Y:S01]  /*0b50*/  IMAD R2, R6, R160.reuse, R2 ;  /* 0x000000a006027224 */ /* 0x080fe200078e0202 */
[----:B------:R-:W-:Y:S01]  /*0b60*/  IADD3 R6, R8, 0x80, RZ ;  /* 0x0000008008067810 */ /* 0x000fe20007ffe0ff */
[----:B------:R-:W-:Y:S01]  /*0b70*/  IMAD.WIDE.U32 R4, R78, R160, R104 ;  /* 0x000000a04e047225 */ /* 0x000fe200078e0068 */
[----:B------:R-:W-:-:S02]  /*0b80*/  LOP3.LUT R7, R3, R0, RZ, 0x3c, !PT ;  /* 0x0000000003077212 */ /* 0x000fc400078e3cff */
[----:B------:R-:W-:Y:S01]  /*0b90*/  IADD3 R3, R8, 0x40, RZ ;  /* 0x0000004008037810 */ /* 0x000fe20007ffe0ff */
[----:B------:R-:W-:Y:S01]  /*0ba0*/  IMAD.IADD R0, R5, 0x1, R2 ;  /* 0x0000000105007824 */ /* 0x000fe200078e0202 */
[----:B------:R-:W-:Y:S01]  /*0bb0*/  @P1 LEA R2, P0, R4, c[0x0][0x220], 0x1 ;  /* 0x0000880004021a11 */ /* 0x000fe200078008ff */
[----:B------:R-:W-:Y:S01]  /*0bc0*/  IMAD.SHL.U32 R5, R12, 0x8, RZ ;  /* 0x000000080c057824 */ /* 0x000fe200078e00ff */
[----:B------:R-:W-:Y:S02]  /*0bd0*/  ISETP.GE.AND P4, PT, R3, c[0x0][0x1d4], PT ;  /* 0x0000750003007a0c */ /* 0x000fe40003f86270 */
[----:B------:R-:W-:Y:S02]  /*0be0*/  ISETP.GE.AND P3, PT, R6, c[0x0][0x1d4], PT ;  /* 0x0000750006007a0c */ /* 0x000fe40003f66270 */
[----:B------:R-:W-:Y:S02]  /*0bf0*/  @P1 LEA.HI.X R3, R4, c[0x0][0x224], R0, 0x1, P0 ;  /* 0x0000890004031a11 */ /* 0x000fe400000f0c00 */
[----:B------:R-:W-:-:S02]  /*0c00*/  ISETP.GT.AND P0, PT, R10, 0x20, PT ;  /* 0x000000200a00780c */ /* 0x000fc40003f04270 */
[----:B------:R-:W-:-:S05]  /*0c10*/  LOP3.LUT R5, R7, 0xfffffe00, R5, 0xf8, !PT ;  /* 0xfffffe0007057812 */ /* 0x000fca00078ef805 */
[----:B------:R-:W-:-:S05]  /*0c20*/  IMAD.SHL.U32 R85, R5, 0x2, RZ ;  /* 0x0000000205557824 */ /* 0x000fca00078e00ff */
[----:B------:R-:W-:Y:S01]  /*0c30*/  @!PT LDS RZ, [RZ] ;  /* 0x00000000fffff984 */ /* 0x000fe20000000800 */
[----:B------:R-:W-:Y:S01]  /*0c40*/  @!PT LDS RZ, [RZ] ;  /* 0x00000000fffff984 */ /* 0x000fe20000000800 */
[----:B------:R-:W-:Y:S01]  /*0c50*/  @!PT LDS RZ, [RZ] ;  /* 0x00000000fffff984 */ /* 0x000fe20000000800 */
[----:B------:R1:W-:Y:S04]  /*0c60*/  @P1 LDGSTS.E.BYPASS.LTC128B.128 [R85+0x6100], [R2.64], !P5 ;  /* 0x0610000002551fae */ /* 0x0003e8000e901d46 */
[----:B------:R1:W-:Y:S04]  /*0c70*/  @P1 LDGSTS.E.BYPASS.LTC128B.128 [R85+0x8100], [R2.64+0x80], !P4 ;  /* 0x0810008002551fae */ /* 0x0003e8000e101d46 */
[----:B------:R1:W-:Y:S01]  /*0c80*/  @P1 LDGSTS.E.BYPASS.LTC128B.128 [R85+0xa100], [R2.64+0x100], !P3 ;  /* 0x0a10010002551fae */ /* 0x0003e2000d901d46 */
[----:B------:R-:W-:-:S05]  /*0c90*/  @P0 IADD3 R5, P1, R161, R4, RZ ;  /* 0x00000004a1050210 */ /* 0x000fca0007f3e0ff */
[----:B------:R-:W-:Y:S01]  /*0ca0*/  @P0 IMAD.X R0, R155, 0x1, R0, P1 ;  /* 0x000000019b000824 */ /* 0x000fe200008e0600 */
[----:B------:R-:W-:-:S04]  /*0cb0*/  @P0 LEA R4, P1, R5, c[0x0][0x220], 0x1 ;  /* 0x0000880005040a11 */ /* 0x000fc800078208ff */
[----:B------:R-:W-:Y:S02]  /*0cc0*/  @P0 LEA.HI.X R5, R5, c[0x0][0x224], R0, 0x1, P1 ;  /* 0x0000890005050a11 */ /* 0x000fe400008f0c00 */
[----:B------:R-:W-:Y:S01]  /*0cd0*/  ISETP.NE.U32.AND P1, PT, RZ, c[0x0][0x340], PT ;  /* 0x0000d000ff007a0c */ /* 0x000fe20003f25070 */
[----:B------:R-:W-:Y:S01]  /*0ce0*/  IMAD.IADD R18, R149, 0x1, R11 ;  /* 0x0000000195127824 */ /* 0x000fe200078e020b */
[----:B------:R-:W-:Y:S01]  /*0cf0*/  LEA.HI R21, R44, R164, RZ, 0x2 ;  /* 0x000000a42c157211 */ /* 0x000fe200078f10ff */
[----:B------:R-:W-:Y:S01]  /*0d00*/  IMAD.MOV.U32 R165, RZ, RZ, c[0x0][0x27c] ;  /* 0x00009f00ffa57624 */ /* 0x000fe200078e00ff */
[----:B------:R-:W-:Y:S01]  /*0d10*/  ISETP.NE.AND.EX P1, PT, RZ, c[0x0][0x344], PT, P1 ;  /* 0x0000d100ff007a0c */ /* 0x000fe20003f25310 */
[----:B------:R2:W-:Y:S01]  /*0d20*/  @P0 LDGSTS.E.BYPASS.LTC128B.128 [R85+0x7100], [R4.64], !P5 ;  /* 0x0710000004550fae */ /* 0x0005e2000e901d46 */
[----:B------:R-:W-:Y:S02]  /*0d30*/  SHF.R.S32.HI R38, RZ, 0x1f, R18 ;  /* 0x0000001fff267819 */ /* 0x000fe40000011412 */
[----:B------:R-:W-:Y:S01]  /*0d40*/  LOP3.LUT R26, R21, 0xfffffffc, RZ, 0xc0, !PT ;  /* 0xfffffffc151a7812 */ /* 0x000fe200078ec0ff */
[----:B------:R2:W-:Y:S08]  /*0d50*/  @P0 LDGSTS.E.BYPASS.LTC128B.128 [R85+0x9100], [R4.64+0x80], !P4 ;  /* 0x0910008004550fae */ /* 0x0005f0000e101d46 */
[----:B-1----:R-:W-:Y:S01]  /*0d60*/  @P1 IMAD.WIDE R2, R243, R14, c[0x0][0x340] ;  /* 0x0000d000f3021625 */ /* 0x002fe200078e020e */
[----:B------:R2:W-:Y:S01]  /*0d70*/  @P0 LDGSTS.E.BYPASS.LTC128B.128 [R85+0xb100], [R4.64+0x100], !P3 ;  /* 0x0b10010004550fae */ /* 0x0005e2000d901d46 */
[----:B------:R-:W-:-:S03]  /*0d80*/  ISETP.GE.AND P0, PT, R165, 0x1, PT ;  /* 0x00000001a500780c */ /* 0x000fc60003f06270 */
[----:B------:R-:W0:Y:S04]  /*0d90*/  LDGDEPBAR ;  /* 0x00000000000079af */ /* 0x000e280000000000 */
[----:B------:R1:W3:Y:S01]  /*0da0*/  @P1 LDG.E R0, [R2.64] ;  /* 0x0000000602001981 */ /* 0x0002e2000c1e1900 */
[----:B------:R-:W-:Y:S01]  /*0db0*/  IMAD R6, R38, c[0x0][0x1e0], RZ ;  /* 0x0000780026067a24 */ /* 0x000fe200078e02ff */
[----:B------:R-:W-:Y:S01]  /*0dc0*/  SHF.R.S32.HI R92, RZ, 0x2, R21 ;  /* 0x00000002ff5c7819 */ /* 0x000fe20000011415 */
[----:B------:R-:W-:Y:S01]  /*0dd0*/  IMAD.IADD R26, R164, 0x1, -R26 ;  /* 0x00000001a41a7824 */ /* 0x000fe200078e0a1a */
[----:B------:R-:W-:Y:S01]  /*0de0*/  ULDC.U8 UR4, c[0x0][0x298] ;  /* 0x0000a60000047ab9 */ /* 0x000fe20000000000 */
[----:B------:R-:W-:Y:S01]  /*0df0*/  IMAD R6, R18, c[0x0][0x1e4], R6 ;  /* 0x0000790012067a24 */ /* 0x000fe200078e0206 */
[----:B------:R-:W-:Y:S01]  /*0e00*/  SHF.R.S32.HI R39, RZ, 0x1f, R92 ;  /* 0x0000001fff277819 */ /* 0x000fe2000001145c */
[----:B------:R-:W-:-:S02]  /*0e10*/  IMAD.SHL.U32 R34, R26, 0x4, RZ ;  /* 0x000000041a227824 */ /* 0x000fc400078e00ff */
[----:B------:R-:W-:Y:S02]  /*0e20*/  IMAD.SHL.U32 R26, R26, 0x8, RZ ;  /* 0x000000081a1a7824 */ /* 0x000fe400078e00ff */
[----:B------:R-:W-:Y:S01]  /*0e30*/  IMAD R12, R166, c[0x0][0x260], RZ ;  /* 0x00009800a60c7a24 */ /* 0x000fe200078e02ff */
[----:B------:R-:W-:Y:S01]  /*0e40*/  IADD3 R37, R34, 0x20, RZ ;  /* 0x0000002022257810 */ /* 0x000fe20007ffe0ff */
[----:B------:R-:W-:Y:S01]  /*0e50*/  IMAD.WIDE.U32 R162, R92, c[0x0][0x1e0], RZ ;  /* 0x000078005ca27a25 */ /* 0x000fe200078e00ff */
[C---:B------:R-:W-:Y:S02]  /*0e60*/  IADD3 R36, R34.reuse, 0x40, RZ ;  /* 0x0000004022247810 */ /* 0x040fe40007ffe0ff */
[----:B------:R-:W-:Y:S01]  /*0e70*/  SHF.R.S32.HI R35, RZ, 0x1f, R34 ;  /* 0x0000001fff237819 */ /* 0x000fe20000011422 */
[C---:B------:R-:W-:Y:S01]  /*0e80*/  IMAD.IADD R28, R34.reuse, 0x1, R37 ;  /* 0x00000001221c7824 */ /* 0x040fe200078e0225 */
[----:B------:R-:W-:Y:S01]  /*0e90*/  SHF.R.S32.HI R27, RZ, 0x1f, R26 ;  /* 0x0000001fff1b7819 */ /* 0x000fe2000001141a */
[----:B------:R-:W-:Y:S01]  /*0ea0*/  IMAD.IADD R29, R34, 0x1, R36 ;  /* 0x00000001221d7824 */ /* 0x000fe200078e0224 */
[C---:B------:R-:W-:Y:S01]  /*0eb0*/  IADD3 R95, R26.reuse, 0x60, RZ ;  /* 0x000000601a5f7810 */ /* 0x040fe20007ffe0ff */
[----:B------:R-:W-:Y:S01]  /*0ec0*/  IMAD R16, R39, c[0x0][0x280], RZ ;  /* 0x0000a00027107a24 */ /* 0x000fe200078e02ff */
[----:B------:R-:W-:Y:S01]  /*0ed0*/  IADD3 R94, R26, 0x80, RZ ;  /* 0x000000801a5e7810 */ /* 0x000fe20007ffe0ff */
[----:B------:R-:W-:Y:S01]  /*0ee0*/  IMAD R17, R166, c[0x0][0x210], RZ ;  /* 0x00008400a6117a24 */ /* 0x000fe200078e02ff */
[----:B------:R-:W-:Y:S01]  /*0ef0*/  IADD3 R93, R26, 0xa0, RZ ;  /* 0x000000a01a5d7810 */ /* 0x000fe20007ffe0ff */
[----:B-1----:R-:W-:-:S04]  /*0f00*/  IMAD.WIDE.U32 R2, R18, c[0x0][0x1e0], RZ ;  /* 0x0000780012027a25 */ /* 0x002fc800078e00ff */
[----:B------:R-:W-:Y:S02]  /*0f10*/  IMAD.IADD R7, R3, 0x1, R6 ;  /* 0x0000000103077824 */ /* 0x000fe400078e0206 */
[----:B------:R-:W-:Y:S02]  /*0f20*/  IMAD.MOV.U32 R6, RZ, RZ, R2 ;  /* 0x000000ffff067224 */ /* 0x000fe400078e0002 */
[----:B------:R-:W-:Y:S02]  /*0f30*/  IMAD R16, R92, c[0x0][0x284], R16 ;  /* 0x0000a1005c107a24 */ /* 0x000fe400078e0210 */
[----:B--2---:R-:W-:-:S04]  /*0f40*/  IMAD.WIDE.U32 R4, R251, c[0x0][0x1e8], R6 ;  /* 0x00007a00fb047a25 */ /* 0x004fc800078e0006 */
[C---:B------:R-:W-:Y:S02]  /*0f50*/  IMAD R7, R251.reuse, c[0x0][0x264], R12 ;  /* 0x00009900fb077a24 */ /* 0x040fe400078e020c */
[C---:B------:R-:W-:Y:S02]  /*0f60*/  IMAD R17, R251.reuse, c[0x0][0x214], R17 ;  /* 0x00008500fb117a24 */ /* 0x040fe400078e0211 */
[----:B------:R-:W-:-:S04]  /*0f70*/  IMAD.WIDE.U32 R14, R251, c[0x0][0x210], R26 ;  /* 0x00008400fb0e7a25 */ /* 0x000fc800078e001a */
[----:B------:R-:W-:Y:S02]  /*0f80*/  IMAD.IADD R15, R15, 0x1, R17 ;  /* 0x000000010f0f7824 */ /* 0x000fe400078e0211 */
        /* <DEDUP_REMOVED lines=9> */
[----:B------:R-:W-:Y:S01]  /*1020*/  BAR.SYNC.DEFER_BLOCKING 0x0 ;  /* 0x0000000000007b1d */ /* 0x000fe20000010000 */
[--C-:B---3--:R-:W-:Y:S01]  /*1030*/  @P1 IMAD.MOV.U32 R2, RZ, RZ, R0.reuse ;  /* 0x000000ffff021224 */ /* 0x108fe200078e0000 */
[----:B------:R-:W-:Y:S01]  /*1040*/  @P1 SHF.R.S32.HI R3, RZ, 0x1f, R0 ;  /* 0x0000001fff031819 */ /* 0x000fe20000011400 */
[----:B------:R-:W-:Y:S01]  /*1050*/  @!P1 IMAD.MOV.U32 R2, RZ, RZ, R243 ;  /* 0x000000ffff029224 */ /* 0x000fe200078e00f3 */
[----:B------:R-:W-:Y:S01]  /*1060*/  P2R R0, PR, RZ, 0x1 ;  /* 0x00000001ff007803 */ /* 0x000fe20000000000 */
[----:B------:R-:W-:Y:S01]  /*1070*/  @!P1 IMAD.MOV.U32 R3, RZ, RZ, R13 ;  /* 0x000000ffff039224 */ /* 0x000fe200078e000d */
[----:B------:R-:W-:Y:S01]  /*1080*/  ISETP.GE.AND P0, PT, R26, c[0x0][0x27c], PT ;  /* 0x00009f001a007a0c */ /* 0x000fe20003f06270 */
[----:B------:R-:W-:Y:S01]  /*1090*/  IMAD.WIDE.U32 R12, R92, c[0x0][0x280], R34 ;  /* 0x0000a0005c0c7a25 */ /* 0x000fe200078e0022 */
[----:B------:R-:W-:-:S02]  /*10a0*/  SEL R114, R2, RZ, !P6 ;  /* 0x000000ff02727207 */ /* 0x000fc40007000000 */
[----:B------:R-:W-:Y:S01]  /*10b0*/  SEL R43, R3, RZ, !P6 ;  /* 0x000000ff032b7207 */ /* 0x000fe20007000000 */
[----:B------:R-:W-:Y:S01]  /*10c0*/  IMAD.SHL.U32 R2, R165, 0x2, RZ ;  /* 0x00000002a5027824 */ /* 0x000fe200078e00ff */
[----:B------:R-:W-:Y:S01]  /*10d0*/  SEL R11, RZ, c[0x0][0x27c], !P0 ;  /* 0x00009f00ff0b7a07 */ /* 0x000fe20004000000 */
[----:B------:R-:W-:Y:S01]  /*10e0*/  IMAD R3, R166, c[0x0][0x1e8], RZ ;  /* 0x00007a00a6037a24 */ /* 0x000fe200078e02ff */
[----:B------:R-:W-:Y:S01]  /*10f0*/  ISETP.GE.AND P1, PT, R28, c[0x0][0x27c], PT ;  /* 0x00009f001c007a0c */ /* 0x000fe20003f26270 */
[----:B------:R-:W-:Y:S01]  /*1100*/  IMAD.MOV.U32 R32, RZ, RZ, R12 ;  /* 0x000000ffff207224 */ /* 0x000fe200078e000c */
[C---:B------:R-:W-:Y:S01]  /*1110*/  IADD3 R20, -R2.reuse, c[0x0][0x1d4], RZ ;  /* 0x0000750002147a10 */ /* 0x040fe20007ffe1ff */
[----:B------:R-:W-:Y:S01]  /*1120*/  IMAD R0, R251, c[0x0][0x1ec], R3 ;  /* 0x00007b00fb007a24 */ /* 0x000fe200078e0203 */
[----:B------:R-:W-:Y:S01]  /*1130*/  ISETP.NE.AND P6, PT, RZ, UR4, PT ;  /* 0x00000004ff007c0c */ /* 0x000fe2000bfc5270 */
[----:B------:R-:W-:Y:S01]  /*1140*/  IMAD.IADD R33, R13, 0x1, R16 ;  /* 0x000000010d217824 */ /* 0x000fe200078e0210 */
[-C--:B------:R-:W-:Y:S01]  /*1150*/  SEL R10, R2, R20.reuse, !P0 ;  /* 0x00000014020a7207 */ /* 0x080fe20004000000 */
[----:B------:R-:W-:Y:S01]  /*1160*/  IMAD.IADD R5, R5, 0x1, R0 ;  /* 0x0000000105057824 */ /* 0x000fe200078e0200 */
[----:B------:R-:W-:Y:S01]  /*1170*/  ISETP.GE.AND P0, PT, R29, c[0x0][0x27c], PT ;  /* 0x00009f001d007a0c */ /* 0x000fe20003f06270 */
[----:B------:R-:W-:Y:S01]  /*1180*/  IMAD.IADD R0, R26, 0x1, R11 ;  /* 0x000000011a007824 */ /* 0x000fe200078e020b */
[----:B------:R-:W-:Y:S01]  /*1190*/  SHF.R.S32.HI R6, RZ, 0x1f, R10 ;  /* 0x0000001fff067819 */ /* 0x000fe2000001140a */
[----:B------:R-:W-:Y:S01]  /*11a0*/  IMAD.WIDE.U32 R88, R114, c[0x0][0x1f0], R4 ;  /* 0x00007c0072587a25 */ /* 0x000fe200078e0004 */
[----:B------:R-:W-:-:S02]  /*11b0*/  SEL R19, R2, R20, !P1 ;  /* 0x0000001402137207 */ /* 0x000fc40004800000 */
[----:B------:R-:W-:Y:S01]  /*11c0*/  LEA.HI R42, R6, R10, RZ, 0x4 ;  /* 0x0000000a062a7211 */ /* 0x000fe200078f20ff */
[----:B------:R-:W-:Y:S01]  /*11d0*/  IMAD.WIDE.U32 R10, R92, c[0x0][0x290], R34 ;  /* 0x0000a4005c0a7a25 */ /* 0x000fe200078e0022 */
[----:B------:R-:W-:Y:S02]  /*11e0*/  SHF.R.S32.HI R6, RZ, 0x1f, R0 ;  /* 0x0000001fff067819 */ /* 0x000fe40000011400 */
[----:B------:R-:W-:Y:S01]  /*11f0*/  SEL R20, R2, R20, !P0 ;  /* 0x0000001402147207 */ /* 0x000fe20004000000 */
[----:B------:R-:W-:Y:S01]  /*1200*/  IMAD.WIDE.U32 R2, R251, c[0x0][0x260], R8 ;  /* 0x00009800fb027a25 */ /* 0x000fe200078e0008 */
[CC--:B------:R-:W-:Y:S02]  /*1210*/  LEA.HI R41, R6.reuse, R0.reuse, RZ, 0x3 ;  /* 0x0000000006297211 */ /* 0x0c0fe400078f18ff */
[----:B------:R-:W-:Y:S01]  /*1220*/  LEA.HI R40, R6, R0, RZ, 0x6 ;  /* 0x0000000006287211 */ /* 0x000fe200078f30ff */
[----:B------:R-:W-:Y:S01]  /*1230*/  IMAD R0, R39, c[0x0][0x290], RZ ;  /* 0x0000a40027007a24 */ /* 0x000fe200078e02ff */
[----:B------:R-:W-:Y:S01]  /*1240*/  SEL R4, RZ, c[0x0][0x27c], !P0 ;  /* 0x00009f00ff047a07 */ /* 0x000fe20004000000 */
[----:B------:R-:W-:Y:S01]  /*1250*/  IMAD.IADD R3, R3, 0x1, R7 ;  /* 0x0000000103037824 */ /* 0x000fe200078e0207 */
[----:B------:R-:W-:Y:S01]  /*1260*/  LOP3.LUT R119, R41, 0xfffffff8, RZ, 0xc0, !PT ;  /* 0xfffffff829777812 */ /* 0x000fe200078ec0ff */
[----:B------:R-:W-:-:S02]  /*1270*/  IMAD R0, R92, c[0x0][0x294], R0 ;  /* 0x0000a5005c007a24 */ /* 0x000fc400078e0200 */
[----:B------:R-:W-:Y:S01]  /*1280*/  IMAD.WIDE.U32 R6, R92, c[0x0][0x290], R26 ;  /* 0x0000a4005c067a25 */ /* 0x000fe200078e001a */
[----:B------:R-:W-:-:S03]  /*1290*/  SHF.R.S32.HI R133, RZ, 0x1f, R119 ;  /* 0x0000001fff857819 */ /* 0x000fc60000011477 */
[----:B------:R-:W-:Y:S02]  /*12a0*/  IMAD.IADD R31, R11, 0x1, R0 ;  /* 0x000000010b1f7824 */ /* 0x000fe400078e0200 */
[----:B------:R-:W-:Y:S01]  /*12b0*/  IMAD.IADD R23, R0, 0x1, R7 ;  /* 0x0000000100177824 */ /* 0x000fe200078e0207 */
[----:B------:R-:W-:Y:S01]  /*12c0*/  SEL R7, RZ, c[0x0][0x27c], !P1 ;  /* 0x00009f00ff077a07 */ /* 0x000fe20004800000 */
[----:B------:R-:W-:Y:S01]  /*12d0*/  IMAD R0, R22, c[0x0][0x268], RZ ;  /* 0x00009a0016007a24 */ /* 0x000fe200078e02ff */
[----:B------:R-:W-:Y:S01]  /*12e0*/  IADD3 R144, P1, R18, R92, RZ ;  /* 0x0000005c12907210 */ /* 0x000fe20007f3e0ff */
[----:B------:R-:W-:Y:S01]  /*12f0*/  IMAD.MOV.U32 R22, RZ, RZ, R6 ;  /* 0x000000ffff167224 */ /* 0x000fe200078e0006 */
[----:B------:R-:W-:Y:S01]  /*1300*/  SHF.R.S32.HI R6, RZ, 0x1f, R21 ;  /* 0x0000001fff067819 */ /* 0x000fe20000011415 */
[C---:B------:R-:W-:Y:S01]  /*1310*/  IMAD R101, R98.reuse, c[0x0][0x26c], R0 ;  /* 0x00009b0062657a24 */ /* 0x040fe200078e0200 */
[----:B------:R-:W-:Y:S01]  /*1320*/  SHF.R.S32.HI R0, RZ, 0x1f, R19 ;  /* 0x0000001fff007819 */ /* 0x000fe20000011413 */
[----:B------:R-:W-:Y:S01]  /*1330*/  IMAD.WIDE.U32 R98, R98, c[0x0][0x268], R2 ;  /* 0x00009a0062627a25 */ /* 0x000fe200078e0002 */
[----:B------:R-:W-:-:S02]  /*1340*/  SHF.R.S32.HI R2, RZ, 0x1f, R20 ;  /* 0x0000001fff027819 */ /* 0x000fc40000011414 */
[----:B------:R-:W-:Y:S01]  /*1350*/  LEA.HI R19, R0, R19, RZ, 0x4 ;  /* 0x0000001300137211 */ /* 0x000fe200078f20ff */
[----:B------:R-:W-:Y:S01]  /*1360*/  IMAD R0, R39, c[0x0][0x1e0], RZ ;  /* 0x0000780027007a24 */ /* 0x000fe200078e02ff */
[----:B------:R-:W-:Y:S01]  /*1370*/  LEA.HI R6, R6, R92, RZ, 0x3 ;  /* 0x0000005c06067211 */ /* 0x000fe200078f18ff */
[----:B------:R-:W-:Y:S01]  /*1380*/  IMAD R3, R43, c[0x0][0x1f0], RZ ;  /* 0x00007c002b037a24 */ /* 0x000fe200078e02ff */
[----:B------:R-:W-:Y:S01]  /*1390*/  LEA.HI R20, R2, R20, RZ, 0x4 ;  /* 0x0000001402147211 */ /* 0x000fe200078f20ff */
[----:B------:R-:W-:Y:S02]  /*13a0*/  IMAD R0, R92, c[0x0][0x1e4], R0 ;  /* 0x000079005c007a24 */ /* 0x000fe400078e0200 */
[----:B------:R-:W-:Y:S01]  /*13b0*/  IMAD R2, R114, c[0x0][0x1f4], R3 ;  /* 0x00007d0072027a24 */ /* 0x000fe200078e0203 */
[----:B------:R-:W-:Y:S01]  /*13c0*/  LOP3.LUT R3, R6, 0xfffffff8, RZ, 0xc0, !PT ;  /* 0xfffffff806037812 */ /* 0x000fe200078ec0ff */
[----:B------:R-:W-:Y:S02]  /*13d0*/  IMAD.IADD R138, R163, 0x1, R0 ;  /* 0x00000001a38a7824 */ /* 0x000fe400078e0200 */
[----:B------:R-:W-:-:S02]  /*13e0*/  IMAD.IADD R0, R7, 0x1, R28 ;  /* 0x0000000107007824 */ /* 0x000fc400078e021c */
[----:B------:R-:W-:Y:S01]  /*13f0*/  IMAD.X R143, R38, 0x1, R39, P1 ;  /* 0x00000001268f7824 */ /* 0x000fe200008e0627 */
[----:B------:R-:W-:Y:S01]  /*1400*/  IADD3 R142, P1, P0, R88, R162, R26 ;  /* 0x000000a2588e7210 */ /* 0x000fe2000783e01a */
[----:B------:R-:W-:Y:S01]  /*1410*/  IMAD.IADD R90, R89, 0x1, R2 ;  /* 0x00000001595a7824 */ /* 0x000fe200078e0202 */
[----:B------:R-:W-:Y:S01]  /*1420*/  IADD3 R39, R34, 0x30, RZ ;  /* 0x0000003022277810 */ /* 0x000fe20007ffe0ff */
[----:B------:R-:W-:Y:S01]  /*1430*/  IMAD.IADD R3, R92, 0x1, -R3 ;  /* 0x000000015c037824 */ /* 0x000fe200078e0a03 */
[----:B------:R-:W-:Y:S01]  /*1440*/  IADD3 R38, R34, 0x50, RZ ;  /* 0x0000005022267810 */ /* 0x000fe20007ffe0ff */
[----:B------:R-:W-:Y:S01]  /*1450*/  IMAD.IADD R2, R4, 0x1, R29 ;  /* 0x0000000104027824 */ /* 0x000fe200078e021d */
[----:B------:R-:W-:Y:S01]  /*1460*/  SHF.R.S32.HI R4, RZ, 0x1f, R0 ;  /* 0x0000001fff047819 */ /* 0x000fe20000011400 */
[C---:B------:R-:W-:Y:S01]  /*1470*/  IMAD.SHL.U32 R5, R3.reuse, 0x40, RZ ;  /* 0x0000004003057824 */ /* 0x040fe200078e00ff */
[--C-:B------:R-:W-:Y:S01]  /*1480*/  IADD3.X R141, R90, R138, R27.reuse, P1, P0 ;  /* 0x0000008a5a8d7210 */ /* 0x100fe20000fe041b */
[----:B------:R-:W-:Y:S01]  /*1490*/  IMAD.WIDE.U32 R8, R92, c[0x0][0x280], R26 ;  /* 0x0000a0005c087a25 */ /* 0x000fe200078e001a */
[----:B------:R-:W-:-:S02]  /*14a0*/  LOP3.LUT P0, RZ, R3, 0x4, RZ, 0xc0, !PT ;  /* 0x0000000403ff7812 */ /* 0x000fc4000780c0ff */
[-C--:B------:R-:W-:Y:S01]  /*14b0*/  LEA.HI R12, R4, R0.reuse, RZ, 0x3 ;  /* 0x00000000040c7211 */ /* 0x080fe200078f18ff */
[----:B------:R-:W-:Y:S01]  /*14c0*/  IMAD.IADD R25, R16, 0x1, R9 ;  /* 0x0000000110197824 */ /* 0x000fe200078e0209 */
[----:B------:R-:W-:Y:S01]  /*14d0*/  LEA.HI R6, R4, R0, RZ, 0x6 ;  /* 0x0000000004067211 */ /* 0x000fe200078f30ff */
[----:B------:R-:W-:Y:S01]  /*14e0*/  IMAD.MOV.U32 R24, RZ, RZ, R8 ;  /* 0x000000ffff187224 */ /* 0x000fe200078e0008 */
[----:B------:R-:W-:Y:S01]  /*14f0*/  SHF.R.S32.HI R3, RZ, 0x1f, R2 ;  /* 0x0000001fff037819 */ /* 0x000fe20000011402 */
[----:B------:R-:W-:Y:S01]  /*1500*/  IMAD.MOV.U32 R30, RZ, RZ, R10 ;  /* 0x000000ffff1e7224 */ /* 0x000fe200078e000a */
[----:B------:R-:W-:Y:S01]  /*1510*/  LEA.HI R4, R44, R164, RZ, 0x5 ;  /* 0x000000a42c047211 */ /* 0x000fe200078f28ff */
[C---:B-----5:R-:W-:Y:S01]  /*1520*/  IMAD.WIDE.U32 R112, R146.reuse, c[0x0][0x280], R32 ;  /* 0x0000a00092707a25 */ /* 0x060fe200078e0020 */
[----:B------:R-:W-:Y:S02]  /*1530*/  LOP3.LUT R0, R5, 0x1c0, RZ, 0xc0, !PT ;  /* 0x000001c005007812 */ /* 0x000fe400078ec0ff */
[CC--:B------:R-:W-:Y:S01]  /*1540*/  LEA.HI R11, R3.reuse, R2.reuse, RZ, 0x3 ;  /* 0x00000002030b7211 */ /* 0x0c0fe200078f18ff */
[----:B------:R-:W-:Y:S01]  /*1550*/  IMAD.WIDE.U32 R110, R146, c[0x0][0x280], R24 ;  /* 0x0000a000926e7a25 */ /* 0x000fe200078e0018 */
[----:B------:R-:W-:-:S02]  /*1560*/  LEA.HI R7, R3, R2, RZ, 0x6 ;  /* 0x0000000203077211 */ /* 0x000fc400078f30ff */
[----:B------:R-:W-:Y:S01]  /*1570*/  SHF.R.U32.HI R2, RZ, 0x3, R0 ;  /* 0x00000003ff027819 */ /* 0x000fe20000011600 */
[----:B------:R-:W-:Y:S01]  /*1580*/  IMAD.SHL.U32 R3, R4, 0x10, RZ ;  /* 0x0000001004037824 */ /* 0x000fe200078e00ff */
[----:B------:R-:W-:Y:S01]  /*1590*/  LOP3.LUT R5, R0, 0x38, R41, 0xf8, !PT ;  /* 0x0000003800057812 */ /* 0x000fe200078ef829 */
[----:B------:R-:W-:Y:S01]  /*15a0*/  IMAD.SHL.U32 R4, R40, 0x40, RZ ;  /* 0x0000004028047824 */ /* 0x000fe200078e00ff */
[----:B------:R-:W-:Y:S01]  /*15b0*/  SHF.R.S32.HI R10, RZ, 0x4, R42 ;  /* 0x00000004ff0a7819 */ /* 0x000fe2000001142a */
[----:B------:R-:W-:Y:S01]  /*15c0*/  IMAD.WIDE.U32 R108, R146, c[0x0][0x290], R30 ;  /* 0x0000a400926c7a25 */ /* 0x000fe200078e001e */
[----:B------:R-:W-:Y:S02]  /*15d0*/  LOP3.LUT R9, R5, R2, RZ, 0x3c, !PT ;  /* 0x0000000205097212 */ /* 0x000fe400078e3cff */
[----:B------:R-:W-:Y:S01]  /*15e0*/  LOP3.LUT R13, R4, 0x7ffff000, RZ, 0xc0, !PT ;  /* 0x7ffff000040d7812 */ /* 0x000fe200078ec0ff */
[----:B------:R-:W-:Y:S01]  /*15f0*/  IMAD.SHL.U32 R5, R6, 0x40, RZ ;  /* 0x0000004006057824 */ /* 0x000fe200078e00ff */
[C---:B------:R-:W-:Y:S01]  /*1600*/  LOP3.LUT R6, R0.reuse, 0x38, R12, 0xf8, !PT ;  /* 0x0000003800067812 */ /* 0x040fe200078ef80c */
[----:B------:R-:W-:Y:S01]  /*1610*/  IMAD.SHL.U32 R4, R7, 0x40, RZ ;  /* 0x0000004007047824 */ /* 0x000fe200078e00ff */
[----:B------:R-:W-:Y:S01]  /*1620*/  LOP3.LUT R7, R0, 0x38, R11, 0xf8, !PT ;  /* 0x0000003800077812 */ /* 0x000fe200078ef80b */
[----:B------:R-:W-:Y:S01]  /*1630*/  IMAD.WIDE.U32 R106, R146, c[0x0][0x290], R22 ;  /* 0x0000a400926a7a25 */ /* 0x000fe200078e0016 */
[----:B------:R-:W-:-:S02]  /*1640*/  LOP3.LUT R8, R5, 0x7ffff000, RZ, 0xc0, !PT ;  /* 0x7ffff00005087812 */ /* 0x000fc400078ec0ff */
[----:B------:R-:W-:Y:S01]  /*1650*/  LOP3.LUT R5, R4, 0x7ffff000, RZ, 0xc0, !PT ;  /* 0x7ffff00004057812 */ /* 0x000fe200078ec0ff */
[----:B------:R-:W-:Y:S01]  /*1660*/  IMAD.IADD R101, R99, 0x1, R101 ;  /* 0x0000000163657824 */ /* 0x000fe200078e0265 */
[----:B------:R-:W-:Y:S02]  /*1670*/  LOP3.LUT R3, R3, 0xfffffe00, RZ, 0xc0, !PT ;  /* 0xfffffe0003037812 */ /* 0x000fe400078ec0ff */
[-C--:B------:R-:W-:Y:S02]  /*1680*/  LOP3.LUT R6, R6, R2.reuse, RZ, 0x3c, !PT ;  /* 0x0000000206067212 */ /* 0x080fe400078e3cff */
[----:B------:R-:W-:Y:S02]  /*1690*/  LOP3.LUT R4, R7, R2, RZ, 0x3c, !PT ;  /* 0x0000000207047212 */ /* 0x000fe400078e3cff */
[--C-:B------:R-:W-:Y:S02]  /*16a0*/  IADD3 R129, R6, R8, R3.reuse ;  /* 0x0000000806817210 */ /* 0x100fe40007ffe003 */
[----:B------:R-:W-:-:S02]  /*16b0*/  IADD3 R128, R4, R5, R3 ;  /* 0x0000000504807210 */ /* 0x000fc40007ffe003 */
[----:B------:R-:W-:Y:S01]  /*16c0*/  LEA.HI.SX32 R6, R41, R10, 0x1d ;  /* 0x0000000a29067211 */ /* 0x000fe200078feaff */
[----:B------:R-:W-:Y:S01]  /*16d0*/  IMAD.SHL.U32 R129, R129, 0x2, RZ ;  /* 0x0000000281817824 */ /* 0x000fe200078e00ff */
[----:B------:R-:W-:Y:S01]  /*16e0*/  SHF.R.S32.HI R5, RZ, 0x4, R19 ;  /* 0x00000004ff057819 */ /* 0x000fe20000011413 */
[----:B------:R-:W-:Y:S01]  /*16f0*/  IMAD.SHL.U32 R128, R128, 0x2, RZ ;  /* 0x0000000280807824 */ /* 0x000fe200078e00ff */
[----:B------:R-:W-:Y:S01]  /*1700*/  SHF.R.S32.HI R4, RZ, 0x4, R20 ;  /* 0x00000004ff047819 */ /* 0x000fe20000011414 */
[----:B------:R-:W-:Y:S01]  /*1710*/  IMAD.SHL.U32 R100, R6, 0x8, RZ ;  /* 0x0000000806647824 */ /* 0x000fe200078e00ff */
[----:B------:R-:W-:Y:S02]  /*1720*/  IADD3 R13, R9, R13, R3 ;  /* 0x0000000d090d7210 */ /* 0x000fe40007ffe003 */
[----:B------:R-:W-:Y:S02]  /*1730*/  SHF.R.S32.HI R9, RZ, 0x1f, R6 ;  /* 0x0000001fff097819 */ /* 0x000fe40000011406 */
[----:B------:R-:W-:Y:S01]  /*1740*/  LEA.HI.SX32 R5, R12, R5, 0x1d ;  /* 0x000000050c057211 */ /* 0x000fe200078feaff */
[----:B------:R-:W-:Y:S01]  /*1750*/  IMAD.SHL.U32 R130, R13, 0x2, RZ ;  /* 0x000000020d827824 */ /* 0x000fe200078e00ff */
[----:B------:R-:W-:-:S02]  /*1760*/  LEA.HI.SX32 R4, R11, R4, 0x1d ;  /* 0x000000040b047211 */ /* 0x000fc400078feaff */
[----:B------:R-:W-:Y:S01]  /*1770*/  LEA.HI R9, R9, R6, RZ, 0x3 ;  /* 0x0000000609097211 */ /* 0x000fe200078f18ff */
[----:B------:R-:W-:Y:S01]  /*1780*/  IMAD.SHL.U32 R97, R5, 0x8, RZ ;  /* 0x0000000805617824 */ /* 0x000fe200078e00ff */
[----:B------:R-:W-:Y:S01]  /*1790*/  SHF.R.S32.HI R7, RZ, 0x1f, R5 ;  /* 0x0000001fff077819 */ /* 0x000fe20000011405 */
[----:B------:R-:W-:Y:S01]  /*17a0*/  IMAD.SHL.U32 R102, R4, 0x8, RZ ;  /* 0x0000000804667824 */ /* 0x000fe200078e00ff */
[----:B------:R-:W-:Y:S02]  /*17b0*/  SHF.R.S32.HI R6, RZ, 0x1f, R4 ;  /* 0x0000001fff067819 */ /* 0x000fe40000011404 */
[----:B------:R-:W-:Y:S02]  /*17c0*/  LEA.HI R7, R7, R5, RZ, 0x3 ;  /* 0x0000000507077211 */ /* 0x000fe400078f18ff */
[----:B------:R-:W-:Y:S02]  /*17d0*/  LEA.HI R6, R6, R4, RZ, 0x3 ;  /* 0x0000000406067211 */ /* 0x000fe400078f18ff */
[C---:B------:R-:W-:Y:S01]  /*17e0*/  LOP3.LUT R8, R0.reuse, 0x18, R26, 0xf8, !PT ;  /* 0x0000001800087812 */ /* 0x040fe200078ef81a */
[----:B------:R-:W-:Y:S01]  /*17f0*/  IMAD.SHL.U32 R5, R7, 0x200, RZ ;  /* 0x0000020007057824 */ /* 0x000fe200078e00ff */
[----:B------:R-:W-:-:S02]  /*1800*/  LOP3.LUT R4, R0, 0x38, R97, 0xf8, !PT ;  /* 0x0000003800047812 */ /* 0x000fc400078ef861 */
[----:B------:R-:W-:Y:S01]  /*1810*/  LOP3.LUT R86, R3, R8, R2, 0xf6, !PT ;  /* 0x0000000803567212 */ /* 0x000fe200078ef602 */
[----:B------:R-:W-:Y:S01]  /*1820*/  IMAD.SHL.U32 R8, R9, 0x200, RZ ;  /* 0x0000020009087824 */ /* 0x000fe200078e00ff */
[-C--:B------:R-:W-:Y:S01]  /*1830*/  LOP3.LUT R7, R4, R2.reuse, RZ, 0x3c, !PT ;  /* 0x0000000204077212 */ /* 0x080fe200078e3cff */
[----:B------:R-:W-:Y:S01]  /*1840*/  IMAD.SHL.U32 R4, R6, 0x200, RZ ;  /* 0x0000020006047824 */ /* 0x000fe200078e00ff */
[C---:B------:R-:W-:Y:S02]  /*1850*/  LOP3.LUT R10, R0.reuse, 0x38, R100, 0xf8, !PT ;  /* 0x00000038000a7812 */ /* 0x040fe400078ef864 */
[----:B------:R-:W-:Y:S02]  /*1860*/  LOP3.LUT R0, R0, 0x38, R102, 0xf8, !PT ;  /* 0x0000003800007812 */ /* 0x000fe400078ef866 */
[-C--:B------:R-:W-:Y:S02]  /*1870*/  LOP3.LUT R10, R10, R2.reuse, RZ, 0x3c, !PT ;  /* 0x000000020a0a7212 */ /* 0x080fe400078e3cff */
[----:B------:R-:W-:Y:S01]  /*1880*/  LOP3.LUT R2, R0, R2, RZ, 0x3c, !PT ;  /* 0x0000000200027212 */ /* 0x000fe200078e3cff */
[----:B------:R-:W-:Y:S01]  /*1890*/  IMAD R0, R43, c[0x0][0x218], RZ ;  /* 0x000086002b007a24 */ /* 0x000fe200078e02ff */
[----:B------:R-:W-:-:S02]  /*18a0*/  LOP3.LUT R6, R8, 0x7ffff000, RZ, 0xc0, !PT ;  /* 0x7ffff00008067812 */ /* 0x000fc400078ec0ff */
[----:B------:R-:W-:Y:S02]  /*18b0*/  LOP3.LUT R5, R5, 0x7ffff000, RZ, 0xc0, !PT ;  /* 0x7ffff00005057812 */ /* 0x000fe400078ec0ff */
[----:B------:R-:W-:Y:S02]  /*18c0*/  LOP3.LUT R4, R4, 0x7ffff000, RZ, 0xc0, !PT ;  /* 0x7ffff00004047812 */ /* 0x000fe400078ec0ff */
[--C-:B------:R-:W-:Y:S02]  /*18d0*/  IADD3 R6, R10, R6, R3.reuse ;  /* 0x000000060a067210 */ /* 0x100fe40007ffe003 */
[--C-:B------:R-:W-:Y:S02]  /*18e0*/  IADD3 R5, R7, R5, R3.reuse ;  /* 0x0000000507057210 */ /* 0x100fe40007ffe003 */
[----:B------:R-:W-:Y:S01]  /*18f0*/  IADD3 R4, R2, R4, R3 ;  /* 0x0000000402047210 */ /* 0x000fe20007ffe003 */
[C---:B------:R-:W-:Y:S01]  /*1900*/  IMAD R3, R114.reuse, c[0x0][0x21c], R0 ;  /* 0x0000870072037a24 */ /* 0x040fe200078e0200 */
[----:B------:R-:W-:Y:S01]  /*1910*/  SHF.R.S32.HI R0, RZ, 0x1f, R146 ;  /* 0x0000001fff007819 */ /* 0x000fe20000011492 */
[----:B------:R-:W-:Y:S01]  /*1920*/  IMAD.WIDE.U32 R114, R114, c[0x0][0x218], R14 ;  /* 0x0000860072727a25 */ /* 0x000fe200078e000e */
[----:B------:R-:W-:-:S02]  /*1930*/  LEA R86, R86, 0x100, 0x1 ;  /* 0x0000010056567811 */ /* 0x000fc400078e08ff */
[----:B------:R-:W-:Y:S01]  /*1940*/  LOP3.LUT R118, R12, 0xfffffff8, RZ, 0xc0, !PT ;  /* 0xfffffff80c767812 */ /* 0x000fe200078ec0ff */
[C---:B------:R-:W-:Y:S01]  /*1950*/  IMAD R2, R0.reuse, c[0x0][0x280], RZ ;  /* 0x0000a00000027a24 */ /* 0x040fe200078e02ff */
[----:B------:R-:W-:Y:S01]  /*1960*/  LOP3.LUT R103, R11, 0xfffffff8, RZ, 0xc0, !PT ;  /* 0xfffffff80b677812 */ /* 0x000fe200078ec0ff */
[----:B------:R-:W-:Y:S01]  /*1970*/  IMAD R0, R0, c[0x0][0x290], RZ ;  /* 0x0000a40000007a24 */ /* 0x000fe200078e02ff */
[----:B------:R-:W-:Y:S01]  /*1980*/  IADD3 R87, R86, 0x40, RZ ;  /* 0x0000004056577810 */ /* 0x000fe20007ffe0ff */
[----:B------:R-:W-:Y:S01]  /*1990*/  IMAD R2, R146, c[0x0][0x284], R2 ;  /* 0x0000a10092027a24 */ /* 0x000fe200078e0202 */
[----:B------:R-:W-:Y:S01]  /*19a0*/  IADD3 R40, R34, 0x10, RZ ;  /* 0x0000001022287810 */ /* 0x000fe20007ffe0ff */
[----:B------:R-:W-:Y:S01]  /*19b0*/  IMAD R0, R146, c[0x0][0x294], R0 ;  /* 0x0000a50092007a24 */ /* 0x000fe200078e0200 */
[----:B------:R-:W-:Y:S01]  /*19c0*/  @P0 IADD3 R87, R86, -0x40, RZ ;  /* 0xffffffc056570810 */ /* 0x000fe20007ffe0ff */
[----:B------:R-:W-:Y:S01]  /*19d0*/  IMAD.IADD R136, R113, 0x1, R2 ;  /* 0x0000000171887824 */ /* 0x000fe200078e0202 */
[----:B------:R-:W-:Y:S01]  /*19e0*/  SHF.R.S32.HI R125, RZ, 0x1f, R100 ;  /* 0x0000001fff7d7819 */ /* 0x000fe20000011464 */
        /* <DEDUP_REMOVED lines=8> */
[----:B------:R-:W-:-:S02]  /*1a70*/  IMAD.SHL.U32 R122, R6, 0x2, RZ ;  /* 0x00000002067a7824 */ /* 0x000fc400078e00ff */
[----:B------:R-:W-:Y:S02]  /*1a80*/  IMAD.SHL.U32 R121, R5, 0x2, RZ ;  /* 0x0000000205797824 */ /* 0x000fe400078e00ff */
[----:B------:R-:W-:Y:S02]  /*1a90*/  IMAD.SHL.U32 R120, R4, 0x2, RZ ;  /* 0x0000000204787824 */ /* 0x000fe400078e00ff */
.L_x_562:
[-C--:B------:R-:W-:Y:S01]  /*1aa0*/  IMAD R0, R150, R78.reuse, RZ ;  /* 0x0000004e96007224 */ /* 0x080fe200078e02ff */
[----:B------:R-:W-:Y:S01]  /*1ab0*/  SHF.R.S32.HI R91, RZ, 0x1f, R78 ;  /* 0x0000001fff5b7819 */ /* 0x000fe2000001144e */
[----:B------:R-:W-:Y:S01]  /*1ac0*/  IMAD.WIDE.U32 R10, R158, R78, RZ ;  /* 0x0000004e9e0a7225 */ /* 0x000fe200078e00ff */
[----:B------:R-:W-:Y:S04]  /*1ad0*/  DEPBAR.LE SB0, 0x0 ;  /* 0x000080000000791a */ /* 0x000fe80000000000 */
[----:B------:R-:W-:Y:S01]  /*1ae0*/  BAR.SYNC.DEFER_BLOCKING 0x0 ;  /* 0x0000000000007b1d */ /* 0x000fe20000010000 */
[----:B------:R-:W-:Y:S01]  /*1af0*/  ISETP.GE.AND P1, PT, R165, 0x1, PT ;  /* 0x00000001a500780c */ /* 0x000fe20003f26270 */
[----:B-1----:R-:W-:Y:S01]  /*1b00*/  IMAD R2, R91, R158, R0 ;  /* 0x0000009e5b027224 */ /* 0x002fe200078e0200 */
[----:B------:R-:W-:Y:S03]  /*1b10*/  IADD3 R0, P0, R142, R10, RZ ;  /* 0x0000000a8e007210 */ /* 0x000fe60007f1e0ff */
[----:B------:R-:W-:Y:S04]  /*1b20*/  IMAD.IADD R16, R11, 0x1, R2 ;  /* 0x000000010b107824 */ /* 0x000fe800078e0202 */
[----:B------:R-:W-:Y:S01]  /*1b30*/  IMAD.X R2, R16, 0x1, R141, P0 ;  /* 0x0000000110027824 */ /* 0x000fe200000e068d */
[C---:B------:R-:W-:Y:S04]  /*1b40*/  LEA R60, P0, R0.reuse, c[0x0][0x1c8], 0x1 ;  /* 0x00007200003c7a11 */ /* 0x040fe800078008ff */
[----:B------:R-:W-:Y:S01]  /*1b50*/  LEA.HI.X R61, R0, c[0x0][0x1cc], R2, 0x1, P0 ;  /* 0x00007300003d7a11 */ /* 0x000fe200000f0c02 */
[----:B------:R-:W-:Y:S01]  /*1b60*/  BSSY B1, `(.L_x_538) ;  /* 0x000038b000017945 */ /* 0x000fe20003800000 */
[----:B------:R-:W-:-:S05]  /*1b70*/  @!P1 BRA `(.L_x_539) ;  /* 0x000036c000009947 */ /* 0x000fca0003800000 */
[-C--:B------:R-:W-:Y:S02]  /*1b80*/  IMAD R2, R151, R78.reuse, RZ ;  /* 0x0000004e97027224 */ /* 0x080fe400078e02ff */
[-C--:B------:R-:W-:Y:S02]  /*1b90*/  IMAD R0, R152, R78.reuse, RZ ;  /* 0x0000004e98007224 */ /* 0x080fe400078e02ff */
[----:B------:R-:W-:Y:S02]  /*1ba0*/  IMAD R4, R78, -0x40, R96 ;  /* 0xffffffc04e047824 */ /* 0x000fe400078e0260 */
[-C--:B------:R-:W-:Y:S04]  /*1bb0*/  IMAD.WIDE.U32 R8, R159, R78.reuse, RZ ;  /* 0x0000004e9f087225 */ /* 0x080fe800078e00ff */
[----:B------:R-:W-:Y:S04]  /*1bc0*/  IMAD.WIDE.U32 R24, R157, R78, RZ ;  /* 0x0000004e9d187225 */ /* 0x000fe800078e00ff */
[C---:B------:R-:W-:Y:S02]  /*1bd0*/  IMAD R3, R91.reuse, R159, R2 ;  /* 0x0000009f5b037224 */ /* 0x040fe400078e0202 */
[----:B------:R-:W-:Y:S01]  /*1be0*/  IMAD R2, R91, R157, R0 ;  /* 0x0000009d5b027224 */ /* 0x000fe200078e0200 */
[----:B------:R-:W-:Y:S02]  /*1bf0*/  IMNMX R0, R4, 0x40, PT ;  /* 0x0000004004007817 */ /* 0x000fe40003800200 */
        /* <DEDUP_REMOVED lines=34> */
[----:B------:R-:W-:Y:S02]  /*1e20*/  LEA.HI.X R7, R0, c[0x0][0x274], R3, 0x1, P0 ;  /* 0x00009d0000077a11 */ /* 0x000fe400000f0c03 */
[C---:B------:R-:W-:Y:S04]  /*1e30*/  LEA R4, P0, R2.reuse, c[0x0][0x288], 0x1 ;  /* 0x0000a20002047a11 */ /* 0x040fe800078008ff */
[----:B------:R-:W-:Y:S02]  /*1e40*/  LEA.HI.X R5, R2, c[0x0][0x28c], R5, 0x1, P0 ;  /* 0x0000a30002057a11 */ /* 0x000fe400000f0c05 */
[----:B------:R-:W-:Y:S01]  /*1e50*/  ISETP.GE.AND P0, PT, R34, c[0x0][0x27c], PT ;  /* 0x00009f0022007a0c */ /* 0x000fe20003f06270 */
[----:B------:R-:W-:Y:S11]  /*1e60*/  CS2R R2, SRZ ;  /* 0x0000000000027805 */ /* 0x000ff6000001ff00 */
[----:B------:R-:W-:Y:S01]  /*1e70*/  @!UPT UIADD3 URZ, URZ, URZ, URZ ;  /* 0x0000003f3f3ff290 */ /* 0x000fe2000fffe03f */
        /* <DEDUP_REMOVED lines=22> */
.L_x_542:
[----:B------:R-:W-:Y:S05]  /*1fe0*/  BSYNC B0 ;  /* 0x0000000000007941 */ /* 0x000fea0003800000 */
.L_x_541:
[----:B------:R-:W-:-:S05]  /*1ff0*/  @P1 BRA `(.L_x_543) ;  /* 0x0000341000001947 */ /* 0x000fca0003800000 */
[----:B-----5:R-:W-:Y:S01]  /*2000*/  MOV R0, R51 ;  /* 0x0000003300007202 */ /* 0x020fe20000000f00 */
[----:B-1----:R-:W-:Y:S01]  /*2010*/  IMAD.MOV.U32 R6, RZ, RZ, R52 ;  /* 0x000000ffff067224 */ /* 0x002fe200078e0034 */
[----:B------:R-:W-:Y:S01]  /*2020*/  ISETP.GE.AND P0, PT, R26, c[0x0][0x1d4], PT ;  /* 0x000075001a007a0c */ /* 0x000fe20003f06270 */
[----:B------:R-:W-:Y:S01]  /*2030*/  IMAD.MOV.U32 R5, RZ, RZ, R53 ;  /* 0x000000ffff057224 */ /* 0x000fe200078e0035 */
[----:B------:R-:W-:Y:S01]  /*2040*/  BSSY B0, `(.L_x_544) ;  /* 0x0000054000007945 */ /* 0x000fe20003800000 */
[----:B------:R-:W-:Y:S03]  /*2050*/  IMAD.MOV.U32 R4, RZ, RZ, R50 ;  /* 0x000000ffff047224 */ /* 0x000fe600078e0032 */
[----:B------:R-:W-:Y:S01]  /*2060*/  PRMT R59, R6, 0x5410, R5 ;  /* 0x00005410063b7816 */ /* 0x000fe20000000005 */
[----:B------:R-:W-:Y:S01]  /*2070*/  IMAD.MOV.U32 R6, RZ, RZ, R48 ;  /* 0x000000ffff067224 */ /* 0x000fe200078e0030 */
[----:B------:R-:W-:Y:S01]  /*2080*/  PRMT R58, R4, 0x5410, R0 ;  /* 0x00005410043a7816 */ /* 0x000fe20000000000 */
[----:B------:R-:W-:Y:S01]  /*2090*/  IMAD.MOV.U32 R5, RZ, RZ, R49 ;  /* 0x000000ffff057224 */ /* 0x000fe200078e0031 */
[----:B------:R-:W-:Y:S01]  /*20a0*/  MOV R4, R46 ;  /* 0x0000002e00047202 */ /* 0x000fe20000000f00 */
        /* <DEDUP_REMOVED lines=11> */
[----:B------:R-:W-:Y:S02]  /*2160*/  MOV R6, R18 ;  /* 0x0000001200067202 */ /* 0x000fe40000000f00 */
[----:B------:R-:W-:Y:S02]  /*2170*/  MOV R0, R17 ;  /* 0x0000001100007202 */ /* 0x000fe40000000f00 */
[----:B------:R-:W-:Y:S01]  /*2180*/  PRMT R25, R6, 0x5410, R5 ;  /* 0x0000541006197816 */ /* 0x000fe20000000005 */
[----:B------:R-:W-:Y:S01]  /*2190*/  IMAD.MOV.U32 R6, RZ, RZ, R14 ;  /* 0x000000ffff067224 */ /* 0x000fe200078e000e */
[----:B------:R-:W-:Y:S01]  /*21a0*/  PRMT R24, R4, 0x5410, R0 ;  /* 0x0000541004187816 */ /* 0x000fe20000000000 */
[----:B------:R-:W-:Y:S01]  /*21b0*/  IMAD.MOV.U32 R5, RZ, RZ, R15 ;  /* 0x000000ffff057224 */ /* 0x000fe200078e000f */
[----:B------:R-:W-:Y:S01]  /*21c0*/  MOV R4, R12 ;  /* 0x0000000c00047202 */ /* 0x000fe20000000f00 */
[----:B------:R-:W-:Y:S03]  /*21d0*/  IMAD.MOV.U32 R0, RZ, RZ, R13 ;  /* 0x000000ffff007224 */ /* 0x000fe600078e000d */
        /* <DEDUP_REMOVED lines=17> */
[----:B------:R-:W-:Y:S01]  /*22f0*/  @!P0 HADD2.F32 R7, -RZ, R7.H0_H0 ;  /* 0x20000007ff078230 */ /* 0x000fe20000004100 */
[----:B-1----:R-:W-:Y:S01]  /*2300*/  @!P0 IMAD.MOV.U32 R3, RZ, RZ, R9 ;  /* 0x000000ffff038224 */ /* 0x002fe200078e0009 */
[----:B------:R-:W-:Y:S04]  /*2310*/  @!P0 MOV R0, R8 ;  /* 0x0000000800008202 */ /* 0x000fe80000000f00 */
[--C-:B------:R-:W-:Y:S02]  /*2320*/  @!P0 HADD2.F32 R33, -RZ, R3.reuse.H1_H1 ;  /* 0x30000003ff218230 */ /* 0x100fe40000004100 */
[--C-:B------:R-:W-:Y:S02]  /*2330*/  @!P0 HADD2.F32 R31, -RZ, R0.reuse.H1_H1 ;  /* 0x30000000ff1f8230 */ /* 0x100fe40000004100 */
[----:B------:R-:W-:Y:S02]  /*2340*/  @!P0 HADD2.F32 R2, -RZ, R0.H0_H0 ;  /* 0x20000000ff028230 */ /* 0x000fe40000004100 */
[----:B------:R-:W-:Y:S01]  /*2350*/  @!P0 HADD2.F32 R3, -RZ, R3.H0_H0 ;  /* 0x20000003ff038230 */ /* 0x000fe20000004100 */
[-C--:B------:R-:W-:Y:S02]  /*2360*/  @!P0 FMUL.FTZ R41, R31, R4.reuse ;  /* 0x000000041f298220 */ /* 0x080fe40000410000 */
[C---:B------:R-:W-:Y:S01]  /*2370*/  @!P0 FMUL.FTZ R0, R2.reuse, R4 ;  /* 0x0000000402008220 */ /* 0x040fe20000410000 */
[----:B------:R-:W-:Y:S01]  /*2380*/  @!P0 MOV R4, R10 ;  /* 0x0000000a00048202 */ /* 0x000fe20000000f00 */
[-C--:B------:R-:W-:Y:S01]  /*2390*/  @!P0 FFMA.FTZ R64, R2, R32.reuse, -R41 ;  /* 0x0000002002408223 */ /* 0x080fe20000010829 */
[----:B------:R-:W-:Y:S01]  /*23a0*/  @!P0 HADD2.F32 R41, -RZ, R42.H0_H0 ;  /* 0x2000002aff298230 */ /* 0x000fe20000004100 */
[-C--:B------:R-:W-:Y:S02]  /*23b0*/  @!P0 FMUL.FTZ R42, R33, R5.reuse ;  /* 0x00000005212a8220 */ /* 0x080fe40000410000 */
[C---:B------:R-:W-:Y:S02]  /*23c0*/  @!P0 FMUL.FTZ R2, R3.reuse, R5 ;  /* 0x0000000503028220 */ /* 0x040fe40000410000 */
[----:B------:R-:W-:Y:S01]  /*23d0*/  @!P0 FFMA.FTZ R63, R3, R41, -R42 ;  /* 0x00000029033f8223 */ /* 0x000fe2000001082a */
[----:B------:R-:W-:Y:S01]  /*23e0*/  @!P0 MOV R3, R11 ;  /* 0x0000000b00038202 */ /* 0x000fe20000000f00 */
[----:B------:R-:W-:Y:S01]  /*23f0*/  @!P0 FFMA.FTZ R0, R31, R32, R0 ;  /* 0x000000201f008223 */ /* 0x000fe20000010000 */
[--C-:B------:R-:W-:Y:S01]  /*2400*/  @!P0 HADD2.F32 R31, -RZ, R4.reuse.H1_H1 ;  /* 0x30000004ff1f8230 */ /* 0x100fe20000004100 */
[----:B------:R-:W-:Y:S01]  /*2410*/  @!P0 FFMA.FTZ R2, R33, R41, R2 ;  /* 0x0000002921028223 */ /* 0x000fe20000010002 */
[----:B------:R-:W-:Y:S02]  /*2420*/  @!P0 HADD2.F32 R4, -RZ, R4.H0_H0 ;  /* 0x20000004ff048230 */ /* 0x000fe40000004100 */
[----:B------:R-:W-:Y:S01]  /*2430*/  @!P0 HADD2.F32 R32, -RZ, R43.H0_H0 ;  /* 0x2000002bff208230 */ /* 0x000fe20000004100 */
[----:B------:R-:W-:Y:S01]  /*2440*/  @!P0 FMUL.FTZ R62, R31, R6 ;  /* 0x000000061f3e8220 */ /* 0x000fe20000410000 */
[--C-:B------:R-:W-:Y:S01]  /*2450*/  @!P0 HADD2.F32 R42, -RZ, R3.reuse.H1_H1 ;  /* 0x30000003ff2a8230 */ /* 0x100fe20000004100 */
[----:B------:R-:W-:Y:S01]  /*2460*/  @!P0 F2FP.PACK_AB R0, R0, R64 ;  /* 0x000000400000823e */ /* 0x000fe200000000ff */
[----:B------:R-:W-:Y:S01]  /*2470*/  @!P0 HADD2.F32 R5, -RZ, R3.H0_H0 ;  /* 0x20000003ff058230 */ /* 0x000fe20000004100 */
[----:B------:R-:W-:Y:S01]  /*2480*/  @!P0 FMUL.FTZ R3, R4, R6 ;  /* 0x0000000604038220 */ /* 0x000fe20000410000 */
[----:B------:R-:W-:Y:S01]  /*2490*/  @!P0 HADD2.F32 R43, -RZ, R54.H0_H0 ;  /* 0x20000036ff2b8230 */ /* 0x000fe20000004100 */
[----:B------:R-:W-:Y:S01]  /*24a0*/  @!P0 FMUL.FTZ R54, R42, R7 ;  /* 0x000000072a368220 */ /* 0x000fe20000410000 */
[----:B------:R-:W-:Y:S01]  /*24b0*/  @!P0 F2FP.PACK_AB R2, R2, R63 ;  /* 0x0000003f0202823e */ /* 0x000fe200000000ff */
[----:B------:R-:W-:Y:S02]  /*24c0*/  @!P0 FFMA.FTZ R62, R4, R32, -R62 ;  /* 0x00000020043e8223 */ /* 0x000fe4000001083e */
[----:B------:R-:W-:Y:S01]  /*24d0*/  @!P0 FMUL.FTZ R4, R5, R7 ;  /* 0x0000000705048220 */ /* 0x000fe20000410000 */
[----:B------:R-:W-:Y:S01]  /*24e0*/  @!P0 MOV R9, R2 ;  /* 0x0000000200098202 */ /* 0x000fe20000000f00 */
[----:B------:R-:W-:Y:S02]  /*24f0*/  @!P0 FFMA.FTZ R3, R31, R32, R3 ;  /* 0x000000201f038223 */ /* 0x000fe40000010003 */
[-C--:B------:R-:W-:Y:S02]  /*2500*/  @!P0 FFMA.FTZ R54, R5, R43.reuse, -R54 ;  /* 0x0000002b05368223 */ /* 0x080fe40000010836 */
[----:B------:R-:W-:Y:S01]  /*2510*/  @!P0 FFMA.FTZ R4, R42, R43, R4 ;  /* 0x0000002b2a048223 */ /* 0x000fe20000010004 */
[----:B------:R-:W-:Y:S01]  /*2520*/  @!P0 F2FP.PACK_AB R3, R3, R62 ;  /* 0x0000003e0303823e */ /* 0x000fe200000000ff */
[----:B------:R-:W-:Y:S03]  /*2530*/  @!P0 IMAD.MOV.U32 R8, RZ, RZ, R0 ;  /* 0x000000ffff088224 */ /* 0x000fe600078e0000 */
[----:B------:R-:W-:Y:S02]  /*2540*/  @!P0 F2FP.PACK_AB R4, R4, R54 ;  /* 0x000000360404823e */ /* 0x000fe400000000ff */
[----:B------:R-:W-:Y:S02]  /*2550*/  @!P0 MOV R10, R3 ;  /* 0x00000003000a8202 */ /* 0x000fe40000000f00 */
[----:B------:R-:W-:Y:S05]  /*2560*/  @!P0 MOV R11, R4 ;  /* 0x00000004000b8202 */ /* 0x000fea0000000f00 */
[----:B------:R1:W-:Y:S02]  /*2570*/  STG.E.128 [R60.64], R8 ;  /* 0x000000083c007986 */ /* 0x0003e4000c101d06 */
.L_x_545:
[----:B------:R-:W-:Y:S05]  /*2580*/  BSYNC B0 ;  /* 0x0000000000007941 */ /* 0x000fea0003800000 */
.L_x_544:
[----:B------:R-:W-:Y:S01]  /*2590*/  ISETP.GE.AND P0, PT, R28, c[0x0][0x1d4], PT ;  /* 0x000075001c007a0c */ /* 0x000fe20003f06270 */
[----:B------:R-:W-:Y:S01]  /*25a0*/  @!UPT UIADD3 URZ, URZ, URZ, URZ ;  /* 0x0000003f3f3ff290 */ /* 0x000fe2000fffe03f */
[----:B------:R-:W-:Y:S11]  /*25b0*/  BSSY B0, `(.L_x_546) ;  /* 0x0000036000007945 */ /* 0x000ff60003800000 */
[----:B------:R-:W-:-:S05]  /*25c0*/  @P0 BRA `(.L_x_547) ;  /* 0x0000034000000947 */ /* 0x000fca0003800000 */
[----:B------:R-:W-:Y:S01]  /*25d0*/  ISETP.GE.AND P0, PT, R40, c[0x0][0x27c], PT ;  /* 0x00009f0028007a0c */ /* 0x000fe20003f06270 */
[----:B-1----:R-:W1:Y:S11]  /*25e0*/  LDS.128 R8, [R87+0x6000] ;  /* 0x0060000057087984 */ /* 0x002e760000000c00 */
[----:B------:R-:W-:Y:S01]  /*25f0*/  @!UPT UIADD3 URZ, URZ, URZ, URZ ;  /* 0x0000003f3f3ff290 */ /* 0x000fe2000fffe03f */
[----:B------:R-:W-:Y:S01]  /*2600*/  @!P0 HADD2.F32 R0, -RZ, R22.H0_H0 ;  /* 0x20000016ff008230 */ /* 0x000fe20000004100 */
[--C-:B------:R-:W-:Y:S01]  /*2610*/  @!P0 SHF.R.U64 R4, R12, 0x10, R13.reuse ;  /* 0x000000100c048819 */ /* 0x100fe2000000120d */
[----:B------:R-:W-:Y:S01]  /*2620*/  @!P0 HADD2.F32 R6, -RZ, R55.H0_H0 ;  /* 0x20000037ff068230 */ /* 0x000fe20000004100 */
[----:B------:R-:W-:Y:S02]  /*2630*/  @!P0 SHF.R.U32.HI R7, RZ, 0x10, R13 ;  /* 0x00000010ff078819 */ /* 0x000fe4000001160d */
        /* <DEDUP_REMOVED lines=11> */
[CC--:B------:R-:W-:Y:S01]  /*26f0*/  @!P0 FMUL.FTZ R31, R5.reuse, R0.reuse ;  /* 0x00000000051f8220 */ /* 0x0c0fe20000410000 */
[----:B------:R-:W-:Y:S01]  /*2700*/  @!P0 HADD2.F32 R3, -RZ, R3.H0_H0 ;  /* 0x20000003ff038230 */ /* 0x000fe20000004100 */
[C---:B------:R-:W-:Y:S02]  /*2710*/  @!P0 FMUL.FTZ R0, R2.reuse, R0 ;  /* 0x0000000002008220 */ /* 0x040fe40000410000 */
[-C--:B------:R-:W-:Y:S02]  /*2720*/  @!P0 FFMA.FTZ R43, R2, R6.reuse, -R31 ;  /* 0x00000006022b8223 */ /* 0x080fe4000001081f */
[----:B------:R-:W-:Y:S01]  /*2730*/  @!P0 FFMA.FTZ R0, R5, R6, R0 ;  /* 0x0000000605008223 */ /* 0x000fe20000010000 */
[----:B------:R-:W-:Y:S01]  /*2740*/  @!P0 MOV R5, R10 ;  /* 0x0000000a00058202 */ /* 0x000fe20000000f00 */
[CC--:B------:R-:W-:Y:S02]  /*2750*/  @!P0 FMUL.FTZ R31, R12.reuse, R4.reuse ;  /* 0x000000040c1f8220 */ /* 0x0c0fe40000410000 */
[C---:B------:R-:W-:Y:S01]  /*2760*/  @!P0 FMUL.FTZ R2, R3.reuse, R4 ;  /* 0x0000000403028220 */ /* 0x040fe20000410000 */
[----:B------:R-:W-:Y:S01]  /*2770*/  @!P0 MOV R4, R11 ;  /* 0x0000000b00048202 */ /* 0x000fe20000000f00 */
[-C--:B------:R-:W-:Y:S01]  /*2780*/  @!P0 FFMA.FTZ R42, R3, R13.reuse, -R31 ;  /* 0x0000000d032a8223 */ /* 0x080fe2000001081f */
[----:B------:R-:W-:Y:S01]  /*2790*/  @!P0 HADD2.F32 R3, -RZ, R22.H1_H1 ;  /* 0x30000016ff038230 */ /* 0x000fe20000004100 */
[----:B------:R-:W-:Y:S01]  /*27a0*/  @!P0 FFMA.FTZ R2, R12, R13, R2 ;  /* 0x0000000d0c028223 */ /* 0x000fe20000010002 */
[----:B------:R-:W-:Y:S01]  /*27b0*/  @!P0 F2FP.PACK_AB R0, R0, R43 ;  /* 0x0000002b0000823e */ /* 0x000fe200000000ff */
[--C-:B------:R-:W-:Y:S02]  /*27c0*/  @!P0 HADD2.F32 R22, -RZ, R5.reuse.H1_H1 ;  /* 0x30000005ff168230 */ /* 0x100fe40000004100 */
[----:B------:R-:W-:Y:S01]  /*27d0*/  @!P0 HADD2.F32 R6, -RZ, R5.H0_H0 ;  /* 0x20000005ff068230 */ /* 0x000fe20000004100 */
[----:B------:R-:W-:Y:S01]  /*27e0*/  @!P0 F2FP.PACK_AB R2, R2, R42 ;  /* 0x0000002a0202823e */ /* 0x000fe200000000ff */
[----:B------:R-:W-:Y:S01]  /*27f0*/  @!P0 HADD2.F32 R31, -RZ, R55.H1_H1 ;  /* 0x30000037ff1f8230 */ /* 0x000fe20000004100 */
[----:B------:R-:W-:Y:S01]  /*2800*/  @!P0 MOV R8, R0 ;  /* 0x0000000000088202 */ /* 0x000fe20000000f00 */
[--C-:B------:R-:W-:Y:S01]  /*2810*/  @!P0 HADD2.F32 R32, -RZ, R4.reuse.H1_H1 ;  /* 0x30000004ff208230 */ /* 0x100fe20000004100 */
[----:B------:R-:W-:Y:S01]  /*2820*/  @!P0 MOV R9, R2 ;  /* 0x0000000200098202 */ /* 0x000fe20000000f00 */
[----:B------:R-:W-:Y:S01]  /*2830*/  @!P0 HADD2.F32 R5, -RZ, R4.H0_H0 ;  /* 0x20000004ff058230 */ /* 0x000fe20000004100 */
[-C--:B------:R-:W-:Y:S02]  /*2840*/  @!P0 FMUL.FTZ R4, R22, R3.reuse ;  /* 0x0000000316048220 */ /* 0x080fe40000410000 */
[----:B------:R-:W-:Y:S02]  /*2850*/  @!P0 FMUL.FTZ R3, R6, R3 ;  /* 0x0000000306038220 */ /* 0x000fe40000410000 */
[----:B------:R-:W-:Y:S02]  /*2860*/  @!P0 FMUL.FTZ R41, R32, R7 ;  /* 0x0000000720298220 */ /* 0x000fe40000410000 */
[----:B------:R-:W-:Y:S02]  /*2870*/  @!P0 FFMA.FTZ R6, R6, R31, -R4 ;  /* 0x0000001f06068223 */ /* 0x000fe40000010804 */
[C---:B------:R-:W-:Y:S02]  /*2880*/  @!P0 FMUL.FTZ R4, R5.reuse, R7 ;  /* 0x0000000705048220 */ /* 0x040fe40000410000 */
[----:B------:R-:W-:Y:S02]  /*2890*/  @!P0 FFMA.FTZ R3, R22, R31, R3 ;  /* 0x0000001f16038223 */ /* 0x000fe40000010003 */
[-C--:B------:R-:W-:Y:S02]  /*28a0*/  @!P0 FFMA.FTZ R41, R5, R33.reuse, -R41 ;  /* 0x0000002105298223 */ /* 0x080fe40000010829 */
[----:B------:R-:W-:Y:S01]  /*28b0*/  @!P0 FFMA.FTZ R4, R32, R33, R4 ;  /* 0x0000002120048223 */ /* 0x000fe20000010004 */
[----:B------:R-:W-:Y:S04]  /*28c0*/  @!P0 F2FP.PACK_AB R3, R3, R6 ;  /* 0x000000060303823e */ /* 0x000fe800000000ff */
[----:B------:R-:W-:Y:S02]  /*28d0*/  @!P0 F2FP.PACK_AB R4, R4, R41 ;  /* 0x000000290404823e */ /* 0x000fe400000000ff */
[----:B------:R-:W-:Y:S02]  /*28e0*/  @!P0 MOV R10, R3 ;  /* 0x00000003000a8202 */ /* 0x000fe40000000f00 */
[----:B------:R-:W-:Y:S05]  /*28f0*/  @!P0 MOV R11, R4 ;  /* 0x00000004000b8202 */ /* 0x000fea0000000f00 */
[----:B------:R1:W-:Y:S02]  /*2900*/  STG.E.128 [R60.64+0x40], R8 ;  /* 0x000040083c007986 */ /* 0x0003e4000c101d06 */
.L_x_547:
[----:B------:R-:W-:Y:S05]  /*2910*/  BSYNC B0 ;  /* 0x0000000000007941 */ /* 0x000fea0003800000 */
.L_x_546:
        /* <DEDUP_REMOVED lines=8> */
[----:B------:R-:W-:Y:S01]  /*29a0*/  @!P0 SHF.R.U64 R4, R14, 0x10, R15 ;  /* 0x000000100e048819 */ /* 0x000fe2000000120f */
[----:B------:R-:W-:Y:S01]  /*29b0*/  @!P0 HADD2.F32 R6, -RZ, R56.H0_H0 ;  /* 0x20000038ff068230 */ /* 0x000fe20000004100 */
[----:B------:R-:W-:Y:S02]  /*29c0*/  @!P0 SHF.R.U64 R13, R46, 0x10, R47 ;  /* 0x000000102e0d8819 */ /* 0x000fe4000000122f */
[----:B------:R-:W-:Y:S01]  /*29d0*/  @!P0 SHF.R.U32.HI R7, RZ, 0x10, R15 ;  /* 0x00000010ff078819 */ /* 0x000fe2000001160f */
[----:B------:R-:W-:Y:S01]  /*29e0*/  @!P0 HADD2.F32 R4, -RZ, R4.H0_H0 ;  /* 0x20000004ff048230 */ /* 0x000fe20000004100 */
[----:B------:R-:W-:Y:S01]  /*29f0*/  @!P0 SHF.R.U32.HI R46, RZ, 0x10, R47 ;  /* 0x00000010ff2e8819 */ /* 0x000fe2000001162f */
[----:B------:R-:W-:Y:S02]  /*2a00*/  @!P0 HADD2.F32 R13, -RZ, R13.H0_H0 ;  /* 0x2000000dff0d8230 */ /* 0x000fe40000004100 */
[----:B------:R-:W-:Y:S02]  /*2a10*/  @!P0 HADD2.F32 R15, -RZ, R56.H1_H1 ;  /* 0x30000038ff0f8230 */ /* 0x000fe40000004100 */
        /* <DEDUP_REMOVED lines=19> */
[----:B------:R-:W-:Y:S02]  /*2b50*/  @!P0 HADD2.F32 R3, -RZ, R23.H1_H1 ;  /* 0x30000017ff038230 */ /* 0x000fe40000004100 */
[----:B------:R-:W-:Y:S01]  /*2b60*/  @!P0 HADD2.F32 R6, -RZ, R5.H0_H0 ;  /* 0x20000005ff068230 */ /* 0x000fe20000004100 */
[----:B------:R-:W-:Y:S01]  /*2b70*/  @!P0 F2FP.PACK_AB R2, R2, R32 ;  /* 0x000000200202823e */ /* 0x000fe200000000ff */
[--C-:B------:R-:W-:Y:S01]  /*2b80*/  @!P0 HADD2.F32 R22, -RZ, R4.reuse.H1_H1 ;  /* 0x30000004ff168230 */ /* 0x100fe20000004100 */
[----:B------:R-:W-:Y:S01]  /*2b90*/  @!P0 MOV R8, R0 ;  /* 0x0000000000088202 */ /* 0x000fe20000000f00 */
[----:B------:R-:W-:Y:S01]  /*2ba0*/  @!P0 HADD2.F32 R5, -RZ, R4.H0_H0 ;  /* 0x20000004ff058230 */ /* 0x000fe20000004100 */
[-C--:B------:R-:W-:Y:S01]  /*2bb0*/  @!P0 FMUL.FTZ R4, R14, R3.reuse ;  /* 0x000000030e048220 */ /* 0x080fe20000410000 */
[----:B------:R-:W-:Y:S01]  /*2bc0*/  @!P0 MOV R9, R2 ;  /* 0x0000000200098202 */ /* 0x000fe20000000f00 */
[----:B------:R-:W-:Y:S01]  /*2bd0*/  @!P0 FMUL.FTZ R3, R6, R3 ;  /* 0x0000000306038220 */ /* 0x000fe20000410000 */
[----:B------:R-:W-:Y:S01]  /*2be0*/  @!P0 HADD2.F32 R23, -RZ, R46.H0_H0 ;  /* 0x2000002eff178230 */ /* 0x000fe20000004100 */
        /* <DEDUP_REMOVED lines=11> */
.L_x_549:
[----:B------:R-:W-:Y:S05]  /*2ca0*/  BSYNC B0 ;  /* 0x0000000000007941 */ /* 0x000fea0003800000 */
.L_x_548:
        /* <DEDUP_REMOVED lines=9> */
[--C-:B------:R-:W-:Y:S01]  /*2d40*/  @!P0 HADD2.F32 R6, -RZ, R57.reuse.H0_H0 ;  /* 0x20000039ff068230 */ /* 0x100fe20000004100 */
[----:B------:R-:W-:Y:S01]  /*2d50*/  @!P0 SHF.R.U64 R13, R48, 0x10, R49 ;  /* 0x00000010300d8819 */ /* 0x000fe20000001231 */
[----:B------:R-:W-:Y:S01]  /*2d60*/  @!P0 HADD2.F32 R15, -RZ, R57.H1_H1 ;  /* 0x30000039ff0f8230 */ /* 0x000fe20000004100 */
[----:B------:R-:W-:Y:S01]  /*2d70*/  @!P0 SHF.R.U32.HI R7, RZ, 0x10, R17 ;  /* 0x00000010ff078819 */ /* 0x000fe20000011611 */
        /* <DEDUP_REMOVED lines=20> */
[--C-:B------:R-:W-:Y:S01]  /*2ec0*/  @!P0 HADD2.F32 R14, -RZ, R5.reuse.H1_H1 ;  /* 0x30000005ff0e8230 */ /* 0x100fe20000004100 */
        /* <DEDUP_REMOVED lines=22> */
.L_x_551:
[----:B------:R-:W-:Y:S05]  /*3030*/  BSYNC B0 ;  /* 0x0000000000007941 */ /* 0x000fea0003800000 */
.L_x_550:
        /* <DEDUP_REMOVED lines=56> */
.L_x_553:
[----:B------:R-:W-:Y:S05]  /*33c0*/  BSYNC B0 ;  /* 0x0000000000007941 */ /* 0x000fea0003800000 */
.L_x_552:
[----:B------:R-:W-:Y:S11]  /*33d0*/  ISETP.GE.AND P0, PT, R93, c[0x0][0x1d4], PT ;  /* 0x000075005d007a0c */ /* 0x000ff60003f06270 */
[----:B------:R-:W-:Y:S02]  /*33e0*/  @!UPT UIADD3 URZ, URZ, URZ, URZ ;  /* 0x0000003f3f3ff290 */ /* 0x000fe4000fffe03f */
        /* <DEDUP_REMOVED lines=52> */
[----:B------:R1:W-:Y:S01]  /*3730*/  STG.E.128 [R60.64+0x140], R8 ;  /* 0x000140083c007986 */ /* 0x0003e2000c101d06 */
[----:B------:R-:W-:-:S05]  /*3740*/  BRA `(.L_x_543) ;  /* 0x00001cc000007947 */ /* 0x000fca0003800000 */
.L_x_540:
        /* <DEDUP_REMOVED lines=47> */
.L_x_555:
[----:B------:R-:W-:Y:S05]  /*3a40*/  BSYNC B0 ;  /* 0x0000000000007941 */ /* 0x000fea0003800000 */
.L_x_554:
[----:B------:R-:W-:Y:S04]  /*3a50*/  IADD3 R80, P0, R162, R10, RZ ;  /* 0x0000000aa2507210 */ /* 0x000fe80007f1e0ff */
[----:B------:R-:W-:Y:S01]  /*3a60*/  IADD3.X R79, R138, R16, RZ, P0, !PT ;  /* 0x000000108a4f7210 */ /* 0x000fe200007fe4ff */
        /* <DEDUP_REMOVED lines=25> */
[----:B------:R-:W-:Y:S02]  /*3c00*/  PRMT R31, R3, 0x5410, R8 ;  /* 0x00005410031f7816 */ /* 0x000fe40000000008 */
[----:B------:R-:W-:Y:S01]  /*3c10*/  PRMT R30, R2, 0x5410, R0 ;  /* 0x00005410021e7816 */ /* 0x000fe20000000000 */
[----:B------:R-:W-:-:S05]  /*3c20*/  @P0 BRA `(.L_x_557) ;  /* 0x0000077000000947 */ /* 0x000fca0003800000 */
[----:B------:R-:W-:Y:S01]  /*3c30*/  IMAD.MOV.U32 R48, RZ, RZ, R45 ;  /* 0x000000ffff307224 */ /* 0x000fe200078e002d */
[----:B------:R-:W-:Y:S01]  /*3c40*/  ISETP.GE.AND P2, PT, R100, c[0x0][0x1d4], PT ;  /* 0x0000750064007a0c */ /* 0x000fe20003f46270 */
[----:B------:R-:W-:Y:S01]  /*3c50*/  LDS.128 R60, [R122+0x6100] ;  /* 0x006100007a3c7984 */ /* 0x000fe20000000c00 */
[----:B------:R-:W-:Y:S01]  /*3c60*/  IADD3 R0, P1, P0, R88, R80, R119 ;  /* 0x0000005058007210 */ /* 0x000fe2000783e077 */
[----:B------:R-:W-:Y:S01]  /*3c70*/  IMAD.MOV.U32 R53, RZ, RZ, R47 ;  /* 0x000000ffff357224 */ /* 0x000fe200078e002f */
[----:B------:R-:W-:Y:S01]  /*3c80*/  MOV R10, R6 ;  /* 0x00000006000a7202 */ /* 0x000fe20000000f00 */
[----:B------:R-:W-:Y:S01]  /*3c90*/  IMAD.MOV.U32 R24, RZ, RZ, R7 ;  /* 0x000000ffff187224 */ /* 0x000fe200078e0007 */
[-C--:B------:R-:W-:Y:S02]  /*3ca0*/  IADD3.X R3, R90, R79.reuse, R133, P1, P0 ;  /* 0x0000004f5a037210 */ /* 0x080fe40000fe0485 */
[----:B------:R-:W-:Y:S01]  /*3cb0*/  MOV R41, R44 ;  /* 0x0000002c00297202 */ /* 0x000fe20000000f00 */
[----:B------:R-:W1:Y:S01]  /*3cc0*/  LDS.128 R16, [R130+0x6100] ;  /* 0x0061000082107984 */ /* 0x000e620000000c00 */
[----:B------:R-:W-:Y:S03]  /*3cd0*/  MOV R51, R46 ;  /* 0x0000002e00337202 */ /* 0x000fe60000000f00 */
[----:B------:R-:W-:Y:S04]  /*3ce0*/  @!P2 IADD3 R2, P1, P0, R88, R80, R100 ;  /* 0x000000505802a210 */ /* 0x000fe8000783e064 */
[----:B------:R-:W-:Y:S02]  /*3cf0*/  @!P2 IADD3.X R8, R90, R79, R125, P1, P0 ;  /* 0x0000004f5a08a210 */ /* 0x000fe40000fe047d */
[C---:B------:R-:W-:Y:S04]  /*3d00*/  LEA R74, P0, R0.reuse, c[0x0][0x1c8], 0x1 ;  /* 0x00007200004a7a11 */ /* 0x040fe800078008ff */
[----:B------:R-:W-:Y:S02]  /*3d10*/  LEA.HI.X R75, R0, c[0x0][0x1cc], R3, 0x1, P0 ;  /* 0x00007300004b7a11 */ /* 0x000fe400000f0c03 */
[C---:B------:R-:W-:Y:S02]  /*3d20*/  @!P2 LEA R72, P0, R2.reuse, c[0x0][0x1c8], 0x1 ;  /* 0x000072000248aa11 */ /* 0x040fe400078008ff */
[----:B------:R-:W-:Y:S02]  /*3d30*/  MOV R0, R4 ;  /* 0x0000000400007202 */ /* 0x000fe40000000f00 */
[----:B------:R-:W-:Y:S01]  /*3d40*/  @!P2 LEA.HI.X R73, R2, c[0x0][0x1cc], R8, 0x1, P0 ;  /* 0x000073000249aa11 */ /* 0x000fe200000f0c08 */
[--C-:B------:R-:W-:Y:S01]  /*3d50*/  IMAD.MOV.U32 R2, RZ, RZ, R5.reuse ;  /* 0x000000ffff027224 */ /* 0x100fe200078e0005 */
[----:B------:R-:W-:Y:S11]  /*3d60*/  ISETP.GE.AND P0, PT, R26, c[0x0][0x27c], PT ;  /* 0x00009f001a007a0c */ /* 0x000ff60003f06270 */
[----:B------:R-:W-:Y:S02]  /*3d70*/  @!UPT UIADD3 URZ, URZ, URZ, URZ ;  /* 0x0000003f3f3ff290 */ /* 0x000fe4000fffe03f */
[--C-:B------:R-:W-:Y:S01]  /*3d80*/  @!P0 SHF.R.U32.HI R9, RZ, 0x10, R5.reuse ;  /* 0x00000010ff098819 */ /* 0x100fe20000011605 */
[----:B------:R-:W-:Y:S01]  /*3d90*/  @!P0 HADD2.F32 R3, -RZ, R2.H0_H0 ;  /* 0x20000002ff038230 */ /* 0x000fe20000004100 */
[----:B------:R-:W-:Y:S01]  /*3da0*/  @!P0 SHF.R.U64 R8, R4, 0x10, R5 ;  /* 0x0000001004088819 */ /* 0x000fe20000001205 */
[----:B------:R-:W-:Y:S01]  /*3db0*/  @!P0 HADD2.F32 R0, -RZ, R0.H0_H0 ;  /* 0x20000000ff008230 */ /* 0x000fe20000004100 */
[----:B------:R-:W-:Y:S01]  /*3dc0*/  @!P0 SHF.R.U64 R11, R6, 0x10, R7 ;  /* 0x00000010060b8819 */ /* 0x000fe20000001207 */
[----:B-1----:R-:W-:Y:S01]  /*3dd0*/  @!P0 IMAD.MOV.U32 R6, RZ, RZ, R16 ;  /* 0x000000ffff068224 */ /* 0x002fe200078e0010 */
[----:B------:R-:W-:Y:S01]  /*3de0*/  @!P0 MOV R42, R61 ;  /* 0x0000003d002a8202 */ /* 0x000fe20000000f00 */
[----:B------:R-:W-:Y:S01]  /*3df0*/  @!P0 HADD2.F32 R41, -RZ, R41.H0_H0 ;  /* 0x20000029ff298230 */ /* 0x000fe20000004100 */
[----:B------:R-:W-:Y:S02]  /*3e00*/  @!P0 MOV R5, R17 ;  /* 0x0000001100058202 */ /* 0x000fe40000000f00 */
[--C-:B------:R-:W-:Y:S01]  /*3e10*/  @!P0 SHF.R.U64 R52, R46, 0x10, R47.reuse ;  /* 0x000000102e348819 */ /* 0x100fe2000000122f */
[----:B------:R-:W-:Y:S01]  /*3e20*/  @!P0 HADD2.F32 R43, -RZ, R42.H0_H0 ;  /* 0x2000002aff2b8230 */ /* 0x000fe20000004100 */
[----:B------:R-:W-:Y:S01]  /*3e30*/  @!P0 SHF.R.U32.HI R54, RZ, 0x10, R47 ;  /* 0x00000010ff368819 */ /* 0x000fe2000001162f */
[----:B------:R-:W-:Y:S01]  /*3e40*/  @!P0 HADD2.F32 R2, -RZ, R6.H0_H0 ;  /* 0x20000006ff028230 */ /* 0x000fe20000004100 */
[----:B------:R-:W-:Y:S01]  /*3e50*/  @!P0 MOV R47, R60 ;  /* 0x0000003c002f8202 */ /* 0x000fe20000000f00 */
[----:B------:R-:W-:Y:S01]  /*3e60*/  @!P0 HADD2.F32 R4, -RZ, R5.H0_H0 ;  /* 0x20000005ff048230 */ /* 0x000fe20000004100 */
[----:B------:R-:W-:Y:S01]  /*3e70*/  @!P0 SHF.R.U64 R50, R44, 0x10, R45 ;  /* 0x000000102c328819 */ /* 0x000fe2000000122d */
[----:B------:R-:W-:Y:S01]  /*3e80*/  @!P0 HADD2.F32 R44, -RZ, R48.H0_H0 ;  /* 0x20000030ff2c8230 */ /* 0x000fe20000004100 */
[----:B------:R-:W-:Y:S01]  /*3e90*/  @!P0 SHF.R.U32.HI R25, RZ, 0x10, R7 ;  /* 0x00000010ff198819 */ /* 0x000fe20000011607 */
[----:B------:R-:W-:Y:S01]  /*3ea0*/  @!P0 HADD2.F32 R7, -RZ, R47.H0_H0 ;  /* 0x2000002fff078230 */ /* 0x000fe20000004100 */
[----:B------:R-:W-:Y:S01]  /*3eb0*/  @!P0 SHF.R.U32.HI R49, RZ, 0x10, R45 ;  /* 0x00000010ff318819 */ /* 0x000fe2000001162d */
[-C--:B------:R-:W-:Y:S01]  /*3ec0*/  @!P0 FMUL.FTZ R45, R43, R3.reuse ;  /* 0x000000032b2d8220 */ /* 0x080fe20000410000 */
[----:B------:R-:W-:Y:S01]  /*3ed0*/  @!P0 HADD2.F32 R48, -RZ, R51.H0_H0 ;  /* 0x20000033ff308230 */ /* 0x000fe20000004100 */
[----:B------:R-:W-:Y:S01]  /*3ee0*/  @!P0 FMUL.FTZ R3, R4, R3 ;  /* 0x0000000304038220 */ /* 0x000fe20000410000 */
[----:B------:R-:W-:Y:S01]  /*3ef0*/  @!P0 HADD2.F32 R51, -RZ, R53.H0_H0 ;  /* 0x20000035ff338230 */ /* 0x000fe20000004100 */
[CC--:B------:R-:W-:Y:S02]  /*3f00*/  @!P0 FMUL.FTZ R46, R7.reuse, R0.reuse ;  /* 0x00000000072e8220 */ /* 0x0c0fe40000410000 */
[----:B------:R-:W-:Y:S02]  /*3f10*/  @!P0 FMUL.FTZ R0, R2, R0 ;  /* 0x0000000002008220 */ /* 0x000fe40000410000 */
[----:B------:R-:W-:Y:S01]  /*3f20*/  @!P0 FFMA.FTZ R83, R4, R44, -R45 ;  /* 0x0000002c04538223 */ /* 0x000fe2000001082d */
[----:B------:R-:W-:Y:S01]  /*3f30*/  @!P0 HADD2.F32 R4, -RZ, R9.H0_H0 ;  /* 0x20000009ff048230 */ /* 0x000fe20000004100 */
[-C--:B------:R-:W-:Y:S01]  /*3f40*/  @!P0 FFMA.FTZ R84, R2, R41.reuse, -R46 ;  /* 0x0000002902548223 */ /* 0x080fe2000001082e */
[----:B------:R-:W-:Y:S01]  /*3f50*/  @!P0 HADD2.F32 R45, -RZ, R42.H1_H1 ;  /* 0x3000002aff2d8230 */ /* 0x000fe20000004100 */
[----:B------:R-:W-:Y:S01]  /*3f60*/  @!P0 FFMA.FTZ R0, R7, R41, R0 ;  /* 0x0000002907008223 */ /* 0x000fe20000010000 */
[----:B------:R-:W-:Y:S02]  /*3f70*/  @!P0 HADD2.F32 R41, -RZ, R47.H1_H1 ;  /* 0x3000002fff298230 */ /* 0x000fe40000004100 */
[----:B------:R-:W-:Y:S01]  /*3f80*/  @!P0 HADD2.F32 R7, -RZ, R8.H0_H0 ;  /* 0x20000008ff078230 */ /* 0x000fe20000004100 */
[----:B------:R-:W-:Y:S01]  /*3f90*/  @!P0 FMUL.FTZ R8, R45, R4 ;  /* 0x000000042d088220 */ /* 0x000fe20000410000 */
[----:B------:R-:W-:Y:S02]  /*3fa0*/  @!P0 HADD2.F32 R46, -RZ, R49.H0_H0 ;  /* 0x20000031ff2e8230 */ /* 0x000fe40000004100 */
[----:B------:R-:W-:Y:S02]  /*3fb0*/  @!P0 HADD2.F32 R2, -RZ, R5.H1_H1 ;  /* 0x30000005ff028230 */ /* 0x000fe40000004100 */
[----:B------:R-:W-:Y:S01]  /*3fc0*/  @!P0 HADD2.F32 R5, -RZ, R6.H1_H1 ;  /* 0x30000006ff058230 */ /* 0x000fe20000004100 */
[----:B------:R-:W-:Y:S01]  /*3fd0*/  @!P0 FMUL.FTZ R6, R41, R7 ;  /* 0x0000000729068220 */ /* 0x000fe20000410000 */
[----:B------:R-:W-:Y:S01]  /*3fe0*/  @!P0 HADD2.F32 R42, -RZ, R50.H0_H0 ;  /* 0x20000032ff2a8230 */ /* 0x000fe20000004100 */
[C---:B------:R-:W-:Y:S01]  /*3ff0*/  @!P0 FFMA.FTZ R82, R2.reuse, R46, -R8 ;  /* 0x0000002e02528223 */ /* 0x040fe20000010808 */
[----:B------:R-:W-:Y:S01]  /*4000*/  @!P0 HADD2.F32 R50, -RZ, R52.H0_H0 ;  /* 0x20000034ff328230 */ /* 0x000fe20000004100 */
[----:B------:R-:W-:Y:S01]  /*4010*/  @!P0 IMAD.MOV.U32 R8, RZ, RZ, R62 ;  /* 0x000000ffff088224 */ /* 0x000fe200078e003e */
[----:B------:R-:W-:Y:S01]  /*4020*/  @!P0 MOV R52, R63 ;  /* 0x0000003f00348202 */ /* 0x000fe20000000f00 */
[----:B------:R-:W-:Y:S01]  /*4030*/  @!P0 FMUL.FTZ R4, R2, R4 ;  /* 0x0000000402048220 */ /* 0x000fe20000410000 */
[----:B------:R-:W-:Y:S01]  /*4040*/  @!P0 HADD2.F32 R9, -RZ, R10.H0_H0 ;  /* 0x2000000aff098230 */ /* 0x000fe20000004100 */
[C---:B------:R-:W-:Y:S01]  /*4050*/  @!P0 FMUL.FTZ R2, R5.reuse, R7 ;  /* 0x0000000705028220 */ /* 0x040fe20000410000 */
[--C-:B------:R-:W-:Y:S01]  /*4060*/  @!P0 HADD2.F32 R49, -RZ, R8.reuse.H1_H1 ;  /* 0x30000008ff318230 */ /* 0x100fe20000004100 */
[----:B------:R-:W-:Y:S01]  /*4070*/  @!P0 FFMA.FTZ R81, R5, R42, -R6 ;  /* 0x0000002a05518223 */ /* 0x000fe20000010806 */
[----:B------:R-:W-:Y:S01]  /*4080*/  @!P0 MOV R5, R18 ;  /* 0x0000001200058202 */ /* 0x000fe20000000f00 */
[----:B------:R-:W-:Y:S01]  /*4090*/  @!P0 FFMA.FTZ R2, R41, R42, R2 ;  /* 0x0000002a29028223 */ /* 0x000fe20000010002 */
[----:B------:R-:W-:Y:S01]  /*40a0*/  @!P0 HADD2.F32 R6, -RZ, R11.H0_H0 ;  /* 0x2000000bff068230 */ /* 0x000fe20000004100 */
[----:B------:R-:W-:Y:S01]  /*40b0*/  @!P0 FFMA.FTZ R3, R43, R44, R3 ;  /* 0x0000002c2b038223 */ /* 0x000fe20000010003 */
[----:B------:R-:W-:Y:S01]  /*40c0*/  @!P0 HADD2.F32 R47, -RZ, R8.H0_H0 ;  /* 0x20000008ff2f8230 */ /* 0x000fe20000004100 */
[----:B------:R-:W-:Y:S01]  /*40d0*/  @!P0 FFMA.FTZ R4, R45, R46, R4 ;  /* 0x0000002e2d048223 */ /* 0x000fe20000010004 */
[--C-:B------:R-:W-:Y:S01]  /*40e0*/  @!P0 HADD2.F32 R7, -RZ, R5.reuse.H1_H1 ;  /* 0x30000005ff078230 */ /* 0x100fe20000004100 */
[-C--:B------:R-:W-:Y:S01]  /*40f0*/  @!P0 FMUL.FTZ R10, R49, R6.reuse ;  /* 0x00000006310a8220 */ /* 0x080fe20000410000 */
[----:B------:R-:W-:Y:S01]  /*4100*/  @!P0 HADD2.F32 R8, -RZ, R5.H0_H0 ;  /* 0x20000005ff088230 */ /* 0x000fe20000004100 */
[----:B------:R-:W-:Y:S01]  /*4110*/  @!P0 FMUL.FTZ R11, R47, R9 ;  /* 0x000000092f0b8220 */ /* 0x000fe20000410000 */
[----:B------:R-:W-:Y:S01]  /*4120*/  @!P0 F2FP.PACK_AB R41, R82, R83 ;  /* 0x000000535229823e */ /* 0x000fe200000000ff */
[C---:B------:R-:W-:Y:S01]  /*4130*/  @!P0 FMUL.FTZ R6, R7.reuse, R6 ;  /* 0x0000000607068220 */ /* 0x040fe20000410000 */
[----:B------:R-:W-:Y:S01]  /*4140*/  @!P0 F2FP.PACK_AB R3, R4, R3 ;  /* 0x000000030403823e */ /* 0x000fe200000000ff */
[----:B------:R-:W-:Y:S01]  /*4150*/  @!P0 FFMA.FTZ R77, R7, R50, -R10 ;  /* 0x00000032074d8223 */ /* 0x000fe2000001080a */
[----:B------:R-:W-:Y:S01]  /*4160*/  @!P0 MOV R17, R41 ;  /* 0x0000002900118202 */ /* 0x000fe20000000f00 */
[----:B------:R-:W-:Y:S01]  /*4170*/  @!P0 IMAD.MOV.U32 R7, RZ, RZ, R19 ;  /* 0x000000ffff078224 */ /* 0x000fe200078e0013 */
[----:B------:R-:W-:Y:S01]  /*4180*/  @!P0 F2FP.PACK_AB R0, R2, R0 ;  /* 0x000000000200823e */ /* 0x000fe200000000ff */
[CC--:B------:R-:W-:Y:S01]  /*4190*/  @!P0 FFMA.FTZ R76, R8.reuse, R48.reuse, -R11 ;  /* 0x00000030084c8223 */ /* 0x0c0fe2000001080b */
[----:B------:R-:W-:Y:S01]  /*41a0*/  @!P0 HADD2.F32 R10, -RZ, R24.H0_H0 ;  /* 0x20000018ff0a8230 */ /* 0x000fe20000004100 */
[----:B------:R-:W-:Y:S01]  /*41b0*/  @!P0 FMUL.FTZ R5, R8, R9 ;  /* 0x0000000908058220 */ /* 0x000fe20000410000 */
[----:B------:R-:W-:Y:S01]  /*41c0*/  @!P0 HADD2.F32 R11, -RZ, R25.H0_H0 ;  /* 0x20000019ff0b8230 */ /* 0x000fe20000004100 */
[----:B------:R-:W-:Y:S01]  /*41d0*/  @!P0 IMAD.MOV.U32 R61, RZ, RZ, R3 ;  /* 0x000000ffff3d8224 */ /* 0x000fe200078e0003 */
[--C-:B------:R-:W-:Y:S01]  /*41e0*/  @!P0 HADD2.F32 R24, -RZ, R52.reuse.H0_H0 ;  /* 0x20000034ff188230 */ /* 0x100fe20000004100 */
[----:B------:R-:W-:Y:S01]  /*41f0*/  @!P0 FFMA.FTZ R5, R47, R48, R5 ;  /* 0x000000302f058223 */ /* 0x000fe20000010005 */
[----:B------:R-:W-:Y:S01]  /*4200*/  @!P0 MOV R60, R0 ;  /* 0x00000000003c8202 */ /* 0x000fe20000000f00 */
[----:B------:R-:W-:Y:S01]  /*4210*/  @!P0 FFMA.FTZ R6, R49, R50, R6 ;  /* 0x0000003231068223 */ /* 0x000fe20000010006 */
[----:B------:R-:W-:Y:S01]  /*4220*/  @!P0 HADD2.F32 R25, -RZ, R52.H1_H1 ;  /* 0x30000034ff198230 */ /* 0x000fe20000004100 */
[----:B------:R-:W-:Y:S01]  /*4230*/  @!P0 FMUL.FTZ R71, R24, R10 ;  /* 0x0000000a18478220 */ /* 0x000fe20000410000 */
[--C-:B------:R-:W-:Y:S02]  /*4240*/  @!P0 HADD2.F32 R9, -RZ, R7.reuse.H1_H1 ;  /* 0x30000007ff098230 */ /* 0x100fe40000004100 */
[----:B------:R-:W-:Y:S01]  /*4250*/  @!P0 F2FP.PACK_AB R5, R6, R5 ;  /* 0x000000050605823e */ /* 0x000fe200000000ff */
[----:B------:R-:W-:Y:S01]  /*4260*/  @!P0 HADD2.F32 R8, -RZ, R7.H0_H0 ;  /* 0x20000007ff088230 */ /* 0x000fe20000004100 */
[----:B------:R-:W-:Y:S01]  /*4270*/  @!P0 FMUL.FTZ R53, R25, R11 ;  /* 0x0000000b19358220 */ /* 0x000fe20000410000 */
[----:B------:R-:W-:Y:S01]  /*4280*/  @!P0 HADD2.F32 R52, -RZ, R54.H0_H0 ;  /* 0x20000036ff348230 */ /* 0x000fe20000004100 */
[----:B------:R-:W-:Y:S02]  /*4290*/  @!P0 MOV R62, R5 ;  /* 0x00000005003e8202 */ /* 0x000fe40000000f00 */
[C---:B------:R-:W-:Y:S02]  /*42a0*/  @!P0 FFMA.FTZ R71, R8.reuse, R51, -R71 ;  /* 0x0000003308478223 */ /* 0x040fe40000010847 */
[----:B------:R-:W-:Y:S02]  /*42b0*/  @!P0 FFMA.FTZ R53, R9, R52, -R53 ;  /* 0x0000003409358223 */ /* 0x000fe40000010835 */
[----:B------:R-:W-:Y:S01]  /*42c0*/  @!P0 FMUL.FTZ R7, R8, R10 ;  /* 0x0000000a08078220 */ /* 0x000fe20000410000 */
[----:B------:R-:W-:Y:S01]  /*42d0*/  @!P0 F2FP.PACK_AB R10, R77, R76 ;  /* 0x0000004c4d0a823e */ /* 0x000fe200000000ff */
[----:B------:R-:W-:Y:S01]  /*42e0*/  @!P0 FMUL.FTZ R8, R9, R11 ;  /* 0x0000000b09088220 */ /* 0x000fe20000410000 */
[----:B------:R-:W-:Y:S01]  /*42f0*/  @!P0 F2FP.PACK_AB R11, R81, R84 ;  /* 0x00000054510b823e */ /* 0x000fe200000000ff */
[----:B------:R-:W-:Y:S01]  /*4300*/  @!P0 FFMA.FTZ R7, R24, R51, R7 ;  /* 0x0000003318078223 */ /* 0x000fe20000010007 */
[----:B------:R-:W-:Y:S01]  /*4310*/  @!P0 F2FP.PACK_AB R9, R53, R71 ;  /* 0x000000473509823e */ /* 0x000fe200000000ff */
[----:B------:R-:W-:Y:S01]  /*4320*/  @!P0 FFMA.FTZ R8, R25, R52, R8 ;  /* 0x0000003419088223 */ /* 0x000fe20000010008 */
[----:B------:R-:W-:Y:S01]  /*4330*/  @!P0 MOV R16, R11 ;  /* 0x0000000b00108202 */ /* 0x000fe20000000f00 */
[----:B------:R-:W-:Y:S01]  /*4340*/  @!P0 IMAD.MOV.U32 R18, RZ, RZ, R10 ;  /* 0x000000ffff128224 */ /* 0x000fe200078e000a */
[----:B------:R-:W-:Y:S02]  /*4350*/  @!P0 MOV R19, R9 ;  /* 0x0000000900138202 */ /* 0x000fe40000000f00 */
[----:B------:R-:W-:Y:S03]  /*4360*/  @!P0 F2FP.PACK_AB R7, R8, R7 ;  /* 0x000000070807823e */ /* 0x000fe600000000ff */
[----:B------:R1:W-:Y:S01]  /*4370*/  STG.E.128 [R74.64], R16 ;  /* 0x000000104a007986 */ /* 0x0003e2000c101d06 */
[----:B------:R-:W-:Y:S07]  /*4380*/  @!P0 MOV R63, R7 ;  /* 0x00000007003f8202 */ /* 0x000fee0000000f00 */
[----:B------:R1:W-:Y:S02]  /*4390*/  @!P2 STG.E.128 [R72.64], R60 ;  /* 0x0000003c4800a986 */ /* 0x0003e4000c101d06 */
.L_x_557:
[----:B------:R-:W-:Y:S05]  /*43a0*/  BSYNC B0 ;  /* 0x0000000000007941 */ /* 0x000fea0003800000 */
.L_x_556:
[----:B------:R-:W-:Y:S01]  /*43b0*/  ISETP.GE.AND P0, PT, R28, c[0x0][0x1d4], PT ;  /* 0x000075001c007a0c */ /* 0x000fe20003f06270 */
[----:B------:R-:W-:Y:S01]  /*43c0*/  @!UPT UIADD3 URZ, URZ, URZ, URZ ;  /* 0x0000003f3f3ff290 */ /* 0x000fe2000fffe03f */
[----:B------:R-:W-:Y:S11]  /*43d0*/  BSSY B0, `(.L_x_558) ;  /* 0x0000071000007945 */ /* 0x000ff60003800000 */
[----:B------:R-:W-:-:S05]  /*43e0*/  @P0 BRA `(.L_x_559) ;  /* 0x000006f000000947 */ /* 0x000fca0003800000 */
[----:B------:R-:W2:Y:S01]  /*43f0*/  LDS.128 R48, [R121+0x6100] ;  /* 0x0061000079307984 */ /* 0x000ea20000000c00 */
[----:B------:R-:W-:Y:S02]  /*4400*/  ISETP.GE.AND P2, PT, R97, c[0x0][0x1d4], PT ;  /* 0x0000750061007a0c */ /* 0x000fe40003f46270 */
[-C--:B------:R-:W-:Y:S04]  /*4410*/  IADD3 R0, P1, P0, R88, R80.reuse, R118 ;  /* 0x0000005058007210 */ /* 0x080fe8000783e076 */
[-C--:B------:R-:W-:Y:S01]  /*4420*/  IADD3.X R3, R90, R79.reuse, R127, P1, P0 ;  /* 0x0000004f5a037210 */ /* 0x080fe20000fe047f */
        /* <DEDUP_REMOVED lines=13> */
[----:B--2---:R-:W-:Y:S01]  /*4500*/  @!P0 MOV R9, R48 ;  /* 0x0000003000098202 */ /* 0x004fe20000000f00 */
[----:B------:R-:W-:Y:S01]  /*4510*/  @!P0 HADD2.F32 R4, -RZ, R4.H0_H0 ;  /* 0x20000004ff048230 */ /* 0x000fe20000004100 */
[----:B-1----:R-:W-:Y:S01]  /*4520*/  @!P0 MOV R3, R16 ;  /* 0x0000001000038202 */ /* 0x002fe20000000f00 */
[----:B------:R-:W-:Y:S01]  /*4530*/  @!P0 HADD2.F32 R7, -RZ, R7.H0_H0 ;  /* 0x20000007ff078230 */ /* 0x000fe20000004100 */
[----:B------:R-:W-:Y:S01]  /*4540*/  @!P0 SHF.R.U64 R13, R56, 0x10, R57 ;  /* 0x00000010380d8819 */ /* 0x000fe20000001239 */
[----:B------:R-:W-:Y:S01]  /*4550*/  @!P0 HADD2.F32 R5, -RZ, R9.H0_H0 ;  /* 0x20000009ff058230 */ /* 0x000fe20000004100 */
[----:B------:R-:W-:Y:S01]  /*4560*/  @!P0 SHF.R.U64 R42, R58, 0x10, R59 ;  /* 0x000000103a2a8819 */ /* 0x000fe2000000123b */
[----:B------:R-:W-:Y:S01]  /*4570*/  @!P0 HADD2.F32 R2, -RZ, R3.H0_H0 ;  /* 0x20000003ff028230 */ /* 0x000fe20000004100 */
[----:B------:R-:W-:Y:S01]  /*4580*/  @!P0 SHF.R.U32.HI R25, RZ, 0x10, R57 ;  /* 0x00000010ff198819 */ /* 0x000fe20000011639 */
[----:B------:R-:W-:Y:S01]  /*4590*/  @!P0 HADD2.F32 R12, -RZ, R9.H1_H1 ;  /* 0x30000009ff0c8230 */ /* 0x000fe20000004100 */
[CC--:B------:R-:W-:Y:S01]  /*45a0*/  @!P0 FMUL.FTZ R10, R5.reuse, R0.reuse ;  /* 0x00000000050a8220 */ /* 0x0c0fe20000410000 */
[----:B------:R-:W-:Y:S01]  /*45b0*/  @!P0 HADD2.F32 R3, -RZ, R3.H1_H1 ;  /* 0x30000003ff038230 */ /* 0x000fe20000004100 */
[----:B------:R-:W-:Y:S01]  /*45c0*/  @!P0 FMUL.FTZ R0, R2, R0 ;  /* 0x0000000002008220 */ /* 0x000fe20000410000 */
[----:B------:R-:W-:Y:S01]  /*45d0*/  @!P0 HADD2.F32 R13, -RZ, R13.H0_H0 ;  /* 0x2000000dff0d8230 */ /* 0x000fe20000004100 */
[----:B------:R-:W-:Y:S01]  /*45e0*/  @!P0 FMUL.FTZ R9, R12, R4 ;  /* 0x000000040c098220 */ /* 0x000fe20000410000 */
[----:B------:R-:W-:Y:S01]  /*45f0*/  @!P0 SHF.R.U64 R11, R14, 0x10, R15 ;  /* 0x000000100e0b8819 */ /* 0x000fe2000000120f */
[-C--:B------:R-:W-:Y:S01]  /*4600*/  @!P0 FFMA.FTZ R0, R5, R6.reuse, R0 ;  /* 0x0000000605008223 */ /* 0x080fe20000010000 */
[----:B------:R-:W-:Y:S01]  /*4610*/  @!P0 HADD2.F32 R25, -RZ, R25.H0_H0 ;  /* 0x20000019ff198230 */ /* 0x000fe20000004100 */
[----:B------:R-:W-:Y:S01]  /*4620*/  @!P0 IMAD.MOV.U32 R5, RZ, RZ, R49 ;  /* 0x000000ffff058224 */ /* 0x000fe200078e0031 */
[----:B------:R-:W-:Y:S01]  /*4630*/  @!P0 HADD2.F32 R44, -RZ, R68.H0_H0 ;  /* 0x20000044ff2c8230 */ /* 0x000fe20000004100 */
[----:B------:R-:W-:Y:S01]  /*4640*/  @!P0 FFMA.FTZ R58, R2, R6, -R10 ;  /* 0x00000006023a8223 */ /* 0x000fe2000001080a */
[----:B------:R-:W-:Y:S01]  /*4650*/  @!P0 HADD2.F32 R11, -RZ, R11.H0_H0 ;  /* 0x2000000bff0b8230 */ /* 0x000fe20000004100 */
[C---:B------:R-:W-:Y:S01]  /*4660*/  @!P0 FMUL.FTZ R2, R3.reuse, R4 ;  /* 0x0000000403028220 */ /* 0x040fe20000410000 */
[----:B------:R-:W-:Y:S01]  /*4670*/  @!P0 MOV R4, R17 ;  /* 0x0000001100048202 */ /* 0x000fe20000000f00 */
[-C--:B------:R-:W-:Y:S01]  /*4680*/  @!P0 FFMA.FTZ R57, R3, R13.reuse, -R9 ;  /* 0x0000000d03398223 */ /* 0x080fe20000010809 */
[----:B------:R-:W-:Y:S01]  /*4690*/  @!P0 HADD2.F32 R3, -RZ, R30.H1_H1 ;  /* 0x3000001eff038230 */ /* 0x000fe20000004100 */
[----:B------:R-:W-:Y:S01]  /*46a0*/  @!P0 FFMA.FTZ R2, R12, R13, R2 ;  /* 0x0000000d0c028223 */ /* 0x000fe20000010002 */
[----:B------:R-:W-:Y:S01]  /*46b0*/  @!P0 HADD2.F32 R14, -RZ, R5.H0_H0 ;  /* 0x20000005ff0e8230 */ /* 0x000fe20000004100 */
[----:B------:R-:W-:Y:S01]  /*46c0*/  @!P0 SHF.R.U32.HI R8, RZ, 0x10, R15 ;  /* 0x00000010ff088819 */ /* 0x000fe2000001160f */
[----:B------:R-:W-:Y:S01]  /*46d0*/  @!P0 HADD2.F32 R15, -RZ, R55.H1_H1 ;  /* 0x30000037ff0f8230 */ /* 0x000fe20000004100 */
[----:B------:R-:W-:Y:S01]  /*46e0*/  @!P0 SHF.R.U32.HI R46, RZ, 0x10, R59 ;  /* 0x00000010ff2e8819 */ /* 0x000fe2000001163b */
[--C-:B------:R-:W-:Y:S01]  /*46f0*/  @!P0 HADD2.F32 R6, -RZ, R4.reuse.H0_H0 ;  /* 0x20000004ff068230 */ /* 0x100fe20000004100 */
[----:B------:R-:W-:Y:S01]  /*4700*/  @!P0 FMUL.FTZ R9, R14, R3 ;  /* 0x000000030e098220 */ /* 0x000fe20000410000 */
[----:B------:R-:W-:Y:S01]  /*4710*/  @!P0 HADD2.F32 R24, -RZ, R5.H1_H1 ;  /* 0x30000005ff188230 */ /* 0x000fe20000004100 */
[----:B------:R-:W-:Y:S01]  /*4720*/  @!P0 F2FP.PACK_AB R0, R2, R0 ;  /* 0x000000000200823e */ /* 0x000fe200000000ff */
[----:B------:R-:W-:Y:S01]  /*4730*/  @!P0 HADD2.F32 R5, -RZ, R4.H1_H1 ;  /* 0x30000004ff058230 */ /* 0x000fe20000004100 */
[----:B------:R-:W-:Y:S01]  /*4740*/  @!P0 FFMA.FTZ R56, R6, R15, -R9 ;  /* 0x0000000f06388223 */ /* 0x000fe20000010809 */
[----:B------:R-:W-:Y:S01]  /*4750*/  @!P0 HADD2.F32 R46, -RZ, R46.H0_H0 ;  /* 0x2000002eff2e8230 */ /* 0x000fe20000004100 */
[-C--:B------:R-:W-:Y:S01]  /*4760*/  @!P0 FMUL.FTZ R10, R24, R7.reuse ;  /* 0x00000007180a8220 */ /* 0x080fe20000410000 */
[----:B------:R-:W-:Y:S01]  /*4770*/  @!P0 MOV R48, R0 ;  /* 0x0000000000308202 */ /* 0x000fe20000000f00 */
[----:B------:R-:W-:Y:S01]  /*4780*/  @!P0 IMAD.MOV.U32 R9, RZ, RZ, R51 ;  /* 0x000000ffff098224 */ /* 0x000fe200078e0033 */
[----:B------:R-:W-:Y:S01]  /*4790*/  @!P0 HADD2.F32 R42, -RZ, R42.H0_H0 ;  /* 0x2000002aff2a8230 */ /* 0x000fe20000004100 */
[C---:B------:R-:W-:Y:S01]  /*47a0*/  @!P0 FMUL.FTZ R4, R5.reuse, R7 ;  /* 0x0000000705048220 */ /* 0x040fe20000410000 */
[----:B------:R-:W-:Y:S01]  /*47b0*/  @!P0 HADD2.F32 R7, -RZ, R31.H0_H0 ;  /* 0x2000001fff078230 */ /* 0x000fe20000004100 */
[----:B------:R-:W-:Y:S01]  /*47c0*/  @!P0 FFMA.FTZ R55, R5, R25, -R10 ;  /* 0x0000001905378223 */ /* 0x000fe2000001080a */
[----:B------:R-:W-:Y:S01]  /*47d0*/  @!P0 MOV R5, R19 ;  /* 0x0000001300058202 */ /* 0x000fe20000000f00 */
[----:B------:R-:W-:Y:S01]  /*47e0*/  @!P0 FMUL.FTZ R3, R6, R3 ;  /* 0x0000000306038220 */ /* 0x000fe20000410000 */
[--C-:B------:R-:W-:Y:S02]  /*47f0*/  @!P0 HADD2.F32 R43, -RZ, R9.reuse.H0_H0 ;  /* 0x20000009ff2b8230 */ /* 0x100fe40000004100 */
[----:B------:R-:W-:Y:S01]  /*4800*/  @!P0 HADD2.F32 R45, -RZ, R9.H1_H1 ;  /* 0x30000009ff2d8230 */ /* 0x000fe20000004100 */
[----:B------:R-:W-:Y:S01]  /*4810*/  @!P0 FFMA.FTZ R3, R14, R15, R3 ;  /* 0x0000000f0e038223 */ /* 0x000fe20000010003 */
[--C-:B------:R-:W-:Y:S01]  /*4820*/  @!P0 HADD2.F32 R6, -RZ, R5.reuse.H0_H0 ;  /* 0x20000005ff068230 */ /* 0x100fe20000004100 */
[----:B------:R-:W-:Y:S01]  /*4830*/  @!P0 FMUL.FTZ R9, R43, R7 ;  /* 0x000000072b098220 */ /* 0x000fe20000410000 */
[----:B------:R-:W-:Y:S01]  /*4840*/  @!P0 HADD2.F32 R8, -RZ, R8.H0_H0 ;  /* 0x20000008ff088230 */ /* 0x000fe20000004100 */
[----:B------:R-:W-:Y:S01]  /*4850*/  @!P0 FFMA.FTZ R4, R24, R25, R4 ;  /* 0x0000001918048223 */ /* 0x000fe20000010004 */
[----:B------:R-:W-:Y:S01]  /*4860*/  @!P0 F2FP.PACK_AB R12, R55, R56 ;  /* 0x00000038370c823e */ /* 0x000fe200000000ff */
[C---:B------:R-:W-:Y:S01]  /*4870*/  @!P0 FFMA.FTZ R54, R6.reuse, R44, -R9 ;  /* 0x0000002c06368223 */ /* 0x040fe20000010809 */
[----:B------:R-:W-:Y:S01]  /*4880*/  @!P0 MOV R9, R50 ;  /* 0x0000003200098202 */ /* 0x000fe20000000f00 */
[----:B------:R-:W-:Y:S01]  /*4890*/  @!P0 FMUL.FTZ R10, R45, R8 ;  /* 0x000000082d0a8220 */ /* 0x000fe20000410000 */
[----:B------:R-:W-:Y:S01]  /*48a0*/  @!P0 HADD2.F32 R5, -RZ, R5.H1_H1 ;  /* 0x30000005ff058230 */ /* 0x000fe20000004100 */
[----:B------:R-:W-:Y:S01]  /*48b0*/  @!P0 FMUL.FTZ R7, R6, R7 ;  /* 0x0000000706078220 */ /* 0x000fe20000410000 */
[----:B------:R-:W-:Y:S01]  /*48c0*/  @!P0 MOV R17, R12 ;  /* 0x0000000c00118202 */ /* 0x000fe20000000f00 */
[----:B------:R-:W-:Y:S01]  /*48d0*/  @!P0 IMAD.MOV.U32 R6, RZ, RZ, R18 ;  /* 0x000000ffff068224 */ /* 0x000fe200078e0012 */
[----:B------:R-:W-:Y:S01]  /*48e0*/  @!P0 F2FP.PACK_AB R3, R4, R3 ;  /* 0x000000030403823e */ /* 0x000fe200000000ff */
[C---:B------:R-:W-:Y:S01]  /*48f0*/  @!P0 FMUL.FTZ R8, R5.reuse, R8 ;  /* 0x0000000805088220 */ /* 0x040fe20000410000 */
[----:B------:R-:W-:Y:S01]  /*4900*/  @!P0 HADD2.F32 R30, -RZ, R9.H0_H0 ;  /* 0x20000009ff1e8230 */ /* 0x000fe20000004100 */
[----:B------:R-:W-:Y:S01]  /*4910*/  @!P0 FFMA.FTZ R53, R5, R46, -R10 ;  /* 0x0000002e05358223 */ /* 0x000fe2000001080a */
[----:B------:R-:W-:Y:S01]  /*4920*/  @!P0 HADD2.F32 R5, -RZ, R31.H1_H1 ;  /* 0x3000001fff058230 */ /* 0x000fe20000004100 */
[----:B------:R-:W-:Y:S01]  /*4930*/  @!P0 IMAD.MOV.U32 R49, RZ, RZ, R3 ;  /* 0x000000ffff318224 */ /* 0x000fe200078e0003 */
[----:B------:R-:W-:Y:S02]  /*4940*/  @!P0 HADD2.F32 R41, -RZ, R9.H1_H1 ;  /* 0x30000009ff298230 */ /* 0x000fe40000004100 */
[--C-:B------:R-:W-:Y:S02]  /*4950*/  @!P0 HADD2.F32 R10, -RZ, R6.reuse.H0_H0 ;  /* 0x20000006ff0a8230 */ /* 0x100fe40000004100 */
[----:B------:R-:W-:Y:S01]  /*4960*/  @!P0 HADD2.F32 R9, -RZ, R6.H1_H1 ;  /* 0x30000006ff098230 */ /* 0x000fe20000004100 */
[----:B------:R-:W-:Y:S01]  /*4970*/  @!P0 FMUL.FTZ R6, R30, R5 ;  /* 0x000000051e068220 */ /* 0x000fe20000410000 */
[----:B------:R-:W-:Y:S01]  /*4980*/  @!P0 HADD2.F32 R31, -RZ, R68.H1_H1 ;  /* 0x30000044ff1f8230 */ /* 0x000fe20000004100 */
[----:B------:R-:W-:Y:S02]  /*4990*/  @!P0 FMUL.FTZ R47, R41, R11 ;  /* 0x0000000b292f8220 */ /* 0x000fe40000410000 */
[C---:B------:R-:W-:Y:S02]  /*49a0*/  @!P0 FMUL.FTZ R5, R10.reuse, R5 ;  /* 0x000000050a058220 */ /* 0x040fe40000410000 */
[----:B------:R-:W-:Y:S01]  /*49b0*/  @!P0 FFMA.FTZ R52, R10, R31, -R6 ;  /* 0x0000001f0a348223 */ /* 0x000fe20000010806 */
[----:B------:R-:W-:Y:S01]  /*49c0*/  @!P0 F2FP.PACK_AB R10, R53, R54 ;  /* 0x00000036350a823e */ /* 0x000fe200000000ff */
[C---:B------:R-:W-:Y:S02]  /*49d0*/  @!P0 FFMA.FTZ R47, R9.reuse, R42, -R47 ;  /* 0x0000002a092f8223 */ /* 0x040fe4000001082f */
[----:B------:R-:W-:Y:S01]  /*49e0*/  @!P0 FMUL.FTZ R6, R9, R11 ;  /* 0x0000000b09068220 */ /* 0x000fe20000410000 */
[----:B------:R-:W-:Y:S01]  /*49f0*/  @!P0 F2FP.PACK_AB R11, R57, R58 ;  /* 0x0000003a390b823e */ /* 0x000fe200000000ff */
[----:B------:R-:W-:Y:S01]  /*4a00*/  @!P0 FFMA.FTZ R5, R30, R31, R5 ;  /* 0x0000001f1e058223 */ /* 0x000fe20000010005 */
[----:B------:R-:W-:Y:S01]  /*4a10*/  @!P0 F2FP.PACK_AB R9, R47, R52 ;  /* 0x000000342f09823e */ /* 0x000fe200000000ff */
[----:B------:R-:W-:Y:S01]  /*4a20*/  @!P0 FFMA.FTZ R6, R41, R42, R6 ;  /* 0x0000002a29068223 */ /* 0x000fe20000010006 */
[----:B------:R-:W-:Y:S01]  /*4a30*/  @!P0 MOV R16, R11 ;  /* 0x0000000b00108202 */ /* 0x000fe20000000f00 */
[----:B------:R-:W-:Y:S01]  /*4a40*/  @!P0 FFMA.FTZ R7, R43, R44, R7 ;  /* 0x0000002c2b078223 */ /* 0x000fe20000010007 */
[----:B------:R-:W-:Y:S01]  /*4a50*/  @!P0 MOV R19, R10 ;  /* 0x0000000a00138202 */ /* 0x000fe20000000f00 */
[----:B------:R-:W-:Y:S01]  /*4a60*/  @!P0 FFMA.FTZ R8, R45, R46, R8 ;  /* 0x0000002e2d088223 */ /* 0x000fe20000010008 */
[----:B------:R-:W-:Y:S01]  /*4a70*/  @!P0 F2FP.PACK_AB R5, R6, R5 ;  /* 0x000000050605823e */ /* 0x000fe200000000ff */
[----:B------:R-:W-:Y:S03]  /*4a80*/  @!P0 IMAD.MOV.U32 R18, RZ, RZ, R9 ;  /* 0x000000ffff128224 */ /* 0x000fe600078e0009 */
[----:B------:R-:W-:Y:S02]  /*4a90*/  @!P0 F2FP.PACK_AB R7, R8, R7 ;  /* 0x000000070807823e */ /* 0x000fe400000000ff */
[----:B------:R1:W-:Y:S01]  /*4aa0*/  STG.E.128 [R62.64], R16 ;  /* 0x000000103e007986 */ /* 0x0003e2000c101d06 */
[----:B------:R-:W-:Y:S02]  /*4ab0*/  @!P0 MOV R50, R5 ;  /* 0x0000000500328202 */ /* 0x000fe40000000f00 */
[----:B------:R-:W-:Y:S05]  /*4ac0*/  @!P0 MOV R51, R7 ;  /* 0x0000000700338202 */ /* 0x000fea0000000f00 */
[----:B------:R1:W-:Y:S02]  /*4ad0*/  @!P2 STG.E.128 [R60.64], R48 ;  /* 0x000000303c00a986 */ /* 0x0003e4000c101d06 */
.L_x_559:
[----:B------:R-:W-:Y:S05]  /*4ae0*/  BSYNC B0 ;  /* 0x0000000000007941 */ /* 0x000fea0003800000 */
.L_x_558:
[----:B------:R-:W-:Y:S11]  /*4af0*/  ISETP.GE.AND P0, PT, R29, c[0x0][0x1d4], PT ;  /* 0x000075001d007a0c */ /* 0x000ff60003f06270 */
[----:B------:R-:W-:Y:S02]  /*4b00*/  @!UPT UIADD3 URZ, URZ, URZ, URZ ;  /* 0x0000003f3f3ff290 */ /* 0x000fe4000fffe03f */
[----:B------:R-:W-:-:S05]  /*4b10*/  @P0 BRA `(.L_x_543) ;  /* 0x000008f000000947 */ /* 0x000fca0003800000 */
[----:B------:R-:W2:Y:S01]  /*4b20*/  LDS.128 R44, [R120+0x6100] ;  /* 0x00610000782c7984 */ /* 0x000ea20000000c00 */
[----:B------:R-:W-:Y:S04]  /*4b30*/  IADD3 R0, P1, P0, R88, R80, R103 ;  /* 0x0000005058007210 */ /* 0x000fe8000783e067 */
[----:B------:R-:W-:Y:S02]  /*4b40*/  IADD3.X R2, R90, R79, R126, P1, P0 ;  /* 0x0000004f5a027210 */ /* 0x000fe40000fe047e */
[C---:B------:R-:W-:Y:S01]  /*4b50*/  LEA R52, P0, R0.reuse, c[0x0][0x1c8], 0x1 ;  /* 0x0000720000347a11 */ /* 0x040fe200078008ff */
[----:B------:R-:W3:Y:S03]  /*4b60*/  LDS.128 R12, [R128+0x6100] ;  /* 0x00610000800c7984 */ /* 0x000ee60000000c00 */
[----:B------:R-:W-:Y:S02]  /*4b70*/  LEA.HI.X R53, R0, c[0x0][0x1cc], R2, 0x1, P0 ;  /* 0x0000730000357a11 */ /* 0x000fe400000f0c02 */
[----:B------:R-:W-:Y:S11]  /*4b80*/  ISETP.GE.AND P0, PT, R29, c[0x0][0x27c], PT ;  /* 0x00009f001d007a0c */ /* 0x000ff60003f06270 */
[----:B------:R-:W-:Y:S02]  /*4b90*/  @!UPT UIADD3 URZ, URZ, URZ, URZ ;  /* 0x0000003f3f3ff290 */ /* 0x000fe4000fffe03f */
[----:B------:R-:W-:Y:S01]  /*4ba0*/  @!P0 HADD2.F32 R3, -RZ, R32.H0_H0 ;  /* 0x20000020ff038230 */ /* 0x000fe20000004100 */
[--C-:B------:R-:W-:Y:S01]  /*4bb0*/  @!P0 SHF.R.U32.HI R4, RZ, 0x10, R21.reuse ;  /* 0x00000010ff048819 */ /* 0x100fe20000011615 */
[--C-:B-1----:R-:W-:Y:S01]  /*4bc0*/  @!P0 HADD2.F32 R18, -RZ, R69.reuse.H1_H1 ;  /* 0x30000045ff128230 */ /* 0x102fe20000004100 */
[----:B------:R-:W-:Y:S01]  /*4bd0*/  @!P0 SHF.R.U64 R7, R20, 0x10, R21 ;  /* 0x0000001014078819 */ /* 0x000fe20000001215 */
[----:B------:R-:W-:Y:S01]  /*4be0*/  @!P0 HADD2.F32 R30, -RZ, R70.H0_H0 ;  /* 0x20000046ff1e8230 */ /* 0x000fe20000004100 */
[----:B------:R-:W-:Y:S01]  /*4bf0*/  @!P0 SHF.R.U64 R11, R22, 0x10, R23 ;  /* 0x00000010160b8819 */ /* 0x000fe20000001217 */
[----:B------:R-:W-:Y:S01]  /*4c00*/  @!P0 HADD2.F32 R22, -RZ, R69.H0_H0 ;  /* 0x20000045ff168230 */ /* 0x000fe20000004100 */
[----:B------:R-:W-:Y:S01]  /*4c10*/  @!P0 SHF.R.U32.HI R8, RZ, 0x10, R65 ;  /* 0x00000010ff088819 */ /* 0x000fe20000011641 */
[----:B------:R-:W-:Y:S01]  /*4c20*/  @!P0 HADD2.F32 R4, -RZ, R4.H0_H0 ;  /* 0x20000004ff048230 */ /* 0x000fe20000004100 */
[----:B------:R-:W-:Y:S01]  /*4c30*/  @!P0 SHF.R.U32.HI R9, RZ, 0x10, R23 ;  /* 0x00000010ff098819 */ /* 0x000fe20000011617 */
[----:B------:R-:W-:Y:S01]  /*4c40*/  @!P0 HADD2.F32 R11, -RZ, R11.H0_H0 ;  /* 0x2000000bff0b8230 */ /* 0x000fe20000004100 */
[----:B------:R-:W-:Y:S01]  /*4c50*/  @!P0 SHF.R.U64 R20, R64, 0x10, R65 ;  /* 0x0000001040148819 */ /* 0x000fe20000001241 */
[----:B------:R-:W-:Y:S01]  /*4c60*/  @!P0 HADD2.F32 R24, -RZ, R8.H0_H0 ;  /* 0x20000008ff188230 */ /* 0x000fe20000004100 */
[--C-:B------:R-:W-:Y:S01]  /*4c70*/  @!P0 SHF.R.U32.HI R43, RZ, 0x10, R67.reuse ;  /* 0x00000010ff2b8819 */ /* 0x100fe20000011643 */
[----:B--2---:R-:W-:Y:S01]  /*4c80*/  @!P0 IMAD.MOV.U32 R48, RZ, RZ, R46 ;  /* 0x000000ffff308224 */ /* 0x004fe200078e002e */
[----:B------:R-:W-:Y:S01]  /*4c90*/  @!P0 MOV R5, R45 ;  /* 0x0000002d00058202 */ /* 0x000fe20000000f00 */
[----:B------:R-:W-:Y:S01]  /*4ca0*/  @!P0 HADD2.F32 R20, -RZ, R20.H0_H0 ;  /* 0x20000014ff148230 */ /* 0x000fe20000004100 */
[----:B------:R-:W-:Y:S01]  /*4cb0*/  @!P0 MOV R10, R44 ;  /* 0x0000002c000a8202 */ /* 0x000fe20000000f00 */
[----:B------:R-:W-:Y:S01]  /*4cc0*/  @!P0 HADD2.F32 R41, -RZ, R70.H1_H1 ;  /* 0x30000046ff298230 */ /* 0x000fe20000004100 */
[----:B------:R-:W-:Y:S01]  /*4cd0*/  @!P0 MOV R31, R47 ;  /* 0x0000002f001f8202 */ /* 0x000fe20000000f00 */
[--C-:B------:R-:W-:Y:S01]  /*4ce0*/  @!P0 HADD2.F32 R21, -RZ, R5.reuse.H0_H0 ;  /* 0x20000005ff158230 */ /* 0x100fe20000004100 */
[----:B------:R-:W-:Y:S01]  /*4cf0*/  @!P0 SHF.R.U64 R66, R66, 0x10, R67 ;  /* 0x0000001042428819 */ /* 0x000fe20000001243 */
[----:B------:R-:W-:Y:S01]  /*4d00*/  @!P0 HADD2.F32 R23, -RZ, R5.H1_H1 ;  /* 0x30000005ff178230 */ /* 0x000fe20000004100 */
[----:B---3--:R-:W-:Y:S01]  /*4d10*/  @!P0 MOV R2, R13 ;  /* 0x0000000d00028202 */ /* 0x008fe20000000f00 */
[----:B------:R-:W-:Y:S01]  /*4d20*/  @!P0 HADD2.F32 R25, -RZ, R48.H0_H0 ;  /* 0x20000030ff198230 */ /* 0x000fe20000004100 */
[-C--:B------:R-:W-:Y:S01]  /*4d30*/  @!P0 FMUL.FTZ R6, R21, R3.reuse ;  /* 0x0000000315068220 */ /* 0x080fe20000410000 */
[----:B------:R-:W-:Y:S01]  /*4d40*/  @!P0 HADD2.F32 R42, -RZ, R31.H1_H1 ;  /* 0x3000001fff2a8230 */ /* 0x000fe20000004100 */
[----:B------:R-:W-:Y:S01]  /*4d50*/  @!P0 FMUL.FTZ R8, R23, R4 ;  /* 0x0000000417088220 */ /* 0x000fe20000410000 */
[--C-:B------:R-:W-:Y:S02]  /*4d60*/  @!P0 HADD2.F32 R0, -RZ, R2.reuse.H0_H0 ;  /* 0x20000002ff008230 */ /* 0x100fe40000004100 */
[----:B------:R-:W-:Y:S02]  /*4d70*/  @!P0 HADD2.F32 R2, -RZ, R2.H1_H1 ;  /* 0x30000002ff028230 */ /* 0x000fe40000004100 */
[----:B------:R-:W-:Y:S01]  /*4d80*/  @!P0 HADD2.F32 R43, -RZ, R43.H0_H0 ;  /* 0x2000002bff2b8230 */ /* 0x000fe20000004100 */
[C---:B------:R-:W-:Y:S01]  /*4d90*/  @!P0 FFMA.FTZ R58, R0.reuse, R22, -R6 ;  /* 0x00000016003a8223 */ /* 0x040fe20000010806 */
[----:B------:R-:W-:Y:S01]  /*4da0*/  @!P0 MOV R6, R12 ;  /* 0x0000000c00068202 */ /* 0x000fe20000000f00 */
[----:B------:R-:W-:Y:S01]  /*4db0*/  @!P0 FMUL.FTZ R3, R0, R3 ;  /* 0x0000000300038220 */ /* 0x000fe20000410000 */
[----:B------:R-:W-:Y:S01]  /*4dc0*/  @!P0 HADD2.F32 R0, -RZ, R32.H1_H1 ;  /* 0x30000020ff008230 */ /* 0x000fe20000004100 */
[C---:B------:R-:W-:Y:S01]  /*4dd0*/  @!P0 FMUL.FTZ R4, R2.reuse, R4 ;  /* 0x0000000402048220 */ /* 0x040fe20000410000 */
[----:B------:R-:W-:Y:S01]  /*4de0*/  @!P0 HADD2.F32 R17, -RZ, R10.H0_H0 ;  /* 0x2000000aff118230 */ /* 0x000fe20000004100 */
[----:B------:R-:W-:Y:S01]  /*4df0*/  @!P0 FFMA.FTZ R57, R2, R24, -R8 ;  /* 0x0000001802398223 */ /* 0x000fe20000010808 */
[--C-:B------:R-:W-:Y:S01]  /*4e00*/  @!P0 HADD2.F32 R5, -RZ, R6.reuse.H0_H0 ;  /* 0x20000006ff058230 */ /* 0x100fe20000004100 */
[----:B------:R-:W-:Y:S01]  /*4e10*/  @!P0 MOV R8, R14 ;  /* 0x0000000e00088202 */ /* 0x000fe20000000f00 */
[----:B------:R-:W-:Y:S01]  /*4e20*/  @!P0 HADD2.F32 R6, -RZ, R6.H1_H1 ;  /* 0x30000006ff068230 */ /* 0x000fe20000004100 */
[-C--:B------:R-:W-:Y:S01]  /*4e30*/  @!P0 FMUL.FTZ R16, R17, R0.reuse ;  /* 0x0000000011108220 */ /* 0x080fe20000410000 */
[----:B------:R-:W-:Y:S01]  /*4e40*/  @!P0 HADD2.F32 R2, -RZ, R7.H0_H0 ;  /* 0x20000007ff028230 */ /* 0x000fe20000004100 */
[C---:B------:R-:W-:Y:S01]  /*4e50*/  @!P0 FMUL.FTZ R0, R5.reuse, R0 ;  /* 0x0000000005008220 */ /* 0x040fe20000410000 */
[----:B------:R-:W-:Y:S01]  /*4e60*/  @!P0 HADD2.F32 R19, -RZ, R10.H1_H1 ;  /* 0x3000000aff138230 */ /* 0x000fe20000004100 */
[-C--:B------:R-:W-:Y:S01]  /*4e70*/  @!P0 FFMA.FTZ R56, R5, R18.reuse, -R16 ;  /* 0x0000001205388223 */ /* 0x080fe20000010810 */
[----:B------:R-:W-:Y:S01]  /*4e80*/  @!P0 HADD2.F32 R5, -RZ, R33.H0_H0 ;  /* 0x20000021ff058230 */ /* 0x000fe20000004100 */
[----:B------:R-:W-:Y:S01]  /*4e90*/  @!P0 FFMA.FTZ R0, R17, R18, R0 ;  /* 0x0000001211008223 */ /* 0x000fe20000010000 */
[----:B------:R-:W-:Y:S01]  /*4ea0*/  @!P0 HADD2.F32 R7, -RZ, R8.H0_H0 ;  /* 0x20000008ff078230 */ /* 0x000fe20000004100 */
[-C--:B------:R-:W-:Y:S01]  /*4eb0*/  @!P0 FMUL.FTZ R16, R19, R2.reuse ;  /* 0x0000000213108220 */ /* 0x080fe20000410000 */
[----:B------:R-:W-:Y:S01]  /*4ec0*/  @!P0 HADD2.F32 R32, -RZ, R66.H0_H0 ;  /* 0x20000042ff208230 */ /* 0x000fe20000004100 */
[----:B------:R-:W-:Y:S02]  /*4ed0*/  @!P0 FMUL.FTZ R10, R25, R5 ;  /* 0x00000005190a8220 */ /* 0x000fe40000410000 */
[C---:B------:R-:W-:Y:S02]  /*4ee0*/  @!P0 FMUL.FTZ R2, R6.reuse, R2 ;  /* 0x0000000206028220 */ /* 0x040fe40000410000 */
[----:B------:R-:W-:Y:S01]  /*4ef0*/  @!P0 FFMA.FTZ R55, R6, R20, -R16 ;  /* 0x0000001406378223 */ /* 0x000fe20000010810 */
[----:B------:R-:W-:Y:S01]  /*4f00*/  @!P0 MOV R6, R15 ;  /* 0x0000000f00068202 */ /* 0x000fe20000000f00 */
[C---:B------:R-:W-:Y:S01]  /*4f10*/  @!P0 FMUL.FTZ R5, R7.reuse, R5 ;  /* 0x0000000507058220 */ /* 0x040fe20000410000 */
[----:B------:R-:W-:Y:S01]  /*4f20*/  @!P0 HADD2.F32 R16, -RZ, R9.H0_H0 ;  /* 0x20000009ff108230 */ /* 0x000fe20000004100 */
[----:B------:R-:W-:Y:S01]  /*4f30*/  @!P0 FFMA.FTZ R54, R7, R30, -R10 ;  /* 0x0000001e07368223 */ /* 0x000fe2000001080a */
[----:B------:R-:W-:Y:S01]  /*4f40*/  @!P0 HADD2.F32 R7, -RZ, R33.H1_H1 ;  /* 0x30000021ff078230 */ /* 0x000fe20000004100 */
[----:B------:R-:W-:Y:S01]  /*4f50*/  @!P0 FFMA.FTZ R2, R19, R20, R2 ;  /* 0x0000001413028223 */ /* 0x000fe20000010002 */
[----:B------:R-:W-:Y:S01]  /*4f60*/  @!P0 HADD2.F32 R33, -RZ, R31.H0_H0 ;  /* 0x2000001fff218230 */ /* 0x000fe20000004100 */
[----:B------:R-:W-:Y:S01]  /*4f70*/  @!P0 FFMA.FTZ R3, R21, R22, R3 ;  /* 0x0000001615038223 */ /* 0x000fe20000010003 */
[----:B------:R-:W-:Y:S01]  /*4f80*/  @!P0 HADD2.F32 R31, -RZ, R48.H1_H1 ;  /* 0x30000030ff1f8230 */ /* 0x000fe20000004100 */
[----:B------:R-:W-:Y:S01]  /*4f90*/  @!P0 FMUL.FTZ R48, R42, R16 ;  /* 0x000000102a308220 */ /* 0x000fe20000410000 */
[----:B------:R-:W-:Y:S01]  /*4fa0*/  @!P0 F2FP.PACK_AB R0, R2, R0 ;  /* 0x000000000200823e */ /* 0x000fe200000000ff */
[----:B------:R-:W-:Y:S01]  /*4fb0*/  @!P0 FMUL.FTZ R49, R33, R7 ;  /* 0x0000000721318220 */ /* 0x000fe20000410000 */
[----:B------:R-:W-:Y:S01]  /*4fc0*/  @!P0 HADD2.F32 R10, -RZ, R8.H1_H1 ;  /* 0x30000008ff0a8230 */ /* 0x000fe20000004100 */
[----:B------:R-:W-:Y:S01]  /*4fd0*/  @!P0 FMUL.FTZ R50, R31, R11 ;  /* 0x0000000b1f328220 */ /* 0x000fe20000410000 */
[--C-:B------:R-:W-:Y:S01]  /*4fe0*/  @!P0 HADD2.F32 R9, -RZ, R6.reuse.H0_H0 ;  /* 0x20000006ff098230 */ /* 0x100fe20000004100 */
[----:B------:R-:W-:Y:S01]  /*4ff0*/  @!P0 FFMA.FTZ R4, R23, R24, R4 ;  /* 0x0000001817048223 */ /* 0x000fe20000010004 */
[----:B------:R-:W-:Y:S01]  /*5000*/  @!P0 HADD2.F32 R8, -RZ, R6.H1_H1 ;  /* 0x30000006ff088230 */ /* 0x000fe20000004100 */
[----:B------:R-:W-:Y:S02]  /*5010*/  @!P0 FFMA.FTZ R50, R10, R32, -R50 ;  /* 0x000000200a328223 */ /* 0x000fe40000010832 */
[----:B------:R-:W-:Y:S01]  /*5020*/  @!P0 FFMA.FTZ R49, R9, R41, -R49 ;  /* 0x0000002909318223 */ /* 0x000fe20000010831 */
[----:B------:R-:W-:Y:S01]  /*5030*/  @!P0 F2FP.PACK_AB R3, R4, R3 ;  /* 0x000000030403823e */ /* 0x000fe200000000ff */
[----:B------:R-:W-:Y:S01]  /*5040*/  @!P0 FFMA.FTZ R51, R8, R43, -R48 ;  /* 0x0000002b08338223 */ /* 0x000fe20000010830 */
[----:B------:R-:W-:Y:S01]  /*5050*/  @!P0 F2FP.PACK_AB R48, R57, R58 ;  /* 0x0000003a3930823e */ /* 0x000fe200000000ff */
[----:B------:R-:W-:Y:S01]  /*5060*/  @!P0 FMUL.FTZ R6, R10, R11 ;  /* 0x0000000b0a068220 */ /* 0x000fe20000410000 */
[----:B------:R-:W-:Y:S01]  /*5070*/  @!P0 F2FP.PACK_AB R11, R55, R56 ;  /* 0x00000038370b823e */ /* 0x000fe200000000ff */
[----:B------:R-:W-:Y:S01]  /*5080*/  @!P0 FMUL.FTZ R7, R9, R7 ;  /* 0x0000000709078220 */ /* 0x000fe20000410000 */
[----:B------:R-:W-:Y:S01]  /*5090*/  @!P0 F2FP.PACK_AB R10, R51, R49 ;  /* 0x00000031330a823e */ /* 0x000fe200000000ff */
[----:B------:R-:W-:Y:S01]  /*50a0*/  @!P0 FFMA.FTZ R5, R25, R30, R5 ;  /* 0x0000001e19058223 */ /* 0x000fe20000010005 */
[----:B------:R-:W-:Y:S01]  /*50b0*/  @!P0 F2FP.PACK_AB R9, R50, R54 ;  /* 0x000000363209823e */ /* 0x000fe200000000ff */
[----:B------:R-:W-:Y:S01]  /*50c0*/  @!P0 FMUL.FTZ R8, R8, R16 ;  /* 0x0000001008088220 */ /* 0x000fe20000410000 */
[----:B------:R-:W-:Y:S01]  /*50d0*/  @!P0 MOV R13, R48 ;  /* 0x00000030000d8202 */ /* 0x000fe20000000f00 */
[----:B------:R-:W-:Y:S01]  /*50e0*/  @!P0 FFMA.FTZ R6, R31, R32, R6 ;  /* 0x000000201f068223 */ /* 0x000fe20000010006 */
[----:B------:R-:W-:Y:S01]  /*50f0*/  @!P0 MOV R14, R9 ;  /* 0x00000009000e8202 */ /* 0x000fe20000000f00 */
[----:B------:R-:W-:Y:S01]  /*5100*/  @!P0 FFMA.FTZ R7, R33, R41, R7 ;  /* 0x0000002921078223 */ /* 0x000fe20000010007 */
[----:B------:R-:W-:Y:S01]  /*5110*/  @!P0 MOV R15, R10 ;  /* 0x0000000a000f8202 */ /* 0x000fe20000000f00 */
[----:B------:R-:W-:Y:S01]  /*5120*/  @!P0 IMAD.MOV.U32 R12, RZ, RZ, R11 ;  /* 0x000000ffff0c8224 */ /* 0x000fe200078e000b */
[----:B------:R-:W-:Y:S01]  /*5130*/  @!P0 F2FP.PACK_AB R5, R6, R5 ;  /* 0x000000050605823e */ /* 0x000fe200000000ff */
[----:B------:R-:W-:Y:S01]  /*5140*/  @!P0 FFMA.FTZ R8, R42, R43, R8 ;  /* 0x0000002b2a088223 */ /* 0x000fe20000010008 */
[----:B------:R-:W-:Y:S01]  /*5150*/  @!P0 MOV R45, R3 ;  /* 0x00000003002d8202 */ /* 0x000fe20000000f00 */
[----:B------:R-:W-:Y:S01]  /*5160*/  @!P0 IMAD.MOV.U32 R44, RZ, RZ, R0 ;  /* 0x000000ffff2c8224 */ /* 0x000fe200078e0000 */
[----:B------:R1:W-:Y:S01]  /*5170*/  STG.E.128 [R52.64], R12 ;  /* 0x0000000c34007986 */ /* 0x0003e2000c101d06 */
[----:B------:R-:W-:Y:S02]  /*5180*/  @!P0 MOV R46, R5 ;  /* 0x00000005002e8202 */ /* 0x000fe40000000f00 */
[----:B------:R-:W-:Y:S04]  /*5190*/  @!P0 F2FP.PACK_AB R7, R8, R7 ;  /* 0x000000070807823e */ /* 0x000fe800000000ff */
[----:B------:R-:W-:Y:S02]  /*51a0*/  @!P0 MOV R47, R7 ;  /* 0x00000007002f8202 */ /* 0x000fe40000000f00 */
[----:B------:R-:W-:Y:S11]  /*51b0*/  ISETP.GE.AND P0, PT, R102, c[0x0][0x1d4], PT ;  /* 0x0000750066007a0c */ /* 0x000ff60003f06270 */
[----:B------:R-:W-:Y:S02]  /*51c0*/  @!UPT UIADD3 URZ, URZ, URZ, URZ ;  /* 0x0000003f3f3ff290 */ /* 0x000fe4000fffe03f */
[----:B------:R-:W-:-:S05]  /*51d0*/  @P0 BRA `(.L_x_543) ;  /* 0x0000023000000947 */ /* 0x000fca0003800000 */
[----:B------:R-:W-:Y:S04]  /*51e0*/  IADD3 R0, P1, P0, R88, R80, R102 ;  /* 0x0000005058007210 */ /* 0x000fe8000783e066 */
[----:B------:R-:W-:Y:S02]  /*51f0*/  IADD3.X R3, R90, R79, R123, P1, P0 ;  /* 0x0000004f5a037210 */ /* 0x000fe40000fe047b */
[C---:B------:R-:W-:Y:S04]  /*5200*/  LEA R2, P0, R0.reuse, c[0x0][0x1c8], 0x1 ;  /* 0x0000720000027a11 */ /* 0x040fe800078008ff */
[----:B------:R-:W-:Y:S05]  /*5210*/  LEA.HI.X R3, R0, c[0x0][0x1cc], R3, 0x1, P0 ;  /* 0x0000730000037a11 */ /* 0x000fea00000f0c03 */
[----:B------:R2:W-:Y:S01]  /*5220*/  STG.E.128 [R2.64], R44 ;  /* 0x0000002c02007986 */ /* 0x0005e2000c101d06 */
[----:B------:R-:W-:-:S05]  /*5230*/  BRA `(.L_x_543) ;  /* 0x000001d000007947 */ /* 0x000fca0003800000 */
.L_x_539:
[----:B------:R-:W-:Y:S05]  /*5240*/  IMAD R0, R78, -0x40, R96 ;  /* 0xffffffc04e007824 */ /* 0x000fea00078e0260 */
[----:B------:R-:W-:Y:S04]  /*5250*/  IMNMX R0, R0, 0x40, PT ;  /* 0x0000004000007817 */ /* 0x000fe80003800200 */
[----:B------:R-:W-:Y:S11]  /*5260*/  ISETP.GE.AND P0, PT, R92, R0, PT ;  /* 0x000000005c00720c */ /* 0x000ff60003f06270 */
[----:B------:R-:W-:Y:S02]  /*5270*/  @!UPT UIADD3 URZ, URZ, URZ, URZ ;  /* 0x0000003f3f3ff290 */ /* 0x000fe4000fffe03f */
[----:B------:R-:W-:-:S05]  /*5280*/  @P0 BRA `(.L_x_543) ;  /* 0x0000018000000947 */ /* 0x000fca0003800000 */
[----:B------:R-:W-:Y:S11]  /*5290*/  ISETP.GE.AND P0, PT, R26, c[0x0][0x1d4], PT ;  /* 0x000075001a007a0c */ /* 0x000ff60003f06270 */
[----:B------:R-:W-:Y:S02]  /*52a0*/  @!UPT UIADD3 URZ, URZ, URZ, URZ ;  /* 0x0000003f3f3ff290 */ /* 0x000fe4000fffe03f */
[----:B------:R-:W1:Y:S04]  /*52b0*/  @!P0 LDS.128 R4, [R86+0x6000] ;  /* 0x0060000056048984 */ /* 0x000e680000000c00 */
[----:B-1----:R-:W-:Y:S01]  /*52c0*/  @!P0 STG.E.128 [R60.64], R4 ;  /* 0x000000043c008986 */ /* 0x002fe2000c101d06 */
[----:B------:R-:W-:Y:S11]  /*52d0*/  ISETP.GE.AND P0, PT, R28, c[0x0][0x1d4], PT ;  /* 0x000075001c007a0c */ /* 0x000ff60003f06270 */
[----:B------:R-:W-:Y:S02]  /*52e0*/  @!UPT UIADD3 URZ, URZ, URZ, URZ ;  /* 0x0000003f3f3ff290 */ /* 0x000fe4000fffe03f */
[----:B------:R-:W1:Y:S04]  /*52f0*/  @!P0 LDS.128 R4, [R87+0x6000] ;  /* 0x0060000057048984 */ /* 0x000e680000000c00 */
[----:B-1----:R-:W-:Y:S01]  /*5300*/  @!P0 STG.E.128 [R60.64+0x40], R4 ;  /* 0x000040043c008986 */ /* 0x002fe2000c101d06 */
        /* <DEDUP_REMOVED lines=15> */
[----:B-1----:R1:W-:Y:S02]  /*5400*/  @!P0 STG.E.128 [R60.64+0x140], R4 ;  /* 0x000140043c008986 */ /* 0x0023e4000c101d06 */
.L_x_543:
[----:B------:R-:W-:Y:S05]  /*5410*/  BSYNC B1 ;  /* 0x0000000000017941 */ /* 0x000fea0003800000 */
.L_x_538:
[C---:B-1----:R-:W-:Y:S01]  /*5420*/  IMAD.SHL.U32 R10, R78.reuse, 0x40, RZ ;  /* 0x000000404e0a7824 */ /* 0x042fe200078e00ff */
[----:B------:R-:W-:Y:S01]  /*5430*/  SHF.L.U64.HI R8, R78, 0x6, R91 ;  /* 0x000000064e087819 */ /* 0x000fe2000001025b */
[----:B------:R-:W-:Y:S02]  /*5440*/  BSSY B0, `(.L_x_560) ;  /* 0x000004c000007945 */ /* 0x000fe40003800000 */
[----:B--2--5:R-:W-:Y:S01]  /*5450*/  IMAD.IADD R3, R137, 0x1, -R10 ;  /* 0x0000000189037824 */ /* 0x024fe200078e0a0a */
[----:B------:R-:W-:Y:S04]  /*5460*/  IADD3 R0, P0, R10, R139, RZ ;  /* 0x0000008b0a007210 */ /* 0x000fe80007f1e0ff */
[----:B------:R-:W-:Y:S02]  /*5470*/  IADD3.X R2, R8, R145, RZ, P0, !PT ;  /* 0x0000009108027210 */ /* 0x000fe400007fe4ff */
[C---:B------:R-:W-:Y:S11]  /*5480*/  ISETP.GE.AND P0, PT, R3.reuse, 0x21, PT ;  /* 0x000000210300780c */ /* 0x040ff60003f06270 */
[----:B------:R-:W-:Y:S02]  /*5490*/  @!UPT UIADD3 URZ, URZ, URZ, URZ ;  /* 0x0000003f3f3ff290 */ /* 0x000fe4000fffe03f */
[----:B------:R-:W-:Y:S05]  /*54a0*/  @P0 IADD3 R5, P1, R0, 0x20, RZ ;  /* 0x0000002000050810 */ /* 0x000fea0007f3e0ff */
[----:B------:R-:W-:Y:S01]  /*54b0*/  @P0 IMAD.X R9, RZ, RZ, R2, P1 ;  /* 0x000000ffff090224 */ /* 0x000fe200008e0602 */
[----:B------:R-:W-:Y:S11]  /*54c0*/  ISETP.GE.AND P1, PT, R3, 0x1, PT ;  /* 0x000000010300780c */ /* 0x000ff60003f26270 */
[----:B------:R-:W-:Y:S02]  /*54d0*/  @!UPT UIADD3 URZ, URZ, URZ, URZ ;  /* 0x0000003f3f3ff290 */ /* 0x000fe4000fffe03f */
[-C--:B------:R-:W-:Y:S01]  /*54e0*/  @P1 MOV R3, R101.reuse ;  /* 0x0000006500031202 */ /* 0x080fe20000000f00 */
[----:B------:R-:W-:Y:S02]  /*54f0*/  @P1 IMAD R4, R2, c[0x0][0x258], RZ ;  /* 0x0000960002041a24 */ /* 0x000fe400078e02ff */
[----:B------:R-:W-:Y:S04]  /*5500*/  @P1 IMAD.MOV.U32 R2, RZ, RZ, R98 ;  /* 0x000000ffff021224 */ /* 0x000fe800078e0062 */
[C---:B------:R-:W-:Y:S04]  /*5510*/  @P1 IMAD.WIDE.U32 R2, R0.reuse, c[0x0][0x258], R2 ;  /* 0x0000960000021a25 */ /* 0x040fe800078e0002 */
[----:B------:R-:W-:Y:S01]  /*5520*/  @P1 IMAD R0, R0, c[0x0][0x25c], R4 ;  /* 0x0000970000001a24 */ /* 0x000fe200078e0204 */
[C---:B------:R-:W-:Y:S03]  /*5530*/  @P1 LEA R6, P2, R2.reuse, c[0x0][0x250], 0x1 ;  /* 0x0000940002061a11 */ /* 0x040fe600078408ff */
[----:B------:R-:W-:Y:S01]  /*5540*/  @P1 IMAD.IADD R0, R3, 0x1, R0 ;  /* 0x0000000103001824 */ /* 0x000fe200078e0200 */
[----:B------:R-:W-:Y:S04]  /*5550*/  @P0 MOV R3, R101 ;  /* 0x0000006500030202 */ /* 0x000fe80000000f00 */
[----:B------:R-:W-:Y:S01]  /*5560*/  @P1 LEA.HI.X R7, R2, c[0x0][0x254], R0, 0x1, P2 ;  /* 0x0000950002071a11 */ /* 0x000fe200010f0c00 */
[----:B------:R-:W-:Y:S02]  /*5570*/  @P0 IMAD R0, R9, c[0x0][0x258], RZ ;  /* 0x0000960009000a24 */ /* 0x000fe400078e02ff */
[----:B------:R-:W-:Y:S02]  /*5580*/  @P0 IMAD.MOV.U32 R2, RZ, RZ, R98 ;  /* 0x000000ffff020224 */ /* 0x000fe400078e0062 */
[----:B------:R-:W-:Y:S01]  /*5590*/  @!PT LDS RZ, [RZ] ;  /* 0x00000000fffff984 */ /* 0x000fe20000000800 */
[----:B------:R-:W-:Y:S01]  /*55a0*/  @!PT LDS RZ, [RZ] ;  /* 0x00000000fffff984 */ /* 0x000fe20000000800 */
[----:B------:R-:W-:Y:S01]  /*55b0*/  @!PT LDS RZ, [RZ] ;  /* 0x00000000fffff984 */ /* 0x000fe20000000800 */
[----:B------:R1:W-:Y:S01]  /*55c0*/  @P1 LDGSTS.E.BYPASS.LTC128B.128 [R85+0x100], [R6.64], !P5 ;  /* 0x0010000006551fae */ /* 0x0003e2000e901d46 */
[C---:B------:R-:W-:Y:S02]  /*55d0*/  @P0 IMAD R0, R5.reuse, c[0x0][0x25c], R0 ;  /* 0x0000970005000a24 */ /* 0x040fe400078e0200 */
[----:B------:R-:W-:Y:S01]  /*55e0*/  @P0 IMAD.WIDE.U32 R2, R5, c[0x0][0x258], R2 ;  /* 0x0000960005020a25 */ /* 0x000fe200078e0002 */
[----:B------:R1:W-:Y:S03]  /*55f0*/  @P1 LDGSTS.E.BYPASS.LTC128B.128 [R85+0x2100], [R6.64+0x80], !P4 ;  /* 0x0210008006551fae */ /* 0x0003e6000e101d46 */
[----:B------:R-:W-:Y:S01]  /*5600*/  @P0 IMAD.IADD R0, R3, 0x1, R0 ;  /* 0x0000000103000824 */ /* 0x000fe200078e0200 */
[----:B------:R1:W-:Y:S01]  /*5610*/  @P1 LDGSTS.E.BYPASS.LTC128B.128 [R85+0x4100], [R6.64+0x100], !P3 ;  /* 0x0410010006551fae */ /* 0x0003e2000d901d46 */
[C---:B------:R-:W-:Y:S04]  /*5620*/  @P0 LEA R4, P2, R2.reuse, c[0x0][0x250], 0x1 ;  /* 0x0000940002040a11 */ /* 0x040fe800078408ff */
[----:B------:R-:W-:Y:S02]  /*5630*/  @P0 LEA.HI.X R5, R2, c[0x0][0x254], R0, 0x1, P2 ;  /* 0x0000950002050a11 */ /* 0x000fe400010f0c00 */
[----:B------:R-:W-:Y:S03]  /*5640*/  IADD3 R0, -R10, R96, RZ ;  /* 0x000000600a007210 */ /* 0x000fe60007ffe1ff */
[----:B------:R1:W-:Y:S01]  /*5650*/  @P0 LDGSTS.E.BYPASS.LTC128B.128 [R85+0x1100], [R4.64], !P5 ;  /* 0x0110000004550fae */ /* 0x0003e2000e901d46 */
[----:B------:R-:W-:Y:S03]  /*5660*/  IMNMX R0, R0, 0x40, PT ;  /* 0x0000004000007817 */ /* 0x000fe60003800200 */
        /* <DEDUP_REMOVED lines=8> */
[----:B------:R-:W-:Y:S02]  /*56f0*/  IMAD.MOV.U32 R4, RZ, RZ, R114 ;  /* 0x000000ffff047224 */ /* 0x000fe400078e0072 */
[----:B------:R-:W-:Y:S02]  /*5700*/  IMAD.MOV.U32 R5, RZ, RZ, R131 ;  /* 0x000000ffff057224 */ /* 0x000fe400078e0083 */
[----:B------:R-:W-:Y:S02]  /*5710*/  IMAD.X R2, R8, 0x1, R143, P0 ;  /* 0x0000000108027824 */ /* 0x000fe400000e068f */
[----:B------:R-:W-:Y:S04]  /*5720*/  IMAD.WIDE.U32 R4, R0, c[0x0][0x208], R4 ;  /* 0x0000820000047a25 */ /* 0x000fe800078e0004 */
[----:B------:R-:W-:Y:S04]  /*5730*/  IMAD R2, R2, c[0x0][0x208], RZ ;  /* 0x0000820002027a24 */ /* 0x000fe800078e02ff */
[----:B------:R-:W-:Y:S01]  /*5740*/  IMAD R0, R0, c[0x0][0x20c], R2 ;  /* 0x0000830000007a24 */ /* 0x000fe200078e0202 */
[C---:B------:R-:W-:Y:S03]  /*5750*/  LEA R2, P0, R4.reuse, c[0x0][0x1f8], 0x1 ;  /* 0x00007e0004027a11 */ /* 0x040fe600078008ff */
[----:B------:R-:W-:Y:S05]  /*5760*/  IMAD.IADD R0, R5, 0x1, R0 ;  /* 0x0000000105007824 */ /* 0x000fea00078e0200 */
[----:B------:R-:W-:Y:S02]  /*5770*/  LEA.HI.X R3, R4, c[0x0][0x1fc], R0, 0x1, P0 ;  /* 0x00007f0004037a11 */ /* 0x000fe400000f0c00 */
[----:B------:R-:W-:Y:S11]  /*5780*/  ISETP.GE.AND P0, PT, R26, c[0x0][0x1d4], PT ;  /* 0x000075001a007a0c */ /* 0x000ff60003f06270 */
[----:B------:R-:W-:Y:S02]  /*5790*/  @!UPT UIADD3 URZ, URZ, URZ, URZ ;  /* 0x0000003f3f3ff290 */ /* 0x000fe4000fffe03f */
[----:B------:R-:W1:Y:S04]  /*57a0*/  @!P0 LDS.128 R4, [R86] ;  /* 0x0000000056048984 */ /* 0x000e680000000c00 */
[----:B-1----:R-:W-:Y:S01]  /*57b0*/  @!P0 STG.E.128 [R2.64], R4 ;  /* 0x0000000402008986 */ /* 0x002fe2000c101d06 */
[----:B------:R-:W-:Y:S11]  /*57c0*/  ISETP.GE.AND P0, PT, R28, c[0x0][0x1d4], PT ;  /* 0x000075001c007a0c */ /* 0x000ff60003f06270 */
[----:B------:R-:W-:Y:S02]  /*57d0*/  @!UPT UIADD3 URZ, URZ, URZ, URZ ;  /* 0x0000003f3f3ff290 */ /* 0x000fe4000fffe03f */
[----:B------:R-:W1:Y:S04]  /*57e0*/  @!P0 LDS.128 R4, [R87] ;  /* 0x0000000057048984 */ /* 0x000e680000000c00 */
        /* <DEDUP_REMOVED lines=17> */
.L_x_561:
[----:B-1----:R-:W-:Y:S05]  /*5900*/  BSYNC B0 ;  /* 0x0000000000007941 */ /* 0x002fea0003800000 */
.L_x_560:
        /* <DEDUP_REMOVED lines=25> */
.L_x_537:
[----:B------:R-:W-:Y:S01]  /*5aa0*/  ISETP.NE.AND P3, PT, R249, 0x1, PT ;  /* 0x00000001f900780c */ /* 0x000fe20003f65270 */
[----:B------:R-:W-:Y:S01]  /*5ab0*/  IMAD.IADD R8, R149, 0x1, R148 ;  /* 0x0000000195087824 */ /* 0x000fe200078e0294 */
[----:B------:R-:W-:Y:S01]  /*5ac0*/  IADD3 R0, R244, 0x7f, RZ ;  /* 0x0000007ff4007810 */ /* 0x000fe20007ffe0ff */
[----:B------:R-:W-:Y:S01]  /*5ad0*/  CS2R R10, SRZ ;  /* 0x00000000000a7805 */ /* 0x000fe2000001ff00 */
[----:B------:R-:W-:Y:S01]  /*5ae0*/  PLOP3.LUT P2, PT, PT, PT, PT, 0x80, 0x0 ;  /* 0x000000000000781c */ /* 0x000fe20003f4f070 */
[----:B------:R-:W-:Y:S01]  /*5af0*/  CS2R R14, SRZ ;  /* 0x00000000000e7805 */ /* 0x000fe2000001ff00 */
[----:B------:R-:W-:Y:S01]  /*5b00*/  MOV R98, RZ ;  /* 0x000000ff00627202 */ /* 0x000fe20000000f00 */
[----:B------:R-:W-:Y:S01]  /*5b10*/  IMAD.MOV.U32 R96, RZ, RZ, RZ ;  /* 0x000000ffff607224 */ /* 0x000fe200078e00ff */
[----:B------:R-:W-:Y:S01]  /*5b20*/  MOV R9, RZ ;  /* 0x000000ff00097202 */ /* 0x000fe20000000f00 */
[----:B------:R-:W-:Y:S01]  /*5b30*/  IMAD.MOV.U32 R94, RZ, RZ, RZ ;  /* 0x000000ffff5e7224 */ /* 0x000fe200078e00ff */
[----:B------:R-:W-:Y:S01]  /*5b40*/  CS2R R12, SRZ ;  /* 0x00000000000c7805 */ /* 0x000fe2000001ff00 */
[----:B------:R-:W-:Y:S01]  /*5b50*/  IMAD.MOV.U32 R92, RZ, RZ, RZ ;  /* 0x000000ffff5c7224 */ /* 0x000fe200078e00ff */
[----:B------:R-:W-:Y:S01]  /*5b60*/  MOV R88, RZ ;  /* 0x000000ff00587202 */ /* 0x000fe20000000f00 */
[----:B-1----:R-:W-:Y:S01]  /*5b70*/  @P3 IMAD.HI.U32 R2, R0, c[0x0][0x2c8], RZ ;  /* 0x0000b20000023a27 */ /* 0x002fe200078e00ff */
[----:B------:R-:W-:Y:S01]  /*5b80*/  CS2R R16, SRZ ;  /* 0x0000000000107805 */ /* 0x000fe2000001ff00 */
[----:B------:R-:W-:Y:S01]  /*5b90*/  MOV R82, RZ ;  /* 0x000000ff00527202 */ /* 0x000fe20000000f00 */
[----:B------:R-:W-:Y:S01]  /*5ba0*/  CS2R R18, SRZ ;  /* 0x0000000000127805 */ /* 0x000fe2000001ff00 */
[----:B------:R-:W-:Y:S01]  /*5bb0*/  IMAD.MOV.U32 R90, RZ, RZ, RZ ;  /* 0x000000ffff5a7224 */ /* 0x000fe200078e00ff */
[----:B------:R-:W-:Y:S01]  /*5bc0*/  @P3 SHF.R.U32.HI R0, RZ, c[0x0][0x2cc], R2 ;  /* 0x0000b300ff003a19 */ /* 0x000fe20000011602 */
[----:B------:R-:W-:Y:S01]  /*5bd0*/  IMAD.MOV.U32 R86, RZ, RZ, RZ ;  /* 0x000000ffff567224 */ /* 0x000fe200078e00ff */
[----:B------:R-:W-:Y:S01]  /*5be0*/  CS2R R20, SRZ ;  /* 0x0000000000147805 */ /* 0x000fe2000001ff00 */
[----:B------:R-:W-:Y:S01]  /*5bf0*/  IMAD.MOV.U32 R84, RZ, RZ, RZ ;  /* 0x000000ffff547224 */ /* 0x000fe200078e00ff */
[----:B------:R-:W-:Y:S01]  /*5c00*/  MOV R76, RZ ;  /* 0x000000ff004c7202 */ /* 0x000fe20000000f00 */
[----:B------:R-:W-:Y:S01]  /*5c10*/  IMAD.IADD R0, R154, 0x1, R0 ;  /* 0x000000019a007824 */ /* 0x000fe200078e0200 */
[----:B------:R-:W-:Y:S01]  /*5c20*/  CS2R R74, SRZ ;  /* 0x00000000004a7805 */ /* 0x000fe2000001ff00 */
[----:B------:R-:W-:Y:S01]  /*5c30*/  IMAD.MOV.U32 R80, RZ, RZ, RZ ;  /* 0x000000ffff507224 */ /* 0x000fe200078e00ff */
[----:B------:R-:W-:Y:S01]  /*5c40*/  CS2R R70, SRZ ;  /* 0x0000000000467805 */ /* 0x000fe2000001ff00 */
[----:B------:R-:W-:Y:S01]  /*5c50*/  IMAD.MOV.U32 R78, RZ, RZ, RZ ;  /* 0x000000ffff4e7224 */ /* 0x000fe200078e00ff */
[----:B------:R-:W-:Y:S01]  /*5c60*/  SHF.R.S32.HI R2, RZ, 0x1f, R0 ;  /* 0x0000001fff027819 */ /* 0x000fe20000011400 */
[----:B------:R-:W-:Y:S01]  /*5c70*/  IMAD.MOV.U32 R72, RZ, RZ, RZ ;  /* 0x000000ffff487224 */ /* 0x000fe200078e00ff */
[----:B------:R-:W-:Y:S01]  /*5c80*/  MOV R68, RZ ;  /* 0x000000ff00447202 */ /* 0x000fe20000000f00 */
[----:B------:R-:W-:Y:S01]  /*5c90*/  IMAD.MOV.U32 R22, RZ, RZ, RZ ;  /* 0x000000ffff167224 */ /* 0x000fe200078e00ff */
[----:B------:R-:W-:Y:S01]  /*5ca0*/  LEA.HI R0, R2, R0, RZ, 0x6 ;  /* 0x0000000002007211 */ /* 0x000fe200078f30ff */
[----:B------:R-:W-:Y:S01]  /*5cb0*/  CS2R R66, SRZ ;  /* 0x0000000000427805 */ /* 0x000fe2000001ff00 */
[----:B------:R-:W-:Y:S01]  /*5cc0*/  CS2R R24, SRZ ;  /* 0x0000000000187805 */ /* 0x000fe2000001ff00 */
[----:B------:R-:W-:Y:S01]  /*5cd0*/  IMAD.MOV.U32 R64, RZ, RZ, RZ ;  /* 0x000000ffff407224 */ /* 0x000fe200078e00ff */
[----:B------:R-:W-:Y:S01]  /*5ce0*/  SHF.R.S32.HI R0, RZ, 0x6, R0 ;  /* 0x00000006ff007819 */ /* 0x000fe20000011400 */
[----:B------:R-:W-:Y:S01]  /*5cf0*/  CS2R R62, SRZ ;  /* 0x00000000003e7805 */ /* 0x000fe2000001ff00 */
[----:B------:R-:W-:Y:S01]  /*5d00*/  MOV R60, RZ ;  /* 0x000000ff003c7202 */ /* 0x000fe20000000f00 */
[----:B------:R-:W-:Y:S01]  /*5d10*/  CS2R R58, SRZ ;  /* 0x00000000003a7805 */ /* 0x000fe2000001ff00 */
[----:B------:R-:W-:Y:S01]  /*5d20*/  IMNMX R153, R153, R0, PT ;  /* 0x0000000099997217 */ /* 0x000fe20003800200 */
[----:B------:R-:W-:Y:S01]  /*5d30*/  CS2R R26, SRZ ;  /* 0x00000000001a7805 */ /* 0x000fe2000001ff00 */
[----:B------:R-:W-:Y:S01]  /*5d40*/  IMAD.MOV.U32 R56, RZ, RZ, RZ ;  /* 0x000000ffff387224 */ /* 0x000fe200078e00ff */
[----:B------:R-:W-:Y:S01]  /*5d50*/  CS2R R54, SRZ ;  /* 0x0000000000367805 */ /* 0x000fe2000001ff00 */
[----:B------:R-:W-:Y:S01]  /*5d60*/  ISETP.GE.AND P0, PT, R153, 0x1, PT ;  /* 0x000000019900780c */ /* 0x000fe20003f06270 */
[----:B------:R-:W-:Y:S01]  /*5d70*/  CS2R R50, SRZ ;  /* 0x0000000000327805 */ /* 0x000fe2000001ff00 */
[----:B------:R-:W-:Y:S01]  /*5d80*/  MOV R52, RZ ;  /* 0x000000ff00347202 */ /* 0x000fe20000000f00 */
[----:B------:R-:W-:Y:S01]  /*5d90*/  CS2R R28, SRZ ;  /* 0x00000000001c7805 */ /* 0x000fe2000001ff00 */
[----:B------:R-:W-:Y:S01]  /*5da0*/  IMAD.MOV.U32 R48, RZ, RZ, RZ ;  /* 0x000000ffff307224 */ /* 0x000fe200078e00ff */
        /* <DEDUP_REMOVED lines=9> */
[----:B------:R-:W-:Y:S01]  /*5e40*/  IMAD.MOV.U32 R132, RZ, RZ, RZ ;  /* 0x000000ffff847224 */ /* 0x000fe200078e00ff */
        /* <DEDUP_REMOVED lines=8> */
[----:B------:R-:W-:Y:S01]  /*5ed0*/  IMAD.MOV.U32 R7, RZ, RZ, RZ ;  /* 0x000000ffff077224 */ /* 0x000fe200078e00ff */
[----:B------:R-:W-:Y:S01]  /*5ee0*/  MOV R116, RZ ;  /* 0x000000ff00747202 */ /* 0x000fe20000000f00 */
[----:B------:R-:W-:Y:S01]  /*5ef0*/  CS2R R114, SRZ ;  /* 0x0000000000727805 */ /* 0x000fe2000001ff00 */
[----:B------:R-:W-:Y:S01]  /*5f00*/  CS2R R112, SRZ ;  /* 0x0000000000707805 */ /* 0x000fe2000001ff00 */
[----:B------:R-:W-:Y:S01]  /*5f10*/  CS2R R110, SRZ ;  /* 0x00000000006e7805 */ /* 0x000fe2000001ff00 */
[----:B------:R-:W-:Y:S01]  /*5f20*/  CS2R R108, SRZ ;  /* 0x00000000006c7805 */ /* 0x000fe2000001ff00 */
[----:B------:R-:W-:Y:S01]  /*5f30*/  CS2R R106, SRZ ;  /* 0x00000000006a7805 */ /* 0x000fe2000001ff00 */
[----:B------:R-:W-:Y:S01]  /*5f40*/  CS2R R104, SRZ ;  /* 0x0000000000687805 */ /* 0x000fe2000001ff00 */
[----:B------:R-:W-:Y:S05]  /*5f50*/  @!P0 BRA `(.L_x_563) ;  /* 0x000115c000008947 */ /* 0x000fea0003800000 */
[----:B------:R-:W-:-:S04]  /*5f60*/  ISETP.NE.U32.AND P0, PT, RZ, c[0x0][0x340], PT ;  /* 0x0000d000ff007a0c */ /* 0x000fc80003f05070 */
[----:B------:R-:W-:-:S13]  /*5f70*/  ISETP.NE.AND.EX P0, PT, RZ, c[0x0][0x344], PT, P0 ;  /* 0x0000d100ff007a0c */ /* 0x000fda0003f05300 */
[----:B------:R-:W-:-:S04]  /*5f80*/  @P0 IMAD.MOV.U32 R2, RZ, RZ, 0x4 ;  /* 0x00000004ff020424 */ /* 0x000fc800078e00ff */
[----:B------:R-:W-:-:S05]  /*5f90*/  @P0 IMAD.WIDE R2, R243, R2, c[0x0][0x340] ;  /* 0x0000d000f3020625 */ /* 0x000fca00078e0202 */
[----:B------:R1:W2:Y:S01]  /*5fa0*/  @P0 LDG.E R21, [R2.64] ;  /* 0x0000000602150981 */ /* 0x0002a2000c1e1900 */
[----:B------:R-:W-:Y:S01]  /*5fb0*/  SHF.R.S32.HI R0, RZ, 0x1f, R147 ;  /* 0x0000001fff007819 */ /* 0x000fe20000011493 */
[----:B------:R-:W-:Y:S01]  /*5fc0*/  IMAD R5, R166, c[0x0][0x1b8], RZ ;  /* 0x00006e00a6057a24 */ /* 0x000fe200078e02ff */
[----:B------:R-:W-:Y:S01]  /*5fd0*/  SHF.R.S32.HI R116, RZ, 0x1f, R164 ;  /* 0x0000001fff747819 */ /* 0x000fe200000114a4 */
[----:B------:R-:W-:Y:S01]  /*5fe0*/  IMAD R44, R242, c[0x0][0x2c4], RZ ;  /* 0x0000b100f22c7a24 */ /* 0x000fe200078e02ff */
[----:B------:R-:W-:Y:S01]  /*5ff0*/  ISETP.NE.U32.AND P2, PT, RZ, c[0x0][0x348], PT ;  /* 0x0000d200ff007a0c */ /* 0x000fe20003f45070 */
[----:B------:R-:W-:Y:S01]  /*6000*/  IMAD R0, R0, c[0x0][0x178], RZ ;  /* 0x00005e0000007a24 */ /* 0x000fe200078e02ff */
[CC--:B------:R-:W-:Y:S01]  /*6010*/  LEA.HI R4, R116.reuse, R164.reuse, RZ, 0x3 ;  /* 0x000000a474047211 */ /* 0x0c0fe200078f18ff */
[----:B------:R-:W-:Y:S01]  /*6020*/  IMAD R5, R251, c[0x0][0x1bc], R5 ;  /* 0x00006f00fb057a24 */ /* 0x000fe200078e0205 */
[----:B------:R-:W-:Y:S01]  /*6030*/  LEA.HI R11, R116, R164, RZ, 0x4 ;  /* 0x000000a4740b7211 */ /* 0x000fe200078f20ff */
[----:B------:R-:W-:Y:S01]  /*6040*/  IMAD R0, R147, c[0x0][0x17c], R0 ;  /* 0x00005f0093007a24 */ /* 0x000fe200078e0200 */
[----:B------:R-:W-:Y:S01]  /*6050*/  SHF.R.S32.HI R93, RZ, 0x3, R4 ;  /* 0x00000003ff5d7819 */ /* 0x000fe20000011404 */
[----:B------:R-:W-:Y:S01]  /*6060*/  BSSY B0, `(.L_x_564) ;  /* 0x0000089000007945 */ /* 0x000fe20003800000 */
[----:B------:R-:W-:-:S02]  /*6070*/  SHF.R.S32.HI R9, RZ, 0x4, R11 ;  /* 0x00000004ff097819 */ /* 0x000fc4000001140b */
[----:B------:R-:W-:Y:S02]  /*6080*/  SHF.R.S32.HI R20, RZ, 0x1f, R243 ;  /* 0x0000001fff147819 */ /* 0x000fe400000114f3 */
[----:B------:R-:W-:Y:S02]  /*6090*/  LEA.HI R6, R11, R9, RZ, 0x1 ;  /* 0x000000090b067211 */ /* 0x000fe400078f08ff */
[----:B------:R-:W-:Y:S02]  /*60a0*/  ISETP.NE.AND.EX P2, PT, RZ, c[0x0][0x34c], PT, P2 ;  /* 0x0000d300ff007a0c */ /* 0x000fe40003f45320 */
[----:B------:R-:W-:Y:S02]  /*60b0*/  LOP3.LUT R6, R6, 0xfffffffe, RZ, 0xc0, !PT ;  /* 0xfffffffe06067812 */ /* 0x000fe400078ec0ff */
[----:B------:R-:W-:Y:S01]  /*60c0*/  SEL R12, R20, RZ, !P2 ;  /* 0x000000ff140c7207 */ /* 0x000fe20005000000 */
[----:B-1----:R-:W-:-:S04]  /*60d0*/  IMAD.WIDE.U32 R2, R147, c[0x0][0x178], RZ ;  /* 0x00005e0093027a25 */ /* 0x002fc800078e00ff */
[----:B------:R-:W-:Y:S01]  /*60e0*/  IMAD.IADD R3, R3, 0x1, R0 ;  /* 0x0000000103037824 */ /* 0x000fe200078e0200 */
[----:B------:R-:W-:Y:S01]  /*60f0*/  LOP3.LUT R0, R4, 0xfffffff8, RZ, 0xc0, !PT ;  /* 0xfffffff804007812 */ /* 0x000fe200078ec0ff */
[----:B------:R-:W-:Y:S02]  /*6100*/  IMAD.SHL.U32 R4, R93, 0x40, RZ ;  /* 0x000000405d047824 */ /* 0x000fe400078e00ff */
[----:B------:R-:W-:Y:S01]  /*6110*/  IMAD.IADD R112, R9, 0x1, -R6 ;  /* 0x0000000109707824 */ /* 0x000fe200078e0a06 */
[----:B------:R-:W-:Y:S01]  /*6120*/  SEL R6, R243, RZ, !P2 ;  /* 0x000000fff3067207 */ /* 0x000fe20005000000 */
[----:B------:R-:W-:Y:S01]  /*6130*/  IMAD.IADD R92, R164, 0x1, -R0 ;  /* 0x00000001a45c7824 */ /* 0x000fe200078e0a00 */
[----:B------:R-:W-:Y:S01]  /*6140*/  LOP3.LUT R0, R4, 0x1c0, RZ, 0xc0, !PT ;  /* 0x000001c004007812 */ /* 0x000fe200078ec0ff */
[----:B------:R-:W-:-:S03]  /*6150*/  IMAD.WIDE.U32 R2, R251, c[0x0][0x1b8], R2 ;  /* 0x00006e00fb027a25 */ /* 0x000fc600078e0002 */
[C---:B------:R-:W-:Y:S01]  /*6160*/  SHF.L.U32 R10, R92.reuse, 0x3, RZ ;  /* 0x000000035c0a7819 */ /* 0x040fe200000006ff */
[----:B------:R-:W-:Y:S02]  /*6170*/  IMAD R9, R92, 0x20, R93 ;  /* 0x000000205c097824 */ /* 0x000fe400078e025d */
[----:B------:R-:W-:Y:S01]  /*6180*/  IMAD.IADD R3, R3, 0x1, R5 ;  /* 0x0000000103037824 */ /* 0x000fe200078e0205 */
[----:B------:R-:W-:Y:S01]  /*6190*/  IADD3 R4, R10, 0x80, RZ ;  /* 0x000000800a047810 */ /* 0x000fe20007ffe0ff */
[----:B------:R-:W-:Y:S01]  /*61a0*/  IMAD.IADD R9, R244, 0x1, R9 ;  /* 0x00000001f4097824 */ /* 0x000fe200078e0209 */
[----:B------:R-:W-:Y:S01]  /*61b0*/  LOP3.LUT R7, R0, 0x38, R10, 0xf8, !PT ;  /* 0x0000003800077812 */ /* 0x000fe200078ef80a */
[----:B------:R-:W-:Y:S01]  /*61c0*/  IMAD R14, R12, c[0x0][0x1c0], RZ ;  /* 0x000070000c0e7a24 */ /* 0x000fe200078e02ff */
[----:B------:R-:W-:Y:S01]  /*61d0*/  SHF.R.U32.HI R0, RZ, 0x3, R0 ;  /* 0x00000003ff007819 */ /* 0x000fe20000011600 */
[----:B------:R-:W-:Y:S01]  /*61e0*/  @P3 IMAD.HI.U32 R5, R9, c[0x0][0x2c8], RZ ;  /* 0x0000b20009053a27 */ /* 0x000fe200078e00ff */
[----:B------:R-:W-:-:S02]  /*61f0*/  ISETP.GE.AND P1, PT, R4, c[0x0][0x1d4], PT ;  /* 0x0000750004007a0c */ /* 0x000fc40003f26270 */
[----:B------:R-:W-:Y:S01]  /*6200*/  LOP3.LUT R17, R7, R0, RZ, 0x3c, !PT ;  /* 0x0000000007117212 */ /* 0x000fe200078e3cff */
[----:B------:R-:W-:Y:S01]  /*6210*/  IMAD.WIDE.U32 R2, R6, c[0x0][0x1c0], R2 ;  /* 0x0000700006027a25 */ /* 0x000fe200078e0002 */
[----:B------:R-:W-:Y:S02]  /*6220*/  P2R R240, PR, RZ, 0x2 ;  /* 0x00000002fff07803 */ /* 0x000fe40000000000 */
[----:B------:R-:W-:Y:S02]  /*6230*/  SHF.R.S32.HI R4, RZ, 0x1f, R8 ;  /* 0x0000001fff047819 */ /* 0x000fe40000011408 */
[----:B------:R-:W-:Y:S02]  /*6240*/  IADD3 R0, P1, R93, R8, RZ ;  /* 0x000000085d007210 */ /* 0x000fe40007f3e0ff */
[----:B------:R-:W-:Y:S02]  /*6250*/  LOP3.LUT R7, R11, 0xfffffff0, RZ, 0xc0, !PT ;  /* 0xfffffff00b077812 */ /* 0x000fe400078ec0ff */
[----:B------:R-:W-:-:S02]  /*6260*/  LEA.HI.X.SX32 R4, R93, R4, 0x1, P1 ;  /* 0x000000045d047211 */ /* 0x000fc400008f0eff */
[----:B------:R-:W-:Y:S01]  /*6270*/  MOV R8, R9 ;  /* 0x0000000900087202 */ /* 0x000fe20000000f00 */
[----:B------:R-:W-:Y:S01]  /*6280*/  IMAD.IADD R7, R164, 0x1, -R7 ;  /* 0x00000001a4077824 */ /* 0x000fe200078e0a07 */
[----:B------:R-:W-:Y:S01]  /*6290*/  @P3 SHF.R.U32.HI R8, RZ, c[0x0][0x2cc], R5 ;  /* 0x0000b300ff083a19 */ /* 0x000fe20000011605 */
[C---:B------:R-:W-:Y:S01]  /*62a0*/  IMAD R5, R4.reuse, c[0x0][0x1e0], RZ ;  /* 0x0000780004057a24 */ /* 0x040fe200078e02ff */
[----:B------:R-:W-:Y:S01]  /*62b0*/  SHF.R.S32.HI R11, RZ, 0x1f, R10 ;  /* 0x0000001fff0b7819 */ /* 0x000fe2000001140a */
[----:B------:R-:W-:Y:S01]  /*62c0*/  IMAD R4, R4, c[0x0][0x208], RZ ;  /* 0x0000820004047a24 */ /* 0x000fe200078e02ff */
[----:B------:R-:W-:Y:S01]  /*62d0*/  SHF.R.S32.HI R15, RZ, 0x1f, R7 ;  /* 0x0000001fff0f7819 */ /* 0x000fe20000011407 */
[C---:B------:R-:W-:Y:S01]  /*62e0*/  IMAD R16, R0.reuse, c[0x0][0x1e4], R5 ;  /* 0x0000790000107a24 */ /* 0x040fe200078e0205 */
[----:B------:R-:W-:Y:S01]  /*62f0*/  ISETP.NE.U32.AND P1, PT, RZ, c[0x0][0x350], PT ;  /* 0x0000d400ff007a0c */ /* 0x000fe20003f25070 */
[C---:B------:R-:W-:Y:S01]  /*6300*/  IMAD R19, R0.reuse, c[0x0][0x20c], R4 ;  /* 0x0000830000137a24 */ /* 0x040fe200078e0204 */
[----:B------:R-:W-:Y:S01]  /*6310*/  LEA.HI R18, R15, R7, RZ, 0x3 ;  /* 0x000000070f127211 */ /* 0x000fe200078f18ff */
[----:B------:R-:W-:Y:S01]  /*6320*/  IMAD.WIDE.U32 R4, R0, c[0x0][0x1e0], R10 ;  /* 0x0000780000047a25 */ /* 0x000fe200078e000a */
[----:B------:R-:W-:-:S02]  /*6330*/  ISETP.NE.AND.EX P1, PT, RZ, c[0x0][0x354], PT, P1 ;  /* 0x0000d500ff007a0c */ /* 0x000fc40003f25310 */
[----:B------:R-:W-:Y:S01]  /*6340*/  ISETP.GE.AND P5, PT, R10, c[0x0][0x1d4], PT ;  /* 0x000075000a007a0c */ /* 0x000fe20003fa6270 */
[----:B------:R-:W-:Y:S01]  /*6350*/  IMAD.WIDE.U32 R12, R0, c[0x0][0x208], R10 ;  /* 0x00008200000c7a25 */ /* 0x000fe200078e000a */
[----:B------:R-:W-:Y:S02]  /*6360*/  LEA.HI R0, R116, R164, RZ, 0x6 ;  /* 0x000000a474007211 */ /* 0x000fe400078f30ff */
[----:B------:R-:W-:Y:S01]  /*6370*/  IADD3 R5, R5, R16, RZ ;  /* 0x0000001005057210 */ /* 0x000fe20007ffe0ff */
[----:B------:R-:W-:Y:S02]  /*6380*/  IMAD R15, R6, c[0x0][0x1c4], R14 ;  /* 0x00007100060f7a24 */ /* 0x000fe400078e020e */
[----:B------:R-:W-:Y:S01]  /*6390*/  IMAD.SHL.U32 R6, R0, 0x8, RZ ;  /* 0x0000000800067824 */ /* 0x000fe200078e00ff */
[----:B------:R-:W-:Y:S01]  /*63a0*/  LOP3.LUT R0, R18, 0xfffffff8, RZ, 0xc0, !PT ;  /* 0xfffffff812007812 */ /* 0x000fe200078ec0ff */
[----:B------:R-:W-:Y:S02]  /*63b0*/  IMAD.MOV R14, RZ, RZ, -R8 ;  /* 0x000000ffff0e7224 */ /* 0x000fe400078e0a08 */
[----:B------:R-:W-:Y:S01]  /*63c0*/  IMAD.IADD R3, R3, 0x1, R15 ;  /* 0x0000000103037824 */ /* 0x000fe200078e020f */
[----:B------:R-:W-:Y:S01]  /*63d0*/  LOP3.LUT R209, R17, 0xfffffe00, R6, 0xf8, !PT ;  /* 0xfffffe0011d17812 */ /* 0x000fe200078ef806 */
[----:B------:R-:W-:Y:S01]  /*63e0*/  IMAD.IADD R0, R7, 0x1, -R0 ;  /* 0x0000000107007824 */ /* 0x000fe200078e0a00 */
[----:B------:R-:W-:Y:S01]  /*63f0*/  SHF.R.S32.HI R6, RZ, 0x1f, R8 ;  /* 0x0000001fff067819 */ /* 0x000fe20000011408 */
[----:B------:R-:W-:Y:S01]  /*6400*/  IMAD R14, R14, c[0x0][0x2c4], R9 ;  /* 0x0000b1000e0e7a24 */ /* 0x000fe200078e0209 */
[----:B------:R-:W-:Y:S01]  /*6410*/  SHF.L.U32 R15, R112, 0x3, RZ ;  /* 0x00000003700f7819 */ /* 0x000fe200000006ff */
[C---:B------:R-:W-:Y:S01]  /*6420*/  IMAD.SHL.U32 R9, R0.reuse, 0x40, RZ ;  /* 0x0000004000097824 */ /* 0x040fe200078e00ff */
[----:B------:R-:W-:Y:S01]  /*6430*/  LOP3.LUT P3, RZ, R0, 0x4, RZ, 0xc0, !PT ;  /* 0x0000000400ff7812 */ /* 0x000fe2000786c0ff */
[----:B------:R-:W-:Y:S01]  /*6440*/  IMAD.WIDE.U32 R2, R8, c[0x0][0x1b0], R2 ;  /* 0x00006c0008027a25 */ /* 0x000fe200078e0002 */
[----:B------:R-:W-:-:S02]  /*6450*/  LOP3.LUT P2, RZ, R0, 0x2, RZ, 0xc0, !PT ;  /* 0x0000000200ff7812 */ /* 0x000fc4000784c0ff */
[----:B------:R-:W-:Y:S01]  /*6460*/  LOP3.LUT R9, R9, 0x1c0, RZ, 0xc0, !PT ;  /* 0x000001c009097812 */ /* 0x000fe200078ec0ff */
[----:B------:R-:W-:Y:S02]  /*6470*/  IMAD R0, R6, c[0x0][0x1b0], RZ ;  /* 0x00006c0006007a24 */ /* 0x000fe400078e02ff */
[----:B------:R-:W-:Y:S01]  /*6480*/  IMAD.WIDE.U32 R6, R251, c[0x0][0x1e8], R4 ;  /* 0x00007a00fb067a25 */ /* 0x000fe200078e0004 */
[----:B------:R-:W-:-:S03]  /*6490*/  MOV R4, R12 ;  /* 0x0000000c00047202 */ /* 0x000fc60000000f00 */
[----:B------:R-:W-:Y:S01]  /*64a0*/  IMAD R17, R8, c[0x0][0x1b4], R0 ;  /* 0x00006d0008117a24 */ /* 0x000fe200078e0200 */
[----:B------:R-:W-:Y:S01]  /*64b0*/  LOP3.LUT R0, R9, 0x8, R15, 0xf8, !PT ;  /* 0x0000000809007812 */ /* 0x000fe200078ef80f */
[----:B------:R-:W-:Y:S01]  /*64c0*/  IMAD R16, R166, c[0x0][0x1e8], RZ ;  /* 0x00007a00a6107a24 */ /* 0x000fe200078e02ff */
[----:B------:R-:W-:Y:S01]  /*64d0*/  SHF.R.U32.HI R9, RZ, 0x3, R9 ;  /* 0x00000003ff097819 */ /* 0x000fe20000011609 */
[----:B------:R-:W-:Y:S02]  /*64e0*/  IMAD.MOV.U32 R12, RZ, RZ, R6 ;  /* 0x000000ffff0c7224 */ /* 0x000fe400078e0006 */
[----:B------:R-:W-:Y:S01]  /*64f0*/  IMAD.IADD R5, R13, 0x1, R19 ;  /* 0x000000010d057824 */ /* 0x000fe200078e0213 */
[----:B------:R-:W-:Y:S01]  /*6500*/  LOP3.LUT R15, R0, R9, RZ, 0x3c, !PT ;  /* 0x00000009000f7212 */ /* 0x000fe200078e3cff */
[----:B------:R-:W-:Y:S01]  /*6510*/  IMAD R6, R166, c[0x0][0x210], RZ ;  /* 0x00008400a6067a24 */ /* 0x000fe200078e02ff */
[----:B------:R-:W-:Y:S01]  /*6520*/  SHF.R.S32.HI R0, RZ, 0x1f, R14 ;  /* 0x0000001fff007819 */ /* 0x000fe2000001140e */
[----:B------:R-:W-:-:S02]  /*6530*/  IMAD.IADD R3, R3, 0x1, R17 ;  /* 0x0000000103037824 */ /* 0x000fc400078e0211 */
[C---:B------:R-:W-:Y:S02]  /*6540*/  IMAD R16, R251.reuse, c[0x0][0x1ec], R16 ;  /* 0x00007b00fb107a24 */ /* 0x040fe400078e0210 */
[----:B------:R-:W-:Y:S02]  /*6550*/  IMAD R0, R0, c[0x0][0x1a8], RZ ;  /* 0x00006a0000007a24 */ /* 0x000fe400078e02ff */
[C---:B------:R-:W-:Y:S02]  /*6560*/  IMAD R6, R251.reuse, c[0x0][0x214], R6 ;  /* 0x00008500fb067a24 */ /* 0x040fe400078e0206 */
[----:B------:R-:W-:-:S04]  /*6570*/  IMAD.WIDE.U32 R4, R251, c[0x0][0x210], R4 ;  /* 0x00008400fb047a25 */ /* 0x000fc800078e0004 */
[C---:B------:R-:W-:Y:S02]  /*6580*/  IMAD R0, R14.reuse, c[0x0][0x1ac], R0 ;  /* 0x00006b000e007a24 */ /* 0x040fe400078e0200 */
[----:B------:R-:W-:-:S04]  /*6590*/  IMAD.WIDE.U32 R2, R14, c[0x0][0x1a8], R2 ;  /* 0x00006a000e027a25 */ /* 0x000fc800078e0002 */
[----:B------:R-:W-:Y:S02]  /*65a0*/  IMAD.IADD R13, R16, 0x1, R7 ;  /* 0x00000001100d7824 */ /* 0x000fe400078e0207 */
[----:B------:R-:W-:Y:S01]  /*65b0*/  IMAD.IADD R7, R6, 0x1, R5 ;  /* 0x0000000106077824 */ /* 0x000fe200078e0205 */
[----:B------:R-:W-:Y:S01]  /*65c0*/  MOV R6, R4 ;  /* 0x0000000400067202 */ /* 0x000fe20000000f00 */
[----:B------:R-:W-:Y:S02]  /*65d0*/  IMAD.SHL.U32 R5, R18, 0x40, RZ ;  /* 0x0000004012057824 */ /* 0x000fe400078e00ff */
[----:B------:R-:W-:Y:S02]  /*65e0*/  IMAD.IADD R3, R3, 0x1, R0 ;  /* 0x0000000103037824 */ /* 0x000fe400078e0200 */
[----:B------:R-:W-:Y:S01]  /*65f0*/  IMAD.IADD R16, R244, 0x1, R93 ;  /* 0x00000001f4107824 */ /* 0x000fe200078e025d */
[----:B------:R-:W-:Y:S02]  /*6600*/  LOP3.LUT R4, R15, 0xfffffe00, R5, 0xf8, !PT ;  /* 0xfffffe000f047812 */ /* 0x000fe400078ef805 */
[----:B------:R-:W-:-:S04]  /*6610*/  SHF.L.U32 R15, R92, 0x3, RZ ;  /* 0x000000035c0f7819 */ /* 0x000fc800000006ff */
[----:B------:R-:W-:Y:S02]  /*6620*/  IADD3 R5, R15, 0x80, RZ ;  /* 0x000000800f057810 */ /* 0x000fe40007ffe0ff */
[--C-:B--2---:R-:W-:Y:S01]  /*6630*/  @P0 SHF.R.S32.HI R9, RZ, 0x1f, R21.reuse ;  /* 0x0000001fff090819 */ /* 0x104fe20000011415 */
[----:B------:R-:W-:Y:S01]  /*6640*/  @P0 IMAD.MOV.U32 R8, RZ, RZ, R21 ;  /* 0x000000ffff080224 */ /* 0x000fe200078e0015 */
[----:B------:R-:W-:Y:S01]  /*6650*/  @!P0 MOV R9, R20 ;  /* 0x0000001400098202 */ /* 0x000fe20000000f00 */
[----:B------:R-:W-:Y:S01]  /*6660*/  @!P0 IMAD.MOV.U32 R8, RZ, RZ, R243 ;  /* 0x000000ffff088224 */ /* 0x000fe200078e00f3 */
[C---:B------:R-:W-:Y:S02]  /*6670*/  LEA R18, P0, R2.reuse, c[0x0][0x160], 0x1 ;  /* 0x0000580002127a11 */ /* 0x040fe400078008ff */
[----:B------:R-:W-:Y:S02]  /*6680*/  SEL R0, R9, RZ, !P1 ;  /* 0x000000ff09007207 */ /* 0x000fe40004800000 */
[----:B------:R-:W-:Y:S01]  /*6690*/  LEA.HI.X R17, R2, c[0x0][0x164], R3, 0x1, P0 ;  /* 0x0000590002117a11 */ /* 0x000fe200000f0c03 */
[----:B------:R-:W-:Y:S01]  /*66a0*/  IMAD.MOV.U32 R3, RZ, RZ, 0x10 ;  /* 0x00000010ff037424 */ /* 0x000fe200078e00ff */
[----:B------:R-:W-:Y:S01]  /*66b0*/  ISETP.GE.AND P0, PT, R16, R44, PT ;  /* 0x0000002c1000720c */ /* 0x000fe20003f06270 */
[----:B------:R-:W-:Y:S01]  /*66c0*/  IMAD R2, R0, c[0x0][0x1f0], RZ ;  /* 0x00007c0000027a24 */ /* 0x000fe200078e02ff */
[----:B------:R-:W-:Y:S01]  /*66d0*/  SEL R8, R8, RZ, !P1 ;  /* 0x000000ff08087207 */ /* 0x000fe20004800000 */
[----:B------:R-:W-:Y:S01]  /*66e0*/  IMAD R0, R0, c[0x0][0x218], RZ ;  /* 0x0000860000007a24 */ /* 0x000fe200078e02ff */
[----:B------:R-:W-:-:S02]  /*66f0*/  SEL R3, R3, 0xfffffff0, !P2 ;  /* 0xfffffff003037807 */ /* 0x000fc40005000000 */
[----:B------:R-:W-:Y:S01]  /*6700*/  ISETP.GE.AND P1, PT, R15, c[0x0][0x198], PT ;  /* 0x000066000f007a0c */ /* 0x000fe20003f26270 */
[C---:B------:R-:W-:Y:S02]  /*6710*/  IMAD R14, R8.reuse, c[0x0][0x1f4], R2 ;  /* 0x00007d00080e7a24 */ /* 0x040fe400078e0202 */
[----:B------:R-:W-:Y:S02]  /*6720*/  IMAD.MOV.U32 R2, RZ, RZ, 0x20 ;  /* 0x00000020ff027424 */ /* 0x000fe400078e00ff */
[----:B------:R-:W-:Y:S01]  /*6730*/  IMAD R9, R8, c[0x0][0x21c], R0 ;  /* 0x0000870008097a24 */ /* 0x000fe200078e0200 */
[----:B------:R-:W-:Y:S01]  /*6740*/  IADD3 R0, R10, 0x40, RZ ;  /* 0x000000400a007810 */ /* 0x000fe20007ffe0ff */
[----:B------:R-:W-:Y:S01]  /*6750*/  IMAD.WIDE.U32 R228, R8, c[0x0][0x1f0], R12 ;  /* 0x00007c0008e47a25 */ /* 0x000fe200078e000c */
[----:B------:R-:W-:Y:S02]  /*6760*/  SEL R2, R2, 0xffffffe0, !P3 ;  /* 0xffffffe002027807 */ /* 0x000fe40005800000 */
[----:B------:R-:W-:Y:S01]  /*6770*/  ISETP.GE.AND P6, PT, R0, c[0x0][0x1d4], PT ;  /* 0x0000750000007a0c */ /* 0x000fe20003fc6270 */
[----:B------:R-:W-:Y:S01]  /*6780*/  IMAD.WIDE.U32 R236, R8, c[0x0][0x218], R6 ;  /* 0x0000860008ec7a25 */ /* 0x000fe200078e0006 */
[----:B------:R-:W-:Y:S01]  /*6790*/  ISETP.GE.AND P2, PT, R0, c[0x0][0x198], PT ;  /* 0x0000660000007a0c */ /* 0x000fe20003f46270 */
[----:B------:R1:W2:Y:S01]  /*67a0*/  SHFL.IDX PT, R6, R18, RZ, 0x181f ;  /* 0x00181fff12067589 */ /* 0x0002a200000e0000 */
[----:B------:R-:W-:Y:S01]  /*67b0*/  ISETP.GE.AND P3, PT, R5, c[0x0][0x198], PT ;  /* 0x0000660005007a0c */ /* 0x000fe20003f66270 */
[----:B------:R-:W-:-:S02]  /*67c0*/  IMAD.IADD R231, R229, 0x1, R14 ;  /* 0x00000001e5e77824 */ /* 0x000fc400078e020e */
[----:B------:R1:W3:Y:S01]  /*67d0*/  SHFL.IDX PT, R7, R17, RZ, 0x181f ;  /* 0x00181fff11077589 */ /* 0x0002e200000e0000 */
[----:B------:R-:W-:Y:S01]  /*67e0*/  IMAD.IADD R233, R237, 0x1, R9 ;  /* 0x00000001ede97824 */ /* 0x000fe200078e0209 */
[----:B------:R-:W-:Y:S05]  /*67f0*/  @P0 BRA `(.L_x_565) ;  /* 0x000000f000000947 */ /* 0x000fea0003800000 */
[----:B------:R-:W-:Y:S02]  /*6800*/  SHF.R.S32.HI R12, RZ, 0x1f, R0 ;  /* 0x0000001fff0c7819 */ /* 0x000fe40000011400 */
[----:B------:R-:W-:Y:S02]  /*6810*/  SHF.R.S32.HI R13, RZ, 0x1f, R5 ;  /* 0x0000001fff0d7819 */ /* 0x000fe40000011405 */
[----:B------:R-:W-:Y:S02]  /*6820*/  LEA.HI R12, R12, R0, RZ, 0x3 ;  /* 0x000000000c0c7211 */ /* 0x000fe400078f18ff */
[----:B------:R-:W-:Y:S02]  /*6830*/  LEA.HI R5, R13, R5, RZ, 0x3 ;  /* 0x000000050d057211 */ /* 0x000fe400078f18ff */
[----:B--2---:R-:W-:-:S02]  /*6840*/  LEA R8, P0, R15, R6, 0x1 ;  /* 0x000000060f087211 */ /* 0x004fc400078008ff */
[----:B------:R-:W-:Y:S02]  /*6850*/  LOP3.LUT R12, R12, 0xfffffff8, RZ, 0xc0, !PT ;  /* 0xfffffff80c0c7812 */ /* 0x000fe400078ec0ff */
[----:B------:R-:W-:Y:S01]  /*6860*/  LOP3.LUT R14, R5, 0xfffffff8, RZ, 0xc0, !PT ;  /* 0xfffffff8050e7812 */ /* 0x000fe200078ec0ff */
[----:B------:R-:W-:Y:S01]  /*6870*/  IMAD.SHL.U32 R5, R209, 0x2, RZ ;  /* 0x00000002d1057824 */ /* 0x000fe200078e00ff */
[----:B---3--:R-:W-:Y:S01]  /*6880*/  LEA.HI.X R9, R15, R7, R11, 0x1, P0 ;  /* 0x000000070f097211 */ /* 0x008fe200000f0c0b */
[----:B------:R-:W-:-:S04]  /*6890*/  IMAD.WIDE R12, R12, 0x2, R6 ;  /* 0x000000020c0c7825 */ /* 0x000fc800078e0206 */
[----:B------:R-:W-:Y:S01]  /*68a0*/  IMAD.WIDE R6, R14, 0x2, R6 ;  /* 0x000000020e067825 */ /* 0x000fe200078e0206 */
[----:B------:R-:W-:Y:S01]  /*68b0*/  @!PT LDS RZ, [RZ] ;  /* 0x00000000fffff984 */ /* 0x000fe20000000800 */
[----:B------:R2:W-:Y:S04]  /*68c0*/  LDGSTS.E.BYPASS.LTC128B.128 [R5+0xc100], [R8.64], !P1 ;  /* 0x0c10000008057fae */ /* 0x0005e8000c901d46 */
[----:B------:R2:W-:Y:S04]  /*68d0*/  LDGSTS.E.BYPASS.LTC128B.128 [R5+0x10100], [R12.64], !P2 ;  /* 0x101000000c057fae */ /* 0x0005e8000d101d46 */
[----:B------:R2:W-:Y:S02]  /*68e0*/  LDGSTS.E.BYPASS.LTC128B.128 [R5+0x14100], [R6.64], !P3 ;  /* 0x1410000006057fae */ /* 0x0005e4000d901d46 */
.L_x_565:
[----:B------:R-:W-:Y:S05]  /*68f0*/  BSYNC B0 ;  /* 0x0000000000007941 */ /* 0x000fea0003800000 */
.L_x_564:
[----:B--2---:R-:W-:Y:S01]  /*6900*/  IADD3 R5, R16, 0x20, RZ ;  /* 0x0000002010057810 */ /* 0x004fe20007ffe0ff */
[----:B---3--:R2:W3:Y:S01]  /*6910*/  SHFL.IDX PT, R7, R17, 0x1, 0x181f ;  /* 0x00381f0011077f89 */ /* 0x0084e200000e0000 */
[----:B------:R-:W-:Y:S02]  /*6920*/  BSSY B0, `(.L_x_566) ;  /* 0x0000014000007945 */ /* 0x000fe40003800000 */
[----:B------:R-:W-:Y:S01]  /*6930*/  ISETP.GE.AND P0, PT, R5, R44, PT ;  /* 0x0000002c0500720c */ /* 0x000fe20003f06270 */
[----:B------:R2:W4:-:S12]  /*6940*/  SHFL.IDX PT, R6, R18, 0x1, 0x181f ;  /* 0x00381f0012067f89 */ /* 0x00051800000e0000 */
[----:B------:R-:W-:Y:S05]  /*6950*/  @P0 BRA `(.L_x_567) ;  /* 0x0000010000000947 */ /* 0x000fea0003800000 */
[----:B------:R-:W-:Y:S02]  /*6960*/  IADD3 R13, R15, 0x80, RZ ;  /* 0x000000800f0d7810 */ /* 0x000fe40007ffe0ff */
[----:B------:R-:W-:Y:S02]  /*6970*/  SHF.R.S32.HI R5, RZ, 0x1f, R0 ;  /* 0x0000001fff057819 */ /* 0x000fe40000011400 */
[----:B------:R-:W-:Y:S02]  /*6980*/  SHF.R.S32.HI R14, RZ, 0x1f, R13 ;  /* 0x0000001fff0e7819 */ /* 0x000fe4000001140d */
[----:B------:R-:W-:Y:S02]  /*6990*/  LEA.HI R12, R5, R0, RZ, 0x3 ;  /* 0x00000000050c7211 */ /* 0x000fe400078f18ff */
[----:B------:R-:W-:Y:S02]  /*69a0*/  LEA.HI R5, R14, R13, RZ, 0x3 ;  /* 0x0000000d0e057211 */ /* 0x000fe400078f18ff */
[----:B----4-:R-:W-:-:S02]  /*69b0*/  LEA R8, P0, R15, R6, 0x1 ;  /* 0x000000060f087211 */ /* 0x010fc400078008ff */
        /* <DEDUP_REMOVED lines=10> */
.L_x_567:
[----:B------:R-:W-:Y:S05]  /*6a60*/  BSYNC B0 ;  /* 0x0000000000007941 */ /* 0x000fea0003800000 */
.L_x_566:
[----:B---3--:R-:W-:Y:S01]  /*6a70*/  IADD3 R5, R16, 0x40, RZ ;  /* 0x0000004010057810 */ /* 0x008fe20007ffe0ff */
[----:B------:R3:W1:Y:S01]  /*6a80*/  SHFL.IDX PT, R7, R17, 0x2, 0x181f ;  /* 0x00581f0011077f89 */ /* 0x00066200000e0000 */
[----:B------:R-:W-:Y:S02]  /*6a90*/  BSSY B0, `(.L_x_568) ;  /* 0x0000014000007945 */ /* 0x000fe40003800000 */
[----:B------:R-:W-:Y:S01]  /*6aa0*/  ISETP.GE.AND P0, PT, R5, R44, PT ;  /* 0x0000002c0500720c */ /* 0x000fe20003f06270 */
[----:B----4-:R3:W4:-:S12]  /*6ab0*/  SHFL.IDX PT, R6, R18, 0x2, 0x181f ;  /* 0x00581f0012067f89 */ /* 0x01071800000e0000 */
        /* <DEDUP_REMOVED lines=10> */
[----:B-1----:R-:W-:Y:S01]  /*6b60*/  LEA.HI.X R9, R15, R7, R11, 0x1, P0 ;  /* 0x000000070f097211 */ /* 0x002fe200000f0c0b */
[----:B------:R-:W-:-:S04]  /*6b70*/  IMAD.WIDE R12, R12, 0x2, R6 ;  /* 0x000000020c0c7825 */ /* 0x000fc800078e0206 */
[----:B------:R-:W-:Y:S01]  /*6b80*/  IMAD.WIDE R6, R14, 0x2, R6 ;  /* 0x000000020e067825 */ /* 0x000fe200078e0206 */
[----:B------:R-:W-:Y:S01]  /*6b90*/  @!PT LDS RZ, [RZ] ;  /* 0x00000000fffff984 */ /* 0x000fe20000000800 */
[----:B------:R1:W-:Y:S04]  /*6ba0*/  LDGSTS.E.BYPASS.LTC128B.128 [R5+0xe100], [R8.64], !P1 ;  /* 0x0e10000008057fae */ /* 0x0003e8000c901d46 */
[----:B------:R1:W-:Y:S04]  /*6bb0*/  LDGSTS.E.BYPASS.LTC128B.128 [R5+0x12100], [R12.64], !P2 ;  /* 0x121000000c057fae */ /* 0x0003e8000d101d46 */
[----:B------:R1:W-:Y:S02]  /*6bc0*/  LDGSTS.E.BYPASS.LTC128B.128 [R5+0x16100], [R6.64], !P3 ;  /* 0x1610000006057fae */ /* 0x0003e4000d901d46 */
.L_x_569:
[----:B------:R-:W-:Y:S05]  /*6bd0*/  BSYNC B0 ;  /* 0x0000000000007941 */ /* 0x000fea0003800000 */
.L_x_568:
[----:B-1--4-:R-:W1:Y:S01]  /*6be0*/  SHFL.IDX PT, R6, R18, 0x3, 0x181f ;  /* 0x00781f0012067f89 */ /* 0x012e6200000e0000 */
[----:B------:R-:W-:Y:S01]  /*6bf0*/  IADD3 R5, R16, 0x60, RZ ;  /* 0x0000006010057810 */ /* 0x000fe20007ffe0ff */
[----:B------:R-:W-:Y:S01]  /*6c00*/  IMAD.IADD R10, R232, 0x1, -R93 ;  /* 0x00000001e80a7824 */ /* 0x000fe200078e0a5d */
[----:B------:R-:W-:Y:S01]  /*6c10*/  IADD3 R109, R153, -0x1, RZ ;  /* 0xffffffff996d7810 */ /* 0x000fe20007ffe0ff */
[----:B------:R-:W4:Y:S01]  /*6c20*/  SHFL.IDX PT, R7, R17, 0x3, 0x181f ;  /* 0x00781f0011077f89 */ /* 0x000f2200000e0000 */
[----:B------:R-:W-:Y:S01]  /*6c30*/  ISETP.GE.AND P0, PT, R5, R44, PT ;  /* 0x0000002c0500720c */ /* 0x000fe20003f06270 */
[----:B------:R-:W-:Y:S01]  /*6c40*/  IMAD.MOV.U32 R12, RZ, RZ, c[0x0][0x1e0] ;  /* 0x00007800ff0c7624 */ /* 0x000fe200078e00ff */
[----:B------:R-:W-:Y:S01]  /*6c50*/  SHF.R.S32.HI R111, RZ, 0x1f, R109 ;  /* 0x0000001fff6f7819 */ /* 0x000fe2000001146d */
[----:B------:R-:W-:Y:S01]  /*6c60*/  IMAD.MOV.U32 R246, RZ, RZ, 0x6 ;  /* 0x00000006fff67424 */ /* 0x000fe200078e00ff */
[----:B------:R-:W-:Y:S01]  /*6c70*/  LEA.HI R113, R116, R164, RZ, 0x5 ;  /* 0x000000a474717211 */ /* 0x000fe200078f28ff */
[C---:B------:R-:W-:Y:S01]  /*6c80*/  IMAD.SHL.U32 R118, R12.reuse, 0x40, RZ ;  /* 0x000000400c767824 */ /* 0x040fe200078e00ff */
[----:B------:R-:W-:Y:S01]  /*6c90*/  SEL R114, RZ, 0x1, P5 ;  /* 0x00000001ff727807 */ /* 0x000fe20002800000 */
[----:B------:R-:W-:Y:S01]  /*6ca0*/  IMAD.MOV.U32 R230, RZ, RZ, R228 ;  /* 0x000000ffffe67224 */ /* 0x000fe200078e00e4 */
[C---:B------:R-:W-:Y:S01]  /*6cb0*/  SHF.L.U64.HI R117, R12.reuse, R246, c[0x0][0x1e4] ;  /* 0x000079000c757619 */ /* 0x040fe200000102f6 */
[----:B------:R-:W-:Y:S01]  /*6cc0*/  IMAD.SHL.U32 R247, R12, 0x20, RZ ;  /* 0x000000200cf77824 */ /* 0x000fe200078e00ff */
[----:B------:R-:W-:-:S03]  /*6cd0*/  SHF.R.S32.HI R115, RZ, 0x5, R113 ;  /* 0x00000005ff737819 */ /* 0x000fc60000011471 */
[C---:B------:R-:W-:Y:S02]  /*6ce0*/  @!P0 IADD3 R5, R15.reuse, 0x80, RZ ;  /* 0x000000800f058810 */ /* 0x040fe40007ffe0ff */
[----:B-1----:R-:W-:-:S04]  /*6cf0*/  @!P0 LEA R8, P4, R15, R6, 0x1 ;  /* 0x000000060f088211 */ /* 0x002fc800078808ff */
[----:B----4-:R-:W-:Y:S01]  /*6d00*/  @!P0 LEA.HI.X R9, R15, R7, R11, 0x1, P4 ;  /* 0x000000070f098211 */ /* 0x010fe200020f0c0b */
[----:B------:R-:W-:Y:S01]  /*6d10*/  @!P0 IMAD.SHL.U32 R11, R209, 0x2, RZ ;  /* 0x00000002d10b8824 */ /* 0x000fe200078e00ff */
[----:B------:R-:W-:-:S04]  /*6d20*/  ISETP.NE.AND P4, PT, R249, 0x1, PT ;  /* 0x00000001f900780c */ /* 0x000fc80003f85270 */
[----:B------:R-:W-:Y:S01]  /*6d30*/  @!PT LDS RZ, [RZ] ;  /* 0x00000000fffff984 */ /* 0x000fe20000000800 */
[----:B------:R1:W-:Y:S02]  /*6d40*/  @!P0 LDGSTS.E.BYPASS.LTC128B.128 [R11+0xf100], [R8.64], !P1 ;  /* 0x0f100000080b8fae */ /* 0x0003e4000c901d46 */
[----:B-1----:R-:W-:Y:S02]  /*6d50*/  @!P0 SHF.R.S32.HI R8, RZ, 0x1f, R0 ;  /* 0x0000001fff088819 */ /* 0x002fe40000011400 */
[----:B------:R-:W-:Y:S02]  /*6d60*/  @!P0 SHF.R.S32.HI R9, RZ, 0x1f, R5 ;  /* 0x0000001fff098819 */ /* 0x000fe40000011405 */
[----:B------:R-:W-:Y:S02]  /*6d70*/  @!P0 LEA.HI R8, R8, R0, RZ, 0x3 ;  /* 0x0000000008088211 */ /* 0x000fe400078f18ff */
[----:B------:R-:W-:Y:S02]  /*6d80*/  @!P0 LEA.HI R5, R9, R5, RZ, 0x3 ;  /* 0x0000000509058211 */ /* 0x000fe400078f18ff */
[----:B------:R-:W-:-:S02]  /*6d90*/  @!P0 LOP3.LUT R8, R8, 0xfffffff8, RZ, 0xc0, !PT ;  /* 0xfffffff808088812 */ /* 0x000fc400078ec0ff */
[----:B------:R-:W-:Y:S01]  /*6da0*/  @!P0 LOP3.LUT R0, R5, 0xfffffff8, RZ, 0xc0, !PT ;  /* 0xfffffff805008812 */ /* 0x000fe200078ec0ff */
[----:B------:R-:W-:Y:S02]  /*6db0*/  IMAD R5, R109, -0x40, R10 ;  /* 0xffffffc06d057824 */ /* 0x000fe400078e020a */
[----:B------:R-:W-:-:S03]  /*6dc0*/  @!P0 IMAD.WIDE R8, R8, 0x2, R6 ;  /* 0x0000000208088825 */ /* 0x000fc600078e0206 */
[----:B------:R-:W-:Y:S01]  /*6dd0*/  ISETP.GE.AND P1, PT, R5, 0x1, PT ;  /* 0x000000010500780c */ /* 0x000fe20003f26270 */
[----:B------:R-:W-:Y:S01]  /*6de0*/  @!P0 IMAD.WIDE R6, R0, 0x2, R6 ;  /* 0x0000000200068825 */ /* 0x000fe200078e0206 */
[----:B------:R1:W-:Y:S03]  /*6df0*/  @!P0 LDGSTS.E.BYPASS.LTC128B.128 [R11+0x13100], [R8.64], !P2 ;  /* 0x13100000080b8fae */ /* 0x0003e6000d101d46 */
[----:B------:R-:W-:Y:S01]  /*6e00*/  IMAD R0, R117, R109, RZ ;  /* 0x0000006d75007224 */ /* 0x000fe200078e02ff */
[----:B------:R4:W-:Y:S01]  /*6e10*/  @!P0 LDGSTS.E.BYPASS.LTC128B.128 [R11+0x17100], [R6.64], !P3 ;  /* 0x17100000060b8fae */ /* 0x0009e2000d901d46 */
[----:B------:R-:W-:Y:S01]  /*6e20*/  ISETP.GE.AND P0, PT, R5, 0x21, PT ;  /* 0x000000210500780c */ /* 0x000fe20003f06270 */
[----:B------:R-:W-:Y:S01]  /*6e30*/  IMAD.MOV.U32 R5, RZ, RZ, 0x5 ;  /* 0x00000005ff057424 */ /* 0x000fe200078e00ff */
[----:B------:R-:W-:Y:S01]  /*6e40*/  ISETP.NE.AND P3, PT, R240, RZ, PT ;  /* 0x000000fff000720c */ /* 0x000fe20003f65270 */
[----:B------:R-:W0:Y:S01]  /*6e50*/  LDGDEPBAR ;  /* 0x00000000000079af */ /* 0x000e220000000000 */
[----:B------:R-:W-:-:S02]  /*6e60*/  IMAD R0, R111, R118, R0 ;  /* 0x000000766f007224 */ /* 0x000fc400078e0200 */
[----:B------:R-:W-:Y:S01]  /*6e70*/  SHF.L.U64.HI R245, R12, R5, c[0x0][0x1e4] ;  /* 0x000079000cf57619 */ /* 0x000fe20000010205 */
[----:B------:R-:W-:Y:S02]  /*6e80*/  @P1 IMAD.SHL.U32 R5, R209, 0x2, RZ ;  /* 0x00000002d1051824 */ /* 0x000fe400078e00ff */
[----:B----4-:R-:W-:-:S04]  /*6e90*/  IMAD.WIDE.U32 R6, R109, R118, R230 ;  /* 0x000000766d067225 */ /* 0x010fc800078e00e6 */
[----:B------:R-:W-:Y:S01]  /*6ea0*/  IMAD.IADD R0, R7, 0x1, R0 ;  /* 0x0000000107007824 */ /* 0x000fe200078e0200 */
[----:B------:R-:W-:Y:S01]  /*6eb0*/  BAR.SYNC.DEFER_BLOCKING 0x0 ;  /* 0x0000000000007b1d */ /* 0x000fe20000010000 */
[----:B-1----:R-:W-:-:S04]  /*6ec0*/  @P1 LEA R8, P2, R6, c[0x0][0x1c8], 0x1 ;  /* 0x0000720006081a11 */ /* 0x002fc800078408ff */
[----:B------:R-:W-:Y:S02]  /*6ed0*/  @P1 LEA.HI.X R9, R6, c[0x0][0x1cc], R0, 0x1, P2 ;  /* 0x0000730006091a11 */ /* 0x000fe400010f0c00 */
[----:B------:R-:W-:-:S05]  /*6ee0*/  @P0 IADD3 R7, P2, R247, R6, RZ ;  /* 0x00000006f7070210 */ /* 0x000fca0007f5e0ff */
[----:B------:R-:W-:Y:S01]  /*6ef0*/  @P0 IMAD.X R0, R245, 0x1, R0, P2 ;  /* 0x00000001f5000824 */ /* 0x000fe200010e0600 */
[----:B------:R-:W-:-:S04]  /*6f00*/  @P0 LEA R6, P2, R7, c[0x0][0x1c8], 0x1 ;  /* 0x0000720007060a11 */ /* 0x000fc800078408ff */
[----:B------:R-:W-:Y:S01]  /*6f10*/  @P0 LEA.HI.X R7, R7, c[0x0][0x1cc], R0, 0x1, P2 ;  /* 0x0000730007070a11 */ /* 0x000fe200010f0c00 */
[----:B------:R-:W-:Y:S01]  /*6f20*/  @P0 IMAD.SHL.U32 R0, R209, 0x2, RZ ;  /* 0x00000002d1000824 */ /* 0x000fe200078e00ff */
        /* <DEDUP_REMOVED lines=9> */
[----:B------:R-:W-:-:S03]  /*6fc0*/  ISETP.LT.AND P0, PT, RZ, c[0x0][0x27c], PT ;  /* 0x00009f00ff007a0c */ /* 0x000fc60003f01270 */
[----:B------:R-:W0:Y:S10]  /*6fd0*/  LDGDEPBAR ;  /* 0x00000000000079af */ /* 0x000e340000000000 */
[----:B------:R-:W-:Y:S05]  /*6fe0*/  @P0 BRA `(.L_x_570) ;  /* 0x0000002000000947 */ /* 0x000fea0003800000 */
[----:B------:R-:W-:-:S04]  /*6ff0*/  DEPBAR.LE SB0, 0x1 ;  /* 0x000080400000791a */ /* 0x000fc80000000000 */
[----:B------:R-:W-:Y:S05]  /*7000*/  BRA `(.L_x_571) ;  /* 0x00006f9000007947 */ /* 0x000fea0003800000 */
.L_x_570:
[----:B------:R-:W-:Y:S01]  /*7010*/  ULDC.U8 UR4, c[0x0][0x298] ;  /* 0x0000a60000047ab9 */ /* 0x000fe20000000000 */
[----:B-1---5:R-:W-:Y:S01]  /*7020*/  SHF.R.S32.HI R0, RZ, 0x1f, R146 ;  /* 0x0000001fff007819 */ /* 0x022fe20000011492 */
[----:B------:R-:W-:Y:S01]  /*7030*/  IMAD.WIDE.U32 R12, R146, c[0x0][0x280], RZ ;  /* 0x0000a000920c7a25 */ /* 0x000fe200078e00ff */
        /* <DEDUP_REMOVED lines=11> */
[----:B------:R-:W-:-:S02]  /*70f0*/  IADD3 R28, R244, R69, RZ ;  /* 0x00000045f41c7210 */ /* 0x000fc40007ffe0ff */
[----:B------:R-:W-:Y:S01]  /*7100*/  IADD3 R9, R5, R13, RZ ;  /* 0x0000000d05097210 */ /* 0x000fe20007ffe0ff */
[----:B------:R-:W-:Y:S01]  /*7110*/  IMAD.IADD R7, R0, 0x1, R11 ;  /* 0x0000000100077824 */ /* 0x000fe200078e020b */
[C---:B------:R-:W-:Y:S01]  /*7120*/  SHF.L.U32 R68, R48.reuse, 0x3, RZ ;  /* 0x0000000330447819 */ /* 0x040fe200000006ff */
[----:B------:R-:W-:Y:S01]  /*7130*/  IMAD R0, R48, 0x40, R28 ;  /* 0x0000004030007824 */ /* 0x000fe200078e021c */
[----:B------:R-:W-:Y:S05]  /*7140*/  @!P0 BRA `(.L_x_572) ;  /* 0x000035f000008947 */ /* 0x000fea0003800000 */
[----:B------:R-:W-:Y:S01]  /*7150*/  @P4 IMAD.HI.U32 R5, R0, c[0x0][0x2c8], RZ ;  /* 0x0000b20000054a27 */ /* 0x000fe200078e00ff */
[----:B------:R-:W-:Y:S01]  /*7160*/  MOV R8, R12 ;  /* 0x0000000c00087202 */ /* 0x000fe20000000f00 */
[----:B------:R-:W-:Y:S01]  /*7170*/  BSSY B0, `(.L_x_573) ;  /* 0x0000062000007945 */ /* 0x000fe20003800000 */
[----:B------:R-:W-:Y:S01]  /*7180*/  MOV R6, R10 ;  /* 0x0000000a00067202 */ /* 0x000fe20000000f00 */
[----:B------:R-:W-:Y:S01]  /*7190*/  IMAD.SHL.U32 R20, R48, 0x4, RZ ;  /* 0x0000000430147824 */ /* 0x000fe200078e00ff */
[----:B------:R-:W-:Y:S01]  /*71a0*/  @P4 SHF.R.U32.HI R0, RZ, c[0x0][0x2cc], R5 ;  /* 0x0000b300ff004a19 */ /* 0x000fe20000011605 */
[----:B------:R-:W-:Y:S01]  /*71b0*/  CS2R R74, SRZ ;  /* 0x00000000004a7805 */ /* 0x000fe2000001ff00 */
[----:B------:R-:W-:Y:S01]  /*71c0*/  CS2R R48, SRZ ;  /* 0x0000000000307805 */ /* 0x000fe2000001ff00 */
[----:B------:R-:W-:Y:S01]  /*71d0*/  CS2R R42, SRZ ;  /* 0x00000000002a7805 */ /* 0x000fe2000001ff00 */
[----:B------:R-:W-:Y:S01]  /*71e0*/  SHF.R.S32.HI R5, RZ, 0x1f, R0 ;  /* 0x0000001fff057819 */ /* 0x000fe20000011400 */
[----:B------:R-:W-:Y:S01]  /*71f0*/  IMAD.WIDE.U32 R8, R0, c[0x0][0x280], R8 ;  /* 0x0000a00000087a25 */ /* 0x000fe200078e0008 */
[----:B------:R-:W-:Y:S01]  /*7200*/  CS2R R40, SRZ ;  /* 0x0000000000287805 */ /* 0x000fe2000001ff00 */
[----:B------:R-:W-:Y:S01]  /*7210*/  CS2R R36, SRZ ;  /* 0x0000000000247805 */ /* 0x000fe2000001ff00 */
[----:B------:R-:W-:Y:S01]  /*7220*/  CS2R R26, SRZ ;  /* 0x00000000001a7805 */ /* 0x000fe2000001ff00 */
[C---:B------:R-:W-:Y:S01]  /*7230*/  IMAD R11, R5.reuse, c[0x0][0x280], RZ ;  /* 0x0000a000050b7a24 */ /* 0x040fe200078e02ff */
[----:B------:R-:W-:Y:S01]  /*7240*/  LEA R32, P1, R8, c[0x0][0x270], 0x1 ;  /* 0x00009c0008207a11 */ /* 0x000fe200078208ff */
[----:B------:R-:W-:Y:S01]  /*7250*/  IMAD R10, R5, c[0x0][0x290], RZ ;  /* 0x0000a400050a7a24 */ /* 0x000fe200078e02ff */
[----:B------:R-:W-:Y:S01]  /*7260*/  CS2R R24, SRZ ;  /* 0x0000000000187805 */ /* 0x000fe2000001ff00 */
[C---:B------:R-:W-:Y:S01]  /*7270*/  IMAD.WIDE.U32 R6, R0.reuse, c[0x0][0x290], R6 ;  /* 0x0000a40000067a25 */ /* 0x040fe200078e0006 */
[----:B------:R-:W-:Y:S01]  /*7280*/  CS2R R50, SRZ ;  /* 0x0000000000327805 */ /* 0x000fe2000001ff00 */
[----:B------:R-:W-:Y:S01]  /*7290*/  CS2R R46, SRZ ;  /* 0x00000000002e7805 */ /* 0x000fe2000001ff00 */
[----:B------:R-:W-:Y:S01]  /*72a0*/  CS2R R38, SRZ ;  /* 0x0000000000267805 */ /* 0x000fe2000001ff00 */
[----:B------:R-:W-:Y:S01]  /*72b0*/  IMAD R5, R0, c[0x0][0x284], R11 ;  /* 0x0000a10000057a24 */ /* 0x000fe200078e020b */
[----:B------:R-:W-:Y:S01]  /*72c0*/  LEA R33, P0, R6, c[0x0][0x288], 0x1 ;  /* 0x0000a20006217a11 */ /* 0x000fe200078008ff */
[----:B------:R-:W-:Y:S01]  /*72d0*/  IMAD R0, R0, c[0x0][0x294], R10 ;  /* 0x0000a50000007a24 */ /* 0x000fe200078e020a */
[----:B------:R-:W-:Y:S01]  /*72e0*/  CS2R R34, SRZ ;  /* 0x0000000000227805 */ /* 0x000fe2000001ff00 */
[----:B------:R-:W-:Y:S01]  /*72f0*/  IMAD.IADD R5, R9, 0x1, R5 ;  /* 0x0000000109057824 */ /* 0x000fe200078e0205 */
[----:B------:R-:W-:Y:S01]  /*7300*/  CS2R R30, SRZ ;  /* 0x00000000001e7805 */ /* 0x000fe2000001ff00 */
[----:B------:R-:W-:Y:S01]  /*7310*/  CS2R R22, SRZ ;  /* 0x0000000000167805 */ /* 0x000fe2000001ff00 */
[----:B------:R-:W-:-:S02]  /*7320*/  IADD3 R0, R7, R0, RZ ;  /* 0x0000000007007210 */ /* 0x000fc40007ffe0ff */
[----:B------:R-:W-:Y:S02]  /*7330*/  LEA.HI.X R29, R8, c[0x0][0x274], R5, 0x1, P1 ;  /* 0x00009d00081d7a11 */ /* 0x000fe400008f0c05 */
[----:B------:R-:W-:Y:S01]  /*7340*/  LEA.HI.X R21, R6, c[0x0][0x28c], R0, 0x1, P0 ;  /* 0x0000a30006157a11 */ /* 0x000fe200000f0c00 */
[----:B------:R1:W4:Y:S01]  /*7350*/  SHFL.IDX PT, R8, R32, RZ, 0x1c1f ;  /* 0x001c1fff20087589 */ /* 0x00032200000e0000 */
[----:B------:R-:W-:-:S03]  /*7360*/  ISETP.GE.AND P0, PT, R28, R44, PT ;  /* 0x0000002c1c00720c */ /* 0x000fc60003f06270 */
[----:B------:R1:W2:Y:S04]  /*7370*/  SHFL.IDX PT, R6, R33, RZ, 0x1c1f ;  /* 0x001c1fff21067589 */ /* 0x0002a800000e0000 */
[----:B------:R1:W3:Y:S04]  /*7380*/  SHFL.IDX PT, R9, R29, RZ, 0x1c1f ;  /* 0x001c1fff1d097589 */ /* 0x0002e800000e0000 */
[----:B------:R1:W1:Y:S02]  /*7390*/  SHFL.IDX PT, R7, R21, RZ, 0x1c1f ;  /* 0x001c1fff15077589 */ /* 0x00026400000e0000 */
[----:B------:R-:W-:Y:S05]  /*73a0*/  @P0 BRA `(.L_x_574) ;  /* 0x000003e000000947 */ /* 0x000fea0003800000 */
[C---:B------:R-:W-:Y:S01]  /*73b0*/  IADD3 R12, R20.reuse, 0x10, RZ ;  /* 0x00000010140c7810 */ /* 0x040fe20007ffe0ff */
[----:B------:R-:W-:Y:S01]  /*73c0*/  CS2R R24, SRZ ;  /* 0x0000000000187805 */ /* 0x000fe2000001ff00 */
[----:B------:R-:W-:-:S02]  /*73d0*/  IADD3 R13, R20, 0x20, RZ ;  /* 0x00000020140d7810 */ /* 0x000fc40007ffe0ff */
[----:B------:R-:W-:Y:S02]  /*73e0*/  ISETP.GE.AND P1, PT, R12, c[0x0][0x27c], PT ;  /* 0x00009f000c007a0c */ /* 0x000fe40003f26270 */
[----:B------:R-:W-:Y:S02]  /*73f0*/  ISETP.GE.AND P0, PT, R13, c[0x0][0x27c], PT ;  /* 0x00009f000d007a0c */ /* 0x000fe40003f06270 */
[----:B------:R-:W-:Y:S01]  /*7400*/  ISETP.GE.AND P2, PT, R20, c[0x0][0x27c], PT ;  /* 0x00009f0014007a0c */ /* 0x000fe20003f46270 */
[----:B------:R-:W-:-:S08]  /*7410*/  CS2R R22, SRZ ;  /* 0x0000000000167805 */ /* 0x000fd0000001ff00 */
[----:B------:R-:W-:Y:S02]  /*7420*/  @!P1 SHF.R.S32.HI R5, RZ, 0x1f, R12 ;  /* 0x0000001fff059819 */ /* 0x000fe4000001140c */
[----:B------:R-:W-:Y:S02]  /*7430*/  @!P0 SHF.R.S32.HI R0, RZ, 0x1f, R13 ;  /* 0x0000001fff008819 */ /* 0x000fe4000001140d */
[----:B------:R-:W-:Y:S01]  /*7440*/  @!P1 LEA.HI R12, R5, R12, RZ, 0x2 ;  /* 0x0000000c050c9211 */ /* 0x000fe200078f10ff */
[----:B---34-:R-:W-:Y:S01]  /*7450*/  @!P2 IMAD.WIDE R10, R20, 0x2, R8 ;  /* 0x00000002140aa825 */ /* 0x018fe200078e0208 */
[----:B------:R-:W-:Y:S02]  /*7460*/  @!P0 LEA.HI R5, R0, R13, RZ, 0x2 ;  /* 0x0000000d00058211 */ /* 0x000fe400078f10ff */
[----:B------:R-:W-:Y:S01]  /*7470*/  @!P1 LOP3.LUT R0, R12, 0xfffffffc, RZ, 0xc0, !PT ;  /* 0xfffffffc0c009812 */ /* 0x000fe200078ec0ff */
[----:B-12---:R-:W-:Y:S01]  /*7480*/  @!P2 IMAD.WIDE R12, R20, 0x2, R6 ;  /* 0x00000002140ca825 */ /* 0x006fe200078e0206 */
[----:B------:R-:W-:Y:S01]  /*7490*/  @!P0 LOP3.LUT R5, R5, 0xfffffffc, RZ, 0xc0, !PT ;  /* 0xfffffffc05058812 */ /* 0x000fe200078ec0ff */
[----:B------:R1:W5:Y:S01]  /*74a0*/  @!P2 LD.E.64 R24, [R10.64] ;  /* 0x000000060a18a980 */ /* 0x000362000c101b00 */
[----:B------:R-:W-:Y:S01]  /*74b0*/  CS2R R30, SRZ ;  /* 0x00000000001e7805 */ /* 0x000fe2000001ff00 */
[----:B------:R-:W-:Y:S01]  /*74c0*/  CS2R R36, SRZ ;  /* 0x0000000000247805 */ /* 0x000fe2000001ff00 */
[----:B------:R-:W-:Y:S01]  /*74d0*/  CS2R R26, SRZ ;  /* 0x00000000001a7805 */ /* 0x000fe2000001ff00 */
[----:B------:R2:W5:Y:S01]  /*74e0*/  @!P2 LD.E.64 R22, [R12.64] ;  /* 0x000000060c16a980 */ /* 0x000562000c101b00 */
[----:B------:R-:W-:Y:S01]  /*74f0*/  @!P1 IMAD.WIDE R14, R0, 0x2, R8 ;  /* 0x00000002000e9825 */ /* 0x000fe200078e0208 */
[----:B------:R-:W-:-:S04]  /*7500*/  CS2R R34, SRZ ;  /* 0x0000000000227805 */ /* 0x000fc8000001ff00 */
[----:B------:R3:W5:Y:S01]  /*7510*/  @!P1 LD.E.64 R26, [R14.64] ;  /* 0x000000060e1a9980 */ /* 0x000762000c101b00 */
[----:B-1----:R-:W-:-:S04]  /*7520*/  @!P1 IMAD.WIDE R10, R0, 0x2, R6 ;  /* 0x00000002000a9825 */ /* 0x002fc800078e0206 */
[C---:B--2---:R-:W-:Y:S01]  /*7530*/  @!P0 IMAD.WIDE R12, R5.reuse, 0x2, R8 ;  /* 0x00000002050c8825 */ /* 0x044fe200078e0208 */
[----:B------:R1:W5:Y:S04]  /*7540*/  @!P1 LD.E.64 R30, [R10.64] ;  /* 0x000000060a1e9980 */ /* 0x000368000c101b00 */
[----:B------:R2:W5:Y:S01]  /*7550*/  @!P0 LD.E.64 R36, [R12.64] ;  /* 0x000000060c248980 */ /* 0x000562000c101b00 */
[C---:B---3--:R-:W-:Y:S01]  /*7560*/  IADD3 R14, R20.reuse, 0x50, RZ ;  /* 0x00000050140e7810 */ /* 0x048fe20007ffe0ff */
[----:B-1----:R-:W-:Y:S01]  /*7570*/  @!P0 IMAD.WIDE R10, R5, 0x2, R6 ;  /* 0x00000002050a8825 */ /* 0x002fe200078e0206 */
[----:B--2---:R-:W-:-:S04]  /*7580*/  IADD3 R12, R20, 0x30, RZ ;  /* 0x00000030140c7810 */ /* 0x004fc80007ffe0ff */
[----:B------:R1:W5:Y:S01]  /*7590*/  @!P0 LD.E.64 R34, [R10.64] ;  /* 0x000000060a228980 */ /* 0x000362000c101b00 */
[----:B------:R-:W-:Y:S02]  /*75a0*/  IADD3 R13, R20, 0x40, RZ ;  /* 0x00000040140d7810 */ /* 0x000fe40007ffe0ff */
[----:B------:R-:W-:Y:S02]  /*75b0*/  ISETP.GE.AND P2, PT, R12, c[0x0][0x27c], PT ;  /* 0x00009f000c007a0c */ /* 0x000fe40003f46270 */
[----:B------:R-:W-:Y:S02]  /*75c0*/  ISETP.GE.AND P1, PT, R13, c[0x0][0x27c], PT ;  /* 0x00009f000d007a0c */ /* 0x000fe40003f26270 */
[----:B------:R-:W-:-:S11]  /*75d0*/  ISETP.GE.AND P0, PT, R14, c[0x0][0x27c], PT ;  /* 0x00009f000e007a0c */ /* 0x000fd60003f06270 */
[----:B------:R-:W-:Y:S02]  /*75e0*/  @!P1 SHF.R.S32.HI R5, RZ, 0x1f, R13 ;  /* 0x0000001fff059819 */ /* 0x000fe4000001140d */
[----:B------:R-:W-:Y:S02]  /*75f0*/  @!P0 SHF.R.S32.HI R0, RZ, 0x1f, R14 ;  /* 0x0000001fff008819 */ /* 0x000fe4000001140e */
[----:B-1----:R-:W-:-:S04]  /*7600*/  @!P2 SHF.R.S32.HI R10, RZ, 0x1f, R12 ;  /* 0x0000001fff0aa819 */ /* 0x002fc8000001140c */
[----:B------:R-:W-:Y:S02]  /*7610*/  @!P2 LEA.HI R11, R10, R12, RZ, 0x2 ;  /* 0x0000000c0a0ba211 */ /* 0x000fe400078f10ff */
[----:B------:R-:W-:Y:S02]  /*7620*/  @!P1 LEA.HI R10, R5, R13, RZ, 0x2 ;  /* 0x0000000d050a9211 */ /* 0x000fe400078f10ff */
[----:B------:R-:W-:Y:S02]  /*7630*/  @!P0 LEA.HI R12, R0, R14, RZ, 0x2 ;  /* 0x0000000e000c8211 */ /* 0x000fe400078f10ff */
[----:B------:R-:W-:Y:S02]  /*7640*/  @!P2 LOP3.LUT R5, R11, 0xfffffffc, RZ, 0xc0, !PT ;  /* 0xfffffffc0b05a812 */ /* 0x000fe400078ec0ff */
[----:B------:R-:W-:Y:S02]  /*7650*/  @!P1 LOP3.LUT R0, R10, 0xfffffffc, RZ, 0xc0, !PT ;  /* 0xfffffffc0a009812 */ /* 0x000fe400078ec0ff */
[----:B------:R-:W-:Y:S01]  /*7660*/  @!P0 LOP3.LUT R12, R12, 0xfffffffc, RZ, 0xc0, !PT ;  /* 0xfffffffc0c0c8812 */ /* 0x000fe200078ec0ff */
[C-C-:B------:R-:W-:Y:S01]  /*7670*/  @!P2 IMAD.WIDE R18, R5.reuse, 0x2, R8.reuse ;  /* 0x000000020512a825 */ /* 0x140fe200078e0208 */
[----:B------:R-:W-:Y:S01]  /*7680*/  CS2R R40, SRZ ;  /* 0x0000000000287805 */ /* 0x000fe2000001ff00 */
[----:B------:R-:W-:Y:S01]  /*7690*/  CS2R R38, SRZ ;  /* 0x0000000000267805 */ /* 0x000fe2000001ff00 */
[----:B------:R-:W-:Y:S01]  /*76a0*/  CS2R R42, SRZ ;  /* 0x00000000002a7805 */ /* 0x000fe2000001ff00 */
[--C-:B------:R-:W-:Y:S01]  /*76b0*/  @!P1 IMAD.WIDE R16, R0, 0x2, R8.reuse ;  /* 0x0000000200109825 */ /* 0x100fe200078e0208 */
[----:B------:R-:W-:Y:S01]  /*76c0*/  CS2R R48, SRZ ;  /* 0x0000000000307805 */ /* 0x000fe2000001ff00 */
[----:B------:R-:W-:Y:S01]  /*76d0*/  CS2R R46, SRZ ;  /* 0x00000000002e7805 */ /* 0x000fe2000001ff00 */
[----:B------:R-:W-:Y:S01]  /*76e0*/  CS2R R50, SRZ ;  /* 0x0000000000327805 */ /* 0x000fe2000001ff00 */
[----:B------:R-:W-:Y:S01]  /*76f0*/  @!P0 IMAD.WIDE R14, R12, 0x2, R8 ;  /* 0x000000020c0e8825 */ /* 0x000fe200078e0208 */
[----:B------:R1:W5:Y:S03]  /*7700*/  @!P2 LD.E.64 R40, [R18.64] ;  /* 0x000000061228a980 */ /* 0x000366000c101b00 */
[--C-:B------:R-:W-:Y:S01]  /*7710*/  @!P2 IMAD.WIDE R10, R5, 0x2, R6.reuse ;  /* 0x00000002050aa825 */ /* 0x100fe200078e0206 */
[----:B------:R1:W5:Y:S03]  /*7720*/  @!P1 LD.E.64 R42, [R16.64] ;  /* 0x00000006102a9980 */ /* 0x000366000c101b00 */
[--C-:B------:R-:W-:Y:S01]  /*7730*/  @!P1 IMAD.WIDE R8, R0, 0x2, R6.reuse ;  /* 0x0000000200089825 */ /* 0x100fe200078e0206 */
[----:B------:R1:W5:Y:S03]  /*7740*/  @!P2 LD.E.64 R38, [R10.64] ;  /* 0x000000060a26a980 */ /* 0x000366000c101b00 */
[----:B------:R-:W-:Y:S01]  /*7750*/  @!P0 IMAD.WIDE R6, R12, 0x2, R6 ;  /* 0x000000020c068825 */ /* 0x000fe200078e0206 */
[----:B------:R1:W5:Y:S04]  /*7760*/  @!P0 LD.E.64 R48, [R14.64] ;  /* 0x000000060e308980 */ /* 0x000368000c101b00 */
[----:B------:R1:W5:Y:S04]  /*7770*/  @!P1 LD.E.64 R46, [R8.64] ;  /* 0x00000006082e9980 */ /* 0x000368000c101b00 */
[----:B------:R1:W5:Y:S02]  /*7780*/  @!P0 LD.E.64 R50, [R6.64] ;  /* 0x0000000606328980 */ /* 0x000364000c101b00 */
.L_x_574:
[----:B------:R-:W-:Y:S05]  /*7790*/  BSYNC B0 ;  /* 0x0000000000007941 */ /* 0x000fea0003800000 */
.L_x_573:
[----:B-----5:R-:W-:Y:S01]  /*77a0*/  IMAD.MOV.U32 R0, RZ, RZ, R48 ;  /* 0x000000ffff007224 */ /* 0x020fe200078e0030 */
[----:B------:R-:W-:Y:S01]  /*77b0*/  IADD3 R5, R28, 0x40, RZ ;  /* 0x000000401c057810 */ /* 0x000fe20007ffe0ff */
[----:B-1----:R-:W-:Y:S01]  /*77c0*/  IMAD.MOV.U32 R7, RZ, RZ, R49 ;  /* 0x000000ffff077224 */ /* 0x002fe200078e0031 */
[----:B---3--:R-:W1:Y:S01]  /*77d0*/  SHFL.IDX PT, R9, R29, 0x1, 0x1c1f ;  /* 0x003c1f001d097f89 */ /* 0x008e6200000e0000 */
[----:B--2---:R-:W-:Y:S01]  /*77e0*/  IMAD.MOV.U32 R6, RZ, RZ, R42 ;  /* 0x000000ffff067224 */ /* 0x004fe200078e002a */
[----:B------:R-:W-:Y:S01]  /*77f0*/  ISETP.GE.AND P0, PT, R5, R44, PT ;  /* 0x0000002c0500720c */ /* 0x000fe20003f06270 */
        /* <DEDUP_REMOVED lines=41> */
[----:B----4-:R-:W2:Y:S01]  /*7a90*/  SHFL.IDX PT, R8, R32, 0x1, 0x1c1f ;  /* 0x003c1f0020087f89 */ /* 0x010ea200000e0000 */
[----:B------:R-:W-:Y:S01]  /*7aa0*/  BSSY B0, `(.L_x_575) ;  /* 0x0000051000007945 */ /* 0x000fe20003800000 */
[----:B------:R-:W-:Y:S01]  /*7ab0*/  PRMT R76, R76, 0x5410, R11 ;  /* 0x000054104c4c7816 */ /* 0x000fe2000000000b */
[----:B------:R-:W-:Y:S01]  /*7ac0*/  CS2R R66, SRZ ;  /* 0x0000000000427805 */ /* 0x000fe2000001ff00 */
[----:B------:R3:W4:Y:S01]  /*7ad0*/  SHFL.IDX PT, R7, R21, 0x1, 0x1c1f ;  /* 0x003c1f0015077f89 */ /* 0x00072200000e0000 */
[----:B------:R-:W-:Y:S01]  /*7ae0*/  PRMT R77, R10, 0x7610, R77 ;  /* 0x000076100a4d7816 */ /* 0x000fe2000000004d */
[----:B------:R-:W-:Y:S01]  /*7af0*/  CS2R R64, SRZ ;  /* 0x0000000000407805 */ /* 0x000fe2000001ff00 */
[----:B------:R-:W-:Y:S01]  /*7b00*/  PRMT R45, R0, 0x7610, R45 ;  /* 0x00007610002d7816 */ /* 0x000fe2000000002d */
[----:B------:R1:W2:Y:S01]  /*7b10*/  SHFL.IDX PT, R6, R33, 0x1, 0x1c1f ;  /* 0x003c1f0021067f89 */ /* 0x0002a200000e0000 */
        /* <DEDUP_REMOVED lines=8> */
[----:B---3--:R-:W-:Y:S01]  /*7ba0*/  PRMT R21, R5, 0x7610, R21 ;  /* 0x0000761005157816 */ /* 0x008fe20000000015 */
[----:B-1----:R-:W-:Y:S01]  /*7bb0*/  CS2R R32, SRZ ;  /* 0x0000000000207805 */ /* 0x002fe2000001ff00 */
[----:B------:R-:W-:Y:S05]  /*7bc0*/  @P0 BRA `(.L_x_576) ;  /* 0x000003e000000947 */ /* 0x000fea0003800000 */
[C---:B--2-4-:R-:W-:Y:S01]  /*7bd0*/  IADD3 R12, R20.reuse, 0x10, RZ ;  /* 0x00000010140c7810 */ /* 0x054fe20007ffe0ff */
        /* <DEDUP_REMOVED lines=9> */
[----:B------:R-:W-:Y:S01]  /*7c70*/  @!P2 IMAD.WIDE R10, R20, 0x2, R8 ;  /* 0x00000002140aa825 */ /* 0x000fe200078e0208 */
[----:B------:R-:W-:Y:S02]  /*7c80*/  @!P0 LEA.HI R5, R0, R13, RZ, 0x2 ;  /* 0x0000000d00058211 */ /* 0x000fe400078f10ff */
[----:B------:R-:W-:Y:S01]  /*7c90*/  @!P1 LOP3.LUT R0, R12, 0xfffffffc, RZ, 0xc0, !PT ;  /* 0xfffffffc0c009812 */ /* 0x000fe200078ec0ff */
[----:B------:R-:W-:Y:S01]  /*7ca0*/  @!P2 IMAD.WIDE R12, R20, 0x2, R6 ;  /* 0x00000002140ca825 */ /* 0x000fe200078e0206 */
        /* <DEDUP_REMOVED lines=48> */
.L_x_576:
[----:B--2-4-:R-:W-:Y:S05]  /*7fb0*/  BSYNC B0 ;  /* 0x0000000000007941 */ /* 0x014fea0003800000 */
.L_x_575:
[----:B-----5:R-:W-:Y:S01]  /*7fc0*/  IMAD.MOV.U32 R0, RZ, RZ, R75 ;  /* 0x000000ffff007224 */ /* 0x020fe200078e004b */
[----:B------:R-:W-:-:S04]  /*7fd0*/  DEPBAR.LE SB0, 0x1 ;  /* 0x000080400000791a */ /* 0x000fc80000000000 */
[----:B-1----:R-:W-:Y:S01]  /*7fe0*/  IMAD.MOV.U32 R6, RZ, RZ, R66 ;  /* 0x000000ffff067224 */ /* 0x002fe200078e0042 */
[----:B------:R-:W-:Y:S01]  /*7ff0*/  PRMT R99, R0, 0x7610, R99 ;  /* 0x0000761000637816 */ /* 0x000fe20000000063 */
        /* <DEDUP_REMOVED lines=23> */
[----:B------:R-:W-:Y:S01]  /*8170*/  SHF.R.S32.HI R6, RZ, 0x1f, R69 ;  /* 0x0000001fff067819 */ /* 0x000fe20000011445 */
[----:B------:R-:W-:Y:S01]  /*8180*/  IMAD.MOV.U32 R8, RZ, RZ, R57 ;  /* 0x000000ffff087224 */ /* 0x000fe200078e0039 */
[----:B------:R-:W-:Y:S01]  /*8190*/  PRMT R97, R97, 0x5410, R0 ;  /* 0x0000541061617816 */ /* 0x000fe20000000000 */
[----:B------:R-:W-:Y:S01]  /*81a0*/  IMAD.MOV.U32 R0, RZ, RZ, R73 ;  /* 0x000000ffff007224 */ /* 0x000fe200078e0049 */
[----:B------:R-:W-:-:S02]  /*81b0*/  PRMT R85, R5, 0x7610, R85 ;  /* 0x0000761005557816 */ /* 0x000fc40000000055 */
[----:B------:R-:W-:Y:S01]  /*81c0*/  LEA.HI R5, R6, R69, RZ, 0x3 ;  /* 0x0000004506057211 */ /* 0x000fe200078f18ff */
[----:B------:R-:W-:Y:S01]  /*81d0*/  IMAD.MOV.U32 R6, RZ, RZ, R71 ;  /* 0x000000ffff067224 */ /* 0x000fe200078e0047 */
[----:B------:R-:W-:Y:S02]  /*81e0*/  PRMT R98, R0, 0x7610, R98 ;  /* 0x0000761000627816 */ /* 0x000fe40000000062 */
[----:B------:R-:W-:Y:S01]  /*81f0*/  LOP3.LUT R0, R5, 0xfffffff8, RZ, 0xc0, !PT ;  /* 0xfffffff805007812 */ /* 0x000fe200078ec0ff */
[----:B------:R-:W-:Y:S01]  /*8200*/  IMAD.MOV.U32 R5, RZ, RZ, R58 ;  /* 0x000000ffff057224 */ /* 0x000fe200078e003a */
[----:B------:R-:W-:Y:S01]  /*8210*/  PRMT R95, R95, 0x5410, R7 ;  /* 0x000054105f5f7816 */ /* 0x000fe20000000007 */
[----:B------:R-:W-:Y:S01]  /*8220*/  IMAD.MOV.U32 R7, RZ, RZ, R62 ;  /* 0x000000ffff077224 */ /* 0x000fe200078e003e */
[----:B------:R-:W-:Y:S01]  /*8230*/  PRMT R96, R6, 0x7610, R96 ;  /* 0x0000761006607816 */ /* 0x000fe20000000060 */
[----:B------:R-:W-:Y:S01]  /*8240*/  IMAD.IADD R0, R69, 0x1, -R0 ;  /* 0x0000000145007824 */ /* 0x000fe200078e0a00 */
[----:B------:R-:W-:Y:S01]  /*8250*/  PRMT R89, R89, 0x5410, R5 ;  /* 0x0000541059597816 */ /* 0x000fe20000000005 */
[----:B------:R-:W-:Y:S01]  /*8260*/  IMAD.MOV.U32 R6, RZ, RZ, R63 ;  /* 0x000000ffff067224 */ /* 0x000fe200078e003f */
[----:B------:R-:W-:Y:S01]  /*8270*/  PRMT R91, R91, 0x5410, R7 ;  /* 0x000054105b5b7816 */ /* 0x000fe20000000007 */
[C---:B------:R-:W-:Y:S01]  /*8280*/  IMAD.SHL.U32 R7, R0.reuse, 0x40, RZ ;  /* 0x0000004000077824 */ /* 0x040fe200078e00ff */
[----:B------:R-:W-:Y:S01]  /*8290*/  BAR.SYNC.DEFER_BLOCKING 0x0 ;  /* 0x0000000000007b1d */ /* 0x000fe20000010000 */
[----:B------:R-:W-:-:S02]  /*82a0*/  LOP3.LUT P1, RZ, R0, 0x4, RZ, 0xc0, !PT ;  /* 0x0000000400ff7812 */ /* 0x000fc4000782c0ff */
[----:B------:R-:W-:Y:S02]  /*82b0*/  PRMT R94, R6, 0x7610, R94 ;  /* 0x00007610065e7816 */ /* 0x000fe4000000005e */
[----:B------:R-:W-:Y:S01]  /*82c0*/  LOP3.LUT R0, R7, 0x1c0, RZ, 0xc0, !PT ;  /* 0x000001c007007812 */ /* 0x000fe200078ec0ff */
[----:B------:R-:W-:Y:S01]  /*82d0*/  IMAD.MOV.U32 R7, RZ, RZ, R56 ;  /* 0x000000ffff077224 */ /* 0x000fe200078e0038 */
[----:B------:R-:W-:Y:S02]  /*82e0*/  PRMT R86, R86, 0x5410, R8 ;  /* 0x0000541056567816 */ /* 0x000fe40000000008 */
[----:B------:R-:W-:Y:S02]  /*82f0*/  LOP3.LUT R6, R0, 0x18, R68, 0xf8, !PT ;  /* 0x0000001800067812 */ /* 0x000fe400078ef844 */
[----:B------:R-:W-:Y:S01]  /*8300*/  SHF.R.U32.HI R5, RZ, 0x3, R0 ;  /* 0x00000003ff057819 */ /* 0x000fe20000011600 */
[----:B------:R-:W-:Y:S01]  /*8310*/  IMAD.MOV.U32 R0, RZ, RZ, R59 ;  /* 0x000000ffff007224 */ /* 0x000fe200078e003b */
[----:B------:R-:W-:Y:S01]  /*8320*/  PRMT R85, R85, 0x5410, R7 ;  /* 0x0000541055557816 */ /* 0x000fe20000000007 */
[----:B------:R-:W-:Y:S01]  /*8330*/  IMAD.MOV.U32 R7, RZ, RZ, R32 ;  /* 0x000000ffff077224 */ /* 0x000fe200078e0020 */
[----:B------:R-:W-:Y:S01]  /*8340*/  LOP3.LUT R6, R6, R5, RZ, 0x3c, !PT ;  /* 0x0000000506067212 */ /* 0x000fe200078e3cff */
[----:B------:R-:W-:Y:S01]  /*8350*/  IMAD.IADD R5, R44, 0x1, -R244 ;  /* 0x000000012c057824 */ /* 0x000fe200078e0af4 */
[----:B------:R-:W-:-:S03]  /*8360*/  PRMT R90, R0, 0x7610, R90 ;  /* 0x00007610005a7816 */ /* 0x000fc6000000005a */
[----:B------:R-:W-:Y:S01]  /*8370*/  IMAD R0, R115, 0x200, R6 ;  /* 0x0000020073007824 */ /* 0x000fe200078e0206 */
[----:B------:R-:W-:Y:S01]  /*8380*/  IMNMX R44, R5, 0x80, PT ;  /* 0x00000080052c7817 */ /* 0x000fe20003800200 */
[----:B------:R-:W-:-:S03]  /*8390*/  IMAD.MOV.U32 R6, RZ, RZ, R33 ;  /* 0x000000ffff067224 */ /* 0x000fc600078e0021 */
[----:B------:R-:W-:Y:S02]  /*83a0*/  ISETP.GE.AND P0, PT, R69, R44, PT ;  /* 0x0000002c4500720c */ /* 0x000fe40003f06270 */
[C---:B------:R-:W-:Y:S02]  /*83b0*/  IADD3 R5, R0.reuse, 0x20, RZ ;  /* 0x0000002000057810 */ /* 0x040fe40007ffe0ff */
[C---:B------:R-:W-:Y:S02]  /*83c0*/  @P1 IADD3 R5, R0.reuse, -0x20, RZ ;  /* 0xffffffe000051810 */ /* 0x040fe40007ffe0ff */
[----:B------:R-:W-:Y:S02]  /*83d0*/  PRMT R68, R7, 0x5410, R6 ;  /* 0x0000541007447816 */ /* 0x000fe40000000006 */
[----:B------:R-:W-:Y:S02]  /*83e0*/  LEA R28, R0, 0xc100, 0x1 ;  /* 0x0000c100001c7811 */ /* 0x000fe400078e08ff */
[----:B------:R-:W-:-:S03]  /*83f0*/  LEA R29, R5, 0xc100, 0x1 ;  /* 0x0000c100051d7811 */ /* 0x000fc600078e08ff */
[----:B------:R-:W-:Y:S05]  /*8400*/  @P0 BRA `(.L_x_578) ;  /* 0x0000117000000947 */ /* 0x000fea0003800000 */
[----:B------:R-:W-:Y:S01]  /*8410*/  ISETP.GE.AND P0, PT, R20, c[0x0][0x27c], PT ;  /* 0x00009f0014007a0c */ /* 0x000fe20003f06270 */
[----:B------:R-:W-:-:S12]  /*8420*/  BSSY B0, `(.L_x_579) ;  /* 0x000002c000007945 */ /* 0x000fd80003800000 */
[----:B------:R-:W-:Y:S05]  /*8430*/  @P0 BRA `(.L_x_580) ;  /* 0x000002a000000947 */ /* 0x000fea0003800000 */
[----:B------:R-:W1:Y:S01]  /*8440*/  LDS.128 R8, [R28] ;  /* 0x000000001c087984 */ /* 0x000e620000000c00 */
[----:B------:R-:W-:Y:S02]  /*8450*/  SHF.R.U32.HI R0, RZ, 0x10, R23 ;  /* 0x00000010ff007819 */ /* 0x000fe40000011617 */
[----:B------:R-:W-:Y:S02]  /*8460*/  SHF.R.U32.HI R5, RZ, 0x10, R25 ;  /* 0x00000010ff057819 */ /* 0x000fe40000011619 */
[----:B------:R-:W-:Y:S02]  /*8470*/  SHF.R.U64 R17, R22, 0x10, R23 ;  /* 0x0000001016117819 */ /* 0x000fe40000001217 */
[----:B------:R-:W-:-:S05]  /*8480*/  SHF.R.U64 R19, R24, 0x10, R25 ;  /* 0x0000001018137819 */ /* 0x000fca0000001219 */
[----:B------:R-:W-:Y:S02]  /*8490*/  HADD2.F32 R19, -RZ, R19.H0_H0 ;  /* 0x20000013ff137230 */ /* 0x000fe40000004100 */
[--C-:B-1----:R-:W-:Y:S02]  /*84a0*/  HADD2.F32 R7, -RZ, R11.reuse.H0_H0 ;  /* 0x2000000bff077230 */ /* 0x102fe40000004100 */
[--C-:B------:R-:W-:Y:S02]  /*84b0*/  HADD2.F32 R14, -RZ, R10.reuse.H0_H0 ;  /* 0x2000000aff0e7230 */ /* 0x100fe40000004100 */
[----:B------:R-:W-:Y:S02]  /*84c0*/  HADD2.F32 R13, -RZ, R10.H1_H1 ;  /* 0x3000000aff0d7230 */ /* 0x000fe40000004100 */
[----:B------:R-:W-:Y:S02]  /*84d0*/  HADD2.F32 R11, -RZ, R11.H1_H1 ;  /* 0x3000000bff0b7230 */ /* 0x000fe40000004100 */
[----:B------:R-:W-:-:S02]  /*84e0*/  HADD2.F32 R10, -RZ, R0.H0_H0 ;  /* 0x20000000ff0a7230 */ /* 0x000fc40000004100 */
[----:B------:R-:W-:Y:S02]  /*84f0*/  HADD2.F32 R0, -RZ, R21.H0_H0 ;  /* 0x20000015ff007230 */ /* 0x000fe40000004100 */
[--C-:B------:R-:W-:Y:S02]  /*8500*/  HADD2.F32 R6, -RZ, R8.reuse.H0_H0 ;  /* 0x20000008ff067230 */ /* 0x100fe40000004100 */
[--C-:B------:R-:W-:Y:S02]  /*8510*/  HADD2.F32 R16, -RZ, R9.reuse.H0_H0 ;  /* 0x20000009ff107230 */ /* 0x100fe40000004100 */
[----:B------:R-:W-:Y:S01]  /*8520*/  HADD2.F32 R15, -RZ, R9.H1_H1 ;  /* 0x30000009ff0f7230 */ /* 0x000fe20000004100 */
[-C--:B------:R-:W-:Y:S01]  /*8530*/  FMUL.FTZ R9, R11, R10.reuse ;  /* 0x0000000a0b097220 */ /* 0x080fe20000410000 */
[----:B------:R-:W-:Y:S01]  /*8540*/  HADD2.F32 R21, -RZ, R5.H0_H0 ;  /* 0x20000005ff157230 */ /* 0x000fe20000004100 */
[----:B------:R-:W-:Y:S01]  /*8550*/  FMUL.FTZ R10, R7, R10 ;  /* 0x0000000a070a7220 */ /* 0x000fe20000410000 */
[----:B------:R-:W-:-:S02]  /*8560*/  HADD2.F32 R8, -RZ, R8.H1_H1 ;  /* 0x30000008ff087230 */ /* 0x000fc40000004100 */
[----:B------:R-:W-:Y:S01]  /*8570*/  HADD2.F32 R5, -RZ, R45.H1_H1 ;  /* 0x3000002dff057230 */ /* 0x000fe20000004100 */
[-C--:B------:R-:W-:Y:S01]  /*8580*/  FFMA.FTZ R18, R7, R21.reuse, -R9 ;  /* 0x0000001507127223 */ /* 0x080fe20000010809 */
[----:B------:R-:W-:Y:S01]  /*8590*/  HADD2.F32 R9, -RZ, R17.H0_H0 ;  /* 0x20000011ff097230 */ /* 0x000fe20000004100 */
[-C--:B------:R-:W-:Y:S02]  /*85a0*/  FMUL.FTZ R12, R8, R0.reuse ;  /* 0x00000000080c7220 */ /* 0x080fe40000410000 */
[C---:B------:R-:W-:Y:S01]  /*85b0*/  FMUL.FTZ R7, R6.reuse, R0 ;  /* 0x0000000006077220 */ /* 0x040fe20000410000 */
[----:B------:R-:W-:Y:S01]  /*85c0*/  HADD2.F32 R0, -RZ, R45.H0_H0 ;  /* 0x2000002dff007230 */ /* 0x000fe20000004100 */
[----:B------:R-:W-:Y:S02]  /*85d0*/  FFMA.FTZ R11, R11, R21, R10 ;  /* 0x000000150b0b7223 */ /* 0x000fe4000001000a */
[-C--:B------:R-:W-:Y:S02]  /*85e0*/  FFMA.FTZ R12, R6, R5.reuse, -R12 ;  /* 0x00000005060c7223 */ /* 0x080fe4000001080c */
[----:B------:R-:W-:Y:S01]  /*85f0*/  FFMA.FTZ R8, R8, R5, R7 ;  /* 0x0000000508087223 */ /* 0x000fe20000010007 */
[----:B------:R-:W-:Y:S01]  /*8600*/  HADD2.F32 R5, -RZ, R76.H0_H0 ;  /* 0x2000004cff057230 */ /* 0x000fe20000004100 */
[----:B------:R-:W-:Y:S01]  /*8610*/  FMUL.FTZ R6, R13, R0 ;  /* 0x000000000d067220 */ /* 0x000fe20000410000 */
[----:B------:R-:W-:Y:S01]  /*8620*/  F2FP.PACK_AB R11, R11, R18 ;  /* 0x000000120b0b723e */ /* 0x000fe200000000ff */
[----:B------:R-:W-:Y:S01]  /*8630*/  FMUL.FTZ R10, R14, R0 ;  /* 0x000000000e0a7220 */ /* 0x000fe20000410000 */
[----:B------:R-:W-:Y:S01]  /*8640*/  F2FP.PACK_AB R8, R8, R12 ;  /* 0x0000000c0808723e */ /* 0x000fe200000000ff */
[----:B------:R-:W-:-:S02]  /*8650*/  FMUL.FTZ R0, R15, R9 ;  /* 0x000000090f007220 */ /* 0x000fc40000410000 */
[----:B------:R-:W-:Y:S02]  /*8660*/  FMUL.FTZ R9, R16, R9 ;  /* 0x0000000910097220 */ /* 0x000fe40000410000 */
[-C--:B------:R-:W-:Y:S02]  /*8670*/  FFMA.FTZ R6, R14, R5.reuse, -R6 ;  /* 0x000000050e067223 */ /* 0x080fe40000010806 */
[----:B------:R-:W-:Y:S02]  /*8680*/  FFMA.FTZ R10, R13, R5, R10 ;  /* 0x000000050d0a7223 */ /* 0x000fe4000001000a */
[-C--:B------:R-:W-:Y:S02]  /*8690*/  FFMA.FTZ R0, R16, R19.reuse, -R0 ;  /* 0x0000001310007223 */ /* 0x080fe40000010800 */
[----:B------:R-:W-:Y:S01]  /*86a0*/  FFMA.FTZ R9, R15, R19, R9 ;  /* 0x000000130f097223 */ /* 0x000fe20000010009 */
[----:B------:R-:W-:-:S04]  /*86b0*/  F2FP.PACK_AB R10, R10, R6 ;  /* 0x000000060a0a723e */ /* 0x000fc800000000ff */
[----:B------:R-:W-:-:S05]  /*86c0*/  F2FP.PACK_AB R9, R9, R0 ;  /* 0x000000000909723e */ /* 0x000fca00000000ff */
[----:B------:R1:W-:Y:S02]  /*86d0*/  STS.128 [R28], R8 ;  /* 0x000000081c007388 */ /* 0x0003e40000000c00 */
.L_x_580:
[----:B------:R-:W-:Y:S05]  /*86e0*/  BSYNC B0 ;  /* 0x0000000000007941 */ /* 0x000fea0003800000 */
.L_x_579:
[----:B------:R-:W-:Y:S01]  /*86f0*/  IADD3 R0, R20, 0x10, RZ ;  /* 0x0000001014007810 */ /* 0x000fe20007ffe0ff */
[----:B------:R-:W-:Y:S03]  /*8700*/  BSSY B0, `(.L_x_581) ;  /* 0x000002d000007945 */ /* 0x000fe60003800000 */
[----:B------:R-:W-:-:S13]  /*8710*/  ISETP.GE.AND P0, PT, R0, c[0x0][0x27c], PT ;  /* 0x00009f0000007a0c */ /* 0x000fda0003f06270 */
[----:B------:R-:W-:Y:S05]  /*8720*/  @P0 BRA `(.L_x_582) ;  /* 0x000002a000000947 */ /* 0x000fea0003800000 */
[----:B-1----:R-:W1:Y:S01]  /*8730*/  LDS.128 R8, [R29] ;  /* 0x000000001d087984 */ /* 0x002e620000000c00 */
[----:B------:R-:W-:Y:S02]  /*8740*/  SHF.R.U32.HI R0, RZ, 0x10, R31 ;  /* 0x00000010ff007819 */ /* 0x000fe4000001161f */
[----:B------:R-:W-:Y:S02]  /*8750*/  SHF.R.U32.HI R5, RZ, 0x10, R27 ;  /* 0x00000010ff057819 */ /* 0x000fe4000001161b */
[----:B------:R-:W-:Y:S02]  /*8760*/  SHF.R.U64 R17, R30, 0x10, R31 ;  /* 0x000000101e117819 */ /* 0x000fe4000000121f */
[----:B------:R-:W-:Y:S01]  /*8770*/  SHF.R.U64 R19, R26, 0x10, R27 ;  /* 0x000000101a137819 */ /* 0x000fe2000000121b */
[----:B------:R-:W-:Y:S02]  /*8780*/  HADD2.F32 R21, -RZ, R5.H0_H0 ;  /* 0x20000005ff157230 */ /* 0x000fe40000004100 */
[----:B------:R-:W-:-:S02]  /*8790*/  HADD2.F32 R5, -RZ, R77.H1_H1 ;  /* 0x3000004dff057230 */ /* 0x000fc40000004100 */
[----:B------:R-:W-:Y:S02]  /*87a0*/  HADD2.F32 R19, -RZ, R19.H0_H0 ;  /* 0x20000013ff137230 */ /* 0x000fe40000004100 */
[--C-:B-1----:R-:W-:Y:S02]  /*87b0*/  HADD2.F32 R7, -RZ, R11.reuse.H0_H0 ;  /* 0x2000000bff077230 */ /* 0x102fe40000004100 */
[--C-:B------:R-:W-:Y:S02]  /*87c0*/  HADD2.F32 R14, -RZ, R10.reuse.H0_H0 ;  /* 0x2000000aff0e7230 */ /* 0x100fe40000004100 */
[----:B------:R-:W-:Y:S02]  /*87d0*/  HADD2.F32 R13, -RZ, R10.H1_H1 ;  /* 0x3000000aff0d7230 */ /* 0x000fe40000004100 */
[----:B------:R-:W-:Y:S02]  /*87e0*/  HADD2.F32 R11, -RZ, R11.H1_H1 ;  /* 0x3000000bff0b7230 */ /* 0x000fe40000004100 */
[----:B------:R-:W-:-:S02]  /*87f0*/  HADD2.F32 R10, -RZ, R0.H0_H0 ;  /* 0x20000000ff0a7230 */ /* 0x000fc40000004100 */
[--C-:B------:R-:W-:Y:S02]  /*8800*/  HADD2.F32 R6, -RZ, R8.reuse.H0_H0 ;  /* 0x20000008ff067230 */ /* 0x100fe40000004100 */
[--C-:B------:R-:W-:Y:S02]  /*8810*/  HADD2.F32 R16, -RZ, R9.reuse.H0_H0 ;  /* 0x20000009ff107230 */ /* 0x100fe40000004100 */
[----:B------:R-:W-:Y:S01]  /*8820*/  HADD2.F32 R15, -RZ, R9.H1_H1 ;  /* 0x30000009ff0f7230 */ /* 0x000fe20000004100 */
[-C--:B------:R-:W-:Y:S01]  /*8830*/  FMUL.FTZ R9, R11, R10.reuse ;  /* 0x0000000a0b097220 */ /* 0x080fe20000410000 */
[----:B------:R-:W-:Y:S01]  /*8840*/  HADD2.F32 R8, -RZ, R8.H1_H1 ;  /* 0x30000008ff087230 */ /* 0x000fe20000004100 */
[C---:B------:R-:W-:Y:S01]  /*8850*/  FMUL.FTZ R10, R7.reuse, R10 ;  /* 0x0000000a070a7220 */ /* 0x040fe20000410000 */
[----:B------:R-:W-:Y:S01]  /*8860*/  HADD2.F32 R0, -RZ, R76.H1_H1 ;  /* 0x3000004cff007230 */ /* 0x000fe20000004100 */
[-C--:B------:R-:W-:Y:S01]  /*8870*/  FFMA.FTZ R18, R7, R21.reuse, -R9 ;  /* 0x0000001507127223 */ /* 0x080fe20000010809 */
[----:B------:R-:W-:Y:S01]  /*8880*/  HADD2.F32 R9, -RZ, R17.H0_H0 ;  /* 0x20000011ff097230 */ /* 0x000fe20000004100 */
[----:B------:R-:W-:-:S02]  /*8890*/  FFMA.FTZ R11, R11, R21, R10 ;  /* 0x000000150b0b7223 */ /* 0x000fc4000001000a */
[-C--:B------:R-:W-:Y:S02]  /*88a0*/  FMUL.FTZ R12, R8, R0.reuse ;  /* 0x00000000080c7220 */ /* 0x080fe40000410000 */
[C---:B------:R-:W-:Y:S01]  /*88b0*/  FMUL.FTZ R7, R6.reuse, R0 ;  /* 0x0000000006077220 */ /* 0x040fe20000410000 */
[----:B------:R-:W-:Y:S01]  /*88c0*/  HADD2.F32 R0, -RZ, R77.H0_H0 ;  /* 0x2000004dff007230 */ /* 0x000fe20000004100 */
[-C--:B------:R-:W-:Y:S01]  /*88d0*/  FFMA.FTZ R12, R6, R5.reuse, -R12 ;  /* 0x00000005060c7223 */ /* 0x080fe2000001080c */
[----:B------:R-:W-:Y:S01]  /*88e0*/  F2FP.PACK_AB R11, R11, R18 ;  /* 0x000000120b0b723e */ /* 0x000fe200000000ff */
[----:B------:R-:W-:Y:S01]  /*88f0*/  FFMA.FTZ R8, R8, R5, R7 ;  /* 0x0000000508087223 */ /* 0x000fe20000010007 */
[----:B------:R-:W-:Y:S01]  /*8900*/  HADD2.F32 R5, -RZ, R78.H0_H0 ;  /* 0x2000004eff057230 */ /* 0x000fe20000004100 */
[-C--:B------:R-:W-:Y:S02]  /*8910*/  FMUL.FTZ R6, R13, R0.reuse ;  /* 0x000000000d067220 */ /* 0x080fe40000410000 */
        /* <DEDUP_REMOVED lines=11> */
.L_x_582:
[----:B------:R-:W-:Y:S05]  /*89d0*/  BSYNC B0 ;  /* 0x0000000000007941 */ /* 0x000fea0003800000 */
.L_x_581:
[----:B------:R-:W-:Y:S01]  /*89e0*/  IADD3 R0, R20, 0x20, RZ ;  /* 0x0000002014007810 */ /* 0x000fe20007ffe0ff */
[----:B------:R-:W-:Y:S03]  /*89f0*/  BSSY B0, `(.L_x_583) ;  /* 0x000002d000007945 */ /* 0x000fe60003800000 */
[----:B------:R-:W-:-:S13]  /*8a00*/  ISETP.GE.AND P0, PT, R0, c[0x0][0x27c], PT ;  /* 0x00009f0000007a0c */ /* 0x000fda0003f06270 */
[----:B------:R-:W-:Y:S05]  /*8a10*/  @P0 BRA `(.L_x_584) ;  /* 0x000002a000000947 */ /* 0x000fea0003800000 */
[----:B-1----:R-:W1:Y:S01]  /*8a20*/  LDS.128 R8, [R28+0x4000] ;  /* 0x004000001c087984 */ /* 0x002e620000000c00 */
        /* <DEDUP_REMOVED lines=40> */
[----:B------:R1:W-:Y:S02]  /*8cb0*/  STS.128 [R28+0x4000], R8 ;  /* 0x004000081c007388 */ /* 0x0003e40000000c00 */
.L_x_584:
[----:B------:R-:W-:Y:S05]  /*8cc0*/  BSYNC B0 ;  /* 0x0000000000007941 */ /* 0x000fea0003800000 */
.L_x_583:
        /* <DEDUP_REMOVED lines=46> */
.L_x_586:
[----:B------:R-:W-:Y:S05]  /*8fb0*/  BSYNC B0 ;  /* 0x0000000000007941 */ /* 0x000fea0003800000 */
.L_x_585:
        /* <DEDUP_REMOVED lines=33> */
[----:B------:R-:W-:Y:S01]  /*91d0*/  HADD2.F32 R5, -RZ, R84.H1_H1 ;  /* 0x30000054ff057230 */ /* 0x000fe20000004100 */
        /* <DEDUP_REMOVED lines=12> */
.L_x_588:
[----:B------:R-:W-:Y:S05]  /*92a0*/  BSYNC B0 ;  /* 0x0000000000007941 */ /* 0x000fea0003800000 */
.L_x_587:
[----:B------:R-:W-:-:S04]  /*92b0*/  IADD3 R0, R20, 0x50, RZ ;  /* 0x0000005014007810 */ /* 0x000fc80007ffe0ff */
        /* <DEDUP_REMOVED lines=21> */
[----:B------:R-:W-:Y:S01]  /*9410*/  HADD2.F32 R0, -RZ, R86.H0_H0 ;  /* 0x20000056ff007230 */ /* 0x000fe20000004100 */
        /* <DEDUP_REMOVED lines=22> */
.L_x_578:
[----:B------:R-:W-:Y:S05]  /*9580*/  BSYNC B1 ;  /* 0x0000000000017941 */ /* 0x000fea0003800000 */
.L_x_577:
[----:B------:R-:W-:-:S04]  /*9590*/  IADD3 R0, R69, 0x40, RZ ;  /* 0x0000004045007810 */ /* 0x000fc80007ffe0ff */
[----:B------:R-:W-:-:S13]  /*95a0*/  ISETP.GE.AND P0, PT, R0, R44, PT ;  /* 0x0000002c0000720c */ /* 0x000fda0003f06270 */
[----:B------:R-:W-:Y:S05]  /*95b0*/  @P0 BRA `(.L_x_589) ;  /* 0x000049d000000947 */ /* 0x000fea0003800000 */
[----:B------:R-:W-:Y:S01]  /*95c0*/  ISETP.GE.AND P0, PT, R20, c[0x0][0x27c], PT ;  /* 0x00009f0014007a0c */ /* 0x000fe20003f06270 */
[----:B------:R-:W-:-:S12]  /*95d0*/  BSSY B0, `(.L_x_590) ;  /* 0x000002c000007945 */ /* 0x000fd80003800000 */
[----:B------:R-:W-:Y:S05]  /*95e0*/  @P0 BRA `(.L_x_591) ;  /* 0x000002a000000947 */ /* 0x000fea0003800000 */
[----:B-1----:R-:W1:Y:S01]  /*95f0*/  LDS.128 R8, [R28+0x2000] ;  /* 0x002000001c087984 */ /* 0x002e620000000c00 */
[----:B------:R-:W-:Y:S02]  /*9600*/  SHF.R.U32.HI R0, RZ, 0x10, R33 ;  /* 0x00000010ff007819 */ /* 0x000fe40000011621 */
[----:B------:R-:W-:Y:S02]  /*9610*/  SHF.R.U32.HI R5, RZ, 0x10, R53 ;  /* 0x00000010ff057819 */ /* 0x000fe40000011635 */
[----:B------:R-:W-:Y:S02]  /*9620*/  SHF.R.U64 R17, R32, 0x10, R33 ;  /* 0x0000001020117819 */ /* 0x000fe40000001221 */
[----:B------:R-:W-:Y:S01]  /*9630*/  SHF.R.U64 R19, R52, 0x10, R53 ;  /* 0x0000001034137819 */ /* 0x000fe20000001235 */
[----:B------:R-:W-:Y:S02]  /*9640*/  HADD2.F32 R21, -RZ, R5.H0_H0 ;  /* 0x20000005ff157230 */ /* 0x000fe40000004100 */
[----:B------:R-:W-:-:S02]  /*9650*/  HADD2.F32 R5, -RZ, R84.H0_H0 ;  /* 0x20000054ff057230 */ /* 0x000fc40000004100 */
        /* <DEDUP_REMOVED lines=18> */
[----:B------:R-:W-:Y:S01]  /*9780*/  HADD2.F32 R0, -RZ, R68.H1_H1 ;  /* 0x30000044ff007230 */ /* 0x000fe20000004100 */
        /* <DEDUP_REMOVED lines=16> */
.L_x_591:
[----:B------:R-:W-:Y:S05]  /*9890*/  BSYNC B0 ;  /* 0x0000000000007941 */ /* 0x000fea0003800000 */
.L_x_590:
        /* <DEDUP_REMOVED lines=46> */
.L_x_593:
[----:B------:R-:W-:Y:S05]  /*9b80*/  BSYNC B0 ;  /* 0x0000000000007941 */ /* 0x000fea0003800000 */
.L_x_592:
        /* <DEDUP_REMOVED lines=46> */
.L_x_595:
[----:B------:R-:W-:Y:S05]  /*9e70*/  BSYNC B0 ;  /* 0x0000000000007941 */ /* 0x000fea0003800000 */
.L_x_594:
        /* <DEDUP_REMOVED lines=46> */
.L_x_597:
[----:B------:R-:W-:Y:S05]  /*a160*/  BSYNC B0 ;  /* 0x0000000000007941 */ /* 0x000fea0003800000 */
.L_x_596:
        /* <DEDUP_REMOVED lines=46> */
.L_x_599:
[----:B------:R-:W-:Y:S05]  /*a450*/  BSYNC B0 ;  /* 0x0000000000007941 */ /* 0x000fea0003800000 */
.L_x_598:
        /* <DEDUP_REMOVED lines=44> */
[----:B------:R1:W-:Y:S01]  /*a720*/  STS.128 [R29+0xa000], R8 ;  /* 0x00a000081d007388 */ /* 0x0003e20000000c00 */
[----:B------:R-:W-:Y:S05]  /*a730*/  BRA `(.L_x_589) ;  /* 0x0000385000007947 */ /* 0x000fea0003800000 */
.L_x_572:
[----:B------:R-:W-:Y:S01]  /*a740*/  @P4 IMAD.HI.U32 R5, R0, c[0x0][0x2c8], RZ ;  /* 0x0000b20000054a27 */ /* 0x000fe200078e00ff */
[----:B------:R-:W-:Y:S01]  /*a750*/  BSSY B0, `(.L_x_600) ;  /* 0x0000047000007945 */ /* 0x000fe20003800000 */
[----:B------:R-:W-:Y:S01]  /*a760*/  CS2R R86, SRZ ;  /* 0x0000000000567805 */ /* 0x000fe2000001ff00 */
[----:B------:R-:W-:Y:S01]  /*a770*/  CS2R R54, SRZ ;  /* 0x0000000000367805 */ /* 0x000fe2000001ff00 */
[----:B------:R-:W-:Y:S01]  /*a780*/  IMAD.MOV.U32 R8, RZ, RZ, R12 ;  /* 0x000000ffff087224 */ /* 0x000fe200078e000c */
[----:B------:R-:W-:Y:S01]  /*a790*/  @P4 SHF.R.U32.HI R0, RZ, c[0x0][0x2cc], R5 ;  /* 0x0000b300ff004a19 */ /* 0x000fe20000011605 */
[----:B------:R-:W-:Y:S01]  /*a7a0*/  IMAD.MOV.U32 R6, RZ, RZ, R10 ;  /* 0x000000ffff067224 */ /* 0x000fe200078e000a */
        /* <DEDUP_REMOVED lines=19> */
[----:B------:R-:W-:Y:S01]  /*a8e0*/  CS2R R20, SRZ ;  /* 0x0000000000147805 */ /* 0x000fe2000001ff00 */
[----:B------:R-:W-:-:S02]  /*a8f0*/  IADD3 R5, R9, R5, RZ ;  /* 0x0000000509057210 */ /* 0x000fc40007ffe0ff */
[----:B------:R-:W-:Y:S02]  /*a900*/  IADD3 R0, R7, R0, RZ ;  /* 0x0000000007007210 */ /* 0x000fe40007ffe0ff */
[----:B------:R-:W-:Y:S02]  /*a910*/  LEA.HI.X R19, R8, c[0x0][0x274], R5, 0x1, P1 ;  /* 0x00009d0008137a11 */ /* 0x000fe400008f0c05 */
[----:B--23--:R-:W-:Y:S01]  /*a920*/  LEA.HI.X R18, R6, c[0x0][0x28c], R0, 0x1, P0 ;  /* 0x0000a30006127a11 */ /* 0x00cfe200000f0c00 */
[----:B------:R1:W2:Y:S01]  /*a930*/  SHFL.IDX PT, R8, R30, RZ, 0x1c1f ;  /* 0x001c1fff1e087589 */ /* 0x0002a200000e0000 */
[----:B------:R-:W-:-:S03]  /*a940*/  ISETP.GE.AND P0, PT, R28, R44, PT ;  /* 0x0000002c1c00720c */ /* 0x000fc60003f06270 */
[----:B------:R1:W3:Y:S04]  /*a950*/  SHFL.IDX PT, R6, R29, RZ, 0x1c1f ;  /* 0x001c1fff1d067589 */ /* 0x0002e800000e0000 */
[----:B------:R1:W4:Y:S04]  /*a960*/  SHFL.IDX PT, R7, R19, RZ, 0x1c1f ;  /* 0x001c1fff13077589 */ /* 0x00032800000e0000 */
[----:B------:R1:W1:Y:S02]  /*a970*/  SHFL.IDX PT, R9, R18, RZ, 0x1c1f ;  /* 0x001c1fff12097589 */ /* 0x00026400000e0000 */
[----:B------:R-:W-:Y:S05]  /*a980*/  @P0 BRA `(.L_x_601) ;  /* 0x0000023000000947 */ /* 0x000fea0003800000 */
[C---:B------:R-:W-:Y:S01]  /*a990*/  IADD3 R12, R68.reuse, 0x20, RZ ;  /* 0x00000020440c7810 */ /* 0x040fe20007ffe0ff */
[----:B------:R-:W-:Y:S01]  /*a9a0*/  CS2R R26, SRZ ;  /* 0x00000000001a7805 */ /* 0x000fe2000001ff00 */
[C---:B------:R-:W-:Y:S01]  /*a9b0*/  IADD3 R13, R68.reuse, 0x40, RZ ;  /* 0x00000040440d7810 */ /* 0x040fe20007ffe0ff */
[----:B------:R-:W-:Y:S01]  /*a9c0*/  CS2R R24, SRZ ;  /* 0x0000000000187805 */ /* 0x000fe2000001ff00 */
[----:B------:R-:W-:-:S02]  /*a9d0*/  ISETP.GE.AND P2, PT, R68, c[0x0][0x27c], PT ;  /* 0x00009f0044007a0c */ /* 0x000fc40003f46270 */
[----:B------:R-:W-:Y:S02]  /*a9e0*/  ISETP.GE.AND P1, PT, R12, c[0x0][0x27c], PT ;  /* 0x00009f000c007a0c */ /* 0x000fe40003f26270 */
[----:B------:R-:W-:-:S09]  /*a9f0*/  ISETP.GE.AND P0, PT, R13, c[0x0][0x27c], PT ;  /* 0x00009f000d007a0c */ /* 0x000fd20003f06270 */
[----:B---34-:R-:W-:Y:S02]  /*aa00*/  @!P2 IMAD.WIDE R10, R68, 0x2, R6 ;  /* 0x00000002440aa825 */ /* 0x018fe400078e0206 */
[----:B------:R-:W-:Y:S02]  /*aa10*/  @!P1 SHF.R.S32.HI R0, RZ, 0x1f, R12 ;  /* 0x0000001fff009819 */ /* 0x000fe4000001140c */
[----:B------:R-:W-:Y:S01]  /*aa20*/  @!P0 SHF.R.S32.HI R5, RZ, 0x1f, R13 ;  /* 0x0000001fff058819 */ /* 0x000fe2000001140d */
[----:B------:R3:W5:Y:S01]  /*aa30*/  @!P2 LD.E.128 R24, [R10.64] ;  /* 0x000000060a18a980 */ /* 0x000762000c101d00 */
[----:B------:R-:W-:Y:S01]  /*aa40*/  @!P1 LEA.HI R0, R0, R12, RZ, 0x3 ;  /* 0x0000000c00009211 */ /* 0x000fe200078f18ff */
        /* <DEDUP_REMOVED lines=10> */
[----:B---3--:R-:W-:-:S02]  /*aaf0*/  @!P0 LEA.HI R10, R5, R13, RZ, 0x3 ;  /* 0x0000000d050a8211 */ /* 0x008fc400078f18ff */
[----:B------:R-:W-:Y:S02]  /*ab00*/  @!P1 LOP3.LUT R5, R0, 0xfffffff8, RZ, 0xc0, !PT ;  /* 0xfffffff800059812 */ /* 0x000fe400078ec0ff */
[----:B------:R-:W-:-:S03]  /*ab10*/  @!P0 LOP3.LUT R0, R10, 0xfffffff8, RZ, 0xc0, !PT ;  /* 0xfffffff80a008812 */ /* 0x000fc600078ec0ff */
[----:B------:R-:W-:-:S04]  /*ab20*/  @!P1 IMAD.WIDE R16, R5, 0x2, R6 ;  /* 0x0000000205109825 */ /* 0x000fc800078e0206 */
[C---:B------:R-:W-:Y:S01]  /*ab30*/  @!P0 IMAD.WIDE R14, R0.reuse, 0x2, R6 ;  /* 0x00000002000e8825 */ /* 0x040fe200078e0206 */
[----:B------:R3:W5:Y:S03]  /*ab40*/  @!P1 LD.E.128 R36, [R16.64] ;  /* 0x0000000610249980 */ /* 0x000766000c101d00 */
[--C-:B-12---:R-:W-:Y:S01]  /*ab50*/  @!P1 IMAD.WIDE R12, R5, 0x2, R8.reuse ;  /* 0x00000002050c9825 */ /* 0x106fe200078e0208 */
[----:B------:R3:W5:Y:S03]  /*ab60*/  @!P0 LD.E.128 R52, [R14.64] ;  /* 0x000000060e348980 */ /* 0x000766000c101d00 */
[--C-:B------:R-:W-:Y:S01]  /*ab70*/  @!P0 IMAD.WIDE R10, R0, 0x2, R8.reuse ;  /* 0x00000002000a8825 */ /* 0x100fe200078e0208 */
[----:B------:R3:W5:Y:S03]  /*ab80*/  @!P1 LD.E.128 R40, [R12.64] ;  /* 0x000000060c289980 */ /* 0x000766000c101d00 */
[----:B------:R-:W-:Y:S01]  /*ab90*/  @!P2 IMAD.WIDE R6, R68, 0x2, R8 ;  /* 0x000000024406a825 */ /* 0x000fe200078e0208 */
[----:B------:R3:W5:Y:S04]  /*aba0*/  @!P0 LD.E.128 R56, [R10.64] ;  /* 0x000000060a388980 */ /* 0x000768000c101d00 */
[----:B------:R3:W5:Y:S02]  /*abb0*/  @!P2 LD.E.128 R20, [R6.64] ;  /* 0x000000060614a980 */ /* 0x000764000c101d00 */
.L_x_601:
[----:B------:R-:W-:Y:S05]  /*abc0*/  BSYNC B0 ;  /* 0x0000000000007941 */ /* 0x000fea0003800000 */
.L_x_600:
[----:B------:R-:W-:Y:S01]  /*abd0*/  IADD3 R5, R28, 0x40, RZ ;  /* 0x000000401c057810 */ /* 0x000fe20007ffe0ff */
[----:B-----5:R-:W-:Y:S01]  /*abe0*/  IMAD.MOV.U32 R0, RZ, RZ, R54 ;  /* 0x000000ffff007224 */ /* 0x020fe200078e0036 */
[----:B---3--:R-:W-:Y:S01]  /*abf0*/  MOV R11, R22 ;  /* 0x00000016000b7202 */ /* 0x008fe20000000f00 */
[----:B----4-:R-:W-:Y:S01]  /*ac00*/  IMAD.MOV.U32 R7, RZ, RZ, R55 ;  /* 0x000000ffff077224 */ /* 0x010fe200078e0037 */
[----:B------:R-:W-:Y:S01]  /*ac10*/  ISETP.GE.AND P0, PT, R5, R44, PT ;  /* 0x0000002c0500720c */ /* 0x000fe20003f06270 */
[----:B------:R-:W-:Y:S01]  /*ac20*/  IMAD.MOV.U32 R6, RZ, RZ, R52 ;  /* 0x000000ffff067224 */ /* 0x000fe200078e0034 */
[----:B------:R-:W-:Y:S01]  /*ac30*/  PRMT R97, R97, 0x5410, R0 ;  /* 0x0000541061617816 */ /* 0x000fe20000000000 */
[----:B------:R-:W-:Y:S01]  /*ac40*/  IMAD.MOV.U32 R5, RZ, RZ, R53 ;  /* 0x000000ffff057224 */ /* 0x000fe200078e0035 */
[----:B-1----:R-:W1:Y:S01]  /*ac50*/  SHFL.IDX PT, R9, R18, 0x1, 0x1c1f ;  /* 0x003c1f0012097f89 */ /* 0x002e6200000e0000 */
        /* <DEDUP_REMOVED lines=15> */
[----:B--2---:R2:W3:Y:S01]  /*ad50*/  SHFL.IDX PT, R8, R30, 0x1, 0x1c1f ;  /* 0x003c1f001e087f89 */ /* 0x0044e200000e0000 */
        /* <DEDUP_REMOVED lines=19> */
[----:B------:R-:W-:Y:S01]  /*ae90*/  PRMT R95, R6, 0x7610, R95 ;  /* 0x00007610065f7816 */ /* 0x000fe2000000005f */
[----:B------:R4:W1:Y:S01]  /*aea0*/  SHFL.IDX PT, R7, R19, 0x1, 0x1c1f ;  /* 0x003c1f0013077f89 */ /* 0x00086200000e0000 */
[----:B------:R-:W-:Y:S01]  /*aeb0*/  CS2R R84, SRZ ;  /* 0x0000000000547805 */ /* 0x000fe2000001ff00 */
[----:B--2---:R-:W-:Y:S01]  /*aec0*/  PRMT R30, R5, 0x5410, R11 ;  /* 0x00005410051e7816 */ /* 0x004fe2000000000b */
[----:B------:R-:W-:Y:S01]  /*aed0*/  CS2R R74, SRZ ;  /* 0x00000000004a7805 */ /* 0x000fe2000001ff00 */
[----:B------:R4:W2:Y:S01]  /*aee0*/  SHFL.IDX PT, R6, R29, 0x1, 0x1c1f ;  /* 0x003c1f001d067f89 */ /* 0x0008a200000e0000 */
[----:B------:R-:W-:Y:S01]  /*aef0*/  PRMT R28, R10, 0x5410, R0 ;  /* 0x000054100a1c7816 */ /* 0x000fe20000000000 */
        /* <DEDUP_REMOVED lines=10> */
[C---:B---3--:R-:W-:Y:S01]  /*afa0*/  IADD3 R12, R68.reuse, 0x20, RZ ;  /* 0x00000020440c7810 */ /* 0x048fe20007ffe0ff */
[----:B------:R-:W-:Y:S01]  /*afb0*/  CS2R R66, SRZ ;  /* 0x0000000000427805 */ /* 0x000fe2000001ff00 */
[C---:B------:R-:W-:Y:S01]  /*afc0*/  IADD3 R13, R68.reuse, 0x40, RZ ;  /* 0x00000040440d7810 */ /* 0x040fe20007ffe0ff */
[----:B------:R-:W-:Y:S01]  /*afd0*/  CS2R R64, SRZ ;  /* 0x0000000000407805 */ /* 0x000fe2000001ff00 */
[----:B------:R-:W-:-:S02]  /*afe0*/  ISETP.GE.AND P2, PT, R68, c[0x0][0x27c], PT ;  /* 0x00009f0044007a0c */ /* 0x000fc40003f46270 */
[----:B------:R-:W-:Y:S02]  /*aff0*/  ISETP.GE.AND P1, PT, R12, c[0x0][0x27c], PT ;  /* 0x00009f000c007a0c */ /* 0x000fe40003f26270 */
[----:B------:R-:W-:-:S09]  /*b000*/  ISETP.GE.AND P0, PT, R13, c[0x0][0x27c], PT ;  /* 0x00009f000d007a0c */ /* 0x000fd20003f06270 */
[----:B-12---:R-:W-:Y:S02]  /*b010*/  @!P2 IMAD.WIDE R10, R68, 0x2, R6 ;  /* 0x00000002440aa825 */ /* 0x006fe400078e0206 */
        /* <DEDUP_REMOVED lines=14> */
[----:B-1----:R-:W-:-:S02]  /*b100*/  @!P0 LEA.HI R10, R5, R13, RZ, 0x3 ;  /* 0x0000000d050a8211 */ /* 0x002fc400078f18ff */
[----:B------:R-:W-:Y:S02]  /*b110*/  @!P1 LOP3.LUT R5, R0, 0xfffffff8, RZ, 0xc0, !PT ;  /* 0xfffffff800059812 */ /* 0x000fe400078ec0ff */
[----:B------:R-:W-:-:S03]  /*b120*/  @!P0 LOP3.LUT R0, R10, 0xfffffff8, RZ, 0xc0, !PT ;  /* 0xfffffff80a008812 */ /* 0x000fc600078ec0ff */
[----:B------:R-:W-:-:S04]  /*b130*/  @!P1 IMAD.WIDE R16, R5, 0x2, R6 ;  /* 0x0000000205109825 */ /* 0x000fc800078e0206 */
[C---:B------:R-:W-:Y:S01]  /*b140*/  @!P0 IMAD.WIDE R14, R0.reuse, 0x2, R6 ;  /* 0x00000002000e8825 */ /* 0x040fe200078e0206 */
[----:B------:R1:W5:Y:S03]  /*b150*/  @!P1 LD.E.128 R72, [R16.64] ;  /* 0x0000000610489980 */ /* 0x000366000c101d00 */
[--C-:B------:R-:W-:Y:S01]  /*b160*/  @!P1 IMAD.WIDE R12, R5, 0x2, R8.reuse ;  /* 0x00000002050c9825 */ /* 0x100fe200078e0208 */
[----:B------:R1:W5:Y:S03]  /*b170*/  @!P0 LD.E.128 R84, [R14.64] ;  /* 0x000000060e548980 */ /* 0x000366000c101d00 */
[--C-:B------:R-:W-:Y:S01]  /*b180*/  @!P0 IMAD.WIDE R10, R0, 0x2, R8.reuse ;  /* 0x00000002000a8825 */ /* 0x100fe200078e0208 */
[----:B------:R1:W5:Y:S03]  /*b190*/  @!P1 LD.E.128 R76, [R12.64] ;  /* 0x000000060c4c9980 */ /* 0x000366000c101d00 */
[----:B------:R-:W-:Y:S01]  /*b1a0*/  @!P2 IMAD.WIDE R6, R68, 0x2, R8 ;  /* 0x000000024406a825 */ /* 0x000fe200078e0208 */
[----:B------:R1:W5:Y:S04]  /*b1b0*/  @!P0 LD.E.128 R80, [R10.64] ;  /* 0x000000060a508980 */ /* 0x000368000c101d00 */
[----:B------:R1:W5:Y:S02]  /*b1c0*/  @!P2 LD.E.128 R60, [R6.64] ;  /* 0x00000006063ca980 */ /* 0x000364000c101d00 */
.L_x_603:
[----:B---3--:R-:W-:Y:S05]  /*b1d0*/  BSYNC B0 ;  /* 0x0000000000007941 */ /* 0x008fea0003800000 */
.L_x_602:
[----:B-1---5:R-:W-:Y:S01]  /*b1e0*/  IMAD.MOV.U32 R7, RZ, RZ, R87 ;  /* 0x000000ffff077224 */ /* 0x022fe200078e0057 */
[----:B------:R-:W-:-:S04]  /*b1f0*/  DEPBAR.LE SB0, 0x1 ;  /* 0x000080400000791a */ /* 0x000fc80000000000 */
[----:B--2---:R-:W-:Y:S01]  /*b200*/  IMAD.MOV.U32 R6, RZ, RZ, R84 ;  /* 0x000000ffff067224 */ /* 0x004fe200078e0054 */
[----:B------:R-:W-:Y:S01]  /*b210*/  PRMT R106, R106, 0x5410, R7 ;  /* 0x000054106a6a7816 */ /* 0x000fe20000000007 */
[----:B------:R-:W-:Y:S01]  /*b220*/  IMAD.MOV.U32 R7, RZ, RZ, R75 ;  /* 0x000000ffff077224 */ /* 0x000fe200078e004b */
[----:B------:R-:W-:Y:S01]  /*b230*/  BSSY B1, `(.L_x_604) ;  /* 0x000017d000017945 */ /* 0x000fe20003800000 */
[----:B------:R-:W-:Y:S01]  /*b240*/  IMAD.MOV.U32 R0, RZ, RZ, R86 ;  /* 0x000000ffff007224 */ /* 0x000fe200078e0056 */
[----:B------:R-:W-:Y:S01]  /*b250*/  PRMT R108, R108, 0x5410, R6 ;  /* 0x000054106c6c7816 */ /* 0x000fe20000000006 */
[----:B------:R-:W-:Y:S02]  /*b260*/  IMAD.MOV.U32 R6, RZ, RZ, R72 ;  /* 0x000000ffff067224 */ /* 0x000fe400078e0048 */
        /* <DEDUP_REMOVED lines=15> */
[----:B------:R-:W-:-:S02]  /*b360*/  PRMT R105, R105, 0x5410, R7 ;  /* 0x0000541069697816 */ /* 0x000fc40000000007 */
[----:B------:R-:W-:Y:S02]  /*b370*/  IADD3 R7, -R244, R44, RZ ;  /* 0x0000002cf4077210 */ /* 0x000fe40007ffe1ff */
[----:B------:R-:W-:Y:S02]  /*b380*/  MOV R0, R82 ;  /* 0x0000005200007202 */ /* 0x000fe40000000f00 */
[----:B------:R-:W-:Y:S01]  /*b390*/  IMNMX R71, R7, 0x80, PT ;  /* 0x0000008007477817 */ /* 0x000fe20003800200 */
[----:B------:R-:W-:Y:S01]  /*b3a0*/  IMAD.MOV.U32 R7, RZ, RZ, R62 ;  /* 0x000000ffff077224 */ /* 0x000fe200078e003e */
[----:B------:R-:W-:Y:S01]  /*b3b0*/  PRMT R100, R5, 0x5410, R6 ;  /* 0x0000541005647816 */ /* 0x000fe20000000006 */
[----:B------:R-:W-:Y:S01]  /*b3c0*/  IMAD.MOV.U32 R6, RZ, RZ, R80 ;  /* 0x000000ffff067224 */ /* 0x000fe200078e0050 */
[----:B------:R-:W-:Y:S01]  /*b3d0*/  PRMT R108, R0, 0x7610, R108 ;  /* 0x00007610006c7816 */ /* 0x000fe2000000006c */
[----:B------:R-:W-:Y:S01]  /*b3e0*/  IMAD.MOV.U32 R5, RZ, RZ, R81 ;  /* 0x000000ffff057224 */ /* 0x000fe200078e0051 */
[----:B------:R-:W-:Y:S01]  /*b3f0*/  BAR.SYNC.DEFER_BLOCKING 0x0 ;  /* 0x0000000000007b1d */ /* 0x000fe20000010000 */
[----:B------:R-:W-:Y:S01]  /*b400*/  IMAD.MOV.U32 R0, RZ, RZ, R78 ;  /* 0x000000ffff007224 */ /* 0x000fe200078e004e */
[----:B------:R-:W-:-:S02]  /*b410*/  ISETP.GE.AND P0, PT, R69, R71, PT ;  /* 0x000000474500720c */ /* 0x000fc40003f06270 */
        /* <DEDUP_REMOVED lines=13> */
[----:B------:R-:W-:Y:S02]  /*b4f0*/  PRMT R97, R6, 0x7610, R97 ;  /* 0x0000761006617816 */ /* 0x000fe40000000061 */
[----:B------:R-:W-:Y:S01]  /*b500*/  PRMT R98, R0, 0x5410, R5 ;  /* 0x0000541000627816 */ /* 0x000fe20000000005 */
[----:B------:R-:W-:Y:S05]  /*b510*/  @P0 BRA `(.L_x_605) ;  /* 0x000014e000000947 */ /* 0x000fea0003800000 */
[----:B------:R-:W-:Y:S01]  /*b520*/  ISETP.GE.AND P0, PT, R68, c[0x0][0x27c], PT ;  /* 0x00009f0044007a0c */ /* 0x000fe20003f06270 */
[----:B------:R-:W-:-:S12]  /*b530*/  BSSY B0, `(.L_x_606) ;  /* 0x0000068000007945 */ /* 0x000fd80003800000 */
[----:B------:R-:W-:Y:S05]  /*b540*/  @P0 BRA `(.L_x_607) ;  /* 0x0000066000000947 */ /* 0x000fea0003800000 */
[----:B------:R-:W-:Y:S02]  /*b550*/  MOV R7, c[0x0][0x27c] ;  /* 0x00009f0000077a02 */ /* 0x000fe40000000f00 */
[----:B------:R-:W-:Y:S02]  /*b560*/  SHF.L.U32 R0, R69, 0x6, RZ ;  /* 0x0000000645007819 */ /* 0x000fe400000006ff */
[----:B------:R-:W-:Y:S02]  /*b570*/  LEA.HI R7, R7, R48, RZ, 0x1d ;  /* 0x0000003007077211 */ /* 0x000fe400078fe8ff */
[----:B------:R-:W-:Y:S02]  /*b580*/  LOP3.LUT R0, R0, 0x1c0, RZ, 0xc0, !PT ;  /* 0x000001c000007812 */ /* 0x000fe400078ec0ff */
[----:B------:R-:W-:Y:S02]  /*b590*/  SHF.R.S32.HI R9, RZ, 0x1f, R7 ;  /* 0x0000001fff097819 */ /* 0x000fe40000011407 */
[----:B------:R-:W-:-:S02]  /*b5a0*/  SHF.L.U32 R5, R7, 0x3, RZ ;  /* 0x0000000307057819 */ /* 0x000fc400000006ff */
[----:B------:R-:W-:Y:S02]  /*b5b0*/  LEA.HI R7, R9, R7, RZ, 0x3 ;  /* 0x0000000709077211 */ /* 0x000fe400078f18ff */
[C---:B------:R-:W-:Y:S02]  /*b5c0*/  LOP3.LUT R6, R0.reuse, 0x38, R68, 0xf8, !PT ;  /* 0x0000003800067812 */ /* 0x040fe400078ef844 */
[----:B------:R-:W-:Y:S02]  /*b5d0*/  SHF.R.U32.HI R8, RZ, 0x3, R0 ;  /* 0x00000003ff087819 */ /* 0x000fe40000011600 */
[----:B------:R-:W-:Y:S02]  /*b5e0*/  LOP3.LUT R5, R0, 0x38, R5, 0xf8, !PT ;  /* 0x0000003800057812 */ /* 0x000fe400078ef805 */
[----:B------:R-:W-:Y:S02]  /*b5f0*/  SHF.L.U32 R0, R7, 0xa, RZ ;  /* 0x0000000a07007819 */ /* 0x000fe400000006ff */
[----:B------:R-:W-:-:S02]  /*b600*/  SHF.L.U32 R12, R115, 0x9, RZ ;  /* 0x00000009730c7819 */ /* 0x000fc400000006ff */
[----:B------:R-:W-:Y:S02]  /*b610*/  LOP3.LUT R5, R5, R8, RZ, 0x3c, !PT ;  /* 0x0000000805057212 */ /* 0x000fe400078e3cff */
[----:B------:R-:W-:Y:S02]  /*b620*/  LOP3.LUT R0, R0, 0x7fffe000, RZ, 0xc0, !PT ;  /* 0x7fffe00000007812 */ /* 0x000fe400078ec0ff */
[----:B------:R-:W-:Y:S02]  /*b630*/  LOP3.LUT R6, R12, R6, R8, 0xf6, !PT ;  /* 0x000000060c067212 */ /* 0x000fe400078ef608 */
[----:B------:R-:W-:Y:S02]  /*b640*/  IADD3 R0, R5, R0, R12 ;  /* 0x0000000005007210 */ /* 0x000fe40007ffe00c */
[----:B------:R-:W-:Y:S02]  /*b650*/  SHF.L.U32 R44, R6, 0x1, RZ ;  /* 0x00000001062c7819 */ /* 0x000fe400000006ff */
[----:B------:R-:W-:Y:S01]  /*b660*/  SHF.L.U32 R34, R0, 0x1, RZ ;  /* 0x0000000100227819 */ /* 0x000fe200000006ff */
[----:B------:R-:W-:Y:S01]  /*b670*/  HADD2.F32 R0, -RZ, R28.H0_H0 ;  /* 0x2000001cff007230 */ /* 0x000fe20000004100 */
[----:B------:R-:W-:Y:S01]  /*b680*/  SHF.R.U32.HI R5, RZ, 0x10, R23 ;  /* 0x00000010ff057819 */ /* 0x000fe20000011617 */
[----:B------:R-:W1:Y:S01]  /*b690*/  LDS.128 R8, [R44+0xc100] ;  /* 0x00c100002c087984 */ /* 0x000e620000000c00 */
[----:B------:R-:W-:-:S02]  /*b6a0*/  SHF.R.U64 R49, R26, 0x10, R27 ;  /* 0x000000101a317819 */ /* 0x000fc4000000121b */
[----:B------:R-:W-:Y:S01]  /*b6b0*/  SHF.R.U32.HI R17, RZ, 0x10, R27 ;  /* 0x00000010ff117819 */ /* 0x000fe2000001161b */
[----:B------:R-:W2:Y:S01]  /*b6c0*/  LDS.128 R12, [R34+0xc100] ;  /* 0x00c10000220c7984 */ /* 0x000ea20000000c00 */
[----:B------:R-:W-:Y:S01]  /*b6d0*/  SHF.R.U64 R46, R22, 0x10, R23 ;  /* 0x00000010162e7819 */ /* 0x000fe20000001217 */
[----:B------:R-:W-:Y:S01]  /*b6e0*/  HADD2.F32 R27, -RZ, R5.H0_H0 ;  /* 0x20000005ff1b7230 */ /* 0x000fe20000004100 */
[--C-:B------:R-:W-:Y:S01]  /*b6f0*/  SHF.R.U64 R47, R24, 0x10, R25.reuse ;  /* 0x00000010182f7819 */ /* 0x100fe20000001219 */
[----:B------:R-:W-:Y:S01]  /*b700*/  HADD2.F32 R5, -RZ, R28.H1_H1 ;  /* 0x3000001cff057230 */ /* 0x000fe20000004100 */
[----:B------:R-:W-:Y:S01]  /*b710*/  SHF.R.U32.HI R26, RZ, 0x10, R25 ;  /* 0x00000010ff1a7819 */ /* 0x000fe20000011619 */
[----:B------:R-:W-:Y:S01]  /*b720*/  HADD2.F32 R51, -RZ, R17.H0_H0 ;  /* 0x20000011ff337230 */ /* 0x000fe20000004100 */
[--C-:B----4-:R-:W-:Y:S01]  /*b730*/  SHF.R.U64 R29, R20, 0x10, R21.reuse ;  /* 0x00000010141d7819 */ /* 0x110fe20000001215 */
[----:B------:R-:W-:Y:S01]  /*b740*/  HADD2.F32 R47, -RZ, R47.H0_H0 ;  /* 0x2000002fff2f7230 */ /* 0x000fe20000004100 */
[----:B------:R-:W-:-:S05]  /*b750*/  SHF.R.U32.HI R16, RZ, 0x10, R21 ;  /* 0x00000010ff107819 */ /* 0x000fca0000011615 */
[----:B------:R-:W-:Y:S02]  /*b760*/  HADD2.F32 R16, -RZ, R16.H0_H0 ;  /* 0x20000010ff107230 */ /* 0x000fe40000004100 */
[--C-:B-1----:R-:W-:Y:S02]  /*b770*/  HADD2.F32 R19, -RZ, R11.reuse.H0_H0 ;  /* 0x2000000bff137230 */ /* 0x102fe40000004100 */
[----:B------:R-:W-:Y:S02]  /*b780*/  HADD2.F32 R18, -RZ, R11.H1_H1 ;  /* 0x3000000bff127230 */ /* 0x000fe40000004100 */
[----:B--2---:R-:W-:Y:S02]  /*b790*/  HADD2.F32 R7, -RZ, R15.H0_H0 ;  /* 0x2000000fff077230 */ /* 0x004fe40000004100 */
[--C-:B------:R-:W-:Y:S02]  /*b7a0*/  HADD2.F32 R23, -RZ, R8.reuse.H0_H0 ;  /* 0x20000008ff177230 */ /* 0x100fe40000004100 */
[----:B------:R-:W-:Y:S01]  /*b7b0*/  HADD2.F32 R25, -RZ, R8.H1_H1 ;  /* 0x30000008ff197230 */ /* 0x000fe20000004100 */
[----:B------:R-:W-:Y:S01]  /*b7c0*/  FMUL.FTZ R32, R7, R0 ;  /* 0x0000000007207220 */ /* 0x000fe20000410000 */
[----:B------:R-:W-:-:S02]  /*b7d0*/  HADD2.F32 R22, -RZ, R10.H0_H0 ;  /* 0x2000000aff167230 */ /* 0x000fc40000004100 */
[----:B------:R-:W-:Y:S02]  /*b7e0*/  HADD2.F32 R24, -RZ, R10.H1_H1 ;  /* 0x3000000aff187230 */ /* 0x000fe40000004100 */
[--C-:B------:R-:W-:Y:S02]  /*b7f0*/  HADD2.F32 R8, -RZ, R13.reuse.H0_H0 ;  /* 0x2000000dff087230 */ /* 0x100fe40000004100 */
[----:B------:R-:W-:Y:S02]  /*b800*/  HADD2.F32 R10, -RZ, R13.H1_H1 ;  /* 0x3000000dff0a7230 */ /* 0x000fe40000004100 */
[--C-:B------:R-:W-:Y:S02]  /*b810*/  HADD2.F32 R21, -RZ, R9.reuse.H0_H0 ;  /* 0x20000009ff157230 */ /* 0x100fe40000004100 */
[----:B------:R-:W-:Y:S01]  /*b820*/  HADD2.F32 R20, -RZ, R9.H1_H1 ;  /* 0x30000009ff147230 */ /* 0x000fe20000004100 */
[----:B------:R-:W-:Y:S01]  /*b830*/  FMUL.FTZ R9, R19, R0 ;  /* 0x0000000013097220 */ /* 0x000fe20000410000 */
[----:B------:R-:W-:Y:S01]  /*b840*/  HADD2.F32 R13, -RZ, R31.H0_H0 ;  /* 0x2000001fff0d7230 */ /* 0x000fe20000004100 */
[----:B------:R-:W-:Y:S01]  /*b850*/  FMUL.FTZ R0, R18, R27 ;  /* 0x0000001b12007220 */ /* 0x000fe20000410000 */
[----:B------:R-:W-:-:S02]  /*b860*/  HADD2.F32 R6, -RZ, R15.H1_H1 ;  /* 0x3000000fff067230 */ /* 0x000fc40000004100 */
[--C-:B------:R-:W-:Y:S01]  /*b870*/  HADD2.F32 R11, -RZ, R12.reuse.H0_H0 ;  /* 0x2000000cff0b7230 */ /* 0x100fe20000004100 */
[----:B------:R-:W-:Y:S01]  /*b880*/  FFMA.FTZ R45, R7, R13, R9 ;  /* 0x0000000d072d7223 */ /* 0x000fe20000010009 */
[----:B------:R-:W-:Y:S01]  /*b890*/  HADD2.F32 R9, -RZ, R31.H1_H1 ;  /* 0x3000001fff097230 */ /* 0x000fe20000004100 */
[----:B------:R-:W-:Y:S01]  /*b8a0*/  FMUL.FTZ R7, R21, R5 ;  /* 0x0000000515077220 */ /* 0x000fe20000410000 */
[----:B------:R-:W-:Y:S01]  /*b8b0*/  HADD2.F32 R15, -RZ, R12.H1_H1 ;  /* 0x3000000cff0f7230 */ /* 0x000fe20000004100 */
[C---:B------:R-:W-:Y:S01]  /*b8c0*/  FFMA.FTZ R35, R6.reuse, R51, R0 ;  /* 0x0000003306237223 */ /* 0x040fe20000010000 */
[----:B------:R-:W-:Y:S01]  /*b8d0*/  HADD2.F32 R0, -RZ, R30.H0_H0 ;  /* 0x2000001eff007230 */ /* 0x000fe20000004100 */
[----:B------:R-:W-:Y:S01]  /*b8e0*/  FMUL.FTZ R31, R6, R27 ;  /* 0x0000001b061f7220 */ /* 0x000fe20000410000 */
[----:B------:R-:W-:Y:S01]  /*b8f0*/  HADD2.F32 R12, -RZ, R14.H0_H0 ;  /* 0x2000000eff0c7230 */ /* 0x000fe20000004100 */
[C---:B------:R-:W-:Y:S01]  /*b900*/  FMUL.FTZ R27, R8.reuse, R5 ;  /* 0x00000005081b7220 */ /* 0x040fe20000410000 */
[----:B------:R-:W-:Y:S01]  /*b910*/  HADD2.F32 R5, -RZ, R30.H1_H1 ;  /* 0x3000001eff057230 */ /* 0x000fe20000004100 */
[----:B------:R-:W-:Y:S01]  /*b920*/  FFMA.FTZ R33, R8, R9, R7 ;  /* 0x0000000908217223 */ /* 0x000fe20000010007 */
[----:B------:R-:W-:Y:S01]  /*b930*/  HADD2.F32 R8, -RZ, R50.H0_H0 ;  /* 0x20000032ff087230 */ /* 0x000fe20000004100 */
[----:B------:R-:W-:Y:S01]  /*b940*/  FMUL.FTZ R7, R23, R0 ;  /* 0x0000000017077220 */ /* 0x000fe20000410000 */
[----:B------:R-:W-:Y:S01]  /*b950*/  HADD2.F32 R50, -RZ, R26.H0_H0 ;  /* 0x2000001aff327230 */ /* 0x000fe20000004100 */
[----:B------:R-:W-:Y:S01]  /*b960*/  FMUL.FTZ R6, R20, R16 ;  /* 0x0000001014067220 */ /* 0x000fe20000410000 */
[----:B------:R-:W-:Y:S01]  /*b970*/  HADD2.F32 R14, -RZ, R14.H1_H1 ;  /* 0x3000000eff0e7230 */ /* 0x000fe20000004100 */
[----:B------:R-:W-:Y:S01]  /*b980*/  FFMA.FTZ R28, R11, R8, R7 ;  /* 0x000000080b1c7223 */ /* 0x000fe20000010007 */
[----:B------:R-:W-:Y:S01]  /*b990*/  HADD2.F32 R7, -RZ, R29.H0_H0 ;  /* 0x2000001dff077230 */ /* 0x000fe20000004100 */
[----:B------:R-:W-:-:S02]  /*b9a0*/  FMUL.FTZ R26, R10, R16 ;  /* 0x000000100a1a7220 */ /* 0x000fc40000410000 */
[----:B------:R-:W-:Y:S01]  /*b9b0*/  FMUL.FTZ R16, R11, R0 ;  /* 0x000000000b107220 */ /* 0x000fe20000410000 */
[----:B------:R-:W-:Y:S01]  /*b9c0*/  HADD2.F32 R0, -RZ, R70.H0_H0 ;  /* 0x20000046ff007230 */ /* 0x000fe20000004100 */
[----:B------:R-:W-:Y:S01]  /*b9d0*/  FFMA.FTZ R30, R10, R50, R6 ;  /* 0x000000320a1e7223 */ /* 0x000fe20000010006 */
[----:B------:R-:W-:Y:S01]  /*b9e0*/  HADD2.F32 R10, -RZ, R46.H0_H0 ;  /* 0x2000002eff0a7230 */ /* 0x000fe20000004100 */
[-C--:B------:R-:W-:Y:S01]  /*b9f0*/  FMUL.FTZ R6, R22, R5.reuse ;  /* 0x0000000516067220 */ /* 0x080fe20000410000 */
[----:B------:R-:W-:Y:S01]  /*ba00*/  HADD2.F32 R46, -RZ, R49.H0_H0 ;  /* 0x20000031ff2e7230 */ /* 0x000fe20000004100 */
[C---:B------:R-:W-:Y:S02]  /*ba10*/  FMUL.FTZ R11, R12.reuse, R5 ;  /* 0x000000050c0b7220 */ /* 0x040fe40000410000 */
[----:B------:R-:W-:Y:S02]  /*ba20*/  FMUL.FTZ R5, R25, R7 ;  /* 0x0000000719057220 */ /* 0x000fe40000410000 */
[----:B------:R-:W-:-:S02]  /*ba30*/  FFMA.FTZ R29, R12, R0, R6 ;  /* 0x000000000c1d7223 */ /* 0x000fc40000010006 */
[-C--:B------:R-:W-:Y:S02]  /*ba40*/  FMUL.FTZ R6, R24, R10.reuse ;  /* 0x0000000a18067220 */ /* 0x080fe40000410000 */
[C---:B------:R-:W-:Y:S02]  /*ba50*/  FMUL.FTZ R7, R15.reuse, R7 ;  /* 0x000000070f077220 */ /* 0x040fe40000410000 */
[----:B------:R-:W-:Y:S02]  /*ba60*/  FFMA.FTZ R15, R15, R47, R5 ;  /* 0x0000002f0f0f7223 */ /* 0x000fe40000010005 */
[C---:B------:R-:W-:Y:S02]  /*ba70*/  FMUL.FTZ R5, R14.reuse, R10 ;  /* 0x0000000a0e057220 */ /* 0x040fe40000410000 */
[----:B------:R-:W-:Y:S02]  /*ba80*/  FFMA.FTZ R17, R14, R46, R6 ;  /* 0x0000002e0e117223 */ /* 0x000fe40000010006 */
[----:B------:R-:W-:-:S02]  /*ba90*/  FFMA.FTZ R10, R19, R13, -R32 ;  /* 0x0000000d130a7223 */ /* 0x000fc40000010820 */
[----:B------:R-:W-:Y:S01]  /*baa0*/  FFMA.FTZ R12, R21, R9, -R27 ;  /* 0x00000009150c7223 */ /* 0x000fe2000001081b */
[----:B------:R-:W-:Y:S01]  /*bab0*/  F2FP.PACK_AB R9, R30, R33 ;  /* 0x000000211e09723e */ /* 0x000fe200000000ff */
[----:B------:R-:W-:Y:S02]  /*bac0*/  FFMA.FTZ R13, R20, R50, -R26 ;  /* 0x00000032140d7223 */ /* 0x000fe4000001081a */
        /* <DEDUP_REMOVED lines=14> */
.L_x_607:
[----:B------:R-:W-:Y:S05]  /*bbb0*/  BSYNC B0 ;  /* 0x0000000000007941 */ /* 0x000fea0003800000 */
.L_x_606:
[----:B------:R-:W-:Y:S01]  /*bbc0*/  IADD3 R0, R68, 0x20, RZ ;  /* 0x0000002044007810 */ /* 0x000fe20007ffe0ff */
[----:B------:R-:W-:Y:S03]  /*bbd0*/  BSSY B0, `(.L_x_608) ;  /* 0x0000071000007945 */ /* 0x000fe60003800000 */
[----:B------:R-:W-:-:S13]  /*bbe0*/  ISETP.GE.AND P0, PT, R0, c[0x0][0x27c], PT ;  /* 0x00009f0000007a0c */ /* 0x000fda0003f06270 */
[----:B------:R-:W-:Y:S05]  /*bbf0*/  @P0 BRA `(.L_x_609) ;  /* 0x000006e000000947 */ /* 0x000fea0003800000 */
[----:B------:R-:W-:Y:S02]  /*bc00*/  SHF.R.S32.HI R7, RZ, 0x1f, R0 ;  /* 0x0000001fff077819 */ /* 0x000fe40000011400 */
[----:B-1----:R-:W-:Y:S02]  /*bc10*/  SHF.L.U32 R8, R69, 0x6, RZ ;  /* 0x0000000645087819 */ /* 0x002fe400000006ff */
[CC--:B------:R-:W-:Y:S02]  /*bc20*/  LEA.HI R6, R7.reuse, R0.reuse, RZ, 0x3 ;  /* 0x0000000007067211 */ /* 0x0c0fe400078f18ff */
[----:B------:R-:W-:Y:S02]  /*bc30*/  LEA.HI R7, R7, R0, RZ, 0x6 ;  /* 0x0000000007077211 */ /* 0x000fe400078f30ff */
[----:B------:R-:W-:Y:S02]  /*bc40*/  MOV R9, c[0x0][0x27c] ;  /* 0x00009f0000097a02 */ /* 0x000fe40000000f00 */
[----:B------:R-:W-:Y:S01]  /*bc50*/  SHF.R.S32.HI R5, RZ, 0x3, R6 ;  /* 0x00000003ff057819 */ /* 0x000fe20000011406 */
[----:B------:R-:W-:Y:S01]  /*bc60*/  IMAD.SHL.U32 R7, R7, 0x80, RZ ;  /* 0x0000008007077824 */ /* 0x000fe200078e00ff */
[----:B------:R-:W-:-:S02]  /*bc70*/  LOP3.LUT R0, R8, 0x1c0, RZ, 0xc0, !PT ;  /* 0x000001c008007812 */ /* 0x000fc400078ec0ff */
[----:B------:R-:W-:Y:S02]  /*bc80*/  LEA.HI R5, R9, R5, RZ, 0x1d ;  /* 0x0000000509057211 */ /* 0x000fe400078fe8ff */
[----:B------:R-:W-:Y:S02]  /*bc90*/  LOP3.LUT R8, R0, 0x38, R6, 0xf8, !PT ;  /* 0x0000003800087812 */ /* 0x000fe400078ef806 */
[----:B------:R-:W-:Y:S02]  /*bca0*/  SHF.R.S32.HI R6, RZ, 0x1f, R5 ;  /* 0x0000001fff067819 */ /* 0x000fe40000011405 */
[----:B------:R-:W-:Y:S02]  /*bcb0*/  SHF.R.U32.HI R10, RZ, 0x3, R0 ;  /* 0x00000003ff0a7819 */ /* 0x000fe40000011600 */
[----:B------:R-:W-:Y:S02]  /*bcc0*/  LOP3.LUT R7, R7, 0x7fffe000, RZ, 0xc0, !PT ;  /* 0x7fffe00007077812 */ /* 0x000fe400078ec0ff */
[----:B------:R-:W-:-:S02]  /*bcd0*/  LEA.HI R6, R6, R5, RZ, 0x3 ;  /* 0x0000000506067211 */ /* 0x000fc400078f18ff */
[-C--:B------:R-:W-:Y:S02]  /*bce0*/  LOP3.LUT R9, R8, R10.reuse, RZ, 0x3c, !PT ;  /* 0x0000000a08097212 */ /* 0x080fe400078e3cff */
[----:B------:R-:W-:Y:S01]  /*bcf0*/  LEA R8, R115, R7, 0x9 ;  /* 0x0000000773087211 */ /* 0x000fe200078e48ff */
[----:B------:R-:W-:Y:S01]  /*bd00*/  IMAD.SHL.U32 R7, R5, 0x8, RZ ;  /* 0x0000000805077824 */ /* 0x000fe200078e00ff */
[----:B------:R-:W-:Y:S02]  /*bd10*/  SHF.L.U32 R5, R6, 0xa, RZ ;  /* 0x0000000a06057819 */ /* 0x000fe400000006ff */
[----:B------:R-:W-:Y:S01]  /*bd20*/  SHF.R.U32.HI R16, RZ, 0x10, R37 ;  /* 0x00000010ff107819 */ /* 0x000fe20000011625 */
[----:B------:R-:W-:Y:S01]  /*bd30*/  IMAD.IADD R8, R8, 0x1, R9 ;  /* 0x0000000108087824 */ /* 0x000fe200078e0209 */
[----:B------:R-:W-:Y:S02]  /*bd40*/  LOP3.LUT R6, R0, 0x38, R7, 0xf8, !PT ;  /* 0x0000003800067812 */ /* 0x000fe400078ef807 */
[----:B------:R-:W-:Y:S01]  /*bd50*/  LOP3.LUT R0, R5, 0x7fffe000, RZ, 0xc0, !PT ;  /* 0x7fffe00005007812 */ /* 0x000fe200078ec0ff */
[----:B------:R-:W-:Y:S01]  /*bd60*/  HADD2.F32 R5, -RZ, R70.H1_H1 ;  /* 0x30000046ff057230 */ /* 0x000fe20000004100 */
[----:B------:R-:W-:-:S02]  /*bd70*/  LOP3.LUT R6, R6, R10, RZ, 0x3c, !PT ;  /* 0x0000000a06067212 */ /* 0x000fc400078e3cff */
[----:B------:R-:W-:Y:S01]  /*bd80*/  SHF.L.U32 R44, R8, 0x1, RZ ;  /* 0x00000001082c7819 */ /* 0x000fe200000006ff */
[----:B------:R-:W-:Y:S01]  /*bd90*/  IMAD R0, R115, 0x200, R0 ;  /* 0x0000020073007824 */ /* 0x000fe200078e0200 */
[----:B------:R-:W-:Y:S02]  /*bda0*/  SHF.R.U64 R45, R36, 0x10, R37 ;  /* 0x00000010242d7819 */ /* 0x000fe40000001225 */
[----:B------:R-:W-:Y:S01]  /*bdb0*/  SHF.R.U64 R36, R40, 0x10, R41 ;  /* 0x0000001028247819 */ /* 0x000fe20000001229 */
[----:B------:R-:W1:Y:S01]  /*bdc0*/  LDS.128 R8, [R44+0xc100] ;  /* 0x00c100002c087984 */ /* 0x000e620000000c00 */
[----:B------:R-:W-:Y:S01]  /*bdd0*/  IADD3 R0, R0, R6, RZ ;  /* 0x0000000600007210 */ /* 0x000fe20007ffe0ff */
[----:B------:R-:W-:Y:S01]  /*bde0*/  HADD2.F32 R40, -RZ, R16.H0_H0 ;  /* 0x20000010ff287230 */ /* 0x000fe20000004100 */
[----:B------:R-:W-:Y:S02]  /*bdf0*/  SHF.R.U32.HI R17, RZ, 0x10, R43 ;  /* 0x00000010ff117819 */ /* 0x000fe4000001162b */
[----:B------:R-:W-:Y:S01]  /*be00*/  SHF.R.U32.HI R18, RZ, 0x10, R39 ;  /* 0x00000010ff127819 */ /* 0x000fe20000011627 */
[----:B------:R-:W-:Y:S01]  /*be10*/  IMAD.SHL.U32 R35, R0, 0x2, RZ ;  /* 0x0000000200237824 */ /* 0x000fe200078e00ff */
[----:B------:R-:W-:Y:S01]  /*be20*/  SHF.R.U32.HI R0, RZ, 0x10, R41 ;  /* 0x00000010ff007819 */ /* 0x000fe20000011629 */
[----:B------:R-:W-:Y:S01]  /*be30*/  HADD2.F32 R17, -RZ, R17.H0_H0 ;  /* 0x20000011ff117230 */ /* 0x000fe20000004100 */
[----:B------:R-:W-:Y:S01]  /*be40*/  SHF.R.U64 R38, R38, 0x10, R39 ;  /* 0x0000001026267819 */ /* 0x000fe20000001227 */
[----:B------:R-:W-:Y:S01]  /*be50*/  HADD2.F32 R39, -RZ, R18.H0_H0 ;  /* 0x20000012ff277230 */ /* 0x000fe20000004100 */
[----:B------:R-:W2:Y:S01]  /*be60*/  LDS.128 R12, [R35+0xc100] ;  /* 0x00c10000230c7984 */ /* 0x000ea20000000c00 */
[----:B------:R-:W-:Y:S01]  /*be70*/  HADD2.F32 R27, -RZ, R0.H0_H0 ;  /* 0x20000000ff1b7230 */ /* 0x000fe20000004100 */
[----:B------:R-:W-:Y:S01]  /*be80*/  SHF.R.U64 R30, R42, 0x10, R43 ;  /* 0x000000102a1e7819 */ /* 0x000fe2000000122b */
[----:B------:R-:W-:-:S02]  /*be90*/  HADD2.F32 R0, -RZ, R88.H0_H0 ;  /* 0x20000058ff007230 */ /* 0x000fc40000004100 */
[----:B------:R-:W-:Y:S02]  /*bea0*/  HADD2.F32 R38, -RZ, R38.H0_H0 ;  /* 0x20000026ff267230 */ /* 0x000fe40000004100 */
[--C-:B-1----:R-:W-:Y:S02]  /*beb0*/  HADD2.F32 R20, -RZ, R9.reuse.H0_H0 ;  /* 0x20000009ff147230 */ /* 0x102fe40000004100 */
[--C-:B------:R-:W-:Y:S02]  /*bec0*/  HADD2.F32 R24, -RZ, R8.reuse.H0_H0 ;  /* 0x20000008ff187230 */ /* 0x100fe40000004100 */
[----:B------:R-:W-:Y:S02]  /*bed0*/  HADD2.F32 R26, -RZ, R8.H1_H1 ;  /* 0x30000008ff1a7230 */ /* 0x000fe40000004100 */
[----:B----4-:R-:W-:Y:S01]  /*bee0*/  HADD2.F32 R19, -RZ, R9.H1_H1 ;  /* 0x30000009ff137230 */ /* 0x010fe20000004100 */
[----:B------:R-:W-:Y:S01]  /*bef0*/  FMUL.FTZ R9, R20, R5 ;  /* 0x0000000514097220 */ /* 0x000fe20000410000 */
[----:B------:R-:W-:-:S02]  /*bf00*/  HADD2.F32 R22, -RZ, R11.H0_H0 ;  /* 0x2000000bff167230 */ /* 0x000fc40000004100 */
[----:B------:R-:W-:Y:S02]  /*bf10*/  HADD2.F32 R21, -RZ, R11.H1_H1 ;  /* 0x3000000bff157230 */ /* 0x000fe40000004100 */
[--C-:B--2---:R-:W-:Y:S02]  /*bf20*/  HADD2.F32 R8, -RZ, R13.reuse.H0_H0 ;  /* 0x2000000dff087230 */ /* 0x104fe40000004100 */
[----:B------:R-:W-:Y:S02]  /*bf30*/  HADD2.F32 R7, -RZ, R13.H1_H1 ;  /* 0x3000000dff077230 */ /* 0x000fe40000004100 */
[----:B------:R-:W-:Y:S01]  /*bf40*/  HADD2.F32 R13, -RZ, R89.H0_H0 ;  /* 0x20000059ff0d7230 */ /* 0x000fe20000004100 */
[C---:B------:R-:W-:Y:S01]  /*bf50*/  FMUL.FTZ R33, R8.reuse, R5 ;  /* 0x0000000508217220 */ /* 0x040fe20000410000 */
[--C-:B------:R-:W-:Y:S01]  /*bf60*/  HADD2.F32 R6, -RZ, R15.reuse.H0_H0 ;  /* 0x2000000fff067230 */ /* 0x100fe20000004100 */
[----:B------:R-:W-:Y:S01]  /*bf70*/  FMUL.FTZ R31, R7, R27 ;  /* 0x0000001b071f7220 */ /* 0x000fe20000410000 */
[----:B------:R-:W-:Y:S01]  /*bf80*/  HADD2.F32 R11, -RZ, R12.H0_H0 ;  /* 0x2000000cff0b7230 */ /* 0x000fe20000004100 */
[----:B------:R-:W-:Y:S01]  /*bf90*/  FFMA.FTZ R37, R8, R13, R9 ;  /* 0x0000000d08257223 */ /* 0x000fe20000010009 */
[----:B------:R-:W-:Y:S01]  /*bfa0*/  HADD2.F32 R9, -RZ, R90.H0_H0 ;  /* 0x2000005aff097230 */ /* 0x000fe20000004100 */
[----:B------:R-:W-:Y:S01]  /*bfb0*/  FMUL.FTZ R8, R19, R27 ;  /* 0x0000001b13087220 */ /* 0x000fe20000410000 */
[--C-:B------:R-:W-:Y:S01]  /*bfc0*/  HADD2.F32 R23, -RZ, R10.reuse.H0_H0 ;  /* 0x2000000aff177230 */ /* 0x100fe20000004100 */
[-C--:B------:R-:W-:Y:S01]  /*bfd0*/  FMUL.FTZ R5, R22, R0.reuse ;  /* 0x0000000016057220 */ /* 0x080fe20000410000 */
[----:B------:R-:W-:Y:S01]  /*bfe0*/  HADD2.F32 R25, -RZ, R10.H1_H1 ;  /* 0x3000000aff197230 */ /* 0x000fe20000004100 */
[C---:B------:R-:W-:Y:S01]  /*bff0*/  FMUL.FTZ R27, R6.reuse, R0 ;  /* 0x00000000061b7220 */ /* 0x040fe20000410000 */
[----:B------:R-:W-:Y:S01]  /*c000*/  HADD2.F32 R0, -RZ, R88.H1_H1 ;  /* 0x30000058ff007230 */ /* 0x000fe20000004100 */
[----:B------:R-:W-:Y:S01]  /*c010*/  FFMA.FTZ R34, R7, R40, R8 ;  /* 0x0000002807227223 */ /* 0x000fe20000010008 */
[----:B------:R-:W-:Y:S01]  /*c020*/  HADD2.F32 R8, -RZ, R90.H1_H1 ;  /* 0x3000005aff087230 */ /* 0x000fe20000004100 */
[----:B------:R-:W-:Y:S01]  /*c030*/  FFMA.FTZ R32, R6, R9, R5 ;  /* 0x0000000906207223 */ /* 0x000fe20000010005 */
[----:B------:R-:W-:Y:S01]  /*c040*/  HADD2.F32 R10, -RZ, R15.H1_H1 ;  /* 0x3000000fff0a7230 */ /* 0x000fe20000004100 */
[----:B------:R-:W-:Y:S01]  /*c050*/  FMUL.FTZ R7, R24, R0 ;  /* 0x0000000018077220 */ /* 0x000fe20000410000 */
[----:B------:R-:W-:Y:S01]  /*c060*/  HADD2.F32 R15, -RZ, R12.H1_H1 ;  /* 0x3000000cff0f7230 */ /* 0x000fe20000004100 */
[-C--:B------:R-:W-:Y:S01]  /*c070*/  FMUL.FTZ R6, R21, R17.reuse ;  /* 0x0000001115067220 */ /* 0x080fe20000410000 */
[----:B------:R-:W-:Y:S01]  /*c080*/  HADD2.F32 R5, -RZ, R89.H1_H1 ;  /* 0x30000059ff057230 */ /* 0x000fe20000004100 */
[C---:B------:R-:W-:Y:S01]  /*c090*/  FFMA.FTZ R28, R11.reuse, R8, R7 ;  /* 0x000000080b1c7223 */ /* 0x040fe20000010007 */
[----:B------:R-:W-:Y:S01]  /*c0a0*/  HADD2.F32 R12, -RZ, R14.H0_H0 ;  /* 0x2000000eff0c7230 */ /* 0x000fe20000004100 */
[----:B------:R-:W-:Y:S01]  /*c0b0*/  FMUL.FTZ R16, R11, R0 ;  /* 0x000000000b107220 */ /* 0x000fe20000410000 */
[----:B------:R-:W-:Y:S01]  /*c0c0*/  HADD2.F32 R7, -RZ, R36.H0_H0 ;  /* 0x20000024ff077230 */ /* 0x000fe20000004100 */
[C---:B------:R-:W-:Y:S01]  /*c0d0*/  FMUL.FTZ R17, R10.reuse, R17 ;  /* 0x000000110a117220 */ /* 0x040fe20000410000 */
[----:B------:R-:W-:Y:S01]  /*c0e0*/  HADD2.F32 R0, -RZ, R91.H0_H0 ;  /* 0x2000005bff007230 */ /* 0x000fe20000004100 */
[----:B------:R-:W-:Y:S01]  /*c0f0*/  FFMA.FTZ R29, R10, R39, R6 ;  /* 0x000000270a1d7223 */ /* 0x000fe20000010006 */
[----:B------:R-:W-:Y:S01]  /*c100*/  HADD2.F32 R10, -RZ, R30.H0_H0 ;  /* 0x2000001eff0a7230 */ /* 0x000fe20000004100 */
[-C--:B------:R-:W-:Y:S01]  /*c110*/  FMUL.FTZ R6, R23, R5.reuse ;  /* 0x0000000517067220 */ /* 0x080fe20000410000 */
[----:B------:R-:W-:Y:S01]  /*c120*/  HADD2.F32 R36, -RZ, R45.H0_H0 ;  /* 0x2000002dff247230 */ /* 0x000fe20000004100 */
[----:B------:R-:W-:Y:S01]  /*c130*/  FMUL.FTZ R11, R12, R5 ;  /* 0x000000050c0b7220 */ /* 0x000fe20000410000 */
[----:B------:R-:W-:Y:S01]  /*c140*/  HADD2.F32 R14, -RZ, R14.H1_H1 ;  /* 0x3000000eff0e7230 */ /* 0x000fe20000004100 */
[----:B------:R-:W-:-:S02]  /*c150*/  FMUL.FTZ R5, R26, R7 ;  /* 0x000000071a057220 */ /* 0x000fc40000410000 */
[----:B------:R-:W-:Y:S02]  /*c160*/  FFMA.FTZ R30, R12, R0, R6 ;  /* 0x000000000c1e7223 */ /* 0x000fe40000010006 */
[----:B------:R-:W-:Y:S02]  /*c170*/  FMUL.FTZ R6, R25, R10 ;  /* 0x0000000a19067220 */ /* 0x000fe40000410000 */
[C---:B------:R-:W-:Y:S02]  /*c180*/  FMUL.FTZ R7, R15.reuse, R7 ;  /* 0x000000070f077220 */ /* 0x040fe40000410000 */
[----:B------:R-:W-:Y:S02]  /*c190*/  FFMA.FTZ R15, R15, R36, R5 ;  /* 0x000000240f0f7223 */ /* 0x000fe40000010005 */
[C---:B------:R-:W-:Y:S02]  /*c1a0*/  FMUL.FTZ R5, R14.reuse, R10 ;  /* 0x0000000a0e057220 */ /* 0x040fe40000410000 */
[----:B------:R-:W-:-:S02]  /*c1b0*/  FFMA.FTZ R18, R14, R38, R6 ;  /* 0x000000260e127223 */ /* 0x000fc40000010006 */
        /* <DEDUP_REMOVED lines=18> */
.L_x_609:
[----:B------:R-:W-:Y:S05]  /*c2e0*/  BSYNC B0 ;  /* 0x0000000000007941 */ /* 0x000fea0003800000 */
.L_x_608:
[----:B------:R-:W-:-:S04]  /*c2f0*/  IADD3 R0, R68, 0x40, RZ ;  /* 0x0000004044007810 */ /* 0x000fc80007ffe0ff */
        /* <DEDUP_REMOVED lines=25> */
[----:B------:R-:W-:Y:S01]  /*c490*/  LOP3.LUT R6, R6, R10, RZ, 0x3c, !PT ;  /* 0x0000000a06067212 */ /* 0x000fe200078e3cff */
[----:B------:R-:W-:Y:S01]  /*c4a0*/  HADD2.F32 R42, -RZ, R16.H0_H0 ;  /* 0x20000010ff2a7230 */ /* 0x000fe20000004100 */
[----:B------:R-:W-:Y:S01]  /*c4b0*/  SHF.L.U32 R36, R8, 0x1, RZ ;  /* 0x0000000108247819 */ /* 0x000fe200000006ff */
[----:B------:R-:W-:Y:S01]  /*c4c0*/  IMAD R0, R115, 0x200, R0 ;  /* 0x0000020073007824 */ /* 0x000fe200078e0200 */
[----:B------:R-:W-:-:S02]  /*c4d0*/  SHF.R.U32.HI R17, RZ, 0x10, R59 ;  /* 0x00000010ff117819 */ /* 0x000fc4000001163b */
[----:B------:R-:W-:Y:S01]  /*c4e0*/  SHF.R.U32.HI R18, RZ, 0x10, R55 ;  /* 0x00000010ff127819 */ /* 0x000fe20000011637 */
[----:B------:R-:W1:Y:S01]  /*c4f0*/  LDS.128 R8, [R36+0xc100] ;  /* 0x00c1000024087984 */ /* 0x000e620000000c00 */
[----:B------:R-:W-:Y:S01]  /*c500*/  IADD3 R0, R0, R6, RZ ;  /* 0x0000000600007210 */ /* 0x000fe20007ffe0ff */
[----:B------:R-:W-:Y:S01]  /*c510*/  HADD2.F32 R17, -RZ, R17.H0_H0 ;  /* 0x20000011ff117230 */ /* 0x000fe20000004100 */
[----:B------:R-:W-:Y:S01]  /*c520*/  SHF.R.U64 R30, R56, 0x10, R57 ;  /* 0x00000010381e7819 */ /* 0x000fe20000001239 */
[----:B------:R-:W-:Y:S01]  /*c530*/  HADD2.F32 R41, -RZ, R18.H0_H0 ;  /* 0x20000012ff297230 */ /* 0x000fe20000004100 */
[----:B------:R-:W-:Y:S01]  /*c540*/  SHF.R.U64 R35, R58, 0x10, R59 ;  /* 0x000000103a237819 */ /* 0x000fe2000000123b */
[----:B------:R-:W-:Y:S01]  /*c550*/  IMAD.SHL.U32 R33, R0, 0x2, RZ ;  /* 0x0000000200217824 */ /* 0x000fe200078e00ff */
[----:B------:R-:W-:Y:S02]  /*c560*/  SHF.R.U32.HI R0, RZ, 0x10, R57 ;  /* 0x00000010ff007819 */ /* 0x000fe40000011639 */
[----:B------:R-:W-:-:S02]  /*c570*/  SHF.R.U64 R38, R52, 0x10, R53 ;  /* 0x0000001034267819 */ /* 0x000fc40000001235 */
[----:B------:R-:W2:Y:S01]  /*c580*/  LDS.128 R12, [R33+0xc100] ;  /* 0x00c10000210c7984 */ /* 0x000ea20000000c00 */
[----:B------:R-:W-:Y:S01]  /*c590*/  HADD2.F32 R27, -RZ, R0.H0_H0 ;  /* 0x20000000ff1b7230 */ /* 0x000fe20000004100 */
[----:B------:R-:W-:Y:S01]  /*c5a0*/  SHF.R.U64 R39, R54, 0x10, R55 ;  /* 0x0000001036277819 */ /* 0x000fe20000001237 */
[----:B------:R-:W-:Y:S02]  /*c5b0*/  HADD2.F32 R0, -RZ, R94.H0_H0 ;  /* 0x2000005eff007230 */ /* 0x000fe40000004100 */
[----:B------:R-:W-:Y:S02]  /*c5c0*/  HADD2.F32 R38, -RZ, R38.H0_H0 ;  /* 0x20000026ff267230 */ /* 0x000fe40000004100 */
[----:B-1----:R-:W-:Y:S02]  /*c5d0*/  HADD2.F32 R20, -RZ, R9.H0_H0 ;  /* 0x20000009ff147230 */ /* 0x002fe40000004100 */
[--C-:B------:R-:W-:Y:S02]  /*c5e0*/  HADD2.F32 R24, -RZ, R8.reuse.H0_H0 ;  /* 0x20000008ff187230 */ /* 0x100fe40000004100 */
[----:B------:R-:W-:-:S02]  /*c5f0*/  HADD2.F32 R26, -RZ, R8.H1_H1 ;  /* 0x30000008ff1a7230 */ /* 0x000fc40000004100 */
[----:B----4-:R-:W-:Y:S01]  /*c600*/  HADD2.F32 R19, -RZ, R9.H1_H1 ;  /* 0x30000009ff137230 */ /* 0x010fe20000004100 */
[-C--:B------:R-:W-:Y:S01]  /*c610*/  FMUL.FTZ R9, R20, R5.reuse ;  /* 0x0000000514097220 */ /* 0x080fe20000410000 */
[--C-:B------:R-:W-:Y:S02]  /*c620*/  HADD2.F32 R22, -RZ, R11.reuse.H0_H0 ;  /* 0x2000000bff167230 */ /* 0x100fe40000004100 */
[----:B------:R-:W-:Y:S02]  /*c630*/  HADD2.F32 R21, -RZ, R11.H1_H1 ;  /* 0x3000000bff157230 */ /* 0x000fe40000004100 */
[--C-:B--2---:R-:W-:Y:S02]  /*c640*/  HADD2.F32 R8, -RZ, R13.reuse.H0_H0 ;  /* 0x2000000dff087230 */ /* 0x104fe40000004100 */
[----:B------:R-:W-:Y:S02]  /*c650*/  HADD2.F32 R7, -RZ, R13.H1_H1 ;  /* 0x3000000dff077230 */ /* 0x000fe40000004100 */
[----:B------:R-:W-:Y:S01]  /*c660*/  HADD2.F32 R13, -RZ, R94.H1_H1 ;  /* 0x3000005eff0d7230 */ /* 0x000fe20000004100 */
[C---:B------:R-:W-:Y:S01]  /*c670*/  FMUL.FTZ R34, R8.reuse, R5 ;  /* 0x0000000508227220 */ /* 0x040fe20000410000 */
[----:B------:R-:W-:Y:S01]  /*c680*/  HADD2.F32 R6, -RZ, R15.H0_H0 ;  /* 0x2000000fff067230 */ /* 0x000fe20000004100 */
        /* <DEDUP_REMOVED lines=9> */
[----:B------:R-:W-:Y:S01]  /*c720*/  HADD2.F32 R0, -RZ, R95.H0_H0 ;  /* 0x2000005fff007230 */ /* 0x000fe20000004100 */
        /* <DEDUP_REMOVED lines=16> */
[-C--:B------:R-:W-:Y:S01]  /*c830*/  FMUL.FTZ R6, R23, R5.reuse ;  /* 0x0000000517067220 */ /* 0x080fe20000410000 */
[----:B------:R-:W-:Y:S01]  /*c840*/  HADD2.F32 R14, -RZ, R14.H1_H1 ;  /* 0x3000000eff0e7230 */ /* 0x000fe20000004100 */
[----:B------:R-:W-:Y:S01]  /*c850*/  FMUL.FTZ R11, R12, R5 ;  /* 0x000000050c0b7220 */ /* 0x000fe20000410000 */
[----:B------:R-:W-:Y:S01]  /*c860*/  HADD2.F32 R35, -RZ, R39.H0_H0 ;  /* 0x20000027ff237230 */ /* 0x000fe20000004100 */
        /* <DEDUP_REMOVED lines=25> */
.L_x_605:
[----:B------:R-:W-:Y:S05]  /*ca00*/  BSYNC B1 ;  /* 0x0000000000017941 */ /* 0x000fea0003800000 */
.L_x_604:
[----:B------:R-:W-:-:S04]  /*ca10*/  IADD3 R18, R69, 0x40, RZ ;  /* 0x0000004045127810 */ /* 0x000fc80007ffe0ff */
[----:B------:R-:W-:-:S13]  /*ca20*/  ISETP.GE.AND P0, PT, R18, R71, PT ;  /* 0x000000471200720c */ /* 0x000fda0003f06270 */
[----:B------:R-:W-:Y:S05]  /*ca30*/  @P0 BRA `(.L_x_589) ;  /* 0x0000155000000947 */ /* 0x000fea0003800000 */
[----:B------:R-:W-:Y:S01]  /*ca40*/  ISETP.GE.AND P0, PT, R68, c[0x0][0x27c], PT ;  /* 0x00009f0044007a0c */ /* 0x000fe20003f06270 */
[----:B------:R-:W-:-:S12]  /*ca50*/  BSSY B0, `(.L_x_610) ;  /* 0x000006b000007945 */ /* 0x000fd80003800000 */
[----:B------:R-:W-:Y:S05]  /*ca60*/  @P0 BRA `(.L_x_611) ;  /* 0x0000069000000947 */ /* 0x000fea0003800000 */
[----:B------:R-:W-:Y:S02]  /*ca70*/  MOV R7, c[0x0][0x27c] ;  /* 0x00009f0000077a02 */ /* 0x000fe40000000f00 */
[----:B------:R-:W-:Y:S02]  /*ca80*/  SHF.R.S32.HI R0, RZ, 0x1f, R18 ;  /* 0x0000001fff007819 */ /* 0x000fe40000011412 */
[----:B------:R-:W-:Y:S02]  /*ca90*/  LEA.HI R7, R7, R48, RZ, 0x1d ;  /* 0x0000003007077211 */ /* 0x000fe400078fe8ff */
[----:B------:R-:W-:Y:S02]  /*caa0*/  SHF.L.U32 R6, R18, 0x6, RZ ;  /* 0x0000000612067819 */ /* 0x000fe400000006ff */
[----:B------:R-:W-:Y:S02]  /*cab0*/  LEA.HI R5, R0, R18, RZ, 0x3 ;  /* 0x0000001200057211 */ /* 0x000fe400078f18ff */
[----:B-1----:R-:W-:-:S02]  /*cac0*/  SHF.R.S32.HI R10, RZ, 0x1f, R7 ;  /* 0x0000001fff0a7819 */ /* 0x002fc40000011407 */
[----:B------:R-:W-:Y:S01]  /*cad0*/  LOP3.LUT R0, R6, 0x1c0, RZ, 0xc0, !PT ;  /* 0x000001c006007812 */ /* 0x000fe200078ec0ff */
[----:B------:R-:W-:Y:S01]  /*cae0*/  IMAD.SHL.U32 R6, R5, 0x40, RZ ;  /* 0x0000004005067824 */ /* 0x000fe200078e00ff */
[----:B------:R-:W-:Y:S02]  /*caf0*/  SHF.L.U32 R8, R7, 0x3, RZ ;  /* 0x0000000307087819 */ /* 0x000fe400000006ff */
[----:B------:R-:W-:Y:S02]  /*cb00*/  LEA.HI R7, R10, R7, RZ, 0x3 ;  /* 0x000000070a077211 */ /* 0x000fe400078f18ff */
[C---:B------:R-:W-:Y:S02]  /*cb10*/  LOP3.LUT R9, R0.reuse, 0x38, R68, 0xf8, !PT ;  /* 0x0000003800097812 */ /* 0x040fe400078ef844 */
[----:B------:R-:W-:Y:S02]  /*cb20*/  SHF.R.U32.HI R5, RZ, 0x3, R0 ;  /* 0x00000003ff057819 */ /* 0x000fe40000011600 */
[----:B------:R-:W-:Y:S01]  /*cb30*/  LOP3.LUT R8, R0, 0x38, R8, 0xf8, !PT ;  /* 0x0000003800087812 */ /* 0x000fe200078ef808 */
[----:B------:R-:W-:Y:S01]  /*cb40*/  IMAD.SHL.U32 R0, R7, 0x400, RZ ;  /* 0x0000040007007824 */ /* 0x000fe200078e00ff */
[----:B------:R-:W-:-:S02]  /*cb50*/  LOP3.LUT R6, R6, 0xfffffe00, RZ, 0xc0, !PT ;  /* 0xfffffe0006067812 */ /* 0x000fc400078ec0ff */
[----:B------:R-:W-:Y:S02]  /*cb60*/  SHF.R.U32.HI R16, RZ, 0x10, R67 ;  /* 0x00000010ff107819 */ /* 0x000fe40000011643 */
[----:B------:R-:W-:Y:S02]  /*cb70*/  LOP3.LUT R9, R6, R9, R5, 0xf6, !PT ;  /* 0x0000000906097212 */ /* 0x000fe400078ef605 */
[----:B------:R-:W-:Y:S01]  /*cb80*/  LOP3.LUT R5, R8, R5, RZ, 0x3c, !PT ;  /* 0x0000000508057212 */ /* 0x000fe200078e3cff */
[----:B------:R-:W-:Y:S01]  /*cb90*/  HADD2.F32 R43, -RZ, R16.H0_H0 ;  /* 0x20000010ff2b7230 */ /* 0x000fe20000004100 */
[----:B------:R-:W-:Y:S02]  /*cba0*/  LOP3.LUT R0, R0, 0x7fffe000, RZ, 0xc0, !PT ;  /* 0x7fffe00000007812 */ /* 0x000fe400078ec0ff */
[----:B------:R-:W-:Y:S02]  /*cbb0*/  SHF.L.U32 R36, R9, 0x1, RZ ;  /* 0x0000000109247819 */ /* 0x000fe400000006ff */
[----:B------:R-:W-:-:S02]  /*cbc0*/  IADD3 R0, R5, R0, R6 ;  /* 0x0000000005007210 */ /* 0x000fc40007ffe006 */
[----:B------:R-:W-:Y:S01]  /*cbd0*/  SHF.R.U32.HI R5, RZ, 0x10, R63 ;  /* 0x00000010ff057819 */ /* 0x000fe2000001163f */
[----:B------:R-:W1:Y:S01]  /*cbe0*/  LDS.128 R8, [R36+0xc100] ;  /* 0x00c1000024087984 */ /* 0x000e620000000c00 */
[----:B------:R-:W-:Y:S01]  /*cbf0*/  SHF.L.U32 R33, R0, 0x1, RZ ;  /* 0x0000000100217819 */ /* 0x000fe200000006ff */
[----:B------:R-:W-:Y:S01]  /*cc00*/  HADD2.F32 R0, -RZ, R97.H0_H0 ;  /* 0x20000061ff007230 */ /* 0x000fe20000004100 */
[----:B------:R-:W-:Y:S01]  /*cc10*/  SHF.R.U32.HI R17, RZ, 0x10, R61 ;  /* 0x00000010ff117819 */ /* 0x000fe2000001163d */
[----:B------:R-:W-:Y:S01]  /*cc20*/  HADD2.F32 R28, -RZ, R5.H0_H0 ;  /* 0x20000005ff1c7230 */ /* 0x000fe20000004100 */
[----:B----4-:R-:W-:Y:S01]  /*cc30*/  SHF.R.U32.HI R19, RZ, 0x10, R65 ;  /* 0x00000010ff137819 */ /* 0x010fe20000011641 */
[----:B------:R-:W2:Y:S01]  /*cc40*/  LDS.128 R12, [R33+0xc100] ;  /* 0x00c10000210c7984 */ /* 0x000ea20000000c00 */
[----:B------:R-:W-:Y:S01]  /*cc50*/  HADD2.F32 R5, -RZ, R98.H0_H0 ;  /* 0x20000062ff057230 */ /* 0x000fe20000004100 */
[----:B------:R-:W-:Y:S01]  /*cc60*/  SHF.R.U64 R30, R60, 0x10, R61 ;  /* 0x000000103c1e7819 */ /* 0x000fe2000000123d */
[----:B------:R-:W-:Y:S01]  /*cc70*/  HADD2.F32 R17, -RZ, R17.H0_H0 ;  /* 0x20000011ff117230 */ /* 0x000fe20000004100 */
[----:B------:R-:W-:Y:S01]  /*cc80*/  SHF.R.U64 R37, R62, 0x10, R63 ;  /* 0x000000103e257819 */ /* 0x000fe2000000123f */
[----:B------:R-:W-:Y:S01]  /*cc90*/  HADD2.F32 R42, -RZ, R19.H0_H0 ;  /* 0x20000013ff2a7230 */ /* 0x000fe20000004100 */
[----:B------:R-:W-:-:S02]  /*cca0*/  SHF.R.U64 R39, R64, 0x10, R65 ;  /* 0x0000001040277819 */ /* 0x000fc40000001241 */
[----:B------:R-:W-:-:S03]  /*ccb0*/  SHF.R.U64 R40, R66, 0x10, R67 ;  /* 0x0000001042287819 */ /* 0x000fc60000001243 */
[----:B------:R-:W-:Y:S02]  /*ccc0*/  HADD2.F32 R39, -RZ, R39.H0_H0 ;  /* 0x20000027ff277230 */ /* 0x000fe40000004100 */
[--C-:B-1----:R-:W-:Y:S02]  /*ccd0*/  HADD2.F32 R21, -RZ, R11.reuse.H0_H0 ;  /* 0x2000000bff157230 */ /* 0x102fe40000004100 */
[----:B------:R-:W-:Y:S02]  /*cce0*/  HADD2.F32 R20, -RZ, R11.H1_H1 ;  /* 0x3000000bff147230 */ /* 0x000fe40000004100 */
[--C-:B------:R-:W-:Y:S02]  /*ccf0*/  HADD2.F32 R25, -RZ, R8.reuse.H0_H0 ;  /* 0x20000008ff197230 */ /* 0x100fe40000004100 */
[----:B--2---:R-:W-:Y:S02]  /*cd00*/  HADD2.F32 R7, -RZ, R15.H0_H0 ;  /* 0x2000000fff077230 */ /* 0x004fe40000004100 */
[----:B------:R-:W-:-:S02]  /*cd10*/  HADD2.F32 R27, -RZ, R8.H1_H1 ;  /* 0x30000008ff1b7230 */ /* 0x000fc40000004100 */
[--C-:B------:R-:W-:Y:S01]  /*cd20*/  HADD2.F32 R24, -RZ, R10.reuse.H0_H0 ;  /* 0x2000000aff187230 */ /* 0x100fe20000004100 */
[-C--:B------:R-:W-:Y:S01]  /*cd30*/  FMUL.FTZ R35, R7, R0.reuse ;  /* 0x0000000007237220 */ /* 0x080fe20000410000 */
[----:B------:R-:W-:Y:S02]  /*cd40*/  HADD2.F32 R26, -RZ, R10.H1_H1 ;  /* 0x3000000aff1a7230 */ /* 0x000fe40000004100 */
[--C-:B------:R-:W-:Y:S02]  /*cd50*/  HADD2.F32 R8, -RZ, R13.reuse.H0_H0 ;  /* 0x2000000dff087230 */ /* 0x100fe40000004100 */
[----:B------:R-:W-:Y:S02]  /*cd60*/  HADD2.F32 R10, -RZ, R13.H1_H1 ;  /* 0x3000000dff0a7230 */ /* 0x000fe40000004100 */
[--C-:B------:R-:W-:Y:S02]  /*cd70*/  HADD2.F32 R23, -RZ, R9.reuse.H0_H0 ;  /* 0x20000009ff177230 */ /* 0x100fe40000004100 */
[----:B------:R-:W-:Y:S01]  /*cd80*/  HADD2.F32 R22, -RZ, R9.H1_H1 ;  /* 0x30000009ff167230 */ /* 0x000fe20000004100 */
[----:B------:R-:W-:Y:S01]  /*cd90*/  FMUL.FTZ R9, R21, R0 ;  /* 0x0000000015097220 */ /* 0x000fe20000410000 */
[----:B------:R-:W-:Y:S01]  /*cda0*/  HADD2.F32 R13, -RZ, R99.H0_H0 ;  /* 0x20000063ff0d7230 */ /* 0x000fe20000004100 */
[-C--:B------:R-:W-:Y:S01]  /*cdb0*/  FMUL.FTZ R0, R20, R28.reuse ;  /* 0x0000001c14007220 */ /* 0x080fe20000410000 */
[----:B------:R-:W-:Y:S01]  /*cdc0*/  HADD2.F32 R6, -RZ, R15.H1_H1 ;  /* 0x3000000fff067230 */ /* 0x000fe20000004100 */
[----:B------:R-:W-:Y:S01]  /*cdd0*/  FMUL.FTZ R19, R10, R17 ;  /* 0x000000110a137220 */ /* 0x000fe20000410000 */
[----:B------:R-:W-:Y:S01]  /*cde0*/  HADD2.F32 R11, -RZ, R12.H0_H0 ;  /* 0x2000000cff0b7230 */ /* 0x000fe20000004100 */
[----:B------:R-:W-:Y:S01]  /*cdf0*/  FFMA.FTZ R41, R7, R13, R9 ;  /* 0x0000000d07297223 */ /* 0x000fe20000010009 */
[----:B------:R-:W-:Y:S01]  /*ce00*/  HADD2.F32 R9, -RZ, R100.H0_H0 ;  /* 0x20000064ff097230 */ /* 0x000fe20000004100 */
[----:B------:R-:W-:Y:S01]  /*ce10*/  FMUL.FTZ R7, R23, R5 ;  /* 0x0000000517077220 */ /* 0x000fe20000410000 */
[----:B------:R-:W-:Y:S01]  /*ce20*/  HADD2.F32 R15, -RZ, R12.H1_H1 ;  /* 0x3000000cff0f7230 */ /* 0x000fe20000004100 */
[C---:B------:R-:W-:Y:S01]  /*ce30*/  FFMA.FTZ R38, R6.reuse, R43, R0 ;  /* 0x0000002b06267223 */ /* 0x040fe20000010000 */
[----:B------:R-:W-:Y:S01]  /*ce40*/  HADD2.F32 R0, -RZ, R98.H1_H1 ;  /* 0x30000062ff007230 */ /* 0x000fe20000004100 */
[----:B------:R-:W-:Y:S01]  /*ce50*/  FMUL.FTZ R32, R6, R28 ;  /* 0x0000001c06207220 */ /* 0x000fe20000410000 */
[----:B------:R-:W-:Y:S01]  /*ce60*/  HADD2.F32 R12, -RZ, R14.H0_H0 ;  /* 0x2000000eff0c7230 */ /* 0x000fe20000004100 */
[C---:B------:R-:W-:Y:S01]  /*ce70*/  FMUL.FTZ R28, R8.reuse, R5 ;  /* 0x00000005081c7220 */ /* 0x040fe20000410000 */
[----:B------:R-:W-:Y:S01]  /*ce80*/  HADD2.F32 R5, -RZ, R99.H1_H1 ;  /* 0x30000063ff057230 */ /* 0x000fe20000004100 */
[----:B------:R-:W-:Y:S01]  /*ce90*/  FFMA.FTZ R34, R8, R9, R7 ;  /* 0x0000000908227223 */ /* 0x000fe20000010007 */
[----:B------:R-:W-:Y:S01]  /*cea0*/  HADD2.F32 R8, -RZ, R100.H1_H1 ;  /* 0x30000064ff087230 */ /* 0x000fe20000004100 */
[----:B------:R-:W-:Y:S01]  /*ceb0*/  FMUL.FTZ R7, R25, R0 ;  /* 0x0000000019077220 */ /* 0x000fe20000410000 */
[----:B------:R-:W-:Y:S01]  /*cec0*/  HADD2.F32 R14, -RZ, R14.H1_H1 ;  /* 0x3000000eff0e7230 */ /* 0x000fe20000004100 */
[----:B------:R-:W-:-:S02]  /*ced0*/  FMUL.FTZ R6, R22, R17 ;  /* 0x0000001116067220 */ /* 0x000fc40000410000 */
[C---:B------:R-:W-:Y:S01]  /*cee0*/  FFMA.FTZ R29, R11.reuse, R8, R7 ;  /* 0x000000080b1d7223 */ /* 0x040fe20000010007 */
[----:B------:R-:W-:Y:S01]  /*cef0*/  HADD2.F32 R7, -RZ, R30.H0_H0 ;  /* 0x2000001eff077230 */ /* 0x000fe20000004100 */
[----:B------:R-:W-:Y:S01]  /*cf00*/  FMUL.FTZ R16, R11, R0 ;  /* 0x000000000b107220 */ /* 0x000fe20000410000 */
[----:B------:R-:W-:Y:S01]  /*cf10*/  HADD2.F32 R0, -RZ, R101.H0_H0 ;  /* 0x20000065ff007230 */ /* 0x000fe20000004100 */
[----:B------:R-:W-:Y:S01]  /*cf20*/  FFMA.FTZ R31, R10, R42, R6 ;  /* 0x0000002a0a1f7223 */ /* 0x000fe20000010006 */
[----:B------:R-:W-:Y:S01]  /*cf30*/  HADD2.F32 R10, -RZ, R37.H0_H0 ;  /* 0x20000025ff0a7230 */ /* 0x000fe20000004100 */
[-C--:B------:R-:W-:Y:S01]  /*cf40*/  FMUL.FTZ R6, R24, R5.reuse ;  /* 0x0000000518067220 */ /* 0x080fe20000410000 */
[----:B------:R-:W-:Y:S01]  /*cf50*/  HADD2.F32 R37, -RZ, R40.H0_H0 ;  /* 0x20000028ff257230 */ /* 0x000fe20000004100 */
[----:B------:R-:W-:Y:S02]  /*cf60*/  FMUL.FTZ R11, R12, R5 ;  /* 0x000000050c0b7220 */ /* 0x000fe40000410000 */
[----:B------:R-:W-:-:S02]  /*cf70*/  FMUL.FTZ R5, R27, R7 ;  /* 0x000000071b057220 */ /* 0x000fc40000410000 */
[----:B------:R-:W-:Y:S02]  /*cf80*/  FFMA.FTZ R30, R12, R0, R6 ;  /* 0x000000000c1e7223 */ /* 0x000fe40000010006 */
[-C--:B------:R-:W-:Y:S02]  /*cf90*/  FMUL.FTZ R6, R26, R10.reuse ;  /* 0x0000000a1a067220 */ /* 0x080fe40000410000 */
[C---:B------:R-:W-:Y:S02]  /*cfa0*/  FMUL.FTZ R7, R15.reuse, R7 ;  /* 0x000000070f077220 */ /* 0x040fe40000410000 */
[----:B------:R-:W-:Y:S02]  /*cfb0*/  FFMA.FTZ R15, R15, R39, R5 ;  /* 0x000000270f0f7223 */ /* 0x000fe40000010005 */
[C---:B------:R-:W-:Y:S02]  /*cfc0*/  FMUL.FTZ R5, R14.reuse, R10 ;  /* 0x0000000a0e057220 */ /* 0x040fe40000410000 */
[----:B------:R-:W-:-:S02]  /*cfd0*/  FFMA.FTZ R17, R14, R37, R6 ;  /* 0x000000250e117223 */ /* 0x000fc40000010006 */
        /* <DEDUP_REMOVED lines=18> */
.L_x_611:
[----:B------:R-:W-:Y:S05]  /*d100*/  BSYNC B0 ;  /* 0x0000000000007941 */ /* 0x000fea0003800000 */
.L_x_610:
[----:B------:R-:W-:Y:S01]  /*d110*/  IADD3 R0, R68, 0x20, RZ ;  /* 0x0000002044007810 */ /* 0x000fe20007ffe0ff */
[----:B------:R-:W-:Y:S03]  /*d120*/  BSSY B0, `(.L_x_612) ;  /* 0x0000073000007945 */ /* 0x000fe60003800000 */
[----:B------:R-:W-:-:S13]  /*d130*/  ISETP.GE.AND P0, PT, R0, c[0x0][0x27c], PT ;  /* 0x00009f0000007a0c */ /* 0x000fda0003f06270 */
[----:B------:R-:W-:Y:S05]  /*d140*/  @P0 BRA `(.L_x_613) ;  /* 0x0000070000000947 */ /* 0x000fea0003800000 */
[----:B------:R-:W-:Y:S01]  /*d150*/  SHF.R.S32.HI R7, RZ, 0x1f, R0 ;  /* 0x0000001fff077819 */ /* 0x000fe20000011400 */
[----:B-1----:R-:W-:Y:S01]  /*d160*/  IMAD.SHL.U32 R8, R18, 0x40, RZ ;  /* 0x0000004012087824 */ /* 0x002fe200078e00ff */
[----:B------:R-:W-:Y:S01]  /*d170*/  SHF.R.S32.HI R9, RZ, 0x1f, R18 ;  /* 0x0000001fff097819 */ /* 0x000fe20000011412 */
[----:B------:R-:W-:Y:S01]  /*d180*/  IMAD.MOV.U32 R10, RZ, RZ, c[0x0][0x27c] ;  /* 0x00009f00ff0a7624 */ /* 0x000fe200078e00ff */
[CC--:B------:R-:W-:Y:S02]  /*d190*/  LEA.HI R6, R7.reuse, R0.reuse, RZ, 0x3 ;  /* 0x0000000007067211 */ /* 0x0c0fe400078f18ff */
[----:B------:R-:W-:Y:S02]  /*d1a0*/  LEA.HI R7, R7, R0, RZ, 0x6 ;  /* 0x0000000007077211 */ /* 0x000fe400078f30ff */
[----:B------:R-:W-:Y:S02]  /*d1b0*/  SHF.R.S32.HI R5, RZ, 0x3, R6 ;  /* 0x00000003ff057819 */ /* 0x000fe40000011406 */
[----:B------:R-:W-:-:S02]  /*d1c0*/  LOP3.LUT R0, R8, 0x1c0, RZ, 0xc0, !PT ;  /* 0x000001c008007812 */ /* 0x000fc400078ec0ff */
[----:B------:R-:W-:Y:S02]  /*d1d0*/  LEA.HI R5, R10, R5, RZ, 0x1d ;  /* 0x000000050a057211 */ /* 0x000fe400078fe8ff */
[----:B------:R-:W-:Y:S02]  /*d1e0*/  SHF.L.U32 R7, R7, 0x7, RZ ;  /* 0x0000000707077819 */ /* 0x000fe400000006ff */
[----:B------:R-:W-:Y:S02]  /*d1f0*/  LEA.HI R8, R9, R18, RZ, 0x3 ;  /* 0x0000001209087211 */ /* 0x000fe400078f18ff */
[----:B------:R-:W-:Y:S02]  /*d200*/  LOP3.LUT R9, R0, 0x38, R6, 0xf8, !PT ;  /* 0x0000003800097812 */ /* 0x000fe400078ef806 */
[----:B------:R-:W-:Y:S01]  /*d210*/  SHF.R.S32.HI R6, RZ, 0x1f, R5 ;  /* 0x0000001fff067819 */ /* 0x000fe20000011405 */
[----:B------:R-:W-:Y:S01]  /*d220*/  IMAD.SHL.U32 R8, R8, 0x40, RZ ;  /* 0x0000004008087824 */ /* 0x000fe200078e00ff */
[----:B------:R-:W-:Y:S01]  /*d230*/  LOP3.LUT R10, R7, 0x7fffe000, RZ, 0xc0, !PT ;  /* 0x7fffe000070a7812 */ /* 0x000fe200078ec0ff */
[----:B------:R-:W-:Y:S01]  /*d240*/  IMAD.SHL.U32 R7, R5, 0x8, RZ ;  /* 0x0000000805077824 */ /* 0x000fe200078e00ff */
[----:B------:R-:W-:-:S02]  /*d250*/  SHF.R.U32.HI R11, RZ, 0x3, R0 ;  /* 0x00000003ff0b7819 */ /* 0x000fc40000011600 */
[----:B------:R-:W-:Y:S02]  /*d260*/  LEA.HI R5, R6, R5, RZ, 0x3 ;  /* 0x0000000506057211 */ /* 0x000fe400078f18ff */
[----:B------:R-:W-:Y:S02]  /*d270*/  LOP3.LUT R6, R0, 0x38, R7, 0xf8, !PT ;  /* 0x0000003800067812 */ /* 0x000fe400078ef807 */
[----:B------:R-:W-:Y:S02]  /*d280*/  LOP3.LUT R9, R9, R11, RZ, 0x3c, !PT ;  /* 0x0000000b09097212 */ /* 0x000fe400078e3cff */
[----:B------:R-:W-:Y:S02]  /*d290*/  LOP3.LUT R12, R8, 0xfffffe00, RZ, 0xc0, !PT ;  /* 0xfffffe00080c7812 */ /* 0x000fe400078ec0ff */
[----:B------:R-:W-:Y:S01]  /*d2a0*/  SHF.L.U32 R0, R5, 0xa, RZ ;  /* 0x0000000a05007819 */ /* 0x000fe200000006ff */
[----:B------:R-:W-:Y:S01]  /*d2b0*/  HADD2.F32 R5, -RZ, R101.H1_H1 ;  /* 0x30000065ff057230 */ /* 0x000fe20000004100 */
[----:B------:R-:W-:-:S02]  /*d2c0*/  IADD3 R8, R9, R10, R12 ;  /* 0x0000000a09087210 */ /* 0x000fc40007ffe00c */
[----:B------:R-:W-:Y:S02]  /*d2d0*/  LOP3.LUT R6, R6, R11, RZ, 0x3c, !PT ;  /* 0x0000000b06067212 */ /* 0x000fe400078e3cff */
[----:B------:R-:W-:Y:S01]  /*d2e0*/  LOP3.LUT R0, R0, 0x7fffe000, RZ, 0xc0, !PT ;  /* 0x7fffe00000007812 */ /* 0x000fe200078ec0ff */
[----:B------:R-:W-:Y:S01]  /*d2f0*/  IMAD.SHL.U32 R37, R8, 0x2, RZ ;  /* 0x0000000208257824 */ /* 0x000fe200078e00ff */
[----:B------:R-:W-:Y:S02]  /*d300*/  SHF.R.U32.HI R16, RZ, 0x10, R73 ;  /* 0x00000010ff107819 */ /* 0x000fe40000011649 */
[----:B------:R-:W-:Y:S02]  /*d310*/  IADD3 R0, R6, R0, R12 ;  /* 0x0000000006007210 */ /* 0x000fe40007ffe00c */
[----:B------:R-:W1:Y:S01]  /*d320*/  LDS.128 R8, [R37+0xc100] ;  /* 0x00c1000025087984 */ /* 0x000e620000000c00 */
[----:B------:R-:W-:Y:S01]  /*d330*/  SHF.R.U32.HI R17, RZ, 0x10, R79 ;  /* 0x00000010ff117819 */ /* 0x000fe2000001164f */
[----:B------:R-:W-:Y:S01]  /*d340*/  HADD2.F32 R43, -RZ, R16.H0_H0 ;  /* 0x20000010ff2b7230 */ /* 0x000fe20000004100 */
[----:B------:R-:W-:-:S02]  /*d350*/  SHF.L.U32 R34, R0, 0x1, RZ ;  /* 0x0000000100227819 */ /* 0x000fc400000006ff */
[----:B------:R-:W-:Y:S01]  /*d360*/  SHF.R.U32.HI R0, RZ, 0x10, R77 ;  /* 0x00000010ff007819 */ /* 0x000fe2000001164d */
[----:B------:R-:W-:Y:S01]  /*d370*/  HADD2.F32 R17, -RZ, R17.H0_H0 ;  /* 0x20000011ff117230 */ /* 0x000fe20000004100 */
[----:B----4-:R-:W-:Y:S01]  /*d380*/  SHF.R.U32.HI R19, RZ, 0x10, R75 ;  /* 0x00000010ff137819 */ /* 0x010fe2000001164b */
[----:B------:R-:W2:Y:S01]  /*d390*/  LDS.128 R12, [R34+0xc100] ;  /* 0x00c10000220c7984 */ /* 0x000ea20000000c00 */
[----:B------:R-:W-:Y:S01]  /*d3a0*/  SHF.R.U64 R31, R76, 0x10, R77 ;  /* 0x000000104c1f7819 */ /* 0x000fe2000000124d */
[----:B------:R-:W-:Y:S01]  /*d3b0*/  HADD2.F32 R28, -RZ, R0.H0_H0 ;  /* 0x20000000ff1c7230 */ /* 0x000fe20000004100 */
[----:B------:R-:W-:Y:S01]  /*d3c0*/  SHF.R.U64 R36, R78, 0x10, R79 ;  /* 0x000000104e247819 */ /* 0x000fe2000000124f */
[----:B------:R-:W-:Y:S01]  /*d3d0*/  HADD2.F32 R0, -RZ, R102.H0_H0 ;  /* 0x20000066ff007230 */ /* 0x000fe20000004100 */
[----:B------:R-:W-:Y:S01]  /*d3e0*/  SHF.R.U64 R39, R72, 0x10, R73 ;  /* 0x0000001048277819 */ /* 0x000fe20000001249 */
[----:B------:R-:W-:Y:S01]  /*d3f0*/  HADD2.F32 R42, -RZ, R19.H0_H0 ;  /* 0x20000013ff2a7230 */ /* 0x000fe20000004100 */
[----:B------:R-:W-:-:S03]  /*d400*/  SHF.R.U64 R40, R74, 0x10, R75 ;  /* 0x000000104a287819 */ /* 0x000fc6000000124b */
[----:B------:R-:W-:Y:S02]  /*d410*/  HADD2.F32 R39, -RZ, R39.H0_H0 ;  /* 0x20000027ff277230 */ /* 0x000fe40000004100 */
[--C-:B-1----:R-:W-:Y:S02]  /*d420*/  HADD2.F32 R21, -RZ, R9.reuse.H0_H0 ;  /* 0x20000009ff157230 */ /* 0x102fe40000004100 */
[--C-:B------:R-:W-:Y:S02]  /*d430*/  HADD2.F32 R25, -RZ, R8.reuse.H0_H0 ;  /* 0x20000008ff197230 */ /* 0x100fe40000004100 */
[----:B------:R-:W-:Y:S02]  /*d440*/  HADD2.F32 R27, -RZ, R8.H1_H1 ;  /* 0x30000008ff1b7230 */ /* 0x000fe40000004100 */
[----:B------:R-:W-:Y:S01]  /*d450*/  HADD2.F32 R20, -RZ, R9.H1_H1 ;  /* 0x30000009ff147230 */ /* 0x000fe20000004100 */
[----:B------:R-:W-:Y:S01]  /*d460*/  FMUL.FTZ R9, R21, R5 ;  /* 0x0000000515097220 */ /* 0x000fe20000410000 */
[----:B--2---:R-:W-:-:S02]  /*d470*/  HADD2.F32 R8, -RZ, R13.H0_H0 ;  /* 0x2000000dff087230 */ /* 0x004fc40000004100 */
[----:B------:R-:W-:Y:S02]  /*d480*/  HADD2.F32 R7, -RZ, R13.H1_H1 ;  /* 0x3000000dff077230 */ /* 0x000fe40000004100 */
[----:B------:R-:W-:Y:S01]  /*d490*/  HADD2.F32 R13, -RZ, R102.H1_H1 ;  /* 0x30000066ff0d7230 */ /* 0x000fe20000004100 */
[C---:B------:R-:W-:Y:S01]  /*d4a0*/  FMUL.FTZ R35, R8.reuse, R5 ;  /* 0x0000000508237220 */ /* 0x040fe20000410000 */
[----:B------:R-:W-:Y:S01]  /*d4b0*/  HADD2.F32 R23, -RZ, R11.H0_H0 ;  /* 0x2000000bff177230 */ /* 0x000fe20000004100 */
[-C--:B------:R-:W-:Y:S01]  /*d4c0*/  FMUL.FTZ R32, R7, R28.reuse ;  /* 0x0000001c07207220 */ /* 0x080fe20000410000 */
[----:B------:R-:W-:Y:S01]  /*d4d0*/  HADD2.F32 R6, -RZ, R15.H0_H0 ;  /* 0x2000000fff067230 */ /* 0x000fe20000004100 */
[----:B------:R-:W-:Y:S01]  /*d4e0*/  FFMA.FTZ R41, R8, R13, R9 ;  /* 0x0000000d08297223 */ /* 0x000fe20000010009 */
[----:B------:R-:W-:Y:S01]  /*d4f0*/  HADD2.F32 R9, -RZ, R104.H0_H0 ;  /* 0x20000068ff097230 */ /* 0x000fe20000004100 */
[----:B------:R-:W-:Y:S01]  /*d500*/  FMUL.FTZ R8, R20, R28 ;  /* 0x0000001c14087220 */ /* 0x000fe20000410000 */
[----:B------:R-:W-:Y:S01]  /*d510*/  HADD2.F32 R22, -RZ, R11.H1_H1 ;  /* 0x3000000bff167230 */ /* 0x000fe20000004100 */
[-C--:B------:R-:W-:Y:S01]  /*d520*/  FMUL.FTZ R5, R23, R0.reuse ;  /* 0x0000000017057220 */ /* 0x080fe20000410000 */
[----:B------:R-:W-:Y:S01]  /*d530*/  HADD2.F32 R11, -RZ, R12.H0_H0 ;  /* 0x2000000cff0b7230 */ /* 0x000fe20000004100 */
[C---:B------:R-:W-:Y:S01]  /*d540*/  FMUL.FTZ R28, R6.reuse, R0 ;  /* 0x00000000061c7220 */ /* 0x040fe20000410000 */
[----:B------:R-:W-:Y:S01]  /*d550*/  HADD2.F32 R0, -RZ, R103.H0_H0 ;  /* 0x20000067ff007230 */ /* 0x000fe20000004100 */
[----:B------:R-:W-:Y:S01]  /*d560*/  FFMA.FTZ R38, R7, R43, R8 ;  /* 0x0000002b07267223 */ /* 0x000fe20000010008 */
[----:B------:R-:W-:Y:S01]  /*d570*/  HADD2.F32 R8, -RZ, R104.H1_H1 ;  /* 0x30000068ff087230 */ /* 0x000fe20000004100 */
[----:B------:R-:W-:Y:S01]  /*d580*/  FFMA.FTZ R33, R6, R9, R5 ;  /* 0x0000000906217223 */ /* 0x000fe20000010005 */
[--C-:B------:R-:W-:Y:S01]  /*d590*/  HADD2.F32 R24, -RZ, R10.reuse.H0_H0 ;  /* 0x2000000aff187230 */ /* 0x100fe20000004100 */
[----:B------:R-:W-:Y:S01]  /*d5a0*/  FMUL.FTZ R7, R25, R0 ;  /* 0x0000000019077220 */ /* 0x000fe20000410000 */
[----:B------:R-:W-:Y:S01]  /*d5b0*/  HADD2.F32 R26, -RZ, R10.H1_H1 ;  /* 0x3000000aff1a7230 */ /* 0x000fe20000004100 */
[-C--:B------:R-:W-:Y:S01]  /*d5c0*/  FMUL.FTZ R6, R22, R17.reuse ;  /* 0x0000001116067220 */ /* 0x080fe20000410000 */
[----:B------:R-:W-:Y:S01]  /*d5d0*/  HADD2.F32 R10, -RZ, R15.H1_H1 ;  /* 0x3000000fff0a7230 */ /* 0x000fe20000004100 */
[C---:B------:R-:W-:Y:S01]  /*d5e0*/  FFMA.FTZ R29, R11.reuse, R8, R7 ;  /* 0x000000080b1d7223 */ /* 0x040fe20000010007 */
[----:B------:R-:W-:Y:S01]  /*d5f0*/  HADD2.F32 R15, -RZ, R12.H1_H1 ;  /* 0x3000000cff0f7230 */ /* 0x000fe20000004100 */
[----:B------:R-:W-:Y:S01]  /*d600*/  FMUL.FTZ R16, R11, R0 ;  /* 0x000000000b107220 */ /* 0x000fe20000410000 */
[----:B------:R-:W-:Y:S01]  /*d610*/  HADD2.F32 R5, -RZ, R103.H1_H1 ;  /* 0x30000067ff057230 */ /* 0x000fe20000004100 */
[C---:B------:R-:W-:Y:S01]  /*d620*/  FMUL.FTZ R17, R10.reuse, R17 ;  /* 0x000000110a117220 */ /* 0x040fe20000410000 */
[----:B------:R-:W-:Y:S01]  /*d630*/  HADD2.F32 R12, -RZ, R14.H0_H0 ;  /* 0x2000000eff0c7230 */ /* 0x000fe20000004100 */
[----:B------:R-:W-:Y:S01]  /*d640*/  FFMA.FTZ R30, R10, R42, R6 ;  /* 0x0000002a0a1e7223 */ /* 0x000fe20000010006 */
[----:B------:R-:W-:Y:S01]  /*d650*/  HADD2.F32 R7, -RZ, R31.H0_H0 ;  /* 0x2000001fff077230 */ /* 0x000fe20000004100 */
[-C--:B------:R-:W-:Y:S01]  /*d660*/  FMUL.FTZ R6, R24, R5.reuse ;  /* 0x0000000518067220 */ /* 0x080fe20000410000 */
[----:B------:R-:W-:Y:S01]  /*d670*/  HADD2.F32 R0, -RZ, R105.H0_H0 ;  /* 0x20000069ff007230 */ /* 0x000fe20000004100 */
[C---:B------:R-:W-:Y:S01]  /*d680*/  FMUL.FTZ R11, R12.reuse, R5 ;  /* 0x000000050c0b7220 */ /* 0x040fe20000410000 */
[----:B------:R-:W-:Y:S01]  /*d690*/  HADD2.F32 R10, -RZ, R36.H0_H0 ;  /* 0x20000024ff0a7230 */ /* 0x000fe20000004100 */
[----:B------:R-:W-:Y:S01]  /*d6a0*/  FMUL.FTZ R5, R27, R7 ;  /* 0x000000071b057220 */ /* 0x000fe20000410000 */
[----:B------:R-:W-:Y:S01]  /*d6b0*/  HADD2.F32 R14, -RZ, R14.H1_H1 ;  /* 0x3000000eff0e7230 */ /* 0x000fe20000004100 */
[----:B------:R-:W-:Y:S01]  /*d6c0*/  FFMA.FTZ R31, R12, R0, R6 ;  /* 0x000000000c1f7223 */ /* 0x000fe20000010006 */
[----:B------:R-:W-:Y:S01]  /*d6d0*/  HADD2.F32 R36, -RZ, R40.H0_H0 ;  /* 0x20000028ff247230 */ /* 0x000fe20000004100 */
[----:B------:R-:W-:-:S02]  /*d6e0*/  FMUL.FTZ R6, R26, R10 ;  /* 0x0000000a1a067220 */ /* 0x000fc40000410000 */
[C---:B------:R-:W-:Y:S02]  /*d6f0*/  FMUL.FTZ R7, R15.reuse, R7 ;  /* 0x000000070f077220 */ /* 0x040fe40000410000 */
[----:B------:R-:W-:Y:S02]  /*d700*/  FFMA.FTZ R15, R15, R39, R5 ;  /* 0x000000270f0f7223 */ /* 0x000fe40000010005 */
[C---:B------:R-:W-:Y:S02]  /*d710*/  FMUL.FTZ R5, R14.reuse, R10 ;  /* 0x0000000a0e057220 */ /* 0x040fe40000410000 */
[----:B------:R-:W-:Y:S02]  /*d720*/  FFMA.FTZ R19, R14, R36, R6 ;  /* 0x000000240e137223 */ /* 0x000fe40000010006 */
[----:B------:R-:W-:Y:S02]  /*d730*/  FFMA.FTZ R12, R21, R13, -R35 ;  /* 0x0000000d150c7223 */ /* 0x000fe40000010823 */
[----:B------:R-:W-:-:S02]  /*d740*/  FFMA.FTZ R13, R20, R43, -R32 ;  /* 0x0000002b140d7223 */ /* 0x000fc40000010820 */
        /* <DEDUP_REMOVED lines=16> */
.L_x_613:
[----:B------:R-:W-:Y:S05]  /*d850*/  BSYNC B0 ;  /* 0x0000000000007941 */ /* 0x000fea0003800000 */
.L_x_612:
[----:B------:R-:W-:-:S04]  /*d860*/  IADD3 R0, R68, 0x40, RZ ;  /* 0x0000004044007810 */ /* 0x000fc80007ffe0ff */
        /* <DEDUP_REMOVED lines=12> */
[----:B------:R-:W-:Y:S02]  /*d930*/  LOP3.LUT R8, R0, 0x38, R6, 0xf8, !PT ;  /* 0x0000003800087812 */ /* 0x000fe400078ef806 */
[----:B------:R-:W-:Y:S02]  /*d940*/  SHF.R.U32.HI R11, RZ, 0x3, R0 ;  /* 0x00000003ff0b7819 */ /* 0x000fe40000011600 */
[----:B------:R-:W-:Y:S02]  /*d950*/  LEA.HI R9, R9, R18, RZ, 0x3 ;  /* 0x0000001209097211 */ /* 0x000fe400078f18ff */
[----:B------:R-:W-:-:S02]  /*d960*/  LOP3.LUT R10, R7, 0x7fffe000, RZ, 0xc0, !PT ;  /* 0x7fffe000070a7812 */ /* 0x000fc400078ec0ff */
[----:B------:R-:W-:Y:S01]  /*d970*/  SHF.R.S32.HI R6, RZ, 0x1f, R5 ;  /* 0x0000001fff067819 */ /* 0x000fe20000011405 */
[----:B------:R-:W-:Y:S01]  /*d980*/  IMAD.SHL.U32 R9, R9, 0x40, RZ ;  /* 0x0000004009097824 */ /* 0x000fe200078e00ff */
[----:B------:R-:W-:Y:S01]  /*d990*/  LOP3.LUT R7, R8, R11, RZ, 0x3c, !PT ;  /* 0x0000000b08077212 */ /* 0x000fe200078e3cff */
[----:B------:R-:W-:Y:S01]  /*d9a0*/  IMAD.SHL.U32 R8, R5, 0x8, RZ ;  /* 0x0000000805087824 */ /* 0x000fe200078e00ff */
[----:B------:R-:W-:Y:S02]  /*d9b0*/  LEA.HI R5, R6, R5, RZ, 0x3 ;  /* 0x0000000506057211 */ /* 0x000fe400078f18ff */
[----:B------:R-:W-:Y:S02]  /*d9c0*/  LOP3.LUT R12, R9, 0xfffffe00, RZ, 0xc0, !PT ;  /* 0xfffffe00090c7812 */ /* 0x000fe400078ec0ff */
[----:B------:R-:W-:Y:S02]  /*d9d0*/  LOP3.LUT R6, R0, 0x38, R8, 0xf8, !PT ;  /* 0x0000003800067812 */ /* 0x000fe400078ef808 */
[----:B------:R-:W-:-:S02]  /*d9e0*/  SHF.L.U32 R0, R5, 0xa, RZ ;  /* 0x0000000a05007819 */ /* 0x000fc400000006ff */
[----:B------:R-:W-:Y:S02]  /*d9f0*/  LOP3.LUT R6, R6, R11, RZ, 0x3c, !PT ;  /* 0x0000000b06067212 */ /* 0x000fe400078e3cff */
[----:B------:R-:W-:Y:S02]  /*da00*/  LOP3.LUT R0, R0, 0x7fffe000, RZ, 0xc0, !PT ;  /* 0x7fffe00000007812 */ /* 0x000fe400078ec0ff */
[--C-:B------:R-:W-:Y:S02]  /*da10*/  IADD3 R7, R7, R10, R12.reuse ;  /* 0x0000000a07077210 */ /* 0x100fe40007ffe00c */
[----:B------:R-:W-:Y:S02]  /*da20*/  IADD3 R0, R6, R0, R12 ;  /* 0x0000000006007210 */ /* 0x000fe40007ffe00c */
[----:B------:R-:W-:Y:S01]  /*da30*/  SHF.R.U32.HI R5, RZ, 0x10, R83 ;  /* 0x00000010ff057819 */ /* 0x000fe20000011653 */
[----:B------:R-:W-:Y:S01]  /*da40*/  IMAD.SHL.U32 R38, R7, 0x2, RZ ;  /* 0x0000000207267824 */ /* 0x000fe200078e00ff */
[----:B------:R-:W-:Y:S01]  /*da50*/  SHF.L.U32 R35, R0, 0x1, RZ ;  /* 0x0000000100237819 */ /* 0x000fe200000006ff */
[----:B------:R-:W-:Y:S01]  /*da60*/  HADD2.F32 R0, -RZ, R105.H1_H1 ;  /* 0x30000069ff007230 */ /* 0x000fe20000004100 */
[----:B------:R-:W-:Y:S01]  /*da70*/  SHF.R.U32.HI R16, RZ, 0x10, R87 ;  /* 0x00000010ff107819 */ /* 0x000fe20000011657 */
[----:B----4-:R-:W-:Y:S01]  /*da80*/  HADD2.F32 R19, -RZ, R5.H0_H0 ;  /* 0x20000005ff137230 */ /* 0x010fe20000004100 */
[----:B------:R-:W1:Y:S01]  /*da90*/  LDS.128 R8, [R38+0xc100] ;  /* 0x00c1000026087984 */ /* 0x000e620000000c00 */
[----:B------:R-:W-:Y:S01]  /*daa0*/  HADD2.F32 R5, -RZ, R106.H0_H0 ;  /* 0x2000006aff057230 */ /* 0x000fe20000004100 */
[----:B------:R-:W-:Y:S01]  /*dab0*/  SHF.R.U32.HI R17, RZ, 0x10, R81 ;  /* 0x00000010ff117819 */ /* 0x000fe20000011651 */
[----:B------:R-:W-:Y:S01]  /*dac0*/  HADD2.F32 R44, -RZ, R16.H0_H0 ;  /* 0x20000010ff2c7230 */ /* 0x000fe20000004100 */
[----:B------:R-:W2:Y:S01]  /*dad0*/  LDS.128 R12, [R35+0xc100] ;  /* 0x00c10000230c7984 */ /* 0x000ea20000000c00 */
[----:B------:R-:W-:-:S02]  /*dae0*/  SHF.R.U32.HI R18, RZ, 0x10, R85 ;  /* 0x00000010ff127819 */ /* 0x000fc40000011655 */
[----:B------:R-:W-:Y:S01]  /*daf0*/  HADD2.F32 R17, -RZ, R17.H0_H0 ;  /* 0x20000011ff117230 */ /* 0x000fe20000004100 */
[----:B------:R-:W-:Y:S02]  /*db00*/  SHF.R.U64 R31, R80, 0x10, R81 ;  /* 0x00000010501f7819 */ /* 0x000fe40000001251 */
[----:B------:R-:W-:Y:S01]  /*db10*/  HADD2.F32 R43, -RZ, R18.H0_H0 ;  /* 0x20000012ff2b7230 */ /* 0x000fe20000004100 */
[----:B------:R-:W-:Y:S02]  /*db20*/  SHF.R.U64 R37, R82, 0x10, R83 ;  /* 0x0000001052257819 */ /* 0x000fe40000001253 */
[----:B------:R-:W-:Y:S02]  /*db30*/  SHF.R.U64 R40, R84, 0x10, R85 ;  /* 0x0000001054287819 */ /* 0x000fe40000001255 */
[----:B------:R-:W-:-:S03]  /*db40*/  SHF.R.U64 R41, R86, 0x10, R87 ;  /* 0x0000001056297819 */ /* 0x000fc60000001257 */
[----:B------:R-:W-:Y:S02]  /*db50*/  HADD2.F32 R40, -RZ, R40.H0_H0 ;  /* 0x20000028ff287230 */ /* 0x000fe40000004100 */
[----:B------:R-:W-:Y:S02]  /*db60*/  HADD2.F32 R41, -RZ, R41.H0_H0 ;  /* 0x20000029ff297230 */ /* 0x000fe40000004100 */
[--C-:B-1----:R-:W-:Y:S02]  /*db70*/  HADD2.F32 R22, -RZ, R11.reuse.H0_H0 ;  /* 0x2000000bff167230 */ /* 0x102fe40000004100 */
[----:B------:R-:W-:Y:S02]  /*db80*/  HADD2.F32 R21, -RZ, R11.H1_H1 ;  /* 0x3000000bff157230 */ /* 0x000fe40000004100 */
[----:B--2---:R-:W-:Y:S02]  /*db90*/  HADD2.F32 R7, -RZ, R15.H0_H0 ;  /* 0x2000000fff077230 */ /* 0x004fe40000004100 */
[----:B------:R-:W-:-:S02]  /*dba0*/  HADD2.F32 R25, -RZ, R10.H0_H0 ;  /* 0x2000000aff197230 */ /* 0x000fc40000004100 */
[----:B------:R-:W-:Y:S01]  /*dbb0*/  HADD2.F32 R27, -RZ, R10.H1_H1 ;  /* 0x3000000aff1b7230 */ /* 0x000fe20000004100 */
[-C--:B------:R-:W-:Y:S01]  /*dbc0*/  FMUL.FTZ R36, R7, R0.reuse ;  /* 0x0000000007247220 */ /* 0x080fe20000410000 */
[----:B------:R-:W-:Y:S02]  /*dbd0*/  HADD2.F32 R6, -RZ, R15.H1_H1 ;  /* 0x3000000fff067230 */ /* 0x000fe40000004100 */
[--C-:B------:R-:W-:Y:S02]  /*dbe0*/  HADD2.F32 R10, -RZ, R12.reuse.H0_H0 ;  /* 0x2000000cff0a7230 */ /* 0x100fe40000004100 */
[----:B------:R-:W-:Y:S01]  /*dbf0*/  HADD2.F32 R15, -RZ, R12.H1_H1 ;  /* 0x3000000cff0f7230 */ /* 0x000fe20000004100 */
[-C--:B------:R-:W-:Y:S01]  /*dc00*/  FMUL.FTZ R33, R6, R19.reuse ;  /* 0x0000001306217220 */ /* 0x080fe20000410000 */
[--C-:B------:R-:W-:Y:S02]  /*dc10*/  HADD2.F32 R24, -RZ, R9.reuse.H0_H0 ;  /* 0x20000009ff187230 */ /* 0x100fe40000004100 */
[----:B------:R-:W-:Y:S01]  /*dc20*/  HADD2.F32 R23, -RZ, R9.H1_H1 ;  /* 0x30000009ff177230 */ /* 0x000fe20000004100 */
[----:B------:R-:W-:Y:S01]  /*dc30*/  FMUL.FTZ R9, R22, R0 ;  /* 0x0000000016097220 */ /* 0x000fe20000410000 */
[----:B------:R-:W-:Y:S01]  /*dc40*/  HADD2.F32 R12, -RZ, R106.H1_H1 ;  /* 0x3000006aff0c7230 */ /* 0x000fe20000004100 */
[----:B------:R-:W-:Y:S01]  /*dc50*/  FMUL.FTZ R0, R21, R19 ;  /* 0x0000001315007220 */ /* 0x000fe20000410000 */
[----:B------:R-:W-:-:S02]  /*dc60*/  HADD2.F32 R26, -RZ, R8.H0_H0 ;  /* 0x20000008ff1a7230 */ /* 0x000fc40000004100 */
[----:B------:R-:W-:Y:S01]  /*dc70*/  HADD2.F32 R28, -RZ, R8.H1_H1 ;  /* 0x30000008ff1c7230 */ /* 0x000fe20000004100 */
[----:B------:R-:W-:Y:S01]  /*dc80*/  FFMA.FTZ R42, R7, R12, R9 ;  /* 0x0000000c072a7223 */ /* 0x000fe20000010009 */
[----:B------:R-:W-:Y:S01]  /*dc90*/  HADD2.F32 R8, -RZ, R13.H0_H0 ;  /* 0x2000000dff087230 */ /* 0x000fe20000004100 */
[-C--:B------:R-:W-:Y:S01]  /*dca0*/  FMUL.FTZ R7, R24, R5.reuse ;  /* 0x0000000518077220 */ /* 0x080fe20000410000 */
[--C-:B------:R-:W-:Y:S01]  /*dcb0*/  HADD2.F32 R9, -RZ, R107.reuse.H1_H1 ;  /* 0x3000006bff097230 */ /* 0x100fe20000004100 */
[----:B------:R-:W-:Y:S01]  /*dcc0*/  FFMA.FTZ R39, R6, R44, R0 ;  /* 0x0000002c06277223 */ /* 0x000fe20000010000 */
[----:B------:R-:W-:Y:S01]  /*dcd0*/  HADD2.F32 R0, -RZ, R107.H0_H0 ;  /* 0x2000006bff007230 */ /* 0x000fe20000004100 */
[C---:B------:R-:W-:Y:S01]  /*dce0*/  FMUL.FTZ R29, R8.reuse, R5 ;  /* 0x00000005081d7220 */ /* 0x040fe20000410000 */
[----:B------:R-:W-:Y:S01]  /*dcf0*/  HADD2.F32 R13, -RZ, R13.H1_H1 ;  /* 0x3000000dff0d7230 */ /* 0x000fe20000004100 */
[----:B------:R-:W-:Y:S01]  /*dd00*/  FFMA.FTZ R34, R8, R9, R7 ;  /* 0x0000000908227223 */ /* 0x000fe20000010007 */
[--C-:B------:R-:W-:Y:S01]  /*dd10*/  HADD2.F32 R8, -RZ, R108.reuse.H1_H1 ;  /* 0x3000006cff087230 */ /* 0x100fe20000004100 */
[----:B------:R-:W-:Y:S01]  /*dd20*/  FMUL.FTZ R7, R26, R0 ;  /* 0x000000001a077220 */ /* 0x000fe20000410000 */
[----:B------:R-:W-:Y:S01]  /*dd30*/  HADD2.F32 R5, -RZ, R108.H0_H0 ;  /* 0x2000006cff057230 */ /* 0x000fe20000004100 */
[----:B------:R-:W-:Y:S01]  /*dd40*/  FMUL.FTZ R6, R23, R17 ;  /* 0x0000001117067220 */ /* 0x000fe20000410000 */
[----:B------:R-:W-:Y:S01]  /*dd50*/  HADD2.F32 R11, -RZ, R14.H0_H0 ;  /* 0x2000000eff0b7230 */ /* 0x000fe20000004100 */
[C---:B------:R-:W-:Y:S01]  /*dd60*/  FFMA.FTZ R30, R10.reuse, R8, R7 ;  /* 0x000000080a1e7223 */ /* 0x040fe20000010007 */
[----:B------:R-:W-:Y:S01]  /*dd70*/  HADD2.F32 R7, -RZ, R31.H0_H0 ;  /* 0x2000001fff077230 */ /* 0x000fe20000004100 */
[----:B------:R-:W-:Y:S01]  /*dd80*/  FMUL.FTZ R18, R10, R0 ;  /* 0x000000000a127220 */ /* 0x000fe20000410000 */
[----:B------:R-:W-:Y:S01]  /*dd90*/  HADD2.F32 R0, -RZ, R110.H0_H0 ;  /* 0x2000006eff007230 */ /* 0x000fe20000004100 */
[----:B------:R-:W-:Y:S01]  /*dda0*/  FFMA.FTZ R32, R13, R43, R6 ;  /* 0x0000002b0d207223 */ /* 0x000fe20000010006 */
[----:B------:R-:W-:Y:S01]  /*ddb0*/  HADD2.F32 R10, -RZ, R37.H0_H0 ;  /* 0x20000025ff0a7230 */ /* 0x000fe20000004100 */
[-C--:B------:R-:W-:Y:S01]  /*ddc0*/  FMUL.FTZ R6, R25, R5.reuse ;  /* 0x0000000519067220 */ /* 0x080fe20000410000 */
[----:B------:R-:W-:Y:S01]  /*ddd0*/  HADD2.F32 R14, -RZ, R14.H1_H1 ;  /* 0x3000000eff0e7230 */ /* 0x000fe20000004100 */
[----:B------:R-:W-:-:S02]  /*dde0*/  FMUL.FTZ R16, R11, R5 ;  /* 0x000000050b107220 */ /* 0x000fc40000410000 */
[----:B------:R-:W-:Y:S02]  /*ddf0*/  FMUL.FTZ R5, R28, R7 ;  /* 0x000000071c057220 */ /* 0x000fe40000410000 */
[----:B------:R-:W-:Y:S01]  /*de00*/  FFMA.FTZ R31, R11, R0, R6 ;  /* 0x000000000b1f7223 */ /* 0x000fe20000010006 */
[----:B------:R-:W-:Y:S01]  /*de10*/  F2FP.PACK_AB R11, R39, R42 ;  /* 0x0000002a270b723e */ /* 0x000fe200000000ff */
[----:B------:R-:W-:Y:S02]  /*de20*/  FMUL.FTZ R20, R13, R17 ;  /* 0x000000110d147220 */ /* 0x000fe40000410000 */
[----:B------:R-:W-:Y:S02]  /*de30*/  FMUL.FTZ R6, R27, R10 ;  /* 0x0000000a1b067220 */ /* 0x000fe40000410000 */
[C---:B------:R-:W-:Y:S02]  /*de40*/  FFMA.FTZ R17, R15.reuse, R40, R5 ;  /* 0x000000280f117223 */ /* 0x040fe40000010005 */
[----:B------:R-:W-:-:S02]  /*de50*/  FMUL.FTZ R7, R15, R7 ;  /* 0x000000070f077220 */ /* 0x000fc40000410000 */
[C---:B------:R-:W-:Y:S02]  /*de60*/  FMUL.FTZ R5, R14.reuse, R10 ;  /* 0x0000000a0e057220 */ /* 0x040fe40000410000 */
[----:B------:R-:W-:Y:S02]  /*de70*/  FFMA.FTZ R19, R14, R41, R6 ;  /* 0x000000290e137223 */ /* 0x000fe40000010006 */
        /* <DEDUP_REMOVED lines=12> */
[----:B------:R-:W-:-:S03]  /*df40*/  FFMA.FTZ R5, R27, R41, -R5 ;  /* 0x000000291b057223 */ /* 0x000fc60000010805 */
[----:B------:R-:W-:Y:S02]  /*df50*/  F2FP.PACK_AB R12, R7, R12 ;  /* 0x0000000c070c723e */ /* 0x000fe400000000ff */
[----:B------:R-:W-:-:S05]  /*df60*/  F2FP.PACK_AB R14, R5, R14 ;  /* 0x0000000e050e723e */ /* 0x000fca00000000ff */
[----:B------:R1:W-:Y:S04]  /*df70*/  STS.128 [R38+0xc100], R12 ;  /* 0x00c1000c26007388 */ /* 0x0003e80000000c00 */
[----:B------:R1:W-:Y:S02]  /*df80*/  STS.128 [R35+0xc100], R8 ;  /* 0x00c1000823007388 */ /* 0x0003e40000000c00 */
.L_x_589:
[----:B------:R-:W-:Y:S05]  /*df90*/  BSYNC B2 ;  /* 0x0000000000027941 */ /* 0x000fea0003800000 */
.L_x_571:
[C---:B-1----:R-:W-:Y:S01]  /*dfa0*/  IMAD.SHL.U32 R0, R92.reuse, 0x40, RZ ;  /* 0x000000405c007824 */ /* 0x042fe200078e00ff */
[----:B------:R-:W-:Y:S01]  /*dfb0*/  LOP3.LUT P1, RZ, R92, 0x2, RZ, 0xc0, !PT ;  /* 0x000000025cff7812 */ /* 0x000fe2000782c0ff */
[----:B------:R-:W-:Y:S01]  /*dfc0*/  IMAD.SHL.U32 R9, R93, 0x8, RZ ;  /* 0x000000085d097824 */ /* 0x000fe200078e00ff */
[----:B------:R-:W-:-:S04]  /*dfd0*/  DEPBAR.LE SB0, 0x0 ;  /* 0x000080000000791a */ /* 0x000fc80000000000 */
[----:B------:R-:W-:Y:S01]  /*dfe0*/  LOP3.LUT R0, R0, 0x1c0, RZ, 0xc0, !PT ;  /* 0x000001c000007812 */ /* 0x000fe200078ec0ff */
[----:B------:R-:W-:Y:S01]  /*dff0*/  IMAD R5, R111, c[0x0][0x208], RZ ;  /* 0x000082006f057a24 */ /* 0x000fe200078e02ff */
[----:B------:R-:W-:Y:S01]  /*e000*/  IADD3 R207, R153, -0x2, RZ ;  /* 0xfffffffe99cf7810 */ /* 0x000fe20007ffe0ff */
[C---:B------:R-:W-:Y:S01]  /*e010*/  IMAD.WIDE.U32 R6, R109.reuse, c[0x0][0x208], RZ ;  /* 0x000082006d067a25 */ /* 0x040fe200078e00ff */
[----:B------:R-:W-:Y:S02]  /*e020*/  LOP3.LUT R9, R0, 0x8, R9, 0xf8, !PT ;  /* 0x0000000800097812 */ /* 0x000fe400078ef809 */
[----:B------:R-:W-:Y:S01]  /*e030*/  SHF.R.U32.HI R8, RZ, 0x3, R0 ;  /* 0x00000003ff087819 */ /* 0x000fe20000011600 */
[C---:B------:R-:W-:Y:S02]  /*e040*/  IMAD R0, R109.reuse, c[0x0][0x20c], R5 ;  /* 0x000083006d007a24 */ /* 0x040fe400078e0205 */
[----:B------:R-:W-:Y:S01]  /*e050*/  IMAD R108, R109, -0x40, R232 ;  /* 0xffffffc06d6c7824 */ /* 0x000fe200078e02e8 */
[----:B------:R-:W-:Y:S01]  /*e060*/  LOP3.LUT R5, R9, R8, RZ, 0x3c, !PT ;  /* 0x0000000809057212 */ /* 0x000fe200078e3cff */
[----:B------:R-:W-:Y:S01]  /*e070*/  IMAD.IADD R7, R7, 0x1, R0 ;  /* 0x0000000107077824 */ /* 0x000fe200078e0200 */
[----:B------:R-:W-:Y:S01]  /*e080*/  BAR.SYNC.DEFER_BLOCKING 0x0 ;  /* 0x0000000000007b1d */ /* 0x000fe20000010000 */
[----:B------:R-:W-:Y:S01]  /*e090*/  LEA R8, P0, R6, R236, 0x6 ;  /* 0x000000ec06087211 */ /* 0x000fe200078030ff */
[----:B------:R-:W-:-:S02]  /*e0a0*/  IMAD.SHL.U32 R209, R209, 0x2, RZ ;  /* 0x00000002d1d17824 */ /* 0x000fc400078e00ff */
[----:B------:R-:W-:Y:S01]  /*e0b0*/  IMAD R0, R112, 0x200, R5 ;  /* 0x0000020070007824 */ /* 0x000fe200078e0205 */
[----:B------:R-:W-:Y:S01]  /*e0c0*/  LEA.HI.X R9, R6, R233, R7, 0x6, P0 ;  /* 0x000000e906097211 */ /* 0x000fe200000f3407 */
[----:B------:R-:W-:Y:S01]  /*e0d0*/  IMAD.SHL.U32 R185, R4, 0x2, RZ ;  /* 0x0000000204b97824 */ /* 0x000fe200078e00ff */
[----:B------:R-:W-:Y:S01]  /*e0e0*/  SEL R7, RZ, 0x2, P6 ;  /* 0x00000002ff077807 */ /* 0x000fe20003000000 */
[----:B------:R-:W-:Y:S01]  /*e0f0*/  IMAD.SHL.U32 R184, R0, 0x2, RZ ;  /* 0x0000000200b87824 */ /* 0x000fe200078e00ff */
[----:B------:R-:W-:Y:S01]  /*e100*/  SEL R5, RZ, 0x4, P3 ;  /* 0x00000004ff057807 */ /* 0x000fe20001800000 */
[--C-:B------:R-:W-:Y:S01]  /*e110*/  IMAD R186, R3, 0x2, R185.reuse ;  /* 0x0000000203ba7824 */ /* 0x100fe200078e02b9 */
[----:B------:R-:W-:Y:S01]  /*e120*/  LEA R6, P0, R8, c[0x0][0x1f8], 0x1 ;  /* 0x00007e0008067a11 */ /* 0x000fe200078008ff */
[----:B------:R-:W-:Y:S01]  /*e130*/  IMAD R188, R2, 0x2, R185 ;  /* 0x0000000202bc7824 */ /* 0x000fe200078e02b9 */
[----:B------:R-:W-:Y:S01]  /*e140*/  IADD3 R0, R184, 0x6100, RZ ;  /* 0x00006100b8007810 */ /* 0x000fe20007ffe0ff */
[----:B------:R-:W-:Y:S01]  /*e150*/  IMAD R187, R2, 0x2, R186 ;  /* 0x0000000202bb7824 */ /* 0x000fe200078e02ba */
[----:B------:R-:W-:Y:S01]  /*e160*/  IADD3 R12, R5, R7, R114 ;  /* 0x00000007050c7210 */ /* 0x000fe20007ffe072 */
[----:B------:R-:W-:Y:S01]  /*e170*/  IMAD.IADD R5, R108, 0x1, -R93 ;  /* 0x000000016c057824 */ /* 0x000fe200078e0a5d */
[----:B------:R-:W-:-:S02]  /*e180*/  IADD3 R195, R184, 0x6120, RZ ;  /* 0x00006120b8c37810 */ /* 0x000fc40007ffe0ff */
[----:B------:R-:W-:Y:S01]  /*e190*/  @P1 IADD3 R195, R0, -0x20, RZ ;  /* 0xffffffe000c31810 */ /* 0x000fe20007ffe0ff */
[----:B------:R-:W-:Y:S01]  /*e1a0*/  IMAD R0, R115, 0x400, R4 ;  /* 0x0000040073007824 */ /* 0x000fe200078e0204 */
[----:B------:R-:W-:Y:S02]  /*e1b0*/  LEA.HI.X R7, R8, c[0x0][0x1fc], R9, 0x1, P0 ;  /* 0x00007f0008077a11 */ /* 0x000fe400000f0c09 */
[----:B------:R-:W-:Y:S01]  /*e1c0*/  LOP3.LUT P2, RZ, R12, 0x2, RZ, 0xc0, !PT ;  /* 0x000000020cff7812 */ /* 0x000fe2000784c0ff */
[----:B------:R-:W-:Y:S01]  /*e1d0*/  IMAD.SHL.U32 R191, R0, 0x2, RZ ;  /* 0x0000000200bf7824 */ /* 0x000fe200078e00ff */
[C---:B------:R-:W-:Y:S01]  /*e1e0*/  ISETP.LT.OR P0, PT, R5.reuse, 0x1, P5 ;  /* 0x000000010500780c */ /* 0x040fe20002f01670 */
[----:B------:R-:W-:Y:S01]  /*e1f0*/  LDSM.16.M88.4 R24, [R184+0x6100] ;  /* 0x00610000b818783b */ /* 0x000fe20000000200 */
[----:B------:R-:W-:Y:S01]  /*e200*/  ISETP.LT.OR P1, PT, R5, 0x1, !P2 ;  /* 0x000000010500780c */ /* 0x000fe20005721670 */
[----:B------:R-:W-:Y:S01]  /*e210*/  IMAD R192, R3, 0x2, R191 ;  /* 0x0000000203c07824 */ /* 0x000fe200078e02bf */
[----:B------:R-:W-:Y:S01]  /*e220*/  ISETP.LT.OR P3, PT, R5, 0x21, P5 ;  /* 0x000000210500780c */ /* 0x000fe20002f61670 */
[----:B------:R-:W1:Y:S01]  /*e230*/  LDSM.16.M88.4 R8, [R191+0xc100] ;  /* 0x00c10000bf08783b */ /* 0x000e620000000200 */
[----:B------:R-:W-:-:S02]  /*e240*/  IMAD.MOV.U32 R0, RZ, RZ, c[0x0][0x208] ;  /* 0x00008200ff007624 */ /* 0x000fc400078e00ff */
[C---:B------:R-:W-:Y:S01]  /*e250*/  IMAD R194, R2.reuse, 0x2, R191 ;  /* 0x0000000202c27824 */ /* 0x040fe200078e02bf */
[----:B--234-:R-:W-:Y:S01]  /*e260*/  LDSM.16.M88.4 R16, [R192+0xc100] ;  /* 0x00c10000c010783b */ /* 0x01cfe20000000200 */
[----:B------:R-:W-:Y:S01]  /*e270*/  IMAD R193, R2, 0x2, R192 ;  /* 0x0000000202c17824 */ /* 0x000fe200078e02c0 */
[----:B------:R-:W-:Y:S02]  /*e280*/  SHF.L.U64.HI R246, R0, R246, c[0x0][0x20c] ;  /* 0x0000830000f67619 */ /* 0x000fe400000102f6 */
[----:B------:R-:W2:Y:S04]  /*e290*/  LDSM.16.M88.4 R40, [R184+0x6900] ;  /* 0x00690000b828783b */ /* 0x000ea80000000200 */
[----:B------:R-:W-:Y:S04]  /*e2a0*/  LDSM.16.M88.4 R44, [R184+0x7100] ;  /* 0x00710000b82c783b */ /* 0x000fe80000000200 */
[----:B------:R-:W3:Y:S04]  /*e2b0*/  LDSM.16.M88.4 R48, [R184+0x7900] ;  /* 0x00790000b830783b */ /* 0x000ee80000000200 */
[----:B------:R-:W4:Y:S04]  /*e2c0*/  LDSM.16.M88.4 R32, [R195] ;  /* 0x00000000c320783b */ /* 0x000f280000000200 */
[----:B------:R-:W4:Y:S04]  /*e2d0*/  LDSM.16.M88.4 R60, [R195+0x800] ;  /* 0x00080000c33c783b */ /* 0x000f280000000200 */
[----:B------:R-:W-:Y:S04]  /*e2e0*/  LDSM.16.M88.4 R72, [R195+0x1000] ;  /* 0x00100000c348783b */ /* 0x000fe80000000200 */
[----:B------:R-:W4:Y:S04]  /*e2f0*/  LDSM.16.M88.4 R80, [R195+0x1800] ;  /* 0x00180000c350783b */ /* 0x000f280000000200 */
[----:B------:R-:W-:Y:S01]  /*e300*/  @!PT LDS RZ, [RZ] ;  /* 0x00000000fffff984 */ /* 0x000fe20000000800 */
[----:B------:R-:W-:Y:S01]  /*e310*/  @!PT LDS RZ, [RZ] ;  /* 0x00000000fffff984 */ /* 0x000fe20000000800 */
[----:B------:R-:W-:Y:S01]  /*e320*/  @!PT LDS RZ, [RZ] ;  /* 0x00000000fffff984 */ /* 0x000fe20000000800 */
[----:B------:R4:W-:Y:S01]  /*e330*/  LDGSTS.E.BYPASS.LTC128B.128 [R209+0x100], [R6.64], !P0 ;  /* 0x0010000006d17fae */ /* 0x0009e2000c101d46 */
[----:B------:R-:W-:Y:S01]  /*e340*/  LOP3.LUT P0, RZ, R12, 0x4, RZ, 0xc0, !PT ;  /* 0x000000040cff7812 */ /* 0x000fe2000780c0ff */
[----:B------:R-:W-:-:S02]  /*e350*/  IMAD.SHL.U32 R12, R0, 0x40, RZ ;  /* 0x00000040000c7824 */ /* 0x000fc400078e00ff */
[----:B------:R4:W-:Y:S01]  /*e360*/  LDGSTS.E.BYPASS.LTC128B.128 [R209+0x2100], [R6.64+0x80], !P1 ;  /* 0x0210008006d17fae */ /* 0x0009e2000c901d46 */
[C---:B------:R-:W-:Y:S01]  /*e370*/  ISETP.LT.OR P1, PT, R5.reuse, 0x1, !P0 ;  /* 0x000000010500780c */ /* 0x040fe20004721670 */
[----:B------:R-:W-:Y:S01]  /*e380*/  IMAD.MOV.U32 R0, RZ, RZ, 0x40 ;  /* 0x00000040ff007424 */ /* 0x000fe200078e00ff */
[----:B------:R-:W-:Y:S01]  /*e390*/  ISETP.LT.OR P0, PT, R5, 0x21, !P0 ;  /* 0x000000210500780c */ /* 0x000fe20004701670 */
[C---:B-1----:R-:W-:Y:S08]  /*e3a0*/  HMMA.16816.F32 R28, R8.reuse, R26, RZ ;  /* 0x0000001a081c723c */ /* 0x042ff000000018ff */
[C---:B--2---:R-:W-:Y:S02]  /*e3b0*/  HMMA.16816.F32 R36, R8.reuse, R40, RZ ;  /* 0x000000280824723c */ /* 0x044fe400000018ff */
[----:B------:R1:W-:Y:S06]  /*e3c0*/  LDGSTS.E.BYPASS.LTC128B.128 [R209+0x4100], [R6.64+0x100], !P1 ;  /* 0x0410010006d17fae */ /* 0x0003ec000c901d46 */
[----:B---3--:R-:W-:Y:S08]  /*e3d0*/  HMMA.16816.F32 R52, R8, R48, RZ ;  /* 0x000000300834723c */ /* 0x008ff000000018ff */
[C---:B----4-:R-:W-:Y:S08]  /*e3e0*/  HMMA.16816.F32 R56, R16.reuse, R34, R28 ;  /* 0x000000221038723c */ /* 0x050ff0000000181c */
[----:B------:R-:W-:Y:S01]  /*e3f0*/  HMMA.16816.F32 R36, R16, R60, R36 ;  /* 0x0000003c1024723c */ /* 0x000fe20000001824 */
[----:B-1----:R-:W-:-:S07]  /*e400*/  IADD3 R6, P1, R12, R6, RZ ;  /* 0x000000060c067210 */ /* 0x002fce0007f3e0ff */
[----:B------:R-:W-:Y:S01]  /*e410*/  HMMA.16816.F32 R12, R8, R24, RZ ;  /* 0x00000018080c723c */ /* 0x000fe200000018ff */
[----:B------:R-:W-:Y:S01]  /*e420*/  IMAD.X R7, R246, 0x1, R7, P1 ;  /* 0x00000001f6077824 */ /* 0x000fe200008e0607 */
[----:B------:R-:W-:-:S04]  /*e430*/  LOP3.LUT P1, RZ, R92, 0x4, RZ, 0xc0, !PT ;  /* 0x000000045cff7812 */ /* 0x000fc8000782c0ff */
[----:B------:R-:W-:Y:S01]  /*e440*/  SEL R0, R0, 0xffffffc0, !P1 ;  /* 0xffffffc000007807 */ /* 0x000fe20004800000 */
[----:B------:R1:W-:Y:S01]  /*e450*/  LDGSTS.E.BYPASS.LTC128B.128 [R209+0x1100], [R6.64], !P3 ;  /* 0x0110000006d17fae */ /* 0x0003e2000d901d46 */
[----:B------:R-:W-:Y:S01]  /*e460*/  ISETP.LT.OR P1, PT, R5, 0x21, !P2 ;  /* 0x000000210500780c */ /* 0x000fe20005721670 */
[----:B------:R-:W-:Y:S01]  /*e470*/  HMMA.16816.F32 R52, R16, R80, R52 ;  /* 0x000000501034723c */ /* 0x000fe20000001834 */
[----:B------:R-:W-:Y:S01]  /*e480*/  LOP3.LUT R5, R113, 0xffffffe0, RZ, 0xc0, !PT ;  /* 0xffffffe071057812 */ /* 0x000fe200078ec0ff */
[----:B------:R-:W-:Y:S02]  /*e490*/  IMAD.IADD R190, R184, 0x1, R0 ;  /* 0x00000001b8be7824 */ /* 0x000fe400078e0200 */
[----:B------:R-:W-:-:S08]  /*e4a0*/  IMAD.IADD R189, R0, 0x1, R195 ;  /* 0x0000000100bd7824 */ /* 0x000fd000078e02c3 */
[----:B------:R1:W-:Y:S03]  /*e4b0*/  LDGSTS.E.BYPASS.LTC128B.128 [R209+0x3100], [R6.64+0x80], !P1 ;  /* 0x0310008006d17fae */ /* 0x0003e6000c901d46 */
[----:B------:R-:W-:Y:S01]  /*e4c0*/  HMMA.16816.F32 R12, R16, R32, R12 ;  /* 0x00000020100c723c */ /* 0x000fe2000000180c */
[----:B------:R1:W-:Y:S04]  /*e4d0*/  LDGSTS.E.BYPASS.LTC128B.128 [R209+0x5100], [R6.64+0x100], !P0 ;  /* 0x0510010006d17fae */ /* 0x0003e8000c101d46 */
[----:B------:R-:W-:Y:S03]  /*e4e0*/  LDSM.16.M88.4 R20, [R194+0xc100] ;  /* 0x00c10000c214783b */ /* 0x000fe60000000200 */
[C---:B------:R-:W-:Y:S01]  /*e4f0*/  HMMA.16816.F32 R32, R8.reuse, R42, RZ ;  /* 0x0000002a0820723c */ /* 0x040fe200000018ff */
[----:B------:R-:W2:Y:S04]  /*e500*/  LDSM.16.M88.4 R64, [R190+0x6100] ;  /* 0x00610000be40783b */ /* 0x000ea80000000200 */
[----:B------:R-:W-:Y:S03]  /*e510*/  LDSM.16.M88.4 R24, [R193+0xc100] ;  /* 0x00c10000c118783b */ /* 0x000fe60000000200 */
[C---:B------:R-:W-:Y:S01]  /*e520*/  HMMA.16816.F32 R40, R8.reuse, R44, RZ ;  /* 0x0000002c0828723c */ /* 0x040fe200000018ff */
[----:B------:R-:W3:Y:S04]  /*e530*/  LDSM.16.M88.4 R84, [R189] ;  /* 0x00000000bd54783b */ /* 0x000ee80000000200 */
[----:B------:R-:W4:Y:S03]  /*e540*/  LDSM.16.M88.4 R68, [R190+0x6900] ;  /* 0x00690000be44783b */ /* 0x000f260000000200 */
[----:B------:R-:W-:Y:S01]  /*e550*/  HMMA.16816.F32 R44, R8, R46, RZ ;  /* 0x0000002e082c723c */ /* 0x000fe200000018ff */
[----:B------:R-:W3:Y:S01]  /*e560*/  LDSM.16.M88.4 R76, [R190+0x7100] ;  /* 0x00710000be4c783b */ /* 0x000ee20000000200 */
[----:B-1----:R-:W-:-:S03]  /*e570*/  SHF.R.S32.HI R6, RZ, 0x1f, R115 ;  /* 0x0000001fff067819 */ /* 0x002fc60000011473 */
[----:B------:R-:W1:Y:S01]  /*e580*/  LDSM.16.M88.4 R96, [R190+0x7900] ;  /* 0x00790000be60783b */ /* 0x000e620000000200 */
[----:B------:R-:W-:Y:S02]  /*e590*/  LEA.HI R7, R116, R164, RZ, 0x2 ;  /* 0x000000a474077211 */ /* 0x000fe400078f10ff */
[----:B------:R-:W-:Y:S01]  /*e5a0*/  HMMA.16816.F32 R8, R8, R50, RZ ;  /* 0x000000320808723c */ /* 0x000fe200000018ff */
[----:B------:R-:W-:Y:S01]  /*e5b0*/  LEA.HI R6, R6, R115, RZ, 0x3 ;  /* 0x0000007306067211 */ /* 0x000fe200078f18ff */
[----:B------:R-:W-:Y:S03]  /*e5c0*/  LDSM.16.M88.4 R100, [R184+0x8100] ;  /* 0x00810000b864783b */ /* 0x000fe60000000200 */
[----:B------:R-:W-:Y:S01]  /*e5d0*/  LOP3.LUT R6, R6, 0xffffff8, RZ, 0xc0, !PT ;  /* 0x0ffffff806067812 */ /* 0x000fe200078ec0ff */
[----:B------:R-:W-:Y:S02]  /*e5e0*/  LDSM.16.M88.4 R48, [R189+0x800] ;  /* 0x00080000bd30783b */ /* 0x000fe40000000200 */
[C---:B------:R-:W-:Y:S02]  /*e5f0*/  HMMA.16816.F32 R32, R16.reuse, R62, R32 ;  /* 0x0000003e1020723c */ /* 0x040fe40000001820 */
[----:B------:R-:W-:Y:S04]  /*e600*/  LDSM.16.M88.4 R92, [R189+0x1800] ;  /* 0x00180000bd5c783b */ /* 0x000fe80000000200 */
[----:B------:R-:W-:Y:S02]  /*e610*/  LDSM.16.M88.4 R60, [R184+0x8900] ;  /* 0x00890000b83c783b */ /* 0x000fe40000000200 */
[----:B------:R-:W-:Y:S02]  /*e620*/  HMMA.16816.F32 R40, R16, R72, R40 ;  /* 0x000000481028723c */ /* 0x000fe40000001828 */
[----:B------:R-:W-:Y:S04]  /*e630*/  LDSM.16.M88.4 R88, [R184+0x9900] ;  /* 0x00990000b858783b */ /* 0x000fe80000000200 */
[----:B------:R-:W-:Y:S02]  /*e640*/  LDSM.16.M88.4 R104, [R189+0x2000] ;  /* 0x00200000bd68783b */ /* 0x000fe40000000200 */
[C---:B--2---:R-:W-:Y:S02]  /*e650*/  HMMA.16816.F32 R28, R20.reuse, R64, R12 ;  /* 0x00000040141c723c */ /* 0x044fe4000000180c */
[----:B------:R-:W2:Y:S04]  /*e660*/  LDSM.16.M88.4 R12, [R191+0x10100] ;  /* 0x01010000bf0c783b */ /* 0x000ea80000000200 */
[----:B------:R-:W0:Y:S02]  /*e670*/  LDGDEPBAR ;  /* 0x00000000000079af */ /* 0x000e240000000000 */
[----:B------:R-:W-:Y:S08]  /*e680*/  HMMA.16816.F32 R64, R20, R66, R56 ;  /* 0x000000421440723c */ /* 0x000ff00000001838 */
[----:B------:R-:W-:Y:S01]  /*e690*/  HMMA.16816.F32 R44, R16, R74, R44 ;  /* 0x0000004a102c723c */ /* 0x000fe2000000182c */
[----:B------:R-:W1:Y:S07]  /*e6a0*/  LDSM.16.M88.4 R72, [R189+0x1000] ;  /* 0x00100000bd48783b */ /* 0x000e6e0000000200 */
[----:B---3--:R-:W-:Y:S08]  /*e6b0*/  HMMA.16816.F32 R28, R24, R84, R28 ;  /* 0x00000054181c723c */ /* 0x008ff0000000181c */
[----:B------:R-:W-:Y:S01]  /*e6c0*/  HMMA.16816.F32 R16, R16, R82, R8 ;  /* 0x000000521010723c */ /* 0x000fe20000001808 */
[----:B------:R-:W-:Y:S04]  /*e6d0*/  LDSM.16.M88.4 R8, [R192+0x10100] ;  /* 0x01010000c008783b */ /* 0x000fe80000000200 */
[----:B------:R-:W3:Y:S03]  /*e6e0*/  LDSM.16.M88.4 R80, [R195+0x2000] ;  /* 0x00200000c350783b */ /* 0x000ee60000000200 */
[----:B------:R-:W-:Y:S01]  /*e6f0*/  HMMA.16816.F32 R64, R24, R86, R64 ;  /* 0x000000561840723c */ /* 0x000fe20000001840 */
[----:B------:R-:W-:Y:S07]  /*e700*/  LDSM.16.M88.4 R84, [R195+0x3800] ;  /* 0x00380000c354783b */ /* 0x000fee0000000200 */
[C---:B----4-:R-:W-:Y:S08]  /*e710*/  HMMA.16816.F32 R56, R20.reuse, R68, R36 ;  /* 0x000000441438723c */ /* 0x050ff00000001824 */
[C---:B------:R-:W-:Y:S01]  /*e720*/  HMMA.16816.F32 R36, R20.reuse, R70, R32 ;  /* 0x000000461424723c */ /* 0x040fe20000001820 */
[----:B------:R-:W-:Y:S07]  /*e730*/  LDSM.16.M88.4 R68, [R195+0x2800] ;  /* 0x00280000c344783b */ /* 0x000fee0000000200 */
[C---:B------:R-:W-:Y:S08]  /*e740*/  HMMA.16816.F32 R32, R20.reuse, R76, R40 ;  /* 0x0000004c1420723c */ /* 0x040ff00000001828 */
[C---:B------:R-:W-:Y:S01]  /*e750*/  HMMA.16816.F32 R40, R20.reuse, R78, R44 ;  /* 0x0000004e1428723c */ /* 0x040fe2000000182c */
[----:B------:R-:W4:Y:S07]  /*e760*/  LDSM.16.M88.4 R76, [R184+0x9100] ;  /* 0x00910000b84c783b */ /* 0x000f2e0000000200 */
[----:B-1----:R-:W-:Y:S08]  /*e770*/  HMMA.16816.F32 R52, R20, R96, R52 ;  /* 0x000000601434723c */ /* 0x002ff00000001834 */
[----:B--2---:R-:W-:Y:S08]  /*e780*/  HMMA.16816.F32 R28, R12, R100, R28 ;  /* 0x000000640c1c723c */ /* 0x004ff0000000181c */
[----:B------:R-:W-:Y:S01]  /*e790*/  HMMA.16816.F32 R16, R20, R98, R16 ;  /* 0x000000621410723c */ /* 0x000fe20000001810 */
[----:B------:R-:W-:Y:S04]  /*e7a0*/  LDSM.16.M88.4 R20, [R194+0x10100] ;  /* 0x01010000c214783b */ /* 0x000fe80000000200 */
[----:B------:R-:W1:Y:S03]  /*e7b0*/  LDSM.16.M88.4 R96, [R190+0x8100] ;  /* 0x00810000be60783b */ /* 0x000e660000000200 */
[----:B------:R-:W-:Y:S01]  /*e7c0*/  HMMA.16816.F32 R64, R12, R102, R64 ;  /* 0x000000660c40723c */ /* 0x000fe20000001840 */
[----:B------:R-:W-:Y:S07]  /*e7d0*/  LDSM.16.M88.4 R100, [R195+0x4000] ;  /* 0x00400000c364783b */ /* 0x000fee0000000200 */
[C---:B------:R-:W-:Y:S08]  /*e7e0*/  HMMA.16816.F32 R56, R24.reuse, R48, R56 ;  /* 0x000000301838723c */ /* 0x040ff00000001838 */
[C---:B------:R-:W-:Y:S08]  /*e7f0*/  HMMA.16816.F32 R36, R24.reuse, R50, R36 ;  /* 0x000000321824723c */ /* 0x040ff00000001824 */
[C---:B------:R-:W-:Y:S08]  /*e800*/  HMMA.16816.F32 R32, R24.reuse, R72, R32 ;  /* 0x000000481820723c */ /* 0x040ff00000001820 */
[C---:B------:R-:W-:Y:S01]  /*e810*/  HMMA.16816.F32 R40, R24.reuse, R74, R40 ;  /* 0x0000004a1828723c */ /* 0x040fe20000001828 */
[----:B------:R-:W2:Y:S07]  /*e820*/  LDSM.16.M88.4 R72, [R195+0x3000] ;  /* 0x00300000c348783b */ /* 0x000eae0000000200 */
[----:B------:R-:W-:Y:S08]  /*e830*/  HMMA.16816.F32 R52, R24, R92, R52 ;  /* 0x0000005c1834723c */ /* 0x000ff00000001834 */
[----:B---3--:R-:W-:Y:S01]  /*e840*/  HMMA.16816.F32 R44, R8, R80, R28 ;  /* 0x00000050082c723c */ /* 0x008fe2000000181c */
[----:B------:R-:W3:Y:S07]  /*e850*/  LDSM.16.M88.4 R28, [R193+0x10100] ;  /* 0x01010000c11c783b */ /* 0x000eee0000000200 */
[----:B------:R-:W-:Y:S01]  /*e860*/  HMMA.16816.F32 R24, R24, R94, R16 ;  /* 0x0000005e1818723c */ /* 0x000fe20000001810 */
[----:B------:R-:W-:Y:S07]  /*e870*/  LDSM.16.M88.4 R92, [R190+0x9900] ;  /* 0x00990000be5c783b */ /* 0x000fee0000000200 */
[----:B------:R-:W-:Y:S01]  /*e880*/  HMMA.16816.F32 R64, R8, R82, R64 ;  /* 0x000000520840723c */ /* 0x000fe20000001840 */
[----:B------:R-:W-:Y:S07]  /*e890*/  LDSM.16.M88.4 R80, [R190+0x9100] ;  /* 0x00910000be50783b */ /* 0x000fee0000000200 */
[C---:B------:R-:W-:Y:S08]  /*e8a0*/  HMMA.16816.F32 R56, R12.reuse, R60, R56 ;  /* 0x0000003c0c38723c */ /* 0x040ff00000001838 */
[C---:B------:R-:W-:Y:S08]  /*e8b0*/  HMMA.16816.F32 R48, R12.reuse, R62, R36 ;  /* 0x0000003e0c30723c */ /* 0x040ff00000001824 */
[C---:B----4-:R-:W-:Y:S08]  /*e8c0*/  HMMA.16816.F32 R36, R12.reuse, R76, R32 ;  /* 0x0000004c0c24723c */ /* 0x050ff00000001820 */
[C---:B------:R-:W-:Y:S01]  /*e8d0*/  HMMA.16816.F32 R32, R12.reuse, R78, R40 ;  /* 0x0000004e0c20723c */ /* 0x040fe20000001828 */
[----:B------:R-:W4:Y:S07]  /*e8e0*/  LDSM.16.M88.4 R76, [R190+0x8900] ;  /* 0x00890000be4c783b */ /* 0x000f2e0000000200 */
[----:B------:R-:W-:Y:S08]  /*e8f0*/  HMMA.16816.F32 R16, R12, R88, R52 ;  /* 0x000000580c10723c */ /* 0x000ff00000001834 */
[----:B-1----:R-:W-:Y:S08]  /*e900*/  HMMA.16816.F32 R44, R20, R96, R44 ;  /* 0x00000060142c723c */ /* 0x002ff0000000182c */
[----:B------:R-:W-:Y:S01]  /*e910*/  HMMA.16816.F32 R40, R12, R90, R24 ;  /* 0x0000005a0c28723c */ /* 0x000fe20000001818 */
[----:B------:R-:W-:Y:S04]  /*e920*/  LDSM.16.M88.4 R24, [R191+0x14100] ;  /* 0x01410000bf18783b */ /* 0x000fe80000000200 */
[----:B------:R-:W1:Y:S03]  /*e930*/  LDSM.16.M88.4 R88, [R184+0xa100] ;  /* 0x00a10000b858783b */ /* 0x000e660000000200 */
[----:B------:R-:W-:Y:S01]  /*e940*/  HMMA.16816.F32 R12, R20, R98, R64 ;  /* 0x00000062140c723c */ /* 0x000fe20000001840 */
[----:B------:R-:W-:Y:S04]  /*e950*/  LDSM.16.M88.4 R96, [R189+0x3000] ;  /* 0x00300000bd60783b */ /* 0x000fe80000000200 */
[----:B------:R-:W-:Y:S03]  /*e960*/  LDSM.16.M88.4 R64, [R189+0x3800] ;  /* 0x00380000bd40783b */ /* 0x000fe60000000200 */
[C---:B------:R-:W-:Y:S08]  /*e970*/  HMMA.16816.F32 R60, R8.reuse, R68, R56 ;  /* 0x00000044083c723c */ /* 0x040ff00000001838 */
[C---:B------:R-:W-:Y:S08]  /*e980*/  HMMA.16816.F32 R56, R8.reuse, R70, R48 ;  /* 0x000000460838723c */ /* 0x040ff00000001830 */
[C---:B--2---:R-:W-:Y:S08]  /*e990*/  HMMA.16816.F32 R52, R8.reuse, R72, R36 ;  /* 0x000000480834723c */ /* 0x044ff00000001824 */
[C---:B------:R-:W-:Y:S01]  /*e9a0*/  HMMA.16816.F32 R48, R8.reuse, R74, R32 ;  /* 0x0000004a0830723c */ /* 0x040fe20000001820 */
[----:B------:R-:W2:Y:S07]  /*e9b0*/  LDSM.16.M88.4 R72, [R189+0x2800] ;  /* 0x00280000bd48783b */ /* 0x000eae0000000200 */
[----:B------:R-:W-:Y:S01]  /*e9c0*/  HMMA.16816.F32 R32, R8, R84, R16 ;  /* 0x000000540820723c */ /* 0x000fe20000001810 */
[----:B------:R-:W1:Y:S07]  /*e9d0*/  LDSM.16.M88.4 R16, [R192+0x14100] ;  /* 0x01410000c010783b */ /* 0x000e6e0000000200 */
[----:B---3--:R-:W-:Y:S08]  /*e9e0*/  HMMA.16816.F32 R36, R28, R104, R44 ;  /* 0x000000681c24723c */ /* 0x008ff0000000182c */
[----:B------:R-:W-:Y:S01]  /*e9f0*/  HMMA.16816.F32 R40, R8, R86, R40 ;  /* 0x000000560828723c */ /* 0x000fe20000001828 */
[----:B------:R-:W-:Y:S07]  /*ea00*/  LDSM.16.M88.4 R84, [R195+0x4800] ;  /* 0x00480000c354783b */ /* 0x000fee0000000200 */
[----:B------:R-:W-:Y:S01]  /*ea10*/  HMMA.16816.F32 R8, R28, R106, R12 ;  /* 0x0000006a1c08723c */ /* 0x000fe2000000180c */
[----:B------:R-:W-:Y:S07]  /*ea20*/  LDSM.16.M88.4 R12, [R194+0x14100] ;  /* 0x01410000c20c783b */ /* 0x000fee0000000200 */
[C---:B----4-:R-:W-:Y:S08]  /*ea30*/  HMMA.16816.F32 R44, R20.reuse, R76, R60 ;  /* 0x0000004c142c723c */ /* 0x050ff0000000183c */
[C---:B------:R-:W-:Y:S08]  /*ea40*/  HMMA.16816.F32 R52, R20.reuse, R80, R52 ;  /* 0x000000501434723c */ /* 0x040ff00000001834 */
[C---:B------:R-:W-:Y:S01]  /*ea50*/  HMMA.16816.F32 R68, R20.reuse, R82, R48 ;  /* 0x000000521444723c */ /* 0x040fe20000001830 */
[----:B------:R-:W3:Y:S04]  /*ea60*/  LDSM.16.M88.4 R80, [R184+0xa900] ;  /* 0x00a90000b850783b */ /* 0x000ee80000000200 */
[----:B------:R-:W-:Y:S03]  /*ea70*/  LDSM.16.M88.4 R48, [R184+0xb100] ;  /* 0x00b10000b830783b */ /* 0x000fe60000000200 */
[C---:B------:R-:W-:Y:S08]  /*ea80*/  HMMA.16816.F32 R56, R20.reuse, R78, R56 ;  /* 0x0000004e1438723c */ /* 0x040ff00000001838 */
[----:B------:R-:W-:Y:S08]  /*ea90*/  HMMA.16816.F32 R76, R20, R92, R32 ;  /* 0x0000005c144c723c */ /* 0x000ff00000001820 */
[----:B-1----:R-:W-:Y:S08]  /*eaa0*/  HMMA.16816.F32 R32, R24, R88, R36 ;  /* 0x000000581820723c */ /* 0x002ff00000001824 */
[----:B------:R-:W-:Y:S01]  /*eab0*/  HMMA.16816.F32 R40, R20, R94, R40 ;  /* 0x0000005e1428723c */ /* 0x000fe20000001828 */
[----:B------:R-:W1:Y:S07]  /*eac0*/  LDSM.16.M88.4 R92, [R190+0xa100] ;  /* 0x00a10000be5c783b */ /* 0x000e6e0000000200 */
[----:B------:R-:W-:Y:S01]  /*ead0*/  HMMA.16816.F32 R20, R24, R90, R8 ;  /* 0x0000005a1814723c */ /* 0x000fe20000001808 */
[----:B------:R-:W-:Y:S04]  /*eae0*/  LDSM.16.M88.4 R8, [R193+0x14100] ;  /* 0x01410000c108783b */ /* 0x000fe80000000200 */
[----:B------:R-:W-:Y:S03]  /*eaf0*/  LDSM.16.M88.4 R88, [R184+0xb900] ;  /* 0x00b90000b858783b */ /* 0x000fe60000000200 */
[----:B--2---:R-:W-:Y:S08]  /*eb00*/  HMMA.16816.F32 R36, R28, R72, R44 ;  /* 0x000000481c24723c */ /* 0x004ff0000000182c */
[----:B------:R-:W-:Y:S08]  /*eb10*/  HMMA.16816.F32 R32, R16, R100, R32 ;  /* 0x000000641020723c */ /* 0x000ff00000001820 */
[C---:B------:R-:W-:Y:S08]  /*eb20*/  HMMA.16816.F32 R60, R28.reuse, R74, R56 ;  /* 0x0000004a1c3c723c */ /* 0x040ff00000001838 */
[C---:B------:R-:W-:Y:S08]  /*eb30*/  HMMA.16816.F32 R52, R28.reuse, R96, R52 ;  /* 0x000000601c34723c */ /* 0x040ff00000001834 */
[----:B------:R-:W-:Y:S01]  /*eb40*/  HMMA.16816.F32 R44, R28, R98, R68 ;  /* 0x000000621c2c723c */ /* 0x000fe20000001844 */
[----:B------:R-:W2:Y:S04]  /*eb50*/  LDSM.16.M88.4 R96, [R189+0x4000] ;  /* 0x00400000bd60783b */ /* 0x000ea80000000200 */
[----:B------:R-:W-:Y:S03]  /*eb60*/  LDSM.16.M88.4 R68, [R195+0x5000] ;  /* 0x00500000c344783b */ /* 0x000fe60000000200 */
[----:B------:R-:W-:Y:S08]  /*eb70*/  HMMA.16816.F32 R20, R16, R102, R20 ;  /* 0x000000661014723c */ /* 0x000ff00000001814 */
[----:B---3--:R-:W-:Y:S08]  /*eb80*/  HMMA.16816.F32 R36, R24, R80, R36 ;  /* 0x000000501824723c */ /* 0x008ff00000001824 */
[C---:B------:R-:W-:Y:S01]  /*eb90*/  HMMA.16816.F32 R56, R28.reuse, R64, R76 ;  /* 0x000000401c38723c */ /* 0x040fe2000000184c */
[----:B------:R-:W3:Y:S07]  /*eba0*/  LDSM.16.M88.4 R76, [R190+0xa900] ;  /* 0x00a90000be4c783b */ /* 0x000eee0000000200 */
[----:B------:R-:W-:Y:S08]  /*ebb0*/  HMMA.16816.F32 R72, R28, R66, R40 ;  /* 0x000000421c48723c */ /* 0x000ff00000001828 */
[----:B-1----:R-:W-:Y:S08]  /*ebc0*/  HMMA.16816.F32 R28, R12, R92, R32 ;  /* 0x0000005c0c1c723c */ /* 0x002ff00000001820 */
[----:B------:R-:W-:Y:S01]  /*ebd0*/  HMMA.16816.F32 R32, R24, R82, R60 ;  /* 0x000000521820723c */ /* 0x000fe2000000183c */
[----:B------:R-:W-:Y:S07]  /*ebe0*/  LDSM.16.M88.4 R60, [R195+0x5800] ;  /* 0x00580000c33c783b */ /* 0x000fee0000000200 */
[----:B------:R-:W-:Y:S08]  /*ebf0*/  HMMA.16816.F32 R20, R12, R94, R20 ;  /* 0x0000005e0c14723c */ /* 0x000ff00000001814 */
[----:B------:R-:W-:Y:S08]  /*ec00*/  HMMA.16816.F32 R36, R16, R84, R36 ;  /* 0x000000541024723c */ /* 0x000ff00000001824 */
[C---:B------:R-:W-:Y:S01]  /*ec10*/  HMMA.16816.F32 R40, R24.reuse, R50, R44 ;  /* 0x000000321828723c */ /* 0x040fe2000000182c */
[----:B------:R-:W1:Y:S07]  /*ec20*/  LDSM.16.M88.4 R44, [R189+0x4800] ;  /* 0x00480000bd2c783b */ /* 0x000e6e0000000200 */
[----:B------:R-:W-:Y:S08]  /*ec30*/  HMMA.16816.F32 R52, R24, R48, R52 ;  /* 0x000000301834723c */ /* 0x000ff00000001834 */
[----:B--2---:R-:W-:Y:S08]  /*ec40*/  HMMA.16816.F32 R48, R8, R96, R28 ;  /* 0x000000600830723c */ /* 0x004ff0000000181c */
[----:B------:R-:W-:Y:S08]  /*ec50*/  HMMA.16816.F32 R32, R16, R86, R32 ;  /* 0x000000561020723c */ /* 0x000ff00000001820 */
[----:B------:R-:W-:Y:S08]  /*ec60*/  HMMA.16816.F32 R20, R8, R98, R20 ;  /* 0x000000620814723c */ /* 0x000ff00000001814 */
[----:B---3--:R-:W-:Y:S01]  /*ec70*/  HMMA.16816.F32 R28, R12, R76, R36 ;  /* 0x0000004c0c1c723c */ /* 0x008fe20000001824 */
[----:B------:R-:W-:-:S02]  /*ec80*/  FMUL.FTZ R0, R48, c[0x0][0x320] ;  /* 0x0000c80030007a20 */ /* 0x000fc40000410000 */
[----:B------:R-:W-:-:S05]  /*ec90*/  FMUL.FTZ R49, R49, c[0x0][0x320] ;  /* 0x0000c80031317a20 */ /* 0x000fca0000410000 */
[C---:B------:R-:W-:Y:S08]  /*eca0*/  HMMA.16816.F32 R64, R24.reuse, R88, R56 ;  /* 0x000000581840723c */ /* 0x040ff00000001838 */
[----:B------:R-:W-:Y:S01]  /*ecb0*/  HMMA.16816.F32 R56, R24, R90, R72 ;  /* 0x0000005a1838723c */ /* 0x000fe20000001848 */
[----:B------:R2:W3:Y:S07]  /*ecc0*/  MUFU.TANH R73, R0 ;  /* 0x0000000000497308 */ /* 0x0004ee0000002400 */
[----:B------:R-:W-:Y:S01]  /*ecd0*/  HMMA.16816.F32 R24, R12, R78, R32 ;  /* 0x0000004e0c18723c */ /* 0x000fe20000001820 */
[----:B------:R-:W4:Y:S01]  /*ece0*/  LDSM.16.M88.4 R32, [R190+0xb100] ;  /* 0x00b10000be20783b */ /* 0x000f220000000200 */
[----:B------:R-:W3:Y:S06]  /*ecf0*/  MUFU.TANH R72, R49 ;  /* 0x0000003100487308 */ /* 0x000eec0000002400 */
[----:B-1----:R-:W-:Y:S01]  /*ed00*/  HMMA.16816.F32 R36, R8, R44, R28 ;  /* 0x0000002c0824723c */ /* 0x002fe2000000181c */
[----:B--2---:R-:W-:Y:S01]  /*ed10*/  FMUL.FTZ R0, R50, c[0x0][0x320] ;  /* 0x0000c80032007a20 */ /* 0x004fe20000410000 */
[----:B------:R-:W1:Y:S03]  /*ed20*/  LDSM.16.M88.4 R28, [R189+0x5000] ;  /* 0x00500000bd1c783b */ /* 0x000e660000000200 */
[----:B------:R2:W-:Y:S03]  /*ed30*/  MUFU.TANH R76, R0 ;  /* 0x00000000004c7308 */ /* 0x0005e60000002400 */
[C---:B------:R-:W-:Y:S08]  /*ed40*/  HMMA.16816.F32 R64, R16.reuse, R60, R64 ;  /* 0x0000003c1040723c */ /* 0x040ff00000001840 */
[----:B------:R-:W-:Y:S01]  /*ed50*/  HMMA.16816.F32 R52, R16, R68, R52 ;  /* 0x000000441034723c */ /* 0x000fe20000001834 */
[----:B--2---:R-:W-:-:S07]  /*ed60*/  FMUL.FTZ R0, R20, c[0x0][0x320] ;  /* 0x0000c80014007a20 */ /* 0x004fce0000410000 */
[----:B------:R-:W-:Y:S01]  /*ed70*/  HMMA.16816.F32 R68, R16, R70, R40 ;  /* 0x000000461044723c */ /* 0x000fe20000001828 */
[----:B------:R2:W1:Y:S01]  /*ed80*/  MUFU.TANH R61, R0 ;  /* 0x00000000003d7308 */ /* 0x0004620000002400 */
[----:B------:R-:W-:Y:S02]  /*ed90*/  FMUL.FTZ R38, R38, c[0x0][0x320] ;  /* 0x0000c80026267a20 */ /* 0x000fe40000410000 */
[----:B------:R-:W-:-:S04]  /*eda0*/  FMUL.FTZ R39, R39, c[0x0][0x320] ;  /* 0x0000c80027277a20 */ /* 0x000fc80000410000 */
[----:B------:R-:W-:Y:S01]  /*edb0*/  HMMA.16816.F32 R40, R8, R46, R24 ;  /* 0x0000002e0828723c */ /* 0x000fe20000001818 */
[----:B------:R-:W3:Y:S01]  /*edc0*/  LDSM.16.M88.4 R44, [R190+0xb900] ;  /* 0x00b90000be2c783b */ /* 0x000ee20000000200 */
[----:B------:R-:W-:Y:S06]  /*edd0*/  MUFU.TANH R38, R38 ;  /* 0x0000002600267308 */ /* 0x000fec0000002400 */
[----:B----4-:R-:W-:Y:S01]  /*ede0*/  HMMA.16816.F32 R24, R12, R32, R52 ;  /* 0x000000200c18723c */ /* 0x010fe20000001834 */
[----:B--2---:R-:W-:Y:S01]  /*edf0*/  FMUL.FTZ R0, R21, c[0x0][0x320] ;  /* 0x0000c80015007a20 */ /* 0x004fe20000410000 */
[----:B------:R-:W2:Y:S01]  /*ee00*/  LDSM.16.M88.4 R52, [R189+0x5800] ;  /* 0x00580000bd34783b */ /* 0x000ea20000000200 */
[----:B------:R-:W-:Y:S01]  /*ee10*/  MUFU.TANH R39, R39 ;  /* 0x0000002700277308 */ /* 0x000fe20000002400 */
[----:B------:R-:W-:-:S07]  /*ee20*/  DEPBAR.LE SB0, 0x0 ;  /* 0x000080000000791a */ /* 0x000fce0000000000 */
[----:B------:R4:W2:Y:S05]  /*ee30*/  MUFU.TANH R60, R0 ;  /* 0x00000000003c7308 */ /* 0x0008aa0000002400 */
[----:B------:R-:W-:-:S06]  /*ee40*/  FMUL.FTZ R41, R41, c[0x0][0x320] ;  /* 0x0000c80029297a20 */ /* 0x000fcc0000410000 */
[----:B------:R-:W-:Y:S02]  /*ee50*/  MUFU.TANH R41, R41 ;  /* 0x0000002900297308 */ /* 0x000fe40000002400 */
[----:B-1----:R-:W-:Y:S01]  /*ee60*/  HMMA.16816.F32 R24, R8, R28, R24 ;  /* 0x0000001c0818723c */ /* 0x002fe20000001818 */
[----:B----4-:R-:W-:-:S05]  /*ee70*/  FMUL.FTZ R0, R23, c[0x0][0x320] ;  /* 0x0000c80017007a20 */ /* 0x010fca0000410000 */
[----:B------:R1:W-:Y:S02]  /*ee80*/  MUFU.TANH R75, R0 ;  /* 0x00000000004b7308 */ /* 0x0003e40000002400 */
[----:B-1----:R-:W-:Y:S02]  /*ee90*/  FMUL.FTZ R0, R51, c[0x0][0x320] ;  /* 0x0000c80033007a20 */ /* 0x002fe40000410000 */
[----:B------:R-:W-:Y:S04]  /*eea0*/  HMMA.16816.F32 R48, R16, R62, R56 ;  /* 0x0000003e1030723c */ /* 0x000fe80000001838 */
[----:B------:R1:W-:Y:S03]  /*eeb0*/  MUFU.TANH R74, R0 ;  /* 0x00000000004a7308 */ /* 0x0003e60000002400 */
[----:B------:R-:W-:-:S02]  /*eec0*/  IMAD.IADD R17, R115, 0x1, -R6 ;  /* 0x0000000173117824 */ /* 0x000fc400078e0a06 */
[----:B-1----:R-:W-:Y:S02]  /*eed0*/  FMUL.FTZ R0, R22, c[0x0][0x320] ;  /* 0x0000c80016007a20 */ /* 0x002fe40000410000 */
[C---:B------:R-:W-:Y:S02]  /*eee0*/  HMMA.16816.F32 R20, R12.reuse, R34, R68 ;  /* 0x000000220c14723c */ /* 0x040fe40000001844 */
[----:B------:R1:W-:Y:S06]  /*eef0*/  MUFU.TANH R62, R0 ;  /* 0x00000000003e7308 */ /* 0x0003ec0000002400 */
[----:B---3--:R-:W-:Y:S01]  /*ef00*/  HMMA.16816.F32 R32, R12, R44, R64 ;  /* 0x0000002c0c20723c */ /* 0x008fe20000001840 */
[----:B-1----:R-:W-:-:S04]  /*ef10*/  FMUL.FTZ R0, R36, c[0x0][0x320] ;  /* 0x0000c80024007a20 */ /* 0x002fc80000410000 */
[----:B------:R1:W3:Y:S11]  /*ef20*/  MUFU.TANH R56, R0 ;  /* 0x0000000000387308 */ /* 0x0002f60000002400 */
[C---:B------:R-:W-:Y:S08]  /*ef30*/  HMMA.16816.F32 R28, R8.reuse, R30, R20 ;  /* 0x0000001e081c723c */ /* 0x040ff00000001814 */
[----:B--2---:R-:W-:Y:S01]  /*ef40*/  HMMA.16816.F32 R20, R8, R52, R32 ;  /* 0x000000340814723c */ /* 0x004fe20000001820 */
[----:B-1----:R-:W-:-:S04]  /*ef50*/  FMUL.FTZ R0, R37, c[0x0][0x320] ;  /* 0x0000c80025007a20 */ /* 0x002fc80000410000 */
[----:B------:R1:W2:Y:S11]  /*ef60*/  MUFU.TANH R37, R0 ;  /* 0x0000000000257308 */ /* 0x0002b60000002400 */
[----:B------:R-:W-:-:S02]  /*ef70*/  FMUL.FTZ R28, R28, c[0x0][0x320] ;  /* 0x0000c8001c1c7a20 */ /* 0x000fc40000410000 */
[----:B------:R-:W-:-:S04]  /*ef80*/  FMUL.FTZ R29, R29, c[0x0][0x320] ;  /* 0x0000c8001d1d7a20 */ /* 0x000fc80000410000 */
[----:B------:R-:W-:Y:S02]  /*ef90*/  MUFU.TANH R28, R28 ;  /* 0x0000001c001c7308 */ /* 0x000fe40000002400 */
[----:B------:R-:W-:Y:S02]  /*efa0*/  FMUL.FTZ R22, R22, c[0x0][0x320] ;  /* 0x0000c80016167a20 */ /* 0x000fe40000410000 */
[----:B-1----:R-:W-:Y:S01]  /*efb0*/  IMAD.IADD R0, R164, 0x1, -R5 ;  /* 0x00000001a4007824 */ /* 0x002fe200078e0a05 */
[----:B------:R-:W-:Y:S01]  /*efc0*/  LOP3.LUT R5, R7, 0xfffffffc, RZ, 0xc0, !PT ;  /* 0xfffffffc07057812 */ /* 0x000fe200078ec0ff */
[----:B------:R-:W-:Y:S02]  /*efd0*/  FMUL.FTZ R7, R40, c[0x0][0x320] ;  /* 0x0000c80028077a20 */ /* 0x000fe40000410000 */
[----:B------:R-:W-:Y:S01]  /*efe0*/  MUFU.TANH R29, R29 ;  /* 0x0000001d001d7308 */ /* 0x000fe20000002400 */
[----:B------:R-:W-:Y:S01]  /*eff0*/  SHF.R.S32.HI R16, RZ, 0x1f, R0 ;  /* 0x0000001fff107819 */ /* 0x000fe20000011400 */
[----:B------:R-:W-:-:S02]  /*f000*/  IMAD.IADD R5, R164, 0x1, -R5 ;  /* 0x00000001a4057824 */ /* 0x000fc400078e0a05 */
[----:B------:R-:W-:Y:S01]  /*f010*/  FMUL.FTZ R23, R23, c[0x0][0x320] ;  /* 0x0000c80017177a20 */ /* 0x000fe20000410000 */
[----:B------:R-:W-:Y:S02]  /*f020*/  LEA.HI R6, R16, R0, RZ, 0x2 ;  /* 0x0000000010067211 */ /* 0x000fe400078f10ff */
[----:B------:R-:W-:Y:S01]  /*f030*/  LEA.HI R16, R5, R5, RZ, 0x1 ;  /* 0x0000000505107211 */ /* 0x000fe200078f08ff */
[----:B------:R1:W4:Y:S03]  /*f040*/  MUFU.TANH R36, R7 ;  /* 0x0000000700247308 */ /* 0x0003260000002400 */
[----:B------:R-:W-:-:S05]  /*f050*/  LOP3.LUT R16, R16, 0x1ffffffe, RZ, 0xc0, !PT ;  /* 0x1ffffffe10107812 */ /* 0x000fca00078ec0ff */
[----:B------:R-:W-:Y:S02]  /*f060*/  IMAD.IADD R5, R5, 0x1, -R16 ;  /* 0x0000000105057824 */ /* 0x000fe400078e0a10 */
[----:B------:R-:W-:-:S04]  /*f070*/  FMUL.FTZ R16, R42, c[0x0][0x320] ;  /* 0x0000c8002a107a20 */ /* 0x000fc80000410000 */
[----:B------:R2:W-:Y:S01]  /*f080*/  MUFU.TANH R58, R16 ;  /* 0x00000010003a7308 */ /* 0x0005e20000002400 */
[----:B-1----:R-:W-:-:S05]  /*f090*/  LEA.HI.SX32 R7, R6, R244, 0x1e ;  /* 0x000000f406077211 */ /* 0x002fca00078ff2ff */
[----:B------:R-:W-:-:S04]  /*f0a0*/  IMAD R7, R17, 0x10, R7 ;  /* 0x0000001011077824 */ /* 0x000fc800078e0207 */
[----:B------:R-:W-:-:S04]  /*f0b0*/  IMAD R238, R5, 0x8, R7 ;  /* 0x0000000805ee7824 */ /* 0x000fc800078e0207 */
[----:B------:R-:W-:Y:S01]  /*f0c0*/  @P4 IMAD.HI.U32 R7, R238, c[0x0][0x2c8], RZ ;  /* 0x0000b200ee074a27 */ /* 0x000fe200078e00ff */
[----:B--2---:R-:W-:Y:S03]  /*f0d0*/  HMMA.16816.F32 R16, R12, R46, R48 ;  /* 0x0000002e0c10723c */ /* 0x004fe60000001830 */
[----:B------:R-:W-:Y:S01]  /*f0e0*/  IMAD.MOV.U32 R5, RZ, RZ, R238 ;  /* 0x000000ffff057224 */ /* 0x000fe200078e00ee */
[----:B------:R-:W-:-:S03]  /*f0f0*/  @P4 SHF.R.U32.HI R5, RZ, c[0x0][0x2cc], R7 ;  /* 0x0000b300ff054a19 */ /* 0x000fc60000011607 */
[----:B------:R-:W-:Y:S02]  /*f100*/  IMAD.MOV.U32 R14, RZ, RZ, -0x40 ;  /* 0xffffffc0ff0e7424 */ /* 0x000fe400078e00ff */
[----:B------:R-:W1:Y:S01]  /*f110*/  SHFL.IDX PT, R12, R5, RZ, 0x1c1f ;  /* 0x001c1fff050c7589 */ /* 0x000e6200000e0000 */
[----:B------:R-:W-:-:S03]  /*f120*/  FMUL.FTZ R13, R43, c[0x0][0x320] ;  /* 0x0000c8002b0d7a20 */ /* 0x000fc60000410000 */
[----:B------:R2:W1:Y:S01]  /*f130*/  SHFL.IDX PT, R7, R5, 0x1, 0x1c1f ;  /* 0x003c1f0005077f89 */ /* 0x00046200000e0000 */
[----:B------:R-:W-:Y:S10]  /*f140*/  MUFU.TANH R57, R13 ;  /* 0x0000000d00397308 */ /* 0x000ff40000002400 */
[----:B------:R-:W-:Y:S07]  /*f150*/  HMMA.16816.F32 R8, R8, R54, R16 ;  /* 0x000000360808723c */ /* 0x000fee0000001810 */
[----:B------:R-:W-:Y:S01]  /*f160*/  FMUL.FTZ R18, R27, c[0x0][0x320] ;  /* 0x0000c8001b127a20 */ /* 0x000fe20000410000 */
[----:B--2---:R-:W-:Y:S01]  /*f170*/  LOP3.LUT R5, R6, 0x7ffffffc, RZ, 0xc0, !PT ;  /* 0x7ffffffc06057812 */ /* 0x004fe200078ec0ff */
[----:B------:R-:W-:-:S04]  /*f180*/  FMUL.FTZ R6, R24, c[0x0][0x320] ;  /* 0x0000c80018067a20 */ /* 0x000fc80000410000 */
[----:B------:R-:W-:Y:S01]  /*f190*/  IMAD.IADD R5, R0, 0x1, -R5 ;  /* 0x0000000100057824 */ /* 0x000fe200078e0a05 */
[----:B------:R2:W1:Y:S01]  /*f1a0*/  MUFU.TANH R24, R6 ;  /* 0x0000000600187308 */ /* 0x0004620000002400 */
[----:B------:R-:W-:Y:S02]  /*f1b0*/  IMAD R0, R109, R14, 0x1 ;  /* 0x000000016d007424 */ /* 0x000fe400078e020e */
[----:B------:R-:W-:-:S07]  /*f1c0*/  IMAD.SHL.U32 R239, R5, 0x2, RZ ;  /* 0x0000000205ef7824 */ /* 0x000fce00078e00ff */
[----:B------:R-:W-:Y:S01]  /*f1d0*/  FMUL.FTZ R8, R8, c[0x0][0x320] ;  /* 0x0000c80008087a20 */ /* 0x000fe20000410000 */
[----:B------:R-:W-:Y:S01]  /*f1e0*/  IADD3 R0, -R239, R0, R232 ;  /* 0x00000000ef007210 */ /* 0x000fe20007ffe1e8 */
[----:B------:R-:W-:-:S04]  /*f1f0*/  FMUL.FTZ R9, R9, c[0x0][0x320] ;  /* 0x0000c80009097a20 */ /* 0x000fc80000410000 */
[----:B------:R-:W-:Y:S01]  /*f200*/  MUFU.TANH R8, R8 ;  /* 0x0000000800087308 */ /* 0x000fe20000002400 */
[----:B------:R-:W-:Y:S02]  /*f210*/  IMAD.IADD R0, R0, 0x1, -R242 ;  /* 0x0000000100007824 */ /* 0x000fe400078e0af2 */
[----:B--2---:R-:W-:Y:S02]  /*f220*/  IMAD.IADD R6, R108, 0x1, -R239 ;  /* 0x000000016c067824 */ /* 0x004fe400078e0aef */
[C---:B-1----:R-:W-:Y:S02]  /*f230*/  IMAD.IADD R5, R0.reuse, 0x1, R12 ;  /* 0x0000000100057824 */ /* 0x042fe400078e020c */
[----:B------:R-:W-:Y:S01]  /*f240*/  IMAD.IADD R0, R0, 0x1, R7 ;  /* 0x0000000100007824 */ /* 0x000fe200078e0207 */
[----:B------:R-:W-:Y:S01]  /*f250*/  MUFU.TANH R9, R9 ;  /* 0x0000000900097308 */ /* 0x000fe20000002400 */
[----:B------:R-:W-:Y:S01]  /*f260*/  FMUL.FTZ R7, R25, c[0x0][0x320] ;  /* 0x0000c80019077a20 */ /* 0x000fe20000410000 */
[----:B------:R-:W-:-:S02]  /*f270*/  IMNMX R5, R6, R5, PT ;  /* 0x0000000506057217 */ /* 0x000fc40003800200 */
[----:B------:R-:W-:Y:S01]  /*f280*/  IMNMX R0, R6, R0, PT ;  /* 0x0000000006007217 */ /* 0x000fe20003800200 */
[----:B------:R-:W-:Y:S01]  /*f290*/  FMUL.FTZ R6, R20, c[0x0][0x320] ;  /* 0x0000c80014067a20 */ /* 0x000fe20000410000 */
[----:B------:R-:W-:Y:S01]  /*f2a0*/  BAR.SYNC.DEFER_BLOCKING 0x0 ;  /* 0x0000000000007b1d */ /* 0x000fe20000010000 */
[C---:B------:R-:W-:Y:S01]  /*f2b0*/  ISETP.GT.AND P0, PT, R5.reuse, RZ, PT ;  /* 0x000000ff0500720c */ /* 0x040fe20003f04270 */
[----:B------:R-:W-:Y:S01]  /*f2c0*/  FMUL.FTZ R20, R10, c[0x0][0x320] ;  /* 0x0000c8000a147a20 */ /* 0x000fe20000410000 */
[C---:B------:R-:W-:Y:S02]  /*f2d0*/  ISETP.GT.AND P1, PT, R5.reuse, 0x1, PT ;  /* 0x000000010500780c */ /* 0x040fe40003f24270 */
[----:B------:R-:W-:Y:S01]  /*f2e0*/  ISETP.GT.AND P2, PT, R5, 0x8, PT ;  /* 0x000000080500780c */ /* 0x000fe20003f44270 */
[----:B------:R-:W1:Y:S01]  /*f2f0*/  MUFU.TANH R7, R7 ;  /* 0x0000000700077308 */ /* 0x000e620000002400 */
[----:B------:R-:W-:Y:S02]  /*f300*/  FSEL R13, R73, -INF , P0 ;  /* 0xff800000490d7808 */ /* 0x000fe40000000000 */
[----:B------:R-:W-:-:S02]  /*f310*/  FSEL R15, R72, -INF , P1 ;  /* 0xff800000480f7808 */ /* 0x000fc40000800000 */
[----:B------:R-:W-:Y:S02]  /*f320*/  ISETP.GT.AND P0, PT, R5, 0x9, PT ;  /* 0x000000090500780c */ /* 0x000fe40003f04270 */
[----:B------:R-:W-:Y:S01]  /*f330*/  FSEL R16, R61, -INF , P2 ;  /* 0xff8000003d107808 */ /* 0x000fe20001000000 */
[----:B------:R2:W1:Y:S01]  /*f340*/  MUFU.TANH R12, R6 ;  /* 0x00000006000c7308 */ /* 0x0004620000002400 */
[C---:B------:R-:W-:Y:S02]  /*f350*/  ISETP.GT.AND P1, PT, R5.reuse, 0x10, PT ;  /* 0x000000100500780c */ /* 0x040fe40003f24270 */
[----:B------:R-:W-:Y:S02]  /*f360*/  ISETP.GT.AND P2, PT, R5, 0x11, PT ;  /* 0x000000110500780c */ /* 0x000fe40003f44270 */
[----:B------:R-:W-:Y:S02]  /*f370*/  FMNMX.FTZ R101, R13, R15, !PT ;  /* 0x0000000f0d657209 */ /* 0x000fe40007810000 */
[----:B------:R-:W-:Y:S01]  /*f380*/  FSEL R17, R60, -INF , P0 ;  /* 0xff8000003c117808 */ /* 0x000fe20000000000 */
[----:B------:R-:W-:Y:S01]  /*f390*/  MUFU.TANH R10, R23 ;  /* 0x00000017000a7308 */ /* 0x000fe20000002400 */
[----:B------:R-:W-:-:S02]  /*f3a0*/  ISETP.GT.AND P0, PT, R5, 0x18, PT ;  /* 0x000000180500780c */ /* 0x000fc40003f04270 */
[----:B---3--:R-:W-:Y:S02]  /*f3b0*/  FSEL R46, R56, -INF , P1 ;  /* 0xff800000382e7808 */ /* 0x008fe40000800000 */
[----:B------:R-:W-:Y:S02]  /*f3c0*/  FSEL R45, R37, -INF , P2 ;  /* 0xff800000252d7808 */ /* 0x000fe40001000000 */
[----:B------:R-:W-:Y:S01]  /*f3d0*/  ISETP.GT.AND P1, PT, R5, 0x19, PT ;  /* 0x000000190500780c */ /* 0x000fe20003f24270 */
[----:B--2---:R-:W-:Y:S01]  /*f3e0*/  FMUL.FTZ R6, R21, c[0x0][0x320] ;  /* 0x0000c80015067a20 */ /* 0x004fe20000410000 */
[----:B------:R-:W-:Y:S01]  /*f3f0*/  ISETP.GT.AND P2, PT, R5, 0x20, PT ;  /* 0x000000200500780c */ /* 0x000fe20003f44270 */
[----:B------:R-:W-:Y:S01]  /*f400*/  FMUL.FTZ R21, R11, c[0x0][0x320] ;  /* 0x0000c8000b157a20 */ /* 0x000fe20000410000 */
[----:B------:R-:W-:Y:S01]  /*f410*/  FMNMX.FTZ R101, R16, R101, !PT ;  /* 0x0000006510657209 */ /* 0x000fe20007810000 */
[----:B------:R2:W3:Y:S01]  /*f420*/  MUFU.TANH R14, R6 ;  /* 0x00000006000e7308 */ /* 0x0004e20000002400 */
[----:B----4-:R-:W-:-:S02]  /*f430*/  FSEL R47, R36, -INF , P0 ;  /* 0xff800000242f7808 */ /* 0x010fc40000000000 */
[----:B------:R-:W-:Y:S02]  /*f440*/  ISETP.GT.AND P0, PT, R5, 0x21, PT ;  /* 0x000000210500780c */ /* 0x000fe40003f04270 */
[----:B------:R-:W-:Y:S02]  /*f450*/  FSEL R59, R41, -INF , P1 ;  /* 0xff800000293b7808 */ /* 0x000fe40000800000 */
[----:B------:R-:W-:Y:S01]  /*f460*/  FSEL R151, R24, -INF , P2 ;  /* 0xff80000018977808 */ /* 0x000fe20001000000 */
[----:B------:R-:W-:Y:S01]  /*f470*/  MUFU.TANH R11, R22 ;  /* 0x00000016000b7308 */ /* 0x000fe20000002400 */
[C---:B------:R-:W-:Y:S02]  /*f480*/  ISETP.GT.AND P1, PT, R5.reuse, 0x28, PT ;  /* 0x000000280500780c */ /* 0x040fe40003f24270 */
[----:B------:R-:W-:Y:S02]  /*f490*/  ISETP.GT.AND P2, PT, R5, 0x29, PT ;  /* 0x000000290500780c */ /* 0x000fe40003f44270 */
[----:B------:R-:W-:-:S02]  /*f4a0*/  FMNMX.FTZ R101, R17, R101, !PT ;  /* 0x0000006511657209 */ /* 0x000fc40007810000 */
[----:B-1----:R-:W-:Y:S01]  /*f4b0*/  FSEL R150, R7, -INF , P0 ;  /* 0xff80000007967808 */ /* 0x002fe20000000000 */
[----:B------:R-:W-:Y:S01]  /*f4c0*/  FMUL.FTZ R7, R26, c[0x0][0x320] ;  /* 0x0000c8001a077a20 */ /* 0x000fe20000410000 */
[----:B------:R-:W-:Y:S01]  /*f4d0*/  ISETP.GT.AND P0, PT, R5, 0x30, PT ;  /* 0x000000300500780c */ /* 0x000fe20003f04270 */
[----:B--2---:R-:W-:Y:S01]  /*f4e0*/  FMUL.FTZ R6, R30, c[0x0][0x320] ;  /* 0x0000c8001e067a20 */ /* 0x004fe20000410000 */
[----:B------:R-:W-:Y:S02]  /*f4f0*/  FSEL R156, R28, -INF , P1 ;  /* 0xff8000001c9c7808 */ /* 0x000fe40000800000 */
[----:B------:R-:W-:Y:S01]  /*f500*/  FSEL R157, R29, -INF , P2 ;  /* 0xff8000001d9d7808 */ /* 0x000fe20001000000 */
[----:B------:R-:W1:Y:S01]  /*f510*/  MUFU.TANH R7, R7 ;  /* 0x0000000700077308 */ /* 0x000e620000002400 */
[----:B------:R-:W-:Y:S02]  /*f520*/  FMNMX.FTZ R101, R46, R101, !PT ;  /* 0x000000652e657209 */ /* 0x000fe40007810000 */
[----:B------:R-:W-:-:S02]  /*f530*/  ISETP.GT.AND P1, PT, R5, 0x31, PT ;  /* 0x000000310500780c */ /* 0x000fc40003f24270 */
[----:B------:R-:W-:Y:S02]  /*f540*/  ISETP.GT.AND P2, PT, R5, 0x38, PT ;  /* 0x000000380500780c */ /* 0x000fe40003f44270 */
[----:B------:R-:W-:Y:S01]  /*f550*/  FSEL R214, R12, -INF , P0 ;  /* 0xff8000000cd67808 */ /* 0x000fe20000000000 */
[----:B------:R-:W-:Y:S01]  /*f560*/  MUFU.TANH R24, R6 ;  /* 0x0000000600187308 */ /* 0x000fe20000002400 */
[----:B------:R-:W-:Y:S02]  /*f570*/  FMNMX.FTZ R101, R45, R101, !PT ;  /* 0x000000652d657209 */ /* 0x000fe40007810000 */
[----:B------:R-:W-:Y:S01]  /*f580*/  ISETP.GT.AND P0, PT, R5, 0x39, PT ;  /* 0x000000390500780c */ /* 0x000fe20003f04270 */
[----:B------:R-:W-:Y:S01]  /*f590*/  FMUL.FTZ R5, R31, c[0x0][0x320] ;  /* 0x0000c8001f057a20 */ /* 0x000fe20000410000 */
[----:B---3--:R-:W-:Y:S02]  /*f5a0*/  FSEL R212, R14, -INF , P1 ;  /* 0xff8000000ed47808 */ /* 0x008fe40000800000 */
[----:B------:R-:W-:Y:S01]  /*f5b0*/  FSEL R213, R8, -INF , P2 ;  /* 0xff80000008d57808 */ /* 0x000fe20001000000 */
[----:B------:R2:W-:Y:S01]  /*f5c0*/  MUFU.TANH R19, R5 ;  /* 0x0000000500137308 */ /* 0x0005e20000002400 */
[----:B------:R-:W-:-:S02]  /*f5d0*/  ISETP.GT.AND P1, PT, R0, RZ, PT ;  /* 0x000000ff0000720c */ /* 0x000fc40003f24270 */
[C---:B------:R-:W-:Y:S02]  /*f5e0*/  ISETP.GT.AND P2, PT, R0.reuse, 0x1, PT ;  /* 0x000000010000780c */ /* 0x040fe40003f44270 */
[----:B------:R-:W-:Y:S02]  /*f5f0*/  FMNMX.FTZ R101, R47, R101, !PT ;  /* 0x000000652f657209 */ /* 0x000fe40007810000 */
[----:B------:R-:W-:Y:S01]  /*f600*/  FSEL R215, R9, -INF , P0 ;  /* 0xff80000009d77808 */ /* 0x000fe20000000000 */
[----:B------:R-:W3:Y:S01]  /*f610*/  MUFU.TANH R6, R18 ;  /* 0x0000001200067308 */ /* 0x000ee20000002400 */
[----:B------:R-:W-:Y:S02]  /*f620*/  ISETP.GT.AND P0, PT, R0, 0x8, PT ;  /* 0x000000080000780c */ /* 0x000fe40003f04270 */
[----:B------:R-:W-:Y:S02]  /*f630*/  FSEL R9, R76, -INF , P1 ;  /* 0xff8000004c097808 */ /* 0x000fe40000800000 */
[----:B------:R-:W-:-:S02]  /*f640*/  FSEL R12, R74, -INF , P2 ;  /* 0xff8000004a0c7808 */ /* 0x000fc40001000000 */
[----:B------:R-:W-:Y:S01]  /*f650*/  FMNMX.FTZ R101, R59, R101, !PT ;  /* 0x000000653b657209 */ /* 0x000fe20007810000 */
[----:B------:R-:W4:Y:S01]  /*f660*/  MUFU.TANH R8, R20 ;  /* 0x0000001400087308 */ /* 0x000f220000002400 */
[----:B------:R-:W-:Y:S02]  /*f670*/  ISETP.GT.AND P1, PT, R0, 0x9, PT ;  /* 0x000000090000780c */ /* 0x000fe40003f24270 */
[----:B------:R-:W-:Y:S02]  /*f680*/  FSEL R14, R62, -INF , P0 ;  /* 0xff8000003e0e7808 */ /* 0x000fe40000000000 */
[----:B--2---:R-:W-:Y:S02]  /*f690*/  FMNMX.FTZ R5, R9, R12, !PT ;  /* 0x0000000c09057209 */ /* 0x004fe40007810000 */
        /* <DEDUP_REMOVED lines=22> */
[----:B-1----:R-:W-:Y:S02]  /*f800*/  FSEL R103, R7, -INF , P1 ;  /* 0xff80000007677808 */ /* 0x002fe40000800000 */
[----:B------:R-:W-:Y:S01]  /*f810*/  FMNMX.FTZ R5, R57, R5, !PT ;  /* 0x0000000539057209 */ /* 0x000fe20007810000 */
[----:B------:R-:W1:Y:S01]  /*f820*/  MUFU.TANH R7, R21 ;  /* 0x0000001500077308 */ /* 0x000e620000002400 */
[----:B------:R-:W-:Y:S02]  /*f830*/  FMNMX.FTZ R101, R213, R101, !PT ;  /* 0x00000065d5657209 */ /* 0x000fe40007810000 */
[----:B------:R-:W-:-:S02]  /*f840*/  ISETP.GT.AND P2, PT, R0, 0x28, PT ;  /* 0x000000280000780c */ /* 0x000fc40003f44270 */
[----:B---3--:R-:W-:Y:S02]  /*f850*/  FSEL R102, R6, -INF , P0 ;  /* 0xff80000006667808 */ /* 0x008fe40000000000 */
[----:B------:R-:W-:Y:S02]  /*f860*/  FMNMX.FTZ R5, R103, R5, !PT ;  /* 0x0000000567057209 */ /* 0x000fe40007810000 */
[----:B------:R-:W-:Y:S02]  /*f870*/  FMNMX.FTZ R101, R215, R101, !PT ;  /* 0x00000065d7657209 */ /* 0x000fe40007810000 */
[----:B------:R-:W-:Y:S02]  /*f880*/  ISETP.GT.AND P0, PT, R0, 0x29, PT ;  /* 0x000000290000780c */ /* 0x000fe40003f04270 */
[----:B------:R-:W-:Y:S01]  /*f890*/  FSEL R148, R24, -INF , P2 ;  /* 0xff80000018947808 */ /* 0x000fe20001000000 */
[----:B------:R-:W2:Y:S01]  /*f8a0*/  SHFL.BFLY PT, R6, R101, 0x2, 0x1f ;  /* 0x0c401f0065067f89 */ /* 0x000ea200000e0000 */
[----:B------:R-:W-:-:S02]  /*f8b0*/  FMNMX.FTZ R5, R102, R5, !PT ;  /* 0x0000000566057209 */ /* 0x000fc40007810000 */
[----:B------:R-:W-:Y:S02]  /*f8c0*/  ISETP.GT.AND P1, PT, R0, 0x30, PT ;  /* 0x000000300000780c */ /* 0x000fe40003f24270 */
[----:B------:R-:W-:Y:S02]  /*f8d0*/  FSEL R149, R19, -INF , P0 ;  /* 0xff80000013957808 */ /* 0x000fe40000000000 */
[----:B------:R-:W-:Y:S02]  /*f8e0*/  FMNMX.FTZ R5, R148, R5, !PT ;  /* 0x0000000594057209 */ /* 0x000fe40007810000 */
[----:B------:R-:W-:Y:S02]  /*f8f0*/  ISETP.GT.AND P0, PT, R0, 0x31, PT ;  /* 0x000000310000780c */ /* 0x000fe40003f04270 */
[----:B------:R-:W-:Y:S02]  /*f900*/  FSEL R208, R11, -INF , P1 ;  /* 0xff8000000bd07808 */ /* 0x000fe40000800000 */
[----:B------:R-:W-:-:S02]  /*f910*/  FMNMX.FTZ R5, R149, R5, !PT ;  /* 0x0000000595057209 */ /* 0x000fc40007810000 */
[----:B------:R-:W-:Y:S02]  /*f920*/  ISETP.GT.AND P1, PT, R0, 0x38, PT ;  /* 0x000000380000780c */ /* 0x000fe40003f24270 */
[----:B------:R-:W-:Y:S02]  /*f930*/  FSEL R206, R10, -INF , P0 ;  /* 0xff8000000ace7808 */ /* 0x000fe40000000000 */
[----:B------:R-:W-:Y:S02]  /*f940*/  FMNMX.FTZ R5, R208, R5, !PT ;  /* 0x00000005d0057209 */ /* 0x000fe40007810000 */
[----:B------:R-:W-:Y:S02]  /*f950*/  ISETP.GT.AND P0, PT, R0, 0x39, PT ;  /* 0x000000390000780c */ /* 0x000fe40003f04270 */
[----:B----4-:R-:W-:Y:S02]  /*f960*/  FSEL R210, R8, -INF , P1 ;  /* 0xff80000008d27808 */ /* 0x010fe40000800000 */
[----:B------:R-:W-:-:S02]  /*f970*/  FMNMX.FTZ R0, R206, R5, !PT ;  /* 0x00000005ce007209 */ /* 0x000fc40007810000 */
[----:B-1----:R-:W-:Y:S02]  /*f980*/  FSEL R211, R7, -INF , P0 ;  /* 0xff80000007d37808 */ /* 0x002fe40000000000 */
[----:B------:R-:W-:Y:S02]  /*f990*/  FMNMX.FTZ R0, R210, R0, !PT ;  /* 0x00000000d2007209 */ /* 0x000fe40007810000 */
[----:B--2---:R-:W-:Y:S02]  /*f9a0*/  FMNMX.FTZ R101, R101, R6, !PT ;  /* 0x0000000665657209 */ /* 0x004fe40007810000 */
[----:B------:R-:W-:Y:S02]  /*f9b0*/  FMNMX.FTZ R0, R211, R0, !PT ;  /* 0x00000000d3007209 */ /* 0x000fe40007810000 */
[----:B------:R-:W-:Y:S01]  /*f9c0*/  ISETP.GE.AND P0, PT, R153, 0x2, PT ;  /* 0x000000029900780c */ /* 0x000fe20003f06270 */
[----:B------:R-:W1:Y:S01]  /*f9d0*/  SHFL.BFLY PT, R6, R101, 0x1, 0x1f ;  /* 0x0c201f0065067f89 */ /* 0x000e6200000e0000 */
[----:B------:R-:W-:-:S03]  /*f9e0*/  ISETP.NE.AND P3, PT, R240, RZ, PT ;  /* 0x000000fff000720c */ /* 0x000fc60003f65270 */
[----:B------:R-:W2:Y:S08]  /*f9f0*/  SHFL.BFLY PT, R5, R0, 0x2, 0x1f ;  /* 0x0c401f0000057f89 */ /* 0x000eb000000e0000 */
[----:B------:R-:W-:Y:S01]  /*fa00*/  @P0 IMAD.WIDE.U32 R10, R207, R118, R230 ;  /* 0x00000076cf0a0225 */ /* 0x000fe200078e00e6 */
[----:B-1----:R-:W-:Y:S02]  /*fa10*/  FMNMX.FTZ R101, R101, R6, !PT ;  /* 0x0000000665657209 */ /* 0x002fe40007810000 */
[----:B------:R-:W-:-:S02]  /*fa20*/  @P0 SHF.R.S32.HI R6, RZ, 0x1f, R207 ;  /* 0x0000001fff060819 */ /* 0x000fc400000114cf */
[----:B--2---:R-:W-:Y:S01]  /*fa30*/  FMNMX.FTZ R5, R0, R5, !PT ;  /* 0x0000000500057209 */ /* 0x004fe20007810000 */
[C---:B------:R-:W-:Y:S01]  /*fa40*/  FMUL.FTZ R8, R101.reuse, c[0x0][0x2d0] ;  /* 0x0000b40065087a20 */ /* 0x040fe20000410000 */
[----:B------:R-:W-:Y:S01]  /*fa50*/  FSETP.NEU.FTZ.AND P1, PT, R101, -INF , PT ;  /* 0xff8000006500780b */ /* 0x000fe20003f3d000 */
[----:B------:R-:W-:Y:S02]  /*fa60*/  @P0 IMAD R0, R117, R207, RZ ;  /* 0x000000cf75000224 */ /* 0x000fe400078e02ff */
[----:B------:R-:W1:Y:S01]  /*fa70*/  SHFL.BFLY PT, R100, R5, 0x1, 0x1f ;  /* 0x0c201f0005647f89 */ /* 0x000e6200000e0000 */
[----:B------:R-:W-:Y:S01]  /*fa80*/  FSEL R8, R8, RZ, P1 ;  /* 0x000000ff08087208 */ /* 0x000fe20000800000 */
[----:B------:R-:W-:Y:S01]  /*fa90*/  @P0 IMAD R0, R6, R118, R0 ;  /* 0x0000007606000224 */ /* 0x000fe200078e0200 */
[----:B------:R-:W-:-:S03]  /*faa0*/  @P0 LEA R6, P1, R10, c[0x0][0x1c8], 0x1 ;  /* 0x000072000a060a11 */ /* 0x000fc600078208ff */
[----:B------:R-:W-:Y:S02]  /*fab0*/  FFMA.FTZ R7, R13, c[0x0][0x2d0], -R8 ;  /* 0x0000b4000d077a23 */ /* 0x000fe40000010808 */
[----:B------:R-:W-:Y:S02]  /*fac0*/  @P0 IMAD.IADD R0, R11, 0x1, R0 ;  /* 0x000000010b000824 */ /* 0x000fe400078e0200 */
[----:B------:R2:W-:Y:S01]  /*fad0*/  MUFU.EX2 R241, R7 ;  /* 0x0000000700f17308 */ /* 0x0005e20000000800 */
[----:B-1----:R-:W-:Y:S01]  /*fae0*/  FMNMX.FTZ R100, R5, R100, !PT ;  /* 0x0000006405647209 */ /* 0x002fe20007810000 */
[--C-:B------:R-:W-:Y:S02]  /*faf0*/  FFMA.FTZ R5, R17, c[0x0][0x2d0], -R8.reuse ;  /* 0x0000b40011057a23 */ /* 0x100fe40000010808 */
[----:B--2---:R-:W-:-:S04]  /*fb00*/  FFMA.FTZ R7, R15, c[0x0][0x2d0], -R8 ;  /* 0x0000b4000f077a23 */ /* 0x004fc80000010808 */
[----:B------:R-:W-:Y:S08]  /*fb10*/  MUFU.EX2 R235, R5 ;  /* 0x0000000500eb7308 */ /* 0x000ff00000000800 */
[----:B------:R1:W-:Y:S02]  /*fb20*/  MUFU.EX2 R234, R7 ;  /* 0x0000000700ea7308 */ /* 0x0003e40000000800 */
[----:B-1----:R-:W-:Y:S01]  /*fb30*/  @P0 LEA.HI.X R7, R10, c[0x0][0x1cc], R0, 0x1, P1 ;  /* 0x000073000a070a11 */ /* 0x002fe200008f0c00 */
[----:B------:R-:W-:Y:S01]  /*fb40*/  FFMA.FTZ R0, R16, c[0x0][0x2d0], -R8 ;  /* 0x0000b40010007a23 */ /* 0x000fe20000010808 */
[----:B------:R-:W-:-:S04]  /*fb50*/  @P0 LEA R10, P1, R247, R6, 0x1 ;  /* 0x00000006f70a0211 */ /* 0x000fc800078208ff */
[----:B------:R1:W2:Y:S01]  /*fb60*/  MUFU.EX2 R227, R0 ;  /* 0x0000000000e37308 */ /* 0x0002a20000000800 */
[----:B------:R-:W-:Y:S01]  /*fb70*/  @P0 LEA.HI.X R11, R247, R7, R245, 0x1, P1 ;  /* 0x00000007f70b0211 */ /* 0x000fe200008f0cf5 */
[----:B------:R2:W-:Y:S01]  /*fb80*/  @P0 LDGSTS.E.BYPASS.LTC128B.128 [R209+0x6100], [R6.64], !P5 ;  /* 0x0610000006d10fae */ /* 0x0005e2000e901d46 */
[----:B------:R-:W-:-:S03]  /*fb90*/  FSETP.NEU.FTZ.AND P1, PT, R100, -INF , PT ;  /* 0xff8000006400780b */ /* 0x000fc60003f3d000 */
[----:B------:R2:W-:Y:S04]  /*fba0*/  @P0 LDGSTS.E.BYPASS.LTC128B.128 [R209+0x8100], [R6.64+0x80], !P6 ;  /* 0x0810008006d10fae */ /* 0x0005e8000f101d46 */
[----:B------:R2:W-:Y:S04]  /*fbb0*/  @P0 LDGSTS.E.BYPASS.LTC128B.128 [R209+0xa100], [R6.64+0x100], !P3 ;  /* 0x0a10010006d10fae */ /* 0x0005e8000d901d46 */
[----:B------:R3:W-:Y:S01]  /*fbc0*/  @P0 LDGSTS.E.BYPASS.LTC128B.128 [R209+0x7100], [R10.64], !P5 ;  /* 0x071000000ad10fae */ /* 0x0007e2000e901d46 */
[----:B-1----:R-:W-:-:S03]  /*fbd0*/  FMUL.FTZ R0, R100, c[0x0][0x2d0] ;  /* 0x0000b40064007a20 */ /* 0x002fc60000410000 */
[----:B------:R3:W-:Y:S02]  /*fbe0*/  @P0 LDGSTS.E.BYPASS.LTC128B.128 [R209+0x9100], [R10.64+0x80], !P6 ;  /* 0x091000800ad10fae */ /* 0x0007e4000f101d46 */
[----:B------:R-:W-:Y:S02]  /*fbf0*/  FSEL R0, R0, RZ, P1 ;  /* 0x000000ff00007208 */ /* 0x000fe40000800000 */
[----:B------:R3:W-:Y:S03]  /*fc00*/  @P0 LDGSTS.E.BYPASS.LTC128B.128 [R209+0xb100], [R10.64+0x100], !P3 ;  /* 0x0b1001000ad10fae */ /* 0x0007e6000d901d46 */
[--C-:B------:R-:W-:Y:S01]  /*fc10*/  FFMA.FTZ R3, R12, c[0x0][0x2d0], -R0.reuse ;  /* 0x0000b4000c037a23 */ /* 0x100fe20000010800 */
[----:B------:R-:W1:Y:S01]  /*fc20*/  LDSM.16.MT88.4 R20, [R186+0x100] ;  /* 0x00010000ba14783b */ /* 0x000e620000004200 */
[--C-:B------:R-:W-:Y:S02]  /*fc30*/  FFMA.FTZ R2, R14, c[0x0][0x2d0], -R0.reuse ;  /* 0x0000b4000e027a23 */ /* 0x100fe40000010800 */
[----:B------:R-:W-:Y:S01]  /*fc40*/  FFMA.FTZ R4, R9, c[0x0][0x2d0], -R0 ;  /* 0x0000b40009047a23 */ /* 0x000fe20000010800 */
[----:B------:R-:W4:Y:S01]  /*fc50*/  LDSM.16.MT88.4 R12, [R187+0x100] ;  /* 0x00010000bb0c783b */ /* 0x000f220000004200 */
[----:B------:R3:W-:Y:S03]  /*fc60*/  MUFU.EX2 R226, R2 ;  /* 0x0000000200e27308 */ /* 0x0007e60000000800 */
[----:B------:R-:W1:Y:S01]  /*fc70*/  LDSM.16.MT88.4 R16, [R188+0x100] ;  /* 0x00010000bc10783b */ /* 0x000e620000004200 */
[----:B--2---:R-:W-:-:S03]  /*fc80*/  F2FP.PACK_AB R6, R235, R227 ;  /* 0x000000e3eb06723e */ /* 0x004fc600000000ff */
[----:B------:R-:W2:Y:S01]  /*fc90*/  LDSM.16.MT88.4 R24, [R185+0x100] ;  /* 0x00010000b918783b */ /* 0x000ea20000004200 */
[----:B------:R3:W-:Y:S03]  /*fca0*/  MUFU.EX2 R224, R4 ;  /* 0x0000000400e07308 */ /* 0x0007e60000000800 */
[----:B------:R-:W2:Y:S04]  /*fcb0*/  LDSM.16.MT88.4 R40, [R187+0x2100] ;  /* 0x00210000bb28783b */ /* 0x000ea80000004200 */
[----:B------:R-:W-:Y:S01]  /*fcc0*/  LDSM.16.MT88.4 R36, [R185+0x2100] ;  /* 0x00210000b924783b */ /* 0x000fe20000004200 */
[----:B---3--:R-:W-:Y:S01]  /*fcd0*/  FFMA.FTZ R2, R28, c[0x0][0x2d0], -R0 ;  /* 0x0000b4001c027a23 */ /* 0x008fe20000010800 */
[----:B------:R-:W3:Y:S02]  /*fce0*/  MUFU.EX2 R3, R3 ;  /* 0x0000000300037308 */ /* 0x000ee40000000800 */
[----:B------:R-:W2:Y:S04]  /*fcf0*/  LDSM.16.MT88.4 R28, [R188+0x2100] ;  /* 0x00210000bc1c783b */ /* 0x000ea80000004200 */
[----:B------:R-:W-:Y:S01]  /*fd00*/  LDSM.16.MT88.4 R32, [R186+0x2100] ;  /* 0x00210000ba20783b */ /* 0x000fe20000004200 */
[----:B------:R-:W-:Y:S01]  /*fd10*/  F2FP.PACK_AB R4, R234, R241 ;  /* 0x000000f1ea04723e */ /* 0x000fe200000000ff */
[----:B------:R-:W4:Y:S02]  /*fd20*/  MUFU.EX2 R225, R2 ;  /* 0x0000000200e17308 */ /* 0x000f240000000800 */
[----:B------:R-:W0:Y:S01]  /*fd30*/  LDGDEPBAR ;  /* 0x00000000000079af */ /* 0x000e220000000000 */
[----:B---3--:R-:W-:Y:S01]  /*fd40*/  F2FP.PACK_AB R5, R3, R224 ;  /* 0x000000e00305723e */ /* 0x008fe200000000ff */
[----:B------:R-:W-:Y:S01]  /*fd50*/  FADD.FTZ R3, R224, R3 ;  /* 0x00000003e0037221 */ /* 0x000fe20000010000 */
[----:B----4-:R-:W-:Y:S01]  /*fd60*/  F2FP.PACK_AB R7, R225, R226 ;  /* 0x000000e2e107723e */ /* 0x010fe200000000ff */
[----:B------:R-:W-:-:S04]  /*fd70*/  FFMA.FTZ R2, R46, c[0x0][0x2d0], -R8 ;  /* 0x0000b4002e027a23 */ /* 0x000fc80000010808 */
[----:B------:R3:W-:Y:S02]  /*fd80*/  MUFU.EX2 R223, R2 ;  /* 0x0000000200df7308 */ /* 0x0007e40000000800 */
[C---:B-1----:R-:W-:Y:S08]  /*fd90*/  HMMA.16816.F32 R108, R4.reuse, R20, RZ ;  /* 0x00000014046c723c */ /* 0x042ff000000018ff */
[----:B------:R-:W-:Y:S01]  /*fda0*/  HMMA.16816.F32 R104, R4, R22, RZ ;  /* 0x000000160468723c */ /* 0x000fe200000018ff */
[----:B------:R-:W1:Y:S01]  /*fdb0*/  LDSM.16.MT88.4 R20, [R185+0x4100] ;  /* 0x00410000b914783b */ /* 0x000e620000004200 */
[----:B---3--:R-:W-:-:S06]  /*fdc0*/  FFMA.FTZ R2, R45, c[0x0][0x2d0], -R8 ;  /* 0x0000b4002d027a23 */ /* 0x008fcc0000010808 */
[C---:B------:R-:W-:Y:S01]  /*fdd0*/  HMMA.16816.F32 R88, R4.reuse, R12, RZ ;  /* 0x0000000c0458723c */ /* 0x040fe200000018ff */
[----:B------:R3:W4:Y:S07]  /*fde0*/  MUFU.EX2 R221, R2 ;  /* 0x0000000200dd7308 */ /* 0x00072e0000000800 */
[C---:B------:R-:W-:Y:S01]  /*fdf0*/  HMMA.16816.F32 R84, R4.reuse, R14, RZ ;  /* 0x0000000e0454723c */ /* 0x040fe200000018ff */
[----:B------:R-:W1:Y:S07]  /*fe00*/  LDSM.16.MT88.4 R12, [R186+0x4100] ;  /* 0x00410000ba0c783b */ /* 0x000e6e0000004200 */
[----:B------:R-:W-:Y:S01]  /*fe10*/  HMMA.16816.F32 R96, R4, R16, RZ ;  /* 0x000000100460723c */ /* 0x000fe200000018ff */
[----:B---3--:R-:W-:-:S04]  /*fe20*/  FFMA.FTZ R2, R47, c[0x0][0x2d0], -R8 ;  /* 0x0000b4002f027a23 */ /* 0x008fc80000010808 */
[----:B------:R3:W-:Y:S03]  /*fe30*/  MUFU.EX2 R222, R2 ;  /* 0x0000000200de7308 */ /* 0x0007e60000000800 */
[C---:B------:R-:W-:Y:S01]  /*fe40*/  HMMA.16816.F32 R92, R4.reuse, R18, RZ ;  /* 0x00000012045c723c */ /* 0x040fe200000018ff */
[----:B------:R-:W1:Y:S07]  /*fe50*/  LDSM.16.MT88.4 R16, [R188+0x4100] ;  /* 0x00410000bc10783b */ /* 0x000e6e0000004200 */
[----:B--2---:R-:W-:Y:S01]  /*fe60*/  HMMA.16816.F32 R120, R4, R24, RZ ;  /* 0x000000180478723c */ /* 0x004fe200000018ff */
[----:B---3--:R-:W-:-:S07]  /*fe70*/  FFMA.FTZ R2, R59, c[0x0][0x2d0], -R8 ;  /* 0x0000b4003b027a23 */ /* 0x008fce0000010808 */
[C---:B------:R-:W-:Y:S01]  /*fe80*/  HMMA.16816.F32 R112, R4.reuse, R26, RZ ;  /* 0x0000001a0470723c */ /* 0x040fe200000018ff */
[----:B------:R-:W2:Y:S01]  /*fe90*/  LDSM.16.MT88.4 R24, [R187+0x4100] ;  /* 0x00410000bb18783b */ /* 0x000ea20000004200 */
[----:B------:R3:W1:Y:S06]  /*fea0*/  MUFU.EX2 R220, R2 ;  /* 0x0000000200dc7308 */ /* 0x00066c0000000800 */
[C---:B------:R-:W-:Y:S08]  /*feb0*/  HMMA.16816.F32 R52, R4.reuse, R40, RZ ;  /* 0x000000280434723c */ /* 0x040ff000000018ff */
[----:B------:R-:W-:Y:S01]  /*fec0*/  HMMA.16816.F32 R48, R4, R42, RZ ;  /* 0x0000002a0430723c */ /* 0x000fe200000018ff */
[----:B------:R-:W-:Y:S01]  /*fed0*/  LDSM.16.MT88.4 R40, [R186+0x900] ;  /* 0x00090000ba28783b */ /* 0x000fe20000004200 */
[----:B---3--:R-:W-:-:S03]  /*fee0*/  FFMA.FTZ R2, R44, c[0x0][0x2d0], -R0 ;  /* 0x0000b4002c027a23 */ /* 0x008fc60000010800 */
[----:B------:R-:W3:Y:S01]  /*fef0*/  LDSM.16.MT88.4 R44, [R185+0x900] ;  /* 0x00090000b92c783b */ /* 0x000ee20000004200 */
[----:B------:R1:W-:Y:S02]  /*ff00*/  MUFU.EX2 R219, R2 ;  /* 0x0000000200db7308 */ /* 0x0003e40000000800 */
[C---:B------:R-:W-:Y:S08]  /*ff10*/  HMMA.16816.F32 R64, R4.reuse, R28, RZ ;  /* 0x0000001c0440723c */ /* 0x040ff000000018ff */
[----:B------:R-:W-:Y:S01]  /*ff20*/  HMMA.16816.F32 R60, R4, R30, RZ ;  /* 0x0000001e043c723c */ /* 0x000fe200000018ff */
[----:B------:R-:W2:Y:S01]  /*ff30*/  LDSM.16.MT88.4 R28, [R185+0x2900] ;  /* 0x00290000b91c783b */ /* 0x000ea20000004200 */
[----:B-1----:R-:W-:-:S06]  /*ff40*/  FFMA.FTZ R2, R56, c[0x0][0x2d0], -R0 ;  /* 0x0000b40038027a23 */ /* 0x002fcc0000010800 */
[C---:B------:R-:W-:Y:S01]  /*ff50*/  HMMA.16816.F32 R116, R4.reuse, R20, RZ ;  /* 0x000000140474723c */ /* 0x040fe200000018ff */
[----:B------:R1:W1:Y:S07]  /*ff60*/  MUFU.EX2 R217, R2 ;  /* 0x0000000200d97308 */ /* 0x00026e0000000800 */
[C---:B------:R-:W-:Y:S01]  /*ff70*/  HMMA.16816.F32 R124, R4.reuse, R22, RZ ;  /* 0x00000016047c723c */ /* 0x040fe200000018ff */
[----:B------:R-:W2:Y:S07]  /*ff80*/  LDSM.16.MT88.4 R20, [R186+0x2900] ;  /* 0x00290000ba14783b */ /* 0x000eae0000004200 */
[----:B------:R-:W-:Y:S01]  /*ff90*/  HMMA.16816.F32 R132, R4, R12, RZ ;  /* 0x0000000c0484723c */ /* 0x000fe200000018ff */
[----:B-1----:R-:W-:-:S04]  /*ffa0*/  FFMA.FTZ R2, R58, c[0x0][0x2d0], -R0 ;  /* 0x0000b4003a027a23 */ /* 0x002fc80000010800 */
[----:B------:R1:W-:Y:S03]  /*ffb0*/  MUFU.EX2 R218, R2 ;  /* 0x0000000200da7308 */ /* 0x0003e60000000800 */
[C---:B------:R-:W-:Y:S01]  /*ffc0*/  HMMA.16816.F32 R136, R4.reuse, R14, RZ ;  /* 0x0000000e0488723c */ /* 0x040fe200000018ff */
[----:B------:R-:W2:Y:S07]  /*ffd0*/  LDSM.16.MT88.4 R12, [R187+0x2900] ;  /* 0x00290000bb0c783b */ /* 0x000eae0000004200 */
[----:B------:R-:W-:Y:S01]  /*ffe0*/  HMMA.16816.F32 R80, R4, R36, RZ ;  /* 0x000000240450723c */ /* 0x000fe200000018ff */
[----:B-1----:R-:W-:-:S07]  /*fff0*/  FFMA.FTZ R2, R57, c[0x0][0x2d0], -R0 ;  /* 0x0000b40039027a23 */ /* 0x002fce0000010800 */
[C---:B------:R-:W-:Y:S01]  /*10000*/  HMMA.16816.F32 R72, R4.reuse, R38, RZ ;  /* 0x000000260448723c */ /* 0x040fe200000018ff */
[----:B------:R-:W1:Y:S01]  /*10010*/  LDSM.16.MT88.4 R36, [R188+0x900] ;  /* 0x00090000bc24783b */ /* 0x000e620000004200 */
[----:B------:R3:W1:Y:S06]  /*10020*/  MUFU.EX2 R216, R2 ;  /* 0x0000000200d87308 */ /* 0x00066c0000000800 */
[C---:B------:R-:W-:Y:S08]  /*10030*/  HMMA.16816.F32 R76, R4.reuse, R32, RZ ;  /* 0x00000020044c723c */ /* 0x040ff000000018ff */
[----:B------:R-:W-:Y:S01]  /*10040*/  HMMA.16816.F32 R68, R4, R34, RZ ;  /* 0x000000220444723c */ /* 0x000fe200000018ff */
[----:B------:R-:W1:Y:S01]  /*10050*/  LDSM.16.MT88.4 R32, [R187+0x900] ;  /* 0x00090000bb20783b */ /* 0x000e620000004200 */
[----:B---3--:R-:W-:-:S04]  /*10060*/  FFMA.FTZ R2, R151, c[0x0][0x2d0], -R8 ;  /* 0x0000b40097027a23 */ /* 0x008fc80000010808 */
[----:B------:R3:W-:Y:S02]  /*10070*/  MUFU.EX2 R205, R2 ;  /* 0x0000000200cd7308 */ /* 0x0007e40000000800 */
[C---:B-----5:R-:W-:Y:S08]  /*10080*/  HMMA.16816.F32 R144, R4.reuse, R16, RZ ;  /* 0x000000100490723c */ /* 0x060ff000000018ff */
[----:B------:R-:W-:Y:S01]  /*10090*/  HMMA.16816.F32 R164, R4, R18, RZ ;  /* 0x0000001204a4723c */ /* 0x000fe200000018ff */
[----:B------:R-:W1:Y:S01]  /*100a0*/  LDSM.16.MT88.4 R16, [R188+0x2900] ;  /* 0x00290000bc10783b */ /* 0x000e620000004200 */
[----:B---3--:R-:W-:-:S06]  /*100b0*/  FFMA.FTZ R2, R150, c[0x0][0x2d0], -R8 ;  /* 0x0000b40096027a23 */ /* 0x008fcc0000010808 */
[C---:B--2---:R-:W-:Y:S01]  /*100c0*/  HMMA.16816.F32 R176, R4.reuse, R24, RZ ;  /* 0x0000001804b0723c */ /* 0x044fe200000018ff */
[----:B------:R2:W3:Y:S07]  /*100d0*/  MUFU.EX2 R159, R2 ;  /* 0x00000002009f7308 */ /* 0x0004ee0000000800 */
[----:B------:R-:W-:Y:S01]  /*100e0*/  HMMA.16816.F32 R196, R4, R26, RZ ;  /* 0x0000001a04c4723c */ /* 0x000fe200000018ff */
[----:B------:R-:W3:Y:S06]  /*100f0*/  LDSM.16.MT88.4 R24, [R185+0x4900] ;  /* 0x00490000b918783b */ /* 0x000eec0000004200 */
[----:B----4-:R-:W-:-:S02]  /*10100*/  F2FP.PACK_AB R4, R221, R223 ;  /* 0x000000dfdd04723e */ /* 0x010fc400000000ff */
[----:B------:R-:W-:Y:S01]  /*10110*/  F2FP.PACK_AB R6, R220, R222 ;  /* 0x000000dedc06723e */ /* 0x000fe200000000ff */
[--C-:B--2---:R-:W-:Y:S01]  /*10120*/  FFMA.FTZ R2, R156, c[0x0][0x2d0], -R8.reuse ;  /* 0x0000b4009c027a23 */ /* 0x104fe20000010808 */
[----:B------:R-:W-:Y:S02]  /*10130*/  F2FP.PACK_AB R5, R217, R219 ;  /* 0x000000dbd905723e */ /* 0x000fe400000000ff */
[----:B-1----:R-:W-:Y:S01]  /*10140*/  F2FP.PACK_AB R7, R216, R218 ;  /* 0x000000dad807723e */ /* 0x002fe200000000ff */
[----:B------:R1:W-:Y:S06]  /*10150*/  MUFU.EX2 R204, R2 ;  /* 0x0000000200cc7308 */ /* 0x0003ec0000000800 */
[C---:B------:R-:W-:Y:S08]  /*10160*/  HMMA.16816.F32 R200, R4.reuse, R44, R120 ;  /* 0x0000002c04c8723c */ /* 0x040ff00000001878 */
[----:B------:R-:W-:Y:S01]  /*10170*/  HMMA.16816.F32 R180, R4, R46, R112 ;  /* 0x0000002e04b4723c */ /* 0x000fe20000001870 */
[----:B------:R-:W-:Y:S01]  /*10180*/  LDSM.16.MT88.4 R44, [R186+0x1100] ;  /* 0x00110000ba2c783b */ /* 0x000fe20000004200 */
[----:B-1----:R-:W-:-:S04]  /*10190*/  FFMA.FTZ R2, R157, c[0x0][0x2d0], -R8 ;  /* 0x0000b4009d027a23 */ /* 0x002fc80000010808 */
[----:B------:R1:W2:Y:S02]  /*101a0*/  MUFU.EX2 R158, R2 ;  /* 0x00000002009e7308 */ /* 0x0002a40000000800 */
[C---:B------:R-:W-:Y:S08]  /*101b0*/  HMMA.16816.F32 R172, R4.reuse, R40, R108 ;  /* 0x0000002804ac723c */ /* 0x040ff0000000186c */
[----:B------:R-:W-:Y:S01]  /*101c0*/  HMMA.16816.F32 R120, R4, R28, R80 ;  /* 0x0000001c0478723c */ /* 0x000fe20000001850 */
[----:B-1----:R-:W-:-:S07]  /*101d0*/  FFMA.FTZ R2, R103, c[0x0][0x2d0], -R0 ;  /* 0x0000b40067027a23 */ /* 0x002fce0000010800 */
[C---:B------:R-:W-:Y:S01]  /*101e0*/  HMMA.16816.F32 R112, R4.reuse, R30, R72 ;  /* 0x0000001e0470723c */ /* 0x040fe20000001848 */
[----:B------:R-:W1:Y:S01]  /*101f0*/  LDSM.16.MT88.4 R28, [R186+0x4900] ;  /* 0x00490000ba1c783b */ /* 0x000e620000004200 */
[----:B------:R4:W-:Y:S06]  /*10200*/  MUFU.EX2 R157, R2 ;  /* 0x00000002009d7308 */ /* 0x0009ec0000000800 */
[C---:B------:R-:W-:Y:S08]  /*10210*/  HMMA.16816.F32 R108, R4.reuse, R20, R76 ;  /* 0x00000014046c723c */ /* 0x040ff0000000184c */
[----:B------:R-:W-:Y:S01]  /*10220*/  HMMA.16816.F32 R76, R4, R12, R52 ;  /* 0x0000000c044c723c */ /* 0x000fe20000001834 */
[----:B----4-:R-:W-:-:S04]  /*10230*/  FFMA.FTZ R2, R102, c[0x0][0x2d0], -R0 ;  /* 0x0000b40066027a23 */ /* 0x010fc80000010800 */
[----:B------:R4:W1:Y:S03]  /*10240*/  MUFU.EX2 R102, R2 ;  /* 0x0000000200667308 */ /* 0x0008660000000800 */
[C---:B------:R-:W-:Y:S01]  /*10250*/  HMMA.16816.F32 R56, R4.reuse, R14, R48 ;  /* 0x0000000e0438723c */ /* 0x040fe20000001830 */
[----:B------:R-:W1:Y:S04]  /*10260*/  LDSM.16.MT88.4 R12, [R188+0x4900] ;  /* 0x00490000bc0c783b */ /* 0x000e680000004200 */
[----:B------:R-:W-:Y:S03]  /*10270*/  LDSM.16.MT88.4 R48, [R185+0x1100] ;  /* 0x00110000b930783b */ /* 0x000fe60000004200 */
[----:B------:R-:W-:Y:S01]  /*10280*/  HMMA.16816.F32 R160, R4, R36, R96 ;  /* 0x0000002404a0723c */ /* 0x000fe20000001860 */
[----:B----4-:R-:W-:-:S07]  /*10290*/  FFMA.FTZ R2, R148, c[0x0][0x2d0], -R0 ;  /* 0x0000b40094027a23 */ /* 0x010fce0000010800 */
[C---:B------:R-:W-:Y:S01]  /*102a0*/  HMMA.16816.F32 R128, R4.reuse, R34, R84 ;  /* 0x000000220480723c */ /* 0x040fe20000001854 */
[----:B------:R4:W-:Y:S07]  /*102b0*/  MUFU.EX2 R156, R2 ;  /* 0x00000002009c7308 */ /* 0x0009ee0000000800 */
[C---:B------:R-:W-:Y:S01]  /*102c0*/  HMMA.16816.F32 R96, R4.reuse, R22, R68 ;  /* 0x000000160460723c */ /* 0x040fe20000001844 */
[----:B------:R-:W-:Y:S07]  /*102d0*/  LDSM.16.MT88.4 R20, [R188+0x3100] ;  /* 0x00310000bc14783b */ /* 0x000fee0000004200 */
[----:B------:R-:W-:Y:S01]  /*102e0*/  HMMA.16816.F32 R84, R4, R18, R60 ;  /* 0x000000120454723c */ /* 0x000fe2000000183c */
[----:B----4-:R-:W-:-:S04]  /*102f0*/  FFMA.FTZ R2, R149, c[0x0][0x2d0], -R0 ;  /* 0x0000b40095027a23 */ /* 0x010fc80000010800 */
[----:B------:R4:W1:Y:S03]  /*10300*/  MUFU.EX2 R103, R2 ;  /* 0x0000000200677308 */ /* 0x0008660000000800 */
[C---:B---3--:R-:W-:Y:S01]  /*10310*/  HMMA.16816.F32 R68, R4.reuse, R24, R116 ;  /* 0x000000180444723c */ /* 0x048fe20000001874 */
[----:B------:R-:W-:Y:S07]  /*10320*/  LDSM.16.MT88.4 R116, [R186+0x1900] ;  /* 0x00190000ba74783b */ /* 0x000fee0000004200 */
[----:B------:R-:W-:Y:S01]  /*10330*/  HMMA.16816.F32 R60, R4, R26, R124 ;  /* 0x0000001a043c723c */ /* 0x000fe2000000187c */
[----:B------:R-:W3:Y:S04]  /*10340*/  LDSM.16.MT88.4 R24, [R187+0x4900] ;  /* 0x00490000bb18783b */ /* 0x000ee80000004200 */
[----:B------:R-:W-:Y:S01]  /*10350*/  LDSM.16.MT88.4 R124, [R188+0x1900] ;  /* 0x00190000bc7c783b */ /* 0x000fe20000004200 */
[----:B----4-:R-:W-:-:S02]  /*10360*/  FFMA.FTZ R2, R214, c[0x0][0x2d0], -R8 ;  /* 0x0000b400d6027a23 */ /* 0x010fc40000010808 */
[C---:B------:R-:W-:Y:S01]  /*10370*/  HMMA.16816.F32 R168, R4.reuse, R42, R104 ;  /* 0x0000002a04a8723c */ /* 0x040fe20000001868 */
[----:B------:R-:W4:Y:S07]  /*10380*/  LDSM.16.MT88.4 R40, [R188+0x1100] ;  /* 0x00110000bc28783b */ /* 0x000f2e0000004200 */
[C---:B------:R-:W-:Y:S01]  /*10390*/  HMMA.16816.F32 R140, R4.reuse, R32, R88 ;  /* 0x00000020048c723c */ /* 0x040fe20000001858 */
[----:B------:R-:W-:Y:S07]  /*103a0*/  LDSM.16.MT88.4 R32, [R185+0x3100] ;  /* 0x00310000b920783b */ /* 0x000fee0000004200 */
[C---:B------:R-:W-:Y:S01]  /*103b0*/  HMMA.16816.F32 R152, R4.reuse, R38, R92 ;  /* 0x000000260498723c */ /* 0x040fe2000000185c */
[----:B------:R-:W2:Y:S07]  /*103c0*/  LDSM.16.MT88.4 R36, [R187+0x1100] ;  /* 0x00110000bb24783b */ /* 0x000eae0000004200 */
[C---:B------:R-:W-:Y:S01]  /*103d0*/  HMMA.16816.F32 R88, R4.reuse, R16, R64 ;  /* 0x000000100458723c */ /* 0x040fe20000001840 */
[----:B------:R-:W-:Y:S07]  /*103e0*/  LDSM.16.MT88.4 R16, [R187+0x3100] ;  /* 0x00310000bb10783b */ /* 0x000fee0000004200 */
[C---:B-1----:R-:W-:Y:S01]  /*103f0*/  HMMA.16816.F32 R64, R4.reuse, R28, R132 ;  /* 0x0000001c0440723c */ /* 0x042fe20000001884 */
[----:B------:R-:W-:Y:S07]  /*10400*/  LDSM.16.MT88.4 R132, [R187+0x1900] ;  /* 0x00190000bb84783b */ /* 0x000fee0000004200 */
[C---:B------:R-:W-:Y:S01]  /*10410*/  HMMA.16816.F32 R52, R4.reuse, R30, R136 ;  /* 0x0000001e0434723c */ /* 0x040fe20000001888 */
[----:B------:R-:W1:Y:S07]  /*10420*/  LDSM.16.MT88.4 R28, [R186+0x3100] ;  /* 0x00310000ba1c783b */ /* 0x000e6e0000004200 */
[C---:B------:R-:W-:Y:S08]  /*10430*/  HMMA.16816.F32 R72, R4.reuse, R12, R144 ;  /* 0x0000000c0448723c */ /* 0x040ff00000001890 */
[C---:B------:R-:W-:Y:S01]  /*10440*/  HMMA.16816.F32 R80, R4.reuse, R14, R164 ;  /* 0x0000000e0450723c */ /* 0x040fe200000018a4 */
[----:B------:R-:W1:Y:S07]  /*10450*/  LDSM.16.MT88.4 R12, [R185+0x5100] ;  /* 0x00510000b90c783b */ /* 0x000e6e0000004200 */
[C---:B---3--:R-:W-:Y:S08]  /*10460*/  HMMA.16816.F32 R104, R4.reuse, R24, R176 ;  /* 0x000000180468723c */ /* 0x048ff000000018b0 */
[----:B------:R-:W-:Y:S01]  /*10470*/  HMMA.16816.F32 R92, R4, R26, R196 ;  /* 0x0000001a045c723c */ /* 0x000fe200000018c4 */
[----:B------:R-:W3:Y:S06]  /*10480*/  LDSM.16.MT88.4 R24, [R186+0x5100] ;  /* 0x00510000ba18783b */ /* 0x000eec0000004200 */
[----:B------:R-:W-:-:S02]  /*10490*/  F2FP.PACK_AB R4, R159, R205 ;  /* 0x000000cd9f04723e */ /* 0x000fc400000000ff */
[----:B--2---:R-:W-:Y:S02]  /*104a0*/  F2FP.PACK_AB R6, R158, R204 ;  /* 0x000000cc9e06723e */ /* 0x004fe400000000ff */
[----:B------:R-:W-:Y:S02]  /*104b0*/  F2FP.PACK_AB R5, R102, R157 ;  /* 0x0000009d6605723e */ /* 0x000fe400000000ff */
[----:B------:R-:W-:-:S07]  /*104c0*/  F2FP.PACK_AB R7, R103, R156 ;  /* 0x0000009c6707723e */ /* 0x000fce00000000ff */
[C---:B------:R-:W-:Y:S08]  /*104d0*/  HMMA.16816.F32 R196, R4.reuse, R50, R180 ;  /* 0x0000003204c4723c */ /* 0x040ff000000018b4 */
[C---:B------:R-:W-:Y:S08]  /*104e0*/  HMMA.16816.F32 R180, R4.reuse, R44, R172 ;  /* 0x0000002c04b4723c */ /* 0x040ff000000018ac */
[C---:B------:R-:W-:Y:S08]  /*104f0*/  HMMA.16816.F32 R176, R4.reuse, R46, R168 ;  /* 0x0000002e04b0723c */ /* 0x040ff000000018a8 */
[C---:B----4-:R-:W-:Y:S08]  /*10500*/  HMMA.16816.F32 R172, R4.reuse, R40, R160 ;  /* 0x0000002804ac723c */ /* 0x050ff000000018a0 */
[C---:B------:R-:W-:Y:S01]  /*10510*/  HMMA.16816.F32 R164, R4.reuse, R42, R152 ;  /* 0x0000002a04a4723c */ /* 0x040fe20000001898 */
[----:B------:R-:W-:Y:S07]  /*10520*/  LDSM.16.MT88.4 R40, [R185+0x3900] ;  /* 0x00390000b928783b */ /* 0x000fee0000004200 */
[C---:B------:R-:W-:Y:S08]  /*10530*/  HMMA.16816.F32 R168, R4.reuse, R36, R140 ;  /* 0x0000002404a8723c */ /* 0x040ff0000000188c */
[C---:B------:R-:W-:Y:S08]  /*10540*/  HMMA.16816.F32 R160, R4.reuse, R38, R128 ;  /* 0x0000002604a0723c */ /* 0x040ff00000001880 */
[C---:B------:R-:W-:Y:S08]  /*10550*/  HMMA.16816.F32 R36, R4.reuse, R32, R120 ;  /* 0x000000200424723c */ /* 0x040ff00000001878 */
[C---:B------:R-:W-:Y:S08]  /*10560*/  HMMA.16816.F32 R152, R4.reuse, R34, R112 ;  /* 0x000000220498723c */ /* 0x040ff00000001870 */
[C---:B-1----:R-:W-:Y:S01]  /*10570*/  HMMA.16816.F32 R44, R4.reuse, R28, R108 ;  /* 0x0000001c042c723c */ /* 0x042fe2000000186c */
[----:B------:R-:W-:Y:S07]  /*10580*/  LDSM.16.MT88.4 R108, [R185+0x1900] ;  /* 0x00190000b96c783b */ /* 0x000fee0000004200 */
[C---:B------:R-:W-:Y:S08]  /*10590*/  HMMA.16816.F32 R148, R4.reuse, R30, R96 ;  /* 0x0000001e0494723c */ /* 0x040ff00000001860 */
[C---:B------:R-:W-:Y:S08]  /*105a0*/  HMMA.16816.F32 R140, R4.reuse, R16, R76 ;  /* 0x00000010048c723c */ /* 0x040ff0000000184c */
[C---:B------:R-:W-:Y:S01]  /*105b0*/  HMMA.16816.F32 R32, R4.reuse, R18, R56 ;  /* 0x000000120420723c */ /* 0x040fe20000001838 */
[----:B------:R-:W1:Y:S04]  /*105c0*/  LDSM.16.MT88.4 R16, [R188+0x5100] ;  /* 0x00510000bc10783b */ /* 0x000e680000004200 */
[----:B------:R-:W-:Y:S03]  /*105d0*/  LDSM.16.MT88.4 R56, [R188+0x3900] ;  /* 0x00390000bc38783b */ /* 0x000fe60000004200 */
[C---:B------:R-:W-:Y:S08]  /*105e0*/  HMMA.16816.F32 R68, R4.reuse, R12, R68 ;  /* 0x0000000c0444723c */ /* 0x040ff00000001844 */
[C---:B------:R-:W-:Y:S01]  /*105f0*/  HMMA.16816.F32 R28, R4.reuse, R14, R60 ;  /* 0x0000000e041c723c */ /* 0x040fe2000000183c */
[----:B------:R-:W2:Y:S07]  /*10600*/  LDSM.16.MT88.4 R12, [R187+0x5100] ;  /* 0x00510000bb0c783b */ /* 0x000eae0000004200 */
[C---:B------:R-:W-:Y:S01]  /*10610*/  HMMA.16816.F32 R84, R4.reuse, R22, R84 ;  /* 0x000000160454723c */ /* 0x040fe20000001854 */
[----:B------:R4:W-:Y:S07]  /*10620*/  MUFU.EX2 R22, R2 ;  /* 0x0000000200167308 */ /* 0x0009ee0000000800 */
[C---:B------:R-:W-:Y:S08]  /*10630*/  HMMA.16816.F32 R88, R4.reuse, R20, R88 ;  /* 0x000000140458723c */ /* 0x040ff00000001858 */
[C---:B---3--:R-:W-:Y:S01]  /*10640*/  HMMA.16816.F32 R76, R4.reuse, R24, R64 ;  /* 0x00000018044c723c */ /* 0x048fe20000001840 */
[--C-:B----4-:R-:W-:Y:S01]  /*10650*/  FFMA.FTZ R2, R212, c[0x0][0x2d0], -R8.reuse ;  /* 0x0000b400d4027a23 */ /* 0x110fe20000010808 */
[----:B------:R-:W-:Y:S03]  /*10660*/  LDSM.16.MT88.4 R64, [R187+0x3900] ;  /* 0x00390000bb40783b */ /* 0x000fe60000004200 */
[----:B------:R3:W4:Y:S03]  /*10670*/  MUFU.EX2 R21, R2 ;  /* 0x0000000200157308 */ /* 0x0007260000000800 */
[C---:B-1----:R-:W-:Y:S01]  /*10680*/  HMMA.16816.F32 R136, R4.reuse, R16, R72 ;  /* 0x000000100488723c */ /* 0x042fe20000001848 */
[----:B------:R-:W-:Y:S07]  /*10690*/  LDSM.16.MT88.4 R72, [R185+0x5900] ;  /* 0x00590000b948783b */ /* 0x000fee0000004200 */
[----:B------:R-:W-:Y:S01]  /*106a0*/  HMMA.16816.F32 R200, R4, R48, R200 ;  /* 0x0000003004c8723c */ /* 0x000fe200000018c8 */
[----:B------:R-:W-:Y:S01]  /*106b0*/  LDSM.16.MT88.4 R48, [R186+0x3900] ;  /* 0x00390000ba30783b */ /* 0x000fe20000004200 */
[----:B---3--:R-:W-:Y:S01]  /*106c0*/  FFMA.FTZ R2, R213, c[0x0][0x2d0], -R8 ;  /* 0x0000b400d5027a23 */ /* 0x008fe20000010808 */
[----:B----4-:R-:W-:-:S05]  /*106d0*/  F2FP.PACK_AB R96, R21, R22 ;  /* 0x000000161560723e */ /* 0x010fca00000000ff */
[C---:B--2---:R-:W-:Y:S01]  /*106e0*/  HMMA.16816.F32 R144, R4.reuse, R12, R104 ;  /* 0x0000000c0490723c */ /* 0x044fe20000001868 */
[----:B------:R1:W-:Y:S07]  /*106f0*/  MUFU.EX2 R23, R2 ;  /* 0x0000000200177308 */ /* 0x0003ee0000000800 */
[C---:B------:R-:W-:Y:S08]  /*10700*/  HMMA.16816.F32 R24, R4.reuse, R26, R52 ;  /* 0x0000001a0418723c */ /* 0x040ff00000001834 */
[C---:B------:R-:W-:Y:S01]  /*10710*/  HMMA.16816.F32 R16, R4.reuse, R18, R80 ;  /* 0x000000120410723c */ /* 0x040fe20000001850 */
[----:B-1----:R-:W-:Y:S01]  /*10720*/  FFMA.FTZ R2, R215, c[0x0][0x2d0], -R8 ;  /* 0x0000b400d7027a23 */ /* 0x002fe20000010808 */
[----:B------:R-:W-:Y:S03]  /*10730*/  LDSM.16.MT88.4 R80, [R186+0x5900] ;  /* 0x00590000ba50783b */ /* 0x000fe60000004200 */
[----:B------:R1:W2:Y:S03]  /*10740*/  MUFU.EX2 R20, R2 ;  /* 0x0000000200147308 */ /* 0x0002a60000000800 */
[----:B------:R-:W-:Y:S01]  /*10750*/  HMMA.16816.F32 R12, R4, R14, R92 ;  /* 0x0000000e040c723c */ /* 0x000fe2000000185c */
[----:B------:R-:W3:Y:S01]  /*10760*/  LDSM.16.MT88.4 R4, [R187+0x5900] ;  /* 0x00590000bb04783b */ /* 0x000ee20000004200 */
[----:B-1----:R-:W-:Y:S01]  /*10770*/  FFMA.FTZ R2, R208, c[0x0][0x2d0], -R0 ;  /* 0x0000b400d0027a23 */ /* 0x002fe20000010800 */
[----:B--2---:R-:W-:-:S03]  /*10780*/  F2FP.PACK_AB R98, R20, R23 ;  /* 0x000000171462723e */ /* 0x004fc600000000ff */
[----:B------:R1:W-:Y:S02]  /*10790*/  MUFU.EX2 R10, R2 ;  /* 0x00000002000a7308 */ /* 0x0003e40000000800 */
[----:B-1----:R-:W-:Y:S01]  /*107a0*/  FFMA.FTZ R2, R206, c[0x0][0x2d0], -R0 ;  /* 0x0000b400ce027a23 */ /* 0x002fe20000010800 */
[----:B------:R-:W-:-:S05]  /*107b0*/  IADD3 R206, R195, 0x800, RZ ;  /* 0x00000800c3ce7810 */ /* 0x000fca0007ffe0ff */
[----:B------:R1:W2:Y:S02]  /*107c0*/  MUFU.EX2 R8, R2 ;  /* 0x0000000200087308 */ /* 0x0002a40000000800 */
[--C-:B-1----:R-:W-:Y:S01]  /*107d0*/  FFMA.FTZ R2, R210, c[0x0][0x2d0], -R0.reuse ;  /* 0x0000b400d2027a23 */ /* 0x102fe20000010800 */
[----:B--2---:R-:W-:Y:S01]  /*107e0*/  F2FP.PACK_AB R97, R8, R10 ;  /* 0x0000000a0861723e */ /* 0x004fe200000000ff */
[----:B------:R-:W-:-:S04]  /*107f0*/  FFMA.FTZ R0, R211, c[0x0][0x2d0], -R0 ;  /* 0x0000b400d3007a23 */ /* 0x000fc80000010800 */
[----:B------:R-:W-:Y:S08]  /*10800*/  MUFU.EX2 R11, R2 ;  /* 0x00000002000b7308 */ /* 0x000ff00000000800 */
[----:B------:R1:W2:Y:S02]  /*10810*/  MUFU.EX2 R9, R0 ;  /* 0x0000000000097308 */ /* 0x0002a40000000800 */
[----:B-1----:R-:W-:Y:S01]  /*10820*/  FADD.FTZ R0, R241, R234 ;  /* 0x000000eaf1007221 */ /* 0x002fe20000010000 */
[----:B--2---:R-:W-:-:S03]  /*10830*/  F2FP.PACK_AB R99, R9, R11 ;  /* 0x0000000b0963723e */ /* 0x004fc600000000ff */
[----:B------:R-:W-:Y:S02]  /*10840*/  FADD.FTZ R2, R227, R0 ;  /* 0x00000000e3027221 */ /* 0x000fe40000010000 */
[----:B------:R-:W-:Y:S02]  /*10850*/  FADD.FTZ R0, R226, R3 ;  /* 0x00000003e2007221 */ /* 0x000fe40000010000 */
[----:B------:R-:W-:Y:S01]  /*10860*/  FADD.FTZ R2, R235, R2 ;  /* 0x00000002eb027221 */ /* 0x000fe20000010000 */
[----:B------:R-:W-:Y:S01]  /*10870*/  HMMA.16816.F32 R52, R96, R56, R88 ;  /* 0x000000386034723c */ /* 0x000fe20000001858 */
[----:B------:R-:W-:Y:S01]  /*10880*/  FADD.FTZ R0, R225, R0 ;  /* 0x00000000e1007221 */ /* 0x000fe20000010000 */
[----:B------:R-:W1:Y:S01]  /*10890*/  LDSM.16.MT88.4 R88, [R188+0x5900] ;  /* 0x00590000bc58783b */ /* 0x000e620000004200 */
[----:B------:R-:W-:Y:S02]  /*108a0*/  FADD.FTZ R2, R223, R2 ;  /* 0x00000002df027221 */ /* 0x000fe40000010000 */
[----:B------:R-:W-:-:S02]  /*108b0*/  FADD.FTZ R0, R219, R0 ;  /* 0x00000000db007221 */ /* 0x000fc40000010000 */
[----:B------:R-:W-:Y:S01]  /*108c0*/  FADD.FTZ R2, R221, R2 ;  /* 0x00000002dd027221 */ /* 0x000fe20000010000 */
[C---:B---3--:R-:W-:Y:S01]  /*108d0*/  HMMA.16816.F32 R92, R96.reuse, R4, R144 ;  /* 0x00000004605c723c */ /* 0x048fe20000001890 */
[----:B------:R-:W-:Y:S02]  /*108e0*/  FADD.FTZ R0, R217, R0 ;  /* 0x00000000d9007221 */ /* 0x000fe40000010000 */
[----:B------:R-:W-:Y:S02]  /*108f0*/  FADD.FTZ R2, R222, R2 ;  /* 0x00000002de027221 */ /* 0x000fe40000010000 */
[----:B------:R-:W-:Y:S02]  /*10900*/  FADD.FTZ R0, R218, R0 ;  /* 0x00000000da007221 */ /* 0x000fe40000010000 */
[----:B------:R-:W-:Y:S01]  /*10910*/  FADD.FTZ R2, R220, R2 ;  /* 0x00000002dc027221 */ /* 0x000fe20000010000 */
[----:B------:R-:W-:Y:S01]  /*10920*/  HMMA.16816.F32 R56, R96, R58, R84 ;  /* 0x0000003a6038723c */ /* 0x000fe20000001854 */
[----:B------:R-:W-:-:S02]  /*10930*/  FADD.FTZ R0, R216, R0 ;  /* 0x00000000d8007221 */ /* 0x000fc40000010000 */
[----:B------:R-:W-:Y:S01]  /*10940*/  FADD.FTZ R2, R205, R2 ;  /* 0x00000002cd027221 */ /* 0x000fe20000010000 */
[----:B------:R-:W-:Y:S01]  /*10950*/  IADD3 R205, R195, 0x1000, RZ ;  /* 0x00001000c3cd7810 */ /* 0x000fe20007ffe0ff */
[----:B------:R-:W-:Y:S02]  /*10960*/  FADD.FTZ R0, R157, R0 ;  /* 0x000000009d007221 */ /* 0x000fe40000010000 */
[----:B------:R-:W-:Y:S01]  /*10970*/  FADD.FTZ R2, R159, R2 ;  /* 0x000000029f027221 */ /* 0x000fe20000010000 */
[----:B------:R-:W-:Y:S01]  /*10980*/  HMMA.16816.F32 R104, R96, R108, R200 ;  /* 0x0000006c6068723c */ /* 0x000fe200000018c8 */
[----:B------:R-:W-:Y:S02]  /*10990*/  FADD.FTZ R0, R102, R0 ;  /* 0x0000000066007221 */ /* 0x000fe40000010000 */
[----:B------:R-:W-:-:S04]  /*109a0*/  @P4 IMAD.HI.U32 R3, R244, c[0x0][0x2c8], RZ ;  /* 0x0000b200f4034a27 */ /* 0x000fc800078e00ff */
[----:B------:R-:W-:Y:S01]  /*109b0*/  FADD.FTZ R2, R204, R2 ;  /* 0x00000002cc027221 */ /* 0x000fe20000010000 */
[----:B------:R-:W-:Y:S01]  /*109c0*/  @P4 SHF.R.U32.HI R244, RZ, c[0x0][0x2cc], R3 ;  /* 0x0000b300fff44a19 */ /* 0x000fe20000011603 */
[----:B------:R-:W-:Y:S01]  /*109d0*/  FADD.FTZ R0, R156, R0 ;  /* 0x000000009c007221 */ /* 0x000fe20000010000 */
[C---:B------:R-:W-:Y:S01]  /*109e0*/  HMMA.16816.F32 R112, R96.reuse, R116, R180 ;  /* 0x000000746070723c */ /* 0x040fe200000018b4 */
[----:B------:R-:W-:Y:S01]  /*109f0*/  FADD.FTZ R3, R158, R2 ;  /* 0x000000029e037221 */ /* 0x000fe20000010000 */
[----:B------:R-:W-:Y:S01]  /*10a00*/  IADD3 R204, R195, 0x1800, RZ ;  /* 0x00001800c3cc7810 */ /* 0x000fe20007ffe0ff */
[----:B------:R-:W-:Y:S01]  /*10a10*/  FADD.FTZ R2, R103, R0 ;  /* 0x0000000067027221 */ /* 0x000fe20000010000 */
[----:B------:R-:W-:Y:S01]  /*10a20*/  IADD3 R0, R244, R232, -R242 ;  /* 0x000000e8f4007210 */ /* 0x000fe20007ffe8f2 */
[----:B------:R-:W-:Y:S01]  /*10a30*/  FADD.FTZ R4, R22, R3 ;  /* 0x0000000316047221 */ /* 0x000fe20000010000 */
[----:B------:R-:W-:Y:S01]  /*10a40*/  IADD3 R203, R195, 0x2000, RZ ;  /* 0x00002000c3cb7810 */ /* 0x000fe20007ffe0ff */
[----:B------:R-:W-:Y:S01]  /*10a50*/  FADD.FTZ R3, R10, R2 ;  /* 0x000000020a037221 */ /* 0x000fe20000010000 */
[----:B------:R-:W-:Y:S01]  /*10a60*/  SHF.R.S32.HI R2, RZ, 0x1f, R0 ;  /* 0x0000001fff027819 */ /* 0x000fe20000011400 */
[----:B------:R-:W-:Y:S01]  /*10a70*/  FADD.FTZ R4, R21, R4 ;  /* 0x0000000415047221 */ /* 0x000fe20000010000 */
[C---:B------:R-:W-:Y:S01]  /*10a80*/  HMMA.16816.F32 R120, R96.reuse, R124, R172 ;  /* 0x0000007c6078723c */ /* 0x040fe200000018ac */
[----:B------:R-:W-:Y:S01]  /*10a90*/  FADD.FTZ R3, R8, R3 ;  /* 0x0000000308037221 */ /* 0x000fe20000010000 */
[----:B------:R-:W-:Y:S01]  /*10aa0*/  LEA.HI R0, R2, R0, RZ, 0x6 ;  /* 0x0000000002007211 */ /* 0x000fe200078f30ff */
[----:B------:R-:W-:Y:S01]  /*10ab0*/  FADD.FTZ R222, R23, R4 ;  /* 0x0000000417de7221 */ /* 0x000fe20000010000 */
[----:B------:R-:W-:Y:S01]  /*10ac0*/  IADD3 R202, R195, 0x2800, RZ ;  /* 0x00002800c3ca7810 */ /* 0x000fe20007ffe0ff */
[----:B------:R-:W-:Y:S01]  /*10ad0*/  FADD.FTZ R223, R11, R3 ;  /* 0x000000030bdf7221 */ /* 0x000fe20000010000 */
[----:B------:R-:W-:Y:S01]  /*10ae0*/  SHF.R.S32.HI R0, RZ, 0x6, R0 ;  /* 0x00000006ff007819 */ /* 0x000fe20000011400 */
[----:B------:R-:W-:Y:S01]  /*10af0*/  FADD.FTZ R222, R20, R222 ;  /* 0x000000de14de7221 */ /* 0x000fe20000010000 */
[----:B------:R-:W-:Y:S01]  /*10b00*/  HMMA.16816.F32 R128, R96, R132, R168 ;  /* 0x000000846080723c */ /* 0x000fe200000018a8 */
[----:B------:R-:W-:Y:S01]  /*10b10*/  FADD.FTZ R223, R9, R223 ;  /* 0x000000df09df7221 */ /* 0x000fe20000010000 */
[----:B------:R-:W-:-:S02]  /*10b20*/  IMNMX R234, RZ, R0, !PT ;  /* 0x00000000ffea7217 */ /* 0x000fc40007800200 */
[----:B------:R-:W-:Y:S02]  /*10b30*/  IADD3 R201, R195, 0x3000, RZ ;  /* 0x00003000c3c97810 */ /* 0x000fe40007ffe0ff */
[----:B------:R-:W-:Y:S02]  /*10b40*/  ISETP.GE.AND P0, PT, R207, R234, PT ;  /* 0x000000eacf00720c */ /* 0x000fe40003f06270 */
[----:B------:R-:W-:Y:S01]  /*10b50*/  HMMA.16816.F32 R36, R96, R40, R36 ;  /* 0x000000286024723c */ /* 0x000fe20000001824 */
[----:B------:R-:W-:-:S07]  /*10b60*/  IADD3 R200, R195, 0x3800, RZ ;  /* 0x00003800c3c87810 */ /* 0x000fce0007ffe0ff */
[C---:B------:R-:W-:Y:S08]  /*10b70*/  HMMA.16816.F32 R44, R96.reuse, R48, R44 ;  /* 0x00000030602c723c */ /* 0x040ff0000000182c */
[C---:B------:R-:W-:Y:S08]  /*10b80*/  HMMA.16816.F32 R60, R96.reuse, R64, R140 ;  /* 0x00000040603c723c */ /* 0x040ff0000000188c */
[C---:B------:R-:W-:Y:S08]  /*10b90*/  HMMA.16816.F32 R68, R96.reuse, R72, R68 ;  /* 0x000000486044723c */ /* 0x040ff00000001844 */
[C---:B------:R-:W-:Y:S08]  /*10ba0*/  HMMA.16816.F32 R76, R96.reuse, R80, R76 ;  /* 0x00000050604c723c */ /* 0x040ff0000000184c */
[C---:B-1----:R-:W-:Y:S08]  /*10bb0*/  HMMA.16816.F32 R84, R96.reuse, R88, R136 ;  /* 0x000000586054723c */ /* 0x042ff00000001888 */
[C---:B------:R-:W-:Y:S07]  /*10bc0*/  HMMA.16816.F32 R108, R96.reuse, R110, R196 ;  /* 0x0000006e606c723c */ /* 0x040fee00000018c4 */
[C---:B------:R-:W-:Y:S01]  /*10bd0*/  IADD3 R199, R195.reuse, 0x4000, RZ ;  /* 0x00004000c3c77810 */ /* 0x040fe20007ffe0ff */
[----:B------:R-:W-:Y:S01]  /*10be0*/  HMMA.16816.F32 R116, R96, R118, R176 ;  /* 0x000000766074723c */ /* 0x000fe200000018b0 */
[----:B------:R-:W-:-:S02]  /*10bf0*/  IADD3 R198, R195, 0x4800, RZ ;  /* 0x00004800c3c67810 */ /* 0x000fc40007ffe0ff */
[C---:B------:R-:W-:Y:S02]  /*10c00*/  IADD3 R197, R195.reuse, 0x5000, RZ ;  /* 0x00005000c3c57810 */ /* 0x040fe40007ffe0ff */
[----:B------:R-:W-:-:S03]  /*10c10*/  IADD3 R196, R195, 0x5800, RZ ;  /* 0x00005800c3c47810 */ /* 0x000fc60007ffe0ff */
        /* <DEDUP_REMOVED lines=10> */
[----:B------:R-:W-:Y:S01]  /*10cc0*/  IADD3 RZ, P0, R228, 0x80, RZ ;  /* 0x00000080e4ff7810 */ /* 0x000fe20007f1e0ff */
[----:B------:R-:W-:Y:S01]  /*10cd0*/  IMAD.MOV.U32 R102, RZ, RZ, R100 ;  /* 0x000000ffff667224 */ /* 0x000fe200078e0064 */
[----:B------:R-:W-:Y:S01]  /*10ce0*/  IADD3 R224, P1, R236, 0x40, RZ ;  /* 0x00000040ece07810 */ /* 0x000fe20007f3e0ff */
[----:B------:R-:W-:Y:S01]  /*10cf0*/  IMAD.MOV.U32 R3, RZ, RZ, R101 ;  /* 0x000000ffff037224 */ /* 0x000fe200078e0065 */
[----:B------:R-:W-:Y:S01]  /*10d00*/  IADD3 R226, P2, R228, 0x40, RZ ;  /* 0x00000040e4e27810 */ /* 0x000fe20007f5e0ff */
[----:B------:R-:W-:Y:S01]  /*10d10*/  IMAD.X R227, RZ, RZ, R231, P0 ;  /* 0x000000ffffe37224 */ /* 0x000fe200000e06e7 */
[----:B------:R-:W-:Y:S01]  /*10d20*/  IADD3 R221, P0, R236, 0x80, RZ ;  /* 0x00000080ecdd7810 */ /* 0x000fe20007f1e0ff */
[----:B------:R-:W-:Y:S01]  /*10d30*/  IMAD.MOV.U32 R241, RZ, RZ, c[0x0][0x208] ;  /* 0x00008200fff17624 */ /* 0x000fe200078e00ff */
[----:B------:R-:W-:Y:S01]  /*10d40*/  MOV R208, R207 ;  /* 0x000000cf00d07202 */ /* 0x000fe20000000f00 */
[----:B------:R-:W-:Y:S01]  /*10d50*/  @P4 IMAD.HI.U32 R235, R238, c[0x0][0x2c8], RZ ;  /* 0x0000b200eeeb4a27 */ /* 0x000fe200078e00ff */
[----:B------:R-:W-:-:S02]  /*10d60*/  IADD3 R220, R228, 0x80, RZ ;  /* 0x00000080e4dc7810 */ /* 0x000fc40007ffe0ff */
[----:B------:R-:W-:Y:S01]  /*10d70*/  MOV R248, c[0x0][0x20c] ;  /* 0x0000830000f87a02 */ /* 0x000fe20000000f00 */
[----:B------:R-:W-:Y:S01]  /*10d80*/  IMAD.MOV.U32 R244, RZ, RZ, -0x40 ;  /* 0xffffffc0fff47424 */ /* 0x000fe200078e00ff */
[----:B------:R-:W-:Y:S01]  /*10d90*/  IADD3.X R225, RZ, R231, RZ, P2, !PT ;  /* 0x000000e7ffe17210 */ /* 0x000fe200017fe4ff */
[----:B------:R-:W-:Y:S01]  /*10da0*/  IMAD.X R219, RZ, RZ, R233, P1 ;  /* 0x000000ffffdb7224 */ /* 0x000fe200008e06e9 */
[----:B------:R-:W-:Y:S02]  /*10db0*/  IADD3.X R218, RZ, R233, RZ, P0, !PT ;  /* 0x000000e9ffda7210 */ /* 0x000fe400007fe4ff */
.L_x_615:
[----:B------:R-:W-:Y:S01]  /*10dc0*/  ISETP.GE.AND P0, PT, R208, RZ, PT ;  /* 0x000000ffd000720c */ /* 0x000fe20003f06270 */
[----:B------:R-:W-:Y:S04]  /*10dd0*/  DEPBAR.LE SB0, 0x0 ;  /* 0x000080000000791a */ /* 0x000fe80000000000 */
[----:B------:R-:W-:Y:S01]  /*10de0*/  BAR.SYNC.DEFER_BLOCKING 0x0 ;  /* 0x0000000000007b1d */ /* 0x000fe20000010000 */
[----:B------:R-:W-:Y:S02]  /*10df0*/  ISETP.NE.AND P4, PT, R240, RZ, PT ;  /* 0x000000fff000720c */ /* 0x000fe40003f85270 */
[----:B------:R-:W-:Y:S05]  /*10e00*/  ISETP.NE.AND P3, PT, R249, 0x1, PT ;  /* 0x00000001f900780c */ /* 0x000fea0003f65270 */
[----:B------:R-:W-:Y:S01]  /*10e10*/  @P0 SHF.R.S32.HI R0, RZ, 0x1f, R208 ;  /* 0x0000001fff000819 */ /* 0x000fe200000114d0 */
[----:B------:R-:W-:Y:S04]  /*10e20*/  @P0 IMAD.WIDE.U32 R4, R208, c[0x0][0x208], RZ ;  /* 0x00008200d0040a25 */ /* 0x000fe800078e00ff */
[----:B------:R-:W-:Y:S01]  /*10e30*/  @P0 IMAD R0, R0, c[0x0][0x208], RZ ;  /* 0x0000820000000a24 */ /* 0x000fe200078e02ff */
[----:B------:R-:W-:Y:S03]  /*10e40*/  @P0 SHF.L.U32 R2, R4, 0x6, RZ ;  /* 0x0000000604020819 */ /* 0x000fe600000006ff */
[----:B------:R-:W-:Y:S05]  /*10e50*/  @P0 IMAD R0, R208, c[0x0][0x20c], R0 ;  /* 0x00008300d0000a24 */ /* 0x000fea00078e0200 */
[----:B------:R-:W-:Y:S02]  /*10e60*/  @P0 IADD3 R0, R5, R0, RZ ;  /* 0x0000000005000210 */ /* 0x000fe40007ffe0ff */
[----:B------:R-:W-:Y:S01]  /*10e70*/  @P0 IADD3 R5, P1, R2, R236, RZ ;  /* 0x000000ec02050210 */ /* 0x000fe20007f3e0ff */
[----:B------:R-:W-:Y:S01]  /*10e80*/  LDSM.16.M88.4 R32, [R191+0xc100] ;  /* 0x00c10000bf20783b */ /* 0x000fe20000000200 */
[----:B------:R-:W-:Y:S02]  /*10e90*/  @P0 SHF.L.U64.HI R0, R4, 0x6, R0 ;  /* 0x0000000604000819 */ /* 0x000fe40000010200 */
[C---:B------:R-:W-:Y:S02]  /*10ea0*/  @P0 LEA R30, P2, R5.reuse, c[0x0][0x1f8], 0x1 ;  /* 0x00007e00051e0a11 */ /* 0x040fe400078408ff */
[----:B------:R-:W-:Y:S02]  /*10eb0*/  @P0 IADD3.X R4, R0, R233, RZ, P1, !PT ;  /* 0x000000e900040210 */ /* 0x000fe40000ffe4ff */
[----:B------:R-:W-:Y:S01]  /*10ec0*/  @P0 IADD3 R6, P1, R2, R224, RZ ;  /* 0x000000e002060210 */ /* 0x000fe20007f3e0ff */
[----:B------:R-:W1:Y:S01]  /*10ed0*/  LDSM.16.M88.4 R8, [R184+0x6100] ;  /* 0x00610000b808783b */ /* 0x000e620000000200 */
[----:B------:R-:W-:Y:S02]  /*10ee0*/  @P0 LEA.HI.X R31, R5, c[0x0][0x1fc], R4, 0x1, P2 ;  /* 0x00007f00051f0a11 */ /* 0x000fe400010f0c04 */
[----:B------:R-:W-:Y:S02]  /*10ef0*/  @P0 LEA R22, P2, R6, c[0x0][0x1f8], 0x1 ;  /* 0x00007e0006160a11 */ /* 0x000fe400078408ff */
[----:B------:R-:W-:Y:S02]  /*10f00*/  @P0 IADD3.X R5, R0, R219, RZ, P1, !PT ;  /* 0x000000db00050210 */ /* 0x000fe40000ffe4ff */
[C---:B------:R-:W-:Y:S01]  /*10f10*/  @P0 LEA R4, P1, R241.reuse, R2, 0x5 ;  /* 0x00000002f1040211 */ /* 0x040fe200078228ff */
[----:B------:R-:W2:Y:S01]  /*10f20*/  LDSM.16.M88.4 R16, [R184+0x6900] ;  /* 0x00690000b810783b */ /* 0x000ea20000000200 */
[----:B------:R-:W-:Y:S02]  /*10f30*/  @P0 LEA.HI.X R23, R6, c[0x0][0x1fc], R5, 0x1, P2 ;  /* 0x00007f0006170a11 */ /* 0x000fe400010f0c05 */
[----:B------:R-:W-:Y:S02]  /*10f40*/  @P0 IADD3 R5, P2, R2, R221, RZ ;  /* 0x000000dd02050210 */ /* 0x000fe40007f5e0ff */
[----:B------:R-:W-:Y:S02]  /*10f50*/  @P0 LEA.HI.X R2, R241, R0, R248, 0x5, P1 ;  /* 0x00000000f1020211 */ /* 0x000fe400008f2cf8 */
[----:B------:R-:W-:Y:S01]  /*10f60*/  @P0 IADD3.X R0, R0, R218, RZ, P2, !PT ;  /* 0x000000da00000210 */ /* 0x000fe200017fe4ff */
[----:B------:R-:W3:Y:S01]  /*10f70*/  LDSM.16.M88.4 R24, [R184+0x7100] ;  /* 0x00710000b818783b */ /* 0x000ee20000000200 */
[C---:B------:R-:W-:Y:S02]  /*10f80*/  @P0 LEA R14, P2, R5.reuse, c[0x0][0x1f8], 0x1 ;  /* 0x00007e00050e0a11 */ /* 0x040fe400078408ff */
[----:B------:R-:W-:Y:S02]  /*10f90*/  @P0 IADD3 R6, P1, R4, R236, RZ ;  /* 0x000000ec04060210 */ /* 0x000fe40007f3e0ff */
[----:B------:R-:W-:Y:S02]  /*10fa0*/  @P0 LEA.HI.X R15, R5, c[0x0][0x1fc], R0, 0x1, P2 ;  /* 0x00007f00050f0a11 */ /* 0x000fe400010f0c00 */
[----:B------:R-:W-:Y:S01]  /*10fb0*/  @P0 IADD3.X R7, R2, R233, RZ, P1, !PT ;  /* 0x000000e902070210 */ /* 0x000fe20000ffe4ff */
[----:B------:R-:W4:Y:S01]  /*10fc0*/  LDSM.16.M88.4 R136, [R184+0x7900] ;  /* 0x00790000b888783b */ /* 0x000f220000000200 */
[----:B------:R-:W-:Y:S02]  /*10fd0*/  @P0 LEA R28, P1, R6, c[0x0][0x1f8], 0x1 ;  /* 0x00007e00061c0a11 */ /* 0x000fe400078208ff */
[----:B------:R-:W-:Y:S02]  /*10fe0*/  @P0 IADD3 R0, P2, R4, R224, RZ ;  /* 0x000000e004000210 */ /* 0x000fe40007f5e0ff */
[----:B------:R-:W-:Y:S02]  /*10ff0*/  @P0 LEA.HI.X R29, R6, c[0x0][0x1fc], R7, 0x1, P1 ;  /* 0x00007f00061d0a11 */ /* 0x000fe400008f0c07 */
[----:B------:R-:W-:Y:S01]  /*11000*/  @P0 IADD3.X R5, R2, R219, RZ, P2, !PT ;  /* 0x000000db02050210 */ /* 0x000fe200017fe4ff */
[----:B------:R-:W-:Y:S01]  /*11010*/  LDSM.16.M88.4 R140, [R192+0xc100] ;  /* 0x00c10000c08c783b */ /* 0x000fe20000000200 */
[----:B------:R-:W-:Y:S02]  /*11020*/  @P0 LEA R20, P2, R0, c[0x0][0x1f8], 0x1 ;  /* 0x00007e0000140a11 */ /* 0x000fe400078408ff */
[----:B------:R-:W-:Y:S02]  /*11030*/  @P0 IADD3 R4, P1, R4, R221, RZ ;  /* 0x000000dd04040210 */ /* 0x000fe40007f3e0ff */
[----:B------:R-:W-:Y:S02]  /*11040*/  @P0 LEA.HI.X R21, R0, c[0x0][0x1fc], R5, 0x1, P2 ;  /* 0x00007f0000150a11 */ /* 0x000fe400010f0c05 */
[----:B------:R-:W-:Y:S01]  /*11050*/  @P0 IADD3.X R2, R2, R218, RZ, P1, !PT ;  /* 0x000000da02020210 */ /* 0x000fe20000ffe4ff */
[----:B------:R-:W5:Y:S01]  /*11060*/  LDSM.16.M88.4 R144, [R195] ;  /* 0x00000000c390783b */ /* 0x000f620000000200 */
[C---:B------:R-:W-:Y:S02]  /*11070*/  @P0 LEA R12, P1, R4.reuse, c[0x0][0x1f8], 0x1 ;  /* 0x00007e00040c0a11 */ /* 0x040fe400078208ff */
[----:B------:R-:W-:Y:S02]  /*11080*/  MOV R0, R238 ;  /* 0x000000ee00007202 */ /* 0x000fe40000000f00 */
[----:B------:R-:W-:Y:S02]  /*11090*/  @P0 LEA.HI.X R13, R4, c[0x0][0x1fc], R2, 0x1, P1 ;  /* 0x00007f00040d0a11 */ /* 0x000fe400008f0c02 */
[C---:B-1----:R-:W-:Y:S01]  /*110a0*/  HMMA.16816.F32 R4, R32.reuse, R8, RZ ;  /* 0x000000082004723c */ /* 0x042fe200000018ff */
[----:B------:R-:W1:Y:S02]  /*110b0*/  LDSM.16.M88.4 R148, [R206] ;  /* 0x00000000ce94783b */ /* 0x000e640000000200 */
[----:B------:R-:W-:Y:S05]  /*110c0*/  @P3 SHF.R.U32.HI R0, RZ, c[0x0][0x2cc], R235 ;  /* 0x0000b300ff003a19 */ /* 0x000fea00000116eb */
[C---:B------:R-:W-:Y:S01]  /*110d0*/  HMMA.16816.F32 R8, R32.reuse, R10, RZ ;  /* 0x0000000a2008723c */ /* 0x040fe200000018ff */
[----:B------:R-:W1:Y:S08]  /*110e0*/  LDSM.16.M88.4 R152, [R205] ;  /* 0x00000000cd98783b */ /* 0x000e700000000200 */
[----:B------:R-:W1:Y:S08]  /*110f0*/  LDSM.16.M88.4 R156, [R204] ;  /* 0x00000000cc9c783b */ /* 0x000e700000000200 */
[----:B------:R-:W-:Y:S01]  /*11100*/  @!PT LDS RZ, [RZ] ;  /* 0x00000000fffff984 */ /* 0x000fe20000000800 */
[----:B------:R-:W-:Y:S01]  /*11110*/  @!PT LDS RZ, [RZ] ;  /* 0x00000000fffff984 */ /* 0x000fe20000000800 */
[----:B------:R-:W-:Y:S01]  /*11120*/  @!PT LDS RZ, [RZ] ;  /* 0x00000000fffff984 */ /* 0x000fe20000000800 */
[----:B------:R4:W-:Y:S08]  /*11130*/  @P0 LDGSTS.E.BYPASS.LTC128B.128 [R209+0x100], [R30.64], !P5 ;  /* 0x001000001ed10fae */ /* 0x0009f0000e901d46 */
[----:B------:R3:W-:Y:S08]  /*11140*/  @P0 LDGSTS.E.BYPASS.LTC128B.128 [R209+0x2100], [R22.64], !P6 ;  /* 0x0210000016d10fae */ /* 0x0007f0000f101d46 */
[----:B------:R2:W-:Y:S08]  /*11150*/  @P0 LDGSTS.E.BYPASS.LTC128B.128 [R209+0x4100], [R14.64], !P4 ;  /* 0x041000000ed10fae */ /* 0x0005f0000e101d46 */
[----:B------:R4:W-:Y:S08]  /*11160*/  @P0 LDGSTS.E.BYPASS.LTC128B.128 [R209+0x1100], [R28.64], !P5 ;  /* 0x011000001cd10fae */ /* 0x0009f0000e901d46 */
[----:B------:R3:W-:Y:S08]  /*11170*/  @P0 LDGSTS.E.BYPASS.LTC128B.128 [R209+0x3100], [R20.64], !P6 ;  /* 0x0310000014d10fae */ /* 0x0007f0000f101d46 */
[----:B------:R2:W-:Y:S08]  /*11180*/  @P0 LDGSTS.E.BYPASS.LTC128B.128 [R209+0x5100], [R12.64], !P4 ;  /* 0x051000000cd10fae */ /* 0x0005f0000e101d46 */
[----:B------:R-:W-:Y:S08]  /*11190*/  LDSM.16.M88.4 R160, [R194+0xc100] ;  /* 0x00c10000c2a0783b */ /* 0x000ff00000000200 */
[----:B------:R-:W0:Y:S08]  /*111a0*/  LDGDEPBAR ;  /* 0x00000000000079af */ /* 0x000e300000000000 */
[----:B------:R-:W1:Y:S01]  /*111b0*/  LDSM.16.M88.4 R164, [R190+0x6100] ;  /* 0x00610000bea4783b */ /* 0x000e620000000200 */
[C---:B--2---:R-:W-:Y:S07]  /*111c0*/  HMMA.16816.F32 R12, R32.reuse, R16, RZ ;  /* 0x00000010200c723c */ /* 0x044fee00000018ff */
[----:B------:R-:W-:Y:S01]  /*111d0*/  LDSM.16.M88.4 R168, [R190+0x7100] ;  /* 0x00710000bea8783b */ /* 0x000fe20000000200 */
[C---:B------:R-:W-:Y:S07]  /*111e0*/  HMMA.16816.F32 R16, R32.reuse, R18, RZ ;  /* 0x000000122010723c */ /* 0x040fee00000018ff */
[----:B------:R-:W-:Y:S01]  /*111f0*/  LDSM.16.M88.4 R172, [R190+0x7900] ;  /* 0x00790000beac783b */ /* 0x000fe20000000200 */
[C---:B---3--:R-:W-:Y:S07]  /*11200*/  HMMA.16816.F32 R20, R32.reuse, R24, RZ ;  /* 0x000000182014723c */ /* 0x048fee00000018ff */
[----:B------:R-:W-:Y:S01]  /*11210*/  LDSM.16.M88.4 R176, [R193+0xc100] ;  /* 0x00c10000c1b0783b */ /* 0x000fe20000000200 */
[C---:B------:R-:W-:Y:S07]  /*11220*/  HMMA.16816.F32 R24, R32.reuse, R26, RZ ;  /* 0x0000001a2018723c */ /* 0x040fee00000018ff */
[----:B------:R-:W-:Y:S01]  /*11230*/  LDSM.16.M88.4 R180, [R189] ;  /* 0x00000000bdb4783b */ /* 0x000fe20000000200 */
[C---:B----4-:R-:W-:Y:S07]  /*11240*/  HMMA.16816.F32 R28, R32.reuse, R136, RZ ;  /* 0x00000088201c723c */ /* 0x050fee00000018ff */
[----:B------:R-:W-:Y:S01]  /*11250*/  SHFL.IDX PT, R2, R0, RZ, 0x1c1f ;  /* 0x001c1fff00027589 */ /* 0x000fe200000e0000 */
[----:B------:R-:W-:Y:S07]  /*11260*/  HMMA.16816.F32 R32, R32, R138, RZ ;  /* 0x0000008a2020723c */ /* 0x000fee00000018ff */
[----:B------:R-:W2:Y:S01]  /*11270*/  LDSM.16.M88.4 R136, [R190+0x6900] ;  /* 0x00690000be88783b */ /* 0x000ea20000000200 */
[C---:B-----5:R-:W-:Y:S08]  /*11280*/  HMMA.16816.F32 R4, R140.reuse, R144, R4 ;  /* 0x000000908c04723c */ /* 0x060ff00000001804 */
[C---:B------:R-:W-:Y:S01]  /*11290*/  HMMA.16816.F32 R8, R140.reuse, R146, R8 ;  /* 0x000000928c08723c */ /* 0x040fe20000001808 */
[----:B------:R-:W-:Y:S07]  /*112a0*/  LDSM.16.M88.4 R144, [R189+0x1000] ;  /* 0x00100000bd90783b */ /* 0x000fee0000000200 */
[C---:B-1----:R-:W-:Y:S08]  /*112b0*/  HMMA.16816.F32 R12, R140.reuse, R148, R12 ;  /* 0x000000948c0c723c */ /* 0x042ff0000000180c */
[C---:B------:R-:W-:Y:S01]  /*112c0*/  HMMA.16816.F32 R16, R140.reuse, R150, R16 ;  /* 0x000000968c10723c */ /* 0x040fe20000001810 */
[----:B------:R-:W-:Y:S07]  /*112d0*/  LDSM.16.M88.4 R148, [R189+0x1800] ;  /* 0x00180000bd94783b */ /* 0x000fee0000000200 */
[C---:B------:R-:W-:Y:S08]  /*112e0*/  HMMA.16816.F32 R20, R140.reuse, R152, R20 ;  /* 0x000000988c14723c */ /* 0x040ff00000001814 */
[C---:B------:R-:W-:Y:S01]  /*112f0*/  HMMA.16816.F32 R24, R140.reuse, R154, R24 ;  /* 0x0000009a8c18723c */ /* 0x040fe20000001818 */
[----:B------:R-:W-:Y:S07]  /*11300*/  LDSM.16.M88.4 R152, [R191+0x10100] ;  /* 0x01010000bf98783b */ /* 0x000fee0000000200 */
[C---:B------:R-:W-:Y:S08]  /*11310*/  HMMA.16816.F32 R28, R140.reuse, R156, R28 ;  /* 0x0000009c8c1c723c */ /* 0x040ff0000000181c */
[----:B------:R-:W-:Y:S01]  /*11320*/  HMMA.16816.F32 R32, R140, R158, R32 ;  /* 0x0000009e8c20723c */ /* 0x000fe20000001820 */
[----:B------:R-:W1:Y:S07]  /*11330*/  LDSM.16.M88.4 R140, [R189+0x800] ;  /* 0x00080000bd8c783b */ /* 0x000e6e0000000200 */
[C---:B------:R-:W-:Y:S01]  /*11340*/  HMMA.16816.F32 R4, R160.reuse, R164, R4 ;  /* 0x000000a4a004723c */ /* 0x040fe20000001804 */
[----:B------:R-:W3:Y:S07]  /*11350*/  LDSM.16.M88.4 R156, [R184+0x8100] ;  /* 0x00810000b89c783b */ /* 0x000eee0000000200 */
[C---:B------:R-:W-:Y:S01]  /*11360*/  HMMA.16816.F32 R8, R160.reuse, R166, R8 ;  /* 0x000000a6a008723c */ /* 0x040fe20000001808 */
[----:B------:R-:W-:Y:S07]  /*11370*/  LDSM.16.M88.4 R164, [R184+0x9900] ;  /* 0x00990000b8a4783b */ /* 0x000fee0000000200 */
[C---:B--2---:R-:W-:Y:S08]  /*11380*/  HMMA.16816.F32 R12, R160.reuse, R136, R12 ;  /* 0x00000088a00c723c */ /* 0x044ff0000000180c */
[C---:B------:R-:W-:Y:S01]  /*11390*/  HMMA.16816.F32 R16, R160.reuse, R138, R16 ;  /* 0x0000008aa010723c */ /* 0x040fe20000001810 */
[----:B------:R-:W2:Y:S07]  /*113a0*/  LDSM.16.M88.4 R136, [R184+0x8900] ;  /* 0x00890000b888783b */ /* 0x000eae0000000200 */
[C---:B------:R-:W-:Y:S08]  /*113b0*/  HMMA.16816.F32 R20, R160.reuse, R168, R20 ;  /* 0x000000a8a014723c */ /* 0x040ff00000001814 */
[C---:B------:R-:W-:Y:S01]  /*113c0*/  HMMA.16816.F32 R24, R160.reuse, R170, R24 ;  /* 0x000000aaa018723c */ /* 0x040fe20000001818 */
[----:B------:R-:W-:Y:S07]  /*113d0*/  LDSM.16.M88.4 R168, [R192+0x10100] ;  /* 0x01010000c0a8783b */ /* 0x000fee0000000200 */
[C---:B------:R-:W-:Y:S08]  /*113e0*/  HMMA.16816.F32 R28, R160.reuse, R172, R28 ;  /* 0x000000aca01c723c */ /* 0x040ff0000000181c */
[----:B------:R-:W-:Y:S01]  /*113f0*/  HMMA.16816.F32 R32, R160, R174, R32 ;  /* 0x000000aea020723c */ /* 0x000fe20000001820 */
[----:B------:R-:W4:Y:S07]  /*11400*/  LDSM.16.M88.4 R160, [R184+0x9100] ;  /* 0x00910000b8a0783b */ /* 0x000f2e0000000200 */
[C---:B------:R-:W-:Y:S01]  /*11410*/  HMMA.16816.F32 R4, R176.reuse, R180, R4 ;  /* 0x000000b4b004723c */ /* 0x040fe20000001804 */
[----:B------:R-:W5:Y:S07]  /*11420*/  LDSM.16.M88.4 R172, [R203] ;  /* 0x00000000cbac783b */ /* 0x000f6e0000000200 */
        /* <DEDUP_REMOVED lines=15> */
[C---:B--2---:R-:W-:Y:S08]  /*11520*/  HMMA.16816.F32 R12, R152.reuse, R136, R12 ;  /* 0x00000088980c723c */ /* 0x044ff0000000180c */
[C---:B------:R-:W-:Y:S01]  /*11530*/  HMMA.16816.F32 R16, R152.reuse, R138, R16 ;  /* 0x0000008a9810723c */ /* 0x040fe20000001810 */
[----:B------:R-:W2:Y:S07]  /*11540*/  LDSM.16.M88.4 R136, [R190+0x8900] ;  /* 0x00890000be88783b */ /* 0x000eae0000000200 */
[C---:B----4-:R-:W-:Y:S08]  /*11550*/  HMMA.16816.F32 R20, R152.reuse, R160, R20 ;  /* 0x000000a09814723c */ /* 0x050ff00000001814 */
[C---:B------:R-:W-:Y:S01]  /*11560*/  HMMA.16816.F32 R24, R152.reuse, R162, R24 ;  /* 0x000000a29818723c */ /* 0x040fe20000001818 */
[----:B------:R-:W-:Y:S07]  /*11570*/  LDSM.16.M88.4 R160, [R193+0x10100] ;  /* 0x01010000c1a0783b */ /* 0x000fee0000000200 */
[C---:B------:R-:W-:Y:S08]  /*11580*/  HMMA.16816.F32 R28, R152.reuse, R164, R28 ;  /* 0x000000a4981c723c */ /* 0x040ff0000000181c */
[----:B------:R-:W-:Y:S01]  /*11590*/  HMMA.16816.F32 R32, R152, R166, R32 ;  /* 0x000000a69820723c */ /* 0x000fe20000001820 */
[----:B------:R-:W4:Y:S07]  /*115a0*/  LDSM.16.M88.4 R152, [R190+0x9100] ;  /* 0x00910000be98783b */ /* 0x000f2e0000000200 */
[C---:B-----5:R-:W-:Y:S01]  /*115b0*/  HMMA.16816.F32 R4, R168.reuse, R172, R4 ;  /* 0x000000aca804723c */ /* 0x060fe20000001804 */
[----:B------:R-:W5:Y:S07]  /*115c0*/  LDSM.16.M88.4 R164, [R189+0x2000] ;  /* 0x00200000bda4783b */ /* 0x000f6e0000000200 */
        /* <DEDUP_REMOVED lines=23> */
[----:B------:R-:W2:Y:S07]  /*11740*/  LDSM.16.M88.4 R156, [R184+0xb900] ;  /* 0x00b90000b89c783b */ /* 0x000eae0000000200 */
[C---:B-----5:R-:W-:Y:S01]  /*11750*/  HMMA.16816.F32 R4, R160.reuse, R164, R4 ;  /* 0x000000a4a004723c */ /* 0x060fe20000001804 */
[----:B------:R-:W5:Y:S07]  /*11760*/  LDSM.16.M88.4 R176, [R192+0x14100] ;  /* 0x01410000c0b0783b */ /* 0x000f6e0000000200 */
        /* <DEDUP_REMOVED lines=35> */
[C---:B--2---:R-:W-:Y:S08]  /*119a0*/  HMMA.16816.F32 R12, R160.reuse, R136, R12 ;  /* 0x00000088a00c723c */ /* 0x044ff0000000180c */
[C---:B------:R-:W-:Y:S01]  /*119b0*/  HMMA.16816.F32 R16, R160.reuse, R138, R16 ;  /* 0x0000008aa010723c */ /* 0x040fe20000001810 */
[----:B------:R-:W1:Y:S07]  /*119c0*/  LDSM.16.M88.4 R136, [R189+0x4800] ;  /* 0x00480000bd88783b */ /* 0x000e6e0000000200 */
[C---:B----4-:R-:W-:Y:S08]  /*119d0*/  HMMA.16816.F32 R20, R160.reuse, R152, R20 ;  /* 0x00000098a014723c */ /* 0x050ff00000001814 */
[C---:B------:R-:W-:Y:S08]  /*119e0*/  HMMA.16816.F32 R24, R160.reuse, R154, R24 ;  /* 0x0000009aa018723c */ /* 0x040ff00000001818 */
[C---:B------:R-:W-:Y:S08]  /*119f0*/  HMMA.16816.F32 R28, R160.reuse, R156, R28 ;  /* 0x0000009ca01c723c */ /* 0x040ff0000000181c */
[----:B------:R-:W-:Y:S08]  /*11a00*/  HMMA.16816.F32 R32, R160, R158, R32 ;  /* 0x0000009ea020723c */ /* 0x000ff00000001820 */
[C---:B-----5:R-:W-:Y:S08]  /*11a10*/  HMMA.16816.F32 R4, R168.reuse, R172, R4 ;  /* 0x000000aca804723c */ /* 0x060ff00000001804 */
        /* <DEDUP_REMOVED lines=17> */
[----:B------:R-:W-:Y:S01]  /*11b30*/  MUFU.TANH R143, R6 ;  /* 0x00000006008f7308 */ /* 0x000fe20000002400 */
[----:B------:R-:W-:Y:S02]  /*11b40*/  FMUL.FTZ R16, R16, c[0x0][0x320] ;  /* 0x0000c80010107a20 */ /* 0x000fe40000410000 */
[----:B------:R-:W-:Y:S02]  /*11b50*/  FMUL.FTZ R14, R14, c[0x0][0x320] ;  /* 0x0000c8000e0e7a20 */ /* 0x000fe40000410000 */
[----:B------:R-:W-:Y:S02]  /*11b60*/  FMUL.FTZ R17, R17, c[0x0][0x320] ;  /* 0x0000c80011117a20 */ /* 0x000fe40000410000 */
[----:B------:R-:W-:Y:S03]  /*11b70*/  FMUL.FTZ R15, R15, c[0x0][0x320] ;  /* 0x0000c8000f0f7a20 */ /* 0x000fe60000410000 */
[----:B------:R3:W-:Y:S10]  /*11b80*/  MUFU.TANH R142, R7 ;  /* 0x00000007008e7308 */ /* 0x0007f40000002400 */
[----:B------:R-:W4:Y:S10]  /*11b90*/  MUFU.TANH R141, R8 ;  /* 0x00000008008d7308 */ /* 0x000f340000002400 */
[----:B------:R-:W5:Y:S01]  /*11ba0*/  MUFU.TANH R136, R9 ;  /* 0x0000000900887308 */ /* 0x000f620000002400 */
[----:B---3--:R-:W3:Y:S09]  /*11bb0*/  LDSM.16.M88.4 R4, [R189+0x5000] ;  /* 0x00500000bd04783b */ /* 0x008ef20000000200 */
[----:B------:R-:W-:Y:S10]  /*11bc0*/  MUFU.TANH R103, R10 ;  /* 0x0000000a00677308 */ /* 0x000ff40000002400 */
[----:B------:R1:W-:Y:S10]  /*11bd0*/  MUFU.TANH R101, R11 ;  /* 0x0000000b00657308 */ /* 0x0003f40000002400 */
[----:B------:R-:W-:Y:S10]  /*11be0*/  MUFU.TANH R13, R13 ;  /* 0x0000000d000d7308 */ /* 0x000ff40000002400 */
[----:B------:R4:W-:Y:S01]  /*11bf0*/  MUFU.TANH R148, R18 ;  /* 0x0000001200947308 */ /* 0x0009e20000002400 */
[C---:B---3--:R-:W-:Y:S01]  /*11c00*/  HMMA.16816.F32 R20, R168.reuse, R4, R20 ;  /* 0x00000004a814723c */ /* 0x048fe20000001814 */
[----:B-1----:R-:W1:Y:S01]  /*11c10*/  LDSM.16.M88.4 R8, [R189+0x5800] ;  /* 0x00580000bd08783b */ /* 0x002e620000000200 */
[----:B------:R-:W-:Y:S07]  /*11c20*/  DEPBAR.LE SB0, 0x0 ;  /* 0x000080000000791a */ /* 0x000fee0000000000 */
[----:B------:R-:W-:Y:S01]  /*11c30*/  MUFU.TANH R16, R16 ;  /* 0x0000001000107308 */ /* 0x000fe20000002400 */
[C---:B------:R-:W-:Y:S01]  /*11c40*/  HMMA.16816.F32 R24, R168.reuse, R6, R24 ;  /* 0x00000006a818723c */ /* 0x040fe20000001818 */
[----:B------:R3:W1:Y:S08]  /*11c50*/  SHFL.IDX PT, R4, R0, 0x1, 0x1c1f ;  /* 0x003c1f0000047f89 */ /* 0x00067000000e0000 */
[----:B------:R5:W-:Y:S01]  /*11c60*/  MUFU.TANH R149, R19 ;  /* 0x0000001300957308 */ /* 0x000be20000002400 */
[----:B------:R-:W-:Y:S04]  /*11c70*/  BAR.SYNC.DEFER_BLOCKING 0x0 ;  /* 0x0000000000007b1d */ /* 0x000fe80000010000 */
[----:B------:R-:W-:Y:S02]  /*11c80*/  FMUL.FTZ R23, R23, c[0x0][0x320] ;  /* 0x0000c80017177a20 */ /* 0x000fe40000410000 */
[----:B------:R-:W-:Y:S02]  /*11c90*/  FMUL.FTZ R20, R20, c[0x0][0x320] ;  /* 0x0000c80014147a20 */ /* 0x000fe40000410000 */
[----:B------:R-:W-:Y:S02]  /*11ca0*/  FMUL.FTZ R22, R22, c[0x0][0x320] ;  /* 0x0000c80016167a20 */ /* 0x000fe40000410000 */
[----:B------:R-:W-:Y:S02]  /*11cb0*/  FMUL.FTZ R21, R21, c[0x0][0x320] ;  /* 0x0000c80015157a20 */ /* 0x000fe40000410000 */
[----:B---3--:R-:W-:Y:S02]  /*11cc0*/  IMAD R0, R208, R244, 0x1 ;  /* 0x00000001d0007424 */ /* 0x008fe400078e02f4 */
[----:B------:R-:W-:Y:S02]  /*11cd0*/  FMUL.FTZ R24, R24, c[0x0][0x320] ;  /* 0x0000c80018187a20 */ /* 0x000fe40000410000 */
[----:B------:R-:W-:Y:S01]  /*11ce0*/  FMUL.FTZ R25, R25, c[0x0][0x320] ;  /* 0x0000c80019197a20 */ /* 0x000fe20000410000 */
[----:B------:R-:W-:Y:S01]  /*11cf0*/  IADD3 R0, R232, R0, -R239 ;  /* 0x00000000e8007210 */ /* 0x000fe20007ffe8ef */
[----:B------:R-:W-:Y:S02]  /*11d00*/  FMUL.FTZ R26, R26, c[0x0][0x320] ;  /* 0x0000c8001a1a7a20 */ /* 0x000fe40000410000 */
[----:B------:R-:W-:Y:S01]  /*11d10*/  FMUL.FTZ R27, R27, c[0x0][0x320] ;  /* 0x0000c8001b1b7a20 */ /* 0x000fe20000410000 */
[C---:B-1----:R-:W-:Y:S01]  /*11d20*/  HMMA.16816.F32 R28, R168.reuse, R8, R28 ;  /* 0x00000008a81c723c */ /* 0x042fe2000000181c */
[----:B------:R-:W1:Y:S02]  /*11d30*/  MUFU.TANH R140, R12 ;  /* 0x0000000c008c7308 */ /* 0x000e640000002400 */
[----:B------:R-:W-:Y:S04]  /*11d40*/  IADD3 R0, R0, -R242, RZ ;  /* 0x800000f200007210 */ /* 0x000fe80007ffe0ff */
[----:B------:R-:W-:Y:S01]  /*11d50*/  IADD3 R2, R0, R2, RZ ;  /* 0x0000000200027210 */ /* 0x000fe20007ffe0ff */
[----:B------:R-:W-:Y:S03]  /*11d60*/  HMMA.16816.F32 R32, R168, R10, R32 ;  /* 0x0000000aa820723c */ /* 0x000fe60000001820 */
[----:B------:R3:W-:Y:S01]  /*11d70*/  MUFU.TANH R7, R22 ;  /* 0x0000001600077308 */ /* 0x0007e20000002400 */
[C---:B------:R-:W-:Y:S02]  /*11d80*/  ISETP.GT.AND P0, PT, R2.reuse, RZ, PT ;  /* 0x000000ff0200720c */ /* 0x040fe40003f04270 */
[C---:B------:R-:W-:Y:S02]  /*11d90*/  ISETP.GT.AND P2, PT, R2.reuse, 0x1, PT ;  /* 0x000000010200780c */ /* 0x040fe40003f44270 */
[----:B------:R-:W-:Y:S02]  /*11da0*/  FSEL R10, R145, -INF , P0 ;  /* 0xff800000910a7808 */ /* 0x000fe40000000000 */
[----:B------:R-:W-:Y:S02]  /*11db0*/  ISETP.GT.AND P3, PT, R2, 0x8, PT ;  /* 0x000000080200780c */ /* 0x000fe40003f64270 */
[----:B--2---:R-:W-:Y:S01]  /*11dc0*/  FSEL R11, R144, -INF , P2 ;  /* 0xff800000900b7808 */ /* 0x004fe20001000000 */
[----:B------:R2:W-:Y:S01]  /*11dd0*/  MUFU.TANH R12, R20 ;  /* 0x00000014000c7308 */ /* 0x0005e20000002400 */
[----:B------:R-:W-:Y:S02]  /*11de0*/  IADD3 R0, R0, R4, RZ ;  /* 0x0000000400007210 */ /* 0x000fe40007ffe0ff */
[----:B------:R-:W-:Y:S01]  /*11df0*/  FMNMX.FTZ R4, R10, R3, !PT ;  /* 0x000000030a047209 */ /* 0x000fe20007810000 */
[----:B------:R-:W-:Y:S01]  /*11e00*/  FMUL.FTZ R28, R28, c[0x0][0x320] ;  /* 0x0000c8001c1c7a20 */ /* 0x000fe20000410000 */
[----:B------:R-:W-:Y:S01]  /*11e10*/  ISETP.GT.AND P2, PT, R2, 0x9, PT ;  /* 0x000000090200780c */ /* 0x000fe20003f44270 */
[----:B------:R-:W-:Y:S01]  /*11e20*/  FMUL.FTZ R29, R29, c[0x0][0x320] ;  /* 0x0000c8001d1d7a20 */ /* 0x000fe20000410000 */
[----:B------:R-:W-:Y:S01]  /*11e30*/  FMNMX.FTZ R4, R11, R4, !PT ;  /* 0x000000040b047209 */ /* 0x000fe20007810000 */
[----:B------:R-:W-:Y:S01]  /*11e40*/  FMUL.FTZ R30, R30, c[0x0][0x320] ;  /* 0x0000c8001e1e7a20 */ /* 0x000fe20000410000 */
[----:B----4-:R-:W-:Y:S01]  /*11e50*/  FSEL R18, R141, -INF , P3 ;  /* 0xff8000008d127808 */ /* 0x010fe20001800000 */
[----:B------:R4:W-:Y:S01]  /*11e60*/  MUFU.TANH R5, R21 ;  /* 0x0000001500057308 */ /* 0x0009e20000002400 */
[----:B-----5:R-:W-:Y:S01]  /*11e70*/  FSEL R19, R136, -INF , P2 ;  /* 0xff80000088137808 */ /* 0x020fe20001000000 */
[----:B------:R-:W-:Y:S01]  /*11e80*/  FMUL.FTZ R32, R32, c[0x0][0x320] ;  /* 0x0000c80020207a20 */ /* 0x000fe20000410000 */
[----:B------:R-:W-:Y:S01]  /*11e90*/  ISETP.GT.AND P3, PT, R2, 0x10, PT ;  /* 0x000000100200780c */ /* 0x000fe20003f64270 */
[----:B------:R-:W-:Y:S01]  /*11ea0*/  FMUL.FTZ R33, R33, c[0x0][0x320] ;  /* 0x0000c80021217a20 */ /* 0x000fe20000410000 */
[----:B------:R-:W-:Y:S01]  /*11eb0*/  FMNMX.FTZ R4, R18, R4, !PT ;  /* 0x0000000412047209 */ /* 0x000fe20007810000 */
[----:B------:R-:W-:Y:S01]  /*11ec0*/  FMUL.FTZ R6, R31, c[0x0][0x320] ;  /* 0x0000c8001f067a20 */ /* 0x000fe20000410000 */
[----:B-1----:R-:W-:Y:S01]  /*11ed0*/  FSEL R140, R140, -INF , P3 ;  /* 0xff8000008c8c7808 */ /* 0x002fe20001800000 */
[----:B------:R-:W-:Y:S01]  /*11ee0*/  FMUL.FTZ R34, R34, c[0x0][0x320] ;  /* 0x0000c80022227a20 */ /* 0x000fe20000410000 */
[----:B------:R-:W-:Y:S01]  /*11ef0*/  ISETP.GT.AND P1, PT, R0, RZ, PT ;  /* 0x000000ff0000720c */ /* 0x000fe20003f24270 */
[----:B------:R-:W1:Y:S01]  /*11f00*/  MUFU.TANH R14, R14 ;  /* 0x0000000e000e7308 */ /* 0x000e620000002400 */
[----:B------:R-:W-:Y:S01]  /*11f10*/  ISETP.GT.AND P2, PT, R2, 0x11, PT ;  /* 0x000000110200780c */ /* 0x000fe20003f44270 */
[----:B------:R-:W-:Y:S01]  /*11f20*/  FMUL.FTZ R35, R35, c[0x0][0x320] ;  /* 0x0000c80023237a20 */ /* 0x000fe20000410000 */
[----:B------:R-:W-:Y:S02]  /*11f30*/  FMNMX.FTZ R4, R19, R4, !PT ;  /* 0x0000000413047209 */ /* 0x000fe40007810000 */
[----:B------:R-:W-:Y:S02]  /*11f40*/  FSEL R141, R13, -INF , P2 ;  /* 0xff8000000d8d7808 */ /* 0x000fe40001000000 */
[----:B------:R-:W-:Y:S02]  /*11f50*/  FMNMX.FTZ R4, R140, R4, !PT ;  /* 0x000000048c047209 */ /* 0x000fe40007810000 */
[----:B---3--:R-:W-:Y:S01]  /*11f60*/  FSEL R22, R143, -INF , P1 ;  /* 0xff8000008f167808 */ /* 0x008fe20000800000 */
[----:B------:R-:W3:Y:S01]  /*11f70*/  MUFU.TANH R17, R17 ;  /* 0x0000001100117308 */ /* 0x000ee20000002400 */
[----:B------:R-:W-:Y:S02]  /*11f80*/  ISETP.GT.AND P1, PT, R0, 0x8, PT ;  /* 0x000000080000780c */ /* 0x000fe40003f24270 */
[----:B------:R-:W-:Y:S02]  /*11f90*/  ISETP.GT.AND P3, PT, R2, 0x18, PT ;  /* 0x000000180200780c */ /* 0x000fe40003f64270 */
[----:B------:R-:W-:Y:S02]  /*11fa0*/  FMNMX.FTZ R4, R141, R4, !PT ;  /* 0x000000048d047209 */ /* 0x000fe40007810000 */
[----:B------:R-:W-:Y:S02]  /*11fb0*/  FSEL R146, R16, -INF , P3 ;  /* 0xff80000010927808 */ /* 0x000fe40001800000 */
[C---:B------:R-:W-:Y:S01]  /*11fc0*/  ISETP.GT.AND P0, PT, R0.reuse, 0x1, PT ;  /* 0x000000010000780c */ /* 0x040fe20003f04270 */
[----:B------:R5:W-:Y:S01]  /*11fd0*/  MUFU.TANH R100, R23 ;  /* 0x0000001700647308 */ /* 0x000be20000002400 */
[----:B--2---:R-:W-:Y:S02]  /*11fe0*/  FSEL R20, R103, -INF , P1 ;  /* 0xff80000067147808 */ /* 0x004fe40000800000 */
[----:B------:R-:W-:Y:S02]  /*11ff0*/  ISETP.GT.AND P1, PT, R0, 0x10, PT ;  /* 0x000000100000780c */ /* 0x000fe40003f24270 */
[----:B------:R-:W-:Y:S02]  /*12000*/  ISETP.GT.AND P2, PT, R2, 0x19, PT ;  /* 0x000000190200780c */ /* 0x000fe40003f44270 */
[----:B------:R-:W-:Y:S02]  /*12010*/  FMNMX.FTZ R4, R146, R4, !PT ;  /* 0x0000000492047209 */ /* 0x000fe40007810000 */
[----:B----4-:R-:W-:Y:S01]  /*12020*/  FSEL R21, R142, -INF , P0 ;  /* 0xff8000008e157808 */ /* 0x010fe20000000000 */
[----:B------:R-:W2:Y:S01]  /*12030*/  MUFU.TANH R15, R15 ;  /* 0x0000000f000f7308 */ /* 0x000ea20000002400 */
[----:B-1----:R-:W-:Y:S02]  /*12040*/  FSEL R142, R14, -INF , P1 ;  /* 0xff8000000e8e7808 */ /* 0x002fe40000800000 */
[C---:B------:R-:W-:Y:S02]  /*12050*/  ISETP.GT.AND P0, PT, R0.reuse, 0x9, PT ;  /* 0x000000090000780c */ /* 0x040fe40003f04270 */
[----:B---3--:R-:W-:Y:S02]  /*12060*/  FSEL R147, R17, -INF , P2 ;  /* 0xff80000011937808 */ /* 0x008fe40001000000 */
[----:B------:R-:W-:Y:S02]  /*12070*/  ISETP.GT.AND P1, PT, R0, 0x18, PT ;  /* 0x000000180000780c */ /* 0x000fe40003f24270 */
[----:B------:R-:W-:Y:S01]  /*12080*/  ISETP.GT.AND P2, PT, R2, 0x20, PT ;  /* 0x000000200200780c */ /* 0x000fe20003f44270 */
[----:B------:R-:W1:Y:S01]  /*12090*/  MUFU.TANH R24, R24 ;  /* 0x0000001800187308 */ /* 0x000e620000002400 */
[----:B------:R-:W-:Y:S02]  /*120a0*/  FSEL R148, R148, -INF , P1 ;  /* 0xff80000094947808 */ /* 0x000fe40000800000 */
[----:B------:R-:W-:Y:S02]  /*120b0*/  FSEL R151, R12, -INF , P2 ;  /* 0xff8000000c977808 */ /* 0x000fe40001000000 */
[----:B-----5:R-:W-:Y:S02]  /*120c0*/  FSEL R23, R101, -INF , P0 ;  /* 0xff80000065177808 */ /* 0x020fe40000000000 */
[----:B------:R-:W-:Y:S02]  /*120d0*/  FMNMX.FTZ R4, R147, R4, !PT ;  /* 0x0000000493047209 */ /* 0x000fe40007810000 */
[----:B------:R-:W-:Y:S01]  /*120e0*/  ISETP.GT.AND P0, PT, R0, 0x11, PT ;  /* 0x000000110000780c */ /* 0x000fe20003f04270 */
[----:B------:R-:W3:Y:S01]  /*120f0*/  MUFU.TANH R25, R25 ;  /* 0x0000001900197308 */ /* 0x000ee20000002400 */
[----:B------:R-:W-:Y:S02]  /*12100*/  ISETP.GT.AND P1, PT, R2, 0x21, PT ;  /* 0x000000210200780c */ /* 0x000fe40003f24270 */
[----:B------:R-:W-:Y:S02]  /*12110*/  FMNMX.FTZ R4, R151, R4, !PT ;  /* 0x0000000497047209 */ /* 0x000fe40007810000 */
[----:B--2---:R-:W-:Y:S02]  /*12120*/  FSEL R143, R15, -INF , P0 ;  /* 0xff8000000f8f7808 */ /* 0x004fe40000000000 */
[----:B------:R-:W-:Y:S02]  /*12130*/  FSEL R152, R5, -INF , P1 ;  /* 0xff80000005987808 */ /* 0x000fe40000800000 */
[----:B------:R-:W-:Y:S01]  /*12140*/  ISETP.GT.AND P0, PT, R0, 0x19, PT ;  /* 0x000000190000780c */ /* 0x000fe20003f04270 */
[----:B------:R-:W2:Y:S01]  /*12150*/  MUFU.TANH R28, R28 ;  /* 0x0000001c001c7308 */ /* 0x000ea20000002400 */
[----:B------:R-:W-:Y:S02]  /*12160*/  ISETP.GT.AND P2, PT, R2, 0x28, PT ;  /* 0x000000280200780c */ /* 0x000fe40003f44270 */
[----:B------:R-:W-:Y:S02]  /*12170*/  FSEL R149, R149, -INF , P0 ;  /* 0xff80000095957808 */ /* 0x000fe40000000000 */
[----:B-1----:R-:W-:Y:S02]  /*12180*/  FSEL R156, R24, -INF , P2 ;  /* 0xff800000189c7808 */ /* 0x002fe40001000000 */
[----:B------:R-:W-:Y:S02]  /*12190*/  FMNMX.FTZ R4, R152, R4, !PT ;  /* 0x0000000498047209 */ /* 0x000fe40007810000 */
[----:B------:R-:W-:Y:S01]  /*121a0*/  ISETP.GT.AND P0, PT, R0, 0x20, PT ;  /* 0x000000200000780c */ /* 0x000fe20003f04270 */
[----:B------:R-:W1:Y:S01]  /*121b0*/  MUFU.TANH R29, R29 ;  /* 0x0000001d001d7308 */ /* 0x000e620000002400 */
[----:B------:R-:W-:Y:S02]  /*121c0*/  ISETP.GT.AND P1, PT, R2, 0x29, PT ;  /* 0x000000290200780c */ /* 0x000fe40003f24270 */
[----:B------:R-:W-:Y:S02]  /*121d0*/  FMNMX.FTZ R5, R22, R102, !PT ;  /* 0x0000006616057209 */ /* 0x000fe40007810000 */
[----:B------:R-:W-:Y:S02]  /*121e0*/  FSEL R154, R7, -INF , P0 ;  /* 0xff800000079a7808 */ /* 0x000fe40000000000 */
[----:B---3--:R-:W-:Y:S02]  /*121f0*/  FSEL R157, R25, -INF , P1 ;  /* 0xff800000199d7808 */ /* 0x008fe40000800000 */
[C---:B------:R-:W-:Y:S01]  /*12200*/  ISETP.GT.AND P2, PT, R2.reuse, 0x38, PT ;  /* 0x000000380200780c */ /* 0x040fe20003f44270 */
[----:B------:R-:W3:Y:S01]  /*12210*/  MUFU.TANH R32, R32 ;  /* 0x0000002000207308 */ /* 0x000ee20000002400 */
[C---:B------:R-:W-:Y:S02]  /*12220*/  ISETP.GT.AND P0, PT, R2.reuse, 0x30, PT ;  /* 0x000000300200780c */ /* 0x040fe40003f04270 */
[C---:B------:R-:W-:Y:S02]  /*12230*/  ISETP.GT.AND P3, PT, R2.reuse, 0x31, PT ;  /* 0x000000310200780c */ /* 0x040fe40003f64270 */
[----:B------:R-:W-:Y:S02]  /*12240*/  ISETP.GT.AND P1, PT, R2, 0x39, PT ;  /* 0x000000390200780c */ /* 0x000fe40003f24270 */
[----:B------:R-:W-:Y:S02]  /*12250*/  FMNMX.FTZ R2, R156, R4, !PT ;  /* 0x000000049c027209 */ /* 0x000fe40007810000 */
[----:B------:R-:W-:Y:S01]  /*12260*/  FMNMX.FTZ R5, R21, R5, !PT ;  /* 0x0000000515057209 */ /* 0x000fe20007810000 */
[----:B------:R-:W4:Y:S01]  /*12270*/  MUFU.TANH R33, R33 ;  /* 0x0000002100217308 */ /* 0x000f220000002400 */
[----:B--2---:R-:W-:Y:S02]  /*12280*/  FSEL R161, R28, -INF , P0 ;  /* 0xff8000001ca17808 */ /* 0x004fe40000000000 */
[----:B------:R-:W-:Y:S02]  /*12290*/  FMNMX.FTZ R2, R157, R2, !PT ;  /* 0x000000029d027209 */ /* 0x000fe40007810000 */
[----:B------:R-:W-:Y:S02]  /*122a0*/  FMNMX.FTZ R5, R20, R5, !PT ;  /* 0x0000000514057209 */ /* 0x000fe40007810000 */
[----:B-1----:R-:W-:Y:S02]  /*122b0*/  FSEL R160, R29, -INF , P3 ;  /* 0xff8000001da07808 */ /* 0x002fe40001800000 */
[----:B------:R-:W-:Y:S01]  /*122c0*/  FMNMX.FTZ R2, R161, R2, !PT ;  /* 0x00000002a1027209 */ /* 0x000fe20007810000 */
[----:B------:R-:W1:Y:S01]  /*122d0*/  MUFU.TANH R26, R26 ;  /* 0x0000001a001a7308 */ /* 0x000e620000002400 */
[----:B------:R-:W-:Y:S02]  /*122e0*/  FMNMX.FTZ R5, R23, R5, !PT ;  /* 0x0000000517057209 */ /* 0x000fe40007810000 */
[----:B------:R-:W-:Y:S02]  /*122f0*/  FMNMX.FTZ R2, R160, R2, !PT ;  /* 0x00000002a0027209 */ /* 0x000fe40007810000 */
[----:B---3--:R-:W-:Y:S02]  /*12300*/  FSEL R162, R32, -INF , P2 ;  /* 0xff80000020a27808 */ /* 0x008fe40001000000 */
[----:B------:R-:W-:Y:S02]  /*12310*/  FMNMX.FTZ R4, R142, R5, !PT ;  /* 0x000000058e047209 */ /* 0x000fe40007810000 */
[----:B------:R-:W-:Y:S01]  /*12320*/  FMNMX.FTZ R2, R162, R2, !PT ;  /* 0x00000002a2027209 */ /* 0x000fe20007810000 */
[----:B------:R-:W2:Y:S01]  /*12330*/  MUFU.TANH R27, R27 ;  /* 0x0000001b001b7308 */ /* 0x000ea20000002400 */
[----:B------:R-:W-:Y:S02]  /*12340*/  FMNMX.FTZ R4, R143, R4, !PT ;  /* 0x000000048f047209 */ /* 0x000fe40007810000 */
[----:B------:R-:W-:Y:S02]  /*12350*/  ISETP.GT.AND P0, PT, R0, 0x21, PT ;  /* 0x000000210000780c */ /* 0x000fe40003f04270 */
[----:B----4-:R-:W-:Y:S02]  /*12360*/  FSEL R207, R33, -INF , P1 ;  /* 0xff80000021cf7808 */ /* 0x010fe40000800000 */
[----:B------:R-:W-:Y:S02]  /*12370*/  FMNMX.FTZ R4, R148, R4, !PT ;  /* 0x0000000494047209 */ /* 0x000fe40007810000 */
[----:B------:R-:W-:Y:S01]  /*12380*/  FMNMX.FTZ R2, R207, R2, !PT ;  /* 0x00000002cf027209 */ /* 0x000fe20007810000 */
[----:B------:R-:W3:Y:S01]  /*12390*/  MUFU.TANH R30, R30 ;  /* 0x0000001e001e7308 */ /* 0x000ee20000002400 */
[----:B------:R-:W-:Y:S02]  /*123a0*/  FMNMX.FTZ R4, R149, R4, !PT ;  /* 0x0000000495047209 */ /* 0x000fe40007810000 */
[----:B------:R-:W-:Y:S01]  /*123b0*/  FSEL R150, R100, -INF , P0 ;  /* 0xff80000064967808 */ /* 0x000fe20000000000 */
[----:B------:R-:W4:Y:S01]  /*123c0*/  SHFL.BFLY PT, R101, R2, 0x2, 0x1f ;  /* 0x0c401f0002657f89 */ /* 0x000f2200000e0000 */
[----:B------:R-:W-:Y:S02]  /*123d0*/  FMNMX.FTZ R4, R154, R4, !PT ;  /* 0x000000049a047209 */ /* 0x000fe40007810000 */
[----:B------:R-:W-:Y:S02]  /*123e0*/  ISETP.GT.AND P3, PT, R0, 0x28, PT ;  /* 0x000000280000780c */ /* 0x000fe40003f64270 */
[----:B------:R-:W-:Y:S01]  /*123f0*/  FMNMX.FTZ R4, R150, R4, !PT ;  /* 0x0000000496047209 */ /* 0x000fe20007810000 */
[----:B------:R-:W5:Y:S01]  /*12400*/  MUFU.TANH R6, R6 ;  /* 0x0000000600067308 */ /* 0x000f620000002400 */
[----:B-1----:R-:W-:Y:S02]  /*12410*/  FSEL R153, R26, -INF , P3 ;  /* 0xff8000001a997808 */ /* 0x002fe40001800000 */
[----:B------:R-:W-:Y:S02]  /*12420*/  ISETP.GT.AND P0, PT, R0, 0x29, PT ;  /* 0x000000290000780c */ /* 0x000fe40003f04270 */
[----:B------:R-:W-:Y:S02]  /*12430*/  ISETP.GE.AND P2, PT, R208, 0x1, PT ;  /* 0x00000001d000780c */ /* 0x000fe40003f46270 */
[----:B--2---:R-:W-:Y:S02]  /*12440*/  FSEL R155, R27, -INF , P0 ;  /* 0xff8000001b9b7808 */ /* 0x004fe40000000000 */
[----:B------:R-:W-:Y:S01]  /*12450*/  FMNMX.FTZ R4, R153, R4, !PT ;  /* 0x0000000499047209 */ /* 0x000fe20007810000 */
[----:B------:R-:W1:Y:S01]  /*12460*/  MUFU.TANH R34, R34 ;  /* 0x0000002200227308 */ /* 0x000e620000002400 */
[----:B------:R-:W-:Y:S02]  /*12470*/  ISETP.GT.AND P1, PT, R0, 0x30, PT ;  /* 0x000000300000780c */ /* 0x000fe40003f24270 */
[----:B------:R-:W-:Y:S02]  /*12480*/  FMNMX.FTZ R4, R155, R4, !PT ;  /* 0x000000049b047209 */ /* 0x000fe40007810000 */
[----:B---3--:R-:W-:Y:S02]  /*12490*/  FSEL R158, R30, -INF , P1 ;  /* 0xff8000001e9e7808 */ /* 0x008fe40000800000 */
[----:B------:R-:W-:Y:S02]  /*124a0*/  ISETP.GT.AND P0, PT, R0, 0x31, PT ;  /* 0x000000310000780c */ /* 0x000fe40003f04270 */
[----:B------:R-:W-:Y:S01]  /*124b0*/  FMNMX.FTZ R5, R158, R4, !PT ;  /* 0x000000049e057209 */ /* 0x000fe20007810000 */
[----:B------:R-:W2:Y:S01]  /*124c0*/  MUFU.TANH R103, R35 ;  /* 0x0000002300677308 */ /* 0x000ea20000002400 */
[----:B------:R-:W-:Y:S02]  /*124d0*/  IADD3 R4, R208, -0x1, RZ ;  /* 0xffffffffd0047810 */ /* 0x000fe40007ffe0ff */
[----:B----4-:R-:W-:Y:S02]  /*124e0*/  FMNMX.FTZ R101, R2, R101, !PT ;  /* 0x0000006502657209 */ /* 0x010fe40007810000 */
[----:B-----5:R-:W-:Y:S01]  /*124f0*/  FSEL R159, R6, -INF , P0 ;  /* 0xff800000069f7808 */ /* 0x020fe20000000000 */
[----:B------:R-:W-:Y:S01]  /*12500*/  @P2 IMAD.WIDE.U32 R6, R4, c[0x0][0x1e0], RZ ;  /* 0x0000780004062a25 */ /* 0x000fe200078e00ff */
[C---:B------:R-:W-:Y:S01]  /*12510*/  ISETP.GT.AND P1, PT, R0.reuse, 0x38, PT ;  /* 0x000000380000780c */ /* 0x040fe20003f24270 */
[----:B------:R-:W3:Y:S01]  /*12520*/  SHFL.BFLY PT, R9, R101, 0x1, 0x1f ;  /* 0x0c201f0065097f89 */ /* 0x000ee200000e0000 */
[----:B------:R-:W-:Y:S02]  /*12530*/  ISETP.GT.AND P0, PT, R0, 0x39, PT ;  /* 0x000000390000780c */ /* 0x000fe40003f04270 */
[----:B------:R-:W-:Y:S02]  /*12540*/  FMNMX.FTZ R0, R159, R5, !PT ;  /* 0x000000059f007209 */ /* 0x000fe40007810000 */
[----:B------:R-:W-:Y:S02]  /*12550*/  @P2 SHF.R.S32.HI R5, RZ, 0x1f, R4 ;  /* 0x0000001fff052819 */ /* 0x000fe40000011404 */
[----:B-1----:R-:W-:Y:S03]  /*12560*/  FSEL R183, R34, -INF , P1 ;  /* 0xff80000022b77808 */ /* 0x002fe60000800000 */
[----:B------:R-:W-:Y:S01]  /*12570*/  @P2 IMAD R5, R5, c[0x0][0x1e0], RZ ;  /* 0x0000780005052a24 */ /* 0x000fe200078e02ff */
[----:B------:R-:W-:Y:S03]  /*12580*/  FMNMX.FTZ R0, R183, R0, !PT ;  /* 0x00000000b7007209 */ /* 0x000fe60007810000 */
[----:B------:R-:W-:Y:S01]  /*12590*/  @P2 IMAD R4, R4, c[0x0][0x1e4], R5 ;  /* 0x0000790004042a24 */ /* 0x000fe200078e0205 */
[C---:B------:R-:W-:Y:S02]  /*125a0*/  @P2 SHF.L.U32 R5, R6.reuse, 0x6, RZ ;  /* 0x0000000606052819 */ /* 0x040fe400000006ff */
[----:B--2---:R-:W-:Y:S02]  /*125b0*/  FSEL R103, R103, -INF , P0 ;  /* 0xff80000067677808 */ /* 0x004fe40000000000 */
[----:B------:R-:W-:Y:S02]  /*125c0*/  @P2 IADD3 R4, R7, R4, RZ ;  /* 0x0000000407042210 */ /* 0x000fe40007ffe0ff */
[----:B------:R-:W-:Y:S02]  /*125d0*/  @P2 IADD3 R7, P0, R5, R228, RZ ;  /* 0x000000e405072210 */ /* 0x000fe40007f1e0ff */
[----:B------:R-:W-:Y:S02]  /*125e0*/  @P2 SHF.L.U64.HI R4, R6, 0x6, R4 ;  /* 0x0000000606042819 */ /* 0x000fe40000010204 */
[----:B------:R-:W-:Y:S02]  /*125f0*/  FMNMX.FTZ R0, R103, R0, !PT ;  /* 0x0000000067007209 */ /* 0x000fe40007810000 */
[----:B------:R-:W-:Y:S02]  /*12600*/  @P2 LEA R16, P1, R7, c[0x0][0x1c8], 0x1 ;  /* 0x0000720007102a11 */ /* 0x000fe400078208ff */
[----:B------:R-:W-:Y:S01]  /*12610*/  @P2 IADD3.X R8, R4, R231, RZ, P0, !PT ;  /* 0x000000e704082210 */ /* 0x000fe200007fe4ff */
[----:B------:R-:W1:Y:S01]  /*12620*/  SHFL.BFLY PT, R2, R0, 0x2, 0x1f ;  /* 0x0c401f0000027f89 */ /* 0x000e6200000e0000 */
[----:B------:R-:W-:Y:S02]  /*12630*/  @P2 IADD3 R6, P0, R5, R226, RZ ;  /* 0x000000e205062210 */ /* 0x000fe40007f1e0ff */
[----:B------:R-:W-:Y:S02]  /*12640*/  @P2 LEA.HI.X R17, R7, c[0x0][0x1cc], R8, 0x1, P1 ;  /* 0x0000730007112a11 */ /* 0x000fe400008f0c08 */
[----:B------:R-:W-:Y:S02]  /*12650*/  @P2 LEA R14, P1, R6, c[0x0][0x1c8], 0x1 ;  /* 0x00007200060e2a11 */ /* 0x000fe400078208ff */
[----:B------:R-:W-:Y:S01]  /*12660*/  @P2 IADD3.X R8, R4, R225, RZ, P0, !PT ;  /* 0x000000e104082210 */ /* 0x000fe200007fe4ff */
[----:B------:R2:W-:Y:S01]  /*12670*/  @P2 LDGSTS.E.BYPASS.LTC128B.128 [R209+0x6100], [R16.64], !P5 ;  /* 0x0610000010d12fae */ /* 0x0005e2000e901d46 */
[----:B------:R-:W-:Y:S02]  /*12680*/  @P2 IADD3 R7, P0, R5, R220, RZ ;  /* 0x000000dc05072210 */ /* 0x000fe40007f1e0ff */
[----:B---3--:R-:W-:Y:S02]  /*12690*/  FMNMX.FTZ R101, R101, R9, !PT ;  /* 0x0000000965657209 */ /* 0x008fe40007810000 */
[----:B------:R-:W-:Y:S02]  /*126a0*/  @P2 LEA.HI.X R15, R6, c[0x0][0x1cc], R8, 0x1, P1 ;  /* 0x00007300060f2a11 */ /* 0x000fe400008f0c08 */
[----:B------:R-:W-:Y:S01]  /*126b0*/  @P2 LEA R12, P1, R7, c[0x0][0x1c8], 0x1 ;  /* 0x00007200070c2a11 */ /* 0x000fe200078208ff */
[----:B------:R-:W-:Y:S01]  /*126c0*/  FMUL.FTZ R144, R101, c[0x0][0x2d0] ;  /* 0x0000b40065907a20 */ /* 0x000fe20000410000 */
[----:B------:R-:W-:Y:S01]  /*126d0*/  @P2 IADD3.X R6, R4, R227, RZ, P0, !PT ;  /* 0x000000e304062210 */ /* 0x000fe200007fe4ff */
[----:B------:R3:W-:Y:S01]  /*126e0*/  @P2 LDGSTS.E.BYPASS.LTC128B.128 [R209+0x8100], [R14.64], !P6 ;  /* 0x081000000ed12fae */ /* 0x0007e2000f101d46 */
[----:B------:R-:W-:Y:S02]  /*126f0*/  @P2 IADD3 R5, P0, R247, R5, RZ ;  /* 0x00000005f7052210 */ /* 0x000fe40007f1e0ff */
[----:B------:R-:W-:Y:S02]  /*12700*/  @P2 LEA.HI.X R13, R7, c[0x0][0x1cc], R6, 0x1, P1 ;  /* 0x00007300070d2a11 */ /* 0x000fe400008f0c06 */
[----:B------:R-:W-:Y:S02]  /*12710*/  FSETP.NEU.FTZ.AND P1, PT, R101, -INF , PT ;  /* 0xff8000006500780b */ /* 0x000fe40003f3d000 */
[----:B-1----:R-:W-:Y:S01]  /*12720*/  FMNMX.FTZ R0, R0, R2, !PT ;  /* 0x0000000200007209 */ /* 0x002fe20007810000 */
[----:B------:R3:W-:Y:S01]  /*12730*/  @P2 LDGSTS.E.BYPASS.LTC128B.128 [R209+0xa100], [R12.64], !P4 ;  /* 0x0a1000000cd12fae */ /* 0x0007e2000e101d46 */
[----:B------:R-:W-:Y:S02]  /*12740*/  FSEL R144, R144, RZ, P1 ;  /* 0x000000ff90907208 */ /* 0x000fe40000800000 */
[----:B------:R-:W-:Y:S02]  /*12750*/  @P2 IADD3 R6, P3, R5, R228, RZ ;  /* 0x000000e405062210 */ /* 0x000fe40007f7e0ff */
[----:B------:R-:W-:Y:S01]  /*12760*/  @P2 IADD3.X R4, R245, R4, RZ, P0, !PT ;  /* 0x00000004f5042210 */ /* 0x000fe200007fe4ff */
[--C-:B------:R-:W-:Y:S01]  /*12770*/  FFMA.FTZ R10, R10, c[0x0][0x2d0], -R144.reuse ;  /* 0x0000b4000a0a7a23 */ /* 0x100fe20000010890 */
[----:B------:R-:W-:Y:S01]  /*12780*/  @P2 LEA R8, P0, R6, c[0x0][0x1c8], 0x1 ;  /* 0x0000720006082a11 */ /* 0x000fe200078008ff */
[----:B------:R-:W1:Y:S01]  /*12790*/  SHFL.BFLY PT, R2, R0, 0x1, 0x1f ;  /* 0x0c201f0000027f89 */ /* 0x000e6200000e0000 */
[----:B------:R-:W-:Y:S01]  /*127a0*/  @P2 IADD3.X R7, R4, R231, RZ, P3, !PT ;  /* 0x000000e704072210 */ /* 0x000fe20001ffe4ff */
[----:B------:R4:W-:Y:S01]  /*127b0*/  MUFU.EX2 R216, R10 ;  /* 0x0000000a00d87308 */ /* 0x0009e20000000800 */
[--C-:B------:R-:W-:Y:S02]  /*127c0*/  FFMA.FTZ R18, R18, c[0x0][0x2d0], -R144.reuse ;  /* 0x0000b40012127a23 */ /* 0x100fe40000010890 */
[----:B------:R-:W-:Y:S01]  /*127d0*/  @P2 LEA.HI.X R9, R6, c[0x0][0x1cc], R7, 0x1, P0 ;  /* 0x0000730006092a11 */ /* 0x000fe200000f0c07 */
[--C-:B------:R-:W-:Y:S01]  /*127e0*/  FFMA.FTZ R7, R11, c[0x0][0x2d0], -R144.reuse ;  /* 0x0000b4000b077a23 */ /* 0x100fe20000010890 */
[----:B------:R-:W-:Y:S01]  /*127f0*/  @P2 IADD3 R6, P0, R5, R226, RZ ;  /* 0x000000e205062210 */ /* 0x000fe20007f1e0ff */
[----:B------:R-:W-:Y:S02]  /*12800*/  FFMA.FTZ R19, R19, c[0x0][0x2d0], -R144 ;  /* 0x0000b40013137a23 */ /* 0x000fe40000010890 */
[----:B------:R5:W-:Y:S01]  /*12810*/  @P2 LDGSTS.E.BYPASS.LTC128B.128 [R209+0x7100], [R8.64], !P5 ;  /* 0x0710000008d12fae */ /* 0x000be2000e901d46 */
[----:B------:R-:W-:Y:S01]  /*12820*/  @P2 IADD3.X R24, R4, R225, RZ, P0, !PT ;  /* 0x000000e104182210 */ /* 0x000fe200007fe4ff */
[----:B------:R-:W2:Y:S10]  /*12830*/  MUFU.EX2 R217, R7 ;  /* 0x0000000700d97308 */ /* 0x000eb40000000800 */
[----:B------:R-:W-:Y:S01]  /*12840*/  MUFU.EX2 R215, R18 ;  /* 0x0000001200d77308 */ /* 0x000fe20000000800 */
[----:B-1----:R-:W-:Y:S02]  /*12850*/  FMNMX.FTZ R100, R0, R2, !PT ;  /* 0x0000000200647209 */ /* 0x002fe40007810000 */
[----:B----4-:R-:W-:Y:S03]  /*12860*/  @P2 LEA R10, P0, R6, c[0x0][0x1c8], 0x1 ;  /* 0x00007200060a2a11 */ /* 0x010fe600078008ff */
[----:B------:R-:W-:Y:S01]  /*12870*/  FMUL.FTZ R145, R100, c[0x0][0x2d0] ;  /* 0x0000b40064917a20 */ /* 0x000fe20000410000 */
[----:B------:R-:W-:Y:S02]  /*12880*/  @P2 LEA.HI.X R11, R6, c[0x0][0x1cc], R24, 0x1, P0 ;  /* 0x00007300060b2a11 */ /* 0x000fe400000f0c18 */
[----:B------:R-:W-:Y:S01]  /*12890*/  @P2 IADD3 R5, P0, R5, R220, RZ ;  /* 0x000000dc05052210 */ /* 0x000fe20007f1e0ff */
[----:B------:R-:W1:Y:S02]  /*128a0*/  MUFU.EX2 R214, R19 ;  /* 0x0000001300d67308 */ /* 0x000e640000000800 */
[----:B------:R4:W-:Y:S01]  /*128b0*/  @P2 LDGSTS.E.BYPASS.LTC128B.128 [R209+0x9100], [R10.64], !P6 ;  /* 0x091000000ad12fae */ /* 0x0009e2000f101d46 */
[----:B------:R-:W-:Y:S02]  /*128c0*/  @P2 IADD3.X R0, R4, R227, RZ, P0, !PT ;  /* 0x000000e304002210 */ /* 0x000fe400007fe4ff */
[----:B------:R-:W-:Y:S02]  /*128d0*/  @P2 LEA R4, P0, R5, c[0x0][0x1c8], 0x1 ;  /* 0x0000720005042a11 */ /* 0x000fe400078008ff */
[----:B--2---:R-:W-:Y:S02]  /*128e0*/  F2FP.PACK_AB R136, R217, R216 ;  /* 0x000000d8d988723e */ /* 0x004fe400000000ff */
[----:B------:R-:W-:Y:S02]  /*128f0*/  @P2 LEA.HI.X R5, R5, c[0x0][0x1cc], R0, 0x1, P0 ;  /* 0x0000730005052a11 */ /* 0x000fe400000f0c00 */
[----:B------:R-:W-:Y:S02]  /*12900*/  FSETP.NEU.FTZ.AND P0, PT, R100, -INF , PT ;  /* 0xff8000006400780b */ /* 0x000fe40003f1d000 */
[----:B------:R-:W-:Y:S01]  /*12910*/  FSEL R0, R101, RZ, P1 ;  /* 0x000000ff65007208 */ /* 0x000fe20000800000 */
[----:B------:R2:W-:Y:S01]  /*12920*/  @P2 LDGSTS.E.BYPASS.LTC128B.128 [R209+0xb100], [R4.64], !P4 ;  /* 0x0b10000004d12fae */ /* 0x0005e2000e101d46 */
[----:B------:R-:W-:Y:S03]  /*12930*/  FSEL R145, R145, RZ, P0 ;  /* 0x000000ff91917208 */ /* 0x000fe60000000000 */
[----:B------:R-:W-:Y:S02]  /*12940*/  FADD.FTZ R0, -R0, R3 ;  /* 0x0000000300007221 */ /* 0x000fe40000010100 */
[--C-:B------:R-:W-:Y:S02]  /*12950*/  FFMA.FTZ R2, R23, c[0x0][0x2d0], -R145.reuse ;  /* 0x0000b40017027a23 */ /* 0x100fe40000010891 */
[----:B------:R-:W-:Y:S01]  /*12960*/  FMUL.FTZ R0, R0, c[0x0][0x2d0] ;  /* 0x0000b40000007a20 */ /* 0x000fe20000410000 */
[----:B---3--:R-:W3:Y:S01]  /*12970*/  LDSM.16.MT88.4 R12, [R185+0x100] ;  /* 0x00010000b90c783b */ /* 0x008ee20000004200 */
[----:B------:R2:W-:Y:S01]  /*12980*/  MUFU.EX2 R210, R2 ;  /* 0x0000000200d27308 */ /* 0x0005e20000000800 */
[--C-:B------:R-:W-:Y:S01]  /*12990*/  FFMA.FTZ R22, R22, c[0x0][0x2d0], -R145.reuse ;  /* 0x0000b40016167a23 */ /* 0x100fe20000010891 */
[----:B-1----:R-:W-:Y:S01]  /*129a0*/  F2FP.PACK_AB R138, R214, R215 ;  /* 0x000000d7d68a723e */ /* 0x002fe200000000ff */
[--C-:B------:R-:W-:Y:S02]  /*129b0*/  FFMA.FTZ R21, R21, c[0x0][0x2d0], -R145.reuse ;  /* 0x0000b40015157a23 */ /* 0x100fe40000010891 */
[--C-:B------:R-:W-:Y:S02]  /*129c0*/  FFMA.FTZ R20, R20, c[0x0][0x2d0], -R145.reuse ;  /* 0x0000b40014147a23 */ /* 0x100fe40000010891 */
[----:B------:R-:W-:Y:S03]  /*129d0*/  LDSM.16.MT88.4 R28, [R188+0x100] ;  /* 0x00010000bc1c783b */ /* 0x000fe60000004200 */
[----:B------:R1:W1:Y:S05]  /*129e0*/  MUFU.EX2 R3, R0 ;  /* 0x0000000000037308 */ /* 0x00026a0000000800 */
[----:B------:R-:W0:Y:S05]  /*129f0*/  LDGDEPBAR ;  /* 0x00000000000079af */ /* 0x000e2a0000000000 */
[----:B------:R-:W-:Y:S01]  /*12a00*/  MUFU.EX2 R213, R22 ;  /* 0x0000001600d57308 */ /* 0x000fe20000000800 */
[----:B--2---:R-:W-:Y:S02]  /*12a10*/  FSEL R2, R100, RZ, P0 ;  /* 0x000000ff64027208 */ /* 0x004fe40000000000 */
[----:B------:R-:W-:Y:S07]  /*12a20*/  ISETP.GT.AND P0, PT, R208, R234, PT ;  /* 0x000000ead000720c */ /* 0x000fee0003f04270 */
[----:B------:R-:W2:Y:S01]  /*12a30*/  MUFU.EX2 R212, R21 ;  /* 0x0000001500d47308 */ /* 0x000ea20000000800 */
[----:B-1----:R-:W-:Y:S02]  /*12a40*/  FADD.FTZ R0, -R2, R102 ;  /* 0x0000006602007221 */ /* 0x002fe40000010100 */
[--C-:B------:R-:W-:Y:S02]  /*12a50*/  FFMA.FTZ R2, R140, c[0x0][0x2d0], -R144.reuse ;  /* 0x0000b4008c027a23 */ /* 0x100fe40000010890 */
[----:B------:R-:W-:Y:S05]  /*12a60*/  FMUL.FTZ R0, R0, c[0x0][0x2d0] ;  /* 0x0000b40000007a20 */ /* 0x000fea0000410000 */
[----:B------:R1:W-:Y:S01]  /*12a70*/  MUFU.EX2 R182, R2 ;  /* 0x0000000200b67308 */ /* 0x0003e20000000800 */
[C---:B------:R-:W-:Y:S02]  /*12a80*/  FMUL.FTZ R4, R3.reuse, R104 ;  /* 0x0000006803047220 */ /* 0x040fe40000410000 */
[C---:B------:R-:W-:Y:S02]  /*12a90*/  FMUL.FTZ R5, R3.reuse, R105 ;  /* 0x0000006903057220 */ /* 0x040fe40000410000 */
[C---:B-----5:R-:W-:Y:S02]  /*12aa0*/  FMUL.FTZ R8, R3.reuse, R108 ;  /* 0x0000006c03087220 */ /* 0x060fe40000410000 */
[C---:B------:R-:W-:Y:S02]  /*12ab0*/  FMUL.FTZ R9, R3.reuse, R109 ;  /* 0x0000006d03097220 */ /* 0x040fe40000410000 */
[C---:B------:R-:W-:Y:S01]  /*12ac0*/  FMUL.FTZ R16, R3.reuse, R116 ;  /* 0x0000007403107220 */ /* 0x040fe20000410000 */
[----:B------:R5:W3:Y:S01]  /*12ad0*/  MUFU.EX2 R211, R20 ;  /* 0x0000001400d37308 */ /* 0x000ae20000000800 */
[C---:B------:R-:W-:Y:S02]  /*12ae0*/  FMUL.FTZ R17, R3.reuse, R117 ;  /* 0x0000007503117220 */ /* 0x040fe40000410000 */
[C---:B------:R-:W-:Y:S01]  /*12af0*/  FMUL.FTZ R24, R3.reuse, R124 ;  /* 0x0000007c03187220 */ /* 0x040fe20000410000 */
[----:B--2---:R-:W-:Y:S01]  /*12b00*/  F2FP.PACK_AB R137, R212, R213 ;  /* 0x000000d5d489723e */ /* 0x004fe200000000ff */
[C---:B------:R-:W-:Y:S02]  /*12b10*/  FMUL.FTZ R25, R3.reuse, R125 ;  /* 0x0000007d03197220 */ /* 0x040fe40000410000 */
[C---:B------:R-:W-:Y:S02]  /*12b20*/  FMUL.FTZ R32, R3.reuse, R132 ;  /* 0x0000008403207220 */ /* 0x040fe40000410000 */
[C---:B------:R-:W-:Y:S01]  /*12b30*/  FMUL.FTZ R33, R3.reuse, R133 ;  /* 0x0000008503217220 */ /* 0x040fe20000410000 */
[----:B------:R-:W2:Y:S01]  /*12b40*/  MUFU.EX2 R0, R0 ;  /* 0x0000000000007308 */ /* 0x000ea20000000800 */
[C---:B------:R-:W-:Y:S02]  /*12b50*/  FMUL.FTZ R36, R3.reuse, R36 ;  /* 0x0000002403247220 */ /* 0x040fe40000410000 */
[----:B------:R-:W-:Y:S02]  /*12b60*/  FMUL.FTZ R37, R3, R37 ;  /* 0x0000002503257220 */ /* 0x000fe40000410000 */
[--C-:B-1----:R-:W-:Y:S02]  /*12b70*/  FFMA.FTZ R2, R141, c[0x0][0x2d0], -R144.reuse ;  /* 0x0000b4008d027a23 */ /* 0x102fe40000010890 */
[C---:B------:R-:W-:Y:S02]  /*12b80*/  FMUL.FTZ R40, R3.reuse, R40 ;  /* 0x0000002803287220 */ /* 0x040fe40000410000 */
[C---:B------:R-:W-:Y:S01]  /*12b90*/  FMUL.FTZ R41, R3.reuse, R41 ;  /* 0x0000002903297220 */ /* 0x040fe20000410000 */
[----:B------:R1:W1:Y:S01]  /*12ba0*/  MUFU.EX2 R181, R2 ;  /* 0x0000000200b57308 */ /* 0x0002620000000800 */
[C---:B------:R-:W-:Y:S02]  /*12bb0*/  FMUL.FTZ R44, R3.reuse, R44 ;  /* 0x0000002c032c7220 */ /* 0x040fe40000410000 */
[C---:B------:R-:W-:Y:S01]  /*12bc0*/  FMUL.FTZ R45, R3.reuse, R45 ;  /* 0x0000002d032d7220 */ /* 0x040fe20000410000 */
[----:B-----5:R-:W5:Y:S01]  /*12bd0*/  LDSM.16.MT88.4 R20, [R186+0x100] ;  /* 0x00010000ba14783b */ /* 0x020f620000004200 */
[----:B---3--:R-:W-:Y:S01]  /*12be0*/  F2FP.PACK_AB R139, R210, R211 ;  /* 0x000000d3d28b723e */ /* 0x008fe200000000ff */
[C---:B------:R-:W-:Y:S02]  /*12bf0*/  FMUL.FTZ R48, R3.reuse, R48 ;  /* 0x0000003003307220 */ /* 0x040fe40000410000 */
[C---:B------:R-:W-:Y:S02]  /*12c00*/  FMUL.FTZ R49, R3.reuse, R49 ;  /* 0x0000003103317220 */ /* 0x040fe40000410000 */
[C---:B------:R-:W-:Y:S02]  /*12c10*/  FMUL.FTZ R52, R3.reuse, R52 ;  /* 0x0000003403347220 */ /* 0x040fe40000410000 */
[C---:B------:R-:W-:Y:S02]  /*12c20*/  FMUL.FTZ R53, R3.reuse, R53 ;  /* 0x0000003503357220 */ /* 0x040fe40000410000 */
[C---:B--2---:R-:W-:Y:S02]  /*12c30*/  FMUL.FTZ R6, R0.reuse, R106 ;  /* 0x0000006a00067220 */ /* 0x044fe40000410000 */
[C---:B------:R-:W-:Y:S02]  /*12c40*/  FMUL.FTZ R7, R0.reuse, R107 ;  /* 0x0000006b00077220 */ /* 0x040fe40000410000 */
[----:B------:R-:W2:Y:S01]  /*12c50*/  LDSM.16.MT88.4 R104, [R187+0x100] ;  /* 0x00010000bb68783b */ /* 0x000ea20000004200 */
[C---:B----4-:R-:W-:Y:S02]  /*12c60*/  FMUL.FTZ R10, R0.reuse, R110 ;  /* 0x0000006e000a7220 */ /* 0x050fe40000410000 */
[----:B------:R-:W-:Y:S02]  /*12c70*/  FMUL.FTZ R11, R0, R111 ;  /* 0x0000006f000b7220 */ /* 0x000fe40000410000 */
[C---:B------:R-:W-:Y:S03]  /*12c80*/  HMMA.16816.F32 R4, R136.reuse, R12, R4 ;  /* 0x0000000c8804723c */ /* 0x040fe60000001804 */
[----:B------:R-:W3:Y:S02]  /*12c90*/  LDSM.16.MT88.4 R108, [R185+0x2100] ;  /* 0x00210000b96c783b */ /* 0x000ee40000004200 */
[--C-:B-1----:R-:W-:Y:S02]  /*12ca0*/  FFMA.FTZ R2, R142, c[0x0][0x2d0], -R145.reuse ;  /* 0x0000b4008e027a23 */ /* 0x102fe40000010891 */
[C---:B------:R-:W-:Y:S01]  /*12cb0*/  FMUL.FTZ R12, R3.reuse, R112 ;  /* 0x00000070030c7220 */ /* 0x040fe20000410000 */
[C---:B------:R-:W-:Y:S01]  /*12cc0*/  HMMA.16816.F32 R8, R136.reuse, R14, R8 ;  /* 0x0000000e8808723c */ /* 0x040fe20000001808 */
[----:B------:R1:W-:Y:S03]  /*12cd0*/  MUFU.EX2 R180, R2 ;  /* 0x0000000200b47308 */ /* 0x0003e60000000800 */
[----:B------:R-:W-:Y:S02]  /*12ce0*/  FMUL.FTZ R13, R3, R113 ;  /* 0x00000071030d7220 */ /* 0x000fe40000410000 */
[C---:B------:R-:W-:Y:S02]  /*12cf0*/  FMUL.FTZ R18, R0.reuse, R118 ;  /* 0x0000007600127220 */ /* 0x040fe40000410000 */
[C---:B------:R-:W-:Y:S04]  /*12d00*/  FMUL.FTZ R14, R0.reuse, R114 ;  /* 0x00000072000e7220 */ /* 0x040fe80000410000 */
[C---:B------:R-:W-:Y:S02]  /*12d10*/  FMUL.FTZ R15, R0.reuse, R115 ;  /* 0x00000073000f7220 */ /* 0x040fe40000410000 */
[----:B------:R-:W4:Y:S01]  /*12d20*/  LDSM.16.MT88.4 R112, [R186+0x2100] ;  /* 0x00210000ba70783b */ /* 0x000f220000004200 */
[C---:B------:R-:W-:Y:S02]  /*12d30*/  FMUL.FTZ R19, R0.reuse, R119 ;  /* 0x0000007700137220 */ /* 0x040fe40000410000 */
[C---:B------:R-:W-:Y:S02]  /*12d40*/  FMUL.FTZ R26, R0.reuse, R126 ;  /* 0x0000007e001a7220 */ /* 0x040fe40000410000 */
[C---:B-----5:R-:W-:Y:S03]  /*12d50*/  HMMA.16816.F32 R12, R136.reuse, R20, R12 ;  /* 0x00000014880c723c */ /* 0x060fe6000000180c */
[----:B------:R-:W-:Y:S01]  /*12d60*/  LDSM.16.MT88.4 R116, [R185+0x900] ;  /* 0x00090000b974783b */ /* 0x000fe20000004200 */
[C---:B------:R-:W-:Y:S02]  /*12d70*/  FMUL.FTZ R27, R0.reuse, R127 ;  /* 0x0000007f001b7220 */ /* 0x040fe40000410000 */
[--C-:B-1----:R-:W-:Y:S02]  /*12d80*/  FFMA.FTZ R2, R143, c[0x0][0x2d0], -R145.reuse ;  /* 0x0000b4008f027a23 */ /* 0x102fe40000010891 */
[C---:B------:R-:W-:Y:S02]  /*12d90*/  HMMA.16816.F32 R16, R136.reuse, R22, R16 ;  /* 0x000000168810723c */ /* 0x040fe40000001810 */
[----:B------:R1:W5:Y:S01]  /*12da0*/  MUFU.EX2 R179, R2 ;  /* 0x0000000200b37308 */ /* 0x0003620000000800 */
[----:B------:R-:W-:Y:S01]  /*12db0*/  LDSM.16.MT88.4 R124, [R187+0x900] ;  /* 0x00090000bb7c783b */ /* 0x000fe20000004200 */
[C---:B------:R-:W-:Y:S02]  /*12dc0*/  FMUL.FTZ R20, R3.reuse, R120 ;  /* 0x0000007803147220 */ /* 0x040fe40000410000 */
[C---:B------:R-:W-:Y:S02]  /*12dd0*/  FMUL.FTZ R21, R3.reuse, R121 ;  /* 0x0000007903157220 */ /* 0x040fe40000410000 */
[C---:B------:R-:W-:Y:S03]  /*12de0*/  FMUL.FTZ R22, R0.reuse, R122 ;  /* 0x0000007a00167220 */ /* 0x040fe60000410000 */
[----:B------:R-:W-:Y:S01]  /*12df0*/  LDSM.16.MT88.4 R140, [R188+0x2900] ;  /* 0x00290000bc8c783b */ /* 0x000fe20000004200 */
[C---:B------:R-:W-:Y:S02]  /*12e00*/  FMUL.FTZ R23, R0.reuse, R123 ;  /* 0x0000007b00177220 */ /* 0x040fe40000410000 */
[C---:B------:R-:W-:Y:S02]  /*12e10*/  FMUL.FTZ R34, R0.reuse, R134 ;  /* 0x0000008600227220 */ /* 0x040fe40000410000 */
[C---:B------:R-:W-:Y:S02]  /*12e20*/  FMUL.FTZ R35, R0.reuse, R135 ;  /* 0x0000008700237220 */ /* 0x040fe40000410000 */
[C---:B------:R-:W-:Y:S01]  /*12e30*/  FMUL.FTZ R38, R0.reuse, R38 ;  /* 0x0000002600267220 */ /* 0x040fe20000410000 */
[C---:B------:R-:W-:Y:S01]  /*12e40*/  HMMA.16816.F32 R20, R136.reuse, R28, R20 ;  /* 0x0000001c8814723c */ /* 0x040fe20000001814 */
[----:B------:R-:W-:Y:S02]  /*12e50*/  LDSM.16.MT88.4 R120, [R186+0x900] ;  /* 0x00090000ba78783b */ /* 0x000fe40000004200 */
[C---:B------:R-:W-:Y:S02]  /*12e60*/  FMUL.FTZ R39, R0.reuse, R39 ;  /* 0x0000002700277220 */ /* 0x040fe40000410000 */
[----:B------:R-:W-:Y:S02]  /*12e70*/  FMUL.FTZ R42, R0, R42 ;  /* 0x0000002a002a7220 */ /* 0x000fe40000410000 */
[C---:B------:R-:W-:Y:S01]  /*12e80*/  FMUL.FTZ R28, R3.reuse, R128 ;  /* 0x00000080031c7220 */ /* 0x040fe20000410000 */
[C---:B------:R-:W-:Y:S01]  /*12e90*/  HMMA.16816.F32 R24, R136.reuse, R30, R24 ;  /* 0x0000001e8818723c */ /* 0x040fe20000001818 */
[----:B------:R-:W-:Y:S03]  /*12ea0*/  LDSM.16.MT88.4 R132, [R186+0x2900] ;  /* 0x00290000ba84783b */ /* 0x000fe60000004200 */
[----:B------:R-:W-:Y:S02]  /*12eb0*/  FMUL.FTZ R29, R3, R129 ;  /* 0x00000081031d7220 */ /* 0x000fe40000410000 */
[--C-:B-1----:R-:W-:Y:S02]  /*12ec0*/  FFMA.FTZ R2, R146, c[0x0][0x2d0], -R144.reuse ;  /* 0x0000b40092027a23 */ /* 0x102fe40000010890 */
[C---:B------:R-:W-:Y:S02]  /*12ed0*/  FMUL.FTZ R30, R0.reuse, R130 ;  /* 0x00000082001e7220 */ /* 0x040fe40000410000 */
[----:B------:R1:W-:Y:S02]  /*12ee0*/  MUFU.EX2 R178, R2 ;  /* 0x0000000200b27308 */ /* 0x0003e40000000800 */
        /* <DEDUP_REMOVED lines=8> */
[C---:B------:R-:W-:Y:S01]  /*12f70*/  HMMA.16816.F32 R32, R136.reuse, R106, R32 ;  /* 0x0000006a8820723c */ /* 0x040fe20000001820 */
[----:B------:R-:W2:Y:S03]  /*12f80*/  LDSM.16.MT88.4 R104, [R188+0x2100] ;  /* 0x00210000bc68783b */ /* 0x000ea60000004200 */
[C---:B------:R-:W-:Y:S02]  /*12f90*/  FMUL.FTZ R54, R0.reuse, R54 ;  /* 0x0000003600367220 */ /* 0x040fe40000410000 */
[C---:B------:R-:W-:Y:S02]  /*12fa0*/  FMUL.FTZ R55, R0.reuse, R55 ;  /* 0x0000003700377220 */ /* 0x040fe40000410000 */
[C---:B---3--:R-:W-:Y:S04]  /*12fb0*/  HMMA.16816.F32 R36, R136.reuse, R108, R36 ;  /* 0x0000006c8824723c */ /* 0x048fe80000001824 */
[--C-:B-1----:R-:W-:Y:S02]  /*12fc0*/  FFMA.FTZ R2, R147, c[0x0][0x2d0], -R144.reuse ;  /* 0x0000b40093027a23 */ /* 0x102fe40000010890 */
[C---:B------:R-:W-:Y:S02]  /*12fd0*/  FMUL.FTZ R56, R3.reuse, R56 ;  /* 0x0000003803387220 */ /* 0x040fe40000410000 */
[C---:B------:R-:W-:Y:S01]  /*12fe0*/  HMMA.16816.F32 R40, R136.reuse, R110, R40 ;  /* 0x0000006e8828723c */ /* 0x040fe20000001828 */
[----:B------:R-:W1:Y:S01]  /*12ff0*/  LDSM.16.MT88.4 R108, [R187+0x2100] ;  /* 0x00210000bb6c783b */ /* 0x000e620000004200 */
[----:B------:R3:W1:Y:S02]  /*13000*/  MUFU.EX2 R177, R2 ;  /* 0x0000000200b17308 */ /* 0x0006640000000800 */
[C---:B------:R-:W-:Y:S02]  /*13010*/  FMUL.FTZ R57, R3.reuse, R57 ;  /* 0x0000003903397220 */ /* 0x040fe40000410000 */
[C---:B------:R-:W-:Y:S02]  /*13020*/  FMUL.FTZ R58, R0.reuse, R58 ;  /* 0x0000003a003a7220 */ /* 0x040fe40000410000 */
[C---:B----4-:R-:W-:Y:S04]  /*13030*/  HMMA.16816.F32 R44, R136.reuse, R112, R44 ;  /* 0x00000070882c723c */ /* 0x050fe8000000182c */
[C---:B------:R-:W-:Y:S02]  /*13040*/  FMUL.FTZ R59, R0.reuse, R59 ;  /* 0x0000003b003b7220 */ /* 0x040fe40000410000 */
[C---:B------:R-:W-:Y:S02]  /*13050*/  FMUL.FTZ R60, R3.reuse, R60 ;  /* 0x0000003c033c7220 */ /* 0x040fe40000410000 */
[C---:B------:R-:W-:Y:S01]  /*13060*/  HMMA.16816.F32 R48, R136.reuse, R114, R48 ;  /* 0x000000728830723c */ /* 0x040fe20000001830 */
[----:B------:R-:W4:Y:S03]  /*13070*/  LDSM.16.MT88.4 R112, [R185+0x4100] ;  /* 0x00410000b970783b */ /* 0x000f260000004200 */
[C---:B------:R-:W-:Y:S02]  /*13080*/  FMUL.FTZ R61, R3.reuse, R61 ;  /* 0x0000003d033d7220 */ /* 0x040fe40000410000 */
[C---:B------:R-:W-:Y:S02]  /*13090*/  FMUL.FTZ R62, R0.reuse, R62 ;  /* 0x0000003e003e7220 */ /* 0x040fe40000410000 */
[----:B------:R-:W-:Y:S01]  /*130a0*/  FMUL.FTZ R63, R0, R63 ;  /* 0x0000003f003f7220 */ /* 0x000fe20000410000 */
[C---:B--2---:R-:W-:Y:S03]  /*130b0*/  HMMA.16816.F32 R52, R136.reuse, R104, R52 ;  /* 0x000000688834723c */ /* 0x044fe60000001834 */
[--C-:B---3--:R-:W-:Y:S02]  /*130c0*/  FFMA.FTZ R2, R148, c[0x0][0x2d0], -R145.reuse ;  /* 0x0000b40094027a23 */ /* 0x108fe40000010891 */
[C---:B------:R-:W-:Y:S02]  /*130d0*/  FMUL.FTZ R64, R3.reuse, R64 ;  /* 0x0000004003407220 */ /* 0x040fe40000410000 */
[----:B------:R2:W-:Y:S01]  /*130e0*/  MUFU.EX2 R176, R2 ;  /* 0x0000000200b07308 */ /* 0x0005e20000000800 */
[C---:B------:R-:W-:Y:S01]  /*130f0*/  HMMA.16816.F32 R56, R136.reuse, R106, R56 ;  /* 0x0000006a8838723c */ /* 0x040fe20000001838 */
[----:B------:R-:W3:Y:S03]  /*13100*/  LDSM.16.MT88.4 R104, [R186+0x4100] ;  /* 0x00410000ba68783b */ /* 0x000ee60000004200 */
[C---:B------:R-:W-:Y:S02]  /*13110*/  FMUL.FTZ R65, R3.reuse, R65 ;  /* 0x0000004103417220 */ /* 0x040fe40000410000 */
[C---:B------:R-:W-:Y:S02]  /*13120*/  FMUL.FTZ R66, R0.reuse, R66 ;  /* 0x0000004200427220 */ /* 0x040fe40000410000 */
[C---:B-1----:R-:W-:Y:S04]  /*13130*/  HMMA.16816.F32 R60, R136.reuse, R108, R60 ;  /* 0x0000006c883c723c */ /* 0x042fe8000000183c */
[C---:B------:R-:W-:Y:S02]  /*13140*/  FMUL.FTZ R67, R0.reuse, R67 ;  /* 0x0000004300437220 */ /* 0x040fe40000410000 */
[C---:B------:R-:W-:Y:S02]  /*13150*/  FMUL.FTZ R68, R3.reuse, R68 ;  /* 0x0000004403447220 */ /* 0x040fe40000410000 */
[----:B------:R-:W-:Y:S03]  /*13160*/  FMUL.FTZ R69, R3, R69 ;  /* 0x0000004503457220 */ /* 0x000fe60000410000 */
[C---:B------:R-:W-:Y:S01]  /*13170*/  HMMA.16816.F32 R64, R136.reuse, R110, R64 ;  /* 0x0000006e8840723c */ /* 0x040fe20000001840 */
[----:B------:R-:W1:Y:S02]  /*13180*/  LDSM.16.MT88.4 R108, [R188+0x4100] ;  /* 0x00410000bc6c783b */ /* 0x000e640000004200 */
[C---:B------:R-:W-:Y:S02]  /*13190*/  FMUL.FTZ R70, R0.reuse, R70 ;  /* 0x0000004600467220 */ /* 0x040fe40000410000 */
[C---:B------:R-:W-:Y:S02]  /*131a0*/  FMUL.FTZ R71, R0.reuse, R71 ;  /* 0x0000004700477220 */ /* 0x040fe40000410000 */
[--C-:B--2---:R-:W-:Y:S02]  /*131b0*/  FFMA.FTZ R2, R149, c[0x0][0x2d0], -R145.reuse ;  /* 0x0000b40095027a23 */ /* 0x104fe40000010891 */
[C---:B------:R-:W-:Y:S02]  /*131c0*/  FMUL.FTZ R72, R3.reuse, R72 ;  /* 0x0000004803487220 */ /* 0x040fe40000410000 */
[----:B------:R2:W1:Y:S01]  /*131d0*/  MUFU.EX2 R175, R2 ;  /* 0x0000000200af7308 */ /* 0x0004620000000800 */
[C---:B----4-:R-:W-:Y:S03]  /*131e0*/  HMMA.16816.F32 R68, R136.reuse, R112, R68 ;  /* 0x000000708844723c */ /* 0x050fe60000001844 */
[C---:B------:R-:W-:Y:S02]  /*131f0*/  FMUL.FTZ R73, R3.reuse, R73 ;  /* 0x0000004903497220 */ /* 0x040fe40000410000 */
[C---:B------:R-:W-:Y:S02]  /*13200*/  FMUL.FTZ R74, R0.reuse, R74 ;  /* 0x0000004a004a7220 */ /* 0x040fe40000410000 */
[C---:B------:R-:W-:Y:S02]  /*13210*/  FMUL.FTZ R75, R0.reuse, R75 ;  /* 0x0000004b004b7220 */ /* 0x040fe40000410000 */
[C---:B------:R-:W-:Y:S03]  /*13220*/  FMUL.FTZ R76, R3.reuse, R76 ;  /* 0x0000004c034c7220 */ /* 0x040fe60000410000 */
[C---:B------:R-:W-:Y:S02]  /*13230*/  FMUL.FTZ R77, R3.reuse, R77 ;  /* 0x0000004d034d7220 */ /* 0x040fe40000410000 */
[C---:B------:R-:W-:Y:S01]  /*13240*/  HMMA.16816.F32 R72, R136.reuse, R114, R72 ;  /* 0x000000728848723c */ /* 0x040fe20000001848 */
[----:B------:R-:W4:Y:S02]  /*13250*/  LDSM.16.MT88.4 R112, [R187+0x4100] ;  /* 0x00410000bb70783b */ /* 0x000f240000004200 */
[C---:B------:R-:W-:Y:S02]  /*13260*/  FMUL.FTZ R78, R0.reuse, R78 ;  /* 0x0000004e004e7220 */ /* 0x040fe40000410000 */
[C---:B------:R-:W-:Y:S02]  /*13270*/  FMUL.FTZ R79, R0.reuse, R79 ;  /* 0x0000004f004f7220 */ /* 0x040fe40000410000 */
[----:B------:R-:W-:Y:S02]  /*13280*/  FMUL.FTZ R80, R3, R80 ;  /* 0x0000005003507220 */ /* 0x000fe40000410000 */
[--C-:B--2---:R-:W-:Y:S03]  /*13290*/  FFMA.FTZ R2, R151, c[0x0][0x2d0], -R144.reuse ;  /* 0x0000b40097027a23 */ /* 0x104fe60000010890 */
[C---:B---3--:R-:W-:Y:S01]  /*132a0*/  HMMA.16816.F32 R76, R136.reuse, R104, R76 ;  /* 0x00000068884c723c */ /* 0x048fe2000000184c */
[----:B------:R2:W-:Y:S02]  /*132b0*/  MUFU.EX2 R174, R2 ;  /* 0x0000000200ae7308 */ /* 0x0005e40000000800 */
[----:B------:R-:W-:Y:S02]  /*132c0*/  FMUL.FTZ R81, R3, R81 ;  /* 0x0000005103517220 */ /* 0x000fe40000410000 */
[C---:B------:R-:W-:Y:S02]  /*132d0*/  FMUL.FTZ R82, R0.reuse, R82 ;  /* 0x0000005200527220 */ /* 0x040fe40000410000 */
[C---:B------:R-:W-:Y:S01]  /*132e0*/  FMUL.FTZ R83, R0.reuse, R83 ;  /* 0x0000005300537220 */ /* 0x040fe20000410000 */
[----:B------:R-:W-:Y:S01]  /*132f0*/  F2FP.PACK_AB R104, R181, R182 ;  /* 0x000000b6b568723e */ /* 0x000fe200000000ff */
[C---:B------:R-:W-:Y:S03]  /*13300*/  FMUL.FTZ R84, R3.reuse, R84 ;  /* 0x0000005403547220 */ /* 0x040fe60000410000 */
[----:B------:R-:W-:Y:S01]  /*13310*/  FMUL.FTZ R85, R3, R85 ;  /* 0x0000005503557220 */ /* 0x000fe20000410000 */
[----:B-----5:R-:W-:Y:S01]  /*13320*/  F2FP.PACK_AB R105, R179, R180 ;  /* 0x000000b4b369723e */ /* 0x020fe200000000ff */
[C---:B------:R-:W-:Y:S03]  /*13330*/  HMMA.16816.F32 R80, R136.reuse, R106, R80 ;  /* 0x0000006a8850723c */ /* 0x040fe60000001850 */
[C---:B------:R-:W-:Y:S02]  /*13340*/  FMUL.FTZ R86, R0.reuse, R86 ;  /* 0x0000005600567220 */ /* 0x040fe40000410000 */
[C---:B------:R-:W-:Y:S02]  /*13350*/  FMUL.FTZ R87, R0.reuse, R87 ;  /* 0x0000005700577220 */ /* 0x040fe40000410000 */
[----:B------:R-:W-:Y:S01]  /*13360*/  FMUL.FTZ R88, R3, R88 ;  /* 0x0000005803587220 */ /* 0x000fe20000410000 */
[----:B------:R-:W-:Y:S01]  /*13370*/  F2FP.PACK_AB R106, R177, R178 ;  /* 0x000000b2b16a723e */ /* 0x000fe200000000ff */
[----:B------:R-:W-:Y:S03]  /*13380*/  FMUL.FTZ R89, R3, R89 ;  /* 0x0000005903597220 */ /* 0x000fe60000410000 */
[C---:B-1----:R-:W-:Y:S03]  /*13390*/  HMMA.16816.F32 R84, R136.reuse, R108, R84 ;  /* 0x0000006c8854723c */ /* 0x042fe60000001854 */
[C---:B------:R-:W-:Y:S01]  /*133a0*/  FMUL.FTZ R90, R0.reuse, R90 ;  /* 0x0000005a005a7220 */ /* 0x040fe20000410000 */
[----:B------:R-:W-:Y:S01]  /*133b0*/  F2FP.PACK_AB R107, R175, R176 ;  /* 0x000000b0af6b723e */ /* 0x000fe200000000ff */
[----:B------:R-:W-:Y:S02]  /*133c0*/  FMUL.FTZ R91, R0, R91 ;  /* 0x0000005b005b7220 */ /* 0x000fe40000410000 */
[----:B--2---:R-:W-:Y:S02]  /*133d0*/  FFMA.FTZ R2, R152, c[0x0][0x2d0], -R144 ;  /* 0x0000b40098027a23 */ /* 0x004fe40000010890 */
[C---:B------:R-:W-:Y:S02]  /*133e0*/  FMUL.FTZ R92, R3.reuse, R92 ;  /* 0x0000005c035c7220 */ /* 0x040fe40000410000 */
[----:B------:R1:W2:Y:S01]  /*133f0*/  MUFU.EX2 R173, R2 ;  /* 0x0000000200ad7308 */ /* 0x0002a20000000800 */
[C---:B------:R-:W-:Y:S01]  /*13400*/  HMMA.16816.F32 R88, R136.reuse, R110, R88 ;  /* 0x0000006e8858723c */ /* 0x040fe20000001858 */
[----:B------:R-:W3:Y:S02]  /*13410*/  LDSM.16.MT88.4 R108, [R188+0x900] ;  /* 0x00090000bc6c783b */ /* 0x000ee40000004200 */
[C---:B------:R-:W-:Y:S02]  /*13420*/  FMUL.FTZ R93, R3.reuse, R93 ;  /* 0x0000005d035d7220 */ /* 0x040fe40000410000 */
[C---:B------:R-:W-:Y:S02]  /*13430*/  FMUL.FTZ R94, R0.reuse, R94 ;  /* 0x0000005e005e7220 */ /* 0x040fe40000410000 */
[C---:B------:R-:W-:Y:S02]  /*13440*/  FMUL.FTZ R95, R0.reuse, R95 ;  /* 0x0000005f005f7220 */ /* 0x040fe40000410000 */
[C---:B------:R-:W-:Y:S03]  /*13450*/  FMUL.FTZ R96, R3.reuse, R96 ;  /* 0x0000006003607220 */ /* 0x040fe60000410000 */
[C---:B------:R-:W-:Y:S02]  /*13460*/  FMUL.FTZ R97, R3.reuse, R97 ;  /* 0x0000006103617220 */ /* 0x040fe40000410000 */
[C---:B----4-:R-:W-:Y:S03]  /*13470*/  HMMA.16816.F32 R92, R136.reuse, R112, R92 ;  /* 0x00000070885c723c */ /* 0x050fe6000000185c */
[C---:B------:R-:W-:Y:S02]  /*13480*/  FMUL.FTZ R98, R0.reuse, R98 ;  /* 0x0000006200627220 */ /* 0x040fe40000410000 */
[----:B------:R-:W-:Y:S02]  /*13490*/  FMUL.FTZ R99, R0, R99 ;  /* 0x0000006300637220 */ /* 0x000fe40000410000 */
[----:B------:R-:W-:Y:S02]  /*134a0*/  FFMA.FTZ R3, R3, R222, R216 ;  /* 0x000000de03037223 */ /* 0x000fe400000100d8 */
[--C-:B-1----:R-:W-:Y:S03]  /*134b0*/  FFMA.FTZ R2, R154, c[0x0][0x2d0], -R145.reuse ;  /* 0x0000b4009a027a23 */ /* 0x102fe60000010891 */
[----:B------:R-:W-:Y:S01]  /*134c0*/  HMMA.16816.F32 R96, R136, R114, R96 ;  /* 0x000000728860723c */ /* 0x000fe20000001860 */
[----:B------:R-:W1:Y:S01]  /*134d0*/  LDSM.16.MT88.4 R112, [R187+0x2900] ;  /* 0x00290000bb70783b */ /* 0x000e620000004200 */
[----:B------:R4:W-:Y:S06]  /*134e0*/  MUFU.EX2 R172, R2 ;  /* 0x0000000200ac7308 */ /* 0x0009ec0000000800 */
[C---:B------:R-:W-:Y:S01]  /*134f0*/  HMMA.16816.F32 R4, R104.reuse, R116, R4 ;  /* 0x000000746804723c */ /* 0x040fe20000001804 */
[----:B------:R-:W-:Y:S07]  /*13500*/  LDSM.16.MT88.4 R136, [R188+0x3100] ;  /* 0x00310000bc88783b */ /* 0x000fee0000004200 */
[C---:B------:R-:W-:Y:S01]  /*13510*/  HMMA.16816.F32 R8, R104.reuse, R118, R8 ;  /* 0x000000766808723c */ /* 0x040fe20000001808 */
[----:B------:R-:W-:Y:S07]  /*13520*/  LDSM.16.MT88.4 R116, [R186+0x4900] ;  /* 0x00490000ba74783b */ /* 0x000fee0000004200 */
[C---:B------:R-:W-:Y:S04]  /*13530*/  HMMA.16816.F32 R12, R104.reuse, R120, R12 ;  /* 0x00000078680c723c */ /* 0x040fe8000000180c */
[--C-:B----4-:R-:W-:Y:S02]  /*13540*/  FFMA.FTZ R2, R150, c[0x0][0x2d0], -R145.reuse ;  /* 0x0000b40096027a23 */ /* 0x110fe40000010891 */
[----:B------:R-:W-:Y:S02]  /*13550*/  LDSM.16.MT88.4 R148, [R188+0x3900] ;  /* 0x00390000bc94783b */ /* 0x000fe40000004200 */
[C---:B------:R-:W-:Y:S01]  /*13560*/  HMMA.16816.F32 R16, R104.reuse, R122, R16 ;  /* 0x0000007a6810723c */ /* 0x040fe20000001810 */
[----:B------:R4:W5:Y:S05]  /*13570*/  MUFU.EX2 R171, R2 ;  /* 0x0000000200ab7308 */ /* 0x00096a0000000800 */
[----:B------:R-:W-:Y:S02]  /*13580*/  LDSM.16.MT88.4 R120, [R188+0x4900] ;  /* 0x00490000bc78783b */ /* 0x000fe40000004200 */
[C---:B---3--:R-:W-:Y:S08]  /*13590*/  HMMA.16816.F32 R20, R104.reuse, R108, R20 ;  /* 0x0000006c6814723c */ /* 0x048ff00000001814 */
[C---:B------:R-:W-:Y:S01]  /*135a0*/  HMMA.16816.F32 R24, R104.reuse, R110, R24 ;  /* 0x0000006e6818723c */ /* 0x040fe20000001818 */
[----:B------:R-:W3:Y:S07]  /*135b0*/  LDSM.16.MT88.4 R108, [R185+0x4900] ;  /* 0x00490000b96c783b */ /* 0x000eee0000004200 */
[C---:B------:R-:W-:Y:S04]  /*135c0*/  HMMA.16816.F32 R28, R104.reuse, R124, R28 ;  /* 0x0000007c681c723c */ /* 0x040fe8000000181c */
[--C-:B----4-:R-:W-:Y:S04]  /*135d0*/  FFMA.FTZ R2, R156, c[0x0][0x2d0], -R144.reuse ;  /* 0x0000b4009c027a23 */ /* 0x110fe80000010890 */
[C---:B------:R-:W-:Y:S01]  /*135e0*/  HMMA.16816.F32 R32, R104.reuse, R126, R32 ;  /* 0x0000007e6820723c */ /* 0x040fe20000001820 */
[----:B------:R-:W-:Y:S01]  /*135f0*/  LDSM.16.MT88.4 R124, [R186+0x1100] ;  /* 0x00110000ba7c783b */ /* 0x000fe20000004200 */
[----:B------:R4:W-:Y:S06]  /*13600*/  MUFU.EX2 R170, R2 ;  /* 0x0000000200aa7308 */ /* 0x0009ec0000000800 */
[C---:B------:R-:W-:Y:S08]  /*13610*/  HMMA.16816.F32 R36, R104.reuse, R128, R36 ;  /* 0x000000806824723c */ /* 0x040ff00000001824 */
[C---:B------:R-:W-:Y:S01]  /*13620*/  HMMA.16816.F32 R40, R104.reuse, R130, R40 ;  /* 0x000000826828723c */ /* 0x040fe20000001828 */
[----:B------:R-:W-:Y:S07]  /*13630*/  LDSM.16.MT88.4 R128, [R187+0x1100] ;  /* 0x00110000bb80783b */ /* 0x000fee0000004200 */
[C---:B------:R-:W-:Y:S04]  /*13640*/  HMMA.16816.F32 R44, R104.reuse, R132, R44 ;  /* 0x00000084682c723c */ /* 0x040fe8000000182c */
[--C-:B----4-:R-:W-:Y:S04]  /*13650*/  FFMA.FTZ R2, R157, c[0x0][0x2d0], -R144.reuse ;  /* 0x0000b4009d027a23 */ /* 0x110fe80000010890 */
[C---:B------:R-:W-:Y:S01]  /*13660*/  HMMA.16816.F32 R48, R104.reuse, R134, R48 ;  /* 0x000000866830723c */ /* 0x040fe20000001830 */
[----:B------:R-:W-:Y:S01]  /*13670*/  LDSM.16.MT88.4 R132, [R186+0x3100] ;  /* 0x00310000ba84783b */ /* 0x000fe20000004200 */
[----:B------:R4:W2:Y:S06]  /*13680*/  MUFU.EX2 R169, R2 ;  /* 0x0000000200a97308 */ /* 0x0008ac0000000800 */
[C---:B------:R-:W-:Y:S08]  /*13690*/  HMMA.16816.F32 R52, R104.reuse, R140, R52 ;  /* 0x0000008c6834723c */ /* 0x040ff00000001834 */
[C---:B------:R-:W-:Y:S01]  /*136a0*/  HMMA.16816.F32 R56, R104.reuse, R142, R56 ;  /* 0x0000008e6838723c */ /* 0x040fe20000001838 */
[----:B------:R-:W-:Y:S07]  /*136b0*/  LDSM.16.MT88.4 R140, [R185+0x3900] ;  /* 0x00390000b98c783b */ /* 0x000fee0000004200 */
[C---:B-1----:R-:W-:Y:S04]  /*136c0*/  HMMA.16816.F32 R60, R104.reuse, R112, R60 ;  /* 0x00000070683c723c */ /* 0x042fe8000000183c */
[--C-:B----4-:R-:W-:Y:S04]  /*136d0*/  FFMA.FTZ R2, R153, c[0x0][0x2d0], -R145.reuse ;  /* 0x0000b40099027a23 */ /* 0x110fe80000010891 */
[C---:B------:R-:W-:Y:S01]  /*136e0*/  HMMA.16816.F32 R64, R104.reuse, R114, R64 ;  /* 0x000000726840723c */ /* 0x040fe20000001840 */
[----:B------:R-:W1:Y:S01]  /*136f0*/  LDSM.16.MT88.4 R112, [R187+0x4900] ;  /* 0x00490000bb70783b */ /* 0x000e620000004200 */
[----:B------:R4:W-:Y:S06]  /*13700*/  MUFU.EX2 R168, R2 ;  /* 0x0000000200a87308 */ /* 0x0009ec0000000800 */
[C---:B---3--:R-:W-:Y:S08]  /*13710*/  HMMA.16816.F32 R68, R104.reuse, R108, R68 ;  /* 0x0000006c6844723c */ /* 0x048ff00000001844 */
[C---:B------:R-:W-:Y:S01]  /*13720*/  HMMA.16816.F32 R72, R104.reuse, R110, R72 ;  /* 0x0000006e6848723c */ /* 0x040fe20000001848 */
[----:B------:R-:W3:Y:S07]  /*13730*/  LDSM.16.MT88.4 R108, [R185+0x1100] ;  /* 0x00110000b96c783b */ /* 0x000eee0000004200 */
[C---:B------:R-:W-:Y:S04]  /*13740*/  HMMA.16816.F32 R76, R104.reuse, R116, R76 ;  /* 0x00000074684c723c */ /* 0x040fe8000000184c */
[--C-:B----4-:R-:W-:Y:S02]  /*13750*/  FFMA.FTZ R2, R155, c[0x0][0x2d0], -R145.reuse ;  /* 0x0000b4009b027a23 */ /* 0x110fe40000010891 */
[----:B------:R-:W-:Y:S02]  /*13760*/  LDSM.16.MT88.4 R152, [R187+0x3900] ;  /* 0x00390000bb98783b */ /* 0x000fe40000004200 */
[C---:B------:R-:W-:Y:S01]  /*13770*/  HMMA.16816.F32 R80, R104.reuse, R118, R80 ;  /* 0x000000766850723c */ /* 0x040fe20000001850 */
[----:B------:R4:W2:Y:S05]  /*13780*/  MUFU.EX2 R167, R2 ;  /* 0x0000000200a77308 */ /* 0x0008aa0000000800 */
[----:B------:R-:W3:Y:S02]  /*13790*/  LDSM.16.MT88.4 R116, [R188+0x1100] ;  /* 0x00110000bc74783b */ /* 0x000ee40000004200 */
[C---:B------:R-:W-:Y:S08]  /*137a0*/  HMMA.16816.F32 R84, R104.reuse, R120, R84 ;  /* 0x000000786854723c */ /* 0x040ff00000001854 */
[C---:B------:R-:W-:Y:S01]  /*137b0*/  HMMA.16816.F32 R88, R104.reuse, R122, R88 ;  /* 0x0000007a6858723c */ /* 0x040fe20000001858 */
[----:B------:R-:W3:Y:S07]  /*137c0*/  LDSM.16.MT88.4 R120, [R185+0x3100] ;  /* 0x00310000b978783b */ /* 0x000eee0000004200 */
[C---:B-1----:R-:W-:Y:S04]  /*137d0*/  HMMA.16816.F32 R92, R104.reuse, R112, R92 ;  /* 0x00000070685c723c */ /* 0x042fe8000000185c */
[--C-:B----4-:R-:W-:Y:S04]  /*137e0*/  FFMA.FTZ R2, R161, c[0x0][0x2d0], -R144.reuse ;  /* 0x0000b400a1027a23 */ /* 0x110fe80000010890 */
[----:B------:R-:W-:Y:S01]  /*137f0*/  HMMA.16816.F32 R96, R104, R114, R96 ;  /* 0x000000726860723c */ /* 0x000fe20000001860 */
[----:B------:R-:W-:Y:S01]  /*13800*/  LDSM.16.MT88.4 R112, [R185+0x5100] ;  /* 0x00510000b970783b */ /* 0x000fe20000004200 */
[----:B------:R1:W-:Y:S05]  /*13810*/  MUFU.EX2 R166, R2 ;  /* 0x0000000200a67308 */ /* 0x0003ea0000000800 */
[----:B--2---:R-:W-:Y:S02]  /*13820*/  F2FP.PACK_AB R104, R173, R174 ;  /* 0x000000aead68723e */ /* 0x004fe400000000ff */
[----:B-----5:R-:W-:Y:S03]  /*13830*/  F2FP.PACK_AB R105, R171, R172 ;  /* 0x000000acab69723e */ /* 0x020fe600000000ff */
[----:B------:R-:W-:Y:S02]  /*13840*/  F2FP.PACK_AB R106, R169, R170 ;  /* 0x000000aaa96a723e */ /* 0x000fe400000000ff */
[----:B------:R-:W-:Y:S07]  /*13850*/  F2FP.PACK_AB R107, R167, R168 ;  /* 0x000000a8a76b723e */ /* 0x000fee00000000ff */
[C---:B---3--:R-:W-:Y:S03]  /*13860*/  HMMA.16816.F32 R4, R104.reuse, R108, R4 ;  /* 0x0000006c6804723c */ /* 0x048fe60000001804 */
[--C-:B-1----:R-:W-:Y:S05]  /*13870*/  FFMA.FTZ R2, R160, c[0x0][0x2d0], -R144.reuse ;  /* 0x0000b400a0027a23 */ /* 0x102fea0000010890 */
[C---:B------:R-:W-:Y:S01]  /*13880*/  HMMA.16816.F32 R8, R104.reuse, R110, R8 ;  /* 0x0000006e6808723c */ /* 0x040fe20000001808 */
[----:B------:R-:W1:Y:S01]  /*13890*/  LDSM.16.MT88.4 R108, [R187+0x3100] ;  /* 0x00310000bb6c783b */ /* 0x000e620000004200 */
[----:B------:R2:W3:Y:S06]  /*138a0*/  MUFU.EX2 R165, R2 ;  /* 0x0000000200a57308 */ /* 0x0004ec0000000800 */
[C---:B------:R-:W-:Y:S08]  /*138b0*/  HMMA.16816.F32 R12, R104.reuse, R124, R12 ;  /* 0x0000007c680c723c */ /* 0x040ff0000000180c */
[C---:B------:R-:W-:Y:S01]  /*138c0*/  HMMA.16816.F32 R16, R104.reuse, R126, R16 ;  /* 0x0000007e6810723c */ /* 0x040fe20000001810 */
[----:B------:R-:W-:Y:S07]  /*138d0*/  LDSM.16.MT88.4 R124, [R188+0x1900] ;  /* 0x00190000bc7c783b */ /* 0x000fee0000004200 */
[C---:B------:R-:W-:Y:S04]  /*138e0*/  HMMA.16816.F32 R20, R104.reuse, R116, R20 ;  /* 0x000000746814723c */ /* 0x040fe80000001814 */
[--C-:B--2---:R-:W-:Y:S04]  /*138f0*/  FFMA.FTZ R2, R158, c[0x0][0x2d0], -R145.reuse ;  /* 0x0000b4009e027a23 */ /* 0x104fe80000010891 */
[C---:B------:R-:W-:Y:S01]  /*13900*/  HMMA.16816.F32 R24, R104.reuse, R118, R24 ;  /* 0x000000766818723c */ /* 0x040fe20000001818 */
[----:B------:R-:W2:Y:S01]  /*13910*/  LDSM.16.MT88.4 R116, [R186+0x5100] ;  /* 0x00510000ba74783b */ /* 0x000ea20000004200 */
[----:B------:R4:W-:Y:S06]  /*13920*/  MUFU.EX2 R164, R2 ;  /* 0x0000000200a47308 */ /* 0x0009ec0000000800 */
[C---:B------:R-:W-:Y:S08]  /*13930*/  HMMA.16816.F32 R28, R104.reuse, R128, R28 ;  /* 0x00000080681c723c */ /* 0x040ff0000000181c */
[C---:B------:R-:W-:Y:S08]  /*13940*/  HMMA.16816.F32 R32, R104.reuse, R130, R32 ;  /* 0x000000826820723c */ /* 0x040ff00000001820 */
[C---:B------:R-:W-:Y:S04]  /*13950*/  HMMA.16816.F32 R36, R104.reuse, R120, R36 ;  /* 0x000000786824723c */ /* 0x040fe80000001824 */
[--C-:B----4-:R-:W-:Y:S02]  /*13960*/  FFMA.FTZ R2, R159, c[0x0][0x2d0], -R145.reuse ;  /* 0x0000b4009f027a23 */ /* 0x110fe40000010891 */
[----:B------:R-:W-:Y:S02]  /*13970*/  LDSM.16.MT88.4 R156, [R185+0x5900] ;  /* 0x00590000b99c783b */ /* 0x000fe40000004200 */
[C---:B------:R-:W-:Y:S01]  /*13980*/  HMMA.16816.F32 R40, R104.reuse, R122, R40 ;  /* 0x0000007a6828723c */ /* 0x040fe20000001828 */
[----:B------:R4:W5:Y:S05]  /*13990*/  MUFU.EX2 R163, R2 ;  /* 0x0000000200a37308 */ /* 0x00096a0000000800 */
[----:B------:R-:W2:Y:S02]  /*139a0*/  LDSM.16.MT88.4 R120, [R188+0x5100] ;  /* 0x00510000bc78783b */ /* 0x000ea40000004200 */
[C---:B------:R-:W-:Y:S08]  /*139b0*/  HMMA.16816.F32 R44, R104.reuse, R132, R44 ;  /* 0x00000084682c723c */ /* 0x040ff0000000182c */
[C---:B------:R-:W-:Y:S01]  /*139c0*/  HMMA.16816.F32 R48, R104.reuse, R134, R48 ;  /* 0x000000866830723c */ /* 0x040fe20000001830 */
[----:B------:R-:W-:Y:S07]  /*139d0*/  LDSM.16.MT88.4 R132, [R187+0x1900] ;  /* 0x00190000bb84783b */ /* 0x000fee0000004200 */
[C---:B------:R-:W-:Y:S04]  /*139e0*/  HMMA.16816.F32 R52, R104.reuse, R136, R52 ;  /* 0x000000886834723c */ /* 0x040fe80000001834 */
[--C-:B----4-:R-:W-:Y:S02]  /*139f0*/  FFMA.FTZ R2, R162, c[0x0][0x2d0], -R144.reuse ;  /* 0x0000b400a2027a23 */ /* 0x110fe40000010890 */
[----:B------:R-:W-:Y:S01]  /*13a00*/  FFMA.FTZ R144, R207, c[0x0][0x2d0], -R144 ;  /* 0x0000b400cf907a23 */ /* 0x000fe20000010890 */
[----:B---3--:R-:W-:Y:S01]  /*13a10*/  F2FP.PACK_AB R136, R165, R166 ;  /* 0x000000a6a588723e */ /* 0x008fe200000000ff */
[C---:B------:R-:W-:Y:S01]  /*13a20*/  HMMA.16816.F32 R56, R104.reuse, R138, R56 ;  /* 0x0000008a6838723c */ /* 0x040fe20000001838 */
[----:B------:R3:W-:Y:S03]  /*13a30*/  MUFU.EX2 R162, R2 ;  /* 0x0000000200a27308 */ /* 0x0007e60000000800 */
[----:B-----5:R-:W-:Y:S02]  /*13a40*/  F2FP.PACK_AB R137, R163, R164 ;  /* 0x000000a4a389723e */ /* 0x020fe400000000ff */
[----:B------:R-:W-:Y:S02]  /*13a50*/  IADD3 R207, R208, -0x1, RZ ;  /* 0xffffffffd0cf7810 */ /* 0x000fe40007ffe0ff */
[C---:B-1----:R-:W-:Y:S03]  /*13a60*/  HMMA.16816.F32 R60, R104.reuse, R108, R60 ;  /* 0x0000006c683c723c */ /* 0x042fe6000000183c */
[----:B------:R-:W1:Y:S01]  /*13a70*/  MUFU.EX2 R161, R144 ;  /* 0x0000009000a17308 */ /* 0x000e620000000800 */
[----:B------:R-:W-:Y:S04]  /*13a80*/  MOV R208, R207 ;  /* 0x000000cf00d07202 */ /* 0x000fe80000000f00 */
[C---:B------:R-:W-:Y:S01]  /*13a90*/  HMMA.16816.F32 R64, R104.reuse, R110, R64 ;  /* 0x0000006e6840723c */ /* 0x040fe20000001840 */
[----:B------:R-:W4:Y:S07]  /*13aa0*/  LDSM.16.MT88.4 R108, [R187+0x5100] ;  /* 0x00510000bb6c783b */ /* 0x000f2e0000004200 */
[C---:B------:R-:W-:Y:S04]  /*13ab0*/  HMMA.16816.F32 R68, R104.reuse, R112, R68 ;  /* 0x000000706844723c */ /* 0x040fe80000001844 */
[--C-:B---3--:R-:W-:Y:S02]  /*13ac0*/  FFMA.FTZ R2, R183, c[0x0][0x2d0], -R145.reuse ;  /* 0x0000b400b7027a23 */ /* 0x108fe40000010891 */
[----:B------:R-:W-:Y:S02]  /*13ad0*/  FFMA.FTZ R145, R103, c[0x0][0x2d0], -R145 ;  /* 0x0000b40067917a23 */ /* 0x000fe40000010891 */
[C---:B------:R-:W-:Y:S01]  /*13ae0*/  HMMA.16816.F32 R72, R104.reuse, R114, R72 ;  /* 0x000000726848723c */ /* 0x040fe20000001848 */
[----:B------:R-:W3:Y:S01]  /*13af0*/  LDSM.16.MT88.4 R112, [R185+0x1900] ;  /* 0x00190000b970783b */ /* 0x000ee20000004200 */
[----:B------:R5:W-:Y:S02]  /*13b00*/  MUFU.EX2 R102, R145 ;  /* 0x0000009100667308 */ /* 0x000be40000000800 */
[----:B-1----:R-:W-:Y:S04]  /*13b10*/  F2FP.PACK_AB R138, R161, R162 ;  /* 0x000000a2a18a723e */ /* 0x002fe800000000ff */
[C---:B--2---:R-:W-:Y:S04]  /*13b20*/  HMMA.16816.F32 R76, R104.reuse, R116, R76 ;  /* 0x00000074684c723c */ /* 0x044fe8000000184c */
[----:B------:R-:W1:Y:S04]  /*13b30*/  MUFU.EX2 R160, R2 ;  /* 0x0000000200a07308 */ /* 0x000e680000000800 */
[C---:B------:R-:W-:Y:S01]  /*13b40*/  HMMA.16816.F32 R80, R104.reuse, R118, R80 ;  /* 0x000000766850723c */ /* 0x040fe20000001850 */
[----:B------:R-:W2:Y:S07]  /*13b50*/  LDSM.16.MT88.4 R116, [R186+0x1900] ;  /* 0x00190000ba74783b */ /* 0x000eae0000004200 */
[C---:B------:R-:W-:Y:S01]  /*13b60*/  HMMA.16816.F32 R84, R104.reuse, R120, R84 ;  /* 0x000000786854723c */ /* 0x040fe20000001854 */
[----:B-----5:R-:W5:Y:S07]  /*13b70*/  LDSM.16.MT88.4 R144, [R186+0x3900] ;  /* 0x00390000ba90783b */ /* 0x020f6e0000004200 */
[C---:B------:R-:W-:Y:S04]  /*13b80*/  HMMA.16816.F32 R88, R104.reuse, R122, R88 ;  /* 0x0000007a6858723c */ /* 0x040fe80000001858 */
[----:B-1----:R-:W-:Y:S01]  /*13b90*/  F2FP.PACK_AB R139, R102, R160 ;  /* 0x000000a0668b723e */ /* 0x002fe200000000ff */
[----:B------:R-:W-:Y:S02]  /*13ba0*/  FFMA.FTZ R2, R0, R223, R213 ;  /* 0x000000df00027223 */ /* 0x000fe400000100d5 */
[----:B------:R-:W-:Y:S01]  /*13bb0*/  FADD.FTZ R0, R217, R3 ;  /* 0x00000003d9007221 */ /* 0x000fe20000010000 */
[C---:B----4-:R-:W-:Y:S04]  /*13bc0*/  HMMA.16816.F32 R92, R104.reuse, R108, R92 ;  /* 0x0000006c685c723c */ /* 0x050fe8000000185c */
[----:B------:R-:W-:Y:S02]  /*13bd0*/  FADD.FTZ R2, R212, R2 ;  /* 0x00000002d4027221 */ /* 0x000fe40000010000 */
[----:B------:R-:W-:Y:S02]  /*13be0*/  FADD.FTZ R0, R215, R0 ;  /* 0x00000000d7007221 */ /* 0x000fe40000010000 */
[----:B------:R-:W-:Y:S04]  /*13bf0*/  HMMA.16816.F32 R96, R104, R110, R96 ;  /* 0x0000006e6860723c */ /* 0x000fe80000001860 */
[----:B------:R-:W-:Y:S02]  /*13c00*/  FADD.FTZ R2, R211, R2 ;  /* 0x00000002d3027221 */ /* 0x000fe40000010000 */
[----:B------:R-:W-:Y:S02]  /*13c10*/  FADD.FTZ R0, R214, R0 ;  /* 0x00000000d6007221 */ /* 0x000fe40000010000 */
[C---:B---3--:R-:W-:Y:S01]  /*13c20*/  HMMA.16816.F32 R104, R136.reuse, R112, R4 ;  /* 0x000000708868723c */ /* 0x048fe20000001804 */
[----:B------:R-:W1:Y:S04]  /*13c30*/  LDSM.16.MT88.4 R4, [R186+0x5900] ;  /* 0x00590000ba04783b */ /* 0x000e680000004200 */
[----:B------:R-:W-:Y:S02]  /*13c40*/  FADD.FTZ R2, R210, R2 ;  /* 0x00000002d2027221 */ /* 0x000fe40000010000 */
[----:B------:R-:W-:Y:S01]  /*13c50*/  FADD.FTZ R0, R182, R0 ;  /* 0x00000000b6007221 */ /* 0x000fe20000010000 */
[C---:B------:R-:W-:Y:S01]  /*13c60*/  HMMA.16816.F32 R108, R136.reuse, R114, R8 ;  /* 0x00000072886c723c */ /* 0x040fe20000001808 */
[----:B------:R-:W3:Y:S03]  /*13c70*/  LDSM.16.MT88.4 R8, [R188+0x5900] ;  /* 0x00590000bc08783b */ /* 0x000ee60000004200 */
[----:B------:R-:W-:Y:S02]  /*13c80*/  FADD.FTZ R2, R180, R2 ;  /* 0x00000002b4027221 */ /* 0x000fe40000010000 */
[----:B------:R-:W-:Y:S02]  /*13c90*/  FADD.FTZ R0, R181, R0 ;  /* 0x00000000b5007221 */ /* 0x000fe40000010000 */
[C---:B--2---:R-:W-:Y:S01]  /*13ca0*/  HMMA.16816.F32 R112, R136.reuse, R116, R12 ;  /* 0x000000748870723c */ /* 0x044fe2000000180c */
[----:B------:R-:W2:Y:S03]  /*13cb0*/  LDSM.16.MT88.4 R12, [R187+0x5900] ;  /* 0x00590000bb0c783b */ /* 0x000ea60000004200 */
        /* <DEDUP_REMOVED lines=21> */
[----:B------:R-:W-:Y:S01]  /*13e10*/  FADD.FTZ R0, R164, R3 ;  /* 0x00000003a4007221 */ /* 0x000fe20000010000 */
[----:B------:R-:W-:Y:S01]  /*13e20*/  MOV R3, R101 ;  /* 0x0000006500037202 */ /* 0x000fe20000000f00 */
[----:B------:R-:W-:Y:S02]  /*13e30*/  FADD.FTZ R2, R165, R2 ;  /* 0x00000002a5027221 */ /* 0x000fe40000010000 */
[C---:B-----5:R-:W-:Y:S04]  /*13e40*/  HMMA.16816.F32 R44, R136.reuse, R144, R44 ;  /* 0x00000090882c723c */ /* 0x060fe8000000182c */
[----:B------:R-:W-:Y:S02]  /*13e50*/  FADD.FTZ R0, R163, R0 ;  /* 0x00000000a3007221 */ /* 0x000fe40000010000 */
[----:B------:R-:W-:Y:S02]  /*13e60*/  FADD.FTZ R2, R162, R2 ;  /* 0x00000002a2027221 */ /* 0x000fe40000010000 */
[C---:B------:R-:W-:Y:S04]  /*13e70*/  HMMA.16816.F32 R48, R136.reuse, R146, R48 ;  /* 0x000000928830723c */ /* 0x040fe80000001830 */
[----:B------:R-:W-:Y:S02]  /*13e80*/  FADD.FTZ R0, R160, R0 ;  /* 0x00000000a0007221 */ /* 0x000fe40000010000 */
[----:B------:R-:W-:Y:S02]  /*13e90*/  FADD.FTZ R222, R161, R2 ;  /* 0x00000002a1de7221 */ /* 0x000fe40000010000 */
[C---:B------:R-:W-:Y:S04]  /*13ea0*/  HMMA.16816.F32 R52, R136.reuse, R148, R52 ;  /* 0x000000948834723c */ /* 0x040fe80000001834 */
[----:B------:R-:W-:Y:S01]  /*13eb0*/  FADD.FTZ R223, R102, R0 ;  /* 0x0000000066df7221 */ /* 0x000fe20000010000 */
[----:B------:R-:W-:Y:S03]  /*13ec0*/  MOV R102, R100 ;  /* 0x0000006400667202 */ /* 0x000fe60000000f00 */
[C---:B------:R-:W-:Y:S08]  /*13ed0*/  HMMA.16816.F32 R56, R136.reuse, R150, R56 ;  /* 0x000000968838723c */ /* 0x040ff00000001838 */
[C---:B------:R-:W-:Y:S08]  /*13ee0*/  HMMA.16816.F32 R60, R136.reuse, R152, R60 ;  /* 0x00000098883c723c */ /* 0x040ff0000000183c */
[C---:B------:R-:W-:Y:S08]  /*13ef0*/  HMMA.16816.F32 R64, R136.reuse, R154, R64 ;  /* 0x0000009a8840723c */ /* 0x040ff00000001840 */
[C---:B------:R-:W-:Y:S08]  /*13f00*/  HMMA.16816.F32 R68, R136.reuse, R156, R68 ;  /* 0x0000009c8844723c */ /* 0x040ff00000001844 */
[C---:B------:R-:W-:Y:S08]  /*13f10*/  HMMA.16816.F32 R72, R136.reuse, R158, R72 ;  /* 0x0000009e8848723c */ /* 0x040ff00000001848 */
[C---:B-1----:R-:W-:Y:S08]  /*13f20*/  HMMA.16816.F32 R76, R136.reuse, R4, R76 ;  /* 0x00000004884c723c */ /* 0x042ff0000000184c */
[C---:B------:R-:W-:Y:S08]  /*13f30*/  HMMA.16816.F32 R80, R136.reuse, R6, R80 ;  /* 0x000000068850723c */ /* 0x040ff00000001850 */
[C---:B---3--:R-:W-:Y:S08]  /*13f40*/  HMMA.16816.F32 R84, R136.reuse, R8, R84 ;  /* 0x000000088854723c */ /* 0x048ff00000001854 */
[C---:B------:R-:W-:Y:S08]  /*13f50*/  HMMA.16816.F32 R88, R136.reuse, R10, R88 ;  /* 0x0000000a8858723c */ /* 0x040ff00000001858 */
[C---:B--2---:R-:W-:Y:S08]  /*13f60*/  HMMA.16816.F32 R92, R136.reuse, R12, R92 ;  /* 0x0000000c885c723c */ /* 0x044ff0000000185c */
[----:B------:R-:W-:Y:S01]  /*13f70*/  HMMA.16816.F32 R96, R136, R14, R96 ;  /* 0x0000000e8860723c */ /* 0x000fe20000001860 */
[----:B------:R-:W-:-:S07]  /*13f80*/  @P0 BRA `(.L_x_615) ;  /* 0xffffce3000000947 */ /* 0x000fce000383ffff */
.L_x_614:
[----:B------:R-:W-:-:S13]  /*13f90*/  ISETP.GE.AND P0, PT, R207, RZ, PT ;  /* 0x000000ffcf00720c */ /* 0x000fda0003f06270 */
        /* <DEDUP_REMOVED lines=9> */
[----:B------:R-:W-:Y:S01]  /*14030*/  IADD3 R225, R228, 0x80, RZ ;  /* 0x00000080e4e17810 */ /* 0x000fe20007ffe0ff */
[----:B------:R-:W-:Y:S01]  /*14040*/  IMAD.MOV.U32 R102, RZ, RZ, R101 ;  /* 0x000000ffff667224 */ /* 0x000fe200078e0065 */
[C---:B------:R-:W-:Y:S01]  /*14050*/  IADD3 R218, R236.reuse, 0x40, RZ ;  /* 0x00000040ecda7810 */ /* 0x040fe20007ffe0ff */
[--C-:B------:R-:W-:Y:S01]  /*14060*/  IMAD.X R219, RZ, RZ, R233.reuse, P3 ;  /* 0x000000ffffdb7224 */ /* 0x100fe200018e06e9 */
[----:B------:R-:W-:Y:S01]  /*14070*/  IADD3 R216, R236, 0x80, RZ ;  /* 0x00000080ecd87810 */ /* 0x000fe20007ffe0ff */
[----:B------:R-:W-:Y:S01]  /*14080*/  IMAD.X R217, RZ, RZ, R233, P2 ;  /* 0x000000ffffd97224 */ /* 0x000fe200010e06e9 */
[----:B------:R-:W-:Y:S01]  /*14090*/  IADD3 R224, R228, 0x40, RZ ;  /* 0x00000040e4e07810 */ /* 0x000fe20007ffe0ff */
[--C-:B------:R-:W-:Y:S01]  /*140a0*/  IMAD.X R227, RZ, RZ, R231.reuse, P1 ;  /* 0x000000ffffe37224 */ /* 0x100fe200008e06e7 */
[----:B------:R-:W-:Y:S01]  /*140b0*/  ULDC UR4, c[0x0][0x208] ;  /* 0x0000820000047ab9 */ /* 0x000fe20000000800 */
[----:B------:R-:W-:Y:S01]  /*140c0*/  IMAD.X R226, RZ, RZ, R231, P0 ;  /* 0x000000ffffe27224 */ /* 0x000fe200000e06e7 */
[----:B------:R-:W-:Y:S01]  /*140d0*/  USHF.L.U32 UR4, UR4, 0x6, URZ ;  /* 0x0000000604047899 */ /* 0x000fe2000800063f */
[----:B------:R-:W-:-:S02]  /*140e0*/  IMAD.MOV.U32 R232, RZ, RZ, R236 ;  /* 0x000000ffffe87224 */ /* 0x000fc400078e00ec */
.L_x_617:
[----:B------:R-:W-:Y:S04]  /*140f0*/  DEPBAR.LE SB0, 0x0 ;  /* 0x000080000000791a */ /* 0x000fe80000000000 */
[----:B------:R-:W-:Y:S01]  /*14100*/  BAR.SYNC.DEFER_BLOCKING 0x0 ;  /* 0x0000000000007b1d */ /* 0x000fe20000010000 */
[----:B------:R-:W-:Y:S01]  /*14110*/  SHF.R.S32.HI R2, RZ, 0x1f, R207 ;  /* 0x0000001fff027819 */ /* 0x000fe200000114cf */
[----:B------:R-:W-:Y:S01]  /*14120*/  IMAD R0, R246, R207, RZ ;  /* 0x000000cff6007224 */ /* 0x000fe200078e02ff */
[----:B------:R-:W-:Y:S01]  /*14130*/  MOV R12, UR8 ;  /* 0x00000008000c7c02 */ /* 0x000fe20008000f00 */
[C---:B------:R-:W-:Y:S01]  /*14140*/  IMAD.WIDE.U32 R6, R207.reuse, UR4, R232 ;  /* 0x00000004cf067c25 */ /* 0x040fe2000f8e00e8 */
[----:B------:R-:W-:Y:S02]  /*14150*/  MOV R13, UR5 ;  /* 0x00000005000d7c02 */ /* 0x000fe40008000f00 */
[----:B------:R-:W-:Y:S01]  /*14160*/  ISETP.NE.AND P3, PT, R240, RZ, PT ;  /* 0x000000fff000720c */ /* 0x000fe20003f65270 */
[----:B------:R-:W-:Y:S01]  /*14170*/  IMAD R0, R2, UR4, R0 ;  /* 0x0000000402007c24 */ /* 0x000fe2000f8e0200 */
[----:B------:R-:W-:Y:S01]  /*14180*/  LEA R28, P2, R6, c[0x0][0x1f8], 0x1 ;  /* 0x00007e00061c7a11 */ /* 0x000fe200078408ff */
[----:B------:R-:W-:Y:S03]  /*14190*/  IMAD.WIDE.U32 R4, R207, UR4, R218 ;  /* 0x00000004cf047c25 */ /* 0x000fe6000f8e00da */
[----:B------:R-:W-:Y:S01]  /*141a0*/  IADD3 R7, R7, R0, RZ ;  /* 0x0000000007077210 */ /* 0x000fe20007ffe0ff */
[C---:B------:R-:W-:Y:S01]  /*141b0*/  IMAD.WIDE.U32 R2, R207.reuse, UR4, R216 ;  /* 0x00000004cf027c25 */ /* 0x040fe2000f8e00d8 */
[----:B------:R-:W-:Y:S02]  /*141c0*/  LEA R22, P1, R4, c[0x0][0x1f8], 0x1 ;  /* 0x00007e0004167a11 */ /* 0x000fe400078208ff */
[----:B------:R-:W-:Y:S01]  /*141d0*/  LEA.HI.X R29, R6, c[0x0][0x1fc], R7, 0x1, P2 ;  /* 0x00007f00061d7a11 */ /* 0x000fe200010f0c07 */
[----:B------:R-:W-:Y:S01]  /*141e0*/  IMAD.WIDE.U32 R12, R207, UR4, R12 ;  /* 0x00000004cf0c7c25 */ /* 0x000fe2000f8e000c */
[----:B------:R-:W-:Y:S02]  /*141f0*/  IADD3 R5, R0, R5, RZ ;  /* 0x0000000500057210 */ /* 0x000fe40007ffe0ff */
[----:B------:R-:W-:Y:S02]  /*14200*/  LEA R20, P0, R2, c[0x0][0x1f8], 0x1 ;  /* 0x00007e0002147a11 */ /* 0x000fe400078008ff */
[----:B------:R-:W-:Y:S01]  /*14210*/  LEA.HI.X R23, R4, c[0x0][0x1fc], R5, 0x1, P1 ;  /* 0x00007f0004177a11 */ /* 0x000fe200008f0c05 */
[----:B------:R-:W-:Y:S01]  /*14220*/  LDSM.16.M88.4 R32, [R191+0xc100] ;  /* 0x00c10000bf20783b */ /* 0x000fe20000000200 */
[C---:B------:R-:W-:Y:S02]  /*14230*/  IADD3 R3, R0.reuse, R3, RZ ;  /* 0x0000000300037210 */ /* 0x040fe40007ffe0ff */
[----:B------:R-:W-:Y:S02]  /*14240*/  IADD3 R0, R0, R13, RZ ;  /* 0x0000000d00007210 */ /* 0x000fe40007ffe0ff */
[----:B------:R-:W-:Y:S02]  /*14250*/  LEA.HI.X R21, R2, c[0x0][0x1fc], R3, 0x1, P0 ;  /* 0x00007f0002157a11 */ /* 0x000fe400000f0c03 */
[-C--:B------:R-:W-:Y:S01]  /*14260*/  IADD3 R4, P2, R236, R12.reuse, RZ ;  /* 0x0000000cec047210 */ /* 0x080fe20007f5e0ff */
[----:B------:R-:W1:Y:S01]  /*14270*/  LDSM.16.M88.4 R8, [R184+0x6100] ;  /* 0x00610000b808783b */ /* 0x000e620000000200 */
[-C--:B------:R-:W-:Y:S02]  /*14280*/  IADD3 R5, P1, R218, R12.reuse, RZ ;  /* 0x0000000cda057210 */ /* 0x080fe40007f3e0ff */
[----:B------:R-:W-:Y:S02]  /*14290*/  IADD3.X R6, R0, R233, RZ, P2, !PT ;  /* 0x000000e900067210 */ /* 0x000fe400017fe4ff */
[----:B------:R-:W-:Y:S02]  /*142a0*/  LEA R14, P2, R4, c[0x0][0x1f8], 0x1 ;  /* 0x00007e00040e7a11 */ /* 0x000fe400078408ff */
[----:B------:R-:W-:Y:S01]  /*142b0*/  IADD3 R3, P0, R216, R12, RZ ;  /* 0x0000000cd8037210 */ /* 0x000fe20007f1e0ff */
[----:B------:R-:W2:Y:S01]  /*142c0*/  LDSM.16.M88.4 R16, [R184+0x6900] ;  /* 0x00690000b810783b */ /* 0x000ea20000000200 */
[----:B------:R-:W-:Y:S02]  /*142d0*/  LEA.HI.X R15, R4, c[0x0][0x1fc], R6, 0x1, P2 ;  /* 0x00007f00040f7a11 */ /* 0x000fe400010f0c06 */
[C---:B------:R-:W-:Y:S02]  /*142e0*/  IADD3.X R7, R0.reuse, R219, RZ, P1, !PT ;  /* 0x000000db00077210 */ /* 0x040fe40000ffe4ff */
[C---:B------:R-:W-:Y:S02]  /*142f0*/  LEA R12, P1, R5.reuse, c[0x0][0x1f8], 0x1 ;  /* 0x00007e00050c7a11 */ /* 0x040fe400078208ff */
[----:B------:R-:W-:Y:S01]  /*14300*/  IADD3.X R0, R0, R217, RZ, P0, !PT ;  /* 0x000000d900007210 */ /* 0x000fe200007fe4ff */
[----:B------:R-:W3:Y:S01]  /*14310*/  LDSM.16.M88.4 R24, [R184+0x7100] ;  /* 0x00710000b818783b */ /* 0x000ee20000000200 */
[----:B------:R-:W-:Y:S02]  /*14320*/  LEA.HI.X R13, R5, c[0x0][0x1fc], R7, 0x1, P1 ;  /* 0x00007f00050d7a11 */ /* 0x000fe400008f0c07 */
[C---:B------:R-:W-:Y:S04]  /*14330*/  LEA R2, P0, R3.reuse, c[0x0][0x1f8], 0x1 ;  /* 0x00007e0003027a11 */ /* 0x040fe800078008ff */
[----:B------:R-:W-:Y:S01]  /*14340*/  LEA.HI.X R3, R3, c[0x0][0x1fc], R0, 0x1, P0 ;  /* 0x00007f0003037a11 */ /* 0x000fe200000f0c00 */
[----:B------:R-:W4:Y:S01]  /*14350*/  LDSM.16.M88.4 R136, [R184+0x7900] ;  /* 0x00790000b888783b */ /* 0x000f220000000200 */
[C---:B------:R-:W-:Y:S02]  /*14360*/  ISETP.GT.AND P0, PT, R207.reuse, RZ, PT ;  /* 0x000000ffcf00720c */ /* 0x040fe40003f04270 */
[----:B------:R-:W-:Y:S05]  /*14370*/  IADD3 R207, R207, -0x1, RZ ;  /* 0xffffffffcfcf7810 */ /* 0x000fea0007ffe0ff */
[----:B------:R-:W-:Y:S01]  /*14380*/  LDSM.16.M88.4 R140, [R192+0xc100] ;  /* 0x00c10000c08c783b */ /* 0x000fe20000000200 */
[C---:B-1----:R-:W-:Y:S07]  /*14390*/  HMMA.16816.F32 R4, R32.reuse, R8, RZ ;  /* 0x000000082004723c */ /* 0x042fee00000018ff */
[----:B------:R-:W1:Y:S01]  /*143a0*/  LDSM.16.M88.4 R144, [R195] ;  /* 0x00000000c390783b */ /* 0x000e620000000200 */
[C---:B------:R-:W-:Y:S07]  /*143b0*/  HMMA.16816.F32 R8, R32.reuse, R10, RZ ;  /* 0x0000000a2008723c */ /* 0x040fee00000018ff */
[----:B------:R-:W5:Y:S08]  /*143c0*/  LDSM.16.M88.4 R148, [R206] ;  /* 0x00000000ce94783b */ /* 0x000f700000000200 */
[----:B------:R-:W1:Y:S08]  /*143d0*/  LDSM.16.M88.4 R152, [R205] ;  /* 0x00000000cd98783b */ /* 0x000e700000000200 */
[----:B------:R-:W1:Y:S08]  /*143e0*/  LDSM.16.M88.4 R156, [R204] ;  /* 0x00000000cc9c783b */ /* 0x000e700000000200 */
[----:B------:R-:W-:Y:S01]  /*143f0*/  @!PT LDS RZ, [RZ] ;  /* 0x00000000fffff984 */ /* 0x000fe20000000800 */
[----:B------:R-:W-:Y:S01]  /*14400*/  @!PT LDS RZ, [RZ] ;  /* 0x00000000fffff984 */ /* 0x000fe20000000800 */
[----:B------:R-:W-:Y:S01]  /*14410*/  @!PT LDS RZ, [RZ] ;  /* 0x00000000fffff984 */ /* 0x000fe20000000800 */
[----:B------:R4:W-:Y:S08]  /*14420*/  LDGSTS.E.BYPASS.LTC128B.128 [R209+0x100], [R28.64], !P5 ;  /* 0x001000001cd17fae */ /* 0x0009f0000e901d46 */
[----:B------:R3:W-:Y:S08]  /*14430*/  LDGSTS.E.BYPASS.LTC128B.128 [R209+0x2100], [R22.64], !P6 ;  /* 0x0210000016d17fae */ /* 0x0007f0000f101d46 */
[----:B------:R3:W-:Y:S08]  /*14440*/  LDGSTS.E.BYPASS.LTC128B.128 [R209+0x4100], [R20.64], !P3 ;  /* 0x0410000014d17fae */ /* 0x0007f0000d901d46 */
[----:B------:R2:W-:Y:S08]  /*14450*/  LDGSTS.E.BYPASS.LTC128B.128 [R209+0x1100], [R14.64], !P5 ;  /* 0x011000000ed17fae */ /* 0x0005f0000e901d46 */
[----:B------:R2:W-:Y:S08]  /*14460*/  LDGSTS.E.BYPASS.LTC128B.128 [R209+0x3100], [R12.64], !P6 ;  /* 0x031000000cd17fae */ /* 0x0005f0000f101d46 */
[----:B------:R1:W-:Y:S08]  /*14470*/  LDGSTS.E.BYPASS.LTC128B.128 [R209+0x5100], [R2.64], !P3 ;  /* 0x0510000002d17fae */ /* 0x0003f0000d901d46 */
[----:B------:R-:W-:Y:S08]  /*14480*/  LDSM.16.M88.4 R160, [R194+0xc100] ;  /* 0x00c10000c2a0783b */ /* 0x000ff00000000200 */
[----:B------:R-:W0:Y:S01]  /*14490*/  LDGDEPBAR ;  /* 0x00000000000079af */ /* 0x000e220000000000 */
[C---:B--2---:R-:W-:Y:S07]  /*144a0*/  HMMA.16816.F32 R12, R32.reuse, R16, RZ ;  /* 0x00000010200c723c */ /* 0x044fee00000018ff */
[----:B------:R-:W2:Y:S01]  /*144b0*/  LDSM.16.M88.4 R164, [R190+0x6100] ;  /* 0x00610000bea4783b */ /* 0x000ea20000000200 */
[C---:B------:R-:W-:Y:S07]  /*144c0*/  HMMA.16816.F32 R16, R32.reuse, R18, RZ ;  /* 0x000000122010723c */ /* 0x040fee00000018ff */
[----:B------:R-:W-:Y:S01]  /*144d0*/  LDSM.16.M88.4 R168, [R190+0x7100] ;  /* 0x00710000bea8783b */ /* 0x000fe20000000200 */
[C---:B---3--:R-:W-:Y:S07]  /*144e0*/  HMMA.16816.F32 R20, R32.reuse, R24, RZ ;  /* 0x000000182014723c */ /* 0x048fee00000018ff */
[----:B------:R-:W-:Y:S01]  /*144f0*/  LDSM.16.M88.4 R172, [R190+0x7900] ;  /* 0x00790000beac783b */ /* 0x000fe20000000200 */
[C---:B------:R-:W-:Y:S07]  /*14500*/  HMMA.16816.F32 R24, R32.reuse, R26, RZ ;  /* 0x0000001a2018723c */ /* 0x040fee00000018ff */
[----:B------:R-:W-:Y:S01]  /*14510*/  LDSM.16.M88.4 R176, [R193+0xc100] ;  /* 0x00c10000c1b0783b */ /* 0x000fe20000000200 */
[C---:B----4-:R-:W-:Y:S07]  /*14520*/  HMMA.16816.F32 R28, R32.reuse, R136, RZ ;  /* 0x00000088201c723c */ /* 0x050fee00000018ff */
[----:B------:R-:W-:Y:S01]  /*14530*/  LDSM.16.M88.4 R180, [R189] ;  /* 0x00000000bdb4783b */ /* 0x000fe20000000200 */
[----:B------:R-:W-:Y:S07]  /*14540*/  HMMA.16816.F32 R32, R32, R138, RZ ;  /* 0x0000008a2020723c */ /* 0x000fee00000018ff */
[----:B------:R-:W3:Y:S01]  /*14550*/  LDSM.16.M88.4 R136, [R190+0x6900] ;  /* 0x00690000be88783b */ /* 0x000ee20000000200 */
[C---:B-1----:R-:W-:Y:S08]  /*14560*/  HMMA.16816.F32 R4, R140.reuse, R144, R4 ;  /* 0x000000908c04723c */ /* 0x042ff00000001804 */
[C---:B------:R-:W-:Y:S01]  /*14570*/  HMMA.16816.F32 R8, R140.reuse, R146, R8 ;  /* 0x000000928c08723c */ /* 0x040fe20000001808 */
[----:B------:R-:W-:Y:S07]  /*14580*/  LDSM.16.M88.4 R144, [R189+0x1000] ;  /* 0x00100000bd90783b */ /* 0x000fee0000000200 */
[C---:B-----5:R-:W-:Y:S08]  /*14590*/  HMMA.16816.F32 R12, R140.reuse, R148, R12 ;  /* 0x000000948c0c723c */ /* 0x060ff0000000180c */
        /* <DEDUP_REMOVED lines=8> */
[C---:B--2---:R-:W-:Y:S01]  /*14620*/  HMMA.16816.F32 R4, R160.reuse, R164, R4 ;  /* 0x000000a4a004723c */ /* 0x044fe20000001804 */
[----:B------:R-:W2:Y:S07]  /*14630*/  LDSM.16.M88.4 R156, [R184+0x8100] ;  /* 0x00810000b89c783b */ /* 0x000eae0000000200 */
[C---:B------:R-:W-:Y:S01]  /*14640*/  HMMA.16816.F32 R8, R160.reuse, R166, R8 ;  /* 0x000000a6a008723c */ /* 0x040fe20000001808 */
[----:B------:R-:W-:Y:S07]  /*14650*/  LDSM.16.M88.4 R164, [R184+0x9900] ;  /* 0x00990000b8a4783b */ /* 0x000fee0000000200 */
[C---:B---3--:R-:W-:Y:S08]  /*14660*/  HMMA.16816.F32 R12, R160.reuse, R136, R12 ;  /* 0x00000088a00c723c */ /* 0x048ff0000000180c */
[C---:B------:R-:W-:Y:S01]  /*14670*/  HMMA.16816.F32 R16, R160.reuse, R138, R16 ;  /* 0x0000008aa010723c */ /* 0x040fe20000001810 */
[----:B------:R-:W3:Y:S07]  /*14680*/  LDSM.16.M88.4 R136, [R184+0x8900] ;  /* 0x00890000b888783b */ /* 0x000eee0000000200 */
        /* <DEDUP_REMOVED lines=23> */
[C---:B---3--:R-:W-:Y:S08]  /*14800*/  HMMA.16816.F32 R12, R152.reuse, R136, R12 ;  /* 0x00000088980c723c */ /* 0x048ff0000000180c */
[C---:B------:R-:W-:Y:S01]  /*14810*/  HMMA.16816.F32 R16, R152.reuse, R138, R16 ;  /* 0x0000008a9810723c */ /* 0x040fe20000001810 */
[----:B------:R-:W3:Y:S07]  /*14820*/  LDSM.16.M88.4 R136, [R190+0x8900] ;  /* 0x00890000be88783b */ /* 0x000eee0000000200 */
        /* <DEDUP_REMOVED lines=67> */
[C---:B--2---:R-:W-:Y:S08]  /*14c60*/  HMMA.16816.F32 R4, R160.reuse, R164, R4 ;  /* 0x000000a4a004723c */ /* 0x044ff00000001804 */
[C---:B------:R-:W-:Y:S08]  /*14c70*/  HMMA.16816.F32 R8, R160.reuse, R166, R8 ;  /* 0x000000a6a008723c */ /* 0x040ff00000001808 */
[C---:B---3--:R-:W-:Y:S08]  /*14c80*/  HMMA.16816.F32 R12, R160.reuse, R136, R12 ;  /* 0x00000088a00c723c */ /* 0x048ff0000000180c */
        /* <DEDUP_REMOVED lines=39> */
[----:B------:R2:W5:Y:S01]  /*14f00*/  MUFU.TANH R145, R11 ;  /* 0x0000000b00917308 */ /* 0x0005620000002400 */
[----:B---3--:R-:W-:Y:S09]  /*14f10*/  FMNMX.FTZ R0, R142, R0, !PT ;  /* 0x000000008e007209 */ /* 0x008ff20007810000 */
[----:B------:R-:W-:Y:S01]  /*14f20*/  MUFU.TANH R148, R13 ;  /* 0x0000000d00947308 */ /* 0x000fe20000002400 */
[----:B----4-:R-:W-:Y:S09]  /*14f30*/  FMNMX.FTZ R2, R144, R2, !PT ;  /* 0x0000000290027209 */ /* 0x010ff20007810000 */
[----:B------:R-:W3:Y:S01]  /*14f40*/  MUFU.TANH R150, R14 ;  /* 0x0000000e00967308 */ /* 0x000ee20000002400 */
[C---:B-1----:R-:W-:Y:S01]  /*14f50*/  HMMA.16816.F32 R20, R168.reuse, R4, R20 ;  /* 0x00000004a814723c */ /* 0x042fe20000001814 */
[----:B--2---:R-:W1:Y:S01]  /*14f60*/  LDSM.16.M88.4 R8, [R189+0x5800] ;  /* 0x00580000bd08783b */ /* 0x004e620000000200 */
[----:B------:R-:W-:Y:S07]  /*14f70*/  DEPBAR.LE SB0, 0x0 ;  /* 0x000080000000791a */ /* 0x000fee0000000000 */
[----:B------:R-:W2:Y:S03]  /*14f80*/  MUFU.TANH R138, R12 ;  /* 0x0000000c008a7308 */ /* 0x000ea60000002400 */
[----:B-----5:R-:W-:Y:S01]  /*14f90*/  FMNMX.FTZ R2, R145, R2, !PT ;  /* 0x0000000291027209 */ /* 0x020fe20007810000 */
[C---:B------:R-:W-:Y:S01]  /*14fa0*/  HMMA.16816.F32 R24, R168.reuse, R6, R24 ;  /* 0x00000006a818723c */ /* 0x040fe20000001818 */
[----:B------:R-:W-:Y:S06]  /*14fb0*/  BAR.SYNC.DEFER_BLOCKING 0x0 ;  /* 0x0000000000007b1d */ /* 0x000fec0000010000 */
[----:B------:R-:W-:Y:S01]  /*14fc0*/  @P0 IMAD.WIDE.U32 R6, R207, c[0x0][0x1e0], RZ ;  /* 0x00007800cf060a25 */ /* 0x000fe200078e00ff */
[----:B---3--:R-:W-:Y:S04]  /*14fd0*/  FMNMX.FTZ R2, R150, R2, !PT ;  /* 0x0000000296027209 */ /* 0x008fe80007810000 */
[----:B------:R-:W-:Y:S02]  /*14fe0*/  FMUL.FTZ R20, R20, c[0x0][0x320] ;  /* 0x0000c80014147a20 */ /* 0x000fe40000410000 */
[----:B------:R-:W-:Y:S02]  /*14ff0*/  FMUL.FTZ R21, R21, c[0x0][0x320] ;  /* 0x0000c80015157a20 */ /* 0x000fe40000410000 */
[----:B------:R-:W-:Y:S02]  /*15000*/  FMUL.FTZ R22, R22, c[0x0][0x320] ;  /* 0x0000c80016167a20 */ /* 0x000fe40000410000 */
[----:B------:R-:W-:Y:S01]  /*15010*/  FMUL.FTZ R23, R23, c[0x0][0x320] ;  /* 0x0000c80017177a20 */ /* 0x000fe20000410000 */
[----:B--2---:R-:W-:Y:S05]  /*15020*/  FMNMX.FTZ R0, R138, R0, !PT ;  /* 0x000000008a007209 */ /* 0x004fea0007810000 */
[----:B------:R-:W-:Y:S01]  /*15030*/  FMUL.FTZ R24, R24, c[0x0][0x320] ;  /* 0x0000c80018187a20 */ /* 0x000fe20000410000 */
[----:B------:R-:W2:Y:S01]  /*15040*/  MUFU.TANH R139, R16 ;  /* 0x00000010008b7308 */ /* 0x000ea20000002400 */
[----:B------:R-:W-:Y:S01]  /*15050*/  FMUL.FTZ R25, R25, c[0x0][0x320] ;  /* 0x0000c80019197a20 */ /* 0x000fe20000410000 */
[----:B------:R-:W-:Y:S01]  /*15060*/  FMNMX.FTZ R0, R148, R0, !PT ;  /* 0x0000000094007209 */ /* 0x000fe20007810000 */
[----:B------:R-:W-:Y:S02]  /*15070*/  FMUL.FTZ R26, R26, c[0x0][0x320] ;  /* 0x0000c8001a1a7a20 */ /* 0x000fe40000410000 */
[----:B------:R-:W-:Y:S01]  /*15080*/  FMUL.FTZ R27, R27, c[0x0][0x320] ;  /* 0x0000c8001b1b7a20 */ /* 0x000fe20000410000 */
[C---:B-1----:R-:W-:Y:S04]  /*15090*/  HMMA.16816.F32 R28, R168.reuse, R8, R28 ;  /* 0x00000008a81c723c */ /* 0x042fe8000000181c */
[----:B------:R-:W1:Y:S04]  /*150a0*/  MUFU.TANH R152, R15 ;  /* 0x0000000f00987308 */ /* 0x000e680000002400 */
[----:B------:R-:W-:Y:S06]  /*150b0*/  HMMA.16816.F32 R32, R168, R10, R32 ;  /* 0x0000000aa820723c */ /* 0x000fec0000001820 */
[----:B------:R-:W3:Y:S01]  /*150c0*/  MUFU.TANH R149, R17 ;  /* 0x0000001100957308 */ /* 0x000ee20000002400 */
[----:B--2---:R-:W-:Y:S09]  /*150d0*/  FMNMX.FTZ R0, R139, R0, !PT ;  /* 0x000000008b007209 */ /* 0x004ff20007810000 */
[----:B------:R-:W2:Y:S01]  /*150e0*/  MUFU.TANH R151, R18 ;  /* 0x0000001200977308 */ /* 0x000ea20000002400 */
[----:B------:R-:W-:Y:S01]  /*150f0*/  FMUL.FTZ R28, R28, c[0x0][0x320] ;  /* 0x0000c8001c1c7a20 */ /* 0x000fe20000410000 */
[----:B-1----:R-:W-:Y:S01]  /*15100*/  FMNMX.FTZ R2, R152, R2, !PT ;  /* 0x0000000298027209 */ /* 0x002fe20007810000 */
[----:B------:R-:W-:Y:S02]  /*15110*/  FMUL.FTZ R29, R29, c[0x0][0x320] ;  /* 0x0000c8001d1d7a20 */ /* 0x000fe40000410000 */
[----:B------:R-:W-:Y:S02]  /*15120*/  FMUL.FTZ R30, R30, c[0x0][0x320] ;  /* 0x0000c8001e1e7a20 */ /* 0x000fe40000410000 */
[----:B------:R-:W-:Y:S03]  /*15130*/  FMUL.FTZ R31, R31, c[0x0][0x320] ;  /* 0x0000c8001f1f7a20 */ /* 0x000fe60000410000 */
[----:B------:R-:W1:Y:S01]  /*15140*/  MUFU.TANH R155, R20 ;  /* 0x00000014009b7308 */ /* 0x000e620000002400 */
[----:B------:R-:W-:Y:S02]  /*15150*/  FMUL.FTZ R32, R32, c[0x0][0x320] ;  /* 0x0000c80020207a20 */ /* 0x000fe40000410000 */
[----:B------:R-:W-:Y:S01]  /*15160*/  FMUL.FTZ R33, R33, c[0x0][0x320] ;  /* 0x0000c80021217a20 */ /* 0x000fe20000410000 */
[----:B---3--:R-:W-:Y:S01]  /*15170*/  FMNMX.FTZ R0, R149, R0, !PT ;  /* 0x0000000095007209 */ /* 0x008fe20007810000 */
[----:B------:R-:W-:Y:S05]  /*15180*/  FMUL.FTZ R34, R34, c[0x0][0x320] ;  /* 0x0000c80022227a20 */ /* 0x000fea0000410000 */
[----:B------:R-:W3:Y:S01]  /*15190*/  MUFU.TANH R153, R19 ;  /* 0x0000001300997308 */ /* 0x000ee20000002400 */
[----:B--2---:R-:W-:Y:S09]  /*151a0*/  FMNMX.FTZ R2, R151, R2, !PT ;  /* 0x0000000297027209 */ /* 0x004ff20007810000 */
[----:B------:R-:W2:Y:S01]  /*151b0*/  MUFU.TANH R156, R21 ;  /* 0x00000015009c7308 */ /* 0x000ea20000002400 */
[----:B-1----:R-:W-:Y:S09]  /*151c0*/  FMNMX.FTZ R0, R155, R0, !PT ;  /* 0x000000009b007209 */ /* 0x002ff20007810000 */
[----:B------:R-:W1:Y:S01]  /*151d0*/  MUFU.TANH R154, R24 ;  /* 0x00000018009a7308 */ /* 0x000e620000002400 */
[----:B---3--:R-:W-:Y:S09]  /*151e0*/  FMNMX.FTZ R3, R153, R2, !PT ;  /* 0x0000000299037209 */ /* 0x008ff20007810000 */
[----:B------:R-:W3:Y:S01]  /*151f0*/  MUFU.TANH R159, R22 ;  /* 0x00000016009f7308 */ /* 0x000ee20000002400 */
[----:B--2---:R-:W-:Y:S01]  /*15200*/  FMNMX.FTZ R2, R156, R0, !PT ;  /* 0x000000009c027209 */ /* 0x004fe20007810000 */
[----:B------:R-:W-:Y:S08]  /*15210*/  FMUL.FTZ R0, R35, c[0x0][0x320] ;  /* 0x0000c80023007a20 */ /* 0x000ff00000410000 */
[----:B------:R-:W2:Y:S01]  /*15220*/  MUFU.TANH R157, R25 ;  /* 0x00000019009d7308 */ /* 0x000ea20000002400 */
[----:B-1----:R-:W-:Y:S09]  /*15230*/  FMNMX.FTZ R2, R154, R2, !PT ;  /* 0x000000029a027209 */ /* 0x002ff20007810000 */
[----:B------:R2:W-:Y:S01]  /*15240*/  MUFU.TANH R137, R0 ;  /* 0x0000000000897308 */ /* 0x0005e20000002400 */
[----:B---3--:R-:W-:Y:S09]  /*15250*/  FMNMX.FTZ R3, R159, R3, !PT ;  /* 0x000000039f037209 */ /* 0x008ff20007810000 */
[----:B------:R-:W1:Y:S10]  /*15260*/  MUFU.TANH R160, R23 ;  /* 0x0000001700a07308 */ /* 0x000e740000002400 */
        /* <DEDUP_REMOVED lines=17> */
[----:B---3--:R-:W-:Y:S05]  /*15380*/  FMNMX.FTZ R101, R215, R101, !PT ;  /* 0x00000065d7657209 */ /* 0x008fea0007810000 */
[----:B------:R-:W3:Y:S01]  /*15390*/  SHFL.BFLY PT, R3, R101, 0x2, 0x1f ;  /* 0x0c401f0065037f89 */ /* 0x000ee200000e0000 */
[----:B--2---:R-:W-:Y:S04]  /*153a0*/  FMNMX.FTZ R0, R221, R2, !PT ;  /* 0x00000002dd007209 */ /* 0x004fe80007810000 */
[----:B-1----:R-:W-:Y:S04]  /*153b0*/  FMNMX.FTZ R0, R136, R0, !PT ;  /* 0x0000000088007209 */ /* 0x002fe80007810000 */
[----:B------:R-:W-:Y:S05]  /*153c0*/  FMNMX.FTZ R0, R137, R0, !PT ;  /* 0x0000000089007209 */ /* 0x000fea0007810000 */
[----:B------:R-:W1:Y:S01]  /*153d0*/  SHFL.BFLY PT, R2, R0, 0x2, 0x1f ;  /* 0x0c401f0000027f89 */ /* 0x000e6200000e0000 */
[----:B---3--:R-:W-:Y:S07]  /*153e0*/  FMNMX.FTZ R101, R101, R3, !PT ;  /* 0x0000000365657209 */ /* 0x008fee0007810000 */
[----:B------:R-:W2:Y:S01]  /*153f0*/  SHFL.BFLY PT, R4, R101, 0x1, 0x1f ;  /* 0x0c201f0065047f89 */ /* 0x000ea200000e0000 */
[----:B-1----:R-:W-:Y:S07]  /*15400*/  FMNMX.FTZ R0, R0, R2, !PT ;  /* 0x0000000200007209 */ /* 0x002fee0007810000 */
[----:B------:R-:W1:Y:S01]  /*15410*/  SHFL.BFLY PT, R3, R0, 0x1, 0x1f ;  /* 0x0c201f0000037f89 */ /* 0x000e6200000e0000 */
[----:B--2---:R-:W-:Y:S02]  /*15420*/  FMNMX.FTZ R101, R101, R4, !PT ;  /* 0x0000000465657209 */ /* 0x004fe40007810000 */
[----:B------:R-:W-:Y:S03]  /*15430*/  @P0 SHF.L.U32 R4, R6, 0x6, RZ ;  /* 0x0000000606040819 */ /* 0x000fe600000006ff */
[----:B------:R-:W-:Y:S01]  /*15440*/  FADD.FTZ R2, -R101, R102 ;  /* 0x0000006665027221 */ /* 0x000fe20000010100 */
[----:B-1----:R-:W-:Y:S03]  /*15450*/  FMNMX.FTZ R100, R0, R3, !PT ;  /* 0x0000000300647209 */ /* 0x002fe60007810000 */
[----:B------:R-:W-:Y:S01]  /*15460*/  FMUL.FTZ R0, R2, c[0x0][0x2d0] ;  /* 0x0000b40002007a20 */ /* 0x000fe20000410000 */
[----:B------:R-:W-:Y:S03]  /*15470*/  @P0 SHF.R.S32.HI R3, RZ, 0x1f, R207 ;  /* 0x0000001fff030819 */ /* 0x000fe600000114cf */
[----:B------:R1:W2:Y:S01]  /*15480*/  MUFU.EX2 R2, R0 ;  /* 0x0000000000027308 */ /* 0x0002a20000000800 */
[----:B------:R-:W-:Y:S02]  /*15490*/  FMUL.FTZ R102, R100, c[0x0][0x2d0] ;  /* 0x0000b40064667a20 */ /* 0x000fe40000410000 */
[----:B------:R-:W-:Y:S02]  /*154a0*/  @P0 IMAD R3, R3, c[0x0][0x1e0], RZ ;  /* 0x0000780003030a24 */ /* 0x000fe400078e02ff */
[----:B------:R-:W-:Y:S02]  /*154b0*/  FFMA.FTZ R136, R136, c[0x0][0x2d0], -R102 ;  /* 0x0000b40088887a23 */ /* 0x000fe40000010866 */
[----:B------:R-:W-:Y:S05]  /*154c0*/  @P0 IMAD R3, R207, c[0x0][0x1e4], R3 ;  /* 0x00007900cf030a24 */ /* 0x000fea00078e0203 */
[----:B------:R-:W-:Y:S02]  /*154d0*/  @P0 IADD3 R3, R7, R3, RZ ;  /* 0x0000000307030210 */ /* 0x000fe40007ffe0ff */
[----:B------:R-:W-:Y:S02]  /*154e0*/  @P0 IADD3 R7, P1, R4, R228, RZ ;  /* 0x000000e404070210 */ /* 0x000fe40007f3e0ff */
[----:B------:R-:W-:Y:S02]  /*154f0*/  @P0 SHF.L.U64.HI R3, R6, 0x6, R3 ;  /* 0x0000000606030819 */ /* 0x000fe40000010203 */
[----:B------:R-:W-:Y:S02]  /*15500*/  @P0 LEA R14, P4, R7, c[0x0][0x1c8], 0x1 ;  /* 0x00007200070e0a11 */ /* 0x000fe400078808ff */
[----:B------:R-:W-:Y:S01]  /*15510*/  @P0 IADD3.X R8, R3, R231, RZ, P1, !PT ;  /* 0x000000e703080210 */ /* 0x000fe20000ffe4ff */
[----:B-1----:R-:W-:Y:S03]  /*15520*/  FADD.FTZ R0, -R100, R103 ;  /* 0x0000006764007221 */ /* 0x002fe60000010100 */
[----:B------:R-:W-:Y:S01]  /*15530*/  @P0 LEA.HI.X R15, R7, c[0x0][0x1cc], R8, 0x1, P4 ;  /* 0x00007300070f0a11 */ /* 0x000fe200020f0c08 */
[----:B------:R-:W-:Y:S01]  /*15540*/  FMUL.FTZ R103, R101, c[0x0][0x2d0] ;  /* 0x0000b40065677a20 */ /* 0x000fe20000410000 */
[----:B------:R-:W-:Y:S01]  /*15550*/  ISETP.NE.AND P4, PT, R240, RZ, PT ;  /* 0x000000fff000720c */ /* 0x000fe20003f85270 */
[----:B------:R-:W-:Y:S02]  /*15560*/  FMUL.FTZ R0, R0, c[0x0][0x2d0] ;  /* 0x0000b40000007a20 */ /* 0x000fe40000410000 */
[--C-:B------:R-:W-:Y:S01]  /*15570*/  FFMA.FTZ R5, R140, c[0x0][0x2d0], -R103.reuse ;  /* 0x0000b4008c057a23 */ /* 0x100fe20000010867 */
[----:B------:R1:W-:Y:S01]  /*15580*/  @P0 LDGSTS.E.BYPASS.LTC128B.128 [R209+0x6100], [R14.64], !P5 ;  /* 0x061000000ed10fae */ /* 0x0003e2000e901d46 */
[--C-:B------:R-:W-:Y:S02]  /*15590*/  FFMA.FTZ R6, R141, c[0x0][0x2d0], -R103.reuse ;  /* 0x0000b4008d067a23 */ /* 0x100fe40000010867 */
[----:B------:R3:W-:Y:S01]  /*155a0*/  MUFU.EX2 R214, R5 ;  /* 0x0000000500d67308 */ /* 0x0007e20000000800 */
[----:B------:R-:W-:Y:S02]  /*155b0*/  FFMA.FTZ R7, R143, c[0x0][0x2d0], -R103 ;  /* 0x0000b4008f077a23 */ /* 0x000fe40000010867 */
[C---:B--2---:R-:W-:Y:S02]  /*155c0*/  FMUL.FTZ R24, R2.reuse, R124 ;  /* 0x0000007c02187220 */ /* 0x044fe40000410000 */
[C---:B------:R-:W-:Y:S02]  /*155d0*/  FMUL.FTZ R25, R2.reuse, R125 ;  /* 0x0000007d02197220 */ /* 0x040fe40000410000 */
[C---:B------:R-:W-:Y:S02]  /*155e0*/  FMUL.FTZ R32, R2.reuse, R132 ;  /* 0x0000008402207220 */ /* 0x040fe40000410000 */
[C---:B------:R-:W-:Y:S01]  /*155f0*/  FMUL.FTZ R33, R2.reuse, R133 ;  /* 0x0000008502217220 */ /* 0x040fe20000410000 */
[----:B------:R2:W-:Y:S01]  /*15600*/  MUFU.EX2 R213, R6 ;  /* 0x0000000600d57308 */ /* 0x0005e20000000800 */
[C---:B------:R-:W-:Y:S02]  /*15610*/  FMUL.FTZ R36, R2.reuse, R36 ;  /* 0x0000002402247220 */ /* 0x040fe40000410000 */
[C---:B------:R-:W-:Y:S02]  /*15620*/  FMUL.FTZ R37, R2.reuse, R37 ;  /* 0x0000002502257220 */ /* 0x040fe40000410000 */
[C---:B------:R-:W-:Y:S02]  /*15630*/  FMUL.FTZ R40, R2.reuse, R40 ;  /* 0x0000002802287220 */ /* 0x040fe40000410000 */
[C---:B------:R-:W-:Y:S02]  /*15640*/  FMUL.FTZ R41, R2.reuse, R41 ;  /* 0x0000002902297220 */ /* 0x040fe40000410000 */
[C---:B------:R-:W-:Y:S01]  /*15650*/  FMUL.FTZ R44, R2.reuse, R44 ;  /* 0x0000002c022c7220 */ /* 0x040fe20000410000 */
[----:B------:R4:W-:Y:S01]  /*15660*/  MUFU.EX2 R212, R7 ;  /* 0x0000000700d47308 */ /* 0x0009e20000000800 */
[C---:B------:R-:W-:Y:S02]  /*15670*/  FMUL.FTZ R45, R2.reuse, R45 ;  /* 0x0000002d022d7220 */ /* 0x040fe40000410000 */
[----:B------:R-:W-:Y:S01]  /*15680*/  FMUL.FTZ R48, R2, R48 ;  /* 0x0000003002307220 */ /* 0x000fe20000410000 */
[----:B---3--:R-:W-:Y:S01]  /*15690*/  @P0 IADD3 R5, P2, R4, R224, RZ ;  /* 0x000000e004050210 */ /* 0x008fe20007f5e0ff */
[C---:B------:R-:W-:Y:S02]  /*156a0*/  FMUL.FTZ R49, R2.reuse, R49 ;  /* 0x0000003102317220 */ /* 0x040fe40000410000 */
[C---:B------:R-:W-:Y:S01]  /*156b0*/  FMUL.FTZ R52, R2.reuse, R52 ;  /* 0x0000003402347220 */ /* 0x040fe20000410000 */
[----:B------:R-:W-:Y:S01]  /*156c0*/  @P0 LEA R12, P1, R5, c[0x0][0x1c8], 0x1 ;  /* 0x00007200050c0a11 */ /* 0x000fe200078208ff */
[C---:B------:R-:W-:Y:S01]  /*156d0*/  FMUL.FTZ R53, R2.reuse, R53 ;  /* 0x0000003502357220 */ /* 0x040fe20000410000 */
[----:B------:R-:W-:Y:S01]  /*156e0*/  @P0 IADD3.X R9, R3, R227, RZ, P2, !PT ;  /* 0x000000e303090210 */ /* 0x000fe200017fe4ff */
[----:B------:R-:W3:Y:S01]  /*156f0*/  MUFU.EX2 R0, R0 ;  /* 0x0000000000007308 */ /* 0x000ee20000000800 */
[----:B------:R-:W-:Y:S01]  /*15700*/  FMUL.FTZ R56, R2, R56 ;  /* 0x0000003802387220 */ /* 0x000fe20000410000 */
[----:B--2---:R-:W-:Y:S01]  /*15710*/  @P0 IADD3 R6, P3, R4, R225, RZ ;  /* 0x000000e104060210 */ /* 0x004fe20007f7e0ff */
[C---:B------:R-:W-:Y:S01]  /*15720*/  FMUL.FTZ R57, R2.reuse, R57 ;  /* 0x0000003902397220 */ /* 0x040fe20000410000 */
[----:B------:R-:W-:Y:S01]  /*15730*/  @P0 LEA.HI.X R13, R5, c[0x0][0x1cc], R9, 0x1, P1 ;  /* 0x00007300050d0a11 */ /* 0x000fe200008f0c09 */
[----:B------:R-:W-:Y:S01]  /*15740*/  FMUL.FTZ R60, R2, R60 ;  /* 0x0000003c023c7220 */ /* 0x000fe20000410000 */
[----:B------:R-:W-:Y:S01]  /*15750*/  @P0 LEA R10, P2, R6, c[0x0][0x1c8], 0x1 ;  /* 0x00007200060a0a11 */ /* 0x000fe200078408ff */
[C---:B------:R-:W-:Y:S01]  /*15760*/  FMUL.FTZ R61, R2.reuse, R61 ;  /* 0x0000003d023d7220 */ /* 0x040fe20000410000 */
[----:B------:R-:W-:Y:S01]  /*15770*/  @P0 IADD3 R4, P1, R247, R4, RZ ;  /* 0x00000004f7040210 */ /* 0x000fe20007f3e0ff */
[----:B------:R1:W-:Y:S01]  /*15780*/  @P0 LDGSTS.E.BYPASS.LTC128B.128 [R209+0x8100], [R12.64], !P6 ;  /* 0x081000000cd10fae */ /* 0x0003e2000f101d46 */
[----:B------:R-:W-:Y:S01]  /*15790*/  @P0 IADD3.X R5, R3, R226, RZ, P3, !PT ;  /* 0x000000e203050210 */ /* 0x000fe20001ffe4ff */
[C---:B------:R-:W-:Y:S01]  /*157a0*/  FMUL.FTZ R64, R2.reuse, R64 ;  /* 0x0000004002407220 */ /* 0x040fe20000410000 */
[----:B------:R-:W-:Y:S01]  /*157b0*/  @P0 IADD3.X R3, R245, R3, RZ, P1, !PT ;  /* 0x00000003f5030210 */ /* 0x000fe20000ffe4ff */
[----:B------:R-:W-:Y:S01]  /*157c0*/  FMUL.FTZ R65, R2, R65 ;  /* 0x0000004102417220 */ /* 0x000fe20000410000 */
[----:B------:R-:W-:Y:S01]  /*157d0*/  @P0 LEA.HI.X R11, R6, c[0x0][0x1cc], R5, 0x1, P2 ;  /* 0x00007300060b0a11 */ /* 0x000fe200010f0c05 */
[----:B------:R-:W-:Y:S01]  /*157e0*/  FMUL.FTZ R68, R2, R68 ;  /* 0x0000004402447220 */ /* 0x000fe20000410000 */
[----:B------:R-:W-:Y:S01]  /*157f0*/  @P0 IADD3 R9, P3, R4, R228, RZ ;  /* 0x000000e404090210 */ /* 0x000fe20007f7e0ff */
[----:B------:R-:W-:Y:S01]  /*15800*/  FMUL.FTZ R69, R2, R69 ;  /* 0x0000004502457220 */ /* 0x000fe20000410000 */
[C---:B----4-:R-:W-:Y:S01]  /*15810*/  @P0 IADD3 R7, P2, R4.reuse, R224, RZ ;  /* 0x000000e004070210 */ /* 0x050fe20007f5e0ff */
[----:B------:R2:W-:Y:S01]  /*15820*/  @P0 LDGSTS.E.BYPASS.LTC128B.128 [R209+0xa100], [R10.64], !P4 ;  /* 0x0a1000000ad10fae */ /* 0x0005e2000e101d46 */
[----:B------:R-:W-:Y:S01]  /*15830*/  @P0 IADD3 R5, P1, R4, R225, RZ ;  /* 0x000000e104050210 */ /* 0x000fe20007f3e0ff */
[----:B------:R-:W-:Y:S01]  /*15840*/  FFMA.FTZ R4, R142, c[0x0][0x2d0], -R103 ;  /* 0x0000b4008e047a23 */ /* 0x000fe20000010867 */
[C---:B------:R-:W-:Y:S01]  /*15850*/  @P0 IADD3.X R16, R3.reuse, R231, RZ, P3, !PT ;  /* 0x000000e703100210 */ /* 0x040fe20001ffe4ff */
[C---:B---3--:R-:W-:Y:S01]  /*15860*/  FMUL.FTZ R19, R0.reuse, R119 ;  /* 0x0000007700137220 */ /* 0x048fe20000410000 */
[C---:B------:R-:W-:Y:S01]  /*15870*/  @P0 IADD3.X R18, R3.reuse, R227, RZ, P2, !PT ;  /* 0x000000e303120210 */ /* 0x040fe200017fe4ff */
[----:B------:R3:W4:Y:S01]  /*15880*/  MUFU.EX2 R211, R4 ;  /* 0x0000000400d37308 */ /* 0x0007220000000800 */
[----:B------:R-:W-:Y:S01]  /*15890*/  @P0 IADD3.X R17, R3, R226, RZ, P1, !PT ;  /* 0x000000e203110210 */ /* 0x000fe20000ffe4ff */
[----:B------:R-:W-:Y:S01]  /*158a0*/  FFMA.FTZ R3, R147, c[0x0][0x2d0], -R102 ;  /* 0x0000b40093037a23 */ /* 0x000fe20000010866 */
[----:B------:R-:W-:Y:S01]  /*158b0*/  @P0 LEA R8, P3, R9, c[0x0][0x1c8], 0x1 ;  /* 0x0000720009080a11 */ /* 0x000fe200078608ff */
[C---:B------:R-:W-:Y:S01]  /*158c0*/  FMUL.FTZ R26, R0.reuse, R126 ;  /* 0x0000007e001a7220 */ /* 0x040fe20000410000 */
[----:B------:R-:W-:Y:S01]  /*158d0*/  @P0 LEA R6, P2, R7, c[0x0][0x1c8], 0x1 ;  /* 0x0000720007060a11 */ /* 0x000fe200078408ff */
[----:B------:R-:W-:Y:S01]  /*158e0*/  FMUL.FTZ R27, R0, R127 ;  /* 0x0000007f001b7220 */ /* 0x000fe20000410000 */
[----:B------:R-:W-:Y:S01]  /*158f0*/  @P0 LEA.HI.X R9, R9, c[0x0][0x1cc], R16, 0x1, P3 ;  /* 0x0000730009090a11 */ /* 0x000fe200018f0c10 */
[----:B------:R-:W-:Y:S01]  /*15900*/  FMUL.FTZ R16, R2, R116 ;  /* 0x0000007402107220 */ /* 0x000fe20000410000 */
[----:B------:R-:W-:Y:S01]  /*15910*/  @P0 LEA.HI.X R7, R7, c[0x0][0x1cc], R18, 0x1, P2 ;  /* 0x0000730007070a11 */ /* 0x000fe200010f0c12 */
[----:B------:R5:W-:Y:S01]  /*15920*/  MUFU.EX2 R177, R3 ;  /* 0x0000000300b17308 */ /* 0x000be20000000800 */
[C---:B------:R-:W-:Y:S01]  /*15930*/  FMUL.FTZ R18, R0.reuse, R118 ;  /* 0x0000007600127220 */ /* 0x040fe20000410000 */
[----:B------:R1:W-:Y:S01]  /*15940*/  @P0 LDGSTS.E.BYPASS.LTC128B.128 [R209+0x7100], [R8.64], !P5 ;  /* 0x0710000008d10fae */ /* 0x0003e2000e901d46 */
[C---:B------:R-:W-:Y:S02]  /*15950*/  FMUL.FTZ R34, R0.reuse, R134 ;  /* 0x0000008600227220 */ /* 0x040fe40000410000 */
[C---:B------:R-:W-:Y:S02]  /*15960*/  FMUL.FTZ R35, R0.reuse, R135 ;  /* 0x0000008700237220 */ /* 0x040fe40000410000 */
[C---:B------:R-:W-:Y:S02]  /*15970*/  FMUL.FTZ R38, R0.reuse, R38 ;  /* 0x0000002600267220 */ /* 0x040fe40000410000 */
[C---:B------:R-:W-:Y:S01]  /*15980*/  FMUL.FTZ R39, R0.reuse, R39 ;  /* 0x0000002700277220 */ /* 0x040fe20000410000 */
[----:B------:R4:W-:Y:S01]  /*15990*/  @P0 LDGSTS.E.BYPASS.LTC128B.128 [R209+0x9100], [R6.64], !P6 ;  /* 0x0910000006d10fae */ /* 0x0009e2000f101d46 */
[C---:B--2---:R-:W-:Y:S02]  /*159a0*/  FMUL.FTZ R10, R0.reuse, R110 ;  /* 0x0000006e000a7220 */ /* 0x044fe40000410000 */
[C---:B------:R-:W-:Y:S01]  /*159b0*/  FMUL.FTZ R11, R0.reuse, R111 ;  /* 0x0000006f000b7220 */ /* 0x040fe20000410000 */
[C---:B---3--:R-:W-:Y:S01]  /*159c0*/  @P0 LEA R4, P1, R5.reuse, c[0x0][0x1c8], 0x1 ;  /* 0x0000720005040a11 */ /* 0x048fe200078208ff */
[C---:B------:R-:W-:Y:S02]  /*159d0*/  FMUL.FTZ R42, R0.reuse, R42 ;  /* 0x0000002a002a7220 */ /* 0x040fe40000410000 */
[----:B------:R-:W-:Y:S01]  /*159e0*/  FMUL.FTZ R43, R0, R43 ;  /* 0x0000002b002b7220 */ /* 0x000fe20000410000 */
[----:B------:R-:W-:Y:S01]  /*159f0*/  @P0 LEA.HI.X R5, R5, c[0x0][0x1cc], R17, 0x1, P1 ;  /* 0x0000730005050a11 */ /* 0x000fe200008f0c11 */
[----:B------:R-:W-:Y:S02]  /*15a00*/  FMUL.FTZ R17, R2, R117 ;  /* 0x0000007502117220 */ /* 0x000fe40000410000 */
[----:B------:R-:W-:Y:S02]  /*15a10*/  FMUL.FTZ R46, R0, R46 ;  /* 0x0000002e002e7220 */ /* 0x000fe40000410000 */
[----:B------:R2:W-:Y:S01]  /*15a20*/  @P0 LDGSTS.E.BYPASS.LTC128B.128 [R209+0xb100], [R4.64], !P4 ;  /* 0x0b10000004d10fae */ /* 0x0005e2000e101d46 */
[--C-:B-----5:R-:W-:Y:S02]  /*15a30*/  FFMA.FTZ R3, R146, c[0x0][0x2d0], -R102.reuse ;  /* 0x0000b40092037a23 */ /* 0x120fe40000010866 */
[----:B------:R-:W-:Y:S02]  /*15a40*/  FMUL.FTZ R47, R0, R47 ;  /* 0x0000002f002f7220 */ /* 0x000fe40000410000 */
[----:B------:R3:W5:Y:S01]  /*15a50*/  MUFU.EX2 R176, R3 ;  /* 0x0000000300b07308 */ /* 0x0007620000000800 */
[C---:B-1----:R-:W-:Y:S02]  /*15a60*/  FMUL.FTZ R8, R2.reuse, R108 ;  /* 0x0000006c02087220 */ /* 0x042fe40000410000 */
[----:B------:R-:W1:Y:S01]  /*15a70*/  LDSM.16.MT88.4 R12, [R185+0x100] ;  /* 0x00010000b90c783b */ /* 0x000e620000004200 */
[----:B------:R-:W-:Y:S02]  /*15a80*/  FMUL.FTZ R9, R2, R109 ;  /* 0x0000006d02097220 */ /* 0x000fe40000410000 */
[C---:B------:R-:W-:Y:S02]  /*15a90*/  FMUL.FTZ R50, R0.reuse, R50 ;  /* 0x0000003200327220 */ /* 0x040fe40000410000 */
[C---:B------:R-:W-:Y:S02]  /*15aa0*/  FMUL.FTZ R51, R0.reuse, R51 ;  /* 0x0000003300337220 */ /* 0x040fe40000410000 */
[C---:B----4-:R-:W-:Y:S01]  /*15ab0*/  FMUL.FTZ R6, R0.reuse, R106 ;  /* 0x0000006a00067220 */ /* 0x050fe20000410000 */
[----:B------:R-:W4:Y:S01]  /*15ac0*/  LDSM.16.MT88.4 R20, [R186+0x100] ;  /* 0x00010000ba14783b */ /* 0x000f220000004200 */
[----:B------:R-:W-:Y:S01]  /*15ad0*/  F2FP.PACK_AB R106, R211, R212 ;  /* 0x000000d4d36a723e */ /* 0x000fe200000000ff */
[C---:B------:R-:W-:Y:S02]  /*15ae0*/  FMUL.FTZ R7, R0.reuse, R107 ;  /* 0x0000006b00077220 */ /* 0x040fe40000410000 */
[C---:B------:R-:W-:Y:S02]  /*15af0*/  FMUL.FTZ R54, R0.reuse, R54 ;  /* 0x0000003600367220 */ /* 0x040fe40000410000 */
[C---:B------:R-:W-:Y:S02]  /*15b00*/  FMUL.FTZ R55, R0.reuse, R55 ;  /* 0x0000003700377220 */ /* 0x040fe40000410000 */
[----:B------:R-:W1:Y:S01]  /*15b10*/  LDSM.16.MT88.4 R28, [R188+0x100] ;  /* 0x00010000bc1c783b */ /* 0x000e620000004200 */
[----:B------:R-:W-:Y:S02]  /*15b20*/  FMUL.FTZ R58, R0, R58 ;  /* 0x0000003a003a7220 */ /* 0x000fe40000410000 */
[----:B--2---:R-:W-:Y:S01]  /*15b30*/  FMUL.FTZ R4, R2, R104 ;  /* 0x0000006802047220 */ /* 0x004fe20000410000 */
[----:B------:R-:W-:Y:S01]  /*15b40*/  F2FP.PACK_AB R104, R213, R214 ;  /* 0x000000d6d568723e */ /* 0x000fe200000000ff */
[--C-:B---3--:R-:W-:Y:S02]  /*15b50*/  FFMA.FTZ R3, R144, c[0x0][0x2d0], -R102.reuse ;  /* 0x0000b40090037a23 */ /* 0x108fe40000010866 */
[----:B------:R-:W-:Y:S01]  /*15b60*/  FMUL.FTZ R5, R2, R105 ;  /* 0x0000006902057220 */ /* 0x000fe20000410000 */
[----:B-----5:R-:W-:Y:S01]  /*15b70*/  F2FP.PACK_AB R105, R176, R177 ;  /* 0x000000b1b069723e */ /* 0x020fe200000000ff */
[----:B------:R2:W-:Y:S01]  /*15b80*/  MUFU.EX2 R175, R3 ;  /* 0x0000000300af7308 */ /* 0x0005e20000000800 */
[----:B------:R-:W3:Y:S01]  /*15b90*/  LDSM.16.MT88.4 R108, [R187+0x100] ;  /* 0x00010000bb6c783b */ /* 0x000ee20000004200 */
[C---:B------:R-:W-:Y:S02]  /*15ba0*/  FMUL.FTZ R59, R0.reuse, R59 ;  /* 0x0000003b003b7220 */ /* 0x040fe40000410000 */
[C---:B------:R-:W-:Y:S02]  /*15bb0*/  FMUL.FTZ R62, R0.reuse, R62 ;  /* 0x0000003e003e7220 */ /* 0x040fe40000410000 */
[C---:B------:R-:W-:Y:S02]  /*15bc0*/  FMUL.FTZ R63, R0.reuse, R63 ;  /* 0x0000003f003f7220 */ /* 0x040fe40000410000 */
[C---:B------:R-:W-:Y:S01]  /*15bd0*/  FMUL.FTZ R66, R0.reuse, R66 ;  /* 0x0000004200427220 */ /* 0x040fe20000410000 */
[----:B------:R-:W-:Y:S01]  /*15be0*/  LDSM.16.MT88.4 R116, [R186+0x2100] ;  /* 0x00210000ba74783b */ /* 0x000fe20000004200 */
[C---:B------:R-:W-:Y:S02]  /*15bf0*/  FMUL.FTZ R67, R0.reuse, R67 ;  /* 0x0000004300437220 */ /* 0x040fe40000410000 */
[C---:B------:R-:W-:Y:S02]  /*15c00*/  FMUL.FTZ R70, R0.reuse, R70 ;  /* 0x0000004600467220 */ /* 0x040fe40000410000 */
[----:B------:R-:W-:Y:S02]  /*15c10*/  FMUL.FTZ R71, R0, R71 ;  /* 0x0000004700477220 */ /* 0x000fe40000410000 */
[C---:B------:R-:W-:Y:S01]  /*15c20*/  FMUL.FTZ R72, R2.reuse, R72 ;  /* 0x0000004802487220 */ /* 0x040fe20000410000 */
[----:B------:R-:W-:Y:S01]  /*15c30*/  LDSM.16.MT88.4 R124, [R187+0x900] ;  /* 0x00090000bb7c783b */ /* 0x000fe20000004200 */
[----:B------:R-:W-:Y:S02]  /*15c40*/  FMUL.FTZ R73, R2, R73 ;  /* 0x0000004902497220 */ /* 0x000fe40000410000 */
[C---:B------:R-:W-:Y:S02]  /*15c50*/  FMUL.FTZ R74, R0.reuse, R74 ;  /* 0x0000004a004a7220 */ /* 0x040fe40000410000 */
[----:B------:R-:W-:Y:S02]  /*15c60*/  FMUL.FTZ R75, R0, R75 ;  /* 0x0000004b004b7220 */ /* 0x000fe40000410000 */
[----:B--2---:R-:W-:Y:S01]  /*15c70*/  FFMA.FTZ R3, R145, c[0x0][0x2d0], -R102 ;  /* 0x0000b40091037a23 */ /* 0x004fe20000010866 */
[----:B------:R-:W-:Y:S01]  /*15c80*/  LDSM.16.MT88.4 R132, [R186+0x2900] ;  /* 0x00290000ba84783b */ /* 0x000fe20000004200 */
[C---:B------:R-:W-:Y:S02]  /*15c90*/  FMUL.FTZ R76, R2.reuse, R76 ;  /* 0x0000004c024c7220 */ /* 0x040fe40000410000 */
[----:B------:R2:W5:Y:S01]  /*15ca0*/  MUFU.EX2 R174, R3 ;  /* 0x0000000300ae7308 */ /* 0x0005620000000800 */
[----:B------:R-:W-:Y:S02]  /*15cb0*/  FMUL.FTZ R77, R2, R77 ;  /* 0x0000004d024d7220 */ /* 0x000fe40000410000 */
[C---:B------:R-:W-:Y:S02]  /*15cc0*/  FMUL.FTZ R78, R0.reuse, R78 ;  /* 0x0000004e004e7220 */ /* 0x040fe40000410000 */
[----:B------:R-:W-:Y:S01]  /*15cd0*/  LDSM.16.MT88.4 R140, [R188+0x2900] ;  /* 0x00290000bc8c783b */ /* 0x000fe20000004200 */
[----:B------:R-:W-:Y:S02]  /*15ce0*/  FMUL.FTZ R79, R0, R79 ;  /* 0x0000004f004f7220 */ /* 0x000fe40000410000 */
[C---:B------:R-:W-:Y:S02]  /*15cf0*/  FMUL.FTZ R80, R2.reuse, R80 ;  /* 0x0000005002507220 */ /* 0x040fe40000410000 */
[----:B------:R-:W-:Y:S02]  /*15d00*/  FMUL.FTZ R81, R2, R81 ;  /* 0x0000005102517220 */ /* 0x000fe40000410000 */
[C---:B------:R-:W-:Y:S01]  /*15d10*/  FMUL.FTZ R82, R0.reuse, R82 ;  /* 0x0000005200527220 */ /* 0x040fe20000410000 */
[----:B------:R-:W-:Y:S01]  /*15d20*/  LDSM.16.MT88.4 R144, [R186+0x3900] ;  /* 0x00390000ba90783b */ /* 0x000fe20000004200 */
[----:B------:R-:W-:Y:S02]  /*15d30*/  FMUL.FTZ R83, R0, R83 ;  /* 0x0000005300537220 */ /* 0x000fe40000410000 */
[C---:B------:R-:W-:Y:S02]  /*15d40*/  FMUL.FTZ R84, R2.reuse, R84 ;  /* 0x0000005402547220 */ /* 0x040fe40000410000 */
[----:B------:R-:W-:Y:S02]  /*15d50*/  FMUL.FTZ R85, R2, R85 ;  /* 0x0000005502557220 */ /* 0x000fe40000410000 */
[C---:B------:R-:W-:Y:S01]  /*15d60*/  FMUL.FTZ R86, R0.reuse, R86 ;  /* 0x0000005600567220 */ /* 0x040fe20000410000 */
[----:B------:R-:W0:Y:S01]  /*15d70*/  LDGDEPBAR ;  /* 0x00000000000079af */ /* 0x000e220000000000 */
[----:B------:R-:W-:Y:S02]  /*15d80*/  FMUL.FTZ R87, R0, R87 ;  /* 0x0000005700577220 */ /* 0x000fe40000410000 */
[--C-:B--2---:R-:W-:Y:S01]  /*15d90*/  FFMA.FTZ R3, R138, c[0x0][0x2d0], -R103.reuse ;  /* 0x0000b4008a037a23 */ /* 0x104fe20000010867 */
[----:B-----5:R-:W-:Y:S01]  /*15da0*/  F2FP.PACK_AB R107, R174, R175 ;  /* 0x000000afae6b723e */ /* 0x020fe200000000ff */
[C---:B------:R-:W-:Y:S02]  /*15db0*/  FMUL.FTZ R88, R2.reuse, R88 ;  /* 0x0000005802587220 */ /* 0x040fe40000410000 */
[----:B------:R2:W5:Y:S01]  /*15dc0*/  MUFU.EX2 R210, R3 ;  /* 0x0000000300d27308 */ /* 0x0005620000000800 */
[----:B------:R-:W-:Y:S02]  /*15dd0*/  FMUL.FTZ R89, R2, R89 ;  /* 0x0000005902597220 */ /* 0x000fe40000410000 */
[C---:B------:R-:W-:Y:S01]  /*15de0*/  FMUL.FTZ R90, R0.reuse, R90 ;  /* 0x0000005a005a7220 */ /* 0x040fe20000410000 */
[C---:B-1----:R-:W-:Y:S05]  /*15df0*/  HMMA.16816.F32 R4, R104.reuse, R12, R4 ;  /* 0x0000000c6804723c */ /* 0x042fea0000001804 */
[----:B------:R-:W-:Y:S02]  /*15e00*/  FMUL.FTZ R91, R0, R91 ;  /* 0x0000005b005b7220 */ /* 0x000fe40000410000 */
[C---:B------:R-:W-:Y:S01]  /*15e10*/  FMUL.FTZ R12, R2.reuse, R112 ;  /* 0x00000070020c7220 */ /* 0x040fe20000410000 */
[C---:B------:R-:W-:Y:S04]  /*15e20*/  HMMA.16816.F32 R8, R104.reuse, R14, R8 ;  /* 0x0000000e6808723c */ /* 0x040fe80000001808 */
[C---:B------:R-:W-:Y:S02]  /*15e30*/  FMUL.FTZ R13, R2.reuse, R113 ;  /* 0x00000071020d7220 */ /* 0x040fe40000410000 */
[----:B------:R-:W-:Y:S02]  /*15e40*/  FMUL.FTZ R92, R2, R92 ;  /* 0x0000005c025c7220 */ /* 0x000fe40000410000 */
[----:B------:R-:W-:Y:S04]  /*15e50*/  FMUL.FTZ R14, R0, R114 ;  /* 0x00000072000e7220 */ /* 0x000fe80000410000 */
[--C-:B--2---:R-:W-:Y:S02]  /*15e60*/  FFMA.FTZ R3, R148, c[0x0][0x2d0], -R103.reuse ;  /* 0x0000b40094037a23 */ /* 0x104fe40000010867 */
[----:B------:R-:W-:Y:S02]  /*15e70*/  FMUL.FTZ R15, R0, R115 ;  /* 0x00000073000f7220 */ /* 0x000fe40000410000 */
[----:B------:R1:W2:Y:S01]  /*15e80*/  MUFU.EX2 R208, R3 ;  /* 0x0000000300d07308 */ /* 0x0002a20000000800 */
[----:B------:R-:W2:Y:S01]  /*15e90*/  LDSM.16.MT88.4 R112, [R185+0x2100] ;  /* 0x00210000b970783b */ /* 0x000ea20000004200 */
[----:B------:R-:W-:Y:S02]  /*15ea0*/  FMUL.FTZ R93, R2, R93 ;  /* 0x0000005d025d7220 */ /* 0x000fe40000410000 */
[C---:B------:R-:W-:Y:S01]  /*15eb0*/  FMUL.FTZ R94, R0.reuse, R94 ;  /* 0x0000005e005e7220 */ /* 0x040fe20000410000 */
[C---:B----4-:R-:W-:Y:S03]  /*15ec0*/  HMMA.16816.F32 R12, R104.reuse, R20, R12 ;  /* 0x00000014680c723c */ /* 0x050fe6000000180c */
[----:B------:R-:W-:Y:S02]  /*15ed0*/  FMUL.FTZ R95, R0, R95 ;  /* 0x0000005f005f7220 */ /* 0x000fe40000410000 */
[C---:B------:R-:W-:Y:S02]  /*15ee0*/  FMUL.FTZ R96, R2.reuse, R96 ;  /* 0x0000006002607220 */ /* 0x040fe40000410000 */
[C---:B------:R-:W-:Y:S01]  /*15ef0*/  FMUL.FTZ R20, R2.reuse, R120 ;  /* 0x0000007802147220 */ /* 0x040fe20000410000 */
[C---:B------:R-:W-:Y:S04]  /*15f00*/  HMMA.16816.F32 R16, R104.reuse, R22, R16 ;  /* 0x000000166810723c */ /* 0x040fe80000001810 */
[C---:B------:R-:W-:Y:S02]  /*15f10*/  FMUL.FTZ R21, R2.reuse, R121 ;  /* 0x0000007902157220 */ /* 0x040fe40000410000 */
[----:B------:R-:W-:Y:S02]  /*15f20*/  FMUL.FTZ R97, R2, R97 ;  /* 0x0000006102617220 */ /* 0x000fe40000410000 */
[C---:B------:R-:W-:Y:S04]  /*15f30*/  FMUL.FTZ R22, R0.reuse, R122 ;  /* 0x0000007a00167220 */ /* 0x040fe80000410000 */
[--C-:B-1----:R-:W-:Y:S02]  /*15f40*/  FFMA.FTZ R3, R139, c[0x0][0x2d0], -R103.reuse ;  /* 0x0000b4008b037a23 */ /* 0x102fe40000010867 */
[C---:B------:R-:W-:Y:S02]  /*15f50*/  FMUL.FTZ R23, R0.reuse, R123 ;  /* 0x0000007b00177220 */ /* 0x040fe40000410000 */
[----:B------:R1:W4:Y:S01]  /*15f60*/  MUFU.EX2 R183, R3 ;  /* 0x0000000300b77308 */ /* 0x0003220000000800 */
[----:B------:R-:W-:Y:S01]  /*15f70*/  LDSM.16.MT88.4 R120, [R188+0x900] ;  /* 0x00090000bc78783b */ /* 0x000fe20000004200 */
[C---:B------:R-:W-:Y:S02]  /*15f80*/  FMUL.FTZ R98, R0.reuse, R98 ;  /* 0x0000006200627220 */ /* 0x040fe40000410000 */
[----:B------:R-:W-:Y:S01]  /*15f90*/  FMUL.FTZ R99, R0, R99 ;  /* 0x0000006300637220 */ /* 0x000fe20000410000 */
[C---:B------:R-:W-:Y:S07]  /*15fa0*/  HMMA.16816.F32 R20, R104.reuse, R28, R20 ;  /* 0x0000001c6814723c */ /* 0x040fee0000001814 */
[C---:B------:R-:W-:Y:S01]  /*15fb0*/  FMUL.FTZ R28, R2.reuse, R128 ;  /* 0x00000080021c7220 */ /* 0x040fe20000410000 */
[C---:B------:R-:W-:Y:S04]  /*15fc0*/  HMMA.16816.F32 R24, R104.reuse, R30, R24 ;  /* 0x0000001e6818723c */ /* 0x040fe80000001818 */
[C---:B------:R-:W-:Y:S02]  /*15fd0*/  FMUL.FTZ R29, R2.reuse, R129 ;  /* 0x00000081021d7220 */ /* 0x040fe40000410000 */
[----:B------:R-:W-:Y:S02]  /*15fe0*/  FFMA.FTZ R2, R2, R222, R214 ;  /* 0x000000de02027223 */ /* 0x000fe400000100d6 */
[C---:B------:R-:W-:Y:S04]  /*15ff0*/  FMUL.FTZ R30, R0.reuse, R130 ;  /* 0x00000082001e7220 */ /* 0x040fe80000410000 */
[----:B-1----:R-:W-:Y:S02]  /*16000*/  FFMA.FTZ R3, R149, c[0x0][0x2d0], -R103 ;  /* 0x0000b40095037a23 */ /* 0x002fe40000010867 */
[C---:B------:R-:W-:Y:S02]  /*16010*/  FMUL.FTZ R31, R0.reuse, R131 ;  /* 0x00000083001f7220 */ /* 0x040fe40000410000 */
[----:B------:R1:W1:Y:S01]  /*16020*/  MUFU.EX2 R182, R3 ;  /* 0x0000000300b67308 */ /* 0x0002620000000800 */
[----:B------:R-:W-:Y:S01]  /*16030*/  LDSM.16.MT88.4 R128, [R185+0x2900] ;  /* 0x00290000b980783b */ /* 0x000fe20000004200 */
[----:B------:R-:W-:Y:S02]  /*16040*/  FFMA.FTZ R0, R0, R223, R177 ;  /* 0x000000df00007223 */ /* 0x000fe400000100b1 */
[----:B------:R-:W-:Y:S01]  /*16050*/  FADD.FTZ R2, R213, R2 ;  /* 0x00000002d5027221 */ /* 0x000fe20000010000 */
[C---:B---3--:R-:W-:Y:S03]  /*16060*/  HMMA.16816.F32 R28, R104.reuse, R108, R28 ;  /* 0x0000006c681c723c */ /* 0x048fe6000000181c */
[----:B------:R-:W-:Y:S02]  /*16070*/  FADD.FTZ R0, R176, R0 ;  /* 0x00000000b0007221 */ /* 0x000fe40000010000 */
[----:B------:R-:W-:Y:S02]  /*16080*/  FADD.FTZ R2, R212, R2 ;  /* 0x00000002d4027221 */ /* 0x000fe40000010000 */
[----:B------:R-:W-:Y:S01]  /*16090*/  FADD.FTZ R0, R175, R0 ;  /* 0x00000000af007221 */ /* 0x000fe20000010000 */
[C---:B------:R-:W-:Y:S01]  /*160a0*/  HMMA.16816.F32 R32, R104.reuse, R110, R32 ;  /* 0x0000006e6820723c */ /* 0x040fe20000001820 */
[----:B------:R-:W3:Y:S03]  /*160b0*/  LDSM.16.MT88.4 R108, [R188+0x2100] ;  /* 0x00210000bc6c783b */ /* 0x000ee60000004200 */
[----:B------:R-:W-:Y:S02]  /*160c0*/  FADD.FTZ R2, R211, R2 ;  /* 0x00000002d3027221 */ /* 0x000fe40000010000 */
[----:B------:R-:W-:Y:S02]  /*160d0*/  FADD.FTZ R0, R174, R0 ;  /* 0x00000000ae007221 */ /* 0x000fe40000010000 */
[C---:B--2---:R-:W-:Y:S04]  /*160e0*/  HMMA.16816.F32 R36, R104.reuse, R112, R36 ;  /* 0x000000706824723c */ /* 0x044fe80000001824 */
[----:B-1----:R-:W-:Y:S02]  /*160f0*/  FFMA.FTZ R3, R150, c[0x0][0x2d0], -R102 ;  /* 0x0000b40096037a23 */ /* 0x002fe40000010866 */
[----:B-----5:R-:W-:Y:S02]  /*16100*/  FADD.FTZ R2, R210, R2 ;  /* 0x00000002d2027221 */ /* 0x020fe40000010000 */
[C---:B------:R-:W-:Y:S01]  /*16110*/  HMMA.16816.F32 R40, R104.reuse, R114, R40 ;  /* 0x000000726828723c */ /* 0x040fe20000001828 */
[----:B------:R1:W2:Y:S01]  /*16120*/  MUFU.EX2 R173, R3 ;  /* 0x0000000300ad7308 */ /* 0x0002a20000000800 */
[----:B------:R-:W5:Y:S02]  /*16130*/  LDSM.16.MT88.4 R112, [R187+0x2100] ;  /* 0x00210000bb70783b */ /* 0x000f640000004200 */
[----:B------:R-:W-:Y:S04]  /*16140*/  FADD.FTZ R2, R208, R2 ;  /* 0x00000002d0027221 */ /* 0x000fe80000010000 */
[C---:B------:R-:W-:Y:S04]  /*16150*/  HMMA.16816.F32 R44, R104.reuse, R116, R44 ;  /* 0x00000074682c723c */ /* 0x040fe8000000182c */
[----:B----4-:R-:W-:Y:S04]  /*16160*/  FADD.FTZ R2, R183, R2 ;  /* 0x00000002b7027221 */ /* 0x010fe80000010000 */
[C---:B------:R-:W-:Y:S01]  /*16170*/  HMMA.16816.F32 R48, R104.reuse, R118, R48 ;  /* 0x000000766830723c */ /* 0x040fe20000001830 */
[----:B------:R-:W4:Y:S03]  /*16180*/  LDSM.16.MT88.4 R116, [R185+0x4100] ;  /* 0x00410000b974783b */ /* 0x000f260000004200 */
[----:B------:R-:W-:Y:S04]  /*16190*/  FADD.FTZ R2, R182, R2 ;  /* 0x00000002b6027221 */ /* 0x000fe80000010000 */
[C---:B---3--:R-:W-:Y:S04]  /*161a0*/  HMMA.16816.F32 R52, R104.reuse, R108, R52 ;  /* 0x0000006c6834723c */ /* 0x048fe80000001834 */
[----:B-1----:R-:W-:Y:S02]  /*161b0*/  FFMA.FTZ R3, R152, c[0x0][0x2d0], -R102 ;  /* 0x0000b40098037a23 */ /* 0x002fe40000010866 */
[----:B--2---:R-:W-:Y:S02]  /*161c0*/  FADD.FTZ R0, R173, R0 ;  /* 0x00000000ad007221 */ /* 0x004fe40000010000 */
[----:B------:R1:W2:Y:S01]  /*161d0*/  MUFU.EX2 R172, R3 ;  /* 0x0000000300ac7308 */ /* 0x0002a20000000800 */
[C---:B------:R-:W-:Y:S01]  /*161e0*/  HMMA.16816.F32 R56, R104.reuse, R110, R56 ;  /* 0x0000006e6838723c */ /* 0x040fe20000001838 */
[----:B------:R-:W3:Y:S07]  /*161f0*/  LDSM.16.MT88.4 R108, [R186+0x4100] ;  /* 0x00410000ba6c783b */ /* 0x000eee0000004200 */
[C---:B-----5:R-:W-:Y:S08]  /*16200*/  HMMA.16816.F32 R60, R104.reuse, R112, R60 ;  /* 0x00000070683c723c */ /* 0x060ff0000000183c */
[C---:B------:R-:W-:Y:S01]  /*16210*/  HMMA.16816.F32 R64, R104.reuse, R114, R64 ;  /* 0x000000726840723c */ /* 0x040fe20000001840 */
[----:B------:R-:W5:Y:S03]  /*16220*/  LDSM.16.MT88.4 R112, [R188+0x4100] ;  /* 0x00410000bc70783b */ /* 0x000f660000004200 */
[----:B-1----:R-:W-:Y:S04]  /*16230*/  FFMA.FTZ R3, R151, c[0x0][0x2d0], -R102 ;  /* 0x0000b40097037a23 */ /* 0x002fe80000010866 */
[C---:B----4-:R-:W-:Y:S01]  /*16240*/  HMMA.16816.F32 R68, R104.reuse, R116, R68 ;  /* 0x000000746844723c */ /* 0x050fe20000001844 */
[----:B------:R-:W-:Y:S01]  /*16250*/  LDSM.16.MT88.4 R148, [R188+0x3900] ;  /* 0x00390000bc94783b */ /* 0x000fe20000004200 */
[----:B------:R1:W4:Y:S02]  /*16260*/  MUFU.EX2 R171, R3 ;  /* 0x0000000300ab7308 */ /* 0x0003240000000800 */
[----:B--2---:R-:W-:Y:S04]  /*16270*/  FADD.FTZ R0, R172, R0 ;  /* 0x00000000ac007221 */ /* 0x004fe80000010000 */
[C---:B------:R-:W-:Y:S01]  /*16280*/  HMMA.16816.F32 R72, R104.reuse, R118, R72 ;  /* 0x000000766848723c */ /* 0x040fe20000001848 */
[----:B------:R-:W2:Y:S07]  /*16290*/  LDSM.16.MT88.4 R116, [R187+0x4100] ;  /* 0x00410000bb74783b */ /* 0x000eae0000004200 */
[C---:B---3--:R-:W-:Y:S08]  /*162a0*/  HMMA.16816.F32 R76, R104.reuse, R108, R76 ;  /* 0x0000006c684c723c */ /* 0x048ff0000000184c */
[C---:B------:R-:W-:Y:S01]  /*162b0*/  HMMA.16816.F32 R80, R104.reuse, R110, R80 ;  /* 0x0000006e6850723c */ /* 0x040fe20000001850 */
[----:B------:R-:W3:Y:S03]  /*162c0*/  LDSM.16.MT88.4 R108, [R185+0x900] ;  /* 0x00090000b96c783b */ /* 0x000ee60000004200 */
[----:B-1----:R-:W-:Y:S02]  /*162d0*/  FFMA.FTZ R3, R153, c[0x0][0x2d0], -R102 ;  /* 0x0000b40099037a23 */ /* 0x002fe40000010866 */
[----:B----4-:R-:W-:Y:S02]  /*162e0*/  FADD.FTZ R0, R171, R0 ;  /* 0x00000000ab007221 */ /* 0x010fe40000010000 */
[----:B------:R1:W4:Y:S01]  /*162f0*/  MUFU.EX2 R170, R3 ;  /* 0x0000000300aa7308 */ /* 0x0003220000000800 */
[C---:B-----5:R-:W-:Y:S08]  /*16300*/  HMMA.16816.F32 R84, R104.reuse, R112, R84 ;  /* 0x000000706854723c */ /* 0x060ff00000001854 */
[C---:B------:R-:W-:Y:S01]  /*16310*/  HMMA.16816.F32 R88, R104.reuse, R114, R88 ;  /* 0x000000726858723c */ /* 0x040fe20000001858 */
[----:B------:R-:W5:Y:S07]  /*16320*/  LDSM.16.MT88.4 R112, [R186+0x900] ;  /* 0x00090000ba70783b */ /* 0x000f6e0000004200 */
[C---:B--2---:R-:W-:Y:S04]  /*16330*/  HMMA.16816.F32 R92, R104.reuse, R116, R92 ;  /* 0x00000074685c723c */ /* 0x044fe8000000185c */
[--C-:B-1----:R-:W-:Y:S04]  /*16340*/  FFMA.FTZ R3, R155, c[0x0][0x2d0], -R103.reuse ;  /* 0x0000b4009b037a23 */ /* 0x102fe80000010867 */
[----:B------:R-:W-:Y:S01]  /*16350*/  HMMA.16816.F32 R96, R104, R118, R96 ;  /* 0x000000766860723c */ /* 0x000fe20000001860 */
[----:B------:R-:W1:Y:S01]  /*16360*/  LDSM.16.MT88.4 R116, [R187+0x2900] ;  /* 0x00290000bb74783b */ /* 0x000e620000004200 */
[----:B------:R2:W2:Y:S02]  /*16370*/  MUFU.EX2 R181, R3 ;  /* 0x0000000300b57308 */ /* 0x0004a40000000800 */
[----:B----4-:R-:W-:Y:S03]  /*16380*/  FADD.FTZ R0, R170, R0 ;  /* 0x00000000aa007221 */ /* 0x010fe60000010000 */
[----:B------:R-:W-:Y:S02]  /*16390*/  F2FP.PACK_AB R104, R208, R210 ;  /* 0x000000d2d068723e */ /* 0x000fe400000000ff */
[----:B------:R-:W-:Y:S03]  /*163a0*/  F2FP.PACK_AB R106, R182, R183 ;  /* 0x000000b7b66a723e */ /* 0x000fe600000000ff */
[----:B------:R-:W-:Y:S02]  /*163b0*/  F2FP.PACK_AB R105, R172, R173 ;  /* 0x000000adac69723e */ /* 0x000fe400000000ff */
[----:B------:R-:W-:Y:S07]  /*163c0*/  F2FP.PACK_AB R107, R170, R171 ;  /* 0x000000abaa6b723e */ /* 0x000fee00000000ff */
[C---:B---3--:R-:W-:Y:S03]  /*163d0*/  HMMA.16816.F32 R4, R104.reuse, R108, R4 ;  /* 0x0000006c6804723c */ /* 0x048fe60000001804 */
[--C-:B--2---:R-:W-:Y:S05]  /*163e0*/  FFMA.FTZ R3, R156, c[0x0][0x2d0], -R103.reuse ;  /* 0x0000b4009c037a23 */ /* 0x104fea0000010867 */
[C---:B------:R-:W-:Y:S01]  /*163f0*/  HMMA.16816.F32 R8, R104.reuse, R110, R8 ;  /* 0x0000006e6808723c */ /* 0x040fe20000001808 */
[----:B------:R-:W2:Y:S01]  /*16400*/  LDSM.16.MT88.4 R108, [R185+0x4900] ;  /* 0x00490000b96c783b */ /* 0x000ea20000004200 */
[----:B------:R3:W4:Y:S02]  /*16410*/  MUFU.EX2 R180, R3 ;  /* 0x0000000300b47308 */ /* 0x0007240000000800 */
[----:B------:R-:W-:Y:S04]  /*16420*/  FADD.FTZ R2, R181, R2 ;  /* 0x00000002b5027221 */ /* 0x000fe80000010000 */
[C---:B-----5:R-:W-:Y:S08]  /*16430*/  HMMA.16816.F32 R12, R104.reuse, R112, R12 ;  /* 0x00000070680c723c */ /* 0x060ff0000000180c */
[C---:B------:R-:W-:Y:S01]  /*16440*/  HMMA.16816.F32 R16, R104.reuse, R114, R16 ;  /* 0x000000726810723c */ /* 0x040fe20000001810 */
[----:B------:R-:W5:Y:S07]  /*16450*/  LDSM.16.MT88.4 R112, [R186+0x4900] ;  /* 0x00490000ba70783b */ /* 0x000f6e0000004200 */
[C---:B------:R-:W-:Y:S04]  /*16460*/  HMMA.16816.F32 R20, R104.reuse, R120, R20 ;  /* 0x000000786814723c */ /* 0x040fe80000001814 */
[--C-:B---3--:R-:W-:Y:S02]  /*16470*/  FFMA.FTZ R3, R154, c[0x0][0x2d0], -R103.reuse ;  /* 0x0000b4009a037a23 */ /* 0x108fe40000010867 */
[----:B------:R-:W-:Y:S01]  /*16480*/  LDSM.16.MT88.4 R152, [R187+0x3900] ;  /* 0x00390000bb98783b */ /* 0x000fe20000004200 */
[----:B----4-:R-:W-:Y:S01]  /*16490*/  FADD.FTZ R2, R180, R2 ;  /* 0x00000002b4027221 */ /* 0x010fe20000010000 */
[C---:B------:R-:W-:Y:S01]  /*164a0*/  HMMA.16816.F32 R24, R104.reuse, R122, R24 ;  /* 0x0000007a6818723c */ /* 0x040fe20000001818 */
[----:B------:R3:W4:Y:S05]  /*164b0*/  MUFU.EX2 R179, R3 ;  /* 0x0000000300b37308 */ /* 0x00072a0000000800 */
[----:B------:R-:W-:Y:S02]  /*164c0*/  LDSM.16.MT88.4 R120, [R187+0x4900] ;  /* 0x00490000bb78783b */ /* 0x000fe40000004200 */
[C---:B------:R-:W-:Y:S08]  /*164d0*/  HMMA.16816.F32 R28, R104.reuse, R124, R28 ;  /* 0x0000007c681c723c */ /* 0x040ff0000000181c */
[C---:B------:R-:W-:Y:S01]  /*164e0*/  HMMA.16816.F32 R32, R104.reuse, R126, R32 ;  /* 0x0000007e6820723c */ /* 0x040fe20000001820 */
[----:B------:R-:W-:Y:S07]  /*164f0*/  LDSM.16.MT88.4 R124, [R186+0x1100] ;  /* 0x00110000ba7c783b */ /* 0x000fee0000004200 */
[C---:B------:R-:W-:Y:S04]  /*16500*/  HMMA.16816.F32 R36, R104.reuse, R128, R36 ;  /* 0x000000806824723c */ /* 0x040fe80000001824 */
[--C-:B---3--:R-:W-:Y:S02]  /*16510*/  FFMA.FTZ R3, R157, c[0x0][0x2d0], -R103.reuse ;  /* 0x0000b4009d037a23 */ /* 0x108fe40000010867 */
[----:B----4-:R-:W-:Y:S02]  /*16520*/  FADD.FTZ R2, R179, R2 ;  /* 0x00000002b3027221 */ /* 0x010fe40000010000 */
[C---:B------:R-:W-:Y:S01]  /*16530*/  HMMA.16816.F32 R40, R104.reuse, R130, R40 ;  /* 0x000000826828723c */ /* 0x040fe20000001828 */
[----:B------:R3:W4:Y:S01]  /*16540*/  MUFU.EX2 R178, R3 ;  /* 0x0000000300b27308 */ /* 0x0007220000000800 */
[----:B------:R-:W-:Y:S06]  /*16550*/  LDSM.16.MT88.4 R128, [R187+0x1100] ;  /* 0x00110000bb80783b */ /* 0x000fec0000004200 */
[C---:B------:R-:W-:Y:S08]  /*16560*/  HMMA.16816.F32 R44, R104.reuse, R132, R44 ;  /* 0x00000084682c723c */ /* 0x040ff0000000182c */
[C---:B------:R-:W-:Y:S01]  /*16570*/  HMMA.16816.F32 R48, R104.reuse, R134, R48 ;  /* 0x000000866830723c */ /* 0x040fe20000001830 */
[----:B------:R-:W-:Y:S07]  /*16580*/  LDSM.16.MT88.4 R132, [R187+0x1900] ;  /* 0x00190000bb84783b */ /* 0x000fee0000004200 */
[C---:B------:R-:W-:Y:S04]  /*16590*/  HMMA.16816.F32 R52, R104.reuse, R140, R52 ;  /* 0x0000008c6834723c */ /* 0x040fe80000001834 */
[----:B---3--:R-:W-:Y:S02]  /*165a0*/  FFMA.FTZ R3, R159, c[0x0][0x2d0], -R102 ;  /* 0x0000b4009f037a23 */ /* 0x008fe40000010866 */
[----:B----4-:R-:W-:Y:S02]  /*165b0*/  FADD.FTZ R2, R178, R2 ;  /* 0x00000002b2027221 */ /* 0x010fe40000010000 */
[C---:B------:R-:W-:Y:S01]  /*165c0*/  HMMA.16816.F32 R56, R104.reuse, R142, R56 ;  /* 0x0000008e6838723c */ /* 0x040fe20000001838 */
[----:B------:R3:W4:Y:S01]  /*165d0*/  MUFU.EX2 R165, R3 ;  /* 0x0000000300a57308 */ /* 0x0007220000000800 */
[----:B------:R-:W-:Y:S06]  /*165e0*/  LDSM.16.MT88.4 R140, [R185+0x3900] ;  /* 0x00390000b98c783b */ /* 0x000fec0000004200 */
[C---:B-1----:R-:W-:Y:S08]  /*165f0*/  HMMA.16816.F32 R60, R104.reuse, R116, R60 ;  /* 0x00000074683c723c */ /* 0x042ff0000000183c */
[C---:B------:R-:W-:Y:S01]  /*16600*/  HMMA.16816.F32 R64, R104.reuse, R118, R64 ;  /* 0x000000766840723c */ /* 0x040fe20000001840 */
[----:B------:R-:W1:Y:S07]  /*16610*/  LDSM.16.MT88.4 R116, [R188+0x4900] ;  /* 0x00490000bc74783b */ /* 0x000e6e0000004200 */
[C---:B--2---:R-:W-:Y:S04]  /*16620*/  HMMA.16816.F32 R68, R104.reuse, R108, R68 ;  /* 0x0000006c6844723c */ /* 0x044fe80000001844 */
[----:B---3--:R-:W-:Y:S02]  /*16630*/  FFMA.FTZ R3, R160, c[0x0][0x2d0], -R102 ;  /* 0x0000b400a0037a23 */ /* 0x008fe40000010866 */
[----:B----4-:R-:W-:Y:S02]  /*16640*/  FADD.FTZ R0, R165, R0 ;  /* 0x00000000a5007221 */ /* 0x010fe40000010000 */
[C---:B------:R-:W-:Y:S01]  /*16650*/  HMMA.16816.F32 R72, R104.reuse, R110, R72 ;  /* 0x0000006e6848723c */ /* 0x040fe20000001848 */
[----:B------:R2:W3:Y:S01]  /*16660*/  MUFU.EX2 R164, R3 ;  /* 0x0000000300a47308 */ /* 0x0004e20000000800 */
[----:B------:R-:W4:Y:S06]  /*16670*/  LDSM.16.MT88.4 R108, [R185+0x1100] ;  /* 0x00110000b96c783b */ /* 0x000f2c0000004200 */
[C---:B-----5:R-:W-:Y:S08]  /*16680*/  HMMA.16816.F32 R76, R104.reuse, R112, R76 ;  /* 0x00000070684c723c */ /* 0x060ff0000000184c */
[C---:B------:R-:W-:Y:S01]  /*16690*/  HMMA.16816.F32 R80, R104.reuse, R114, R80 ;  /* 0x000000726850723c */ /* 0x040fe20000001850 */
[----:B------:R-:W5:Y:S07]  /*166a0*/  LDSM.16.MT88.4 R112, [R188+0x1100] ;  /* 0x00110000bc70783b */ /* 0x000f6e0000004200 */
[C---:B-1----:R-:W-:Y:S04]  /*166b0*/  HMMA.16816.F32 R84, R104.reuse, R116, R84 ;  /* 0x000000746854723c */ /* 0x042fe80000001854 */
[----:B--2---:R-:W-:Y:S02]  /*166c0*/  FFMA.FTZ R3, R158, c[0x0][0x2d0], -R102 ;  /* 0x0000b4009e037a23 */ /* 0x004fe40000010866 */
[----:B------:R-:W-:Y:S01]  /*166d0*/  LDSM.16.MT88.4 R156, [R185+0x5900] ;  /* 0x00590000b99c783b */ /* 0x000fe20000004200 */
[----:B---3--:R-:W-:Y:S01]  /*166e0*/  FADD.FTZ R0, R164, R0 ;  /* 0x00000000a4007221 */ /* 0x008fe20000010000 */
[----:B------:R1:W2:Y:S01]  /*166f0*/  MUFU.EX2 R163, R3 ;  /* 0x0000000300a37308 */ /* 0x0002a20000000800 */
[C---:B------:R-:W-:Y:S05]  /*16700*/  HMMA.16816.F32 R88, R104.reuse, R118, R88 ;  /* 0x000000766858723c */ /* 0x040fea0000001858 */
[----:B------:R-:W3:Y:S03]  /*16710*/  LDSM.16.MT88.4 R116, [R185+0x3100] ;  /* 0x00310000b974783b */ /* 0x000ee60000004200 */
[C---:B------:R-:W-:Y:S08]  /*16720*/  HMMA.16816.F32 R92, R104.reuse, R120, R92 ;  /* 0x00000078685c723c */ /* 0x040ff0000000185c */
[----:B------:R-:W-:Y:S01]  /*16730*/  HMMA.16816.F32 R96, R104, R122, R96 ;  /* 0x0000007a6860723c */ /* 0x000fe20000001860 */
[----:B------:R-:W3:Y:S03]  /*16740*/  LDSM.16.MT88.4 R120, [R186+0x3100] ;  /* 0x00310000ba78783b */ /* 0x000ee60000004200 */
[----:B-1----:R-:W-:Y:S03]  /*16750*/  FFMA.FTZ R3, R161, c[0x0][0x2d0], -R102 ;  /* 0x0000b400a1037a23 */ /* 0x002fe60000010866 */
[----:B------:R-:W-:Y:S01]  /*16760*/  F2FP.PACK_AB R104, R180, R181 ;  /* 0x000000b5b468723e */ /* 0x000fe200000000ff */
[----:B--2---:R-:W-:Y:S01]  /*16770*/  FADD.FTZ R0, R163, R0 ;  /* 0x00000000a3007221 */ /* 0x004fe20000010000 */
[----:B------:R-:W1:Y:S03]  /*16780*/  MUFU.EX2 R162, R3 ;  /* 0x0000000300a27308 */ /* 0x000e660000000800 */
[----:B------:R-:W-:Y:S02]  /*16790*/  F2FP.PACK_AB R106, R178, R179 ;  /* 0x000000b3b26a723e */ /* 0x000fe400000000ff */
[----:B------:R-:W-:Y:S02]  /*167a0*/  F2FP.PACK_AB R105, R164, R165 ;  /* 0x000000a5a469723e */ /* 0x000fe400000000ff */
[----:B-1----:R-:W-:Y:S01]  /*167b0*/  F2FP.PACK_AB R107, R162, R163 ;  /* 0x000000a3a26b723e */ /* 0x002fe200000000ff */
[--C-:B------:R-:W-:Y:S04]  /*167c0*/  FFMA.FTZ R3, R166, c[0x0][0x2d0], -R103.reuse ;  /* 0x0000b400a6037a23 */ /* 0x100fe80000010867 */
[----:B------:R1:W-:Y:S02]  /*167d0*/  MUFU.EX2 R169, R3 ;  /* 0x0000000300a97308 */ /* 0x0003e40000000800 */
[C---:B----4-:R-:W-:Y:S08]  /*167e0*/  HMMA.16816.F32 R4, R104.reuse, R108, R4 ;  /* 0x0000006c6804723c */ /* 0x050ff00000001804 */
[C---:B------:R-:W-:Y:S01]  /*167f0*/  HMMA.16816.F32 R8, R104.reuse, R110, R8 ;  /* 0x0000006e6808723c */ /* 0x040fe20000001808 */
[----:B------:R-:W2:Y:S07]  /*16800*/  LDSM.16.MT88.4 R108, [R188+0x3100] ;  /* 0x00310000bc6c783b */ /* 0x000eae0000004200 */
[C---:B------:R-:W-:Y:S04]  /*16810*/  HMMA.16816.F32 R12, R104.reuse, R124, R12 ;  /* 0x0000007c680c723c */ /* 0x040fe8000000180c */
[--C-:B-1----:R-:W-:Y:S04]  /*16820*/  FFMA.FTZ R3, R168, c[0x0][0x2d0], -R103.reuse ;  /* 0x0000b400a8037a23 */ /* 0x102fe80000010867 */
[C---:B------:R-:W-:Y:S01]  /*16830*/  HMMA.16816.F32 R16, R104.reuse, R126, R16 ;  /* 0x0000007e6810723c */ /* 0x040fe20000001810 */
[----:B------:R-:W-:Y:S01]  /*16840*/  LDSM.16.MT88.4 R124, [R188+0x1900] ;  /* 0x00190000bc7c783b */ /* 0x000fe20000004200 */
[----:B------:R1:W4:Y:S06]  /*16850*/  MUFU.EX2 R168, R3 ;  /* 0x0000000300a87308 */ /* 0x00032c0000000800 */
[C---:B-----5:R-:W-:Y:S08]  /*16860*/  HMMA.16816.F32 R20, R104.reuse, R112, R20 ;  /* 0x000000706814723c */ /* 0x060ff00000001814 */
[C---:B------:R-:W-:Y:S01]  /*16870*/  HMMA.16816.F32 R24, R104.reuse, R114, R24 ;  /* 0x000000726818723c */ /* 0x040fe20000001818 */
[----:B------:R-:W5:Y:S07]  /*16880*/  LDSM.16.MT88.4 R112, [R187+0x3100] ;  /* 0x00310000bb70783b */ /* 0x000f6e0000004200 */
[C---:B------:R-:W-:Y:S04]  /*16890*/  HMMA.16816.F32 R28, R104.reuse, R128, R28 ;  /* 0x00000080681c723c */ /* 0x040fe8000000181c */
[--C-:B-1----:R-:W-:Y:S04]  /*168a0*/  FFMA.FTZ R3, R167, c[0x0][0x2d0], -R103.reuse ;  /* 0x0000b400a7037a23 */ /* 0x102fe80000010867 */
[C---:B------:R-:W-:Y:S01]  /*168b0*/  HMMA.16816.F32 R32, R104.reuse, R130, R32 ;  /* 0x000000826820723c */ /* 0x040fe20000001820 */
[----:B------:R1:W-:Y:S07]  /*168c0*/  MUFU.EX2 R167, R3 ;  /* 0x0000000300a77308 */ /* 0x0003ee0000000800 */
[C---:B---3--:R-:W-:Y:S08]  /*168d0*/  HMMA.16816.F32 R36, R104.reuse, R116, R36 ;  /* 0x000000746824723c */ /* 0x048ff00000001824 */
[C---:B------:R-:W-:Y:S01]  /*168e0*/  HMMA.16816.F32 R40, R104.reuse, R118, R40 ;  /* 0x000000766828723c */ /* 0x040fe20000001828 */
[----:B------:R-:W3:Y:S07]  /*168f0*/  LDSM.16.MT88.4 R116, [R185+0x5100] ;  /* 0x00510000b974783b */ /* 0x000eee0000004200 */
[C---:B------:R-:W-:Y:S04]  /*16900*/  HMMA.16816.F32 R44, R104.reuse, R120, R44 ;  /* 0x00000078682c723c */ /* 0x040fe8000000182c */
[----:B-1----:R-:W-:Y:S02]  /*16910*/  FFMA.FTZ R3, R215, c[0x0][0x2d0], -R103 ;  /* 0x0000b400d7037a23 */ /* 0x002fe40000010867 */
[----:B------:R4:W-:Y:S02]  /*16920*/  MUFU.EX2 R103, R136 ;  /* 0x0000008800677308 */ /* 0x0009e40000000800 */
[C---:B------:R-:W-:Y:S01]  /*16930*/  HMMA.16816.F32 R48, R104.reuse, R122, R48 ;  /* 0x0000007a6830723c */ /* 0x040fe20000001830 */
[----:B------:R-:W1:Y:S07]  /*16940*/  LDSM.16.MT88.4 R120, [R186+0x5100] ;  /* 0x00510000ba78783b */ /* 0x000e6e0000004200 */
[C---:B--2---:R-:W-:Y:S01]  /*16950*/  HMMA.16816.F32 R52, R104.reuse, R108, R52 ;  /* 0x0000006c6834723c */ /* 0x044fe20000001834 */
[----:B------:R2:W2:Y:S07]  /*16960*/  MUFU.EX2 R166, R3 ;  /* 0x0000000300a67308 */ /* 0x0004ae0000000800 */
[C---:B------:R-:W-:Y:S01]  /*16970*/  HMMA.16816.F32 R56, R104.reuse, R110, R56 ;  /* 0x0000006e6838723c */ /* 0x040fe20000001838 */
[----:B------:R-:W1:Y:S03]  /*16980*/  LDSM.16.MT88.4 R108, [R188+0x5100] ;  /* 0x00510000bc6c783b */ /* 0x000e660000004200 */
[----:B----4-:R-:W-:Y:S04]  /*16990*/  F2FP.PACK_AB R136, R168, R169 ;  /* 0x000000a9a888723e */ /* 0x010fe800000000ff */
[C---:B-----5:R-:W-:Y:S08]  /*169a0*/  HMMA.16816.F32 R60, R104.reuse, R112, R60 ;  /* 0x00000070683c723c */ /* 0x060ff0000000183c */
[C---:B------:R-:W-:Y:S01]  /*169b0*/  HMMA.16816.F32 R64, R104.reuse, R114, R64 ;  /* 0x000000726840723c */ /* 0x040fe20000001840 */
[----:B------:R-:W4:Y:S03]  /*169c0*/  LDSM.16.MT88.4 R112, [R187+0x5100] ;  /* 0x00510000bb70783b */ /* 0x000f260000004200 */
[--C-:B--2---:R-:W-:Y:S01]  /*169d0*/  FFMA.FTZ R3, R220, c[0x0][0x2d0], -R102.reuse ;  /* 0x0000b400dc037a23 */ /* 0x104fe20000010866 */
[----:B------:R-:W-:Y:S03]  /*169e0*/  F2FP.PACK_AB R138, R166, R167 ;  /* 0x000000a7a68a723e */ /* 0x000fe600000000ff */
[C---:B---3--:R-:W-:Y:S01]  /*169f0*/  HMMA.16816.F32 R68, R104.reuse, R116, R68 ;  /* 0x000000746844723c */ /* 0x048fe20000001844 */
[----:B------:R2:W-:Y:S07]  /*16a00*/  MUFU.EX2 R161, R3 ;  /* 0x0000000300a17308 */ /* 0x0005ee0000000800 */
[C---:B------:R-:W-:Y:S01]  /*16a10*/  HMMA.16816.F32 R72, R104.reuse, R118, R72 ;  /* 0x000000766848723c */ /* 0x040fe20000001848 */
[----:B------:R-:W3:Y:S07]  /*16a20*/  LDSM.16.MT88.4 R116, [R185+0x1900] ;  /* 0x00190000b974783b */ /* 0x000eee0000004200 */
[C---:B-1----:R-:W-:Y:S08]  /*16a30*/  HMMA.16816.F32 R76, R104.reuse, R120, R76 ;  /* 0x00000078684c723c */ /* 0x042ff0000000184c */
[C---:B------:R-:W-:Y:S01]  /*16a40*/  HMMA.16816.F32 R80, R104.reuse, R122, R80 ;  /* 0x0000007a6850723c */ /* 0x040fe20000001850 */
[----:B------:R-:W1:Y:S03]  /*16a50*/  LDSM.16.MT88.4 R120, [R186+0x1900] ;  /* 0x00190000ba78783b */ /* 0x000e660000004200 */
[--C-:B--2---:R-:W-:Y:S02]  /*16a60*/  FFMA.FTZ R3, R221, c[0x0][0x2d0], -R102.reuse ;  /* 0x0000b400dd037a23 */ /* 0x104fe40000010866 */
[----:B------:R-:W-:Y:S02]  /*16a70*/  FFMA.FTZ R102, R137, c[0x0][0x2d0], -R102 ;  /* 0x0000b40089667a23 */ /* 0x000fe40000010866 */
[C---:B------:R-:W-:Y:S01]  /*16a80*/  HMMA.16816.F32 R84, R104.reuse, R108, R84 ;  /* 0x0000006c6854723c */ /* 0x040fe20000001854 */
[----:B------:R-:W2:Y:S07]  /*16a90*/  MUFU.EX2 R160, R3 ;  /* 0x0000000300a07308 */ /* 0x000eae0000000800 */
[C---:B------:R-:W-:Y:S03]  /*16aa0*/  HMMA.16816.F32 R88, R104.reuse, R110, R88 ;  /* 0x0000006e6858723c */ /* 0x040fe60000001858 */
[----:B------:R-:W5:Y:S05]  /*16ab0*/  MUFU.EX2 R102, R102 ;  /* 0x0000006600667308 */ /* 0x000f6a0000000800 */
[C---:B----4-:R-:W-:Y:S08]  /*16ac0*/  HMMA.16816.F32 R92, R104.reuse, R112, R92 ;  /* 0x00000070685c723c */ /* 0x050ff0000000185c */
[----:B------:R-:W-:Y:S04]  /*16ad0*/  HMMA.16816.F32 R96, R104, R114, R96 ;  /* 0x000000726860723c */ /* 0x000fe80000001860 */
[----:B--2---:R-:W-:Y:S01]  /*16ae0*/  F2FP.PACK_AB R137, R160, R161 ;  /* 0x000000a1a089723e */ /* 0x004fe200000000ff */
[----:B------:R-:W-:Y:S02]  /*16af0*/  FADD.FTZ R3, R162, R0 ;  /* 0x00000000a2037221 */ /* 0x000fe40000010000 */
[----:B------:R-:W-:Y:S02]  /*16b00*/  FADD.FTZ R0, R169, R2 ;  /* 0x00000002a9007221 */ /* 0x000fe40000010000 */
[----:B------:R-:W-:Y:S03]  /*16b10*/  FADD.FTZ R3, R161, R3 ;  /* 0x00000003a1037221 */ /* 0x000fe60000010000 */
[----:B-----5:R-:W-:Y:S01]  /*16b20*/  F2FP.PACK_AB R139, R102, R103 ;  /* 0x00000067668b723e */ /* 0x020fe200000000ff */
[----:B------:R-:W-:Y:S02]  /*16b30*/  FADD.FTZ R0, R168, R0 ;  /* 0x00000000a8007221 */ /* 0x000fe40000010000 */
[----:B------:R-:W-:Y:S02]  /*16b40*/  FADD.FTZ R3, R160, R3 ;  /* 0x00000003a0037221 */ /* 0x000fe40000010000 */
[----:B------:R-:W-:Y:S02]  /*16b50*/  FADD.FTZ R2, R167, R0 ;  /* 0x00000000a7027221 */ /* 0x000fe40000010000 */
[C---:B---3--:R-:W-:Y:S01]  /*16b60*/  HMMA.16816.F32 R104, R136.reuse, R116, R4 ;  /* 0x000000748868723c */ /* 0x048fe20000001804 */
[----:B------:R-:W2:Y:S04]  /*16b70*/  LDSM.16.MT88.4 R4, [R186+0x5900] ;  /* 0x00590000ba04783b */ /* 0x000ea80000004200 */
[----:B------:R-:W-:Y:S01]  /*16b80*/  FADD.FTZ R0, R103, R3 ;  /* 0x0000000367007221 */ /* 0x000fe20000010000 */
[----:B------:R-:W-:Y:S01]  /*16b90*/  MOV R103, R100 ;  /* 0x0000006400677202 */ /* 0x000fe20000000f00 */
[----:B------:R-:W-:Y:S01]  /*16ba0*/  FADD.FTZ R222, R166, R2 ;  /* 0x00000002a6de7221 */ /* 0x000fe20000010000 */
[C---:B------:R-:W-:Y:S01]  /*16bb0*/  HMMA.16816.F32 R108, R136.reuse, R118, R8 ;  /* 0x00000076886c723c */ /* 0x040fe20000001808 */
[----:B------:R-:W3:Y:S03]  /*16bc0*/  LDSM.16.MT88.4 R8, [R188+0x5900] ;  /* 0x00590000bc08783b */ /* 0x000ee60000004200 */
[----:B------:R-:W-:Y:S01]  /*16bd0*/  FADD.FTZ R223, R102, R0 ;  /* 0x0000000066df7221 */ /* 0x000fe20000010000 */
[----:B------:R-:W-:Y:S03]  /*16be0*/  MOV R102, R101 ;  /* 0x0000006500667202 */ /* 0x000fe60000000f00 */
        /* <DEDUP_REMOVED lines=24> */
.L_x_616:
[----:B------:R-:W1:Y:S01]  /*16d70*/  SHFL.BFLY PT, R5, R222, 0x2, 0x1f ;  /* 0x0c401f00de057f89 */ /* 0x000e6200000e0000 */
[----:B------:R-:W-:-:S03]  /*16d80*/  PLOP3.LUT P2, PT, PT, PT, PT, 0x8, 0x0 ;  /* 0x000000000000781c */ /* 0x000fc60003f4e170 */
[----:B------:R-:W2:Y:S01]  /*16d90*/  SHFL.BFLY PT, R0, R223, 0x2, 0x1f ;  /* 0x0c401f00df007f89 */ /* 0x000ea200000e0000 */
        /* <DEDUP_REMOVED lines=35> */
[C---:B------:R-:W-:Y:S01]  /*16fd0*/  FMUL.FTZ R30, R2.reuse, R41 ;  /* 0x00000029021e7220 */ /* 0x040fe20000410000 */
[----:B------:R-:W-:Y:S01]  /*16fe0*/  MOV R41, 0xff800000 ;  /* 0xff80000000297802 */ /* 0x000fe20000000f00 */
[C---:B------:R-:W-:Y:S02]  /*16ff0*/  FMUL.FTZ R44, R2.reuse, R44 ;  /* 0x0000002c022c7220 */ /* 0x040fe40000410000 */
[C---:B------:R-:W-:Y:S01]  /*17000*/  FMUL.FTZ R29, R2.reuse, R45 ;  /* 0x0000002d021d7220 */ /* 0x040fe20000410000 */
[----:B------:R-:W-:Y:S01]  /*17010*/  MOV R45, 0xff800000 ;  /* 0xff800000002d7802 */ /* 0x000fe20000000f00 */
        /* <DEDUP_REMOVED lines=80> */
.L_x_563:
[----:B------:R-:W-:Y:S01]  /*17520*/  SHF.R.S32.HI R53, RZ, 0x1f, R251 ;  /* 0x0000001fff357819 */ /* 0x000fe200000114fb */
        /* <DEDUP_REMOVED lines=18> */
[----:B------:R-:W-:Y:S02]  /*17650*/  LEA.HI R37, R39, R49, RZ, 0x5 ;  /* 0x0000003127257211 */ /* 0x000fe400078f28ff */
[--C-:B------:R-:W-:Y:S02]  /*17660*/  SHF.R.S32.HI R4, RZ, 0x2, R2.reuse ;  /* 0x00000002ff047819 */ /* 0x100fe40000011402 */
[----:B------:R-:W-:Y:S02]  /*17670*/  SHF.R.S32.HI R0, RZ, 0x1f, R2 ;  /* 0x0000001fff007819 */ /* 0x000fe40000011402 */
[----:B------:R-:W-:Y:S02]  /*17680*/  SHF.R.S32.HI R36, RZ, 0x5, R37 ;  /* 0x00000005ff247819 */ /* 0x000fe40000011425 */
[----:B------:R-:W-:Y:S02]  /*17690*/  LEA.HI R0, R0, R4, RZ, 0x3 ;  /* 0x0000000400007211 */ /* 0x000fe400078f18ff */
[----:B------:R-:W-:-:S02]  /*176a0*/  F2FP.PACK_AB R126, R127, R126 ;  /* 0x0000007e7f7e723e */ /* 0x000fc400000000ff */
[----:B------:R-:W-:Y:S02]  /*176b0*/  LOP3.LUT R0, R0, 0xfffffff8, RZ, 0xc0, !PT ;  /* 0xfffffff800007812 */ /* 0x000fe400078ec0ff */
[----:B------:R-:W-:Y:S02]  /*176c0*/  F2FP.PACK_AB R33, R33, R128 ;  /* 0x000000802121723e */ /* 0x000fe400000000ff */
[----:B------:R-:W-:Y:S01]  /*176d0*/  F2FP.PACK_AB R130, R131, R130 ;  /* 0x000000828382723e */ /* 0x000fe200000000ff */
[----:B------:R-:W-:Y:S01]  /*176e0*/  IMAD.IADD R4, R4, 0x1, -R0 ;  /* 0x0000000104047824 */ /* 0x000fe200078e0a00 */
[----:B------:R-:W-:Y:S02]  /*176f0*/  LOP3.LUT R0, R2, 0xfffffffc, RZ, 0xc0, !PT ;  /* 0xfffffffc02007812 */ /* 0x000fe400078ec0ff */
[----:B------:R-:W-:Y:S01]  /*17700*/  F2FP.PACK_AB R32, R32, R132 ;  /* 0x000000842020723e */ /* 0x000fe200000000ff */
[C---:B------:R-:W-:Y:S01]  /*17710*/  IMAD.SHL.U32 R2, R4.reuse, 0x40, RZ ;  /* 0x0000004004027824 */ /* 0x040fe200078e00ff */
[----:B------:R-:W-:Y:S01]  /*17720*/  LOP3.LUT R3, R4, 0x1, RZ, 0xc0, !PT ;  /* 0x0000000104037812 */ /* 0x000fe200078ec0ff */
[----:B------:R-:W-:Y:S01]  /*17730*/  IMAD.IADD R23, R49, 0x1, -R0 ;  /* 0x0000000131177824 */ /* 0x000fe200078e0a00 */
[----:B------:R-:W-:-:S02]  /*17740*/  F2FP.PACK_AB R134, R135, R134 ;  /* 0x000000868786723e */ /* 0x000fc400000000ff */
        /* <DEDUP_REMOVED lines=9> */
[----:B------:R-:W-:Y:S01]  /*177e0*/  SEL R4, R4, 0xffffffe0, !P1 ;  /* 0xffffffe004047807 */ /* 0x000fe20004800000 */
[----:B------:R-:W-:Y:S01]  /*177f0*/  IMAD.SHL.U32 R0, R0, 0x2, RZ ;  /* 0x0000000200007824 */ /* 0x000fe200078e00ff */
[----:B------:R-:W-:Y:S02]  /*17800*/  F2FP.PACK_AB R29, R29, R44 ;  /* 0x0000002c1d1d723e */ /* 0x000fe400000000ff */
[----:B------:R-:W-:Y:S02]  /*17810*/  F2FP.PACK_AB R46, R47, R46 ;  /* 0x0000002e2f2e723e */ /* 0x000fe400000000ff */
[C---:B------:R-:W-:Y:S01]  /*17820*/  IADD3 R3, R0.reuse, 0x80, RZ ;  /* 0x0000008000037810 */ /* 0x040fe20007ffe0ff */
[----:B------:R1:W-:Y:S01]  /*17830*/  STS [R0+0x80], R8 ;  /* 0x0000800800007388 */ /* 0x0003e20000000800 */
[C---:B------:R-:W-:Y:S02]  /*17840*/  IADD3 R2, R0.reuse, 0x70, RZ ;  /* 0x0000007000027810 */ /* 0x040fe40007ffe0ff */
[----:B------:R-:W-:Y:S01]  /*17850*/  @P0 IADD3 R2, R3, 0x10, RZ ;  /* 0x0000001003020810 */ /* 0x000fe20007ffe0ff */
[----:B------:R-:W-:Y:S01]  /*17860*/  STS [R0+0x480], R107 ;  /* 0x0004806b00007388 */ /* 0x000fe20000000800 */
[----:B------:R-:W-:Y:S01]  /*17870*/  IMAD.IADD R3, R0, 0x1, R4 ;  /* 0x0000000100037824 */ /* 0x000fe200078e0204 */
[----:B------:R-:W-:-:S02]  /*17880*/  F2FP.PACK_AB R28, R28, R48 ;  /* 0x000000301c1c723e */ /* 0x000fc400000000ff */
[----:B------:R2:W-:Y:S01]  /*17890*/  STS [R2], R6 ;  /* 0x0000000602007388 */ /* 0x0005e20000000800 */
[----:B------:R-:W-:Y:S02]  /*178a0*/  F2FP.PACK_AB R50, R51, R50 ;  /* 0x000000323332723e */ /* 0x000fe400000000ff */
[----:B------:R-:W-:Y:S01]  /*178b0*/  F2FP.PACK_AB R27, R27, R52 ;  /* 0x000000341b1b723e */ /* 0x000fe200000000ff */
[----:B------:R-:W-:Y:S01]  /*178c0*/  STS [R2+0x400], R110 ;  /* 0x0004006e02007388 */ /* 0x000fe20000000800 */
        /* <DEDUP_REMOVED lines=8> */
[----:B-1----:R-:W-:Y:S01]  /*17950*/  IMAD.MOV.U32 R8, RZ, RZ, 0x40 ;  /* 0x00000040ff087424 */ /* 0x002fe200078e00ff */
[----:B------:R-:W-:Y:S02]  /*17960*/  F2FP.PACK_AB R66, R67, R66 ;  /* 0x000000424342723e */ /* 0x000fe400000000ff */
[----:B------:R-:W-:Y:S02]  /*17970*/  F2FP.PACK_AB R22, R22, R68 ;  /* 0x000000441616723e */ /* 0x000fe400000000ff */
[----:B------:R-:W-:Y:S02]  /*17980*/  F2FP.PACK_AB R71, R71, R70 ;  /* 0x000000464747723e */ /* 0x000fe400000000ff */
[----:B------:R-:W-:Y:S02]  /*17990*/  F2FP.PACK_AB R21, R21, R72 ;  /* 0x000000481515723e */ /* 0x000fe400000000ff */
[----:B--2---:R-:W-:Y:S01]  /*179a0*/  SEL R6, R8, 0xffffffc0, !P2 ;  /* 0xffffffc008067807 */ /* 0x004fe20005000000 */
[----:B------:R-:W-:Y:S01]  /*179b0*/  IMAD.IADD R8, R4, 0x1, R2 ;  /* 0x0000000104087824 */ /* 0x000fe200078e0202 */
[----:B------:R-:W-:-:S02]  /*179c0*/  F2FP.PACK_AB R75, R75, R74 ;  /* 0x0000004a4b4b723e */ /* 0x000fc400000000ff */
[----:B------:R-:W-:Y:S01]  /*179d0*/  F2FP.PACK_AB R20, R20, R76 ;  /* 0x0000004c1414723e */ /* 0x000fe200000000ff */
[----:B------:R-:W-:Y:S01]  /*179e0*/  IMAD.IADD R4, R6, 0x1, R3 ;  /* 0x0000000106047824 */ /* 0x000fe200078e0203 */
[----:B------:R1:W-:Y:S01]  /*179f0*/  STS [R8], R7 ;  /* 0x0000000708007388 */ /* 0x0003e20000000800 */
[----:B---3--:R-:W-:Y:S01]  /*17a00*/  IMAD.IADD R5, R0, 0x1, R6 ;  /* 0x0000000100057824 */ /* 0x008fe200078e0206 */
[----:B------:R-:W-:Y:S02]  /*17a10*/  F2FP.PACK_AB R19, R19, R78 ;  /* 0x0000004e1313723e */ /* 0x000fe400000000ff */
        /* <DEDUP_REMOVED lines=8> */
[----:B------:R-:W-:Y:S02]  /*17aa0*/  F2FP.PACK_AB R11, R11, R90 ;  /* 0x0000005a0b0b723e */ /* 0x000fe400000000ff */
[----:B------:R-:W-:Y:S02]  /*17ab0*/  F2FP.PACK_AB R9, R9, R92 ;  /* 0x0000005c0909723e */ /* 0x000fe400000000ff */
[----:B------:R-:W-:Y:S02]  /*17ac0*/  F2FP.PACK_AB R15, R15, R94 ;  /* 0x0000005e0f0f723e */ /* 0x000fe400000000ff */
[----:B------:R-:W-:-:S02]  /*17ad0*/  F2FP.PACK_AB R14, R14, R96 ;  /* 0x000000600e0e723e */ /* 0x000fc400000000ff */
[----:B------:R-:W-:Y:S01]  /*17ae0*/  F2FP.PACK_AB R10, R10, R98 ;  /* 0x000000620a0a723e */ /* 0x000fe200000000ff */
[----:B-1----:R-:W-:Y:S01]  /*17af0*/  IMAD.IADD R7, R6, 0x1, R2 ;  /* 0x0000000106077824 */ /* 0x002fe200078e0202 */
[----:B------:R-:W-:Y:S01]  /*17b00*/  ISETP.NE.U32.AND P0, PT, RZ, c[0x0][0x500], PT ;  /* 0x00014000ff007a0c */ /* 0x000fe20003f05070 */
[----:B------:R-:W-:Y:S01]  /*17b10*/  IMAD.IADD R6, R8, 0x1, R6 ;  /* 0x0000000108067824 */ /* 0x000fe200078e0206 */
[----:B------:R-:W-:Y:S02]  /*17b20*/  ISETP.NE.U32.AND P1, PT, RZ, c[0x0][0x508], PT ;  /* 0x00014200ff007a0c */ /* 0x000fe40003f25070 */
[----:B------:R-:W-:Y:S01]  /*17b30*/  STS [R7], R34 ;  /* 0x0000002207007388 */ /* 0x000fe20000000800 */
[----:B------:R-:W-:Y:S02]  /*17b40*/  ISETP.NE.AND.EX P0, PT, RZ, c[0x0][0x504], PT, P0 ;  /* 0x00014100ff007a0c */ /* 0x000fe40003f05300 */
[----:B------:R-:W-:Y:S01]  /*17b50*/  ISETP.NE.AND.EX P1, PT, RZ, c[0x0][0x50c], PT, P1 ;  /* 0x00014300ff007a0c */ /* 0x000fe20003f25310 */
        /* <DEDUP_REMOVED lines=38> */
[----:B-1----:R-:W-:-:S03]  /*17dc0*/  IMAD.WIDE R8, R243, R2, c[0x0][0x500] ;  /* 0x00014000f3087625 */ /* 0x002fc600078e0202 */
[----:B------:R-:W-:Y:S06]  /*17dd0*/  BAR.SYNC.DEFER_BLOCKING 0x1, 0x100 ;  /* 0x0044000000007b1d */ /* 0x000fec0000010000 */
[----:B------:R-:W3:Y:S01]  /*17de0*/  @P0 LDG.E R0, [R8.64] ;  /* 0x0000000608000981 */ /* 0x000ee2000c1e1900 */
[----:B------:R-:W-:Y:S02]  /*17df0*/  IMAD.MOV.U32 R24, RZ, RZ, c[0x0][0x388] ;  /* 0x0000e200ff187624 */ /* 0x000fe400078e00ff */
[----:B------:R-:W-:-:S05]  /*17e00*/  @P1 IMAD.WIDE R2, R243, R2, c[0x0][0x508] ;  /* 0x00014200f3021625 */ /* 0x000fca00078e0202 */
[----:B------:R1:W5:Y:S02]  /*17e10*/  @P1 LDG.E R24, [R2.64] ;  /* 0x0000000602181981 */ /* 0x000364000c1e1900 */
[----:B-1----:R-:W-:Y:S02]  /*17e20*/  CS2R R2, SRZ ;  /* 0x0000000000027805 */ /* 0x002fe4000001ff00 */
[--C-:B---3--:R-:W-:Y:S01]  /*17e30*/  @P0 SHF.R.S32.HI R3, RZ, 0x1f, R0.reuse ;  /* 0x0000001fff030819 */ /* 0x108fe20000011400 */
[----:B------:R-:W-:Y:S01]  /*17e40*/  @P0 IMAD.MOV.U32 R2, RZ, RZ, R0 ;  /* 0x000000ffff020224 */ /* 0x000fe200078e0000 */
[----:B------:R-:W-:Y:S05]  /*17e50*/  @P1 BRA `(.L_x_619) ;  /* 0x0000004000001947 */ /* 0x000fea0003800000 */
[----:B--2---:R-:W-:Y:S05]  /*17e60*/  @!P0 BRA `(.L_x_619) ;  /* 0x0000003000008947 */ /* 0x004fea0003800000 */
[----:B------:R-:W2:Y:S04]  /*17e70*/  LDG.E R4, [R8.64] ;  /* 0x0000000608047981 */ /* 0x000ea8000c1e1900 */
[----:B------:R-:W2:Y:S02]  /*17e80*/  LDG.E R0, [R8.64+0x4] ;  /* 0x0000040608007981 */ /* 0x000ea4000c1e1900 */
[----:B--2--5:R-:W-:-:S02]  /*17e90*/  IADD3 R24, -R4, R0, RZ ;  /* 0x0000000004187210 */ /* 0x024fc40007ffe1ff */
.L_x_619:
[----:B--2---:R-:W-:Y:S01]  /*17ea0*/  LOP3.LUT R0, R37, 0xffffffe0, RZ, 0xc0, !PT ;  /* 0xffffffe025007812 */ /* 0x004fe200078ec0ff */
[----:B------:R-:W1:Y:S01]  /*17eb0*/  S2R R20, SR_CTAID.X ;  /* 0x0000000000147919 */ /* 0x000e620000002500 */
[----:B------:R-:W-:Y:S01]  /*17ec0*/  SHF.R.S32.HI R4, RZ, 0x1f, R36 ;  /* 0x0000001fff047819 */ /* 0x000fe20000011424 */
[----:B------:R-:W-:Y:S01]  /*17ed0*/  IMAD.MOV.U32 R8, RZ, RZ, c[0x0][0x4e8] ;  /* 0x00013a00ff087624 */ /* 0x000fe200078e00ff */
[----:B------:R-:W-:Y:S01]  /*17ee0*/  LEA.HI R16, R39, R49, RZ, 0x3 ;  /* 0x0000003127107211 */ /* 0x000fe200078f18ff */
[----:B------:R-:W-:Y:S01]  /*17ef0*/  IMAD.IADD R0, R49, 0x1, -R0 ;  /* 0x0000000131007824 */ /* 0x000fe200078e0a00 */
[----:B------:R-:W-:Y:S01]  /*17f00*/  LEA.HI R4, R4, R36, RZ, 0x3 ;  /* 0x0000002404047211 */ /* 0x000fe200078f18ff */
[C---:B------:R-:W-:Y:S01]  /*17f10*/  IMAD R9, R53.reuse, c[0x0][0x3e8], RZ ;  /* 0x0000fa0035097a24 */ /* 0x040fe200078e02ff */
[----:B------:R-:W-:Y:S01]  /*17f20*/  ISETP.NE.AND P1, PT, R8, 0x1, PT ;  /* 0x000000010800780c */ /* 0x000fe20003f25270 */
[----:B------:R-:W-:Y:S01]  /*17f30*/  IMAD R8, R53, c[0x0][0x490], RZ ;  /* 0x0001240035087a24 */ /* 0x000fe200078e02ff */
[----:B------:R-:W-:Y:S01]  /*17f40*/  SHF.R.S32.HI R7, RZ, 0x1f, R0 ;  /* 0x0000001fff077819 */ /* 0x000fe20000011400 */
[C---:B------:R-:W-:Y:S01]  /*17f50*/  IMAD R9, R251.reuse, c[0x0][0x3ec], R9 ;  /* 0x0000fb00fb097a24 */ /* 0x040fe200078e0209 */
[----:B------:R-:W-:Y:S01]  /*17f60*/  LOP3.LUT R5, R4, 0xffffff8, RZ, 0xc0, !PT ;  /* 0x0ffffff804057812 */ /* 0x000fe200078ec0ff */
[----:B------:R-:W-:Y:S01]  /*17f70*/  IMAD R8, R251, c[0x0][0x494], R8 ;  /* 0x00012500fb087a24 */ /* 0x000fe200078e0208 */
[----:B------:R-:W-:Y:S01]  /*17f80*/  LEA.HI R4, R23, R23, RZ, 0x1 ;  /* 0x0000001717047211 */ /* 0x000fe200078f08ff */
[----:B-----5:R-:W-:Y:S01]  /*17f90*/  IMAD R24, R24, c[0x0][0x4e8], RZ ;  /* 0x00013a0018187a24 */ /* 0x020fe200078e02ff */
[----:B------:R-:W-:Y:S01]  /*17fa0*/  LEA.HI R7, R7, R0, RZ, 0x2 ;  /* 0x0000000007077211 */ /* 0x000fe200078f10ff */
[----:B------:R-:W-:Y:S01]  /*17fb0*/  BSSY B0, `(.L_x_620) ;  /* 0x0000076000007945 */ /* 0x000fe20003800000 */
[----:B------:R-:W-:-:S02]  /*17fc0*/  IADD3 R6, -R5, R36, RZ ;  /* 0x0000002405067210 */ /* 0x000fc40007ffe1ff */
[----:B------:R-:W-:Y:S02]  /*17fd0*/  LOP3.LUT R4, R4, 0x1ffffffe, RZ, 0xc0, !PT ;  /* 0x1ffffffe04047812 */ /* 0x000fe400078ec0ff */
[----:B------:R-:W-:Y:S02]  /*17fe0*/  SHF.R.S32.HI R5, RZ, 0x2, R7 ;  /* 0x00000002ff057819 */ /* 0x000fe40000011407 */
[----:B------:R-:W-:Y:S01]  /*17ff0*/  LOP3.LUT P2, RZ, R0, 0x3, RZ, 0xc0, !PT ;  /* 0x0000000300ff7812 */ /* 0x000fe2000784c0ff */
[----:B------:R-:W-:Y:S01]  /*18000*/  IMAD.IADD R7, R23, 0x1, -R4 ;  /* 0x0000000117077824 */ /* 0x000fe200078e0a04 */
[----:B------:R-:W-:Y:S01]  /*18010*/  SEL R15, R243, RZ, !P0 ;  /* 0x000000fff30f7207 */ /* 0x000fe20004000000 */
[----:B------:R-:W-:Y:S01]  /*18020*/  IMAD R17, R6, 0x10, R5 ;  /* 0x0000001006117824 */ /* 0x000fe200078e0205 */
[----:B------:R-:W-:Y:S01]  /*18030*/  LOP3.LUT R12, R16, 0xfffffff8, RZ, 0xc0, !PT ;  /* 0xfffffff8100c7812 */ /* 0x000fe200078ec0ff */
[----:B------:R-:W-:Y:S01]  /*18040*/  IMAD R0, R3, c[0x0][0x3a0], RZ ;  /* 0x0000e80003007a24 */ /* 0x000fe200078e02ff */
[----:B------:R-:W-:Y:S01]  /*18050*/  SHF.R.S32.HI R16, RZ, 0x3, R16 ;  /* 0x00000003ff107819 */ /* 0x000fe20000011410 */
[----:B------:R-:W-:Y:S01]  /*18060*/  IMAD.WIDE.U32 R4, R251, c[0x0][0x490], R2 ;  /* 0x00012400fb047a25 */ /* 0x000fe200078e0002 */
[----:B------:R-:W-:-:S02]  /*18070*/  LEA R6, R7, R17, 0x3 ;  /* 0x0000001107067211 */ /* 0x000fc400078e18ff */
[-C--:B------:R-:W-:Y:S01]  /*18080*/  IADD3 R12, -R12, R49.reuse, RZ ;  /* 0x000000310c0c7210 */ /* 0x080fe20007ffe1ff */
[----:B------:R-:W-:Y:S01]  /*18090*/  IMAD R7, R2, c[0x0][0x3a4], R0 ;  /* 0x0000e90002077a24 */ /* 0x000fe200078e0200 */
[----:B------:R-:W-:Y:S01]  /*180a0*/  SHF.L.U32 R18, R16, 0x6, RZ ;  /* 0x0000000610127819 */ /* 0x000fe200000006ff */
[----:B-1----:R-:W-:Y:S01]  /*180b0*/  IMAD R0, R20, 0x80, R6 ;  /* 0x0000008014007824 */ /* 0x002fe200078e0206 */
[----:B------:R-:W-:Y:S01]  /*180c0*/  LEA.HI R19, R39, R49, RZ, 0x6 ;  /* 0x0000003127137211 */ /* 0x000fe200078f30ff */
[----:B------:R-:W-:-:S04]  /*180d0*/  IMAD.WIDE.U32 R2, R2, c[0x0][0x3a0], RZ ;  /* 0x0000e80002027a25 */ /* 0x000fc800078e00ff */
[----:B------:R-:W-:Y:S02]  /*180e0*/  IMAD.IADD R5, R5, 0x1, R8 ;  /* 0x0000000105057824 */ /* 0x000fe400078e0208 */
[----:B------:R-:W-:-:S04]  /*180f0*/  @P1 IMAD.HI.U32 R8, R0, c[0x0][0x4ec], RZ ;  /* 0x00013b0000081a27 */ /* 0x000fc800078e00ff */
[----:B------:R-:W-:Y:S01]  /*18100*/  IMAD.IADD R3, R3, 0x1, R7 ;  /* 0x0000000103037824 */ /* 0x000fe200078e0207 */
[----:B------:R-:W-:Y:S01]  /*18110*/  SHF.R.S32.HI R7, RZ, 0x1f, R243 ;  /* 0x0000001fff077819 */ /* 0x000fe200000114f3 */
[----:B------:R-:W-:Y:S01]  /*18120*/  IMAD.MOV.U32 R6, RZ, RZ, R0 ;  /* 0x000000ffff067224 */ /* 0x000fe200078e0000 */
[----:B------:R-:W-:Y:S01]  /*18130*/  @P1 SHF.R.U32.HI R6, RZ, c[0x0][0x4f0], R8 ;  /* 0x00013c00ff061a19 */ /* 0x000fe20000011608 */
[----:B------:R-:W-:Y:S01]  /*18140*/  IMAD.WIDE.U32 R4, R15, c[0x0][0x498], R4 ;  /* 0x000126000f047a25 */ /* 0x000fe200078e0004 */
[----:B------:R-:W-:Y:S02]  /*18150*/  SEL R13, R7, RZ, !P0 ;  /* 0x000000ff070d7207 */ /* 0x000fe40004000000 */
[----:B------:R-:W-:Y:S01]  /*18160*/  IADD3 R7, -R6, RZ, RZ ;  /* 0x000000ff06077210 */ /* 0x000fe20007ffe1ff */
[----:B------:R-:W-:Y:S01]  /*18170*/  IMAD R14, R12, 0x20, R16 ;  /* 0x000000200c0e7824 */ /* 0x000fe200078e0210 */
[----:B------:R-:W-:Y:S01]  /*18180*/  IADD3 R4, P0, R6, R4, RZ ;  /* 0x0000000406047210 */ /* 0x000fe20007f1e0ff */
[----:B------:R-:W-:-:S04]  /*18190*/  IMAD.WIDE.U32 R2, R251, c[0x0][0x3e8], R2 ;  /* 0x0000fa00fb027a25 */ /* 0x000fc800078e0002 */
[----:B------:R-:W-:Y:S02]  /*181a0*/  IMAD R8, R7, c[0x0][0x4e8], R0 ;  /* 0x00013a0007087a24 */ /* 0x000fe400078e0200 */
[----:B------:R-:W-:Y:S02]  /*181b0*/  IMAD R0, R13, c[0x0][0x498], RZ ;  /* 0x000126000d007a24 */ /* 0x000fe400078e02ff */
[----:B------:R-:W-:Y:S01]  /*181c0*/  IMAD R14, R20, 0x80, R14 ;  /* 0x00000080140e7824 */ /* 0x000fe200078e020e */
[----:B------:R-:W-:Y:S01]  /*181d0*/  SHF.R.S32.HI R10, RZ, 0x1f, R8 ;  /* 0x0000001fff0a7819 */ /* 0x000fe20000011408 */
[----:B------:R-:W-:Y:S01]  /*181e0*/  IMAD R11, R15, c[0x0][0x49c], R0 ;  /* 0x000127000f0b7a24 */ /* 0x000fe200078e0200 */
[----:B------:R-:W-:Y:S01]  /*181f0*/  SHF.R.S32.HI R0, RZ, 0x1f, R6 ;  /* 0x0000001fff007819 */ /* 0x000fe20000011406 */
[----:B------:R-:W-:Y:S01]  /*18200*/  IMAD.IADD R3, R3, 0x1, R9 ;  /* 0x0000000103037824 */ /* 0x000fe200078e0209 */
[----:B------:R-:W-:Y:S01]  /*18210*/  SHF.L.U32 R6, R12, 0x3, RZ ;  /* 0x000000030c067819 */ /* 0x000fe200000006ff */
[----:B------:R-:W-:Y:S01]  /*18220*/  IMAD R10, R10, c[0x0][0x488], RZ ;  /* 0x000122000a0a7a24 */ /* 0x000fe200078e02ff */
[----:B------:R-:W-:Y:S01]  /*18230*/  IADD3.X R5, R0, R5, R11, P0, !PT ;  /* 0x0000000500057210 */ /* 0x000fe200007fe40b */
[----:B------:R-:W-:Y:S01]  /*18240*/  @P1 IMAD.HI.U32 R9, R14, c[0x0][0x4ec], RZ ;  /* 0x00013b000e091a27 */ /* 0x000fe200078e00ff */
[----:B------:R-:W-:-:S03]  /*18250*/  LOP3.LUT R0, R18, 0x1c0, RZ, 0xc0, !PT ;  /* 0x000001c012007812 */ /* 0x000fc600078ec0ff */
[----:B------:R-:W-:Y:S01]  /*18260*/  IMAD.WIDE.U32 R4, R8, c[0x0][0x488], R4 ;  /* 0x0001220008047a25 */ /* 0x000fe200078e0004 */
[----:B------:R-:W-:Y:S02]  /*18270*/  SHF.R.U32.HI R11, RZ, 0x3, R0 ;  /* 0x00000003ff0b7819 */ /* 0x000fe40000011600 */
[----:B------:R-:W-:Y:S01]  /*18280*/  LOP3.LUT R0, R0, 0x38, R6, 0xf8, !PT ;  /* 0x0000003800007812 */ /* 0x000fe200078ef806 */
[----:B------:R-:W-:Y:S02]  /*18290*/  IMAD R10, R8, c[0x0][0x48c], R10 ;  /* 0x00012300080a7a24 */ /* 0x000fe400078e020a */
[----:B------:R-:W-:Y:S01]  /*182a0*/  IMAD.MOV.U32 R7, RZ, RZ, R14 ;  /* 0x000000ffff077224 */ /* 0x000fe200078e000e */
[----:B------:R-:W-:Y:S01]  /*182b0*/  @P1 SHF.R.U32.HI R7, RZ, c[0x0][0x4f0], R9 ;  /* 0x00013c00ff071a19 */ /* 0x000fe20000011609 */
[----:B------:R-:W-:Y:S01]  /*182c0*/  IMAD R8, R13, c[0x0][0x3f0], RZ ;  /* 0x0000fc000d087a24 */ /* 0x000fe200078e02ff */
[----:B------:R-:W-:Y:S01]  /*182d0*/  LEA R9, P0, R4, c[0x0][0x450], 0x2 ;  /* 0x0001140004097a11 */ /* 0x000fe200078010ff */
[----:B------:R-:W-:Y:S01]  /*182e0*/  IMAD.IADD R10, R5, 0x1, R10 ;  /* 0x00000001050a7824 */ /* 0x000fe200078e020a */
[----:B------:R-:W-:Y:S01]  /*182f0*/  SHF.R.S32.HI R5, RZ, 0x1f, R7 ;  /* 0x0000001fff057819 */ /* 0x000fe20000011407 */
[----:B------:R-:W-:-:S02]  /*18300*/  IMAD R8, R15, c[0x0][0x3f4], R8 ;  /* 0x0000fd000f087a24 */ /* 0x000fc400078e0208 */
[----:B------:R-:W-:Y:S01]  /*18310*/  IMAD.WIDE.U32 R2, R15, c[0x0][0x3f0], R2 ;  /* 0x0000fc000f027a25 */ /* 0x000fe200078e0002 */
[----:B------:R-:W-:Y:S02]  /*18320*/  LEA.HI.X R4, R4, c[0x0][0x454], R10, 0x2, P0 ;  /* 0x0001150004047a11 */ /* 0x000fe400000f140a */
[----:B------:R-:W-:Y:S01]  /*18330*/  LOP3.LUT R15, R0, R11, RZ, 0x3c, !PT ;  /* 0x0000000b000f7212 */ /* 0x000fe200078e3cff */
[----:B------:R-:W-:Y:S01]  /*18340*/  IMAD.MOV R0, RZ, RZ, -R7 ;  /* 0x000000ffff007224 */ /* 0x000fe200078e0a07 */
[----:B------:R-:W-:Y:S01]  /*18350*/  IADD3 R3, R3, R8, RZ ;  /* 0x0000000803037210 */ /* 0x000fe20007ffe0ff */
[----:B------:R-:W-:Y:S01]  /*18360*/  SHFL.IDX PT, R10, R9, RZ, 0x1c1f ;  /* 0x001c1fff090a7589 */ /* 0x000fe200000e0000 */
[----:B------:R-:W-:-:S03]  /*18370*/  IMAD R5, R5, c[0x0][0x3e0], RZ ;  /* 0x0000f80005057a24 */ /* 0x000fc600078e02ff */
[----:B------:R-:W1:Y:S01]  /*18380*/  SHFL.IDX PT, R11, R4, RZ, 0x1c1f ;  /* 0x001c1fff040b7589 */ /* 0x000e6200000e0000 */
[----:B------:R-:W-:Y:S01]  /*18390*/  IMAD R12, R7, c[0x0][0x3e4], R5 ;  /* 0x0000f900070c7a24 */ /* 0x000fe200078e0205 */
[----:B------:R-:W-:Y:S01]  /*183a0*/  SHF.L.U32 R5, R19, 0x3, RZ ;  /* 0x0000000313057819 */ /* 0x000fe200000006ff */
[----:B------:R-:W-:Y:S01]  /*183b0*/  IMAD.WIDE.U32 R2, R7, c[0x0][0x3e0], R2 ;  /* 0x0000f80007027a25 */ /* 0x000fe200078e0002 */
[----:B------:R-:W-:Y:S02]  /*183c0*/  SHFL.IDX PT, R8, R9, 0x1, 0x1c1f ;  /* 0x003c1f0009087f89 */ /* 0x000fe400000e0000 */
[----:B------:R-:W-:Y:S01]  /*183d0*/  LOP3.LUT R7, R15, 0x7ffffe00, R5, 0xf8, !PT ;  /* 0x7ffffe000f077812 */ /* 0x000fe200078ef805 */
[----:B------:R-:W-:Y:S01]  /*183e0*/  IMAD.IADD R3, R3, 0x1, R12 ;  /* 0x0000000103037824 */ /* 0x000fe200078e020c */
[----:B------:R2:W3:Y:S02]  /*183f0*/  SHFL.IDX PT, R9, R4, 0x1, 0x1c1f ;  /* 0x003c1f0004097f89 */ /* 0x0004e400000e0000 */
[----:B--2---:R-:W-:-:S02]  /*18400*/  IMAD R4, R0, c[0x0][0x4e8], R14 ;  /* 0x00013a0000047a24 */ /* 0x004fc400078e020e */
[----:B------:R-:W-:Y:S02]  /*18410*/  IMAD R0, R20, 0x80, R17 ;  /* 0x0000008014007824 */ /* 0x000fe400078e0211 */
[----:B------:R-:W-:-:S03]  /*18420*/  IMAD.WIDE.U32 R2, R4, c[0x0][0x3d8], R2 ;  /* 0x0000f60004027a25 */ /* 0x000fc600078e0002 */
[C---:B------:R-:W-:Y:S02]  /*18430*/  IADD3 R13, R0.reuse, 0x8, RZ ;  /* 0x00000008000d7810 */ /* 0x040fe40007ffe0ff */
[-C--:B------:R-:W-:Y:S02]  /*18440*/  ISETP.GE.OR P1, PT, R0, R24.reuse, P2 ;  /* 0x000000180000720c */ /* 0x080fe40001726670 */
[----:B------:R-:W-:Y:S02]  /*18450*/  SHF.R.S32.HI R0, RZ, 0x1f, R4 ;  /* 0x0000001fff007819 */ /* 0x000fe40000011404 */
[----:B------:R-:W-:-:S03]  /*18460*/  ISETP.GE.OR P0, PT, R13, R24, P2 ;  /* 0x000000180d00720c */ /* 0x000fc60001706670 */
[----:B------:R-:W-:-:S04]  /*18470*/  IMAD R0, R0, c[0x0][0x3d8], RZ ;  /* 0x0000f60000007a24 */ /* 0x000fc800078e02ff */
[----:B------:R-:W-:Y:S01]  /*18480*/  IMAD R5, R4, c[0x0][0x3dc], R0 ;  /* 0x0000f70004057a24 */ /* 0x000fe200078e0200 */
[----:B------:R-:W-:Y:S01]  /*18490*/  SHF.L.U32 R0, R7, 0x1, RZ ;  /* 0x0000000107007819 */ /* 0x000fe200000006ff */
[----:B-1----:R1:W-:Y:S02]  /*184a0*/  @!P1 ST.E [R10.64], R41 ;  /* 0x000000290a009985 */ /* 0x0023e4000c101906 */
[----:B------:R-:W-:Y:S02]  /*184b0*/  IMAD.IADD R3, R3, 0x1, R5 ;  /* 0x0000000103037824 */ /* 0x000fe400078e0205 */
[----:B---3--:R2:W-:Y:S01]  /*184c0*/  @!P0 ST.E [R8.64], R45 ;  /* 0x0000002d08008985 */ /* 0x0085e2000c101906 */
[----:B------:R-:W-:-:S03]  /*184d0*/  LEA R25, P0, R2, c[0x0][0x380], 0x1 ;  /* 0x0000e00002197a11 */ /* 0x000fc600078008ff */
        /* <DEDUP_REMOVED lines=35> */
.L_x_621:
[----:B---3--:R-:W-:Y:S05]  /*18710*/  BSYNC B0 ;  /* 0x0000000000007941 */ /* 0x008fea0003800000 */
.L_x_620:
        /* <DEDUP_REMOVED lines=23> */
.L_x_623:
[----:B------:R-:W-:Y:S05]  /*18890*/  BSYNC B0 ;  /* 0x0000000000007941 */ /* 0x000fea0003800000 */
.L_x_622:
        /* <DEDUP_REMOVED lines=23> */
.L_x_625:
[----:B------:R-:W-:Y:S05]  /*18a10*/  BSYNC B0 ;  /* 0x0000000000007941 */ /* 0x000fea0003800000 */
.L_x_624:
        /* <DEDUP_REMOVED lines=24> */
.L_x_618:
        /* <DEDUP_REMOVED lines=18> */
.L_x_626:
        /* <DEDUP_REMOVED lines=12> */
[----:B------:R-:W-:Y:S01]  /*18d80*/  MOV R0, c[0x0][0x4e8] ;  /* 0x00013a0000007a02 */ /* 0x000fe20000000f00 */
[----:B------:R-:W-:Y:S01]  /*18d90*/  IMAD R6, R53, c[0x0][0x490], RZ ;  /* 0x0001240035067a24 */ /* 0x000fe200078e02ff */
[----:B------:R-:W-:Y:S01]  /*18da0*/  MOV R2, R4 ;  /* 0x0000000400027202 */ /* 0x000fe20000000f00 */
[----:B------:R-:W-:Y:S01]  /*18db0*/  IMAD.MOV.U32 R3, RZ, RZ, R5 ;  /* 0x000000ffff037224 */ /* 0x000fe200078e0005 */
[----:B------:R-:W-:Y:S01]  /*18dc0*/  ISETP.NE.AND P0, PT, R0, 0x1, PT ;  /* 0x000000010000780c */ /* 0x000fe20003f05270 */
[C---:B------:R-:W-:Y:S01]  /*18dd0*/  IMAD R6, R251.reuse, c[0x0][0x494], R6 ;  /* 0x00012500fb067a24 */ /* 0x040fe200078e0206 */
[----:B------:R-:W-:Y:S01]  /*18de0*/  MOV R0, R8 ;  /* 0x0000000800007202 */ /* 0x000fe20000000f00 */
[----:B------:R-:W-:-:S05]  /*18df0*/  IMAD.WIDE.U32 R2, R251, c[0x0][0x490], R2 ;  /* 0x00012400fb027a25 */ /* 0x000fca00078e0002 */
[----:B------:R-:W-:-:S05]  /*18e00*/  IADD3 R3, R6, R3, RZ ;  /* 0x0000000306037210 */ /* 0x000fca0007ffe0ff */
[----:B------:R-:W-:-:S04]  /*18e10*/  @P0 IMAD.HI.U32 R7, R8, c[0x0][0x4ec], RZ ;  /* 0x00013b0008070a27 */ /* 0x000fc800078e00ff */
[----:B------:R-:W-:Y:S01]  /*18e20*/  IMAD.WIDE.U32 R2, R9, c[0x0][0x498], R2 ;  /* 0x0001260009027a25 */ /* 0x000fe200078e0002 */
[----:B------:R-:W-:-:S03]  /*18e30*/  @P0 SHF.R.U32.HI R0, RZ, c[0x0][0x4f0], R7 ;  /* 0x00013c00ff000a19 */ /* 0x000fc60000011607 */
[----:B------:R-:W-:Y:S01]  /*18e40*/  IMAD R7, R10, c[0x0][0x498], RZ ;  /* 0x000126000a077a24 */ /* 0x000fe200078e02ff */
[----:B------:R-:W-:Y:S01]  /*18e50*/  IADD3 R2, P0, R0, R2, RZ ;  /* 0x0000000200027210 */ /* 0x000fe20007f1e0ff */
[----:B------:R-:W-:Y:S02]  /*18e60*/  IMAD.MOV R6, RZ, RZ, -R0 ;  /* 0x000000ffff067224 */ /* 0x000fe400078e0a00 */
[----:B------:R-:W-:Y:S02]  /*18e70*/  IMAD R7, R9, c[0x0][0x49c], R7 ;  /* 0x0001270009077a24 */ /* 0x000fe400078e0207 */
[----:B------:R-:W-:Y:S01]  /*18e80*/  IMAD R6, R6, c[0x0][0x4e8], R8 ;  /* 0x00013a0006067a24 */ /* 0x000fe200078e0208 */
[----:B------:R-:W-:-:S04]  /*18e90*/  SHF.R.S32.HI R8, RZ, 0x1f, R0 ;  /* 0x0000001fff087819 */ /* 0x000fc80000011400 */
[----:B------:R-:W-:Y:S02]  /*18ea0*/  SHF.R.S32.HI R0, RZ, 0x1f, R6 ;  /* 0x0000001fff007819 */ /* 0x000fe40000011406 */
[----:B------:R-:W-:-:S03]  /*18eb0*/  IADD3.X R3, R8, R3, R7, P0, !PT ;  /* 0x0000000308037210 */ /* 0x000fc600007fe407 */
[----:B------:R-:W-:Y:S02]  /*18ec0*/  IMAD R0, R0, c[0x0][0x488], RZ ;  /* 0x0001220000007a24 */ /* 0x000fe400078e02ff */
[----:B------:R-:W-:-:S04]  /*18ed0*/  IMAD.WIDE.U32 R2, R6, c[0x0][0x488], R2 ;  /* 0x0001220006027a25 */ /* 0x000fc800078e0002 */
[----:B------:R-:W-:Y:S01]  /*18ee0*/  IMAD R0, R6, c[0x0][0x48c], R0 ;  /* 0x0001230006007a24 */ /* 0x000fe200078e0200 */
[----:B------:R-:W-:-:S04]  /*18ef0*/  LEA R6, P0, R2, c[0x0][0x450], 0x2 ;  /* 0x0001140002067a11 */ /* 0x000fc800078010ff */
[----:B------:R-:W-:-:S04]  /*18f00*/  IADD3 R0, R3, R0, RZ ;  /* 0x0000000003007210 */ /* 0x000fc80007ffe0ff */
[----:B------:R-:W-:Y:S02]  /*18f10*/  LEA.HI.X R7, R2, c[0x0][0x454], R0, 0x2, P0 ;  /* 0x0001150002077a11 */ /* 0x000fe400000f1400 */
[----:B------:R-:W-:-:S05]  /*18f20*/  MOV R0, 0xff800000 ;  /* 0xff80000000007802 */ /* 0x000fca0000000f00 */
[----:B------:R1:W-:Y:S02]  /*18f30*/  STG.E [R6.64], R0 ;  /* 0x0000000006007986 */ /* 0x0003e4000c101906 */
.L_x_628:
[----:B------:R-:W-:Y:S05]  /*18f40*/  BSYNC B0 ;  /* 0x0000000000007941 */ /* 0x000fea0003800000 */
.L_x_627:
[----:B------:R-:W2:Y:S01]  /*18f50*/  S2R R15, SR_CTAID.X ;  /* 0x00000000000f7919 */ /* 0x000ea20000002500 */
[----:B-1----:R-:W-:Y:S01]  /*18f60*/  IMAD R0, R5, c[0x0][0x3a0], RZ ;  /* 0x0000e80005007a24 */ /* 0x002fe200078e02ff */
[----:B------:R-:W-:Y:S01]  /*18f70*/  SHF.R.S32.HI R5, RZ, 0x1f, R11 ;  /* 0x0000001fff057819 */ /* 0x000fe2000001140b */
[C---:B------:R-:W-:Y:S01]  /*18f80*/  IMAD.WIDE.U32 R2, R4.reuse, c[0x0][0x3a0], RZ ;  /* 0x0000e80004027a25 */ /* 0x040fe200078e00ff */
[----:B------:R-:W-:Y:S01]  /*18f90*/  MOV R6, c[0x0][0x4e8] ;  /* 0x00013a0000067a02 */ /* 0x000fe20000000f00 */
[----:B------:R-:W-:Y:S01]  /*18fa0*/  BSSY B0, `(.L_x_629) ;  /* 0x000003b000007945 */ /* 0x000fe20003800000 */
[----:B------:R-:W-:Y:S01]  /*18fb0*/  LEA.HI R5, R5, R11, RZ, 0x3 ;  /* 0x0000000b05057211 */ /* 0x000fe200078f18ff */
[----:B------:R-:W-:Y:S01]  /*18fc0*/  IMAD R0, R4, c[0x0][0x3a4], R0 ;  /* 0x0000e90004007a24 */ /* 0x000fe200078e0200 */
[----:B------:R-:W-:Y:S01]  /*18fd0*/  ISETP.NE.AND P0, PT, R6, 0x1, PT ;  /* 0x000000010600780c */ /* 0x000fe20003f05270 */
[----:B------:R-:W-:Y:S01]  /*18fe0*/  IMAD R6, R10, c[0x0][0x3f0], RZ ;  /* 0x0000fc000a067a24 */ /* 0x000fe200078e02ff */
[----:B------:R-:W-:Y:S01]  /*18ff0*/  LOP3.LUT R4, R5, 0xfffffff8, RZ, 0xc0, !PT ;  /* 0xfffffff805047812 */ /* 0x000fe200078ec0ff */
[----:B-----5:R-:W-:Y:S01]  /*19000*/  IMAD R13, R13, c[0x0][0x4e8], RZ ;  /* 0x00013a000d0d7a24 */ /* 0x020fe200078e02ff */
[----:B------:R-:W-:Y:S01]  /*19010*/  IADD3 R3, R3, R0, RZ ;  /* 0x0000000003037210 */ /* 0x000fe20007ffe0ff */
[----:B------:R-:W-:-:S02]  /*19020*/  IMAD R0, R53, c[0x0][0x3e8], RZ ;  /* 0x0000fa0035007a24 */ /* 0x000fc400078e02ff */
[----:B------:R-:W-:Y:S01]  /*19030*/  IMAD.IADD R8, R11, 0x1, -R4 ;  /* 0x000000010b087824 */ /* 0x000fe200078e0a04 */
[----:B------:R-:W-:Y:S01]  /*19040*/  SHF.R.S32.HI R11, RZ, 0x3, R5 ;  /* 0x00000003ff0b7819 */ /* 0x000fe20000011405 */
[C---:B------:R-:W-:Y:S02]  /*19050*/  IMAD R0, R251.reuse, c[0x0][0x3ec], R0 ;  /* 0x0000fb00fb007a24 */ /* 0x040fe400078e0200 */
[----:B------:R-:W-:Y:S01]  /*19060*/  IMAD.WIDE.U32 R2, R251, c[0x0][0x3e8], R2 ;  /* 0x0000fa00fb027a25 */ /* 0x000fe200078e0002 */
[----:B------:R-:W-:-:S03]  /*19070*/  LEA R4, R8, R11, 0x5 ;  /* 0x0000000b08047211 */ /* 0x000fc600078e28ff */
[----:B------:R-:W-:Y:S01]  /*19080*/  IMAD R7, R9, c[0x0][0x3f4], R6 ;  /* 0x0000fd0009077a24 */ /* 0x000fe200078e0206 */
[----:B------:R-:W-:Y:S01]  /*19090*/  IADD3 R3, R0, R3, RZ ;  /* 0x0000000300037210 */ /* 0x000fe20007ffe0ff */
[C---:B--2---:R-:W-:Y:S01]  /*190a0*/  IMAD R4, R15.reuse, 0x80, R4 ;  /* 0x000000800f047824 */ /* 0x044fe200078e0204 */
[----:B------:R-:W-:-:S03]  /*190b0*/  LEA R11, R15, R11, 0x7 ;  /* 0x0000000b0f0b7211 */ /* 0x000fc600078e38ff */
        /* <DEDUP_REMOVED lines=41> */
.L_x_630:
[----:B------:R-:W-:Y:S05]  /*19350*/  BSYNC B0 ;  /* 0x0000000000007941 */ /* 0x000fea0003800000 */
.L_x_629:
        /* <DEDUP_REMOVED lines=21> */
.L_x_632:
[----:B------:R-:W-:Y:S05]  /*194b0*/  BSYNC B0 ;  /* 0x0000000000007941 */ /* 0x000fea0003800000 */
.L_x_631:
        /* <DEDUP_REMOVED lines=21> */
.L_x_634:
[----:B------:R-:W-:Y:S05]  /*19610*/  BSYNC B0 ;  /* 0x0000000000007941 */ /* 0x000fea0003800000 */
.L_x_633:
        /* <DEDUP_REMOVED lines=22> */
.L_x_635:
        /* <DEDUP_REMOVED lines=16> */
.L_x_2576:


//--------------------- .text._ZN7cutlass13device_kernelIN5flash19enable_sm80_to_sm89INS1_16FlashAttnFwdSm80INS1_25CollectiveMainloopFwdSm80ILi8ELi2ELb1EN4cute5tupleIJNS5_1CILi128EEENS7_ILi96EEENS7_ILi192EEEEEELi192ENS_6half_tEfNS_4arch4Sm80ELb0ELb0ELb1ELb0ELb0ELb0ELb1ELb0EEENS1_21CollectiveEpilogueFwdINS6_IJS8_SA_S9_EEENS6_IJNS7_ILi1EEESI_SI_EEESC_SE_Li256ELb0ELb1ELb0ELb0EEENS1_19SingleTileSchedulerILb0ELb0ELb1ELi128EEEEEEEEEvNT_6ParamsE --------------------------
	.section	.text._ZN7cutlass13device_kernelIN5flash19enable_sm80_to_sm89INS1_16FlashAttnFwdSm80INS1_25CollectiveMainloopFwdSm80ILi8ELi2ELb1EN4cute5tupleIJNS5_1CILi128EEENS7_ILi96EEENS7_ILi192EEEEEELi192ENS_6half_tEfNS_4arch4Sm80ELb0ELb0ELb1ELb0ELb0ELb0ELb1ELb0EEENS1_21CollectiveEpilogueFwdINS6_IJS8_SA_S9_EEENS6_IJNS7_ILi1EEESI_SI_EEESC_SE_Li256ELb0ELb1ELb0ELb0EEENS1_19SingleTileSchedulerILb0ELb0ELb1ELi128EEEEEEEEEvNT_6ParamsE,"ax",@progbits
	.sectioninfo	@"SHI_REGISTERS=255"
	.align	128
.text._ZN7cutlass13device_kernelIN5flash19enable_sm80_to_sm89INS1_16FlashAttnFwdSm80INS1_25CollectiveMainloopFwdSm80ILi8ELi2ELb1EN4cute5tupleIJNS5_1CILi128EEENS7_ILi96EEENS7_ILi192EEEEEELi192ENS_6half_tEfNS_4arch4Sm80ELb0ELb0ELb1ELb0ELb0ELb0ELb1ELb0EEENS1_21CollectiveEpilogueFwdINS6_IJS8_SA_S9_EEENS6_IJNS7_ILi1EEESI_SI_EEESC_SE_Li256ELb0ELb1ELb0ELb0EEENS1_19SingleTileSchedulerILb0ELb0ELb1ELi128EEEEEEEEEvNT_6ParamsE:
        .type           _ZN7cutlass13device_kernelIN5flash19enable_sm80_to_sm89INS1_16FlashAttnFwdSm80INS1_25CollectiveMainloopFwdSm80ILi8ELi2ELb1EN4cute5tupleIJNS5_1CILi128EEENS7_ILi96EEENS7_ILi192EEEEEELi192ENS_6half_tEfNS_4arch4Sm80ELb0ELb0ELb1ELb0ELb0ELb0ELb1ELb0EEENS1_21CollectiveEpilogueFwdINS6_IJS8_SA_S9_EEENS6_IJNS7_ILi1EEESI_SI_EEESC_SE_Li256ELb0ELb1ELb0ELb0EEENS1_19SingleTileSchedulerILb0ELb0ELb1ELi128EEEEEEEEEvNT_6ParamsE,@function
        .size           _ZN7cutlass13device_kernelIN5flash19enable_sm80_to_sm89INS1_16FlashAttnFwdSm80INS1_25CollectiveMainloopFwdSm80ILi8ELi2ELb1EN4cute5tupleIJNS5_1CILi128EEENS7_ILi96EEENS7_ILi192EEEEEELi192ENS_6half_tEfNS_4arch4Sm80ELb0ELb0ELb1ELb0ELb0ELb0ELb1ELb0EEENS1_21CollectiveEpilogueFwdINS6_IJS8_SA_S9_EEENS6_IJNS7_ILi1EEESI_SI_EEESC_SE_Li256ELb0ELb1ELb0ELb0EEENS1_19SingleTileSchedulerILb0ELb0ELb1ELi128EEEEEEEEEvNT_6ParamsE,(.L_x_2577 - _ZN7cutlass13device_kernelIN5flash19enable_sm80_to_sm89INS1_16FlashAttnFwdSm80INS1_25CollectiveMainloopFwdSm80ILi8ELi2ELb1EN4cute5tupleIJNS5_1CILi128EEENS7_ILi96EEENS7_ILi192EEEEEELi192ENS_6half_tEfNS_4arch4Sm80ELb0ELb0ELb1ELb0ELb0ELb0ELb1ELb0EEENS1_21CollectiveEpilogueFwdINS6_IJS8_SA_S9_EEENS6_IJNS7_ILi1EEESI_SI_EEESC_SE_Li256ELb0ELb1ELb0ELb0EEENS1_19SingleTileSchedulerILb0ELb0ELb1ELi128EEEEEEEEEvNT_6ParamsE)
        .other          _ZN7cutlass13device_kernelIN5flash19enable_sm80_to_sm89INS1_16FlashAttnFwdSm80INS1_25CollectiveMainloopFwdSm80ILi8ELi2ELb1EN4cute5tupleIJNS5_1CILi128EEENS7_ILi96EEENS7_ILi192EEEEEELi192ENS_6half_tEfNS_4arch4Sm80ELb0ELb0ELb1ELb0ELb0ELb0ELb1ELb0EEENS1_21CollectiveEpilogueFwdINS6_IJS8_SA_S9_EEENS6_IJNS7_ILi1EEESI_SI_EEESC_SE_Li256ELb0ELb1ELb0ELb0EEENS1_19SingleTileSchedulerILb0ELb0ELb1ELi128EEEEEEEEEvNT_6ParamsE,@"STO_CUDA_ENTRY STV_DEFAULT"
_ZN7cutlass13device_kernelIN5flash19enable_sm80_to_sm89INS1_16FlashAttnFwdSm80INS1_25CollectiveMainloopFwdSm80ILi8ELi2ELb1EN4cute5tupleIJNS5_1CILi128EEENS7_ILi96EEENS7_ILi192EEEEEELi192ENS_6half_tEfNS_4arch4Sm80ELb0ELb0ELb1ELb0ELb0ELb0ELb1ELb0EEENS1_21CollectiveEpilogueFwdINS6_IJS8_SA_S9_EEENS6_IJNS7_ILi1EEESI_SI_EEESC_SE_Li256ELb0ELb1ELb0ELb0EEENS1_19SingleTileSchedulerILb0ELb0ELb1ELi128EEEEEEEEEvNT_6ParamsE:
[----:B------:R-:W-:-:S03]  /*0000*/  MOV R1, c[0x0][0x28] ;  /* 0x00000a0000017a02 */ /* 0x000fc60000000f00 */
[----:B------:R-:W1:Y:S01]  /*0010*/  S2R R17, SR_CTAID.Z ;  /* 0x0000000000117919 */ /* 0x000e620000002700 */
[----:B------:R-:W-:Y:S02]  /*0020*/  IADD3 R1, R1, -0x50, RZ ;  /* 0xffffffb001017810 */ /* 0x000fe40007ffe0ff */
[----:B-1----:R-:W-:-:S13]  /*0030*/  ISETP.GE.AND P0, PT, R17, RZ, PT ;  /* 0x000000ff1100720c */ /* 0x002fda0003f06270 */
[----:B------:R-:W-:Y:S05]  /*0040*/  @!P0 EXIT ;  /* 0x000000000000894d */ /* 0x000fea0003800000 */
[----:B------:R-:W-:Y:S01]  /*0050*/  ISETP.NE.U32.AND P4, PT, RZ, c[0x0][0x340], PT ;  /* 0x0000d000ff007a0c */ /* 0x000fe20003f85070 */
[----:B------:R-:W-:Y:S01]  /*0060*/  ULDC.64 UR20, c[0x0][0x118] ;  /* 0x0000460000147ab9 */ /* 0x000fe20000000a00 */
[----:B------:R-:W1:Y:S04]  /*0070*/  S2R R33, SR_TID.X ;  /* 0x0000000000217919 */ /* 0x000e680000002100 */
[----:B------:R-:W2:Y:S01]  /*0080*/  S2R R24, SR_CTAID.Y ;  /* 0x0000000000187919 */ /* 0x000ea20000002600 */
[----:B------:R-:W-:-:S03]  /*0090*/  ISETP.NE.AND.EX P4, PT, RZ, c[0x0][0x344], PT, P4 ;  /* 0x0000d100ff007a0c */ /* 0x000fc60003f85340 */
[----:B------:R-:W3:Y:S01]  /*00a0*/  S2R R8, SR_CTAID.X ;  /* 0x0000000000087919 */ /* 0x000ee20000002500 */
[----:B------:R-:W-:Y:S01]  /*00b0*/  IMAD.MOV.U32 R9, RZ, RZ, c[0x0][0x2c4] ;  /* 0x0000b100ff097624 */ /* 0x000fe200078e00ff */
[----:B------:R-:W-:Y:S02]  /*00c0*/  UMOV UR6, 0x60 ;  /* 0x0000006000067882 */ /* 0x000fe40000000000 */
[----:B------:R-:W-:Y:S01]  /*00d0*/  ULDC.64 UR4, c[0x0][0x1e0] ;  /* 0x0000780000047ab9 */ /* 0x000fe20000000a00 */
[----:B------:R-:W-:Y:S01]  /*00e0*/  SHF.R.S32.HI R18, RZ, 0x1f, R17 ;  /* 0x0000001fff127819 */ /* 0x000fe20000011411 */
[----:B------:R-:W-:Y:S01]  /*00f0*/  IMAD.MOV.U32 R36, RZ, RZ, c[0x0][0x1e0] ;  /* 0x00007800ff247624 */ /* 0x000fe200078e00ff */
[----:B------:R-:W-:-:S03]  /*0100*/  ULDC.64 UR10, c[0x0][0x208] ;  /* 0x00008200000a7ab9 */ /* 0x000fc60000000a00 */
[----:B------:R-:W-:-:S04]  /*0110*/  @P4 IMAD.MOV.U32 R2, RZ, RZ, 0x4 ;  /* 0x00000004ff024424 */ /* 0x000fc800078e00ff */
[----:B------:R-:W-:-:S05]  /*0120*/  @P4 IMAD.WIDE R2, R17, R2, c[0x0][0x340] ;  /* 0x0000d00011024625 */ /* 0x000fca00078e0202 */
[----:B------:R4:W5:Y:S01]  /*0130*/  @P4 LDG.E R16, [R2.64] ;  /* 0x0000001402104981 */ /* 0x000962000c1e1900 */
[----:B-1----:R-:W-:Y:S01]  /*0140*/  SHF.R.S32.HI R32, RZ, 0x1f, R33 ;  /* 0x0000001fff207819 */ /* 0x002fe20000011421 */
[----:B------:R-:W-:Y:S01]  /*0150*/  UIMAD.WIDE.U32 UR18, UR6, UR4, URZ ;  /* 0x00000004061272a5 */ /* 0x000fe2000f8e003f */
[----:B------:R-:W-:Y:S01]  /*0160*/  ISETP.NE.AND P0, PT, R9, 0x1, PT ;  /* 0x000000010900780c */ /* 0x000fe20003f05270 */
[----:B--2---:R-:W-:Y:S01]  /*0170*/  IMAD.WIDE.U32 R6, R24, c[0x0][0x1b8], RZ ;  /* 0x00006e0018067a25 */ /* 0x004fe200078e00ff */
[CC--:B------:R-:W-:Y:S01]  /*0180*/  LEA.HI R31, R32.reuse, R33.reuse, RZ, 0x3 ;  /* 0x00000021201f7211 */ /* 0x0c0fe200078f18ff */
[----:B------:R-:W-:Y:S01]  /*0190*/  ULDC UR4, c[0x0][0x1d0] ;  /* 0x0000740000047ab9 */ /* 0x000fe20000000800 */
[----:B------:R-:W-:Y:S01]  /*01a0*/  SHF.R.S32.HI R27, RZ, 0x1f, R24 ;  /* 0x0000001fff1b7819 */ /* 0x000fe20000011418 */
[----:B------:R-:W-:Y:S01]  /*01b0*/  IMAD.U32 R4, RZ, RZ, UR18 ;  /* 0x00000012ff047e24 */ /* 0x000fe2000f8e00ff */
[----:B------:R-:W-:Y:S01]  /*01c0*/  LOP3.LUT R0, R31, 0xfffffff8, RZ, 0xc0, !PT ;  /* 0xfffffff81f007812 */ /* 0x000fe200078ec0ff */
[----:B------:R-:W-:Y:S01]  /*01d0*/  IMAD.U32 R5, RZ, RZ, UR19 ;  /* 0x00000013ff057e24 */ /* 0x000fe2000f8e00ff */
[----:B------:R-:W-:Y:S01]  /*01e0*/  SHF.R.S32.HI R22, RZ, 0x3, R31 ;  /* 0x00000003ff167819 */ /* 0x000fe2000001141f */
[----:B------:R-:W-:Y:S01]  /*01f0*/  IMAD.MOV.U32 R30, RZ, RZ, R4 ;  /* 0x000000ffff1e7224 */ /* 0x000fe200078e0004 */
[----:B------:R-:W-:Y:S01]  /*0200*/  LEA.HI R12, R32, R33, RZ, 0x4 ;  /* 0x00000021200c7211 */ /* 0x000fe200078f20ff */
[----:B------:R-:W-:Y:S01]  /*0210*/  IMAD.IADD R26, R33, 0x1, -R0 ;  /* 0x00000001211a7824 */ /* 0x000fe200078e0a00 */
[----:B------:R-:W-:Y:S01]  /*0220*/  UIADD3 UR7, UR4, 0x5f, URZ ;  /* 0x0000005f04077890 */ /* 0x000fe2000fffe03f */
[----:B------:R-:W-:Y:S01]  /*0230*/  IMAD R4, R18, c[0x0][0x1c0], RZ ;  /* 0x0000700012047a24 */ /* 0x000fe200078e02ff */
[----:B------:R-:W-:Y:S01]  /*0240*/  SHF.R.S32.HI R11, RZ, 0x4, R12 ;  /* 0x00000004ff0b7819 */ /* 0x000fe2000001140c */
[----:B------:R-:W-:Y:S01]  /*0250*/  IMAD R0, R26, 0x20, R22 ;  /* 0x000000201a007824 */ /* 0x000fe200078e0216 */
[----:B------:R-:W-:Y:S01]  /*0260*/  UIMAD.WIDE UR8, UR7, 0x2aaaaaab, URZ ;  /* 0x2aaaaaab070878a5 */ /* 0x000fe2000f8e023f */
[----:B------:R-:W-:Y:S01]  /*0270*/  IMAD R4, R17, c[0x0][0x1c4], R4 ;  /* 0x0000710011047a24 */ /* 0x000fe200078e0204 */
[----:B------:R-:W-:Y:S01]  /*0280*/  UIMAD UR5, UR6, UR5, URZ ;  /* 0x00000005060572a4 */ /* 0x000fe2000f8e023f */
[C---:B---3--:R-:W-:Y:S01]  /*0290*/  IMAD R13, R8.reuse, 0x80, R0 ;  /* 0x00000080080d7824 */ /* 0x048fe200078e0200 */
[----:B------:R-:W-:Y:S01]  /*02a0*/  UIMAD.WIDE.U32 UR14, UR6, UR10, URZ ;  /* 0x0000000a060e72a5 */ /* 0x000fe2000f8e003f */
[----:B------:R-:W-:Y:S01]  /*02b0*/  IMAD R10, R8, 0x80, R22 ;  /* 0x00000080080a7824 */ /* 0x000fe200078e0216 */
[----:B------:R-:W-:Y:S01]  /*02c0*/  UIADD3 UR5, UR19, UR5, URZ ;  /* 0x0000000513057290 */ /* 0x000fe2000fffe03f */
[----:B----4-:R-:W-:Y:S01]  /*02d0*/  IMAD R2, R27, c[0x0][0x1b8], RZ ;  /* 0x00006e001b027a24 */ /* 0x010fe200078e02ff */
[----:B------:R-:W-:Y:S01]  /*02e0*/  STL [R1+0x40], R13 ;  /* 0x0000400d01007387 */ /* 0x000fe20000100800 */
[----:B------:R-:W-:Y:S01]  /*02f0*/  @P0 IMAD.HI.U32 R5, R13, c[0x0][0x2c8], RZ ;  /* 0x0000b2000d050a27 */ /* 0x000fe200078e00ff */
[----:B------:R-:W-:-:S02]  /*0300*/  UMOV UR7, UR9 ;  /* 0x0000000900077c82 */ /* 0x000fc40008000000 */
[----:B------:R1:W-:Y:S01]  /*0310*/  STL [R1+0x44], R10 ;  /* 0x0000440a01007387 */ /* 0x0003e20000100800 */
[----:B------:R-:W-:Y:S01]  /*0320*/  IMAD R2, R24, c[0x0][0x1bc], R2 ;  /* 0x00006f0018027a24 */ /* 0x000fe200078e0202 */
[----:B------:R-:W-:Y:S01]  /*0330*/  USHF.R.U32.HI UR16, URZ, 0x1f, UR7 ;  /* 0x0000001f3f107899 */ /* 0x000fe20008011607 */
[----:B------:R-:W-:Y:S01]  /*0340*/  IMAD.MOV.U32 R0, RZ, RZ, R13 ;  /* 0x000000ffff007224 */ /* 0x000fe200078e000d */
[----:B------:R-:W-:Y:S01]  /*0350*/  @P0 SHF.R.U32.HI R0, RZ, c[0x0][0x2cc], R5 ;  /* 0x0000b300ff000a19 */ /* 0x000fe20000011605 */
[----:B------:R-:W-:Y:S01]  /*0360*/  IMAD.IADD R3, R7, 0x1, R2 ;  /* 0x0000000107037824 */ /* 0x000fe200078e0202 */
[C---:B------:R-:W-:Y:S01]  /*0370*/  IADD3 R7, R10.reuse, 0x20, RZ ;  /* 0x000000200a077810 */ /* 0x040fe20007ffe0ff */
[----:B------:R-:W-:Y:S01]  /*0380*/  IMAD.MOV.U32 R2, RZ, RZ, R6 ;  /* 0x000000ffff027224 */ /* 0x000fe200078e0006 */
[----:B------:R-:W-:Y:S01]  /*0390*/  SHF.R.S32.HI R5, RZ, 0x1f, R0 ;  /* 0x0000001fff057819 */ /* 0x000fe20000011400 */
[----:B------:R-:W-:Y:S01]  /*03a0*/  IMAD R8, R9, c[0x0][0x168], RZ ;  /* 0x00005a0009087a24 */ /* 0x000fe200078e02ff */
[----:B------:R-:W-:Y:S01]  /*03b0*/  IADD3 R6, R10, 0x40, RZ ;  /* 0x000000400a067810 */ /* 0x000fe20007ffe0ff */
[----:B------:R-:W-:Y:S01]  /*03c0*/  IMAD.WIDE.U32 R2, R17, c[0x0][0x1c0], R2 ;  /* 0x0000700011027a25 */ /* 0x000fe200078e0002 */
[----:B------:R-:W-:-:S02]  /*03d0*/  ULEA.HI.SX32 UR16, UR7, UR16, 0x1c ;  /* 0x0000001007107291 */ /* 0x000fc4000f8fe23f */
[-C--:B------:R-:W-:Y:S01]  /*03e0*/  ISETP.GE.AND P1, PT, R6, R8.reuse, PT ;  /* 0x000000080600720c */ /* 0x080fe20003f26270 */
[----:B------:R-:W-:Y:S01]  /*03f0*/  IMAD.IADD R3, R3, 0x1, R4 ;  /* 0x0000000103037824 */ /* 0x000fe200078e0204 */
[-C--:B------:R-:W-:Y:S01]  /*0400*/  ISETP.GE.AND P5, PT, R7, R8.reuse, PT ;  /* 0x000000080700720c */ /* 0x080fe20003fa6270 */
[----:B------:R-:W-:Y:S01]  /*0410*/  IMAD.SHL.U32 R4, R22, 0x40, RZ ;  /* 0x0000004016047824 */ /* 0x000fe200078e00ff */
[C---:B------:R-:W-:Y:S01]  /*0420*/  IADD3 R7, R10.reuse, 0x60, RZ ;  /* 0x000000600a077810 */ /* 0x040fe20007ffe0ff */
[----:B------:R-:W-:Y:S01]  /*0430*/  IMAD R5, R5, c[0x0][0x1b0], RZ ;  /* 0x00006c0005057a24 */ /* 0x000fe200078e02ff */
[-C--:B------:R-:W-:Y:S01]  /*0440*/  ISETP.GE.AND P0, PT, R10, R8.reuse, PT ;  /* 0x000000080a00720c */ /* 0x080fe20003f06270 */
[----:B------:R-:W-:Y:S01]  /*0450*/  IMAD.SHL.U32 R42, R26, 0x8, RZ ;  /* 0x000000081a2a7824 */ /* 0x000fe200078e00ff */
[----:B------:R-:W-:Y:S01]  /*0460*/  LOP3.LUT R4, R4, 0x1c0, RZ, 0xc0, !PT ;  /* 0x000001c004047812 */ /* 0x000fe200078ec0ff */
[----:B------:R-:W-:Y:S01]  /*0470*/  IMAD.WIDE.U32 R2, R0, c[0x0][0x1b0], R2 ;  /* 0x00006c0000027a25 */ /* 0x000fe200078e0002 */
[----:B------:R-:W-:Y:S01]  /*0480*/  ISETP.GE.AND P2, PT, R7, R8, PT ;  /* 0x000000080700720c */ /* 0x000fe20003f46270 */
[----:B------:R-:W-:Y:S01]  /*0490*/  UIMAD UR7, UR16, -0x60, UR6 ;  /* 0xffffffa0100778a4 */ /* 0x000fe2000f8e0206 */
[----:B------:R-:W-:Y:S01]  /*04a0*/  LOP3.LUT R6, R4, 0x38, R42, 0xf8, !PT ;  /* 0x0000003804067812 */ /* 0x000fe200078ef82a */
[----:B------:R-:W-:Y:S01]  /*04b0*/  IMAD R5, R0, c[0x0][0x1b4], R5 ;  /* 0x00006d0000057a24 */ /* 0x000fe200078e0205 */
[----:B------:R-:W-:Y:S01]  /*04c0*/  SHF.R.U32.HI R4, RZ, 0x3, R4 ;  /* 0x00000003ff047819 */ /* 0x000fe20000011604 */
[----:B------:R-:W-:Y:S01]  /*04d0*/  IMAD.MOV R0, RZ, RZ, -R0 ;  /* 0x000000ffff007224 */ /* 0x000fe200078e0a00 */
[----:B------:R-:W-:Y:S01]  /*04e0*/  SHF.R.S32.HI R43, RZ, 0x1f, R42 ;  /* 0x0000001fff2b7819 */ /* 0x000fe2000001142a */
[----:B------:R-:W-:Y:S01]  /*04f0*/  IMAD.IADD R3, R3, 0x1, R5 ;  /* 0x0000000103037824 */ /* 0x000fe200078e0205 */
[----:B-1----:R-:W-:Y:S01]  /*0500*/  LOP3.LUT R10, R6, R4, RZ, 0x3c, !PT ;  /* 0x00000004060a7212 */ /* 0x002fe200078e3cff */
[----:B------:R-:W-:Y:S01]  /*0510*/  IMAD R0, R0, c[0x0][0x2c4], R13 ;  /* 0x0000b10000007a24 */ /* 0x000fe200078e020d */
[----:B------:R-:W-:Y:S01]  /*0520*/  LEA.HI R6, R32, R33, RZ, 0x6 ;  /* 0x0000002120067211 */ /* 0x000fe200078f30ff */
[----:B------:R-:W-:Y:S01]  /*0530*/  STL.64 [R1+0x10], R42 ;  /* 0x0000102a01007387 */ /* 0x000fe20000100a00 */
[----:B------:R-:W-:Y:S01]  /*0540*/  LEA.HI R5, R12, R11, RZ, 0x1 ;  /* 0x0000000b0c057211 */ /* 0x000fe200078f08ff */
[----:B------:R-:W-:Y:S01]  /*0550*/  IMAD.WIDE.U32 R2, R0, c[0x0][0x1a8], R2 ;  /* 0x00006a0000027a25 */ /* 0x000fe200078e0002 */
[----:B------:R-:W-:Y:S01]  /*0560*/  SHF.R.S32.HI R4, RZ, 0x1f, R0 ;  /* 0x0000001fff047819 */ /* 0x000fe20000011400 */
[----:B------:R-:W-:Y:S01]  /*0570*/  UIADD3 UR9, UR16, -0x1, URZ ;  /* 0xffffffff10097890 */ /* 0x000fe2000fffe03f */
[----:B------:R-:W-:Y:S01]  /*0580*/  LOP3.LUT R8, R5, 0xfffffffe, RZ, 0xc0, !PT ;  /* 0xfffffffe05087812 */ /* 0x000fe200078ec0ff */
[----:B------:R-:W-:Y:S01]  /*0590*/  IMAD.SHL.U32 R9, R6, 0x8, RZ ;  /* 0x0000000806097824 */ /* 0x000fe200078e00ff */
[----:B------:R-:W-:Y:S01]  /*05a0*/  LEA R14, P3, R2, c[0x0][0x160], 0x1 ;  /* 0x00005800020e7a11 */ /* 0x000fe200078608ff */
[----:B------:R-:W-:Y:S01]  /*05b0*/  IMAD R6, R4, c[0x0][0x1a8], RZ ;  /* 0x00006a0004067a24 */ /* 0x000fe200078e02ff */
[----:B------:R-:W-:Y:S01]  /*05c0*/  SHF.R.S32.HI R13, RZ, 0x1f, R22 ;  /* 0x0000001fff0d7819 */ /* 0x000fe20000011416 */
[----:B------:R-:W-:Y:S01]  /*05d0*/  IMAD.IADD R29, R11, 0x1, -R8 ;  /* 0x000000010b1d7824 */ /* 0x000fe200078e0a08 */
[----:B------:R-:W-:Y:S01]  /*05e0*/  LOP3.LUT R19, R10, 0xfffffe00, R9, 0xf8, !PT ;  /* 0xfffffe000a137812 */ /* 0x000fe200078ef809 */
[----:B------:R-:W-:Y:S01]  /*05f0*/  IMAD R6, R0, c[0x0][0x1ac], R6 ;  /* 0x00006b0000067a24 */ /* 0x000fe200078e0206 */
[----:B------:R-:W-:Y:S01]  /*0600*/  LOP3.LUT R10, R12, 0xfffffff0, RZ, 0xc0, !PT ;  /* 0xfffffff00c0a7812 */ /* 0x000fe200078ec0ff */
[----:B------:R-:W1:Y:S01]  /*0610*/  SHFL.IDX PT, R8, R14, RZ, 0x181f ;  /* 0x00181fff0e087589 */ /* 0x000e6200000e0000 */
[----:B------:R-:W-:Y:S01]  /*0620*/  IMAD R7, R13, c[0x0][0x1e0], RZ ;  /* 0x000078000d077a24 */ /* 0x000fe200078e02ff */
[C---:B------:R-:W-:Y:S01]  /*0630*/  IADD3 R41, R42.reuse, 0x40, RZ ;  /* 0x000000402a297810 */ /* 0x040fe20007ffe0ff */
[----:B------:R-:W-:Y:S01]  /*0640*/  IMAD.IADD R0, R3, 0x1, R6 ;  /* 0x0000000103007824 */ /* 0x000fe200078e0206 */
[C---:B------:R-:W-:Y:S01]  /*0650*/  IADD3 R40, R42.reuse, 0x80, RZ ;  /* 0x000000802a287810 */ /* 0x040fe20007ffe0ff */
[----:B------:R-:W-:Y:S01]  /*0660*/  IMAD.IADD R10, R33, 0x1, -R10 ;  /* 0x00000001210a7824 */ /* 0x000fe200078e0a0a */
[----:B------:R-:W-:Y:S01]  /*0670*/  ISETP.GE.AND P6, PT, R42, c[0x0][0x198], PT ;  /* 0x000066002a007a0c */ /* 0x000fe20003fc6270 */
[----:B------:R-:W-:Y:S01]  /*0680*/  IMAD R7, R22, c[0x0][0x1e4], R7 ;  /* 0x0000790016077a24 */ /* 0x000fe200078e0207 */
[----:B------:R-:W-:Y:S01]  /*0690*/  LEA.HI.X R15, R2, c[0x0][0x164], R0, 0x1, P3 ;  /* 0x00005900020f7a11 */ /* 0x000fe200018f0c00 */
[----:B------:R-:W-:Y:S01]  /*06a0*/  IMAD.WIDE.U32 R4, R22, c[0x0][0x1e0], R42 ;  /* 0x0000780016047a25 */ /* 0x000fe200078e002a */
[----:B------:R-:W-:Y:S01]  /*06b0*/  SHF.R.S32.HI R2, RZ, 0x1f, R10 ;  /* 0x0000001fff027819 */ /* 0x000fe2000001140a */
[----:B------:R-:W-:Y:S01]  /*06c0*/  STL [R1+0x24], R19 ;  /* 0x0000241301007387 */ /* 0x000fe20000100800 */
[----:B------:R-:W-:Y:S01]  /*06d0*/  USHF.R.S32.HI UR12, URZ, 0x1f, UR9 ;  /* 0x0000001f3f0c7899 */ /* 0x000fe20008011409 */
[----:B------:R-:W-:Y:S01]  /*06e0*/  IMAD R3, R27, c[0x0][0x1e8], RZ ;  /* 0x00007a001b037a24 */ /* 0x000fe200078e02ff */
[----:B------:R-:W-:Y:S01]  /*06f0*/  LEA.HI R28, R2, R10, RZ, 0x3 ;  /* 0x0000000a021c7211 */ /* 0x000fe200078f18ff */
[----:B------:R-:W2:Y:S01]  /*0700*/  SHFL.IDX PT, R9, R15, RZ, 0x181f ;  /* 0x00181fff0f097589 */ /* 0x000ea200000e0000 */
[----:B------:R-:W-:Y:S01]  /*0710*/  IMAD R0, R13, c[0x0][0x208], RZ ;  /* 0x000082000d007a24 */ /* 0x000fe200078e02ff */
[----:B------:R-:W-:Y:S01]  /*0720*/  UIMAD UR8, UR5, UR9, URZ ;  /* 0x00000009050872a4 */ /* 0x000fe2000f8e023f */
[----:B------:R-:W-:Y:S01]  /*0730*/  IMAD.IADD R5, R5, 0x1, R7 ;  /* 0x0000000105057824 */ /* 0x000fe200078e0207 */
[----:B------:R-:W-:Y:S01]  /*0740*/  LOP3.LUT R12, R28, 0xfffffff8, RZ, 0xc0, !PT ;  /* 0xfffffff81c0c7812 */ /* 0x000fe200078ec0ff */
[----:B------:R-:W-:Y:S01]  /*0750*/  IMAD R13, R24, c[0x0][0x1ec], R3 ;  /* 0x00007b00180d7a24 */ /* 0x000fe200078e0203 */
[----:B------:R-:W-:Y:S01]  /*0760*/  UIMAD UR8, UR12, UR18, UR8 ;  /* 0x000000120c0872a4 */ /* 0x000fe2000f8e0208 */
[C---:B------:R-:W-:Y:S01]  /*0770*/  IMAD R0, R22.reuse, c[0x0][0x20c], R0 ;  /* 0x0000830016007a24 */ /* 0x040fe200078e0200 */
[----:B------:R-:W-:Y:S01]  /*0780*/  UIMAD UR6, UR6, UR11, URZ ;  /* 0x0000000b060672a4 */ /* 0x000fe2000f8e023f */
[----:B------:R-:W-:Y:S01]  /*0790*/  IMAD.WIDE.U32 R2, R22, c[0x0][0x208], R42 ;  /* 0x0000820016027a25 */ /* 0x000fe200078e002a */
[----:B------:R-:W-:Y:S01]  /*07a0*/  STL [R1+0x20], R41 ;  /* 0x0000202901007387 */ /* 0x000fe20000100800 */
[----:B------:R-:W-:-:S02]  /*07b0*/  UISETP.GE.AND UP1, UPT, UR4, 0x61, UPT ;  /* 0x000000610400788c */ /* 0x000fc4000bf26270 */
[C---:B------:R-:W-:Y:S01]  /*07c0*/  IMAD.WIDE.U32 R6, R24.reuse, c[0x0][0x1e8], R4 ;  /* 0x00007a0018067a25 */ /* 0x040fe200078e0004 */
[----:B------:R-:W-:Y:S01]  /*07d0*/  UIADD3 UR6, UR15, UR6, URZ ;  /* 0x000000060f067290 */ /* 0x000fe2000fffe03f */
[----:B------:R-:W-:Y:S02]  /*07e0*/  STL [R1+0x8], R40 ;  /* 0x0000082801007387 */ /* 0x000fe40000100800 */
[----:B------:R-:W-:Y:S02]  /*07f0*/  IMAD R27, R27, c[0x0][0x210], RZ ;  /* 0x000084001b1b7a24 */ /* 0x000fe400078e02ff */
[----:B------:R-:W-:Y:S01]  /*0800*/  IMAD.IADD R5, R3, 0x1, R0 ;  /* 0x0000000103057824 */ /* 0x000fe200078e0200 */
[----:B------:R-:W-:Y:S01]  /*0810*/  @!P0 SHF.R.S32.HI R0, RZ, 0x1f, R40 ;  /* 0x0000001fff008819 */ /* 0x000fe20000011428 */
[----:B------:R-:W-:Y:S02]  /*0820*/  IMAD.MOV.U32 R4, RZ, RZ, R2 ;  /* 0x000000ffff047224 */ /* 0x000fe400078e0002 */
[----:B------:R-:W-:Y:S01]  /*0830*/  IMAD R27, R24, c[0x0][0x214], R27 ;  /* 0x00008500181b7a24 */ /* 0x000fe200078e021b */
[----:B------:R-:W-:Y:S01]  /*0840*/  @!P0 LEA.HI R0, R0, R40, RZ, 0x3 ;  /* 0x0000002800008211 */ /* 0x000fe200078f18ff */
[----:B------:R-:W-:-:S02]  /*0850*/  IMAD.U32 R11, RZ, RZ, UR7 ;  /* 0x00000007ff0b7e24 */ /* 0x000fc4000f8e00ff */
[----:B------:R-:W-:Y:S01]  /*0860*/  IMAD.WIDE.U32 R24, R24, c[0x0][0x210], R4 ;  /* 0x0000840018187a25 */ /* 0x000fe200078e0004 */
[----:B------:R-:W-:Y:S01]  /*0870*/  @!P0 SHF.R.S32.HI R4, RZ, 0x1f, R41 ;  /* 0x0000001fff048819 */ /* 0x000fe20000011429 */
[----:B------:R-:W-:Y:S01]  /*0880*/  SHFL.IDX PT, R5, R15, 0x2, 0x181f ;  /* 0x00581f000f057f89 */ /* 0x000fe200000e0000 */
[----:B------:R-:W-:Y:S01]  /*0890*/  IADD3 R22, R11, c[0x0][0x1d0], -R22 ;  /* 0x000074000b167a10 */ /* 0x000fe20007ffe816 */
[----:B------:R-:W-:Y:S01]  /*08a0*/  IMAD.IADD R23, R10, 0x1, -R12 ;  /* 0x000000010a177824 */ /* 0x000fe200078e0a0c */
[----:B-1----:R-:W-:Y:S01]  /*08b0*/  @!P0 LEA R10, P3, R42, R8, 0x1 ;  /* 0x000000082a0a8211 */ /* 0x002fe200078608ff */
[----:B------:R-:W-:Y:S01]  /*08c0*/  IMAD.IADD R21, R7, 0x1, R13 ;  /* 0x0000000107157824 */ /* 0x000fe200078e020d */
[----:B------:R-:W-:Y:S01]  /*08d0*/  @!P0 LEA.HI R4, R4, R41, RZ, 0x3 ;  /* 0x0000002904048211 */ /* 0x000fe200078f18ff */
[----:B------:R-:W-:Y:S01]  /*08e0*/  IMAD.SHL.U32 R243, R19, 0x2, RZ ;  /* 0x0000000213f37824 */ /* 0x000fe200078e00ff */
[----:B--2---:R-:W-:Y:S01]  /*08f0*/  @!P0 LEA.HI.X R11, R42, R9, R43, 0x1, P3 ;  /* 0x000000092a0b8211 */ /* 0x004fe200018f0c2b */
[----:B------:R-:W-:Y:S01]  /*0900*/  BAR.SYNC.DEFER_BLOCKING 0x0 ;  /* 0x0000000000007b1d */ /* 0x000fe20000010000 */
[----:B------:R-:W-:Y:S01]  /*0910*/  ISETP.GE.AND P3, PT, R40, c[0x0][0x198], PT ;  /* 0x0000660028007a0c */ /* 0x000fe20003f66270 */
[----:B------:R-:W-:Y:S01]  /*0920*/  IMAD.MOV.U32 R20, RZ, RZ, R6 ;  /* 0x000000ffff147224 */ /* 0x000fe200078e0006 */
[----:B------:R-:W-:Y:S01]  /*0930*/  @!P0 LOP3.LUT R4, R4, 0xfffffff8, RZ, 0xc0, !PT ;  /* 0xfffffff804048812 */ /* 0x000fe200078ec0ff */
[----:B------:R-:W-:Y:S01]  /*0940*/  IMAD.MOV.U32 R37, RZ, RZ, c[0x0][0x1e4] ;  /* 0x00007900ff257624 */ /* 0x000fe200078e00ff */
[----:B------:R-:W-:Y:S01]  /*0950*/  @!P0 LOP3.LUT R0, R0, 0xfffffff8, RZ, 0xc0, !PT ;  /* 0xfffffff800008812 */ /* 0x000fe200078ec0ff */
[----:B------:R-:W-:Y:S01]  /*0960*/  SHFL.IDX PT, R6, R14, 0x1, 0x181f ;  /* 0x00381f000e067f89 */ /* 0x000fe200000e0000 */
[----:B------:R-:W-:-:S02]  /*0970*/  IMAD.MOV.U32 R237, RZ, RZ, 0x20 ;  /* 0x00000020ffed7424 */ /* 0x000fc400078e00ff */
[--C-:B------:R-:W-:Y:S01]  /*0980*/  @!P0 IMAD.WIDE R12, R4, 0x2, R8.reuse ;  /* 0x00000002040c8825 */ /* 0x100fe200078e0208 */
[----:B------:R-:W1:Y:S03]  /*0990*/  SHFL.IDX PT, R7, R15, 0x1, 0x181f ;  /* 0x00381f000f077f89 */ /* 0x000e6600000e0000 */
[----:B------:R-:W-:Y:S01]  /*09a0*/  @!P0 IMAD.WIDE R8, R0, 0x2, R8 ;  /* 0x0000000200088825 */ /* 0x000fe200078e0208 */
[----:B------:R-:W2:Y:S01]  /*09b0*/  SHFL.IDX PT, R4, R14, 0x2, 0x181f ;  /* 0x00581f000e047f89 */ /* 0x000ea200000e0000 */
[----:B------:R-:W-:-:S04]  /*09c0*/  @!P1 SHF.R.S32.HI R0, RZ, 0x1f, R40 ;  /* 0x0000001fff009819 */ /* 0x000fc80000011428 */
[----:B------:R-:W-:Y:S01]  /*09d0*/  @!P1 LEA.HI R0, R0, R40, RZ, 0x3 ;  /* 0x0000002800009211 */ /* 0x000fe200078f18ff */
[----:B------:R3:W-:Y:S02]  /*09e0*/  @!P0 LDGSTS.E.BYPASS.LTC128B.128 [R243+0x100], [R10.64], !P6 ;  /* 0x001000000af38fae */ /* 0x0007e4000f101d54 */
[----:B---3--:R-:W-:-:S04]  /*09f0*/  @!P5 SHF.R.S32.HI R10, RZ, 0x1f, R41 ;  /* 0x0000001fff0ad819 */ /* 0x008fc80000011429 */
[----:B------:R-:W-:Y:S02]  /*0a00*/  @!P5 LEA.HI R10, R10, R41, RZ, 0x3 ;  /* 0x000000290a0ad211 */ /* 0x000fe400078f18ff */
[--C-:B-----5:R-:W-:Y:S01]  /*0a10*/  @P4 SHF.R.S32.HI R3, RZ, 0x1f, R16.reuse ;  /* 0x0000001fff034819 */ /* 0x120fe20000011410 */
[----:B------:R-:W-:Y:S01]  /*0a20*/  @P4 IMAD.MOV.U32 R2, RZ, RZ, R16 ;  /* 0x000000ffff024224 */ /* 0x000fe200078e0010 */
[----:B------:R-:W-:Y:S01]  /*0a30*/  @!P5 LOP3.LUT R16, R10, 0xfffffff8, RZ, 0xc0, !PT ;  /* 0xfffffff80a10d812 */ /* 0x000fe200078ec0ff */
[----:B------:R-:W-:Y:S02]  /*0a40*/  @!P4 IMAD.MOV.U32 R2, RZ, RZ, R17 ;  /* 0x000000ffff02c224 */ /* 0x000fe400078e0011 */
[----:B------:R-:W-:Y:S01]  /*0a50*/  @!P4 IMAD.MOV.U32 R3, RZ, RZ, R18 ;  /* 0x000000ffff03c224 */ /* 0x000fe200078e0012 */
[----:B------:R-:W-:Y:S01]  /*0a60*/  ISETP.GE.AND P4, PT, R41, c[0x0][0x198], PT ;  /* 0x0000660029007a0c */ /* 0x000fe20003f86270 */
[----:B-1----:R-:W-:Y:S01]  /*0a70*/  @!P5 IMAD.WIDE R16, R16, 0x2, R6 ;  /* 0x000000021010d825 */ /* 0x002fe200078e0206 */
[----:B------:R-:W-:-:S03]  /*0a80*/  @!P1 LOP3.LUT R18, R0, 0xfffffff8, RZ, 0xc0, !PT ;  /* 0xfffffff800129812 */ /* 0x000fc600078ec0ff */
[----:B------:R-:W-:Y:S02]  /*0a90*/  IMAD R0, R3, c[0x0][0x1f0], RZ ;  /* 0x00007c0003007a24 */ /* 0x000fe400078e02ff */
[----:B--2---:R-:W-:-:S04]  /*0aa0*/  @!P1 IMAD.WIDE R18, R18, 0x2, R4 ;  /* 0x0000000212129825 */ /* 0x004fc800078e0204 */
[C---:B------:R-:W-:Y:S02]  /*0ab0*/  IMAD R0, R2.reuse, c[0x0][0x1f4], R0 ;  /* 0x00007d0002007a24 */ /* 0x040fe400078e0200 */
[----:B------:R1:W-:Y:S01]  /*0ac0*/  @!P0 LDGSTS.E.BYPASS.LTC128B.128 [R243+0x4100], [R12.64], !P4 ;  /* 0x041000000cf38fae */ /* 0x0003e2000e101d54 */
[----:B------:R-:W-:-:S03]  /*0ad0*/  IMAD.WIDE.U32 R20, R2, c[0x0][0x1f0], R20 ;  /* 0x00007c0002147a25 */ /* 0x000fc600078e0014 */
[----:B------:R2:W-:Y:S01]  /*0ae0*/  @!P0 LDGSTS.E.BYPASS.LTC128B.128 [R243+0x8100], [R8.64], !P3 ;  /* 0x0810000008f38fae */ /* 0x0005e2000d901d54 */
[C---:B------:R-:W-:Y:S01]  /*0af0*/  @!P5 LEA R10, P0, R42.reuse, R6, 0x1 ;  /* 0x000000062a0ad211 */ /* 0x040fe200078008ff */
[----:B------:R-:W-:Y:S02]  /*0b00*/  IMAD.IADD R39, R21, 0x1, R0 ;  /* 0x0000000115277824 */ /* 0x000fe400078e0200 */
[----:B------:R-:W-:Y:S01]  /*0b10*/  IMAD.MOV.U32 R38, RZ, RZ, R20 ;  /* 0x000000ffff267224 */ /* 0x000fe200078e0014 */
[----:B------:R-:W-:Y:S01]  /*0b20*/  @!P5 LEA.HI.X R11, R42, R7, R43, 0x1, P0 ;  /* 0x000000072a0bd211 */ /* 0x000fe200000f0c2b */
[----:B------:R-:W-:Y:S01]  /*0b30*/  IMAD R3, R3, c[0x0][0x218], RZ ;  /* 0x0000860003037a24 */ /* 0x000fe200078e02ff */
[----:B------:R-:W-:Y:S04]  /*0b40*/  STL.64 [R1+0x38], R20 ;  /* 0x0000381401007387 */ /* 0x000fe80000100a00 */
[----:B------:R3:W-:Y:S04]  /*0b50*/  @!P5 LDGSTS.E.BYPASS.LTC128B.128 [R243+0x1100], [R10.64], !P6 ;  /* 0x011000000af3dfae */ /* 0x0007e8000f101d54 */
[----:B------:R4:W-:Y:S04]  /*0b60*/  @!P5 LDGSTS.E.BYPASS.LTC128B.128 [R243+0x5100], [R16.64], !P4 ;  /* 0x0510000010f3dfae */ /* 0x0009e8000e101d54 */
[----:B------:R-:W-:Y:S01]  /*0b70*/  STL.64 [R1+0x18], R38 ;  /* 0x0000182601007387 */ /* 0x000fe20000100a00 */
[----:B--2---:R-:W-:-:S02]  /*0b80*/  @!P5 SHF.R.S32.HI R9, RZ, 0x1f, R40 ;  /* 0x0000001fff09d819 */ /* 0x004fc40000011428 */
[----:B------:R-:W-:Y:S02]  /*0b90*/  @!P1 SHF.R.S32.HI R8, RZ, 0x1f, R41 ;  /* 0x0000001fff089819 */ /* 0x000fe40000011429 */
[----:B------:R-:W-:Y:S02]  /*0ba0*/  @!P5 LEA.HI R9, R9, R40, RZ, 0x3 ;  /* 0x000000280909d211 */ /* 0x000fe400078f18ff */
[----:B-1----:R-:W-:Y:S02]  /*0bb0*/  @!P1 LEA.HI R12, R8, R41, RZ, 0x3 ;  /* 0x00000029080c9211 */ /* 0x002fe400078f18ff */
[----:B------:R1:W2:Y:S02]  /*0bc0*/  SHFL.IDX PT, R8, R14, 0x3, 0x181f ;  /* 0x00781f000e087f89 */ /* 0x0002a400000e0000 */
[----:B------:R-:W-:-:S05]  /*0bd0*/  @!P1 LOP3.LUT R12, R12, 0xfffffff8, RZ, 0xc0, !PT ;  /* 0xfffffff80c0c9812 */ /* 0x000fca00078ec0ff */
[----:B------:R-:W-:-:S04]  /*0be0*/  @!P1 IMAD.WIDE R12, R12, 0x2, R4 ;  /* 0x000000020c0c9825 */ /* 0x000fc800078e0204 */
[----:B----4-:R-:W-:Y:S01]  /*0bf0*/  IMAD.WIDE.U32 R16, R36, 0x40, RZ ;  /* 0x0000004024107825 */ /* 0x010fe200078e00ff */
[----:B-1----:R-:W-:Y:S02]  /*0c00*/  @!P5 LOP3.LUT R14, R9, 0xfffffff8, RZ, 0xc0, !PT ;  /* 0xfffffff8090ed812 */ /* 0x002fe400078ec0ff */
[----:B------:R1:W4:Y:S03]  /*0c10*/  SHFL.IDX PT, R9, R15, 0x3, 0x181f ;  /* 0x00781f000f097f89 */ /* 0x00032600000e0000 */
[----:B-1----:R-:W-:Y:S01]  /*0c20*/  @!P5 IMAD.WIDE R14, R14, 0x2, R6 ;  /* 0x000000020e0ed825 */ /* 0x002fe200078e0206 */
[----:B------:R-:W-:-:S04]  /*0c30*/  @!P1 LEA R6, P0, R42, R4, 0x1 ;  /* 0x000000042a069211 */ /* 0x000fc800078008ff */
[C-C-:B------:R-:W-:Y:S01]  /*0c40*/  @!P1 LEA.HI.X R7, R42.reuse, R5, R43.reuse, 0x1, P0 ;  /* 0x000000052a079211 */ /* 0x140fe200000f0c2b */
[----:B------:R1:W-:Y:S01]  /*0c50*/  @!P5 LDGSTS.E.BYPASS.LTC128B.128 [R243+0x9100], [R14.64], !P3 ;  /* 0x091000000ef3dfae */ /* 0x0003e2000d901d54 */
[----:B--2---:R-:W-:Y:S02]  /*0c60*/  @!P2 LEA R4, P0, R42, R8, 0x1 ;  /* 0x000000082a04a211 */ /* 0x004fe400078008ff */
[----:B------:R-:W-:Y:S01]  /*0c70*/  ISETP.GE.AND P5, PT, R22, 0x21, PT ;  /* 0x000000211600780c */ /* 0x000fe20003fa6270 */
[----:B------:R2:W-:Y:S01]  /*0c80*/  @!P1 LDGSTS.E.BYPASS.LTC128B.128 [R243+0x2100], [R6.64], !P6 ;  /* 0x0210000006f39fae */ /* 0x0005e2000f101d54 */
[----:B----4-:R-:W-:-:S03]  /*0c90*/  @!P2 LEA.HI.X R5, R42, R9, R43, 0x1, P0 ;  /* 0x000000092a05a211 */ /* 0x010fc600000f0c2b */
[----:B------:R4:W-:Y:S04]  /*0ca0*/  @!P1 LDGSTS.E.BYPASS.LTC128B.128 [R243+0x6100], [R12.64], !P4 ;  /* 0x061000000cf39fae */ /* 0x0009e8000e101d54 */
[----:B------:R5:W-:Y:S01]  /*0cb0*/  @!P1 LDGSTS.E.BYPASS.LTC128B.128 [R243+0xa100], [R18.64], !P3 ;  /* 0x0a10000012f39fae */ /* 0x000be2000d901d54 */
[----:B------:R-:W-:-:S03]  /*0cc0*/  ISETP.GE.AND P1, PT, R22, 0x41, PT ;  /* 0x000000411600780c */ /* 0x000fc60003f26270 */
[----:B------:R1:W-:Y:S01]  /*0cd0*/  @!P2 LDGSTS.E.BYPASS.LTC128B.128 [R243+0x3100], [R4.64], !P6 ;  /* 0x0310000004f3afae */ /* 0x0003e2000f101d54 */
[----:B------:R-:W-:Y:S02]  /*0ce0*/  ISETP.GE.AND P6, PT, R22, 0x1, PT ;  /* 0x000000011600780c */ /* 0x000fe40003fc6270 */
[----:B--2---:R-:W-:Y:S02]  /*0cf0*/  @!P2 SHF.R.S32.HI R7, RZ, 0x1f, R41 ;  /* 0x0000001fff07a819 */ /* 0x004fe40000011429 */
[----:B------:R-:W-:Y:S01]  /*0d00*/  @!P2 SHF.R.S32.HI R6, RZ, 0x1f, R40 ;  /* 0x0000001fff06a819 */ /* 0x000fe20000011428 */
[----:B----4-:R-:W-:-:S03]  /*0d10*/  IMAD.IADD R13, R25, 0x1, R27 ;  /* 0x00000001190d7824 */ /* 0x010fc600078e021b */
[----:B------:R-:W-:Y:S01]  /*0d20*/  @!P2 LEA.HI R6, R6, R40, RZ, 0x3 ;  /* 0x000000280606a211 */ /* 0x000fe200078f18ff */
[----:B------:R-:W-:-:S03]  /*0d30*/  IMAD.MOV.U32 R12, RZ, RZ, R24 ;  /* 0x000000ffff0c7224 */ /* 0x000fc600078e0018 */
[----:B------:R-:W-:Y:S01]  /*0d40*/  @!P2 LOP3.LUT R6, R6, 0xfffffff8, RZ, 0xc0, !PT ;  /* 0xfffffff80606a812 */ /* 0x000fe200078ec0ff */
[----:B-----5:R-:W-:-:S04]  /*0d50*/  IMAD.WIDE.U32 R18, R2, c[0x0][0x218], R12 ;  /* 0x0000860002127a25 */ /* 0x020fc800078e000c */
[----:B-1----:R-:W-:Y:S01]  /*0d60*/  IMAD.WIDE.U32 R4, R30, UR9, R38 ;  /* 0x000000091e047c25 */ /* 0x002fe2000f8e0026 */
[----:B------:R1:W-:Y:S03]  /*0d70*/  STL.64 [R1+0x30], R18 ;  /* 0x0000301201007387 */ /* 0x0003e60000100a00 */
[----:B------:R-:W-:Y:S01]  /*0d80*/  IMAD.MOV.U32 R34, RZ, RZ, R18 ;  /* 0x000000ffff227224 */ /* 0x000fe200078e0012 */
[----:B------:R-:W-:Y:S01]  /*0d90*/  IADD3 R0, R5, UR8, RZ ;  /* 0x0000000805007c10 */ /* 0x000fe2000fffe0ff */
[----:B------:R-:W-:Y:S01]  /*0da0*/  UIMAD UR8, UR6, UR9, URZ ;  /* 0x00000009060872a4 */ /* 0x000fe2000f8e023f */
[C---:B---3--:R-:W-:Y:S02]  /*0db0*/  @P6 LEA R10, P0, R4.reuse, c[0x0][0x1c8], 0x1 ;  /* 0x00007200040a6a11 */ /* 0x048fe400078008ff */
[----:B------:R-:W-:Y:S01]  /*0dc0*/  @!P2 LEA.HI R5, R7, R41, RZ, 0x3 ;  /* 0x000000290705a211 */ /* 0x000fe200078f18ff */
[----:B------:R-:W-:Y:S01]  /*0dd0*/  UIMAD UR8, UR12, UR14, UR8 ;  /* 0x0000000e0c0872a4 */ /* 0x000fe2000f8e0208 */
[----:B------:R-:W-:Y:S01]  /*0de0*/  @P6 LEA.HI.X R11, R4, c[0x0][0x1cc], R0, 0x1, P0 ;  /* 0x00007300040b6a11 */ /* 0x000fe200000f0c00 */
[----:B------:R-:W-:Y:S01]  /*0df0*/  USHF.L.U32 UR12, UR10, 0x6, URZ ;  /* 0x000000060a0c7899 */ /* 0x000fe2000800063f */
[----:B------:R-:W-:-:S02]  /*0e00*/  @P5 LEA R7, P0, R36, R4, 0x5 ;  /* 0x0000000424075211 */ /* 0x000fc400078028ff */
[----:B------:R-:W-:Y:S02]  /*0e10*/  @!P2 LOP3.LUT R5, R5, 0xfffffff8, RZ, 0xc0, !PT ;  /* 0xfffffff80505a812 */ /* 0x000fe400078ec0ff */
[----:B------:R-:W-:Y:S02]  /*0e20*/  @P5 LEA.HI.X R15, R36, R0, R37, 0x5, P0 ;  /* 0x00000000240f5211 */ /* 0x000fe400000f2c25 */
[----:B------:R-:W-:Y:S01]  /*0e30*/  @P1 IADD3 R14, P0, R4, R16, RZ ;  /* 0x00000010040e1210 */ /* 0x000fe20007f1e0ff */
[----:B------:R-:W-:-:S04]  /*0e40*/  @!P2 IMAD.WIDE R4, R5, 0x2, R8 ;  /* 0x000000020504a825 */ /* 0x000fc800078e0208 */
[----:B------:R-:W-:Y:S01]  /*0e50*/  @!P2 IMAD.WIDE R8, R6, 0x2, R8 ;  /* 0x000000020608a825 */ /* 0x000fe200078e0208 */
[----:B------:R2:W-:Y:S01]  /*0e60*/  @!P2 LDGSTS.E.BYPASS.LTC128B.128 [R243+0x7100], [R4.64], !P4 ;  /* 0x0710000004f3afae */ /* 0x0005e2000e101d54 */
[----:B------:R-:W-:Y:S02]  /*0e70*/  ISETP.GE.AND P4, PT, R42, c[0x0][0x1d4], PT ;  /* 0x000075002a007a0c */ /* 0x000fe40003f86270 */
[----:B------:R-:W-:Y:S01]  /*0e80*/  IMAD.SHL.U32 R16, R37, 0x40, RZ ;  /* 0x0000004025107824 */ /* 0x000fe200078e00ff */
[----:B------:R3:W-:Y:S01]  /*0e90*/  @!P2 LDGSTS.E.BYPASS.LTC128B.128 [R243+0xb100], [R8.64], !P3 ;  /* 0x0b10000008f3afae */ /* 0x0007e2000d901d54 */
[----:B------:R-:W-:Y:S02]  /*0ea0*/  ISETP.GE.AND P3, PT, R41, c[0x0][0x1d4], PT ;  /* 0x0000750029007a0c */ /* 0x000fe40003f66270 */
[----:B------:R-:W-:Y:S01]  /*0eb0*/  ISETP.GE.AND P2, PT, R40, c[0x0][0x1d4], PT ;  /* 0x0000750028007a0c */ /* 0x000fe20003f46270 */
[----:B------:R-:W0:Y:S01]  /*0ec0*/  LDGDEPBAR ;  /* 0x00000000000079af */ /* 0x000e220000000000 */
[----:B------:R-:W-:Y:S01]  /*0ed0*/  @P1 IADD3.X R17, R0, R17, R16, P0, !PT ;  /* 0x0000001100111210 */ /* 0x000fe200007fe410 */
[----:B------:R-:W-:Y:S01]  /*0ee0*/  IMAD.SHL.U32 R0, R23, 0x40, RZ ;  /* 0x0000004017007824 */ /* 0x000fe200078e00ff */
[----:B------:R-:W-:Y:S01]  /*0ef0*/  @P5 LEA R6, P0, R7, c[0x0][0x1c8], 0x1 ;  /* 0x0000720007065a11 */ /* 0x000fe200078008ff */
[----:B------:R-:W-:-:S02]  /*0f00*/  IMAD R16, R2, c[0x0][0x21c], R3 ;  /* 0x0000870002107a24 */ /* 0x000fc400078e0203 */
[----:B------:R4:W-:Y:S01]  /*0f10*/  @P6 LDGSTS.E.BYPASS.LTC128B.128 [R243+0x12100], [R10.64], !P4 ;  /* 0x121000000af36fae */ /* 0x0009e2000e101d54 */
[----:B------:R-:W-:Y:S01]  /*0f20*/  @P5 LEA.HI.X R7, R7, c[0x0][0x1cc], R15, 0x1, P0 ;  /* 0x0000730007075a11 */ /* 0x000fe200000f0c0f */
[----:B------:R-:W-:Y:S01]  /*0f30*/  IMAD.SHL.U32 R2, R29, 0x8, RZ ;  /* 0x000000081d027824 */ /* 0x000fe200078e00ff */
[----:B------:R-:W-:Y:S01]  /*0f40*/  LOP3.LUT R0, R0, 0x1c0, RZ, 0xc0, !PT ;  /* 0x000001c000007812 */ /* 0x000fe200078ec0ff */
[----:B------:R4:W-:Y:S01]  /*0f50*/  @P6 LDGSTS.E.BYPASS.LTC128B.128 [R243+0x15100], [R10.64+0x80], !P3 ;  /* 0x151000800af36fae */ /* 0x0009e2000d901d54 */
[----:B------:R-:W-:Y:S02]  /*0f60*/  IMAD.IADD R35, R19, 0x1, R16 ;  /* 0x0000000113237824 */ /* 0x000fe400078e0210 */
[----:B------:R-:W-:Y:S01]  /*0f70*/  LOP3.LUT R2, R0, 0x8, R2, 0xf8, !PT ;  /* 0x0000000800027812 */ /* 0x000fe200078ef802 */
[----:B------:R4:W-:Y:S01]  /*0f80*/  @P6 LDGSTS.E.BYPASS.LTC128B.128 [R243+0x18100], [R10.64+0x100], !P2 ;  /* 0x181001000af36fae */ /* 0x0009e2000d101d54 */
[----:B------:R-:W-:Y:S02]  /*0f90*/  SHF.R.U32.HI R0, RZ, 0x3, R0 ;  /* 0x00000003ff007819 */ /* 0x000fe40000011600 */
[----:B------:R-:W-:Y:S01]  /*0fa0*/  LOP3.LUT P6, RZ, R23, 0x4, RZ, 0xc0, !PT ;  /* 0x0000000417ff7812 */ /* 0x000fe200078cc0ff */
[----:B------:R5:W-:Y:S01]  /*0fb0*/  @P5 LDGSTS.E.BYPASS.LTC128B.128 [R243+0x13100], [R6.64], !P4 ;  /* 0x1310000006f35fae */ /* 0x000be2000e101d54 */
[----:B--2---:R-:W-:-:S02]  /*0fc0*/  @P1 LEA R4, P0, R14, c[0x0][0x1c8], 0x1 ;  /* 0x000072000e041a11 */ /* 0x004fc400078008ff */
[----:B------:R-:W-:Y:S01]  /*0fd0*/  LOP3.LUT R3, R2, R0, RZ, 0x3c, !PT ;  /* 0x0000000002037212 */ /* 0x000fe200078e3cff */
[----:B------:R5:W-:Y:S01]  /*0fe0*/  @P5 LDGSTS.E.BYPASS.LTC128B.128 [R243+0x16100], [R6.64+0x80], !P3 ;  /* 0x1610008006f35fae */ /* 0x000be2000d901d54 */
[----:B------:R-:W-:Y:S01]  /*0ff0*/  @P1 LEA.HI.X R5, R14, c[0x0][0x1cc], R17, 0x1, P0 ;  /* 0x000073000e051a11 */ /* 0x000fe200000f0c11 */
[----:B---3--:R-:W-:Y:S01]  /*1000*/  IMAD.U32 R8, RZ, RZ, UR14 ;  /* 0x0000000eff087e24 */ /* 0x008fe2000f8e00ff */
[----:B------:R-:W-:Y:S01]  /*1010*/  LEA.HI R14, R32, R33, RZ, 0x5 ;  /* 0x00000021200e7211 */ /* 0x000fe200078f28ff */
[----:B------:R5:W-:Y:S01]  /*1020*/  @P5 LDGSTS.E.BYPASS.LTC128B.128 [R243+0x19100], [R6.64+0x100], !P2 ;  /* 0x1910010006f35fae */ /* 0x000be2000d101d54 */
[----:B------:R-:W-:Y:S01]  /*1030*/  IMAD.U32 R9, RZ, RZ, UR15 ;  /* 0x0000000fff097e24 */ /* 0x000fe2000f8e00ff */
[----:B------:R-:W-:Y:S01]  /*1040*/  LOP3.LUT P5, RZ, R23, 0x2, RZ, 0xc0, !PT ;  /* 0x0000000217ff7812 */ /* 0x000fe200078ac0ff */
[----:B------:R-:W-:Y:S01]  /*1050*/  IMAD.MOV.U32 R15, RZ, RZ, R8 ;  /* 0x000000ffff0f7224 */ /* 0x000fe200078e0008 */
[----:B------:R2:W-:Y:S01]  /*1060*/  @P1 LDGSTS.E.BYPASS.LTC128B.128 [R243+0x14100], [R4.64], !P4 ;  /* 0x1410000004f31fae */ /* 0x0005e2000e101d54 */
[----:B------:R-:W-:Y:S01]  /*1070*/  IMAD.SHL.U32 R2, R28, 0x40, RZ ;  /* 0x000000401c027824 */ /* 0x000fe200078e00ff */
[----:B------:R-:W-:Y:S01]  /*1080*/  SHF.R.S32.HI R212, RZ, 0x5, R14 ;  /* 0x00000005ffd47819 */ /* 0x000fe2000001140e */
[----:B------:R-:W-:Y:S01]  /*1090*/  IMAD.WIDE.U32 R8, R15, UR9, R34 ;  /* 0x000000090f087c25 */ /* 0x000fe2000f8e0022 */
[----:B------:R2:W-:Y:S02]  /*10a0*/  @P1 LDGSTS.E.BYPASS.LTC128B.128 [R243+0x17100], [R4.64+0x80], !P3 ;  /* 0x1710008004f31fae */ /* 0x0005e4000d901d54 */
[----:B------:R-:W-:Y:S01]  /*10b0*/  LOP3.LUT R2, R3, 0xfffffe00, R2, 0xf8, !PT ;  /* 0xfffffe0003027812 */ /* 0x000fe200078ef802 */
[----:B------:R-:W-:Y:S01]  /*10c0*/  IMAD.MOV.U32 R3, RZ, RZ, 0x10 ;  /* 0x00000010ff037424 */ /* 0x000fe200078e00ff */
[----:B------:R2:W-:Y:S01]  /*10d0*/  @P1 LDGSTS.E.BYPASS.LTC128B.128 [R243+0x1a100], [R4.64+0x100], !P2 ;  /* 0x1a10010004f31fae */ /* 0x0005e2000d101d54 */
[----:B------:R-:W-:Y:S01]  /*10e0*/  IADD3 R0, R9, UR8, RZ ;  /* 0x0000000809007c10 */ /* 0x000fe2000fffe0ff */
[----:B------:R-:W-:Y:S01]  /*10f0*/  UMOV UR8, 0x6 ;  /* 0x0000000600087882 */ /* 0x000fe20000000000 */
[----:B------:R-:W-:Y:S01]  /*1100*/  IMAD R212, R212, 0x400, R2 ;  /* 0x00000400d4d47824 */ /* 0x000fe200078e0202 */
[----:B------:R-:W0:Y:S01]  /*1110*/  LDGDEPBAR ;  /* 0x00000000000079af */ /* 0x000e220000000000 */
[----:B------:R-:W-:-:S03]  /*1120*/  USHF.L.U64.HI UR11, UR10, UR8, UR11 ;  /* 0x000000080a0b7299 */ /* 0x000fc6000801020b */
[C---:B------:R-:W-:Y:S01]  /*1130*/  LEA R220, R212.reuse, 0x100, 0x1 ;  /* 0x00000100d4dc7811 */ /* 0x040fe200078e08ff */
[----:B------:R-:W-:Y:S01]  /*1140*/  IMAD.SHL.U32 R212, R212, 0x2, RZ ;  /* 0x00000002d4d47824 */ /* 0x000fe200078e00ff */
[----:B------:R1:W-:Y:S01]  /*1150*/  STL.64 [R1+0x28], R34 ;  /* 0x0000282201007387 */ /* 0x0003e20000100a00 */
[----:B-----5:R-:W-:-:S04]  /*1160*/  LEA R6, P0, R8, c[0x0][0x1f8], 0x1 ;  /* 0x00007e0008067a11 */ /* 0x020fc800078008ff */
[----:B------:R-:W-:Y:S01]  /*1170*/  LEA.HI.X R7, R8, c[0x0][0x1fc], R0, 0x1, P0 ;  /* 0x00007f0008077a11 */ /* 0x000fe200000f0c00 */
[----:B------:R-:W-:-:S05]  /*1180*/  IMAD.U32 R0, RZ, RZ, UR12 ;  /* 0x0000000cff007e24 */ /* 0x000fca000f8e00ff */
[----:B------:R-:W-:Y:S01]  /*1190*/  IADD3 R12, P1, P0, R0, 0x80, R6 ;  /* 0x00000080000c7810 */ /* 0x000fe2000783e006 */
[----:B------:R-:W-:-:S04]  /*11a0*/  DEPBAR.LE SB0, 0x1 ;  /* 0x000080400000791a */ /* 0x000fc80000000000 */
[----:B------:R-:W-:Y:S01]  /*11b0*/  IADD3.X R13, RZ, UR11, R7, P1, P0 ;  /* 0x0000000bff0d7c10 */ /* 0x000fe20008fe0407 */
[----:B------:R-:W-:Y:S01]  /*11c0*/  BAR.SYNC.DEFER_BLOCKING 0x0 ;  /* 0x0000000000007b1d */ /* 0x000fe20000010000 */
[----:B------:R-:W-:-:S04]  /*11d0*/  IADD3 R8, P0, R6, UR12, RZ ;  /* 0x0000000c06087c10 */ /* 0x000fc8000ff1e0ff */
[----:B------:R-:W-:Y:S02]  /*11e0*/  IADD3.X R9, R7, UR11, RZ, P0, !PT ;  /* 0x0000000b07097c10 */ /* 0x000fe400087fe4ff */
[----:B----4-:R-:W-:Y:S02]  /*11f0*/  IADD3 R10, P1, P0, R0, 0x100, R6 ;  /* 0x00000100000a7810 */ /* 0x010fe4000783e006 */
[----:B------:R-:W-:Y:S01]  /*1200*/  SEL R0, R3, 0xfffffff0, !P5 ;  /* 0xfffffff003007807 */ /* 0x000fe20006800000 */
[----:B------:R-:W-:Y:S01]  /*1210*/  IMAD.SHL.U32 R3, R26, 0x40, RZ ;  /* 0x000000401a037824 */ /* 0x000fe200078e00ff */
[----:B------:R-:W-:Y:S02]  /*1220*/  IADD3.X R11, RZ, UR11, R7, P1, P0 ;  /* 0x0000000bff0b7c10 */ /* 0x000fe40008fe0407 */
[----:B--2---:R-:W-:Y:S01]  /*1230*/  IADD3 R4, P0, R8, UR12, RZ ;  /* 0x0000000c08047c10 */ /* 0x004fe2000ff1e0ff */
[----:B------:R-:W-:Y:S01]  /*1240*/  IMAD.SHL.U32 R235, R0, 0x2, RZ ;  /* 0x0000000200eb7824 */ /* 0x000fe200078e00ff */
[----:B------:R-:W-:-:S02]  /*1250*/  SEL R0, R237, 0xffffffe0, !P6 ;  /* 0xffffffe0ed007807 */ /* 0x000fc40007000000 */
[----:B------:R-:W-:Y:S01]  /*1260*/  ISETP.GE.AND P5, PT, R42, c[0x0][0x1d4], PT ;  /* 0x000075002a007a0c */ /* 0x000fe20003fa6270 */
[----:B------:R-:W-:Y:S01]  /*1270*/  IMAD.IADD R216, R220, 0x1, R235 ;  /* 0x00000001dcd87824 */ /* 0x000fe200078e02eb */
[----:B------:R-:W-:Y:S01]  /*1280*/  IADD3.X R5, R9, UR11, RZ, P0, !PT ;  /* 0x0000000b09057c10 */ /* 0x000fe200087fe4ff */
[C---:B------:R-:W-:Y:S01]  /*1290*/  IMAD R220, R0.reuse, 0x2, R220 ;  /* 0x0000000200dc7824 */ /* 0x040fe200078e02dc */
[----:B------:R-:W-:Y:S01]  /*12a0*/  ISETP.GE.AND P1, PT, R41, c[0x0][0x1d4], PT ;  /* 0x0000750029007a0c */ /* 0x000fe20003f26270 */
[----:B------:R-:W-:Y:S01]  /*12b0*/  IMAD R224, R0, 0x2, R216 ;  /* 0x0000000200e07824 */ /* 0x000fe200078e02d8 */
[C---:B------:R-:W-:Y:S01]  /*12c0*/  ISETP.LT.OR P0, PT, R22.reuse, 0x1, P5 ;  /* 0x000000011600780c */ /* 0x040fe20002f01670 */
[----:B------:R1:W2:Y:S01]  /*12d0*/  LDSM.16.M88.4 R152, [R212+0x100] ;  /* 0x00010000d498783b */ /* 0x0002a20000000200 */
[----:B------:R-:W-:Y:S02]  /*12e0*/  ISETP.LT.OR P6, PT, R22, 0x1, P1 ;  /* 0x000000011600780c */ /* 0x000fe40000fc1670 */
[----:B------:R-:W-:Y:S01]  /*12f0*/  LOP3.LUT R3, R3, 0x1c0, RZ, 0xc0, !PT ;  /* 0x000001c003037812 */ /* 0x000fe200078ec0ff */
[----:B------:R1:W3:Y:S03]  /*1300*/  LDSM.16.M88.4 R196, [R212+0x4100] ;  /* 0x00410000d4c4783b */ /* 0x0002e60000000200 */
[----:B------:R-:W-:Y:S01]  /*1310*/  SHF.R.U32.HI R232, RZ, 0x3, R3 ;  /* 0x00000003ffe87819 */ /* 0x000fe20000011603 */
[----:B------:R1:W4:Y:S04]  /*1320*/  LDSM.16.M88.4 R156, [R216] ;  /* 0x00000000d89c783b */ /* 0x0003280000000200 */
[----:B------:R1:W1:Y:S04]  /*1330*/  LDSM.16.M88.4 R200, [R216+0x4000] ;  /* 0x00400000d8c8783b */ /* 0x0002680000000200 */
[----:B------:R1:W1:Y:S04]  /*1340*/  LDSM.16.M88.4 R184, [R220] ;  /* 0x00000000dcb8783b */ /* 0x0002680000000200 */
[----:B------:R1:W1:Y:S04]  /*1350*/  LDSM.16.M88.4 R204, [R220+0x4000] ;  /* 0x00400000dccc783b */ /* 0x0002680000000200 */
[----:B------:R1:W1:Y:S04]  /*1360*/  LDSM.16.M88.4 R192, [R224] ;  /* 0x00000000e0c0783b */ /* 0x0002680000000200 */
[----:B------:R1:W1:Y:S04]  /*1370*/  LDSM.16.M88.4 R208, [R224+0x4000] ;  /* 0x00400000e0d0783b */ /* 0x0002680000000200 */
[----:B------:R-:W1:Y:S04]  /*1380*/  LDSM.16.M88.4 R212, [R212+0x8100] ;  /* 0x00810000d4d4783b */ /* 0x000e680000000200 */
[----:B------:R-:W1:Y:S04]  /*1390*/  LDSM.16.M88.4 R216, [R216+0x8000] ;  /* 0x00800000d8d8783b */ /* 0x000e680000000200 */
[----:B------:R-:W1:Y:S04]  /*13a0*/  LDSM.16.M88.4 R220, [R220+0x8000] ;  /* 0x00800000dcdc783b */ /* 0x000e680000000200 */
[----:B------:R-:W1:Y:S04]  /*13b0*/  LDSM.16.M88.4 R224, [R224+0x8000] ;  /* 0x00800000e0e0783b */ /* 0x000e680000000200 */
[----:B------:R-:W-:Y:S06]  /*13c0*/  BAR.SYNC.DEFER_BLOCKING 0x0 ;  /* 0x0000000000007b1d */ /* 0x000fec0000010000 */
[----:B------:R-:W-:Y:S01]  /*13d0*/  @!PT LDS RZ, [RZ] ;  /* 0x00000000fffff984 */ /* 0x000fe20000000800 */
[----:B------:R-:W-:Y:S01]  /*13e0*/  @!PT LDS RZ, [RZ] ;  /* 0x00000000fffff984 */ /* 0x000fe20000000800 */
[----:B------:R-:W-:Y:S01]  /*13f0*/  @!PT LDS RZ, [RZ] ;  /* 0x00000000fffff984 */ /* 0x000fe20000000800 */
[----:B------:R1:W-:Y:S01]  /*1400*/  LDGSTS.E.BYPASS.LTC128B.128 [R243+0x100], [R6.64], !P0 ;  /* 0x0010000006f37fae */ /* 0x0003e2000c101d54 */
[----:B------:R-:W-:-:S03]  /*1410*/  ISETP.GE.AND P0, PT, R40, c[0x0][0x1d4], PT ;  /* 0x0000750028007a0c */ /* 0x000fc60003f06270 */
[----:B------:R1:W-:Y:S01]  /*1420*/  LDGSTS.E.BYPASS.LTC128B.128 [R243+0x3100], [R6.64+0x80], !P6 ;  /* 0x0310008006f37fae */ /* 0x0003e2000f101d54 */
[----:B------:R-:W-:-:S13]  /*1430*/  ISETP.LT.OR P6, PT, R22, 0x1, P0 ;  /* 0x000000011600780c */ /* 0x000fda00007c1670 */
[----:B------:R1:W-:Y:S01]  /*1440*/  LDGSTS.E.BYPASS.LTC128B.128 [R243+0x6100], [R6.64+0x100], !P6 ;  /* 0x0610010006f37fae */ /* 0x0003e2000f101d54 */
[C---:B------:R-:W-:Y:S02]  /*1450*/  ISETP.LT.OR P6, PT, R22.reuse, 0x21, P5 ;  /* 0x000000211600780c */ /* 0x040fe40002fc1670 */
[----:B------:R-:W-:-:S11]  /*1460*/  ISETP.LT.OR P5, PT, R22, 0x41, P5 ;  /* 0x000000411600780c */ /* 0x000fd60002fa1670 */
[----:B------:R1:W-:Y:S01]  /*1470*/  LDGSTS.E.BYPASS.LTC128B.128 [R243+0x1100], [R8.64], !P6 ;  /* 0x0110000008f37fae */ /* 0x0003e2000f101d54 */
[C---:B------:R-:W-:Y:S02]  /*1480*/  ISETP.LT.OR P6, PT, R22.reuse, 0x21, P1 ;  /* 0x000000211600780c */ /* 0x040fe40000fc1670 */
[----:B------:R-:W-:-:S11]  /*1490*/  ISETP.LT.OR P1, PT, R22, 0x41, P1 ;  /* 0x000000411600780c */ /* 0x000fd60000f21670 */
[----:B------:R1:W-:Y:S01]  /*14a0*/  LDGSTS.E.BYPASS.LTC128B.128 [R243+0x4100], [R12.64], !P6 ;  /* 0x041000000cf37fae */ /* 0x0003e2000f101d54 */
[C---:B------:R-:W-:Y:S02]  /*14b0*/  ISETP.LT.OR P6, PT, R22.reuse, 0x21, P0 ;  /* 0x000000211600780c */ /* 0x040fe400007c1670 */
[----:B------:R-:W-:-:S11]  /*14c0*/  ISETP.LT.OR P0, PT, R22, 0x41, P0 ;  /* 0x000000411600780c */ /* 0x000fd60000701670 */
[----:B------:R1:W-:Y:S04]  /*14d0*/  LDGSTS.E.BYPASS.LTC128B.128 [R243+0x7100], [R10.64], !P6 ;  /* 0x071000000af37fae */ /* 0x0003e8000f101d54 */
[----:B------:R5:W-:Y:S01]  /*14e0*/  LDGSTS.E.BYPASS.LTC128B.128 [R243+0x2100], [R4.64], !P5 ;  /* 0x0210000004f37fae */ /* 0x000be2000e901d54 */
[----:B------:R-:W-:-:S03]  /*14f0*/  PLOP3.LUT P5, PT, PT, PT, UP1, 0x40, 0x0 ;  /* 0x000000000000781c */ /* 0x000fc60003fae818 */
[----:B------:R5:W-:Y:S01]  /*1500*/  LDGSTS.E.BYPASS.LTC128B.128 [R243+0x5100], [R4.64+0x80], !P1 ;  /* 0x0510008004f37fae */ /* 0x000be2000c901d54 */
[----:B------:R-:W-:-:S03]  /*1510*/  LOP3.LUT P1, RZ, R26, 0x4, RZ, 0xc0, !PT ;  /* 0x000000041aff7812 */ /* 0x000fc6000782c0ff */
[----:B------:R5:W-:Y:S01]  /*1520*/  LDGSTS.E.BYPASS.LTC128B.128 [R243+0x8100], [R4.64+0x100], !P0 ;  /* 0x0810010004f37fae */ /* 0x000be2000c101d54 */
[----:B------:R-:W-:-:S03]  /*1530*/  LOP3.LUT P0, RZ, R26, 0x2, RZ, 0xc0, !PT ;  /* 0x000000021aff7812 */ /* 0x000fc6000780c0ff */
[----:B------:R-:W0:Y:S01]  /*1540*/  LDGDEPBAR ;  /* 0x00000000000079af */ /* 0x000e220000000000 */
[----:B-----5:R-:W-:Y:S02]  /*1550*/  LOP3.LUT R4, R3, 0x8, R31, 0xf8, !PT ;  /* 0x0000000803047812 */ /* 0x020fe400078ef81f */
[----:B------:R-:W-:Y:S02]  /*1560*/  LOP3.LUT R3, R14, 0xffffffe0, RZ, 0xc0, !PT ;  /* 0xffffffe00e037812 */ /* 0x000fe400078ec0ff */
[----:B------:R-:W-:-:S03]  /*1570*/  LOP3.LUT R232, R4, R232, RZ, 0x3c, !PT ;  /* 0x000000e804e87212 */ /* 0x000fc600078e3cff */
[----:B------:R-:W-:Y:S02]  /*1580*/  IMAD.IADD R124, R33, 0x1, -R3 ;  /* 0x00000001217c7824 */ /* 0x000fe400078e0a03 */
[----:B------:R-:W-:Y:S01]  /*1590*/  IMAD R232, R29, 0x200, R232 ;  /* 0x000002001de87824 */ /* 0x000fe200078e02e8 */
[----:B------:R-:W-:Y:S05]  /*15a0*/  @P5 BRA `(.L_x_636) ;  /* 0x000001b000005947 */ /* 0x000fea0003800000 */
[----:B-1234-:R-:W-:Y:S01]  /*15b0*/  UIADD3 UR9, UR16, -0x2, URZ ;  /* 0xfffffffe10097890 */ /* 0x01efe2000fffe03f */
[C---:B------:R-:W-:Y:S01]  /*15c0*/  IMAD.SHL.U32 R8, R36.reuse, 0x40, RZ ;  /* 0x0000004024087824 */ /* 0x040fe200078e00ff */
[----:B------:R-:W-:Y:S02]  /*15d0*/  SHF.L.U64.HI R9, R36, 0x6, R37 ;  /* 0x0000000624097819 */ /* 0x000fe40000010225 */
[----:B------:R-:W-:Y:S02]  /*15e0*/  USHF.R.S32.HI UR8, URZ, 0x1f, UR9 ;  /* 0x0000001f3f087899 */ /* 0x000fe40008011409 */
[----:B------:R-:W-:Y:S01]  /*15f0*/  UIMAD UR5, UR5, UR9, URZ ;  /* 0x00000009050572a4 */ /* 0x000fe2000f8e023f */
[----:B------:R-:W-:-:S03]  /*1600*/  IMAD.WIDE.U32 R6, R30, UR9, R38 ;  /* 0x000000091e067c25 */ /* 0x000fc6000f8e0026 */
[----:B------:R-:W-:Y:S02]  /*1610*/  UIMAD UR5, UR8, UR18, UR5 ;  /* 0x00000012080572a4 */ /* 0x000fe4000f8e0205 */
[----:B------:R-:W-:-:S04]  /*1620*/  LEA R4, P5, R6, c[0x0][0x1c8], 0x1 ;  /* 0x0000720006047a11 */ /* 0x000fc800078a08ff */
[----:B------:R-:W-:-:S04]  /*1630*/  IADD3 R3, R7, UR5, RZ ;  /* 0x0000000507037c10 */ /* 0x000fc8000fffe0ff */
[----:B------:R-:W-:Y:S02]  /*1640*/  LEA.HI.X R5, R6, c[0x0][0x1cc], R3, 0x1, P5 ;  /* 0x0000730006057a11 */ /* 0x000fe400028f0c03 */
[----:B------:R-:W-:-:S03]  /*1650*/  IADD3 R12, P6, P5, R8, 0x80, R4 ;  /* 0x00000080080c7810 */ /* 0x000fc60007dde004 */
[----:B------:R1:W-:Y:S01]  /*1660*/  LDGSTS.E.BYPASS.LTC128B.128 [R243+0x1b100], [R4.64], !P4 ;  /* 0x1b10000004f37fae */ /* 0x0003e2000e101d54 */
[C-C-:B------:R-:W-:Y:S02]  /*1670*/  IADD3.X R13, R9.reuse, RZ, R5.reuse, P6, P5 ;  /* 0x000000ff090d7210 */ /* 0x140fe400037ea405 */
[C---:B------:R-:W-:Y:S01]  /*1680*/  IADD3 R10, P6, P5, R8.reuse, 0x100, R4 ;  /* 0x00000100080a7810 */ /* 0x040fe20007dde004 */
[----:B------:R1:W-:Y:S03]  /*1690*/  LDGSTS.E.BYPASS.LTC128B.128 [R243+0x1e100], [R4.64+0x80], !P3 ;  /* 0x1e10008004f37fae */ /* 0x0003e6000d901d54 */
[----:B------:R-:W-:Y:S01]  /*16a0*/  IADD3.X R11, R9, RZ, R5, P6, P5 ;  /* 0x000000ff090b7210 */ /* 0x000fe200037ea405 */
[----:B------:R1:W-:Y:S01]  /*16b0*/  LDGSTS.E.BYPASS.LTC128B.128 [R243+0x21100], [R4.64+0x100], !P2 ;  /* 0x2110010004f37fae */ /* 0x0003e2000d101d54 */
[----:B------:R-:W-:-:S04]  /*16c0*/  IADD3 R6, P6, R8, R4, RZ ;  /* 0x0000000408067210 */ /* 0x000fc80007fde0ff */
[----:B------:R-:W-:Y:S01]  /*16d0*/  IADD3 R8, P5, R6, R8, RZ ;  /* 0x0000000806087210 */ /* 0x000fe20007fbe0ff */
[----:B------:R-:W-:-:S04]  /*16e0*/  IMAD.X R7, R9, 0x1, R5, P6 ;  /* 0x0000000109077824 */ /* 0x000fc800030e0605 */
[----:B------:R-:W-:Y:S01]  /*16f0*/  IMAD.X R9, R7, 0x1, R9, P5 ;  /* 0x0000000107097824 */ /* 0x000fe200028e0609 */
[----:B------:R1:W-:Y:S04]  /*1700*/  LDGSTS.E.BYPASS.LTC128B.128 [R243+0x1c100], [R6.64], !P4 ;  /* 0x1c10000006f37fae */ /* 0x0003e8000e101d54 */
[----:B------:R1:W-:Y:S04]  /*1710*/  LDGSTS.E.BYPASS.LTC128B.128 [R243+0x1f100], [R12.64], !P3 ;  /* 0x1f1000000cf37fae */ /* 0x0003e8000d901d54 */
[----:B------:R1:W-:Y:S04]  /*1720*/  LDGSTS.E.BYPASS.LTC128B.128 [R243+0x22100], [R10.64], !P2 ;  /* 0x221000000af37fae */ /* 0x0003e8000d101d54 */
[----:B------:R1:W-:Y:S04]  /*1730*/  LDGSTS.E.BYPASS.LTC128B.128 [R243+0x1d100], [R8.64], !P4 ;  /* 0x1d10000008f37fae */ /* 0x0003e8000e101d54 */
[----:B------:R1:W-:Y:S04]  /*1740*/  LDGSTS.E.BYPASS.LTC128B.128 [R243+0x20100], [R8.64+0x80], !P3 ;  /* 0x2010008008f37fae */ /* 0x0003e8000d901d54 */
[----:B------:R1:W-:Y:S02]  /*1750*/  LDGSTS.E.BYPASS.LTC128B.128 [R243+0x23100], [R8.64+0x100], !P2 ;  /* 0x2310010008f37fae */ /* 0x0003e4000d101d54 */
.L_x_636:
[----:B-1234-:R-:W0:Y:S01]  /*1760*/  LDGDEPBAR ;  /* 0x00000000000079af */ /* 0x01ee220000000000 */
[----:B------:R-:W-:Y:S01]  /*1770*/  PLOP3.LUT P5, PT, PT, PT, UP1, 0x40, 0x0 ;  /* 0x000000000000781c */ /* 0x000fe20003fae818 */
[----:B------:R-:W-:Y:S01]  /*1780*/  IMAD.SHL.U32 R232, R232, 0x2, RZ ;  /* 0x00000002e8e87824 */ /* 0x000fe200078e00ff */
[----:B------:R-:W-:-:S05]  /*1790*/  SEL R4, R237, 0xffffffe0, !P0 ;  /* 0xffffffe0ed047807 */ /* 0x000fca0004000000 */
[----:B------:R-:W-:Y:S01]  /*17a0*/  IMAD.IADD R4, R232, 0x1, R4 ;  /* 0x00000001e8047824 */ /* 0x000fe200078e0204 */
[----:B------:R-:W-:-:S04]  /*17b0*/  DEPBAR.LE SB0, 0x2 ;  /* 0x000080800000791a */ /* 0x000fc80000000000 */
[----:B------:R-:W-:Y:S06]  /*17c0*/  BAR.SYNC.DEFER_BLOCKING 0x0 ;  /* 0x0000000000007b1d */ /* 0x000fec0000010000 */
[----:B------:R1:W2:Y:S04]  /*17d0*/  LDSM.16.M88.4 R20, [R232+0x12100] ;  /* 0x01210000e814783b */ /* 0x0002a80000000200 */
[----:B------:R1:W3:Y:S04]  /*17e0*/  LDSM.16.M88.4 R16, [R232+0x12900] ;  /* 0x01290000e810783b */ /* 0x0002e80000000200 */
[----:B------:R1:W4:Y:S04]  /*17f0*/  LDSM.16.M88.4 R40, [R232+0x13100] ;  /* 0x01310000e828783b */ /* 0x0003280000000200 */
[----:B------:R1:W1:Y:S04]  /*1800*/  LDSM.16.M88.4 R44, [R232+0x13900] ;  /* 0x01390000e82c783b */ /* 0x0002680000000200 */
[----:B------:R1:W1:Y:S04]  /*1810*/  LDSM.16.M88.4 R76, [R232+0x14100] ;  /* 0x01410000e84c783b */ /* 0x0002680000000200 */
[----:B------:R1:W1:Y:S04]  /*1820*/  LDSM.16.M88.4 R88, [R232+0x14900] ;  /* 0x01490000e858783b */ /* 0x0002680000000200 */
[----:B------:R1:W1:Y:S04]  /*1830*/  LDSM.16.M88.4 R60, [R4+0x12100] ;  /* 0x01210000043c783b */ /* 0x0002680000000200 */
[----:B------:R1:W1:Y:S04]  /*1840*/  LDSM.16.M88.4 R56, [R4+0x12900] ;  /* 0x012900000438783b */ /* 0x0002680000000200 */
[----:B------:R1:W1:Y:S04]  /*1850*/  LDSM.16.M88.4 R52, [R4+0x13100] ;  /* 0x013100000434783b */ /* 0x0002680000000200 */
[----:B------:R1:W1:Y:S04]  /*1860*/  LDSM.16.M88.4 R48, [R4+0x13900] ;  /* 0x013900000430783b */ /* 0x0002680000000200 */
[----:B------:R1:W1:Y:S04]  /*1870*/  LDSM.16.M88.4 R112, [R4+0x14100] ;  /* 0x014100000470783b */ /* 0x0002680000000200 */
[----:B------:R1:W1:Y:S01]  /*1880*/  LDSM.16.M88.4 R120, [R4+0x14900] ;  /* 0x014900000478783b */ /* 0x0002620000000200 */
[----:B------:R-:W-:Y:S05]  /*1890*/  @P5 BRA `(.L_x_637) ;  /* 0x000001e000005947 */ /* 0x000fea0003800000 */
[----:B--23--:R-:W-:Y:S01]  /*18a0*/  UIADD3 UR8, UR16, -0x2, URZ ;  /* 0xfffffffe10087890 */ /* 0x00cfe2000fffe03f */
[----:B------:R-:W-:-:S03]  /*18b0*/  IMAD.U32 R5, RZ, RZ, UR12 ;  /* 0x0000000cff057e24 */ /* 0x000fc6000f8e00ff */
[----:B------:R-:W-:Y:S02]  /*18c0*/  USHF.R.S32.HI UR5, URZ, 0x1f, UR8 ;  /* 0x0000001f3f057899 */ /* 0x000fe40008011408 */
[----:B------:R-:W-:Y:S01]  /*18d0*/  UIMAD UR6, UR6, UR8, URZ ;  /* 0x00000008060672a4 */ /* 0x000fe2000f8e023f */
[----:B------:R-:W-:-:S03]  /*18e0*/  IMAD.WIDE.U32 R8, R15, UR8, R34 ;  /* 0x000000080f087c25 */ /* 0x000fc6000f8e0022 */
[----:B------:R-:W-:Y:S02]  /*18f0*/  UIMAD UR5, UR5, UR14, UR6 ;  /* 0x0000000e050572a4 */ /* 0x000fe4000f8e0206 */
[----:B------:R-:W-:-:S04]  /*1900*/  LEA R6, P5, R8, c[0x0][0x1f8], 0x1 ;  /* 0x00007e0008067a11 */ /* 0x000fc800078a08ff */
[----:B------:R-:W-:-:S04]  /*1910*/  IADD3 R3, R9, UR5, RZ ;  /* 0x0000000509037c10 */ /* 0x000fc8000fffe0ff */
[----:B------:R-:W-:Y:S01]  /*1920*/  LEA.HI.X R7, R8, c[0x0][0x1fc], R3, 0x1, P5 ;  /* 0x00007f0008077a11 */ /* 0x000fe200028f0c03 */
[----:B------:R-:W-:Y:S01]  /*1930*/  IMAD.U32 R3, RZ, RZ, UR12 ;  /* 0x0000000cff037e24 */ /* 0x000fe2000f8e00ff */
[----:B------:R-:W-:-:S03]  /*1940*/  IADD3 R14, P6, P5, R5, 0x80, R6 ;  /* 0x00000080050e7810 */ /* 0x000fc60007dde006 */
[----:B------:R-:W-:Y:S01]  /*1950*/  @!PT LDS RZ, [RZ] ;  /* 0x00000000fffff984 */ /* 0x000fe20000000800 */
[----:B------:R-:W-:Y:S01]  /*1960*/  @!PT LDS RZ, [RZ] ;  /* 0x00000000fffff984 */ /* 0x000fe20000000800 */
[----:B------:R-:W-:Y:S01]  /*1970*/  @!PT LDS RZ, [RZ] ;  /* 0x00000000fffff984 */ /* 0x000fe20000000800 */
[----:B------:R2:W-:Y:S01]  /*1980*/  LDGSTS.E.BYPASS.LTC128B.128 [R243+0x9100], [R6.64], !P4 ;  /* 0x0910000006f37fae */ /* 0x0005e2000e101d54 */
[--C-:B------:R-:W-:Y:S02]  /*1990*/  IADD3.X R15, RZ, UR11, R7.reuse, P6, P5 ;  /* 0x0000000bff0f7c10 */ /* 0x100fe4000b7ea407 */
[----:B------:R-:W-:Y:S01]  /*19a0*/  IADD3 R12, P6, P5, R3, 0x100, R6 ;  /* 0x00000100030c7810 */ /* 0x000fe20007dde006 */
[----:B------:R2:W-:Y:S03]  /*19b0*/  LDGSTS.E.BYPASS.LTC128B.128 [R243+0xc100], [R6.64+0x80], !P3 ;  /* 0x0c10008006f37fae */ /* 0x0005e6000d901d54 */
[----:B------:R-:W-:Y:S01]  /*19c0*/  IADD3.X R13, RZ, UR11, R7, P6, P5 ;  /* 0x0000000bff0d7c10 */ /* 0x000fe2000b7ea407 */
[----:B------:R2:W-:Y:S01]  /*19d0*/  LDGSTS.E.BYPASS.LTC128B.128 [R243+0xf100], [R6.64+0x100], !P2 ;  /* 0x0f10010006f37fae */ /* 0x0005e2000d101d54 */
[----:B------:R-:W-:-:S04]  /*19e0*/  IADD3 R8, P6, R6, UR12, RZ ;  /* 0x0000000c06087c10 */ /* 0x000fc8000ffde0ff */
[----:B------:R-:W-:Y:S02]  /*19f0*/  IADD3 R10, P5, R8, UR12, RZ ;  /* 0x0000000c080a7c10 */ /* 0x000fe4000ffbe0ff */
[----:B------:R-:W-:-:S04]  /*1a00*/  IADD3.X R9, R7, UR11, RZ, P6, !PT ;  /* 0x0000000b07097c10 */ /* 0x000fc8000b7fe4ff */
[----:B------:R-:W-:Y:S01]  /*1a10*/  IADD3.X R11, R9, UR11, RZ, P5, !PT ;  /* 0x0000000b090b7c10 */ /* 0x000fe2000affe4ff */
[----:B------:R2:W-:Y:S04]  /*1a20*/  LDGSTS.E.BYPASS.LTC128B.128 [R243+0xa100], [R8.64], !P4 ;  /* 0x0a10000008f37fae */ /* 0x0005e8000e101d54 */
[----:B------:R2:W-:Y:S04]  /*1a30*/  LDGSTS.E.BYPASS.LTC128B.128 [R243+0xd100], [R14.64], !P3 ;  /* 0x0d1000000ef37fae */ /* 0x0005e8000d901d54 */
[----:B------:R2:W-:Y:S04]  /*1a40*/  LDGSTS.E.BYPASS.LTC128B.128 [R243+0x10100], [R12.64], !P2 ;  /* 0x101000000cf37fae */ /* 0x0005e8000d101d54 */
[----:B------:R2:W-:Y:S04]  /*1a50*/  LDGSTS.E.BYPASS.LTC128B.128 [R243+0xb100], [R10.64], !P4 ;  /* 0x0b1000000af37fae */ /* 0x0005e8000e101d54 */
[----:B------:R2:W-:Y:S04]  /*1a60*/  LDGSTS.E.BYPASS.LTC128B.128 [R243+0xe100], [R10.64+0x80], !P3 ;  /* 0x0e1000800af37fae */ /* 0x0005e8000d901d54 */
[----:B------:R2:W-:Y:S02]  /*1a70*/  LDGSTS.E.BYPASS.LTC128B.128 [R243+0x11100], [R10.64+0x100], !P2 ;  /* 0x111001000af37fae */ /* 0x0005e4000d101d54 */
.L_x_637:
[----:B-123--:R-:W-:Y:S01]  /*1a80*/  HMMA.16816.F32 R8, R152, R46, RZ ;  /* 0x0000002e9808723c */ /* 0x00efe200000018ff */
[----:B------:R-:W-:Y:S01]  /*1a90*/  IMAD.MOV.U32 R3, RZ, RZ, 0x40 ;  /* 0x00000040ff037424 */ /* 0x000fe200078e00ff */
[----:B------:R-:W-:Y:S01]  /*1aa0*/  ULDC UR5, c[0x0][0x1d0] ;  /* 0x0000740000057ab9 */ /* 0x000fe20000000800 */
[----:B------:R-:W0:Y:S01]  /*1ab0*/  LDGDEPBAR ;  /* 0x00000000000079af */ /* 0x000e220000000000 */
[----:B------:R-:W-:-:S02]  /*1ac0*/  UIADD3 UR5, UR7, UR5, URZ ;  /* 0x0000000507057290 */ /* 0x000fc4000fffe03f */
[----:B------:R-:W-:Y:S01]  /*1ad0*/  SEL R234, R3, 0xffffffc0, !P1 ;  /* 0xffffffc003ea7807 */ /* 0x000fe20004800000 */
[----:B------:R-:W-:Y:S01]  /*1ae0*/  UISETP.GE.AND UP0, UPT, UR4, 0xc1, UPT ;  /* 0x000000c10400788c */ /* 0x000fe2000bf06270 */
[----:B------:R-:W-:Y:S02]  /*1af0*/  HMMA.16816.F32 R36, R152, R20, RZ ;  /* 0x000000149824723c */ /* 0x000fe400000018ff */
[----:B------:R-:W-:Y:S01]  /*1b00*/  IADD3 R3, R234, R4, RZ ;  /* 0x00000004ea037210 */ /* 0x000fe20007ffe0ff */
[----:B------:R-:W-:-:S04]  /*1b10*/  IMAD.IADD R5, R232, 0x1, R234 ;  /* 0x00000001e8057824 */ /* 0x000fc800078e02ea */
[----:B------:R-:W-:Y:S01]  /*1b20*/  LDSM.16.M88.4 R104, [R3+0x12100] ;  /* 0x012100000368783b */ /* 0x000fe20000000200 */
[C---:B------:R-:W-:Y:S03]  /*1b30*/  HMMA.16816.F32 R28, R152.reuse, R16, RZ ;  /* 0x00000010981c723c */ /* 0x040fe600000018ff */
[----:B------:R-:W-:Y:S04]  /*1b40*/  LDSM.16.M88.4 R108, [R3+0x12900] ;  /* 0x01290000036c783b */ /* 0x000fe80000000200 */
[----:B------:R-:W-:Y:S01]  /*1b50*/  LDSM.16.M88.4 R116, [R3+0x13100] ;  /* 0x013100000374783b */ /* 0x000fe20000000200 */
[C---:B------:R-:W-:Y:S08]  /*1b60*/  HMMA.16816.F32 R24, R152.reuse, R18, RZ ;  /* 0x000000129818723c */ /* 0x040ff000000018ff */
[C---:B------:R-:W-:Y:S08]  /*1b70*/  HMMA.16816.F32 R32, R152.reuse, R22, RZ ;  /* 0x000000169820723c */ /* 0x040ff000000018ff */
[C---:B----4-:R-:W-:Y:S08]  /*1b80*/  HMMA.16816.F32 R20, R152.reuse, R40, RZ ;  /* 0x000000289814723c */ /* 0x050ff000000018ff */
[C---:B------:R-:W-:Y:S08]  /*1b90*/  HMMA.16816.F32 R16, R152.reuse, R42, RZ ;  /* 0x0000002a9810723c */ /* 0x040ff000000018ff */
[----:B------:R-:W-:Y:S01]  /*1ba0*/  HMMA.16816.F32 R12, R152, R44, RZ ;  /* 0x0000002c980c723c */ /* 0x000fe200000018ff */
[----:B------:R-:W-:Y:S07]  /*1bb0*/  LDSM.16.M88.4 R44, [R5+0x13100] ;  /* 0x01310000052c783b */ /* 0x000fee0000000200 */
[C---:B------:R-:W-:Y:S01]  /*1bc0*/  HMMA.16816.F32 R64, R156.reuse, R50, R8 ;  /* 0x000000329c40723c */ /* 0x040fe20000001808 */
[----:B------:R-:W1:Y:S07]  /*1bd0*/  LDSM.16.M88.4 R8, [R5+0x12100] ;  /* 0x012100000508783b */ /* 0x000e6e0000000200 */
[C---:B------:R-:W-:Y:S01]  /*1be0*/  HMMA.16816.F32 R100, R156.reuse, R60, R36 ;  /* 0x0000003c9c64723c */ /* 0x040fe20000001824 */
[----:B------:R-:W2:Y:S07]  /*1bf0*/  LDSM.16.M88.4 R36, [R5+0x12900] ;  /* 0x012900000524783b */ /* 0x000eae0000000200 */
[C---:B------:R-:W-:Y:S08]  /*1c00*/  HMMA.16816.F32 R92, R156.reuse, R56, R28 ;  /* 0x000000389c5c723c */ /* 0x040ff0000000181c */
[C---:B------:R-:W-:Y:S01]  /*1c10*/  HMMA.16816.F32 R84, R156.reuse, R58, R24 ;  /* 0x0000003a9c54723c */ /* 0x040fe20000001818 */
[----:B------:R-:W3:Y:S07]  /*1c20*/  LDSM.16.M88.4 R56, [R5+0x13900] ;  /* 0x013900000538783b */ /* 0x000eee0000000200 */
[C---:B------:R-:W-:Y:S08]  /*1c30*/  HMMA.16816.F32 R80, R156.reuse, R52, R20 ;  /* 0x000000349c50723c */ /* 0x040ff00000001814 */
[C---:B------:R-:W-:Y:S08]  /*1c40*/  HMMA.16816.F32 R72, R156.reuse, R54, R16 ;  /* 0x000000369c48723c */ /* 0x040ff00000001810 */
[----:B------:R-:W-:Y:S08]  /*1c50*/  HMMA.16816.F32 R68, R156, R48, R12 ;  /* 0x000000309c44723c */ /* 0x000ff0000000180c */
[C---:B------:R-:W-:Y:S08]  /*1c60*/  HMMA.16816.F32 R24, R152.reuse, R76, RZ ;  /* 0x0000004c9818723c */ /* 0x040ff000000018ff */
[C---:B------:R-:W-:Y:S01]  /*1c70*/  HMMA.16816.F32 R20, R152.reuse, R78, RZ ;  /* 0x0000004e9814723c */ /* 0x040fe200000018ff */
[----:B------:R-:W4:Y:S07]  /*1c80*/  LDSM.16.M88.4 R76, [R5+0x14100] ;  /* 0x01410000054c783b */ /* 0x000f2e0000000200 */
[C---:B------:R-:W-:Y:S08]  /*1c90*/  HMMA.16816.F32 R16, R152.reuse, R88, RZ ;  /* 0x000000589810723c */ /* 0x040ff000000018ff */
[----:B------:R-:W-:Y:S01]  /*1ca0*/  HMMA.16816.F32 R12, R152, R90, RZ ;  /* 0x0000005a980c723c */ /* 0x000fe200000018ff */
[----:B------:R-:W5:Y:S07]  /*1cb0*/  LDSM.16.M88.4 R88, [R5+0x14900] ;  /* 0x014900000558783b */ /* 0x000f6e0000000200 */
[C---:B------:R-:W-:Y:S08]  /*1cc0*/  HMMA.16816.F32 R96, R156.reuse, R62, R32 ;  /* 0x0000003e9c60723c */ /* 0x040ff00000001820 */
[C---:B------:R-:W-:Y:S08]  /*1cd0*/  HMMA.16816.F32 R60, R156.reuse, R112, R24 ;  /* 0x000000709c3c723c */ /* 0x040ff00000001818 */
[C---:B------:R-:W-:Y:S01]  /*1ce0*/  HMMA.16816.F32 R52, R156.reuse, R114, R20 ;  /* 0x000000729c34723c */ /* 0x040fe20000001814 */
[----:B------:R-:W3:Y:S07]  /*1cf0*/  LDSM.16.M88.4 R112, [R3+0x13900] ;  /* 0x013900000370783b */ /* 0x000eee0000000200 */
[C---:B------:R-:W-:Y:S08]  /*1d00*/  HMMA.16816.F32 R48, R156.reuse, R120, R16 ;  /* 0x000000789c30723c */ /* 0x040ff00000001810 */
[----:B------:R-:W-:Y:S08]  /*1d10*/  HMMA.16816.F32 R40, R156, R122, R12 ;  /* 0x0000007a9c28723c */ /* 0x000ff0000000180c */
[C---:B-1----:R-:W-:Y:S01]  /*1d20*/  HMMA.16816.F32 R32, R184.reuse, R8, R100 ;  /* 0x00000008b820723c */ /* 0x042fe20000001864 */
[----:B------:R-:W-:Y:S07]  /*1d30*/  LDSM.16.M88.4 R100, [R5+0x16100] ;  /* 0x016100000564783b */ /* 0x000fee0000000200 */
[C---:B------:R-:W-:Y:S01]  /*1d40*/  HMMA.16816.F32 R28, R184.reuse, R10, R96 ;  /* 0x0000000ab81c723c */ /* 0x040fe20000001860 */
[----:B------:R-:W-:Y:S07]  /*1d50*/  LDSM.16.M88.4 R96, [R4+0x16100] ;  /* 0x016100000460783b */ /* 0x000fee0000000200 */
[C---:B--2---:R-:W-:Y:S01]  /*1d60*/  HMMA.16816.F32 R24, R184.reuse, R36, R92 ;  /* 0x00000024b818723c */ /* 0x044fe2000000185c */
[----:B------:R-:W-:Y:S07]  /*1d70*/  LDSM.16.M88.4 R92, [R5+0x15900] ;  /* 0x01590000055c783b */ /* 0x000fee0000000200 */
[C---:B------:R-:W-:Y:S01]  /*1d80*/  HMMA.16816.F32 R20, R184.reuse, R38, R84 ;  /* 0x00000026b814723c */ /* 0x040fe20000001854 */
[----:B------:R-:W-:Y:S07]  /*1d90*/  LDSM.16.M88.4 R84, [R3+0x14900] ;  /* 0x014900000354783b */ /* 0x000fee0000000200 */
[C---:B---3--:R-:W-:Y:S08]  /*1da0*/  HMMA.16816.F32 R8, R184.reuse, R56, R68 ;  /* 0x00000038b808723c */ /* 0x048ff00000001844 */
[C---:B------:R-:W-:Y:S01]  /*1db0*/  HMMA.16816.F32 R36, R184.reuse, R58, R64 ;  /* 0x0000003ab824723c */ /* 0x040fe20000001840 */
[----:B------:R-:W1:Y:S07]  /*1dc0*/  LDSM.16.M88.4 R56, [R3+0x14100] ;  /* 0x014100000338783b */ /* 0x000e6e0000000200 */
[C---:B------:R-:W-:Y:S08]  /*1dd0*/  HMMA.16816.F32 R16, R184.reuse, R44, R80 ;  /* 0x0000002cb810723c */ /* 0x040ff00000001850 */
[C---:B------:R-:W-:Y:S08]  /*1de0*/  HMMA.16816.F32 R12, R184.reuse, R46, R72 ;  /* 0x0000002eb80c723c */ /* 0x040ff00000001848 */
[C---:B----4-:R-:W-:Y:S08]  /*1df0*/  HMMA.16816.F32 R44, R184.reuse, R76, R60 ;  /* 0x0000004cb82c723c */ /* 0x050ff0000000183c */
[C---:B------:R-:W-:Y:S08]  /*1e00*/  HMMA.16816.F32 R52, R184.reuse, R78, R52 ;  /* 0x0000004eb834723c */ /* 0x040ff00000001834 */
[C---:B-----5:R-:W-:Y:S08]  /*1e10*/  HMMA.16816.F32 R72, R184.reuse, R88, R48 ;  /* 0x00000058b848723c */ /* 0x060ff00000001830 */
[----:B------:R-:W-:Y:S08]  /*1e20*/  HMMA.16816.F32 R88, R184, R90, R40 ;  /* 0x0000005ab858723c */ /* 0x000ff00000001828 */
[C---:B------:R-:W-:Y:S01]  /*1e30*/  HMMA.16816.F32 R80, R192.reuse, R104, R32 ;  /* 0x00000068c050723c */ /* 0x040fe20000001820 */
[----:B------:R-:W2:Y:S07]  /*1e40*/  LDSM.16.M88.4 R32, [R232+0x15100] ;  /* 0x01510000e820783b */ /* 0x000eae0000000200 */
[C---:B------:R-:W-:Y:S01]  /*1e50*/  HMMA.16816.F32 R76, R192.reuse, R106, R28 ;  /* 0x0000006ac04c723c */ /* 0x040fe2000000181c */
[----:B------:R-:W3:Y:S04]  /*1e60*/  LDSM.16.M88.4 R28, [R232+0x15900] ;  /* 0x01590000e81c783b */ /* 0x000ee80000000200 */
[----:B------:R-:W-:Y:S03]  /*1e70*/  LDSM.16.M88.4 R104, [R4+0x16900] ;  /* 0x016900000468783b */ /* 0x000fe60000000200 */
[C---:B------:R-:W-:Y:S01]  /*1e80*/  HMMA.16816.F32 R68, R192.reuse, R108, R24 ;  /* 0x0000006cc044723c */ /* 0x040fe20000001818 */
[----:B------:R-:W4:Y:S07]  /*1e90*/  LDSM.16.M88.4 R24, [R232+0x16100] ;  /* 0x01610000e818783b */ /* 0x000f2e0000000200 */
[C---:B------:R-:W-:Y:S08]  /*1ea0*/  HMMA.16816.F32 R60, R192.reuse, R116, R16 ;  /* 0x00000074c03c723c */ /* 0x040ff00000001810 */
[C---:B------:R-:W-:Y:S01]  /*1eb0*/  HMMA.16816.F32 R48, R192.reuse, R118, R12 ;  /* 0x00000076c030723c */ /* 0x040fe2000000180c */
[----:B------:R-:W-:Y:S07]  /*1ec0*/  LDSM.16.M88.4 R116, [R4+0x17900] ;  /* 0x017900000474783b */ /* 0x000fee0000000200 */
[C---:B------:R-:W-:Y:S08]  /*1ed0*/  HMMA.16816.F32 R16, R192.reuse, R112, R8 ;  /* 0x00000070c010723c */ /* 0x040ff00000001808 */
[C---:B------:R-:W-:Y:S01]  /*1ee0*/  HMMA.16816.F32 R64, R192.reuse, R110, R20 ;  /* 0x0000006ec040723c */ /* 0x040fe20000001814 */
[----:B------:R-:W5:Y:S04]  /*1ef0*/  LDSM.16.M88.4 R20, [R232+0x16900] ;  /* 0x01690000e814783b */ /* 0x000f680000000200 */
[----:B------:R-:W-:Y:S03]  /*1f00*/  LDSM.16.M88.4 R108, [R5+0x16900] ;  /* 0x01690000056c783b */ /* 0x000fe60000000200 */
[C---:B------:R-:W-:Y:S01]  /*1f10*/  HMMA.16816.F32 R12, R192.reuse, R114, R36 ;  /* 0x00000072c00c723c */ /* 0x040fe20000001824 */
[----:B------:R-:W3:Y:S04]  /*1f20*/  LDSM.16.M88.4 R36, [R232+0x17100] ;  /* 0x01710000e824783b */ /* 0x000ee80000000200 */
[----:B------:R-:W-:Y:S03]  /*1f30*/  LDSM.16.M88.4 R112, [R4+0x17100] ;  /* 0x017100000470783b */ /* 0x000fe60000000200 */
[C---:B-1----:R-:W-:Y:S08]  /*1f40*/  HMMA.16816.F32 R8, R192.reuse, R56, R44 ;  /* 0x00000038c008723c */ /* 0x042ff0000000182c */
[C---:B------:R-:W-:Y:S01]  /*1f50*/  HMMA.16816.F32 R40, R192.reuse, R58, R52 ;  /* 0x0000003ac028723c */ /* 0x040fe20000001834 */
[----:B------:R-:W-:Y:S07]  /*1f60*/  LDSM.16.M88.4 R52, [R232+0x17900] ;  /* 0x01790000e834783b */ /* 0x000fee0000000200 */
[C---:B------:R-:W-:Y:S01]  /*1f70*/  HMMA.16816.F32 R56, R192.reuse, R86, R88 ;  /* 0x00000056c038723c */ /* 0x040fe20000001858 */
[----:B------:R-:W1:Y:S07]  /*1f80*/  LDSM.16.M88.4 R88, [R4+0x15100] ;  /* 0x015100000458783b */ /* 0x000e6e0000000200 */
[----:B------:R-:W-:Y:S01]  /*1f90*/  HMMA.16816.F32 R44, R192, R84, R72 ;  /* 0x00000054c02c723c */ /* 0x000fe20000001848 */
[----:B------:R-:W1:Y:S07]  /*1fa0*/  LDSM.16.M88.4 R84, [R4+0x15900] ;  /* 0x015900000454783b */ /* 0x000e6e0000000200 */
[C---:B--2---:R-:W-:Y:S08]  /*1fb0*/  HMMA.16816.F32 R80, R196.reuse, R32, R80 ;  /* 0x00000020c450723c */ /* 0x044ff00000001850 */
[C---:B------:R-:W-:Y:S08]  /*1fc0*/  HMMA.16816.F32 R32, R196.reuse, R34, R76 ;  /* 0x00000022c420723c */ /* 0x040ff0000000184c */
[C---:B---3--:R-:W-:Y:S08]  /*1fd0*/  HMMA.16816.F32 R76, R196.reuse, R28, R68 ;  /* 0x0000001cc44c723c */ /* 0x048ff00000001844 */
[C---:B----4-:R-:W-:Y:S08]  /*1fe0*/  HMMA.16816.F32 R68, R196.reuse, R24, R60 ;  /* 0x00000018c444723c */ /* 0x050ff0000000183c */
[C---:B------:R-:W-:Y:S01]  /*1ff0*/  HMMA.16816.F32 R72, R196.reuse, R30, R64 ;  /* 0x0000001ec448723c */ /* 0x040fe20000001840 */
[----:B------:R-:W2:Y:S07]  /*2000*/  LDSM.16.M88.4 R28, [R5+0x15100] ;  /* 0x01510000051c783b */ /* 0x000eae0000000200 */
[C---:B------:R-:W-:Y:S08]  /*2010*/  HMMA.16816.F32 R48, R196.reuse, R26, R48 ;  /* 0x0000001ac430723c */ /* 0x040ff00000001830 */
[C---:B-----5:R-:W-:Y:S08]  /*2020*/  HMMA.16816.F32 R64, R196.reuse, R20, R16 ;  /* 0x00000014c440723c */ /* 0x060ff00000001810 */
[C---:B------:R-:W-:Y:S08]  /*2030*/  HMMA.16816.F32 R60, R196.reuse, R22, R12 ;  /* 0x00000016c43c723c */ /* 0x040ff0000000180c */
[C---:B------:R-:W-:Y:S08]  /*2040*/  HMMA.16816.F32 R24, R196.reuse, R36, R8 ;  /* 0x00000024c418723c */ /* 0x040ff00000001808 */
[----:B------:R-:W-:Y:S08]  /*2050*/  HMMA.16816.F32 R20, R196, R38, R40 ;  /* 0x00000026c414723c */ /* 0x000ff00000001828 */
[C---:B-1----:R-:W-:Y:S01]  /*2060*/  HMMA.16816.F32 R8, R200.reuse, R88, R80 ;  /* 0x00000058c808723c */ /* 0x042fe20000001850 */
[----:B------:R-:W-:Y:S07]  /*2070*/  LDSM.16.M88.4 R80, [R5+0x17900] ;  /* 0x017900000550783b */ /* 0x000fee0000000200 */
[----:B------:R-:W-:Y:S01]  /*2080*/  HMMA.16816.F32 R32, R200, R90, R32 ;  /* 0x0000005ac820723c */ /* 0x000fe20000001820 */
[----:B------:R-:W-:Y:S07]  /*2090*/  LDSM.16.M88.4 R88, [R3+0x15900] ;  /* 0x015900000358783b */ /* 0x000fee0000000200 */
[----:B------:R-:W-:Y:S08]  /*20a0*/  HMMA.16816.F32 R16, R196, R52, R44 ;  /* 0x00000034c410723c */ /* 0x000ff0000000182c */
[C---:B------:R-:W-:Y:S08]  /*20b0*/  HMMA.16816.F32 R44, R200.reuse, R96, R68 ;  /* 0x00000060c82c723c */ /* 0x040ff00000001844 */
[C---:B------:R-:W-:Y:S08]  /*20c0*/  HMMA.16816.F32 R36, R200.reuse, R84, R76 ;  /* 0x00000054c824723c */ /* 0x040ff0000000184c */
[C---:B------:R-:W-:Y:S01]  /*20d0*/  HMMA.16816.F32 R40, R200.reuse, R86, R72 ;  /* 0x00000056c828723c */ /* 0x040fe20000001848 */
[----:B------:R-:W1:Y:S07]  /*20e0*/  LDSM.16.M88.4 R84, [R3+0x15100] ;  /* 0x015100000354783b */ /* 0x000e6e0000000200 */
[----:B------:R-:W-:Y:S01]  /*20f0*/  HMMA.16816.F32 R48, R200, R98, R48 ;  /* 0x00000062c830723c */ /* 0x000fe20000001830 */
[----:B------:R-:W3:Y:S07]  /*2100*/  LDSM.16.M88.4 R96, [R3+0x16100] ;  /* 0x016100000360783b */ /* 0x000eee0000000200 */
[----:B------:R-:W-:Y:S08]  /*2110*/  HMMA.16816.F32 R12, R196, R54, R56 ;  /* 0x00000036c40c723c */ /* 0x000ff00000001838 */
[C---:B------:R-:W-:Y:S08]  /*2120*/  HMMA.16816.F32 R56, R200.reuse, R112, R24 ;  /* 0x00000070c838723c */ /* 0x040ff00000001818 */
[----:B------:R-:W-:Y:S08]  /*2130*/  HMMA.16816.F32 R76, R200, R114, R20 ;  /* 0x00000072c84c723c */ /* 0x000ff00000001814 */
[C---:B--2---:R-:W-:Y:S08]  /*2140*/  HMMA.16816.F32 R24, R204.reuse, R28, R8 ;  /* 0x0000001ccc18723c */ /* 0x044ff00000001808 */
[----:B------:R-:W-:Y:S08]  /*2150*/  HMMA.16816.F32 R20, R204, R30, R32 ;  /* 0x0000001ecc14723c */ /* 0x000ff00000001820 */
[----:B------:R-:W-:Y:S01]  /*2160*/  HMMA.16816.F32 R52, R200, R104, R64 ;  /* 0x00000068c834723c */ /* 0x000fe20000001840 */
[----:B------:R-:W2:Y:S07]  /*2170*/  LDSM.16.M88.4 R64, [R5+0x17100] ;  /* 0x017100000540783b */ /* 0x000eae0000000200 */
[C---:B------:R-:W-:Y:S01]  /*2180*/  HMMA.16816.F32 R8, R204.reuse, R100, R44 ;  /* 0x00000064cc08723c */ /* 0x040fe2000000182c */
[----:B------:R-:W-:Y:S07]  /*2190*/  LDSM.16.M88.4 R44, [R3+0x16900] ;  /* 0x01690000032c783b */ /* 0x000fee0000000200 */
[----:B------:R-:W-:Y:S01]  /*21a0*/  HMMA.16816.F32 R28, R204, R102, R48 ;  /* 0x00000066cc1c723c */ /* 0x000fe20000001830 */
[----:B------:R-:W4:Y:S07]  /*21b0*/  LDSM.16.M88.4 R48, [R232+0x18100] ;  /* 0x01810000e830783b */ /* 0x000f2e0000000200 */
[C---:B------:R-:W-:Y:S08]  /*21c0*/  HMMA.16816.F32 R72, R200.reuse, R116, R16 ;  /* 0x00000074c848723c */ /* 0x040ff00000001810 */
[----:B------:R-:W-:Y:S08]  /*21d0*/  HMMA.16816.F32 R68, R200, R118, R12 ;  /* 0x00000076c844723c */ /* 0x000ff0000000180c */
[C---:B------:R-:W-:Y:S08]  /*21e0*/  HMMA.16816.F32 R16, R204.reuse, R92, R36 ;  /* 0x0000005ccc10723c */ /* 0x040ff00000001824 */
[----:B------:R-:W-:Y:S08]  /*21f0*/  HMMA.16816.F32 R12, R204, R94, R40 ;  /* 0x0000005ecc0c723c */ /* 0x000ff00000001828 */
[C---:B-1----:R-:W-:Y:S01]  /*2200*/  HMMA.16816.F32 R32, R208.reuse, R84, R24 ;  /* 0x00000054d020723c */ /* 0x042fe20000001818 */
[----:B------:R-:W-:Y:S07]  /*2210*/  LDSM.16.M88.4 R24, [R3+0x17900] ;  /* 0x017900000318783b */ /* 0x000fee0000000200 */
[C---:B------:R-:W-:Y:S01]  /*2220*/  HMMA.16816.F32 R40, R208.reuse, R86, R20 ;  /* 0x00000056d028723c */ /* 0x040fe20000001814 */
[----:B------:R-:W-:Y:S07]  /*2230*/  LDSM.16.M88.4 R20, [R4+0x18100] ;  /* 0x018100000414783b */ /* 0x000fee0000000200 */
[----:B---3--:R-:W-:Y:S01]  /*2240*/  HMMA.16816.F32 R84, R208, R96, R8 ;  /* 0x00000060d054723c */ /* 0x008fe20000001808 */
[----:B------:R-:W1:Y:S07]  /*2250*/  LDSM.16.M88.4 R8, [R3+0x17100] ;  /* 0x017100000308783b */ /* 0x000e6e0000000200 */
[----:B------:R-:W-:Y:S08]  /*2260*/  HMMA.16816.F32 R36, R204, R108, R52 ;  /* 0x0000006ccc24723c */ /* 0x000ff00000001834 */
[----:B------:R-:W-:Y:S08]  /*2270*/  HMMA.16816.F32 R60, R200, R106, R60 ;  /* 0x0000006ac83c723c */ /* 0x000ff0000000183c */
[C---:B--2---:R-:W-:Y:S08]  /*2280*/  HMMA.16816.F32 R56, R204.reuse, R64, R56 ;  /* 0x00000040cc38723c */ /* 0x044ff00000001838 */
[C---:B------:R-:W-:Y:S08]  /*2290*/  HMMA.16816.F32 R52, R204.reuse, R66, R76 ;  /* 0x00000042cc34723c */ /* 0x040ff0000000184c */
[----:B------:R-:W-:Y:S08]  /*22a0*/  HMMA.16816.F32 R100, R204, R80, R72 ;  /* 0x00000050cc64723c */ /* 0x000ff00000001848 */
[C---:B------:R-:W-:Y:S08]  /*22b0*/  HMMA.16816.F32 R64, R208.reuse, R88, R16 ;  /* 0x00000058d040723c */ /* 0x040ff00000001810 */
[----:B------:R-:W-:Y:S08]  /*22c0*/  HMMA.16816.F32 R72, R208, R90, R12 ;  /* 0x0000005ad048723c */ /* 0x000ff0000000180c */
[----:B----4-:R-:W-:Y:S01]  /*22d0*/  HMMA.16816.F32 R16, R212, R48, R32 ;  /* 0x00000030d410723c */ /* 0x010fe20000001820 */
[----:B------:R-:W-:Y:S07]  /*22e0*/  LDSM.16.M88.4 R32, [R232+0x19100] ;  /* 0x01910000e820783b */ /* 0x000fee0000000200 */
[----:B------:R-:W-:Y:S08]  /*22f0*/  HMMA.16816.F32 R92, R204, R82, R68 ;  /* 0x00000052cc5c723c */ /* 0x000ff00000001844 */
[----:B------:R-:W-:Y:S01]  /*2300*/  HMMA.16816.F32 R12, R212, R50, R40 ;  /* 0x00000032d40c723c */ /* 0x000fe20000001828 */
[----:B------:R-:W-:Y:S04]  /*2310*/  LDSM.16.M88.4 R40, [R4+0x18900] ;  /* 0x018900000428783b */ /* 0x000fe80000000200 */
[----:B------:R-:W-:Y:S03]  /*2320*/  LDSM.16.M88.4 R48, [R5+0x18900] ;  /* 0x018900000530783b */ /* 0x000fe60000000200 */
[C---:B------:R-:W-:Y:S01]  /*2330*/  HMMA.16816.F32 R80, R208.reuse, R98, R28 ;  /* 0x00000062d050723c */ /* 0x040fe2000000181c */
[----:B------:R-:W2:Y:S07]  /*2340*/  LDSM.16.M88.4 R28, [R232+0x18900] ;  /* 0x01890000e81c783b */ /* 0x000eae0000000200 */
[----:B------:R-:W-:Y:S01]  /*2350*/  HMMA.16816.F32 R68, R208, R44, R36 ;  /* 0x0000002cd044723c */ /* 0x000fe20000001824 */
[----:B------:R-:W3:Y:S07]  /*2360*/  LDSM.16.M88.4 R36, [R5+0x18100] ;  /* 0x018100000524783b */ /* 0x000eee0000000200 */
[----:B------:R-:W-:Y:S08]  /*2370*/  HMMA.16816.F32 R60, R204, R110, R60 ;  /* 0x0000006ecc3c723c */ /* 0x000ff0000000183c */
[C---:B-1----:R-:W-:Y:S01]  /*2380*/  HMMA.16816.F32 R76, R208.reuse, R8, R56 ;  /* 0x00000008d04c723c */ /* 0x042fe20000001838 */
[----:B------:R-:W-:Y:S07]  /*2390*/  LDSM.16.M88.4 R56, [R3+0x18900] ;  /* 0x018900000338783b */ /* 0x000fee0000000200 */
[----:B------:R-:W-:Y:S01]  /*23a0*/  HMMA.16816.F32 R96, R208, R10, R52 ;  /* 0x0000000ad060723c */ /* 0x000fe20000001834 */
[----:B------:R-:W-:Y:S07]  /*23b0*/  LDSM.16.M88.4 R52, [R232+0x1a100] ;  /* 0x01a10000e834783b */ /* 0x000fee0000000200 */
[C---:B------:R-:W-:Y:S08]  /*23c0*/  HMMA.16816.F32 R8, R216.reuse, R20, R16 ;  /* 0x00000014d808723c */ /* 0x040ff00000001810 */
[----:B------:R-:W-:Y:S08]  /*23d0*/  HMMA.16816.F32 R16, R216, R22, R12 ;  /* 0x00000016d810723c */ /* 0x000ff0000000180c */
[----:B--2---:R-:W-:Y:S08]  /*23e0*/  HMMA.16816.F32 R12, R212, R30, R72 ;  /* 0x0000001ed40c723c */ /* 0x004ff00000001848 */
[C---:B------:R-:W-:Y:S01]  /*23f0*/  HMMA.16816.F32 R88, R208.reuse, R46, R60 ;  /* 0x0000002ed058723c */ /* 0x040fe2000000183c */
[----:B------:R-:W1:Y:S04]  /*2400*/  LDSM.16.M88.4 R60, [R3+0x18100] ;  /* 0x01810000033c783b */ /* 0x000e680000000200 */
[----:B------:R-:W-:Y:S03]  /*2410*/  LDSM.16.M88.4 R44, [R232+0x19900] ;  /* 0x01990000e82c783b */ /* 0x000fe60000000200 */
[C---:B------:R-:W-:Y:S08]  /*2420*/  HMMA.16816.F32 R100, R208.reuse, R24, R100 ;  /* 0x00000018d064723c */ /* 0x040ff00000001864 */
[----:B------:R-:W-:Y:S08]  /*2430*/  HMMA.16816.F32 R92, R208, R26, R92 ;  /* 0x0000001ad05c723c */ /* 0x000ff0000000185c */
[----:B------:R-:W-:Y:S01]  /*2440*/  HMMA.16816.F32 R24, R212, R28, R64 ;  /* 0x0000001cd418723c */ /* 0x000fe20000001840 */
[----:B------:R-:W-:Y:S07]  /*2450*/  LDSM.16.M88.4 R64, [R232+0x1a900] ;  /* 0x01a90000e840783b */ /* 0x000fee0000000200 */
[C---:B---3--:R-:W-:Y:S08]  /*2460*/  HMMA.16816.F32 R8, R220.reuse, R36, R8 ;  /* 0x00000024dc08723c */ /* 0x048ff00000001808 */
[----:B------:R-:W-:Y:S01]  /*2470*/  HMMA.16816.F32 R16, R220, R38, R16 ;  /* 0x00000026dc10723c */ /* 0x000fe20000001810 */
[----:B------:R-:W2:Y:S07]  /*2480*/  LDSM.16.M88.4 R36, [R4+0x19100] ;  /* 0x019100000424783b */ /* 0x000eae0000000200 */
[----:B------:R-:W-:Y:S08]  /*2490*/  HMMA.16816.F32 R28, R212, R32, R84 ;  /* 0x00000020d41c723c */ /* 0x000ff00000001854 */
[C---:B------:R-:W-:Y:S08]  /*24a0*/  HMMA.16816.F32 R12, R216.reuse, R42, R12 ;  /* 0x0000002ad80c723c */ /* 0x040ff0000000180c */
[----:B------:R-:W-:Y:S01]  /*24b0*/  HMMA.16816.F32 R20, R216, R40, R24 ;  /* 0x00000028d814723c */ /* 0x000fe20000001818 */
[----:B------:R-:W3:Y:S07]  /*24c0*/  LDSM.16.M88.4 R40, [R5+0x19100] ;  /* 0x019100000528783b */ /* 0x000eee0000000200 */
[----:B------:R-:W-:Y:S08]  /*24d0*/  HMMA.16816.F32 R72, R212, R34, R80 ;  /* 0x00000022d448723c */ /* 0x000ff00000001850 */
[----:B-1----:R-:W-:Y:S08]  /*24e0*/  HMMA.16816.F32 R32, R224, R60, R8 ;  /* 0x0000003ce020723c */ /* 0x002ff00000001808 */
[----:B--2---:R-:W-:Y:S08]  /*24f0*/  HMMA.16816.F32 R28, R216, R36, R28 ;  /* 0x00000024d81c723c */ /* 0x004ff0000000181c */
[C---:B------:R-:W-:Y:S08]  /*2500*/  HMMA.16816.F32 R24, R220.reuse, R50, R12 ;  /* 0x00000032dc18723c */ /* 0x040ff0000000180c */
[----:B------:R-:W-:Y:S01]  /*2510*/  HMMA.16816.F32 R8, R220, R48, R20 ;  /* 0x00000030dc08723c */ /* 0x000fe20000001814 */
[----:B------:R-:W-:Y:S01]  /*2520*/  FMUL.FTZ R6, R32, c[0x0][0x320] ;  /* 0x0000c80020067a20 */ /* 0x000fe20000410000 */
[----:B------:R-:W-:Y:S03]  /*2530*/  LDSM.16.M88.4 R48, [R4+0x1a900] ;  /* 0x01a900000430783b */ /* 0x000fe60000000200 */
[----:B------:R1:W2:Y:S03]  /*2540*/  MUFU.TANH R105, R6 ;  /* 0x0000000600697308 */ /* 0x0002a60000002400 */
[----:B------:R-:W-:Y:S08]  /*2550*/  HMMA.16816.F32 R20, R224, R62, R16 ;  /* 0x0000003ee014723c */ /* 0x000ff00000001810 */
[----:B---3--:R-:W-:Y:S01]  /*2560*/  HMMA.16816.F32 R12, R220, R40, R28 ;  /* 0x00000028dc0c723c */ /* 0x008fe2000000181c */
[----:B-1----:R-:W-:-:S07]  /*2570*/  FMUL.FTZ R6, R33, c[0x0][0x320] ;  /* 0x0000c80021067a20 */ /* 0x002fce0000410000 */
[----:B------:R-:W-:Y:S01]  /*2580*/  HMMA.16816.F32 R28, R224, R58, R24 ;  /* 0x0000003ae01c723c */ /* 0x000fe20000001818 */
[----:B------:R1:W3:Y:S07]  /*2590*/  MUFU.TANH R104, R6 ;  /* 0x0000000600687308 */ /* 0x0002ee0000002400 */
[C---:B------:R-:W-:Y:S08]  /*25a0*/  HMMA.16816.F32 R80, R212.reuse, R44, R68 ;  /* 0x0000002cd450723c */ /* 0x040ff00000001844 */
[C---:B------:R-:W-:Y:S01]  /*25b0*/  HMMA.16816.F32 R88, R212.reuse, R46, R88 ;  /* 0x0000002ed458723c */ /* 0x040fe20000001858 */
[----:B-1----:R-:W-:Y:S01]  /*25c0*/  FMUL.FTZ R6, R34, c[0x0][0x320] ;  /* 0x0000c80022067a20 */ /* 0x002fe20000410000 */
[----:B------:R-:W1:Y:S06]  /*25d0*/  LDSM.16.M88.4 R44, [R4+0x19900] ;  /* 0x01990000042c783b */ /* 0x000e6c0000000200 */
[----:B------:R-:W-:Y:S01]  /*25e0*/  HMMA.16816.F32 R68, R212, R54, R96 ;  /* 0x00000036d444723c */ /* 0x000fe20000001860 */
[----:B------:R4:W-:Y:S07]  /*25f0*/  MUFU.TANH R99, R6 ;  /* 0x0000000600637308 */ /* 0x0009ee0000002400 */
[----:B------:R-:W-:Y:S01]  /*2600*/  HMMA.16816.F32 R16, R216, R38, R72 ;  /* 0x00000026d810723c */ /* 0x000fe20000001848 */
[----:B------:R5:W2:Y:S07]  /*2610*/  LDSM.16.M88.4 R36, [R4+0x1a100] ;  /* 0x01a100000424783b */ /* 0x000aae0000000200 */
[----:B------:R-:W-:Y:S01]  /*2620*/  HMMA.16816.F32 R76, R212, R52, R76 ;  /* 0x00000034d44c723c */ /* 0x000fe2000000184c */
[----:B----4-:R-:W-:Y:S01]  /*2630*/  FMUL.FTZ R6, R35, c[0x0][0x320] ;  /* 0x0000c80023067a20 */ /* 0x010fe20000410000 */
[----:B------:R-:W4:Y:S03]  /*2640*/  LDSM.16.M88.4 R52, [R3+0x19100] ;  /* 0x019100000334783b */ /* 0x000f260000000200 */
[----:B------:R1:W-:Y:S01]  /*2650*/  MUFU.TANH R98, R6 ;  /* 0x0000000600627308 */ /* 0x0003e20000002400 */
[----:B------:R-:W2:Y:S02]  /*2660*/  LDSM.16.M88.4 R32, [R5+0x19900] ;  /* 0x019900000520783b */ /* 0x000ea40000000200 */
[----:B------:R-:W-:Y:S02]  /*2670*/  HMMA.16816.F32 R8, R224, R56, R8 ;  /* 0x00000038e008723c */ /* 0x000fe40000001808 */
[----:B------:R-:W2:Y:S01]  /*2680*/  LDSM.16.M88.4 R56, [R3+0x19900] ;  /* 0x019900000338783b */ /* 0x000ea20000000200 */
[----:B-----5:R-:W-:-:S05]  /*2690*/  FMUL.FTZ R4, R28, c[0x0][0x320] ;  /* 0x0000c8001c047a20 */ /* 0x020fca0000410000 */
[----:B------:R-:W-:Y:S01]  /*26a0*/  HMMA.16816.F32 R60, R212, R64, R100 ;  /* 0x00000040d43c723c */ /* 0x000fe20000001864 */
[----:B------:R5:W-:Y:S01]  /*26b0*/  MUFU.TANH R75, R4 ;  /* 0x00000004004b7308 */ /* 0x000be20000002400 */
[----:B-1----:R-:W-:-:S05]  /*26c0*/  FMUL.FTZ R6, R20, c[0x0][0x320] ;  /* 0x0000c80014067a20 */ /* 0x002fca0000410000 */
[----:B------:R-:W-:Y:S01]  /*26d0*/  SHF.L.U32 R103, R2, 0x1, RZ ;  /* 0x0000000102677819 */ /* 0x000fe200000006ff */
[----:B------:R-:W-:Y:S01]  /*26e0*/  HMMA.16816.F32 R24, R216, R44, R80 ;  /* 0x0000002cd818723c */ /* 0x000fe20000001850 */
[----:B------:R1:W-:Y:S03]  /*26f0*/  MUFU.TANH R97, R6 ;  /* 0x0000000600617308 */ /* 0x0003e60000002400 */
[--C-:B------:R-:W-:Y:S02]  /*2700*/  IMAD.IADD R2, R235, 0x1, R103.reuse ;  /* 0x00000001eb027824 */ /* 0x100fe400078e0267 */
[----:B------:R-:W-:Y:S02]  /*2710*/  IMAD R233, R0, 0x2, R103 ;  /* 0x0000000200e97824 */ /* 0x000fe400078e0267 */
[----:B------:R-:W-:Y:S01]  /*2720*/  HMMA.16816.F32 R64, R212, R66, R92 ;  /* 0x00000042d440723c */ /* 0x000fe2000000185c */
[----:B-----5:R-:W-:-:S02]  /*2730*/  FMUL.FTZ R4, R29, c[0x0][0x320] ;  /* 0x0000c8001d047a20 */ /* 0x020fc40000410000 */
[----:B------:R-:W-:Y:S02]  /*2740*/  IADD3 R0, R235, R233, RZ ;  /* 0x000000e9eb007210 */ /* 0x000fe40007ffe0ff */
[----:B------:R5:W-:Y:S01]  /*2750*/  MUFU.TANH R74, R4 ;  /* 0x00000004004a7308 */ /* 0x000be20000002400 */
[----:B-1----:R-:W-:-:S07]  /*2760*/  FMUL.FTZ R6, R21, c[0x0][0x320] ;  /* 0x0000c80015067a20 */ /* 0x002fce0000410000 */
[----:B------:R1:W-:Y:S01]  /*2770*/  MUFU.TANH R96, R6 ;  /* 0x0000000600607308 */ /* 0x0003e20000002400 */
[----:B-----5:R-:W-:-:S07]  /*2780*/  FMUL.FTZ R4, R30, c[0x0][0x320] ;  /* 0x0000c8001e047a20 */ /* 0x020fce0000410000 */
[----:B------:R5:W-:Y:S01]  /*2790*/  MUFU.TANH R73, R4 ;  /* 0x0000000400497308 */ /* 0x000be20000002400 */
[----:B-1----:R-:W-:-:S07]  /*27a0*/  FMUL.FTZ R6, R22, c[0x0][0x320] ;  /* 0x0000c80016067a20 */ /* 0x002fce0000410000 */
[----:B------:R1:W1:Y:S01]  /*27b0*/  MUFU.TANH R87, R6 ;  /* 0x0000000600577308 */ /* 0x0002620000002400 */
[----:B-----5:R-:W-:Y:S02]  /*27c0*/  FMUL.FTZ R4, R31, c[0x0][0x320] ;  /* 0x0000c8001f047a20 */ /* 0x020fe40000410000 */
[----:B------:R-:W5:Y:S05]  /*27d0*/  LDSM.16.M88.4 R28, [R5+0x1a100] ;  /* 0x01a10000051c783b */ /* 0x000f6a0000000200 */
[----:B------:R-:W-:Y:S01]  /*27e0*/  MUFU.TANH R72, R4 ;  /* 0x0000000400487308 */ /* 0x000fe20000002400 */
[----:B-1----:R-:W-:Y:S02]  /*27f0*/  FMUL.FTZ R6, R23, c[0x0][0x320] ;  /* 0x0000c80017067a20 */ /* 0x002fe40000410000 */
[----:B------:R-:W-:Y:S05]  /*2800*/  HMMA.16816.F32 R20, R220, R42, R16 ;  /* 0x0000002adc14723c */ /* 0x000fea0000001810 */
[----:B------:R1:W-:Y:S03]  /*2810*/  MUFU.TANH R86, R6 ;  /* 0x0000000600567308 */ /* 0x0003e60000002400 */
[C---:B------:R-:W-:Y:S08]  /*2820*/  HMMA.16816.F32 R16, R216.reuse, R46, R88 ;  /* 0x0000002ed810723c */ /* 0x040ff00000001858 */
[----:B--2---:R-:W-:Y:S01]  /*2830*/  HMMA.16816.F32 R44, R216, R36, R76 ;  /* 0x00000024d82c723c */ /* 0x004fe2000000184c */
[----:B-1----:R-:W-:-:S04]  /*2840*/  FMUL.FTZ R6, R8, c[0x0][0x320] ;  /* 0x0000c80008067a20 */ /* 0x002fc80000410000 */
[----:B------:R1:W2:Y:S03]  /*2850*/  MUFU.TANH R85, R6 ;  /* 0x0000000600557308 */ /* 0x0002a60000002400 */
[----:B----4-:R-:W-:Y:S08]  /*2860*/  HMMA.16816.F32 R20, R224, R54, R20 ;  /* 0x00000036e014723c */ /* 0x010ff00000001814 */
[----:B------:R-:W-:Y:S01]  /*2870*/  HMMA.16816.F32 R40, R216, R48, R60 ;  /* 0x00000030d828723c */ /* 0x000fe2000000183c */
[----:B-1----:R-:W-:-:S07]  /*2880*/  FMUL.FTZ R6, R9, c[0x0][0x320] ;  /* 0x0000c80009067a20 */ /* 0x002fce0000410000 */
[----:B------:R-:W-:Y:S01]  /*2890*/  HMMA.16816.F32 R16, R220, R34, R16 ;  /* 0x00000022dc10723c */ /* 0x000fe20000001810 */
[----:B------:R1:W4:Y:S07]  /*28a0*/  MUFU.TANH R84, R6 ;  /* 0x0000000600547308 */ /* 0x00032e0000002400 */
[----:B------:R-:W-:Y:S02]  /*28b0*/  FMUL.FTZ R20, R20, c[0x0][0x320] ;  /* 0x0000c80014147a20 */ /* 0x000fe40000410000 */
[----:B------:R-:W-:-:S02]  /*28c0*/  FMUL.FTZ R21, R21, c[0x0][0x320] ;  /* 0x0000c80015157a20 */ /* 0x000fc40000410000 */
[----:B------:R-:W-:Y:S01]  /*28d0*/  FMUL.FTZ R22, R22, c[0x0][0x320] ;  /* 0x0000c80016167a20 */ /* 0x000fe20000410000 */
[----:B------:R-:W-:Y:S01]  /*28e0*/  MUFU.TANH R145, R20 ;  /* 0x0000001400917308 */ /* 0x000fe20000002400 */
[----:B------:R-:W-:Y:S02]  /*28f0*/  FMUL.FTZ R23, R23, c[0x0][0x320] ;  /* 0x0000c80017177a20 */ /* 0x000fe40000410000 */
[----:B-1----:R-:W-:-:S05]  /*2900*/  FMUL.FTZ R6, R10, c[0x0][0x320] ;  /* 0x0000c8000a067a20 */ /* 0x002fca0000410000 */
[----:B------:R-:W-:Y:S08]  /*2910*/  MUFU.TANH R101, R21 ;  /* 0x0000001500657308 */ /* 0x000ff00000002400 */
[----:B------:R1:W1:Y:S08]  /*2920*/  MUFU.TANH R81, R6 ;  /* 0x0000000600517308 */ /* 0x0002700000002400 */
[----:B------:R-:W-:Y:S01]  /*2930*/  MUFU.TANH R49, R23 ;  /* 0x0000001700317308 */ /* 0x000fe20000002400 */
[----:B-1----:R-:W-:-:S02]  /*2940*/  FMUL.FTZ R6, R11, c[0x0][0x320] ;  /* 0x0000c8000b067a20 */ /* 0x002fc40000410000 */
[----:B------:R-:W-:Y:S01]  /*2950*/  HMMA.16816.F32 R8, R224, R52, R12 ;  /* 0x00000034e008723c */ /* 0x000fe2000000180c */
[----:B------:R1:W-:Y:S04]  /*2960*/  LDSM.16.M88.4 R52, [R5+0x1a900] ;  /* 0x01a900000534783b */ /* 0x0003e80000000200 */
[----:B------:R-:W1:Y:S03]  /*2970*/  MUFU.TANH R80, R6 ;  /* 0x0000000600507308 */ /* 0x000e660000002400 */
[----:B------:R-:W-:Y:S08]  /*2980*/  HMMA.16816.F32 R12, R220, R32, R24 ;  /* 0x00000020dc0c723c */ /* 0x000ff00000001818 */
[----:B------:R-:W-:Y:S01]  /*2990*/  HMMA.16816.F32 R24, R216, R38, R68 ;  /* 0x00000026d818723c */ /* 0x000fe20000001844 */
[----:B------:R-:W1:Y:S07]  /*29a0*/  LDSM.16.M88.4 R36, [R3+0x1a100] ;  /* 0x01a100000324783b */ /* 0x000e6e0000000200 */
[----:B------:R-:W-:Y:S01]  /*29b0*/  FMUL.FTZ R9, R9, c[0x0][0x320] ;  /* 0x0000c80009097a20 */ /* 0x000fe20000410000 */
[----:B------:R-:W-:Y:S01]  /*29c0*/  HMMA.16816.F32 R32, R224, R58, R16 ;  /* 0x0000003ae020723c */ /* 0x000fe20000001810 */
[----:B------:R-:W-:-:S02]  /*29d0*/  FMUL.FTZ R10, R10, c[0x0][0x320] ;  /* 0x0000c8000a0a7a20 */ /* 0x000fc40000410000 */
[----:B------:R-:W-:Y:S01]  /*29e0*/  FMUL.FTZ R11, R11, c[0x0][0x320] ;  /* 0x0000c8000b0b7a20 */ /* 0x000fe20000410000 */
[----:B------:R-:W-:Y:S01]  /*29f0*/  MUFU.TANH R102, R9 ;  /* 0x0000000900667308 */ /* 0x000fe20000002400 */
[----:B------:R-:W-:-:S07]  /*2a00*/  FMUL.FTZ R4, R8, c[0x0][0x320] ;  /* 0x0000c80008047a20 */ /* 0x000fce0000410000 */
[----:B------:R-:W-:Y:S03]  /*2a10*/  MUFU.TANH R146, R10 ;  /* 0x0000000a00927308 */ /* 0x000fe60000002400 */
[----:B-----5:R-:W-:Y:S05]  /*2a20*/  HMMA.16816.F32 R24, R220, R30, R24 ;  /* 0x0000001edc18723c */ /* 0x020fea0000001818 */
[----:B------:R5:W-:Y:S04]  /*2a30*/  MUFU.TANH R168, R11 ;  /* 0x0000000b00a87308 */ /* 0x000be80000002400 */
[----:B------:R-:W-:-:S02]  /*2a40*/  FMUL.FTZ R32, R32, c[0x0][0x320] ;  /* 0x0000c80020207a20 */ /* 0x000fc40000410000 */
[----:B------:R-:W-:Y:S02]  /*2a50*/  FMUL.FTZ R33, R33, c[0x0][0x320] ;  /* 0x0000c80021217a20 */ /* 0x000fe40000410000 */
[----:B------:R1:W1:Y:S01]  /*2a60*/  MUFU.TANH R144, R4 ;  /* 0x0000000400907308 */ /* 0x0002620000002400 */
[----:B------:R-:W-:Y:S02]  /*2a70*/  FMUL.FTZ R34, R34, c[0x0][0x320] ;  /* 0x0000c80022227a20 */ /* 0x000fe40000410000 */
[----:B------:R-:W-:Y:S01]  /*2a80*/  FMUL.FTZ R35, R35, c[0x0][0x320] ;  /* 0x0000c80023237a20 */ /* 0x000fe20000410000 */
[----:B-----5:R-:W-:Y:S01]  /*2a90*/  HMMA.16816.F32 R8, R220, R28, R44 ;  /* 0x0000001cdc08723c */ /* 0x020fe2000000182c */
[----:B------:R5:W2:Y:S03]  /*2aa0*/  LDSM.16.M88.4 R44, [R3+0x1a900] ;  /* 0x01a90000032c783b */ /* 0x000aa60000000200 */
[----:B------:R-:W-:Y:S01]  /*2ab0*/  MUFU.TANH R32, R32 ;  /* 0x0000002000207308 */ /* 0x000fe20000002400 */
[----:B------:R-:W-:-:S04]  /*2ac0*/  DEPBAR.LE SB0, 0x2 ;  /* 0x000080800000791a */ /* 0x000fc80000000000 */
[----:B-1----:R-:W-:Y:S03]  /*2ad0*/  HMMA.16816.F32 R4, R224, R56, R12 ;  /* 0x00000038e004723c */ /* 0x002fe6000000180c */
[----:B------:R-:W-:Y:S05]  /*2ae0*/  MUFU.TANH R33, R33 ;  /* 0x0000002100217308 */ /* 0x000fea0000002400 */
[----:B------:R-:W-:Y:S03]  /*2af0*/  HMMA.16816.F32 R12, R216, R50, R64 ;  /* 0x00000032d80c723c */ /* 0x000fe60000001840 */
[----:B------:R1:W1:Y:S01]  /*2b00*/  MUFU.TANH R50, R22 ;  /* 0x0000001600327308 */ /* 0x0002620000002400 */
[----:B-----5:R-:W-:-:S04]  /*2b10*/  SHF.R.S32.HI R3, RZ, 0x1f, R124 ;  /* 0x0000001fff037819 */ /* 0x020fc8000001147c */
[----:B------:R-:W-:Y:S03]  /*2b20*/  HMMA.16816.F32 R16, R224, R36, R8 ;  /* 0x00000024e010723c */ /* 0x000fe60000001808 */
[----:B------:R-:W-:Y:S01]  /*2b30*/  MUFU.TANH R34, R34 ;  /* 0x0000002200227308 */ /* 0x000fe20000002400 */
[----:B------:R-:W-:-:S04]  /*2b40*/  LEA.HI R125, R3, R124, RZ, 0x2 ;  /* 0x0000007c037d7211 */ /* 0x000fc800078f10ff */
[----:B------:R-:W-:Y:S01]  /*2b50*/  FMUL.FTZ R4, R4, c[0x0][0x320] ;  /* 0x0000c80004047a20 */ /* 0x000fe20000410000 */
[----:B------:R-:W-:Y:S01]  /*2b60*/  LOP3.LUT R3, R125, 0x7ffffffc, RZ, 0xc0, !PT ;  /* 0x7ffffffc7d037812 */ /* 0x000fe200078ec0ff */
[----:B-1----:R-:W-:Y:S01]  /*2b70*/  HMMA.16816.F32 R20, R220, R52, R40 ;  /* 0x00000034dc14723c */ /* 0x002fe20000001828 */
[----:B------:R-:W-:Y:S01]  /*2b80*/  FMUL.FTZ R6, R6, c[0x0][0x320] ;  /* 0x0000c80006067a20 */ /* 0x000fe20000410000 */
[----:B------:R1:W5:Y:S01]  /*2b90*/  MUFU.TANH R48, R4 ;  /* 0x0000000400307308 */ /* 0x0003620000002400 */
[----:B------:R-:W-:Y:S01]  /*2ba0*/  FMUL.FTZ R7, R7, c[0x0][0x320] ;  /* 0x0000c80007077a20 */ /* 0x000fe20000410000 */
[----:B------:R-:W-:Y:S01]  /*2bb0*/  STL [R1+0x48], R125 ;  /* 0x0000487d01007387 */ /* 0x000fe20000100800 */
[----:B------:R-:W-:-:S03]  /*2bc0*/  FMUL.FTZ R5, R5, c[0x0][0x320] ;  /* 0x0000c80005057a20 */ /* 0x000fc60000410000 */
[----:B------:R-:W-:Y:S02]  /*2bd0*/  HMMA.16816.F32 R28, R220, R54, R12 ;  /* 0x00000036dc1c723c */ /* 0x000fe4000000180c */
[----:B------:R3:W-:Y:S04]  /*2be0*/  MUFU.TANH R40, R6 ;  /* 0x0000000600287308 */ /* 0x0007e80000002400 */
[----:B------:R-:W-:Y:S02]  /*2bf0*/  FMUL.FTZ R16, R16, c[0x0][0x320] ;  /* 0x0000c80010107a20 */ /* 0x000fe40000410000 */
[----:B------:R-:W-:Y:S01]  /*2c00*/  HMMA.16816.F32 R12, R224, R38, R24 ;  /* 0x00000026e00c723c */ /* 0x000fe20000001818 */
[----:B------:R-:W-:Y:S01]  /*2c10*/  FMUL.FTZ R17, R17, c[0x0][0x320] ;  /* 0x0000c80011117a20 */ /* 0x000fe20000410000 */
[----:B------:R3:W-:Y:S01]  /*2c20*/  MUFU.TANH R36, R7 ;  /* 0x0000000700247308 */ /* 0x0007e20000002400 */
[----:B-1----:R-:W-:-:S02]  /*2c30*/  IMAD.IADD R4, R124, 0x1, -R3 ;  /* 0x000000017c047824 */ /* 0x002fc400078e0a03 */
[----:B------:R-:W-:Y:S02]  /*2c40*/  IMAD.U32 R3, RZ, RZ, UR5 ;  /* 0x00000005ff037e24 */ /* 0x000fe4000f8e00ff */
[----:B------:R-:W-:Y:S01]  /*2c50*/  FMUL.FTZ R18, R18, c[0x0][0x320] ;  /* 0x0000c80012127a20 */ /* 0x000fe20000410000 */
[----:B--2---:R-:W-:Y:S01]  /*2c60*/  HMMA.16816.F32 R8, R224, R44, R20 ;  /* 0x0000002ce008723c */ /* 0x004fe20000001814 */
[----:B------:R-:W-:Y:S01]  /*2c70*/  IMAD R3, R4, -0x2, R3 ;  /* 0xfffffffe04037824 */ /* 0x000fe200078e0203 */
[----:B------:R1:W2:Y:S01]  /*2c80*/  MUFU.TANH R41, R5 ;  /* 0x0000000500297308 */ /* 0x0002a20000002400 */
[----:B------:R-:W-:-:S03]  /*2c90*/  FMUL.FTZ R19, R19, c[0x0][0x320] ;  /* 0x0000c80013137a20 */ /* 0x000fc60000410000 */
[C---:B------:R-:W-:Y:S02]  /*2ca0*/  ISETP.GT.AND P6, PT, R3.reuse, RZ, PT ;  /* 0x000000ff0300720c */ /* 0x040fe40003fc4270 */
[C---:B------:R-:W-:Y:S01]  /*2cb0*/  ISETP.GT.AND P5, PT, R3.reuse, 0x1, PT ;  /* 0x000000010300780c */ /* 0x040fe20003fa4270 */
[----:B------:R-:W-:Y:S01]  /*2cc0*/  HMMA.16816.F32 R28, R224, R46, R28 ;  /* 0x0000002ee01c723c */ /* 0x000fe2000000181c */
[----:B------:R-:W-:Y:S01]  /*2cd0*/  ISETP.GT.AND P1, PT, R3, 0x8, PT ;  /* 0x000000080300780c */ /* 0x000fe20003f24270 */
[----:B------:R-:W2:Y:S01]  /*2ce0*/  MUFU.TANH R16, R16 ;  /* 0x0000001000107308 */ /* 0x000ea20000002400 */
[----:B---3--:R-:W-:Y:S02]  /*2cf0*/  FSEL R6, R105, -INF , P6 ;  /* 0xff80000069067808 */ /* 0x008fe40003000000 */
[----:B------:R-:W-:Y:S02]  /*2d00*/  FSEL R7, R104, -INF , P5 ;  /* 0xff80000068077808 */ /* 0x000fe40002800000 */
[----:B------:R-:W-:-:S02]  /*2d10*/  FMUL.FTZ R20, R15, c[0x0][0x320] ;  /* 0x0000c8000f147a20 */ /* 0x000fc40000410000 */
[----:B------:R-:W-:Y:S01]  /*2d20*/  FMNMX.FTZ R4, R6, R7, !PT ;  /* 0x0000000706047209 */ /* 0x000fe20007810000 */
[----:B-1----:R-:W-:Y:S01]  /*2d30*/  FMUL.FTZ R5, R14, c[0x0][0x320] ;  /* 0x0000c8000e057a20 */ /* 0x002fe20000410000 */
[----:B------:R-:W-:Y:S01]  /*2d40*/  FSEL R14, R87, -INF , P1 ;  /* 0xff800000570e7808 */ /* 0x000fe20000800000 */
[----:B------:R-:W-:Y:S01]  /*2d50*/  FMUL.FTZ R13, R13, c[0x0][0x320] ;  /* 0x0000c8000d0d7a20 */ /* 0x000fe20000410000 */
[----:B------:R-:W1:Y:S01]  /*2d60*/  MUFU.TANH R35, R35 ;  /* 0x0000002300237308 */ /* 0x000e620000002400 */
[----:B------:R-:W-:Y:S02]  /*2d70*/  FMUL.FTZ R12, R12, c[0x0][0x320] ;  /* 0x0000c8000c0c7a20 */ /* 0x000fe40000410000 */
[----:B------:R-:W-:Y:S01]  /*2d80*/  FMUL.FTZ R25, R10, c[0x0][0x320] ;  /* 0x0000c8000a197a20 */ /* 0x000fe20000410000 */
[----:B------:R-:W-:Y:S01]  /*2d90*/  FSEL R10, R99, -INF , P6 ;  /* 0xff800000630a7808 */ /* 0x000fe20003000000 */
[----:B------:R-:W-:Y:S01]  /*2da0*/  FMUL.FTZ R22, R8, c[0x0][0x320] ;  /* 0x0000c80008167a20 */ /* 0x000fe20000410000 */
[----:B------:R-:W-:Y:S01]  /*2db0*/  ISETP.GT.AND P6, PT, R3, 0x9, PT ;  /* 0x000000090300780c */ /* 0x000fe20003fc4270 */
[----:B------:R-:W-:Y:S01]  /*2dc0*/  FMUL.FTZ R26, R11, c[0x0][0x320] ;  /* 0x0000c8000b1a7a20 */ /* 0x000fe20000410000 */
[----:B------:R-:W-:Y:S01]  /*2dd0*/  FSEL R8, R97, -INF , P1 ;  /* 0xff80000061087808 */ /* 0x000fe20000800000 */
[----:B------:R-:W-:Y:S01]  /*2de0*/  FMUL.FTZ R23, R9, c[0x0][0x320] ;  /* 0x0000c80009177a20 */ /* 0x000fe20000410000 */
[----:B------:R-:W-:Y:S01]  /*2df0*/  FSEL R11, R98, -INF , P5 ;  /* 0xff800000620b7808 */ /* 0x000fe20002800000 */
[----:B------:R-:W-:Y:S01]  /*2e00*/  MUFU.TANH R24, R13 ;  /* 0x0000000d00187308 */ /* 0x000fe20000002400 */
[----:B------:R-:W-:Y:S01]  /*2e10*/  ISETP.GT.AND P5, PT, R3, 0x10, PT ;  /* 0x000000100300780c */ /* 0x000fe20003fa4270 */
[----:B------:R-:W-:Y:S01]  /*2e20*/  FMUL.FTZ R28, R28, c[0x0][0x320] ;  /* 0x0000c8001c1c7a20 */ /* 0x000fe20000410000 */
[----:B------:R-:W-:Y:S01]  /*2e30*/  FSEL R9, R96, -INF , P6 ;  /* 0xff80000060097808 */ /* 0x000fe20003000000 */
[----:B------:R-:W-:Y:S01]  /*2e40*/  FMUL.FTZ R29, R29, c[0x0][0x320] ;  /* 0x0000c8001d1d7a20 */ /* 0x000fe20000410000 */
[----:B------:R-:W-:Y:S01]  /*2e50*/  FMNMX.FTZ R4, R8, R4, !PT ;  /* 0x0000000408047209 */ /* 0x000fe20007810000 */
[----:B------:R-:W-:Y:S01]  /*2e60*/  FMUL.FTZ R30, R30, c[0x0][0x320] ;  /* 0x0000c8001e1e7a20 */ /* 0x000fe20000410000 */
[----:B------:R-:W-:Y:S01]  /*2e70*/  ISETP.GT.AND P1, PT, R3, 0x11, PT ;  /* 0x000000110300780c */ /* 0x000fe20003f24270 */
[----:B------:R3:W-:Y:S01]  /*2e80*/  MUFU.TANH R13, R5 ;  /* 0x00000005000d7308 */ /* 0x0007e20000002400 */
[----:B------:R-:W-:-:S02]  /*2e90*/  FSEL R44, R85, -INF , P5 ;  /* 0xff800000552c7808 */ /* 0x000fc40002800000 */
[----:B------:R-:W-:Y:S02]  /*2ea0*/  FMNMX.FTZ R4, R9, R4, !PT ;  /* 0x0000000409047209 */ /* 0x000fe40007810000 */
[----:B------:R-:W-:Y:S02]  /*2eb0*/  FSEL R15, R86, -INF , P6 ;  /* 0xff800000560f7808 */ /* 0x000fe40003000000 */
[----:B------:R-:W-:Y:S01]  /*2ec0*/  ISETP.GT.AND P6, PT, R3, 0x18, PT ;  /* 0x000000180300780c */ /* 0x000fe20003fc4270 */
[----:B------:R-:W1:Y:S01]  /*2ed0*/  MUFU.TANH R17, R17 ;  /* 0x0000001100117308 */ /* 0x000e620000002400 */
[----:B----4-:R-:W-:Y:S02]  /*2ee0*/  FSEL R45, R84, -INF , P1 ;  /* 0xff800000542d7808 */ /* 0x010fe40000800000 */
[----:B------:R-:W-:Y:S02]  /*2ef0*/  FMNMX.FTZ R4, R44, R4, !PT ;  /* 0x000000042c047209 */ /* 0x000fe40007810000 */
[----:B------:R-:W-:-:S02]  /*2f00*/  FSEL R64, R81, -INF , P5 ;  /* 0xff80000051407808 */ /* 0x000fc40002800000 */
[----:B------:R-:W-:Y:S01]  /*2f10*/  ISETP.GT.AND P5, PT, R3, 0x19, PT ;  /* 0x000000190300780c */ /* 0x000fe20003fa4270 */
[----:B------:R-:W4:Y:S01]  /*2f20*/  MUFU.TANH R18, R18 ;  /* 0x0000001200127308 */ /* 0x000f220000002400 */
[----:B------:R-:W-:Y:S02]  /*2f30*/  FSEL R46, R75, -INF , P6 ;  /* 0xff8000004b2e7808 */ /* 0x000fe40003000000 */
[----:B------:R-:W-:Y:S02]  /*2f40*/  FMNMX.FTZ R4, R45, R4, !PT ;  /* 0x000000042d047209 */ /* 0x000fe40007810000 */
[----:B------:R-:W-:Y:S02]  /*2f50*/  FSEL R66, R80, -INF , P1 ;  /* 0xff80000050427808 */ /* 0x000fe40000800000 */
[----:B------:R-:W-:Y:S01]  /*2f60*/  ISETP.GT.AND P1, PT, R3, 0x20, PT ;  /* 0x000000200300780c */ /* 0x000fe20003f24270 */
[----:B------:R-:W1:Y:S01]  /*2f70*/  MUFU.TANH R21, R12 ;  /* 0x0000000c00157308 */ /* 0x000e620000002400 */
[----:B------:R-:W-:-:S02]  /*2f80*/  FSEL R47, R74, -INF , P5 ;  /* 0xff8000004a2f7808 */ /* 0x000fc40002800000 */
[----:B------:R-:W-:Y:S02]  /*2f90*/  FMNMX.FTZ R4, R46, R4, !PT ;  /* 0x000000042e047209 */ /* 0x000fe40007810000 */
[----:B------:R-:W-:Y:S02]  /*2fa0*/  FSEL R65, R73, -INF , P6 ;  /* 0xff80000049417808 */ /* 0x000fe40003000000 */
[----:B------:R-:W-:Y:S01]  /*2fb0*/  ISETP.GT.AND P6, PT, R3, 0x21, PT ;  /* 0x000000210300780c */ /* 0x000fe20003fc4270 */
[----:B------:R-:W1:Y:S01]  /*2fc0*/  MUFU.TANH R19, R19 ;  /* 0x0000001300137308 */ /* 0x000e620000002400 */
[----:B------:R-:W-:Y:S02]  /*2fd0*/  FSEL R144, R144, -INF , P1 ;  /* 0xff80000090907808 */ /* 0x000fe40000800000 */
[----:B------:R-:W-:Y:S02]  /*2fe0*/  FMNMX.FTZ R4, R47, R4, !PT ;  /* 0x000000042f047209 */ /* 0x000fe40007810000 */
[----:B---3--:R-:W-:-:S02]  /*2ff0*/  FMNMX.FTZ R5, R10, R11, !PT ;  /* 0x0000000b0a057209 */ /* 0x008fc40007810000 */
[----:B------:R-:W-:Y:S01]  /*3000*/  FSEL R67, R72, -INF , P5 ;  /* 0xff80000048437808 */ /* 0x000fe20002800000 */
[----:B------:R-:W3:Y:S01]  /*3010*/  MUFU.TANH R20, R20 ;  /* 0x0000001400147308 */ /* 0x000ee20000002400 */
[----:B------:R-:W-:Y:S02]  /*3020*/  ISETP.GT.AND P5, PT, R3, 0x28, PT ;  /* 0x000000280300780c */ /* 0x000fe40003fa4270 */
[----:B------:R-:W-:Y:S02]  /*3030*/  FSEL R102, R102, -INF , P6 ;  /* 0xff80000066667808 */ /* 0x000fe40003000000 */
[----:B------:R-:W-:Y:S02]  /*3040*/  FMNMX.FTZ R4, R144, R4, !PT ;  /* 0x0000000490047209 */ /* 0x000fe40007810000 */
[----:B------:R-:W-:Y:S01]  /*3050*/  FMNMX.FTZ R5, R14, R5, !PT ;  /* 0x000000050e057209 */ /* 0x000fe20007810000 */
[----:B------:R-:W-:Y:S01]  /*3060*/  MUFU.TANH R22, R22 ;  /* 0x0000001600167308 */ /* 0x000fe20000002400 */
[----:B------:R-:W-:-:S02]  /*3070*/  FSEL R146, R146, -INF , P1 ;  /* 0xff80000092927808 */ /* 0x000fc40000800000 */
[----:B------:R-:W-:Y:S02]  /*3080*/  ISETP.GT.AND P1, PT, R3, 0x29, PT ;  /* 0x000000290300780c */ /* 0x000fe40003f24270 */
[----:B------:R-:W-:Y:S02]  /*3090*/  FSEL R145, R145, -INF , P5 ;  /* 0xff80000091917808 */ /* 0x000fe40002800000 */
[----:B------:R-:W-:Y:S01]  /*30a0*/  FMNMX.FTZ R4, R102, R4, !PT ;  /* 0x0000000466047209 */ /* 0x000fe20007810000 */
[----:B------:R-:W1:Y:S01]  /*30b0*/  MUFU.TANH R12, R25 ;  /* 0x00000019000c7308 */ /* 0x000e620000002400 */
[----:B------:R-:W-:Y:S02]  /*30c0*/  FMNMX.FTZ R5, R15, R5, !PT ;  /* 0x000000050f057209 */ /* 0x000fe40007810000 */
[----:B------:R-:W-:Y:S02]  /*30d0*/  FSEL R168, R168, -INF , P6 ;  /* 0xff800000a8a87808 */ /* 0x000fe40003000000 */
[----:B------:R-:W-:-:S02]  /*30e0*/  ISETP.GT.AND P6, PT, R3, 0x30, PT ;  /* 0x000000300300780c */ /* 0x000fc40003fc4270 */
[----:B------:R-:W-:Y:S01]  /*30f0*/  FSEL R101, R101, -INF , P1 ;  /* 0xff80000065657808 */ /* 0x000fe20000800000 */
[----:B------:R-:W-:Y:S01]  /*3100*/  MUFU.TANH R28, R28 ;  /* 0x0000001c001c7308 */ /* 0x000fe20000002400 */
[----:B------:R-:W-:Y:S02]  /*3110*/  FMNMX.FTZ R4, R145, R4, !PT ;  /* 0x0000000491047209 */ /* 0x000fe40007810000 */
[----:B------:R-:W-:Y:S02]  /*3120*/  FMNMX.FTZ R5, R64, R5, !PT ;  /* 0x0000000540057209 */ /* 0x000fe40007810000 */
[----:B------:R-:W-:Y:S01]  /*3130*/  FSEL R147, R50, -INF , P5 ;  /* 0xff80000032937808 */ /* 0x000fe20002800000 */
[----:B------:R-:W-:Y:S01]  /*3140*/  BAR.SYNC.DEFER_BLOCKING 0x0 ;  /* 0x0000000000007b1d */ /* 0x000fe20000010000 */
[----:B------:R-:W-:Y:S02]  /*3150*/  ISETP.GT.AND P5, PT, R3, 0x31, PT ;  /* 0x000000310300780c */ /* 0x000fe40003fa4270 */
[----:B-----5:R-:W-:-:S02]  /*3160*/  FSEL R191, R48, -INF , P6 ;  /* 0xff80000030bf7808 */ /* 0x020fc40003000000 */
[----:B------:R-:W-:Y:S01]  /*3170*/  FMNMX.FTZ R4, R101, R4, !PT ;  /* 0x0000000465047209 */ /* 0x000fe20007810000 */
[----:B------:R-:W-:Y:S01]  /*3180*/  MUFU.TANH R30, R30 ;  /* 0x0000001e001e7308 */ /* 0x000fe20000002400 */
[----:B------:R-:W-:Y:S02]  /*3190*/  FMNMX.FTZ R5, R66, R5, !PT ;  /* 0x0000000542057209 */ /* 0x000fe40007810000 */
[----:B------:R-:W-:Y:S02]  /*31a0*/  FSEL R169, R49, -INF , P1 ;  /* 0xff80000031a97808 */ /* 0x000fe40000800000 */
[----:B------:R-:W-:Y:S02]  /*31b0*/  ISETP.GT.AND P1, PT, R3, 0x38, PT ;  /* 0x000000380300780c */ /* 0x000fe40003f24270 */
[----:B--2---:R-:W-:Y:S02]  /*31c0*/  FSEL R188, R41, -INF , P5 ;  /* 0xff80000029bc7808 */ /* 0x004fe40002800000 */
[----:B------:R-:W-:-:S02]  /*31d0*/  FMNMX.FTZ R4, R191, R4, !PT ;  /* 0x00000004bf047209 */ /* 0x000fc40007810000 */
[----:B------:R-:W-:Y:S02]  /*31e0*/  FMNMX.FTZ R5, R65, R5, !PT ;  /* 0x0000000541057209 */ /* 0x000fe40007810000 */
[----:B------:R-:W-:Y:S02]  /*31f0*/  FSEL R229, R40, -INF , P6 ;  /* 0xff80000028e57808 */ /* 0x000fe40003000000 */
[----:B------:R-:W-:Y:S02]  /*3200*/  ISETP.GT.AND P6, PT, R3, 0x39, PT ;  /* 0x000000390300780c */ /* 0x000fe40003fc4270 */
[----:B------:R-:W-:Y:S01]  /*3210*/  FSEL R190, R32, -INF , P1 ;  /* 0xff80000020be7808 */ /* 0x000fe20000800000 */
[----:B------:R-:W-:Y:S01]  /*3220*/  LDSM.16.MT88.4 R40, [R233+0x3100] ;  /* 0x00310000e928783b */ /* 0x000fe20000004200 */
        /* <DEDUP_REMOVED lines=11> */
[----:B------:R-:W-:Y:S01]  /*32e0*/  FMNMX.FTZ R100, R189, R4, !PT ;  /* 0x00000004bd647209 */ /* 0x000fe20007810000 */
[----:B------:R2:W5:Y:S01]  /*32f0*/  MUFU.TANH R16, R23 ;  /* 0x0000001700107308 */ /* 0x0005620000002400 */
[----:B------:R-:W-:Y:S02]  /*3300*/  FMNMX.FTZ R5, R168, R5, !PT ;  /* 0x00000005a8057209 */ /* 0x000fe40007810000 */
[----:B-1----:R-:W-:Y:S02]  /*3310*/  FSEL R230, R35, -INF , P6 ;  /* 0xff80000023e67808 */ /* 0x002fe40003000000 */
[----:B------:R-:W-:Y:S01]  /*3320*/  ISETP.GT.AND P6, PT, R3, 0x48, PT ;  /* 0x000000480300780c */ /* 0x000fe20003fc4270 */
[----:B------:R-:W-:Y:S01]  /*3330*/  LDSM.16.MT88.4 R32, [R103+0x3100] ;  /* 0x003100006720783b */ /* 0x000fe20000004200 */
[----:B------:R-:W-:-:S02]  /*3340*/  FSEL R244, R17, -INF , P1 ;  /* 0xff80000011f47808 */ /* 0x000fc40000800000 */
[----:B------:R-:W-:Y:S02]  /*3350*/  FMNMX.FTZ R100, R246, R100, !PT ;  /* 0x00000064f6647209 */ /* 0x000fe40007810000 */
[----:B------:R-:W-:Y:S02]  /*3360*/  FMNMX.FTZ R4, R147, R5, !PT ;  /* 0x0000000593047209 */ /* 0x000fe40007810000 */
[----:B----4-:R-:W-:Y:S01]  /*3370*/  FSEL R249, R18, -INF , P5 ;  /* 0xff80000012f97808 */ /* 0x010fe20002800000 */
[----:B------:R-:W1:Y:S01]  /*3380*/  MUFU.TANH R5, R29 ;  /* 0x0000001d00057308 */ /* 0x000e620000002400 */
        /* <DEDUP_REMOVED lines=10> */
[----:B---3--:R-:W-:Y:S02]  /*3430*/  FSEL R245, R20, -INF , P5 ;  /* 0xff80000014f57808 */ /* 0x008fe40002800000 */
[----:B------:R-:W-:Y:S02]  /*3440*/  FSEL R161, R12, -INF , P1 ;  /* 0xff8000000ca17808 */ /* 0x000fe40000800000 */
[----:B------:R-:W-:Y:S01]  /*3450*/  FSEL R240, R22, -INF , P1 ;  /* 0xff80000016f07808 */ /* 0x000fe20000800000 */
[----:B------:R3:W4:Y:S01]  /*3460*/  MUFU.TANH R12, R26 ;  /* 0x0000001a000c7308 */ /* 0x0007220000002400 */
[C---:B------:R-:W-:Y:S01]  /*3470*/  ISETP.GT.AND P6, PT, R3.reuse, 0x51, PT ;  /* 0x000000510300780c */ /* 0x040fe20003fc4270 */
[----:B--2---:R-:W-:Y:S01]  /*3480*/  LDSM.16.MT88.4 R20, [R2+0x100] ;  /* 0x000100000214783b */ /* 0x004fe20000004200 */
[----:B------:R-:W-:-:S02]  /*3490*/  ISETP.GT.AND P5, PT, R3, 0x58, PT ;  /* 0x000000580300780c */ /* 0x000fc40003fa4270 */
[----:B------:R-:W-:Y:S02]  /*34a0*/  ISETP.GT.AND P1, PT, R3, 0x59, PT ;  /* 0x000000590300780c */ /* 0x000fe40003f24270 */
[----:B------:R-:W-:Y:S02]  /*34b0*/  FMNMX.FTZ R100, R241, R100, !PT ;  /* 0x00000064f1647209 */ /* 0x000fe40007810000 */
[----:B------:R-:W-:Y:S02]  /*34c0*/  FMNMX.FTZ R3, R228, R4, !PT ;  /* 0x00000004e4037209 */ /* 0x000fe40007810000 */
[----:B-----5:R-:W-:Y:S02]  /*34d0*/  FSEL R162, R16, -INF , P6 ;  /* 0xff80000010a27808 */ /* 0x020fe40003000000 */
[----:B------:R-:W-:Y:S01]  /*34e0*/  FMNMX.FTZ R100, R240, R100, !PT ;  /* 0x00000064f0647209 */ /* 0x000fe20007810000 */
[----:B------:R-:W-:Y:S01]  /*34f0*/  LDSM.16.MT88.4 R16, [R2+0x3100] ;  /* 0x003100000210783b */ /* 0x000fe20000004200 */
[----:B------:R-:W-:-:S02]  /*3500*/  FMNMX.FTZ R3, R231, R3, !PT ;  /* 0x00000003e7037209 */ /* 0x000fc40007810000 */
[----:B------:R-:W-:Y:S01]  /*3510*/  FSEL R178, R28, -INF , P5 ;  /* 0xff8000001cb27808 */ /* 0x000fe20002800000 */
[----:B---3--:R-:W-:Y:S01]  /*3520*/  LDSM.16.MT88.4 R24, [R0+0x100] ;  /* 0x000100000018783b */ /* 0x008fe20000004200 */
[----:B------:R-:W-:Y:S02]  /*3530*/  FMNMX.FTZ R100, R162, R100, !PT ;  /* 0x00000064a2647209 */ /* 0x000fe40007810000 */
[----:B------:R-:W-:Y:S02]  /*3540*/  FMNMX.FTZ R3, R230, R3, !PT ;  /* 0x00000003e6037209 */ /* 0x000fe40007810000 */
[----:B-1----:R-:W-:Y:S01]  /*3550*/  FSEL R236, R5, -INF , P1 ;  /* 0xff80000005ec7808 */ /* 0x002fe20000800000 */
[----:B------:R-:W-:Y:S01]  /*3560*/  FMUL.FTZ R5, R31, c[0x0][0x320] ;  /* 0x0000c8001f057a20 */ /* 0x000fe20000410000 */
[----:B------:R-:W-:Y:S02]  /*3570*/  FMNMX.FTZ R100, R178, R100, !PT ;  /* 0x00000064b2647209 */ /* 0x000fe40007810000 */
[----:B------:R-:W-:-:S02]  /*3580*/  FMNMX.FTZ R3, R249, R3, !PT ;  /* 0x00000003f9037209 */ /* 0x000fc40007810000 */
[----:B------:R-:W-:Y:S01]  /*3590*/  FMNMX.FTZ R100, R236, R100, !PT ;  /* 0x00000064ec647209 */ /* 0x000fe20007810000 */
[----:B------:R-:W1:Y:S01]  /*35a0*/  MUFU.TANH R5, R5 ;  /* 0x0000000500057308 */ /* 0x000e620000002400 */
[----:B------:R-:W-:Y:S02]  /*35b0*/  FMNMX.FTZ R3, R248, R3, !PT ;  /* 0x00000003f8037209 */ /* 0x000fe40007810000 */
[----:B----4-:R-:W-:Y:S01]  /*35c0*/  FSEL R179, R12, -INF , P6 ;  /* 0xff8000000cb37808 */ /* 0x010fe20003000000 */
[----:B------:R-:W2:Y:S01]  /*35d0*/  SHFL.BFLY PT, R4, R100, 0x2, 0x1f ;  /* 0x0c401f0064047f89 */ /* 0x000ea200000e0000 */
[----:B------:R-:W-:Y:S02]  /*35e0*/  FMNMX.FTZ R3, R247, R3, !PT ;  /* 0x00000003f7037209 */ /* 0x000fe40007810000 */
[----:B------:R-:W-:Y:S02]  /*35f0*/  FSEL R170, R30, -INF , P5 ;  /* 0xff8000001eaa7808 */ /* 0x000fe40002800000 */
[----:B------:R-:W-:Y:S01]  /*3600*/  FMNMX.FTZ R3, R245, R3, !PT ;  /* 0x00000003f5037209 */ /* 0x000fe20007810000 */
[----:B------:R-:W-:Y:S03]  /*3610*/  LDSM.16.MT88.4 R28, [R233+0x100] ;  /* 0x00010000e91c783b */ /* 0x000fe60000004200 */
[----:B------:R-:W-:-:S02]  /*3620*/  FMNMX.FTZ R3, R161, R3, !PT ;  /* 0x00000003a1037209 */ /* 0x000fc40007810000 */
[----:B-1----:R-:W-:Y:S02]  /*3630*/  FSEL R252, R5, -INF , P1 ;  /* 0xff80000005fc7808 */ /* 0x002fe40000800000 */
[----:B------:R-:W-:-:S04]  /*3640*/  FMNMX.FTZ R3, R179, R3, !PT ;  /* 0x00000003b3037209 */ /* 0x000fc80007810000 */
[----:B------:R-:W-:-:S04]  /*3650*/  FMNMX.FTZ R3, R170, R3, !PT ;  /* 0x00000003aa037209 */ /* 0x000fc80007810000 */
[----:B------:R-:W-:Y:S02]  /*3660*/  FMNMX.FTZ R3, R252, R3, !PT ;  /* 0x00000003fc037209 */ /* 0x000fe40007810000 */
[----:B--2---:R-:W-:-:S03]  /*3670*/  FMNMX.FTZ R100, R100, R4, !PT ;  /* 0x0000000464647209 */ /* 0x004fc60007810000 */
        /* <DEDUP_REMOVED lines=16> */
[----:B------:R1:W-:Y:S02]  /*3780*/  MUFU.EX2 R171, R4 ;  /* 0x0000000400ab7308 */ /* 0x0003e40000000800 */
[----:B-1----:R-:W-:-:S06]  /*3790*/  FFMA.FTZ R4, R8, c[0x0][0x2d0], -R13 ;  /* 0x0000b40008047a23 */ /* 0x002fcc000001080d */
[----:B------:R1:W-:Y:S02]  /*37a0*/  MUFU.EX2 R176, R4 ;  /* 0x0000000400b07308 */ /* 0x0003e40000000800 */
[----:B-1----:R-:W-:-:S06]  /*37b0*/  FFMA.FTZ R4, R9, c[0x0][0x2d0], -R13 ;  /* 0x0000b40009047a23 */ /* 0x002fcc000001080d */
[----:B------:R1:W2:Y:S02]  /*37c0*/  MUFU.EX2 R239, R4 ;  /* 0x0000000400ef7308 */ /* 0x0002a40000000800 */
[----:B-1----:R-:W-:Y:S01]  /*37d0*/  FFMA.FTZ R4, R10, c[0x0][0x2d0], -R12 ;  /* 0x0000b4000a047a23 */ /* 0x002fe2000001080c */
[----:B--2---:R-:W-:-:S05]  /*37e0*/  F2FP.PACK_AB R6, R239, R176 ;  /* 0x000000b0ef06723e */ /* 0x004fca00000000ff */
[----:B------:R1:W-:Y:S02]  /*37f0*/  MUFU.EX2 R163, R4 ;  /* 0x0000000400a37308 */ /* 0x0003e40000000800 */
[--C-:B-1----:R-:W-:Y:S02]  /*3800*/  FFMA.FTZ R4, R11, c[0x0][0x2d0], -R12.reuse ;  /* 0x0000b4000b047a23 */ /* 0x102fe4000001080c */
[----:B------:R-:W1:Y:S04]  /*3810*/  LDSM.16.MT88.4 R8, [R2+0x6100] ;  /* 0x006100000208783b */ /* 0x000e680000004200 */
[----:B------:R2:W3:Y:S02]  /*3820*/  MUFU.EX2 R177, R4 ;  /* 0x0000000400b17308 */ /* 0x0004e40000000800 */
[----:B--2---:R-:W-:Y:S01]  /*3830*/  FFMA.FTZ R4, R14, c[0x0][0x2d0], -R12 ;  /* 0x0000b4000e047a23 */ /* 0x004fe2000001080c */
[----:B---3--:R-:W-:-:S05]  /*3840*/  F2FP.PACK_AB R5, R177, R163 ;  /* 0x000000a3b105723e */ /* 0x008fca00000000ff */
[----:B------:R2:W-:Y:S02]  /*3850*/  MUFU.EX2 R172, R4 ;  /* 0x0000000400ac7308 */ /* 0x0005e40000000800 */
[----:B--2---:R-:W-:-:S06]  /*3860*/  FFMA.FTZ R4, R15, c[0x0][0x2d0], -R12 ;  /* 0x0000b4000f047a23 */ /* 0x004fcc000001080c */
[----:B------:R2:W3:Y:S02]  /*3870*/  MUFU.EX2 R14, R4 ;  /* 0x00000004000e7308 */ /* 0x0004e40000000800 */
[----:B--2---:R-:W-:Y:S02]  /*3880*/  F2FP.PACK_AB R4, R171, R238 ;  /* 0x000000eeab04723e */ /* 0x004fe400000000ff */
[----:B---3--:R-:W-:-:S07]  /*3890*/  F2FP.PACK_AB R7, R14, R172 ;  /* 0x000000ac0e07723e */ /* 0x008fce00000000ff */
[C---:B------:R-:W-:Y:S08]  /*38a0*/  HMMA.16816.F32 R92, R4.reuse, R16, RZ ;  /* 0x00000010045c723c */ /* 0x040ff000000018ff */
[C---:B------:R-:W-:Y:S01]  /*38b0*/  HMMA.16816.F32 R76, R4.reuse, R18, RZ ;  /* 0x00000012044c723c */ /* 0x040fe200000018ff */
[----:B------:R-:W2:Y:S07]  /*38c0*/  LDSM.16.MT88.4 R16, [R0+0x3100] ;  /* 0x003100000010783b */ /* 0x000eae0000004200 */
[C---:B-1----:R-:W-:Y:S07]  /*38d0*/  HMMA.16816.F32 R56, R4.reuse, R8, RZ ;  /* 0x000000080438723c */ /* 0x042fee00000018ff */
[--C-:B------:R-:W-:Y:S01]  /*38e0*/  FFMA.FTZ R8, R44, c[0x0][0x2d0], -R13.reuse ;  /* 0x0000b4002c087a23 */ /* 0x100fe2000001080d */
[C---:B------:R-:W-:Y:S03]  /*38f0*/  HMMA.16816.F32 R104, R4.reuse, R28, RZ ;  /* 0x0000001c0468723c */ /* 0x040fe600000018ff */
[----:B------:R1:W-:Y:S05]  /*3900*/  MUFU.EX2 R15, R8 ;  /* 0x00000008000f7308 */ /* 0x0003ea0000000800 */
[C---:B------:R-:W-:Y:S01]  /*3910*/  HMMA.16816.F32 R80, R4.reuse, R30, RZ ;  /* 0x0000001e0450723c */ /* 0x040fe200000018ff */
[----:B------:R-:W3:Y:S07]  /*3920*/  LDSM.16.MT88.4 R28, [R233+0x6100] ;  /* 0x00610000e91c783b */ /* 0x000eee0000004200 */
[----:B------:R-:W-:Y:S01]  /*3930*/  HMMA.16816.F32 R96, R4, R32, RZ ;  /* 0x000000200460723c */ /* 0x000fe200000018ff */
[----:B-1----:R-:W-:-:S04]  /*3940*/  FFMA.FTZ R8, R45, c[0x0][0x2d0], -R13 ;  /* 0x0000b4002d087a23 */ /* 0x002fc8000001080d */
[----:B------:R1:W4:Y:S03]  /*3950*/  MUFU.EX2 R160, R8 ;  /* 0x0000000800a07308 */ /* 0x0003260000000800 */
[C---:B------:R-:W-:Y:S01]  /*3960*/  HMMA.16816.F32 R68, R4.reuse, R34, RZ ;  /* 0x000000220444723c */ /* 0x040fe200000018ff */
[----:B------:R-:W5:Y:S07]  /*3970*/  LDSM.16.MT88.4 R32, [R0+0x6100] ;  /* 0x006100000020783b */ /* 0x000f6e0000004200 */
[----:B------:R-:W-:Y:S01]  /*3980*/  HMMA.16816.F32 R108, R4, R20, RZ ;  /* 0x00000014046c723c */ /* 0x000fe200000018ff */
[----:B-1----:R-:W-:-:S07]  /*3990*/  FFMA.FTZ R8, R46, c[0x0][0x2d0], -R13 ;  /* 0x0000b4002e087a23 */ /* 0x002fce000001080d */
[C---:B------:R-:W-:Y:S01]  /*39a0*/  HMMA.16816.F32 R84, R4.reuse, R22, RZ ;  /* 0x000000160454723c */ /* 0x040fe200000018ff */
[----:B------:R-:W1:Y:S01]  /*39b0*/  LDSM.16.MT88.4 R20, [R103+0x6100] ;  /* 0x006100006714783b */ /* 0x000e620000004200 */
[----:B------:R2:W-:Y:S06]  /*39c0*/  MUFU.EX2 R174, R8 ;  /* 0x0000000800ae7308 */ /* 0x0005ec0000000800 */
[C---:B------:R-:W-:Y:S08]  /*39d0*/  HMMA.16816.F32 R112, R4.reuse, R36, RZ ;  /* 0x000000240470723c */ /* 0x040ff000000018ff */
[----:B------:R-:W-:Y:S01]  /*39e0*/  HMMA.16816.F32 R88, R4, R38, RZ ;  /* 0x000000260458723c */ /* 0x000fe200000018ff */
[----:B--2---:R-:W-:-:S04]  /*39f0*/  FFMA.FTZ R8, R47, c[0x0][0x2d0], -R13 ;  /* 0x0000b4002f087a23 */ /* 0x004fc8000001080d */
[----:B------:R2:W-:Y:S03]  /*3a00*/  MUFU.EX2 R180, R8 ;  /* 0x0000000800b47308 */ /* 0x0005e60000000800 */
[C---:B------:R-:W-:Y:S08]  /*3a10*/  HMMA.16816.F32 R36, R4.reuse, R16, RZ ;  /* 0x000000100424723c */ /* 0x040ff000000018ff */
[----:B------:R-:W-:Y:S01]  /*3a20*/  HMMA.16816.F32 R120, R4, R18, RZ ;  /* 0x000000120478723c */ /* 0x000fe200000018ff */
[----:B------:R-:W1:Y:S01]  /*3a30*/  LDSM.16.MT88.4 R16, [R2+0x3900] ;  /* 0x003900000210783b */ /* 0x000e620000004200 */
[----:B--2---:R-:W-:-:S06]  /*3a40*/  FFMA.FTZ R8, R64, c[0x0][0x2d0], -R12 ;  /* 0x0000b40040087a23 */ /* 0x004fcc000001080c */
[C---:B------:R-:W-:Y:S01]  /*3a50*/  HMMA.16816.F32 R72, R4.reuse, R24, RZ ;  /* 0x000000180448723c */ /* 0x040fe200000018ff */
[----:B------:R2:W-:Y:S07]  /*3a60*/  MUFU.EX2 R251, R8 ;  /* 0x0000000800fb7308 */ /* 0x0005ee0000000800 */
[C---:B------:R-:W-:Y:S01]  /*3a70*/  HMMA.16816.F32 R52, R4.reuse, R26, RZ ;  /* 0x0000001a0434723c */ /* 0x040fe200000018ff */
[----:B------:R-:W1:Y:S07]  /*3a80*/  LDSM.16.MT88.4 R24, [R2+0x900] ;  /* 0x000900000218783b */ /* 0x000e6e0000004200 */
[----:B------:R-:W-:Y:S01]  /*3a90*/  HMMA.16816.F32 R48, R4, R10, RZ ;  /* 0x0000000a0430723c */ /* 0x000fe200000018ff */
[----:B--2---:R-:W-:-:S04]  /*3aa0*/  FFMA.FTZ R8, R66, c[0x0][0x2d0], -R12 ;  /* 0x0000b40042087a23 */ /* 0x004fc8000001080c */
[----:B------:R2:W1:Y:S03]  /*3ab0*/  MUFU.EX2 R173, R8 ;  /* 0x0000000800ad7308 */ /* 0x0004660000000800 */
[C---:B------:R-:W-:Y:S08]  /*3ac0*/  HMMA.16816.F32 R60, R4.reuse, R40, RZ ;  /* 0x00000028043c723c */ /* 0x040ff000000018ff */
[----:B---3--:R-:W-:Y:S01]  /*3ad0*/  HMMA.16816.F32 R124, R4, R28, RZ ;  /* 0x0000001c047c723c */ /* 0x008fe200000018ff */
[----:B--2---:R-:W-:-:S07]  /*3ae0*/  FFMA.FTZ R8, R65, c[0x0][0x2d0], -R12 ;  /* 0x0000b40041087a23 */ /* 0x004fce000001080c */
[C---:B-----5:R-:W-:Y:S01]  /*3af0*/  HMMA.16816.F32 R128, R4.reuse, R32, RZ ;  /* 0x000000200480723c */ /* 0x060fe200000018ff */
[----:B------:R2:W-:Y:S07]  /*3b00*/  MUFU.EX2 R175, R8 ;  /* 0x0000000800af7308 */ /* 0x0005ee0000000800 */
[C---:B------:R-:W-:Y:S08]  /*3b10*/  HMMA.16816.F32 R40, R4.reuse, R42, RZ ;  /* 0x0000002a0428723c */ /* 0x040ff000000018ff */
[----:B-1----:R-:W-:Y:S01]  /*3b20*/  HMMA.16816.F32 R116, R4, R20, RZ ;  /* 0x000000140474723c */ /* 0x002fe200000018ff */
[----:B--2---:R-:W-:-:S04]  /*3b30*/  FFMA.FTZ R8, R67, c[0x0][0x2d0], -R12 ;  /* 0x0000b40043087a23 */ /* 0x004fc8000001080c */
[----:B------:R1:W2:Y:S03]  /*3b40*/  MUFU.EX2 R250, R8 ;  /* 0x0000000800fa7308 */ /* 0x0002a60000000800 */
[C---:B------:R-:W-:Y:S01]  /*3b50*/  HMMA.16816.F32 R44, R4.reuse, R22, RZ ;  /* 0x00000016042c723c */ /* 0x040fe200000018ff */
[----:B------:R-:W-:Y:S07]  /*3b60*/  LDSM.16.MT88.4 R20, [R103+0x900] ;  /* 0x000900006714783b */ /* 0x000fee0000004200 */
[C---:B------:R-:W-:Y:S01]  /*3b70*/  HMMA.16816.F32 R28, R4.reuse, R30, RZ ;  /* 0x0000001e041c723c */ /* 0x040fe200000018ff */
[----:B-1----:R-:W1:Y:S07]  /*3b80*/  LDSM.16.MT88.4 R8, [R2+0x6900] ;  /* 0x006900000208783b */ /* 0x002e6e0000004200 */
[----:B------:R-:W-:Y:S07]  /*3b90*/  HMMA.16816.F32 R32, R4, R34, RZ ;  /* 0x000000220420723c */ /* 0x000fee00000018ff */
[----:B----4-:R-:W-:-:S02]  /*3ba0*/  F2FP.PACK_AB R4, R160, R15 ;  /* 0x0000000fa004723e */ /* 0x010fc400000000ff */
[----:B------:R-:W-:Y:S02]  /*3bb0*/  F2FP.PACK_AB R5, R173, R251 ;  /* 0x000000fbad05723e */ /* 0x000fe400000000ff */
[----:B------:R-:W-:Y:S02]  /*3bc0*/  F2FP.PACK_AB R6, R180, R174 ;  /* 0x000000aeb406723e */ /* 0x000fe400000000ff */
[----:B--2---:R-:W-:-:S07]  /*3bd0*/  F2FP.PACK_AB R7, R250, R175 ;  /* 0x000000affa07723e */ /* 0x004fce00000000ff */
[C---:B------:R-:W-:Y:S08]  /*3be0*/  HMMA.16816.F32 R148, R4.reuse, R16, R92 ;  /* 0x000000100494723c */ /* 0x040ff0000000185c */
[C---:B------:R-:W-:Y:S01]  /*3bf0*/  HMMA.16816.F32 R136, R4.reuse, R18, R76 ;  /* 0x000000120488723c */ /* 0x040fe2000000184c */
[----:B------:R-:W2:Y:S07]  /*3c00*/  LDSM.16.MT88.4 R16, [R233+0x900] ;  /* 0x00090000e910783b */ /* 0x000eae0000004200 */
[C---:B------:R-:W-:Y:S08]  /*3c10*/  HMMA.16816.F32 R164, R4.reuse, R24, R108 ;  /* 0x0000001804a4723c */ /* 0x040ff0000000186c */
[C---:B-1----:R-:W-:Y:S07]  /*3c20*/  HMMA.16816.F32 R132, R4.reuse, R8, R56 ;  /* 0x000000080484723c */ /* 0x042fee0000001838 */
[----:B------:R-:W-:Y:S01]  /*3c30*/  IMAD.MOV.U32 R59, RZ, RZ, R179 ;  /* 0x000000ffff3b7224 */ /* 0x000fe200078e00b3 */
[----:B------:R-:W-:Y:S01]  /*3c40*/  HMMA.16816.F32 R108, R4, R10, R48 ;  /* 0x0000000a046c723c */ /* 0x000fe20000001830 */
[----:B------:R-:W1:Y:S01]  /*3c50*/  LDSM.16.MT88.4 R8, [R0+0x900] ;  /* 0x000900000008783b */ /* 0x000e620000004200 */
[----:B------:R-:W-:Y:S01]  /*3c60*/  IMAD.MOV.U32 R58, RZ, RZ, R178 ;  /* 0x000000ffff3a7224 */ /* 0x000fe200078e00b2 */
[----:B------:R-:W-:Y:S01]  /*3c70*/  MOV R56, R177 ;  /* 0x000000b100387202 */ /* 0x000fe20000000f00 */
[----:B------:R-:W-:-:S04]  /*3c80*/  IMAD.MOV.U32 R57, RZ, RZ, R176 ;  /* 0x000000ffff397224 */ /* 0x000fc800078e00b0 */
[C---:B------:R-:W-:Y:S07]  /*3c90*/  HMMA.16816.F32 R176, R4.reuse, R20, R112 ;  /* 0x0000001404b0723c */ /* 0x040fee0000001870 */
[----:B------:R-:W-:Y:S01]  /*3ca0*/  IMAD.MOV.U32 R115, RZ, RZ, R180 ;  /* 0x000000ffff737224 */ /* 0x000fe200078e00b4 */
[----:B------:R-:W-:Y:S01]  /*3cb0*/  MOV R114, R175 ;  /* 0x000000af00727202 */ /* 0x000fe20000000f00 */
[----:B------:R-:W-:Y:S01]  /*3cc0*/  HMMA.16816.F32 R180, R4, R22, R88 ;  /* 0x0000001604b4723c */ /* 0x000fe20000001858 */
[----:B------:R-:W3:Y:S01]  /*3cd0*/  LDSM.16.MT88.4 R20, [R233+0x3900] ;  /* 0x00390000e914783b */ /* 0x000ee20000004200 */
[----:B------:R-:W-:-:S02]  /*3ce0*/  IMAD.MOV.U32 R113, RZ, RZ, R174 ;  /* 0x000000ffff717224 */ /* 0x000fc400078e00ae */
[----:B------:R-:W-:-:S03]  /*3cf0*/  IMAD.MOV.U32 R112, RZ, RZ, R173 ;  /* 0x000000ffff707224 */ /* 0x000fc600078e00ad */
[----:B------:R-:W-:Y:S01]  /*3d00*/  MOV R91, R172 ;  /* 0x000000ac005b7202 */ /* 0x000fe20000000f00 */
[C---:B------:R-:W-:Y:S01]  /*3d10*/  HMMA.16816.F32 R140, R4.reuse, R26, R84 ;  /* 0x0000001a048c723c */ /* 0x040fe20000001854 */
[----:B------:R-:W-:Y:S01]  /*3d20*/  IMAD.MOV.U32 R90, RZ, RZ, R163 ;  /* 0x000000ffff5a7224 */ /* 0x000fe200078e00a3 */
[----:B------:R-:W-:Y:S01]  /*3d30*/  MOV R88, R161 ;  /* 0x000000a100587202 */ /* 0x000fe20000000f00 */
[----:B------:R-:W-:Y:S01]  /*3d40*/  IMAD.MOV.U32 R89, RZ, RZ, R162 ;  /* 0x000000ffff597224 */ /* 0x000fe200078e00a2 */
[----:B------:R-:W4:Y:S04]  /*3d50*/  LDSM.16.MT88.4 R24, [R103+0x3900] ;  /* 0x003900006718783b */ /* 0x000f280000004200 */
[C---:B--2---:R-:W-:Y:S08]  /*3d60*/  HMMA.16816.F32 R172, R4.reuse, R16, R104 ;  /* 0x0000001004ac723c */ /* 0x044ff00000001868 */
[C---:B------:R-:W-:Y:S01]  /*3d70*/  HMMA.16816.F32 R104, R4.reuse, R18, R80 ;  /* 0x000000120468723c */ /* 0x040fe20000001850 */
[----:B------:R-:W2:Y:S06]  /*3d80*/  LDSM.16.MT88.4 R16, [R0+0x3900] ;  /* 0x003900000010783b */ /* 0x000eac0000004200 */
[----:B------:R-:W-:Y:S01]  /*3d90*/  IMAD.MOV.U32 R83, RZ, RZ, R160 ;  /* 0x000000ffff537224 */ /* 0x000fe200078e00a0 */
[----:B-1----:R-:W-:Y:S01]  /*3da0*/  HMMA.16816.F32 R92, R4, R10, R52 ;  /* 0x0000000a045c723c */ /* 0x002fe20000001834 */
[----:B------:R-:W-:Y:S01]  /*3db0*/  MOV R82, R91 ;  /* 0x0000005b00527202 */ /* 0x000fe20000000f00 */
[----:B------:R-:W-:Y:S01]  /*3dc0*/  IMAD.MOV.U32 R91, RZ, RZ, R252 ;  /* 0x000000ffff5b7224 */ /* 0x000fe200078e00fc */
[----:B------:R-:W-:Y:S01]  /*3dd0*/  MOV R80, R89 ;  /* 0x0000005900507202 */ /* 0x000fe20000000f00 */
[----:B------:R-:W-:Y:S01]  /*3de0*/  IMAD.MOV.U32 R81, RZ, RZ, R90 ;  /* 0x000000ffff517224 */ /* 0x000fe200078e005a */
[----:B------:R-:W-:Y:S01]  /*3df0*/  MOV R90, R115 ;  /* 0x00000073005a7202 */ /* 0x000fe20000000f00 */
[----:B------:R-:W-:-:S02]  /*3e00*/  IMAD.MOV.U32 R89, RZ, RZ, R114 ;  /* 0x000000ffff597224 */ /* 0x000fc400078e0072 */
[C---:B------:R-:W-:Y:S01]  /*3e10*/  HMMA.16816.F32 R160, R4.reuse, R8, R72 ;  /* 0x0000000804a0723c */ /* 0x040fe20000001848 */
[----:B------:R-:W1:Y:S07]  /*3e20*/  LDSM.16.MT88.4 R8, [R103+0x6900] ;  /* 0x006900006708783b */ /* 0x000e6e0000004200 */
[C---:B---3--:R-:W-:Y:S08]  /*3e30*/  HMMA.16816.F32 R76, R4.reuse, R20, R60 ;  /* 0x00000014044c723c */ /* 0x048ff0000000183c */
[C---:B------:R-:W-:Y:S01]  /*3e40*/  HMMA.16816.F32 R64, R4.reuse, R22, R40 ;  /* 0x000000160440723c */ /* 0x040fe20000001828 */
[----:B------:R-:W3:Y:S07]  /*3e50*/  LDSM.16.MT88.4 R20, [R233+0x6900] ;  /* 0x00690000e914783b */ /* 0x000eee0000004200 */
[C---:B----4-:R-:W-:Y:S08]  /*3e60*/  HMMA.16816.F32 R84, R4.reuse, R26, R68 ;  /* 0x0000001a0454723c */ /* 0x050ff00000001844 */
[C---:B--2---:R-:W-:Y:S07]  /*3e70*/  HMMA.16816.F32 R60, R4.reuse, R18, R120 ;  /* 0x00000012043c723c */ /* 0x044fee0000001878 */
[----:B------:R-:W-:Y:S01]  /*3e80*/  MOV R120, R56 ;  /* 0x0000003800787202 */ /* 0x000fe20000000f00 */
[C---:B------:R-:W-:Y:S01]  /*3e90*/  HMMA.16816.F32 R52, R4.reuse, R16, R36 ;  /* 0x000000100434723c */ /* 0x040fe20000001824 */
[----:B------:R-:W2:Y:S07]  /*3ea0*/  LDSM.16.MT88.4 R16, [R0+0x6900] ;  /* 0x006900000010783b */ /* 0x000eae0000004200 */
[C---:B-1----:R-:W-:Y:S07]  /*3eb0*/  HMMA.16816.F32 R68, R4.reuse, R8, R116 ;  /* 0x000000080444723c */ /* 0x042fee0000001874 */
[----:B------:R-:W-:Y:S01]  /*3ec0*/  FFMA.FTZ R8, R144, c[0x0][0x2d0], -R13 ;  /* 0x0000b40090087a23 */ /* 0x000fe2000001080d */
[----:B------:R-:W-:Y:S01]  /*3ed0*/  MOV R116, R171 ;  /* 0x000000ab00747202 */ /* 0x000fe20000000f00 */
[----:B------:R-:W-:Y:S01]  /*3ee0*/  IMAD.MOV.U32 R119, RZ, RZ, R57 ;  /* 0x000000ffff777224 */ /* 0x000fe200078e0039 */
[----:B------:R-:W-:Y:S01]  /*3ef0*/  MOV R118, R58 ;  /* 0x0000003a00767202 */ /* 0x000fe20000000f00 */
[----:B------:R1:W4:Y:S01]  /*3f00*/  MUFU.EX2 R9, R8 ;  /* 0x0000000800097308 */ /* 0x0003220000000800 */
[----:B------:R-:W-:Y:S01]  /*3f10*/  IMAD.MOV.U32 R117, RZ, RZ, R59 ;  /* 0x000000ffff757224 */ /* 0x000fe200078e003b */
[C---:B---3--:R-:W-:Y:S08]  /*3f20*/  HMMA.16816.F32 R48, R4.reuse, R20, R124 ;  /* 0x000000140430723c */ /* 0x048ff0000000187c */
[----:B------:R-:W-:Y:S01]  /*3f30*/  HMMA.16816.F32 R56, R4, R10, R44 ;  /* 0x0000000a0438723c */ /* 0x000fe2000000182c */
[----:B-1----:R-:W-:-:S07]  /*3f40*/  FFMA.FTZ R8, R102, c[0x0][0x2d0], -R13 ;  /* 0x0000b40066087a23 */ /* 0x002fce000001080d */
[----:B------:R-:W-:Y:S01]  /*3f50*/  HMMA.16816.F32 R44, R4, R22, R28 ;  /* 0x00000016042c723c */ /* 0x000fe2000000181c */
[----:B------:R-:W1:Y:S01]  /*3f60*/  LDSM.16.MT88.4 R20, [R2+0x1100] ;  /* 0x001100000214783b */ /* 0x000e620000004200 */
[----:B------:R3:W5:Y:S01]  /*3f70*/  MUFU.EX2 R123, R8 ;  /* 0x00000008007b7308 */ /* 0x0007620000000800 */
[----:B------:R-:W-:-:S04]  /*3f80*/  IMAD.MOV.U32 R102, RZ, RZ, R91 ;  /* 0x000000ffff667224 */ /* 0x000fc800078e005b */
[----:B------:R-:W-:Y:S01]  /*3f90*/  MOV R31, R251 ;  /* 0x000000fb001f7202 */ /* 0x000fe20000000f00 */
[----:B------:R-:W-:Y:S01]  /*3fa0*/  IMAD.MOV.U32 R30, RZ, RZ, R250 ;  /* 0x000000ffff1e7224 */ /* 0x000fe200078e00fa */
[----:B--2---:R-:W-:Y:S01]  /*3fb0*/  HMMA.16816.F32 R40, R4, R16, R128 ;  /* 0x000000100428723c */ /* 0x004fe20000001880 */
[----:B----4-:R-:W-:-:S07]  /*3fc0*/  IMAD.MOV.U32 R29, RZ, RZ, R9 ;  /* 0x000000ffff1d7224 */ /* 0x010fce00078e0009 */
[C---:B------:R-:W-:Y:S01]  /*3fd0*/  HMMA.16816.F32 R36, R4.reuse, R18, R32 ;  /* 0x000000120424723c */ /* 0x040fe20000001820 */
[----:B---3--:R-:W-:Y:S01]  /*3fe0*/  FFMA.FTZ R8, R145, c[0x0][0x2d0], -R13 ;  /* 0x0000b40091087a23 */ /* 0x008fe2000001080d */
[----:B------:R-:W2:Y:S03]  /*3ff0*/  LDSM.16.MT88.4 R16, [R2+0x4100] ;  /* 0x004100000210783b */ /* 0x000ea60000004200 */
[----:B------:R3:W-:Y:S01]  /*4000*/  MUFU.EX2 R122, R8 ;  /* 0x00000008007a7308 */ /* 0x0007e20000000800 */
[----:B------:R-:W-:Y:S02]  /*4010*/  LDSM.16.MT88.4 R32, [R103+0x1100] ;  /* 0x001100006720783b */ /* 0x000fe40000004200 */
[----:B------:R-:W-:Y:S07]  /*4020*/  HMMA.16816.F32 R96, R4, R24, R96 ;  /* 0x000000180460723c */ /* 0x000fee0000001860 */
[----:B-----5:R-:W-:Y:S01]  /*4030*/  F2FP.PACK_AB R4, R123, R29 ;  /* 0x0000001d7b04723e */ /* 0x020fe200000000ff */
[----:B------:R-:W-:Y:S01]  /*4040*/  IMAD.MOV.U32 R25, RZ, RZ, R88 ;  /* 0x000000ffff197224 */ /* 0x000fe200078e0058 */
[----:B------:R-:W-:-:S02]  /*4050*/  MOV R88, R113 ;  /* 0x0000007100587202 */ /* 0x000fc40000000f00 */
[----:B------:R-:W-:Y:S01]  /*4060*/  MOV R24, R83 ;  /* 0x0000005300187202 */ /* 0x000fe20000000f00 */
[----:B------:R-:W-:Y:S02]  /*4070*/  IMAD.MOV.U32 R83, RZ, RZ, R112 ;  /* 0x000000ffff537224 */ /* 0x000fe400078e0070 */
[----:B---3--:R-:W-:Y:S01]  /*4080*/  FFMA.FTZ R8, R101, c[0x0][0x2d0], -R13 ;  /* 0x0000b40065087a23 */ /* 0x008fe2000001080d */
[----:B------:R-:W-:-:S03]  /*4090*/  MOV R101, R80 ;  /* 0x0000005000657202 */ /* 0x000fc60000000f00 */
[----:B------:R3:W4:Y:S02]  /*40a0*/  MUFU.EX2 R121, R8 ;  /* 0x0000000800797308 */ /* 0x0007240000000800 */
[----:B---3--:R-:W-:Y:S01]  /*40b0*/  FFMA.FTZ R8, R146, c[0x0][0x2d0], -R12 ;  /* 0x0000b40092087a23 */ /* 0x008fe2000001080c */
[----:B----4-:R-:W-:-:S05]  /*40c0*/  F2FP.PACK_AB R6, R121, R122 ;  /* 0x0000007a7906723e */ /* 0x010fca00000000ff */
[----:B------:R3:W-:Y:S02]  /*40d0*/  MUFU.EX2 R171, R8 ;  /* 0x0000000800ab7308 */ /* 0x0007e40000000800 */
[----:B---3--:R-:W-:-:S06]  /*40e0*/  FFMA.FTZ R8, R168, c[0x0][0x2d0], -R12 ;  /* 0x0000b400a8087a23 */ /* 0x008fcc000001080c */
[----:B------:R3:W4:Y:S02]  /*40f0*/  MUFU.EX2 R252, R8 ;  /* 0x0000000800fc7308 */ /* 0x0007240000000800 */
[----:B---3--:R-:W-:Y:S01]  /*4100*/  FFMA.FTZ R8, R147, c[0x0][0x2d0], -R12 ;  /* 0x0000b40093087a23 */ /* 0x008fe2000001080c */
[----:B----4-:R-:W-:-:S05]  /*4110*/  F2FP.PACK_AB R5, R252, R171 ;  /* 0x000000abfc05723e */ /* 0x010fca00000000ff */
[----:B------:R3:W-:Y:S02]  /*4120*/  MUFU.EX2 R251, R8 ;  /* 0x0000000800fb7308 */ /* 0x0007e40000000800 */
[----:B---3--:R-:W-:-:S06]  /*4130*/  FFMA.FTZ R8, R169, c[0x0][0x2d0], -R12 ;  /* 0x0000b400a9087a23 */ /* 0x008fcc000001080c */
[----:B------:R3:W4:Y:S02]  /*4140*/  MUFU.EX2 R250, R8 ;  /* 0x0000000800fa7308 */ /* 0x0007240000000800 */
[----:B---3--:R-:W3:Y:S01]  /*4150*/  LDSM.16.MT88.4 R8, [R2+0x7100] ;  /* 0x007100000208783b */ /* 0x008ee20000004200 */
[----:B----4-:R-:W-:-:S07]  /*4160*/  F2FP.PACK_AB R7, R250, R251 ;  /* 0x000000fbfa07723e */ /* 0x010fce00000000ff */
[C---:B-1----:R-:W-:Y:S07]  /*4170*/  HMMA.16816.F32 R112, R4.reuse, R20, R164 ;  /* 0x000000140470723c */ /* 0x042fee00000018a4 */
[----:B------:R-:W-:Y:S01]  /*4180*/  MOV R166, R88 ;  /* 0x0000005800a67202 */ /* 0x000fe20000000f00 */
[----:B------:R-:W-:Y:S01]  /*4190*/  IMAD.MOV.U32 R165, RZ, RZ, R89 ;  /* 0x000000ffffa57224 */ /* 0x000fe200078e0059 */
[----:B------:R-:W-:Y:S01]  /*41a0*/  MOV R164, R90 ;  /* 0x0000005a00a47202 */ /* 0x000fe20000000f00 */
[----:B--2---:R-:W-:Y:S01]  /*41b0*/  HMMA.16816.F32 R144, R4, R16, R148 ;  /* 0x000000100490723c */ /* 0x004fe20000001894 */
[----:B------:R-:W-:-:S06]  /*41c0*/  IMAD.MOV.U32 R167, RZ, RZ, R83 ;  /* 0x000000ffffa77224 */ /* 0x000fcc00078e0053 */
[----:B------:R-:W-:Y:S01]  /*41d0*/  IMAD.MOV.U32 R149, RZ, RZ, R81 ;  /* 0x000000ffff957224 */ /* 0x000fe200078e0051 */
[----:B------:R-:W-:Y:S01]  /*41e0*/  MOV R148, R82 ;  /* 0x0000005200947202 */ /* 0x000fe20000000f00 */
[C---:B------:R-:W-:Y:S01]  /*41f0*/  HMMA.16816.F32 R72, R4.reuse, R22, R140 ;  /* 0x000000160448723c */ /* 0x040fe2000000188c */
[----:B------:R-:W-:Y:S01]  /*4200*/  LDSM.16.MT88.4 R20, [R0+0x1100] ;  /* 0x001100000014783b */ /* 0x000fe20000004200 */
[----:B------:R-:W-:Y:S01]  /*4210*/  MOV R151, R24 ;  /* 0x0000001800977202 */ /* 0x000fe20000000f00 */
[----:B------:R-:W-:Y:S02]  /*4220*/  IMAD.MOV.U32 R150, RZ, RZ, R25 ;  /* 0x000000ffff967224 */ /* 0x000fe400078e0019 */
[----:B------:R-:W-:Y:S03]  /*4230*/  LDSM.16.MT88.4 R24, [R233+0x1100] ;  /* 0x00110000e918783b */ /* 0x000fe60000004200 */
[C---:B------:R-:W-:Y:S01]  /*4240*/  HMMA.16816.F32 R80, R4.reuse, R18, R136 ;  /* 0x000000120450723c */ /* 0x040fe20000001888 */
[----:B------:R-:W1:Y:S07]  /*4250*/  LDSM.16.MT88.4 R16, [R103+0x4100] ;  /* 0x004100006710783b */ /* 0x000e6e0000004200 */
[C---:B---3--:R-:W-:Y:S08]  /*4260*/  HMMA.16816.F32 R88, R4.reuse, R8, R132 ;  /* 0x000000080458723c */ /* 0x048ff00000001884 */
[C---:B------:R-:W-:Y:S01]  /*4270*/  HMMA.16816.F32 R108, R4.reuse, R10, R108 ;  /* 0x0000000a046c723c */ /* 0x040fe2000000186c */
[----:B------:R-:W2:Y:S07]  /*4280*/  LDSM.16.MT88.4 R8, [R233+0x4100] ;  /* 0x00410000e908783b */ /* 0x000eae0000004200 */
[C---:B------:R-:W-:Y:S07]  /*4290*/  HMMA.16816.F32 R124, R4.reuse, R32, R176 ;  /* 0x00000020047c723c */ /* 0x040fee00000018b0 */
[----:B------:R-:W-:Y:S01]  /*42a0*/  MOV R32, R29 ;  /* 0x0000001d00207202 */ /* 0x000fe20000000f00 */
[C---:B------:R-:W-:Y:S01]  /*42b0*/  HMMA.16816.F32 R128, R4.reuse, R34, R180 ;  /* 0x000000220480723c */ /* 0x040fe200000018b4 */
[----:B------:R-:W-:Y:S01]  /*42c0*/  IMAD.MOV.U32 R33, RZ, RZ, R30 ;  /* 0x000000ffff217224 */ /* 0x000fe200078e001e */
[----:B------:R-:W-:Y:S01]  /*42d0*/  MOV R178, R117 ;  /* 0x0000007500b27202 */ /* 0x000fe20000000f00 */
[----:B------:R-:W-:Y:S01]  /*42e0*/  IMAD.MOV.U32 R177, RZ, RZ, R116 ;  /* 0x000000ffffb17224 */ /* 0x000fe200078e0074 */
[----:B------:R-:W-:Y:S01]  /*42f0*/  MOV R176, R31 ;  /* 0x0000001f00b07202 */ /* 0x000fe20000000f00 */
[----:B------:R-:W-:Y:S01]  /*4300*/  IMAD.MOV.U32 R179, RZ, RZ, R118 ;  /* 0x000000ffffb37224 */ /* 0x000fe200078e0076 */
[----:B------:R-:W3:Y:S01]  /*4310*/  LDSM.16.MT88.4 R28, [R0+0x4100] ;  /* 0x00410000001c783b */ /* 0x000ee20000004200 */
[----:B------:R-:W-:Y:S01]  /*4320*/  MOV R34, R119 ;  /* 0x0000007700227202 */ /* 0x000fe20000000f00 */
[----:B------:R-:W-:Y:S01]  /*4330*/  IMAD.MOV.U32 R35, RZ, RZ, R171 ;  /* 0x000000ffff237224 */ /* 0x000fe200078e00ab */
[----:B------:R-:W-:Y:S01]  /*4340*/  MOV R182, R121 ;  /* 0x0000007900b67202 */ /* 0x000fe20000000f00 */
[----:B------:R-:W-:Y:S01]  /*4350*/  IMAD.MOV.U32 R183, RZ, RZ, R120 ;  /* 0x000000ffffb77224 */ /* 0x000fe200078e0078 */
[----:B------:R-:W-:Y:S01]  /*4360*/  MOV R180, R123 ;  /* 0x0000007b00b47202 */ /* 0x000fe20000000f00 */
[----:B------:R-:W-:Y:S01]  /*4370*/  IMAD.MOV.U32 R181, RZ, RZ, R122 ;  /* 0x000000ffffb57224 */ /* 0x000fe200078e007a */
[C---:B-1----:R-:W-:Y:S08]  /*4380*/  HMMA.16816.F32 R132, R4.reuse, R16, R96 ;  /* 0x000000100484723c */ /* 0x042ff00000001860 */
[C---:B------:R-:W-:Y:S01]  /*4390*/  HMMA.16816.F32 R120, R4.reuse, R18, R84 ;  /* 0x000000120478723c */ /* 0x040fe20000001854 */
[----:B------:R-:W-:Y:S07]  /*43a0*/  LDSM.16.MT88.4 R16, [R233+0x7100] ;  /* 0x00710000e910783b */ /* 0x000fee0000004200 */
[C---:B--2---:R-:W-:Y:S07]  /*43b0*/  HMMA.16816.F32 R116, R4.reuse, R8, R76 ;  /* 0x000000080474723c */ /* 0x044fee000000184c */
[----:B------:R-:W-:Y:S01]  /*43c0*/  IMAD.MOV.U32 R79, RZ, RZ, R34 ;  /* 0x000000ffff4f7224 */ /* 0x000fe200078e0022 */
[----:B------:R-:W-:Y:S01]  /*43d0*/  MOV R78, R35 ;  /* 0x00000023004e7202 */ /* 0x000fe20000000f00 */
[----:B------:R-:W-:Y:S01]  /*43e0*/  IMAD.MOV.U32 R77, RZ, RZ, R32 ;  /* 0x000000ffff4d7224 */ /* 0x000fe200078e0020 */
[----:B------:R-:W-:Y:S01]  /*43f0*/  MOV R76, R33 ;  /* 0x00000021004c7202 */ /* 0x000fe20000000f00 */
[C---:B------:R-:W-:Y:S08]  /*4400*/  HMMA.16816.F32 R160, R4.reuse, R20, R160 ;  /* 0x0000001404a0723c */ /* 0x040ff000000018a0 */
[C---:B------:R-:W-:Y:S01]  /*4410*/  HMMA.16816.F32 R32, R4.reuse, R10, R64 ;  /* 0x0000000a0420723c */ /* 0x040fe20000001840 */
[----:B------:R-:W1:Y:S06]  /*4420*/  LDSM.16.MT88.4 R8, [R103+0x7100] ;  /* 0x007100006708783b */ /* 0x000e6c0000004200 */
[----:B------:R-:W-:Y:S01]  /*4430*/  IMAD.MOV.U32 R67, RZ, RZ, R164 ;  /* 0x000000ffff437224 */ /* 0x000fe200078e00a4 */
[----:B------:R-:W-:Y:S01]  /*4440*/  HMMA.16816.F32 R140, R4, R22, R92 ;  /* 0x00000016048c723c */ /* 0x000fe2000000185c */
[----:B------:R-:W2:Y:S01]  /*4450*/  LDSM.16.MT88.4 R20, [R0+0x7100] ;  /* 0x007100000014783b */ /* 0x000ea20000004200 */
[----:B------:R-:W-:Y:S01]  /*4460*/  MOV R66, R165 ;  /* 0x000000a500427202 */ /* 0x000fe20000000f00 */
[----:B------:R-:W-:Y:S01]  /*4470*/  IMAD.MOV.U32 R65, RZ, RZ, R166 ;  /* 0x000000ffff417224 */ /* 0x000fe200078e00a6 */
[----:B------:R-:W-:-:S04]  /*4480*/  MOV R64, R167 ;  /* 0x000000a700407202 */ /* 0x000fc80000000f00 */
[C---:B------:R-:W-:Y:S07]  /*4490*/  HMMA.16816.F32 R136, R4.reuse, R24, R172 ;  /* 0x000000180488723c */ /* 0x040fee00000018ac */
[----:B------:R-:W-:Y:S01]  /*44a0*/  MOV R175, R170 ;  /* 0x000000aa00af7202 */ /* 0x000fe20000000f00 */
[----:B---3--:R-:W-:Y:S01]  /*44b0*/  HMMA.16816.F32 R164, R4, R28, R52 ;  /* 0x0000001c04a4723c */ /* 0x008fe20000001834 */
[----:B------:R-:W-:Y:S01]  /*44c0*/  IMAD.MOV.U32 R24, RZ, RZ, R149 ;  /* 0x000000ffff187224 */ /* 0x000fe200078e0095 */
[----:B------:R-:W-:-:S05]  /*44d0*/  MOV R25, R150 ;  /* 0x0000009600197202 */ /* 0x000fca0000000f00 */
[----:B------:R-:W-:Y:S01]  /*44e0*/  IMAD.MOV.U32 R55, RZ, RZ, R175 ;  /* 0x000000ffff377224 */ /* 0x000fe200078e00af */
[----:B------:R-:W-:Y:S01]  /*44f0*/  HMMA.16816.F32 R168, R4, R26, R104 ;  /* 0x0000001a04a8723c */ /* 0x000fe20000001868 */
[----:B------:R-:W-:Y:S01]  /*4500*/  MOV R54, R176 ;  /* 0x000000b000367202 */ /* 0x000fe20000000f00 */
[----:B------:R-:W-:Y:S01]  /*4510*/  IMAD.MOV.U32 R53, RZ, RZ, R177 ;  /* 0x000000ffff357224 */ /* 0x000fe200078e00b1 */
[----:B------:R-:W-:-:S04]  /*4520*/  MOV R52, R178 ;  /* 0x000000b200347202 */ /* 0x000fc80000000f00 */
[----:B------:R-:W-:Y:S01]  /*4530*/  MOV R27, R148 ;  /* 0x00000094001b7202 */ /* 0x000fe20000000f00 */
[----:B------:R-:W-:Y:S01]  /*4540*/  HMMA.16816.F32 R104, R4, R30, R60 ;  /* 0x0000001e0468723c */ /* 0x000fe2000000183c */
[----:B------:R-:W3:Y:S01]  /*4550*/  LDSM.16.MT88.4 R28, [R2+0x1900] ;  /* 0x00190000021c783b */ /* 0x000ee20000004200 */
[----:B------:R-:W-:-:S05]  /*4560*/  IMAD.MOV.U32 R26, RZ, RZ, R179 ;  /* 0x000000ffff1a7224 */ /* 0x000fca00078e00b3 */
[----:B------:R-:W-:Y:S01]  /*4570*/  MOV R61, R239 ;  /* 0x000000ef003d7202 */ /* 0x000fe20000000f00 */
[----:B-1----:R-:W-:Y:S01]  /*4580*/  HMMA.16816.F32 R96, R4, R8, R68 ;  /* 0x000000080460723c */ /* 0x002fe20000001844 */
[----:B------:R-:W-:Y:S01]  /*4590*/  MOV R63, R238 ;  /* 0x000000ee003f7202 */ /* 0x000fe20000000f00 */
[----:B------:R-:W-:-:S05]  /*45a0*/  IMAD.MOV.U32 R62, RZ, RZ, R151 ;  /* 0x000000ffff3e7224 */ /* 0x000fca00078e0097 */
[--C-:B------:R-:W-:Y:S01]  /*45b0*/  FFMA.FTZ R8, R191, c[0x0][0x2d0], -R13.reuse ;  /* 0x0000b400bf087a23 */ /* 0x100fe2000001080d */
[C---:B------:R-:W-:Y:S03]  /*45c0*/  HMMA.16816.F32 R172, R4.reuse, R16, R48 ;  /* 0x0000001004ac723c */ /* 0x040fe60000001830 */
[----:B------:R1:W-:Y:S05]  /*45d0*/  MUFU.EX2 R239, R8 ;  /* 0x0000000800ef7308 */ /* 0x0003ea0000000800 */
[C---:B------:R-:W-:Y:S01]  /*45e0*/  HMMA.16816.F32 R148, R4.reuse, R18, R44 ;  /* 0x000000120494723c */ /* 0x040fe2000000182c */
[----:B------:R-:W4:Y:S07]  /*45f0*/  LDSM.16.MT88.4 R16, [R2+0x4900] ;  /* 0x004900000210783b */ /* 0x000f2e0000004200 */
[----:B------:R-:W-:Y:S01]  /*4600*/  HMMA.16816.F32 R176, R4, R10, R56 ;  /* 0x0000000a04b0723c */ /* 0x000fe20000001838 */
[----:B-1----:R-:W-:-:S02]  /*4610*/  FFMA.FTZ R8, R188, c[0x0][0x2d0], -R13 ;  /* 0x0000b400bc087a23 */ /* 0x002fc4000001080d */
[----:B------:R-:W-:Y:S02]  /*4620*/  IMAD.MOV.U32 R188, RZ, RZ, R240 ;  /* 0x000000ffffbc7224 */ /* 0x000fe400078e00f0 */
[----:B------:R1:W-:Y:S03]  /*4630*/  MUFU.EX2 R240, R8 ;  /* 0x0000000800f07308 */ /* 0x0003e60000000800 */
[C---:B--2---:R-:W-:Y:S08]  /*4640*/  HMMA.16816.F32 R92, R4.reuse, R20, R40 ;  /* 0x00000014045c723c */ /* 0x044ff00000001828 */
[----:B------:R-:W-:Y:S01]  /*4650*/  HMMA.16816.F32 R84, R4, R22, R36 ;  /* 0x000000160454723c */ /* 0x000fe20000001824 */
[----:B------:R-:W-:Y:S01]  /*4660*/  LDSM.16.MT88.4 R20, [R233+0x1900] ;  /* 0x00190000e914783b */ /* 0x000fe20000004200 */
[----:B-1----:R-:W-:-:S05]  /*4670*/  FFMA.FTZ R8, R190, c[0x0][0x2d0], -R13 ;  /* 0x0000b400be087a23 */ /* 0x002fca000001080d */
[----:B------:R-:W-:Y:S01]  /*4680*/  MOV R38, R26 ;  /* 0x0000001a00267202 */ /* 0x000fe20000000f00 */
[----:B------:R-:W-:Y:S01]  /*4690*/  FFMA.FTZ R4, R231, c[0x0][0x2d0], -R12 ;  /* 0x0000b400e7047a23 */ /* 0x000fe2000001080c */
[----:B------:R-:W-:Y:S01]  /*46a0*/  MOV R37, R24 ;  /* 0x0000001800257202 */ /* 0x000fe20000000f00 */
[----:B------:R1:W-:Y:S01]  /*46b0*/  MUFU.EX2 R238, R8 ;  /* 0x0000000800ee7308 */ /* 0x0003e20000000800 */
[----:B------:R-:W-:Y:S01]  /*46c0*/  IMAD.MOV.U32 R36, RZ, RZ, R27 ;  /* 0x000000ffff247224 */ /* 0x000fe200078e001b */
[----:B------:R-:W-:Y:S01]  /*46d0*/  MOV R231, R61 ;  /* 0x0000003d00e77202 */ /* 0x000fe20000000f00 */
[----:B------:R-:W-:Y:S02]  /*46e0*/  IMAD.MOV.U32 R39, RZ, RZ, R25 ;  /* 0x000000ffff277224 */ /* 0x000fe400078e0019 */
[----:B------:R-:W2:Y:S03]  /*46f0*/  LDSM.16.MT88.4 R24, [R2+0x7900] ;  /* 0x007900000218783b */ /* 0x000ea60000004200 */
[----:B------:R5:W-:Y:S01]  /*4700*/  MUFU.EX2 R191, R4 ;  /* 0x0000000400bf7308 */ /* 0x000be20000000800 */
[----:B-1----:R-:W-:-:S02]  /*4710*/  FFMA.FTZ R8, R189, c[0x0][0x2d0], -R13 ;  /* 0x0000b400bd087a23 */ /* 0x002fc4000001080d */
[----:B------:R-:W-:-:S05]  /*4720*/  IMAD.MOV.U32 R189, RZ, RZ, R236 ;  /* 0x000000ffffbd7224 */ /* 0x000fca00078e00ec */
[----:B------:R1:W1:Y:S01]  /*4730*/  MUFU.EX2 R236, R8 ;  /* 0x0000000800ec7308 */ /* 0x0002620000000800 */
[----:B-----5:R-:W-:Y:S02]  /*4740*/  FFMA.FTZ R4, R230, c[0x0][0x2d0], -R12 ;  /* 0x0000b400e6047a23 */ /* 0x020fe4000001080c */
[----:B------:R-:W-:Y:S02]  /*4750*/  IMAD.MOV.U32 R230, RZ, RZ, R62 ;  /* 0x000000ffffe67224 */ /* 0x000fe400078e003e */
[----:B-1----:R-:W-:Y:S01]  /*4760*/  FFMA.FTZ R8, R229, c[0x0][0x2d0], -R12 ;  /* 0x0000b400e5087a23 */ /* 0x002fe2000001080c */
[----:B------:R-:W-:-:S03]  /*4770*/  F2FP.PACK_AB R6, R236, R238 ;  /* 0x000000eeec06723e */ /* 0x000fc600000000ff */
[----:B------:R1:W-:Y:S02]  /*4780*/  MUFU.EX2 R229, R8 ;  /* 0x0000000800e57308 */ /* 0x0003e40000000800 */
[----:B-1----:R-:W-:-:S06]  /*4790*/  FFMA.FTZ R8, R228, c[0x0][0x2d0], -R12 ;  /* 0x0000b400e4087a23 */ /* 0x002fcc000001080c */
[----:B------:R1:W5:Y:S08]  /*47a0*/  MUFU.EX2 R228, R4 ;  /* 0x0000000400e47308 */ /* 0x0003700000000800 */
[----:B------:R-:W2:Y:S01]  /*47b0*/  MUFU.EX2 R190, R8 ;  /* 0x0000000800be7308 */ /* 0x000ea20000000800 */
[----:B-1----:R-:W-:Y:S02]  /*47c0*/  F2FP.PACK_AB R4, R240, R239 ;  /* 0x000000eff004723e */ /* 0x002fe400000000ff */
[----:B-----5:R-:W-:-:S02]  /*47d0*/  F2FP.PACK_AB R7, R228, R191 ;  /* 0x000000bfe407723e */ /* 0x020fc400000000ff */
[----:B--2---:R-:W-:Y:S01]  /*47e0*/  F2FP.PACK_AB R5, R190, R229 ;  /* 0x000000e5be05723e */ /* 0x004fe200000000ff */
[----:B------:R-:W-:Y:S06]  /*47f0*/  LDSM.16.MT88.4 R8, [R103+0x4900] ;  /* 0x004900006708783b */ /* 0x000fec0000004200 */
[C---:B---3--:R-:W-:Y:S08]  /*4800*/  HMMA.16816.F32 R112, R4.reuse, R28, R112 ;  /* 0x0000001c0470723c */ /* 0x048ff00000001870 */
[C---:B------:R-:W-:Y:S01]  /*4810*/  HMMA.16816.F32 R40, R4.reuse, R30, R72 ;  /* 0x0000001e0428723c */ /* 0x040fe20000001848 */
[----:B------:R-:W1:Y:S06]  /*4820*/  LDSM.16.MT88.4 R28, [R103+0x1900] ;  /* 0x00190000671c783b */ /* 0x000e6c0000004200 */
[----:B------:R-:W-:Y:S01]  /*4830*/  MOV R75, R63 ;  /* 0x0000003f004b7202 */ /* 0x000fe20000000f00 */
[C---:B----4-:R-:W-:Y:S08]  /*4840*/  HMMA.16816.F32 R144, R4.reuse, R16, R144 ;  /* 0x000000100490723c */ /* 0x050ff00000001890 */
[C---:B------:R-:W-:Y:S01]  /*4850*/  HMMA.16816.F32 R44, R4.reuse, R18, R80 ;  /* 0x00000012042c723c */ /* 0x040fe20000001850 */
[----:B------:R-:W2:Y:S07]  /*4860*/  LDSM.16.MT88.4 R16, [R0+0x1900] ;  /* 0x001900000010783b */ /* 0x000eae0000004200 */
[C---:B------:R-:W-:Y:S07]  /*4870*/  HMMA.16816.F32 R48, R4.reuse, R24, R88 ;  /* 0x000000180430723c */ /* 0x040fee0000001858 */
[----:B------:R-:W-:Y:S01]  /*4880*/  IMAD.MOV.U32 R88, RZ, RZ, R55 ;  /* 0x000000ffff587224 */ /* 0x000fe200078e0037 */
[----:B------:R-:W-:Y:S01]  /*4890*/  HMMA.16816.F32 R56, R4, R26, R108 ;  /* 0x0000001a0438723c */ /* 0x000fe2000000186c */
[----:B------:R-:W3:Y:S01]  /*48a0*/  LDSM.16.MT88.4 R24, [R233+0x4900] ;  /* 0x00490000e918783b */ /* 0x000ee20000004200 */
[----:B------:R-:W-:Y:S01]  /*48b0*/  MOV R89, R64 ;  /* 0x0000004000597202 */ /* 0x000fe20000000f00 */
[----:B------:R-:W-:Y:S01]  /*48c0*/  IMAD.MOV.U32 R90, RZ, RZ, R65 ;  /* 0x000000ffff5a7224 */ /* 0x000fe200078e0041 */
[----:B------:R-:W-:-:S03]  /*48d0*/  MOV R91, R66 ;  /* 0x00000042005b7202 */ /* 0x000fc60000000f00 */
[----:B------:R-:W-:Y:S01]  /*48e0*/  IMAD.MOV.U32 R108, RZ, RZ, R37 ;  /* 0x000000ffff6c7224 */ /* 0x000fe200078e0025 */
[----:B------:R-:W-:Y:S01]  /*48f0*/  MOV R111, R52 ;  /* 0x00000034006f7202 */ /* 0x000fe20000000f00 */
[C---:B-1----:R-:W-:Y:S01]  /*4900*/  HMMA.16816.F32 R60, R4.reuse, R30, R128 ;  /* 0x0000001e043c723c */ /* 0x042fe20000001880 */
[----:B------:R-:W-:Y:S01]  /*4910*/  IMAD.MOV.U32 R110, RZ, RZ, R53 ;  /* 0x000000ffff6e7224 */ /* 0x000fe200078e0035 */
[----:B------:R-:W-:Y:S02]  /*4920*/  MOV R109, R54 ;  /* 0x00000036006d7202 */ /* 0x000fe40000000f00 */
[----:B------:R-:W-:Y:S01]  /*4930*/  MOV R37, R189 ;  /* 0x000000bd00257202 */ /* 0x000fe20000000f00 */
[----:B------:R-:W-:Y:S02]  /*4940*/  IMAD.MOV.U32 R189, RZ, RZ, R77 ;  /* 0x000000ffffbd7224 */ /* 0x000fe400078e004d */
[----:B------:R-:W-:Y:S01]  /*4950*/  MOV R128, R36 ;  /* 0x0000002400807202 */ /* 0x000fe20000000f00 */
[----:B------:R-:W-:Y:S01]  /*4960*/  IMAD.MOV.U32 R129, RZ, RZ, R231 ;  /* 0x000000ffff817224 */ /* 0x000fe200078e00e7 */
[----:B------:R-:W-:Y:S01]  /*4970*/  HMMA.16816.F32 R52, R4, R20, R136 ;  /* 0x000000140434723c */ /* 0x000fe20000001888 */
[----:B------:R-:W-:Y:S01]  /*4980*/  IMAD.MOV.U32 R36, RZ, RZ, R188 ;  /* 0x000000ffff247224 */ /* 0x000fe200078e00bc */
[----:B------:R-:W-:Y:S01]  /*4990*/  MOV R231, R76 ;  /* 0x0000004c00e77202 */ /* 0x000fe20000000f00 */
[----:B------:R-:W-:Y:S01]  /*49a0*/  IMAD.MOV.U32 R131, RZ, RZ, R75 ;  /* 0x000000ffff837224 */ /* 0x000fe200078e004b */
[----:B------:R-:W-:-:S02]  /*49b0*/  MOV R188, R78 ;  /* 0x0000004e00bc7202 */ /* 0x000fc40000000f00 */
[----:B------:R-:W-:Y:S01]  /*49c0*/  MOV R30, R91 ;  /* 0x0000005b001e7202 */ /* 0x000fe20000000f00 */
[----:B------:R-:W-:Y:S01]  /*49d0*/  IMAD.MOV.U32 R136, RZ, RZ, R79 ;  /* 0x000000ffff887224 */ /* 0x000fe200078e004f */
[----:B--2---:R-:W-:Y:S01]  /*49e0*/  HMMA.16816.F32 R72, R4, R18, R140 ;  /* 0x000000120448723c */ /* 0x004fe2000000188c */
[----:B------:R-:W-:Y:S01]  /*49f0*/  MOV R138, R89 ;  /* 0x00000059008a7202 */ /* 0x000fe20000000f00 */
[----:B------:R-:W-:Y:S01]  /*4a00*/  IMAD.MOV.U32 R139, RZ, RZ, R90 ;  /* 0x000000ffff8b7224 */ /* 0x000fe200078e005a */
[----:B------:R-:W-:Y:S01]  /*4a10*/  MOV R130, R230 ;  /* 0x000000e600827202 */ /* 0x000fe20000000f00 */
[----:B------:R-:W-:-:S04]  /*4a20*/  IMAD.MOV.U32 R230, RZ, RZ, R67 ;  /* 0x000000ffffe67224 */ /* 0x000fc800078e0043 */
[----:B------:R-:W-:Y:S01]  /*4a30*/  HMMA.16816.F32 R76, R4, R16, R160 ;  /* 0x00000010044c723c */ /* 0x000fe200000018a0 */
[----:B------:R-:W1:Y:S01]  /*4a40*/  LDSM.16.MT88.4 R16, [R0+0x4900] ;  /* 0x004900000010783b */ /* 0x000e620000004200 */
[----:B------:R-:W-:Y:S01]  /*4a50*/  IMAD.MOV.U32 R31, RZ, RZ, R230 ;  /* 0x000000ffff1f7224 */ /* 0x000fe200078e00e6 */
[----:B------:R-:W-:-:S05]  /*4a60*/  MOV R230, R181 ;  /* 0x000000b500e67202 */ /* 0x000fca0000000f00 */
[C---:B---3--:R-:W-:Y:S07]  /*4a70*/  HMMA.16816.F32 R80, R4.reuse, R24, R116 ;  /* 0x000000180450723c */ /* 0x048fee0000001874 */
[----:B------:R-:W-:Y:S01]  /*4a80*/  MOV R116, R108 ;  /* 0x0000006c00747202 */ /* 0x000fe20000000f00 */
[----:B------:R-:W-:Y:S01]  /*4a90*/  IMAD.MOV.U32 R108, RZ, RZ, R88 ;  /* 0x000000ffff6c7224 */ /* 0x000fe200078e0058 */
[----:B------:R-:W-:Y:S01]  /*4aa0*/  HMMA.16816.F32 R132, R4, R8, R132 ;  /* 0x000000080484723c */ /* 0x000fe20000001884 */
[----:B------:R-:W-:-:S02]  /*4ab0*/  IMAD.MOV.U32 R119, RZ, RZ, R111 ;  /* 0x000000ffff777224 */ /* 0x000fc400078e006f */
[----:B------:R-:W-:Y:S02]  /*4ac0*/  IMAD.MOV.U32 R117, RZ, RZ, R37 ;  /* 0x000000ffff757224 */ /* 0x000fe400078e0025 */
[----:B------:R-:W-:Y:S02]  /*4ad0*/  IMAD.MOV.U32 R118, RZ, RZ, R39 ;  /* 0x000000ffff767224 */ /* 0x000fe400078e0027 */
[----:B------:R-:W-:Y:S01]  /*4ae0*/  FFMA.FTZ R8, R246, c[0x0][0x2d0], -R13 ;  /* 0x0000b400f6087a23 */ /* 0x000fe2000001080d */
[C---:B------:R-:W-:Y:S01]  /*4af0*/  HMMA.16816.F32 R88, R4.reuse, R26, R32 ;  /* 0x0000001a0458723c */ /* 0x040fe20000001820 */
[----:B------:R-:W2:Y:S04]  /*4b00*/  LDSM.16.MT88.4 R32, [R103+0x7900] ;  /* 0x007900006720783b */ /* 0x000ea80000004200 */
[----:B------:R-:W-:Y:S03]  /*4b10*/  LDSM.16.MT88.4 R24, [R233+0x7900] ;  /* 0x00790000e918783b */ /* 0x000fe60000004200 */
[C---:B------:R-:W-:Y:S07]  /*4b20*/  HMMA.16816.F32 R68, R4.reuse, R28, R124 ;  /* 0x0000001c0444723c */ /* 0x040fee000000187c */
[----:B------:R-:W-:Y:S01]  /*4b30*/  MOV R28, R231 ;  /* 0x000000e7001c7202 */ /* 0x000fe20000000f00 */
[----:B------:R-:W-:Y:S01]  /*4b40*/  IMAD.MOV.U32 R231, RZ, RZ, R182 ;  /* 0x000000ffffe77224 */ /* 0x000fe200078e00b6 */
[----:B------:R-:W-:Y:S01]  /*4b50*/  MOV R127, R183 ;  /* 0x000000b7007f7202 */ /* 0x000fe20000000f00 */
[----:B------:R3:W-:Y:S01]  /*4b60*/  MUFU.EX2 R182, R8 ;  /* 0x0000000800b67308 */ /* 0x0007e20000000800 */
[----:B------:R-:W-:Y:S01]  /*4b70*/  MOV R124, R188 ;  /* 0x000000bc007c7202 */ /* 0x000fe20000000f00 */
[----:B------:R-:W-:Y:S01]  /*4b80*/  IMAD.MOV.U32 R29, RZ, RZ, R189 ;  /* 0x000000ffff1d7224 */ /* 0x000fe200078e00bd */
[----:B------:R-:W-:Y:S01]  /*4b90*/  HMMA.16816.F32 R64, R4, R22, R168 ;  /* 0x000000160440723c */ /* 0x000fe200000018a8 */
[----:B------:R-:W4:Y:S01]  /*4ba0*/  LDSM.16.MT88.4 R20, [R0+0x7900] ;  /* 0x007900000014783b */ /* 0x000f220000004200 */
[----:B------:R-:W-:-:S02]  /*4bb0*/  IMAD.MOV.U32 R125, RZ, RZ, R180 ;  /* 0x000000ffff7d7224 */ /* 0x000fc400078e00b4 */
[----:B------:R-:W-:Y:S02]  /*4bc0*/  IMAD.MOV.U32 R126, RZ, RZ, R102 ;  /* 0x000000ffff7e7224 */ /* 0x000fe400078e0066 */
[----:B------:R-:W-:Y:S02]  /*4bd0*/  IMAD.MOV.U32 R246, RZ, RZ, R125 ;  /* 0x000000fffff67224 */ /* 0x000fe400078e007d */
[----:B-1----:R-:W-:Y:S01]  /*4be0*/  HMMA.16816.F32 R168, R4, R16, R164 ;  /* 0x0000001004a8723c */ /* 0x002fe200000018a4 */
[----:B------:R-:W-:Y:S02]  /*4bf0*/  IMAD.MOV.U32 R137, RZ, RZ, R127 ;  /* 0x000000ffff897224 */ /* 0x000fe400078e007f */
[----:B---3--:R-:W-:Y:S01]  /*4c00*/  FFMA.FTZ R8, R244, c[0x0][0x2d0], -R13 ;  /* 0x0000b400f4087a23 */ /* 0x008fe2000001080d */
[----:B------:R-:W-:-:S04]  /*4c10*/  MOV R244, R124 ;  /* 0x0000007c00f47202 */ /* 0x000fc80000000f00 */
[C---:B------:R-:W-:Y:S01]  /*4c20*/  HMMA.16816.F32 R164, R4.reuse, R18, R104 ;  /* 0x0000001204a4723c */ /* 0x040fe20000001868 */
[----:B------:R1:W-:Y:S01]  /*4c30*/  MUFU.EX2 R183, R8 ;  /* 0x0000000800b77308 */ /* 0x0003e20000000800 */
[----:B------:R-:W3:Y:S06]  /*4c40*/  LDSM.16.MT88.4 R16, [R2+0x5100] ;  /* 0x005100000210783b */ /* 0x000eec0000004200 */
[C---:B--2---:R-:W-:Y:S07]  /*4c50*/  HMMA.16816.F32 R140, R4.reuse, R32, R96 ;  /* 0x00000020048c723c */ /* 0x044fee0000001860 */
[----:B------:R-:W-:Y:S01]  /*4c60*/  MOV R96, R101 ;  /* 0x0000006500607202 */ /* 0x000fe20000000f00 */
[----:B------:R-:W-:Y:S01]  /*4c70*/  HMMA.16816.F32 R120, R4, R10, R120 ;  /* 0x0000000a0478723c */ /* 0x000fe20000001878 */
[----:B-1----:R-:W-:Y:S01]  /*4c80*/  FFMA.FTZ R8, R242, c[0x0][0x2d0], -R13 ;  /* 0x0000b400f2087a23 */ /* 0x002fe2000001080d */
[----:B------:R-:W-:Y:S01]  /*4c90*/  MOV R99, R126 ;  /* 0x0000007e00637202 */ /* 0x000fe20000000f00 */
[----:B------:R-:W-:Y:S01]  /*4ca0*/  IMAD.MOV.U32 R242, RZ, RZ, R29 ;  /* 0x000000fffff27224 */ /* 0x000fe200078e001d */
[----:B------:R-:W-:Y:S01]  /*4cb0*/  MOV R98, R108 ;  /* 0x0000006c00627202 */ /* 0x000fe20000000f00 */
[----:B------:R1:W-:Y:S01]  /*4cc0*/  MUFU.EX2 R188, R8 ;  /* 0x0000000800bc7308 */ /* 0x0003e20000000800 */
[----:B------:R-:W-:-:S02]  /*4cd0*/  MOV R33, R36 ;  /* 0x0000002400217202 */ /* 0x000fc40000000f00 */
[C---:B------:R-:W-:Y:S01]  /*4ce0*/  HMMA.16816.F32 R176, R4.reuse, R34, R176 ;  /* 0x0000002204b0723c */ /* 0x040fe200000018b0 */
[----:B------:R-:W-:Y:S02]  /*4cf0*/  MOV R97, R38 ;  /* 0x0000002600617202 */ /* 0x000fe40000000f00 */
[----:B------:R-:W-:Y:S05]  /*4d00*/  LDSM.16.MT88.4 R36, [R2+0x8100] ;  /* 0x008100000224783b */ /* 0x000fea0000004200 */
[----:B----4-:R-:W-:Y:S01]  /*4d10*/  HMMA.16816.F32 R104, R4, R22, R84 ;  /* 0x000000160468723c */ /* 0x010fe20000001854 */
[----:B-1----:R-:W-:Y:S01]  /*4d20*/  FFMA.FTZ R8, R241, c[0x0][0x2d0], -R13 ;  /* 0x0000b400f1087a23 */ /* 0x002fe2000001080d */
[----:B------:R-:W-:-:S06]  /*4d30*/  MOV R241, R28 ;  /* 0x0000001c00f17202 */ /* 0x000fcc0000000f00 */
[C---:B------:R-:W-:Y:S01]  /*4d40*/  HMMA.16816.F32 R160, R4.reuse, R24, R172 ;  /* 0x0000001804a0723c */ /* 0x040fe200000018ac */
[----:B------:R1:W2:Y:S06]  /*4d50*/  MUFU.EX2 R189, R8 ;  /* 0x0000000800bd7308 */ /* 0x0002ac0000000800 */
[----:B------:R-:W-:Y:S01]  /*4d60*/  IMAD.MOV.U32 R173, RZ, RZ, R98 ;  /* 0x000000ffffad7224 */ /* 0x000fe200078e0062 */
[----:B------:R-:W-:Y:S01]  /*4d70*/  HMMA.16816.F32 R124, R4, R26, R148 ;  /* 0x0000001a047c723c */ /* 0x000fe20000001894 */
[----:B------:R-:W-:Y:S01]  /*4d80*/  MOV R174, R99 ;  /* 0x0000006300ae7202 */ /* 0x000fe20000000f00 */
[----:B------:R-:W-:Y:S01]  /*4d90*/  IMAD.MOV.U32 R175, RZ, RZ, R116 ;  /* 0x000000ffffaf7224 */ /* 0x000fe200078e0074 */
[----:B------:R-:W-:Y:S01]  /*4da0*/  MOV R98, R129 ;  /* 0x0000008100627202 */ /* 0x000fe20000000f00 */
[----:B------:R-:W-:Y:S01]  /*4db0*/  IMAD.MOV.U32 R172, RZ, RZ, R14 ;  /* 0x000000ffffac7224 */ /* 0x000fe200078e000e */
[----:B------:R-:W-:Y:S01]  /*4dc0*/  LDSM.16.MT88.4 R24, [R103+0x5100] ;  /* 0x005100006718783b */ /* 0x000fe20000004200 */
[----:B------:R-:W-:-:S02]  /*4dd0*/  IMAD.MOV.U32 R99, RZ, RZ, R130 ;  /* 0x000000ffff637224 */ /* 0x000fc400078e0082 */
[--C-:B-1----:R-:W-:Y:S01]  /*4de0*/  FFMA.FTZ R8, R249, c[0x0][0x2d0], -R12.reuse ;  /* 0x0000b400f9087a23 */ /* 0x102fe2000001080c */
[----:B--2---:R-:W-:Y:S01]  /*4df0*/  F2FP.PACK_AB R10, R189, R188 ;  /* 0x000000bcbd0a723e */ /* 0x004fe200000000ff */
[----:B------:R-:W-:Y:S01]  /*4e00*/  IMAD.MOV.U32 R249, RZ, RZ, R31 ;  /* 0x000000fffff97224 */ /* 0x000fe200078e001f */
[----:B------:R-:W-:Y:S01]  /*4e10*/  LDSM.16.MT88.4 R148, [R2+0x5900] ;  /* 0x005900000294783b */ /* 0x000fe20000004200 */
[----:B------:R1:W-:Y:S02]  /*4e20*/  MUFU.EX2 R181, R8 ;  /* 0x0000000800b57308 */ /* 0x0003e40000000800 */
[--C-:B-1----:R-:W-:Y:S01]  /*4e30*/  FFMA.FTZ R8, R248, c[0x0][0x2d0], -R12.reuse ;  /* 0x0000b400f8087a23 */ /* 0x102fe2000001080c */
[----:B------:R-:W-:Y:S02]  /*4e40*/  MOV R248, R30 ;  /* 0x0000001e00f87202 */ /* 0x000fe40000000f00 */
[----:B------:R-:W1:Y:S03]  /*4e50*/  LDSM.16.MT88.4 R28, [R2+0x2100] ;  /* 0x00210000021c783b */ /* 0x000e660000004200 */
[----:B------:R2:W4:Y:S02]  /*4e60*/  MUFU.EX2 R180, R8 ;  /* 0x0000000800b47308 */ /* 0x0005240000000800 */
[----:B--2---:R-:W-:Y:S01]  /*4e70*/  FFMA.FTZ R8, R247, c[0x0][0x2d0], -R12 ;  /* 0x0000b400f7087a23 */ /* 0x004fe2000001080c */
[----:B----4-:R-:W-:Y:S01]  /*4e80*/  F2FP.PACK_AB R9, R180, R181 ;  /* 0x000000b5b409723e */ /* 0x010fe200000000ff */
[----:B------:R-:W-:Y:S01]  /*4e90*/  IMAD.MOV.U32 R247, RZ, RZ, R139 ;  /* 0x000000fffff77224 */ /* 0x000fe200078e008b */
[----:B------:R-:W-:-:S03]  /*4ea0*/  MOV R139, R110 ;  /* 0x0000006e008b7202 */ /* 0x000fc60000000f00 */
[----:B------:R2:W-:Y:S02]  /*4eb0*/  MUFU.EX2 R102, R8 ;  /* 0x0000000800667308 */ /* 0x0005e40000000800 */
[----:B--2---:R-:W-:Y:S01]  /*4ec0*/  FFMA.FTZ R8, R245, c[0x0][0x2d0], -R12 ;  /* 0x0000b400f5087a23 */ /* 0x004fe2000001080c */
[----:B------:R-:W-:Y:S01]  /*4ed0*/  MOV R245, R138 ;  /* 0x0000008a00f57202 */ /* 0x000fe20000000f00 */
[----:B------:R-:W-:-:S04]  /*4ee0*/  IMAD.MOV.U32 R138, RZ, RZ, R109 ;  /* 0x000000ffff8a7224 */ /* 0x000fc800078e006d */
[----:B------:R2:W4:Y:S01]  /*4ef0*/  MUFU.EX2 R101, R8 ;  /* 0x0000000800657308 */ /* 0x0005220000000800 */
[----:B------:R-:W-:Y:S01]  /*4f00*/  HMMA.16816.F32 R108, R4, R20, R92 ;  /* 0x00000014046c723c */ /* 0x000fe2000000185c */
[----:B------:R-:W5:Y:S04]  /*4f10*/  LDSM.16.MT88.4 R4, [R103+0x2100] ;  /* 0x002100006704783b */ /* 0x000f680000004200 */
[----:B------:R-:W-:Y:S01]  /*4f20*/  LDSM.16.MT88.4 R20, [R0+0x2100] ;  /* 0x002100000014783b */ /* 0x000fe20000004200 */
[----:B--2---:R-:W-:Y:S02]  /*4f30*/  F2FP.PACK_AB R8, R183, R182 ;  /* 0x000000b6b708723e */ /* 0x004fe400000000ff */
[----:B----4-:R-:W-:-:S07]  /*4f40*/  F2FP.PACK_AB R11, R101, R102 ;  /* 0x00000066650b723e */ /* 0x010fce00000000ff */
[C---:B---3--:R-:W-:Y:S08]  /*4f50*/  HMMA.16816.F32 R144, R8.reuse, R16, R144 ;  /* 0x000000100890723c */ /* 0x048ff00000001890 */
[C---:B------:R-:W-:Y:S01]  /*4f60*/  HMMA.16816.F32 R84, R8.reuse, R18, R44 ;  /* 0x000000120854723c */ /* 0x040fe2000000182c */
[----:B------:R-:W2:Y:S07]  /*4f70*/  LDSM.16.MT88.4 R16, [R233+0x2100] ;  /* 0x00210000e910783b */ /* 0x000eae0000004200 */
[C---:B-1----:R-:W-:Y:S08]  /*4f80*/  HMMA.16816.F32 R112, R8.reuse, R28, R112 ;  /* 0x0000001c0870723c */ /* 0x042ff00000001870 */
[C---:B-----5:R-:W-:Y:S07]  /*4f90*/  HMMA.16816.F32 R68, R8.reuse, R4, R68 ;  /* 0x000000040844723c */ /* 0x060fee0000001844 */
[--C-:B------:R-:W-:Y:S01]  /*4fa0*/  FFMA.FTZ R4, R33, c[0x0][0x2d0], -R13.reuse ;  /* 0x0000b40021047a23 */ /* 0x100fe2000001080d */
[C---:B------:R-:W-:Y:S03]  /*4fb0*/  HMMA.16816.F32 R28, R8.reuse, R30, R40 ;  /* 0x0000001e081c723c */ /* 0x040fe60000001828 */
[----:B------:R1:W-:Y:S05]  /*4fc0*/  MUFU.EX2 R43, R4 ;  /* 0x00000004002b7308 */ /* 0x0003ea0000000800 */
[C---:B------:R-:W-:Y:S08]  /*4fd0*/  HMMA.16816.F32 R48, R8.reuse, R36, R48 ;  /* 0x000000240830723c */ /* 0x040ff00000001830 */
[----:B------:R-:W-:Y:S01]  /*4fe0*/  HMMA.16816.F32 R56, R8, R38, R56 ;  /* 0x000000260838723c */ /* 0x000fe20000001838 */
[----:B-1----:R-:W-:Y:S01]  /*4ff0*/  FFMA.FTZ R4, R96, c[0x0][0x2d0], -R13 ;  /* 0x0000b40060047a23 */ /* 0x002fe2000001080d */
[----:B------:R-:W-:-:S02]  /*5000*/  MOV R96, R136 ;  /* 0x0000008800607202 */ /* 0x000fc40000000f00 */
[----:B------:R-:W-:Y:S01]  /*5010*/  MOV R136, R131 ;  /* 0x0000008300887202 */ /* 0x000fe20000000f00 */
[----:B------:R1:W3:Y:S03]  /*5020*/  MUFU.EX2 R42, R4 ;  /* 0x00000004002a7308 */ /* 0x0002e60000000800 */
[C---:B--2---:R-:W-:Y:S08]  /*5030*/  HMMA.16816.F32 R52, R8.reuse, R16, R52 ;  /* 0x000000100834723c */ /* 0x044ff00000001834 */
[----:B------:R-:W-:Y:S01]  /*5040*/  HMMA.16816.F32 R64, R8, R18, R64 ;  /* 0x000000120840723c */ /* 0x000fe20000001840 */
[----:B------:R-:W2:Y:S01]  /*5050*/  LDSM.16.MT88.4 R16, [R233+0x5100] ;  /* 0x00510000e910783b */ /* 0x000ea20000004200 */
[----:B-1----:R-:W-:-:S06]  /*5060*/  FFMA.FTZ R4, R97, c[0x0][0x2d0], -R13 ;  /* 0x0000b40061047a23 */ /* 0x002fcc000001080d */
[C---:B------:R-:W-:Y:S01]  /*5070*/  HMMA.16816.F32 R60, R8.reuse, R6, R60 ;  /* 0x00000006083c723c */ /* 0x040fe2000000183c */
[----:B------:R-:W-:Y:S01]  /*5080*/  IMAD.MOV.U32 R97, RZ, RZ, R128 ;  /* 0x000000ffff617224 */ /* 0x000fe200078e0080 */
[----:B------:R1:W-:Y:S06]  /*5090*/  MUFU.EX2 R41, R4 ;  /* 0x0000000400297308 */ /* 0x0003ec0000000800 */
[C---:B------:R-:W-:Y:S07]  /*50a0*/  HMMA.16816.F32 R32, R8.reuse, R22, R72 ;  /* 0x000000160820723c */ /* 0x040fee0000001848 */
[----:B------:R-:W-:Y:S01]  /*50b0*/  IMAD.MOV.U32 R73, RZ, RZ, R175 ;  /* 0x000000ffff497224 */ /* 0x000fe200078e00af */
[C---:B------:R-:W-:Y:S01]  /*50c0*/  HMMA.16816.F32 R128, R8.reuse, R20, R76 ;  /* 0x000000140880723c */ /* 0x040fe2000000184c */
[----:B------:R-:W-:Y:S01]  /*50d0*/  MOV R74, R96 ;  /* 0x00000060004a7202 */ /* 0x000fe20000000f00 */
[----:B------:R-:W-:Y:S01]  /*50e0*/  IMAD.MOV.U32 R75, RZ, RZ, R97 ;  /* 0x000000ffff4b7224 */ /* 0x000fe200078e0061 */
[----:B---3--:R-:W-:Y:S01]  /*50f0*/  F2FP.PACK_AB R96, R42, R43 ;  /* 0x0000002b2a60723e */ /* 0x008fe200000000ff */
[----:B-1----:R-:W-:Y:S01]  /*5100*/  FFMA.FTZ R4, R117, c[0x0][0x2d0], -R13 ;  /* 0x0000b40075047a23 */ /* 0x002fe2000001080d */
[----:B------:R-:W-:Y:S01]  /*5110*/  LDSM.16.MT88.4 R20, [R0+0x8100] ;  /* 0x008100000014783b */ /* 0x000fe20000004200 */
[----:B------:R-:W-:Y:S01]  /*5120*/  IMAD.MOV.U32 R175, RZ, RZ, R99 ;  /* 0x000000ffffaf7224 */ /* 0x000fe200078e0063 */
[----:B------:R-:W-:Y:S01]  /*5130*/  MOV R76, R98 ;  /* 0x00000062004c7202 */ /* 0x000fe20000000f00 */
[----:B------:R1:W3:Y:S01]  /*5140*/  MUFU.EX2 R40, R4 ;  /* 0x0000000400287308 */ /* 0x0002e20000000800 */
[----:B------:R-:W-:Y:S01]  /*5150*/  IMAD.MOV.U32 R79, RZ, RZ, R139 ;  /* 0x000000ffff4f7224 */ /* 0x000fe200078e008b */
[----:B------:R-:W-:Y:S01]  /*5160*/  MOV R77, R136 ;  /* 0x00000088004d7202 */ /* 0x000fe20000000f00 */
[----:B------:R-:W-:Y:S01]  /*5170*/  IMAD.MOV.U32 R78, RZ, RZ, R137 ;  /* 0x000000ffff4e7224 */ /* 0x000fe200078e0089 */
[----:B--2---:R-:W-:Y:S01]  /*5180*/  HMMA.16816.F32 R44, R8, R16, R80 ;  /* 0x00000010082c723c */ /* 0x004fe20000001850 */
[----:B------:R-:W-:Y:S01]  /*5190*/  LDSM.16.MT88.4 R80, [R2+0x8900] ;  /* 0x008900000250783b */ /* 0x000fe20000004200 */
[----:B-1----:R-:W-:-:S06]  /*51a0*/  FFMA.FTZ R4, R118, c[0x0][0x2d0], -R12 ;  /* 0x0000b40076047a23 */ /* 0x002fcc000001080c */
[----:B------:R-:W-:Y:S01]  /*51b0*/  HMMA.16816.F32 R88, R8, R18, R88 ;  /* 0x000000120858723c */ /* 0x000fe20000001858 */
[----:B------:R-:W-:Y:S01]  /*51c0*/  LDSM.16.MT88.4 R16, [R0+0x5100] ;  /* 0x005100000010783b */ /* 0x000fe20000004200 */
[----:B---3--:R-:W-:Y:S01]  /*51d0*/  F2FP.PACK_AB R98, R40, R41 ;  /* 0x000000292862723e */ /* 0x008fe200000000ff */
[----:B------:R1:W-:Y:S02]  /*51e0*/  MUFU.EX2 R37, R4 ;  /* 0x0000000400257308 */ /* 0x0003e40000000800 */
[--C-:B-1----:R-:W-:Y:S02]  /*51f0*/  FFMA.FTZ R4, R119, c[0x0][0x2d0], -R12.reuse ;  /* 0x0000b40077047a23 */ /* 0x102fe4000001080c */
[----:B------:R-:W1:Y:S04]  /*5200*/  LDSM.16.MT88.4 R116, [R2+0x2900] ;  /* 0x002900000274783b */ /* 0x000e680000004200 */
[----:B------:R2:W3:Y:S02]  /*5210*/  MUFU.EX2 R38, R4 ;  /* 0x0000000400267308 */ /* 0x0004e40000000800 */
[----:B--2---:R-:W-:Y:S01]  /*5220*/  FFMA.FTZ R4, R173, c[0x0][0x2d0], -R12 ;  /* 0x0000b400ad047a23 */ /* 0x004fe2000001080c */
[----:B------:R-:W-:-:S02]  /*5230*/  MOV R173, R15 ;  /* 0x0000000f00ad7202 */ /* 0x000fc40000000f00 */
[----:B---3--:R-:W-:-:S03]  /*5240*/  F2FP.PACK_AB R97, R38, R37 ;  /* 0x000000252661723e */ /* 0x008fc600000000ff */
[----:B------:R2:W-:Y:S02]  /*5250*/  MUFU.EX2 R39, R4 ;  /* 0x0000000400277308 */ /* 0x0005e40000000800 */
[----:B--2---:R-:W-:Y:S01]  /*5260*/  FFMA.FTZ R4, R174, c[0x0][0x2d0], -R12 ;  /* 0x0000b400ae047a23 */ /* 0x004fe2000001080c */
[----:B------:R-:W-:Y:S01]  /*5270*/  MOV R174, R138 ;  /* 0x0000008a00ae7202 */ /* 0x000fe20000000f00 */
[----:B------:R-:W-:Y:S01]  /*5280*/  LDSM.16.MT88.4 R12, [R103+0x8100] ;  /* 0x00810000670c783b */ /* 0x000fe20000004200 */
[C---:B------:R-:W-:Y:S03]  /*5290*/  HMMA.16816.F32 R136, R8.reuse, R24, R132 ;  /* 0x000000180888723c */ /* 0x040fe60000001884 */
[----:B------:R2:W3:Y:S01]  /*52a0*/  MUFU.EX2 R36, R4 ;  /* 0x0000000400247308 */ /* 0x0004e20000000800 */
[----:B------:R-:W-:Y:S04]  /*52b0*/  LDSM.16.MT88.4 R132, [R0+0x2900] ;  /* 0x002900000084783b */ /* 0x000fe80000004200 */
[----:B------:R-:W-:Y:S01]  /*52c0*/  HMMA.16816.F32 R24, R8, R26, R120 ;  /* 0x0000001a0818723c */ /* 0x000fe20000001878 */
[----:B--2---:R-:W2:Y:S01]  /*52d0*/  LDSM.16.MT88.4 R4, [R233+0x8100] ;  /* 0x00810000e904783b */ /* 0x004ea20000004200 */
[----:B---3--:R-:W-:-:S07]  /*52e0*/  F2FP.PACK_AB R99, R36, R39 ;  /* 0x000000272463723e */ /* 0x008fce00000000ff */
[C---:B-1----:R-:W-:Y:S08]  /*52f0*/  HMMA.16816.F32 R112, R96.reuse, R116, R112 ;  /* 0x000000746070723c */ /* 0x042ff00000001870 */
[----:B------:R-:W-:Y:S08]  /*5300*/  HMMA.16816.F32 R116, R96, R118, R28 ;  /* 0x000000766074723c */ /* 0x000ff0000000181c */
[C---:B------:R-:W-:Y:S08]  /*5310*/  HMMA.16816.F32 R28, R8.reuse, R16, R168 ;  /* 0x00000010081c723c */ /* 0x040ff000000018a8 */
[C---:B------:R-:W-:Y:S08]  /*5320*/  HMMA.16816.F32 R16, R8.reuse, R18, R164 ;  /* 0x000000120810723c */ /* 0x040ff000000018a4 */
[C---:B--2---:R-:W-:Y:S01]  /*5330*/  HMMA.16816.F32 R164, R8.reuse, R6, R124 ;  /* 0x0000000608a4723c */ /* 0x044fe2000000187c */
[----:B------:R-:W1:Y:S06]  /*5340*/  LDSM.16.MT88.4 R124, [R233+0x2900] ;  /* 0x00290000e97c783b */ /* 0x000e6c0000004200 */
[----:B------:R-:W-:Y:S01]  /*5350*/  MOV R7, R79 ;  /* 0x0000004f00077202 */ /* 0x000fe20000000f00 */
[C---:B------:R-:W-:Y:S01]  /*5360*/  HMMA.16816.F32 R92, R8.reuse, R12, R140 ;  /* 0x0000000c085c723c */ /* 0x040fe2000000188c */
[----:B------:R-:W-:Y:S07]  /*5370*/  LDSM.16.MT88.4 R140, [R103+0x5900] ;  /* 0x00590000678c783b */ /* 0x000fee0000004200 */
[C---:B------:R-:W-:Y:S07]  /*5380*/  HMMA.16816.F32 R160, R8.reuse, R4, R160 ;  /* 0x0000000408a0723c */ /* 0x040fee00000018a0 */
[----:B------:R-:W-:Y:S01]  /*5390*/  MOV R4, R77 ;  /* 0x0000004d00047202 */ /* 0x000fe20000000f00 */
[----:B------:R-:W-:Y:S01]  /*53a0*/  HMMA.16816.F32 R12, R8, R14, R176 ;  /* 0x0000000e080c723c */ /* 0x000fe200000018b0 */
[----:B------:R-:W-:-:S03]  /*53b0*/  IMAD.MOV.U32 R5, RZ, RZ, R78 ;  /* 0x000000ffff057224 */ /* 0x000fc600078e004e */
[----:B------:R-:W-:-:S03]  /*53c0*/  FADD.FTZ R4, R4, R7 ;  /* 0x0000000704047221 */ /* 0x000fc60000010000 */
[----:B------:R-:W-:Y:S01]  /*53d0*/  MOV R176, R73 ;  /* 0x0000004900b07202 */ /* 0x000fe20000000f00 */
[----:B------:R-:W-:Y:S01]  /*53e0*/  IMAD.MOV.U32 R177, RZ, RZ, R74 ;  /* 0x000000ffffb17224 */ /* 0x000fe200078e004a */
[----:B------:R-:W-:Y:S01]  /*53f0*/  MOV R178, R75 ;  /* 0x0000004b00b27202 */ /* 0x000fe20000000f00 */
[----:B------:R-:W-:Y:S01]  /*5400*/  IMAD.MOV.U32 R179, RZ, RZ, R76 ;  /* 0x000000ffffb37224 */ /* 0x000fe200078e004c */
[----:B------:R-:W-:Y:S01]  /*5410*/  HMMA.16816.F32 R168, R8, R20, R108 ;  /* 0x0000001408a8723c */ /* 0x000fe2000000186c */
[----:B------:R-:W-:Y:S01]  /*5420*/  FADD.FTZ R2, R176, R5 ;  /* 0x00000005b0027221 */ /* 0x000fe20000010000 */
[----:B------:R-:W2:Y:S01]  /*5430*/  LDSM.16.MT88.4 R108, [R103+0x2900] ;  /* 0x00290000676c783b */ /* 0x000ea20000004200 */
[----:B------:R-:W-:Y:S02]  /*5440*/  FADD.FTZ R4, R177, R4 ;  /* 0x00000004b1047221 */ /* 0x000fe40000010000 */
[----:B------:R-:W-:Y:S01]  /*5450*/  FADD.FTZ R2, R178, R2 ;  /* 0x00000002b2027221 */ /* 0x000fe20000010000 */
[----:B------:R-:W-:Y:S01]  /*5460*/  LDSM.16.MT88.4 R72, [R103+0x8900] ;  /* 0x008900006748783b */ /* 0x000fe20000004200 */
[----:B------:R-:W-:Y:S01]  /*5470*/  FADD.FTZ R4, R179, R4 ;  /* 0x00000004b3047221 */ /* 0x000fe20000010000 */
[----:B-1----:R-:W-:Y:S01]  /*5480*/  HMMA.16816.F32 R120, R96, R124, R52 ;  /* 0x0000007c6078723c */ /* 0x002fe20000001834 */
[----:B------:R-:W-:-:S02]  /*5490*/  FADD.FTZ R2, R172, R2 ;  /* 0x00000002ac027221 */ /* 0x000fc40000010000 */
[----:B------:R-:W-:Y:S02]  /*54a0*/  FADD.FTZ R4, R173, R4 ;  /* 0x00000004ad047221 */ /* 0x000fe40000010000 */
[----:B------:R-:W-:Y:S02]  /*54b0*/  FADD.FTZ R2, R174, R2 ;  /* 0x00000002ae027221 */ /* 0x000fe40000010000 */
[----:B------:R-:W-:Y:S01]  /*54c0*/  FADD.FTZ R4, R175, R4 ;  /* 0x00000004af047221 */ /* 0x000fe20000010000 */
[----:B------:R-:W-:Y:S01]  /*54d0*/  HMMA.16816.F32 R20, R8, R22, R104 ;  /* 0x000000160814723c */ /* 0x000fe20000001868 */
[----:B------:R-:W-:Y:S01]  /*54e0*/  FADD.FTZ R2, R245, R2 ;  /* 0x00000002f5027221 */ /* 0x000fe20000010000 */
[----:B------:R-:W-:Y:S01]  /*54f0*/  LDSM.16.MT88.4 R8, [R0+0x8900] ;  /* 0x008900000008783b */ /* 0x000fe20000004200 */
[----:B------:R-:W-:Y:S02]  /*5500*/  FADD.FTZ R5, R247, R4 ;  /* 0x00000004f7057221 */ /* 0x000fe40000010000 */
[----:B------:R-:W-:-:S02]  /*5510*/  FADD.FTZ R4, R248, R2 ;  /* 0x00000002f8047221 */ /* 0x000fc40000010000 */
[----:B------:R-:W-:Y:S01]  /*5520*/  FADD.FTZ R2, R249, R5 ;  /* 0x00000005f9027221 */ /* 0x000fe20000010000 */
[----:B------:R-:W-:Y:S01]  /*5530*/  HMMA.16816.F32 R124, R96, R126, R64 ;  /* 0x0000007e607c723c */ /* 0x000fe20000001840 */
[----:B------:R1:W-:Y:S02]  /*5540*/  LDSM.16.MT88.4 R64, [R0+0x5900] ;  /* 0x005900000040783b */ /* 0x0003e40000004200 */
[----:B------:R-:W-:-:S04]  /*5550*/  FADD.FTZ R2, R242, R2 ;  /* 0x00000002f2027221 */ /* 0x000fc80000010000 */
[----:B------:R-:W-:Y:S01]  /*5560*/  FADD.FTZ R2, R246, R2 ;  /* 0x00000002f6027221 */ /* 0x000fe20000010000 */
[----:B------:R-:W-:Y:S03]  /*5570*/  HMMA.16816.F32 R76, R96, R80, R48 ;  /* 0x00000050604c723c */ /* 0x000fe60000001830 */
[----:B------:R-:W-:-:S04]  /*5580*/  FADD.FTZ R2, R230, R2 ;  /* 0x00000002e6027221 */ /* 0x000fc80000010000 */
[----:B------:R-:W-:Y:S01]  /*5590*/  FADD.FTZ R2, R231, R2 ;  /* 0x00000002e7027221 */ /* 0x000fe20000010000 */
[----:B------:R-:W-:Y:S01]  /*55a0*/  HMMA.16816.F32 R80, R96, R82, R56 ;  /* 0x000000526050723c */ /* 0x000fe20000001838 */
[----:B------:R-:W3:Y:S02]  /*55b0*/  LDSM.16.MT88.4 R56, [R233+0x5900] ;  /* 0x00590000e938783b */ /* 0x000ee40000004200 */
[----:B------:R-:W-:-:S04]  /*55c0*/  FADD.FTZ R2, R239, R2 ;  /* 0x00000002ef027221 */ /* 0x000fc80000010000 */
[----:B------:R-:W-:Y:S01]  /*55d0*/  FADD.FTZ R2, R240, R2 ;  /* 0x00000002f0027221 */ /* 0x000fe20000010000 */
[C---:B------:R-:W-:Y:S01]  /*55e0*/  HMMA.16816.F32 R144, R96.reuse, R148, R144 ;  /* 0x000000946090723c */ /* 0x040fe20000001890 */
[----:B-1----:R-:W-:Y:S02]  /*55f0*/  FADD.FTZ R0, R241, R4 ;  /* 0x00000004f1007221 */ /* 0x002fe40000010000 */
[----:B------:R-:W-:Y:S02]  /*5600*/  FADD.FTZ R2, R238, R2 ;  /* 0x00000002ee027221 */ /* 0x000fe40000010000 */
[----:B------:R-:W-:Y:S02]  /*5610*/  FADD.FTZ R0, R244, R0 ;  /* 0x00000000f4007221 */ /* 0x000fe40000010000 */
[----:B------:R-:W-:Y:S01]  /*5620*/  FADD.FTZ R2, R236, R2 ;  /* 0x00000002ec027221 */ /* 0x000fe20000010000 */
[----:B--2---:R-:W-:Y:S01]  /*5630*/  HMMA.16816.F32 R104, R96, R108, R68 ;  /* 0x0000006c6068723c */ /* 0x004fe20000001844 */
[----:B------:R-:W-:-:S02]  /*5640*/  FADD.FTZ R0, R252, R0 ;  /* 0x00000000fc007221 */ /* 0x000fc40000010000 */
[----:B------:R-:W-:Y:S02]  /*5650*/  FADD.FTZ R2, R182, R2 ;  /* 0x00000002b6027221 */ /* 0x000fe40000010000 */
[----:B------:R-:W-:Y:S02]  /*5660*/  FADD.FTZ R0, R251, R0 ;  /* 0x00000000fb007221 */ /* 0x000fe40000010000 */
[----:B------:R-:W-:Y:S01]  /*5670*/  FADD.FTZ R2, R183, R2 ;  /* 0x00000002b7027221 */ /* 0x000fe20000010000 */
[----:B------:R-:W-:Y:S01]  /*5680*/  HMMA.16816.F32 R148, R96, R150, R84 ;  /* 0x000000966094723c */ /* 0x000fe20000001854 */
[----:B------:R-:W-:Y:S02]  /*5690*/  FADD.FTZ R0, R250, R0 ;  /* 0x00000000fa007221 */ /* 0x000fe40000010000 */
[----:B------:R-:W-:Y:S02]  /*56a0*/  FADD.FTZ R4, R188, R2 ;  /* 0x00000002bc047221 */ /* 0x000fe40000010000 */
[----:B------:R-:W-:-:S03]  /*56b0*/  FADD.FTZ R0, R229, R0 ;  /* 0x00000000e5007221 */ /* 0x000fc60000010000 */
[----:B------:R-:W-:Y:S01]  /*56c0*/  HMMA.16816.F32 R108, R96, R110, R60 ;  /* 0x0000006e606c723c */ /* 0x000fe2000000183c */
[----:B------:R-:W-:-:S04]  /*56d0*/  FADD.FTZ R0, R190, R0 ;  /* 0x00000000be007221 */ /* 0x000fc80000010000 */
[----:B------:R-:W-:-:S03]  /*56e0*/  FADD.FTZ R0, R191, R0 ;  /* 0x00000000bf007221 */ /* 0x000fc60000010000 */
[----:B------:R-:W-:Y:S01]  /*56f0*/  HMMA.16816.F32 R128, R96, R132, R128 ;  /* 0x000000846080723c */ /* 0x000fe20000001880 */
[----:B------:R-:W-:-:S04]  /*5700*/  FADD.FTZ R0, R228, R0 ;  /* 0x00000000e4007221 */ /* 0x000fc80000010000 */
[----:B------:R-:W-:-:S03]  /*5710*/  FADD.FTZ R0, R181, R0 ;  /* 0x00000000b5007221 */ /* 0x000fc60000010000 */
[----:B---3--:R-:W-:Y:S01]  /*5720*/  HMMA.16816.F32 R52, R96, R56, R44 ;  /* 0x000000386034723c */ /* 0x008fe2000000182c */
[----:B------:R-:W-:-:S04]  /*5730*/  FADD.FTZ R0, R180, R0 ;  /* 0x00000000b4007221 */ /* 0x000fc80000010000 */
[----:B------:R-:W-:Y:S02]  /*5740*/  FADD.FTZ R2, R102, R0 ;  /* 0x0000000066027221 */ /* 0x000fe40000010000 */
[----:B------:R-:W-:Y:S01]  /*5750*/  FADD.FTZ R0, R189, R4 ;  /* 0x00000004bd007221 */ /* 0x000fe20000010000 */
[C---:B------:R-:W-:Y:S01]  /*5760*/  HMMA.16816.F32 R56, R96.reuse, R58, R88 ;  /* 0x0000003a6038723c */ /* 0x040fe20000001858 */
[----:B------:R-:W1:Y:S01]  /*5770*/  LDSM.16.MT88.4 R88, [R233+0x8900] ;  /* 0x00890000e958783b */ /* 0x000e620000004200 */
        /* <DEDUP_REMOVED lines=9> */
[----:B------:R-:W-:Y:S01]  /*5810*/  HMMA.16816.F32 R60, R96, R64, R28 ;  /* 0x00000040603c723c */ /* 0x000fe2000000181c */
[----:B------:R-:W-:-:S05]  /*5820*/  FADD.FTZ R0, R36, R2 ;  /* 0x0000000224007221 */ /* 0x000fca0000010000 */
[----:B------:R2:W-:Y:S02]  /*5830*/  STL [R1+0x4], R0 ;  /* 0x0000040001007387 */ /* 0x0005e40000100800 */
[C---:B------:R-:W-:Y:S02]  /*5840*/  HMMA.16816.F32 R68, R96.reuse, R72, R92 ;  /* 0x000000486044723c */ /* 0x040fe4000000185c */
[----:B------:R2:W-:Y:S06]  /*5850*/  STL [R1], R4 ;  /* 0x0000000401007387 */ /* 0x0005ec0000100800 */
[C---:B------:R-:W-:Y:S08]  /*5860*/  HMMA.16816.F32 R132, R96.reuse, R134, R32 ;  /* 0x000000866084723c */ /* 0x040ff00000001820 */
[C---:B-1----:R-:W-:Y:S08]  /*5870*/  HMMA.16816.F32 R84, R96.reuse, R88, R160 ;  /* 0x000000586054723c */ /* 0x042ff000000018a0 */
[C---:B------:R-:W-:Y:S08]  /*5880*/  HMMA.16816.F32 R140, R96.reuse, R142, R24 ;  /* 0x0000008e608c723c */ /* 0x040ff00000001818 */
[C---:B------:R-:W-:Y:S08]  /*5890*/  HMMA.16816.F32 R64, R96.reuse, R66, R16 ;  /* 0x000000426040723c */ /* 0x040ff00000001810 */
[C---:B------:R-:W-:Y:S08]  /*58a0*/  HMMA.16816.F32 R72, R96.reuse, R74, R12 ;  /* 0x0000004a6048723c */ /* 0x040ff0000000180c */
[C---:B------:R-:W-:Y:S08]  /*58b0*/  HMMA.16816.F32 R88, R96.reuse, R90, R164 ;  /* 0x0000005a6058723c */ /* 0x040ff000000018a4 */
[C---:B------:R-:W-:Y:S08]  /*58c0*/  HMMA.16816.F32 R92, R96.reuse, R8, R168 ;  /* 0x00000008605c723c */ /* 0x040ff000000018a8 */
[----:B------:R-:W-:Y:S01]  /*58d0*/  HMMA.16816.F32 R96, R96, R10, R20 ;  /* 0x0000000a6060723c */ /* 0x000fe20000001814 */
[----:B------:R-:W-:Y:S07]  /*58e0*/  @!P1 BRA `(.L_x_638) ;  /* 0x0000024000009947 */ /* 0x000fee0003800000 */
[----:B--2---:R-:W2:Y:S01]  /*58f0*/  LDL.64 R248, [R1+0x18] ;  /* 0x0000180001f87983 */ /* 0x004ea20000100a00 */
[----:B------:R-:W-:Y:S01]  /*5900*/  IMAD.MOV.U32 R230, RZ, RZ, c[0x0][0x1e4] ;  /* 0x00007900ffe67624 */ /* 0x000fe200078e00ff */
[----:B------:R-:W-:Y:S01]  /*5910*/  UIADD3 UR5, UR16, -0x3, URZ ;  /* 0xfffffffd10057890 */ /* 0x000fe2000fffe03f */
[----:B------:R-:W-:-:S02]  /*5920*/  IMAD.MOV.U32 R231, RZ, RZ, c[0x0][0x1e0] ;  /* 0x00007800ffe77624 */ /* 0x000fc400078e00ff */
[----:B------:R-:W-:Y:S01]  /*5930*/  IMAD R0, R230, 0x60, RZ ;  /* 0x00000060e6007824 */ /* 0x000fe200078e02ff */
[----:B------:R-:W-:Y:S01]  /*5940*/  USHF.R.S32.HI UR4, URZ, 0x1f, UR5 ;  /* 0x0000001f3f047899 */ /* 0x000fe20008011405 */
[C---:B------:R-:W-:Y:S01]  /*5950*/  IMAD.WIDE.U32 R4, R231.reuse, 0x60, RZ ;  /* 0x00000060e7047825 */ /* 0x040fe200078e00ff */
[----:B------:R-:W-:-:S03]  /*5960*/  SHF.L.U64.HI R2, R231, 0x6, R230 ;  /* 0x00000006e7027819 */ /* 0x000fc600000102e6 */
[----:B------:R-:W-:Y:S01]  /*5970*/  IMAD.SHL.U32 R8, R231, 0x40, RZ ;  /* 0x00000040e7087824 */ /* 0x000fe200078e00ff */
[----:B------:R-:W-:-:S05]  /*5980*/  IADD3 R0, R5, R0, RZ ;  /* 0x0000000005007210 */ /* 0x000fca0007ffe0ff */
[----:B------:R-:W-:-:S04]  /*5990*/  IMAD R0, R0, UR5, RZ ;  /* 0x0000000500007c24 */ /* 0x000fc8000f8e02ff */
[C---:B------:R-:W-:Y:S02]  /*59a0*/  IMAD R0, R4.reuse, UR4, R0 ;  /* 0x0000000404007c24 */ /* 0x040fe4000f8e0200 */
[----:B--2---:R-:W-:-:S05]  /*59b0*/  IMAD.WIDE.U32 R6, R4, UR5, R248 ;  /* 0x0000000504067c25 */ /* 0x004fca000f8e00f8 */
[----:B------:R-:W-:Y:S02]  /*59c0*/  LEA R4, P1, R6, c[0x0][0x1c8], 0x1 ;  /* 0x0000720006047a11 */ /* 0x000fe400078208ff */
[----:B------:R-:W-:Y:S02]  /*59d0*/  IADD3 R0, R7, R0, RZ ;  /* 0x0000000007007210 */ /* 0x000fe40007ffe0ff */
[----:B------:R-:W-:Y:S02]  /*59e0*/  IADD3 R12, P6, P5, R8, 0x80, R4 ;  /* 0x00000080080c7810 */ /* 0x000fe40007dde004 */
[----:B------:R-:W-:Y:S02]  /*59f0*/  LEA.HI.X R5, R6, c[0x0][0x1cc], R0, 0x1, P1 ;  /* 0x0000730006057a11 */ /* 0x000fe400008f0c00 */
[-C--:B------:R-:W-:Y:S02]  /*5a00*/  IADD3 R6, P1, R4, R8.reuse, RZ ;  /* 0x0000000804067210 */ /* 0x080fe40007f3e0ff */
[--C-:B------:R-:W-:Y:S01]  /*5a10*/  IADD3.X R13, R2, RZ, R5.reuse, P6, P5 ;  /* 0x000000ff020d7210 */ /* 0x100fe200037ea405 */
[----:B------:R-:W-:Y:S01]  /*5a20*/  @!PT LDS RZ, [RZ] ;  /* 0x00000000fffff984 */ /* 0x000fe20000000800 */
[----:B------:R-:W-:Y:S01]  /*5a30*/  @!PT LDS RZ, [RZ] ;  /* 0x00000000fffff984 */ /* 0x000fe20000000800 */
[----:B------:R-:W-:Y:S01]  /*5a40*/  @!PT LDS RZ, [RZ] ;  /* 0x00000000fffff984 */ /* 0x000fe20000000800 */
[----:B------:R1:W-:Y:S01]  /*5a50*/  LDGSTS.E.BYPASS.LTC128B.128 [R243+0x12100], [R4.64], !P4 ;  /* 0x1210000004f37fae */ /* 0x0003e2000e101d54 */
[----:B------:R-:W-:Y:S01]  /*5a60*/  IADD3 R10, P6, P5, R8, 0x100, R4 ;  /* 0x00000100080a7810 */ /* 0x000fe20007dde004 */
[----:B------:R-:W-:Y:S01]  /*5a70*/  IMAD.X R7, R5, 0x1, R2, P1 ;  /* 0x0000000105077824 */ /* 0x000fe200008e0602 */
[----:B------:R-:W-:Y:S01]  /*5a80*/  IADD3 R8, P1, R6, R8, RZ ;  /* 0x0000000806087210 */ /* 0x000fe20007f3e0ff */
[----:B------:R1:W-:Y:S01]  /*5a90*/  LDGSTS.E.BYPASS.LTC128B.128 [R243+0x15100], [R4.64+0x80], !P3 ;  /* 0x1510008004f37fae */ /* 0x0003e2000d901d54 */
[----:B------:R-:W-:-:S02]  /*5aa0*/  IADD3.X R11, R2, RZ, R5, P6, P5 ;  /* 0x000000ff020b7210 */ /* 0x000fc400037ea405 */
[----:B------:R-:W-:Y:S01]  /*5ab0*/  IADD3.X R9, R7, R2, RZ, P1, !PT ;  /* 0x0000000207097210 */ /* 0x000fe20000ffe4ff */
[----:B------:R1:W-:Y:S04]  /*5ac0*/  LDGSTS.E.BYPASS.LTC128B.128 [R243+0x18100], [R4.64+0x100], !P2 ;  /* 0x1810010004f37fae */ /* 0x0003e8000d101d54 */
[----:B------:R1:W-:Y:S04]  /*5ad0*/  LDGSTS.E.BYPASS.LTC128B.128 [R243+0x13100], [R6.64], !P4 ;  /* 0x1310000006f37fae */ /* 0x0003e8000e101d54 */
[----:B------:R1:W-:Y:S04]  /*5ae0*/  LDGSTS.E.BYPASS.LTC128B.128 [R243+0x16100], [R12.64], !P3 ;  /* 0x161000000cf37fae */ /* 0x0003e8000d901d54 */
[----:B------:R1:W-:Y:S04]  /*5af0*/  LDGSTS.E.BYPASS.LTC128B.128 [R243+0x19100], [R10.64], !P2 ;  /* 0x191000000af37fae */ /* 0x0003e8000d101d54 */
[----:B------:R1:W-:Y:S04]  /*5b00*/  LDGSTS.E.BYPASS.LTC128B.128 [R243+0x14100], [R8.64], !P4 ;  /* 0x1410000008f37fae */ /* 0x0003e8000e101d54 */
[----:B------:R1:W-:Y:S04]  /*5b10*/  LDGSTS.E.BYPASS.LTC128B.128 [R243+0x17100], [R8.64+0x80], !P3 ;  /* 0x1710008008f37fae */ /* 0x0003e8000d901d54 */
[----:B------:R1:W-:Y:S02]  /*5b20*/  LDGSTS.E.BYPASS.LTC128B.128 [R243+0x1a100], [R8.64+0x100], !P2 ;  /* 0x1a10010008f37fae */ /* 0x0003e4000d101d54 */
.L_x_638:
[----:B--2---:R-:W-:Y:S01]  /*5b30*/  PLOP3.LUT P1, PT, PT, PT, UP1, 0x40, 0x0 ;  /* 0x000000000000781c */ /* 0x004fe20003f2e818 */
[----:B------:R-:W0:-:S12]  /*5b40*/  LDGDEPBAR ;  /* 0x00000000000079af */ /* 0x000e180000000000 */
[----:B------:R-:W-:Y:S05]  /*5b50*/  @P1 BRA `(.L_x_639) ;  /* 0x0000407000001947 */ /* 0x000fea0003800000 */
[----:B------:R-:W-:Y:S01]  /*5b60*/  IMAD.MOV.U32 R101, RZ, RZ, R3 ;  /* 0x000000ffff657224 */ /* 0x000fe200078e0003 */
[----:B------:R-:W-:Y:S01]  /*5b70*/  MOV R0, R100 ;  /* 0x0000006400007202 */ /* 0x000fe20000000f00 */
[----:B------:R-:W-:Y:S01]  /*5b80*/  UIADD3 UR16, UR16, -0x2, URZ ;  /* 0xfffffffe10107890 */ /* 0x000fe2000fffe03f */
[----:B------:R-:W-:Y:S01]  /*5b90*/  SEL R236, R237, 0xffffffe0, !P0 ;  /* 0xffffffe0edec7807 */ /* 0x000fe20004000000 */
[----:B------:R-:W-:Y:S02]  /*5ba0*/  UMOV UR15, URZ ;  /* 0x0000003f000f7c82 */ /* 0x000fe40008000000 */
[----:B------:R-:W-:Y:S02]  /*5bb0*/  UMOV UR5, 0x1 ;  /* 0x0000000100057882 */ /* 0x000fe40000000000 */
[----:B------:R-:W-:Y:S02]  /*5bc0*/  ULDC.64 UR8, c[0x0][0x208] ;  /* 0x0000820000087ab9 */ /* 0x000fe40000000a00 */
[----:B------:R-:W-:-:S02]  /*5bd0*/  ULDC.64 UR6, c[0x0][0x1e0] ;  /* 0x0000780000067ab9 */ /* 0x000fc40000000a00 */
.L_x_640:
[----:B------:R-:W2:Y:S01]  /*5be0*/  LDL.64 R30, [R1+0x28] ;  /* 0x00002800011e7983 */ /* 0x000ea20000100a00 */
[----:B------:R-:W-:Y:S04]  /*5bf0*/  DEPBAR.LE SB0, 0x2 ;  /* 0x000080800000791a */ /* 0x000fe80000000000 */
[----:B------:R-:W-:Y:S01]  /*5c00*/  UIMAD UR4, UR5, 0x9000, URZ ;  /* 0x00009000050478a4 */ /* 0x000fe2000f8e023f */
[----:B------:R-:W3:Y:S01]  /*5c10*/  LDL.64 R28, [R1+0x30] ;  /* 0x00003000011c7983 */ /* 0x000ee20000100a00 */
[----:B------:R-:W-:Y:S01]  /*5c20*/  UISETP.NE.AND UP0, UPT, UR16, URZ, UPT ;  /* 0x0000003f1000728c */ /* 0x000fe2000bf05270 */
[----:B------:R-:W-:Y:S01]  /*5c30*/  MOV R102, UR15 ;  /* 0x0000000f00667c02 */ /* 0x000fe20008000f00 */
[----:B------:R-:W-:Y:S02]  /*5c40*/  UIADD3 UR14, UR16, -0x1, URZ ;  /* 0xffffffff100e7890 */ /* 0x000fe4000fffe03f */
[----:B------:R-:W-:Y:S01]  /*5c50*/  IADD3 R100, R232, UR4, RZ ;  /* 0x00000004e8647c10 */ /* 0x000fe2000fffe0ff */
[----:B------:R-:W-:Y:S01]  /*5c60*/  BAR.SYNC.DEFER_BLOCKING 0x0 ;  /* 0x0000000000007b1d */ /* 0x000fe20000010000 */
[----:B------:R-:W-:Y:S01]  /*5c70*/  PLOP3.LUT P0, PT, PT, PT, UP0, 0x80, 0x0 ;  /* 0x000000000000781c */ /* 0x000fe20003f0f008 */
[----:B------:R-:W-:Y:S04]  /*5c80*/  UISETP.GE.AND UP1, UPT, UR15, 0x1, UPT ;  /* 0x000000010f00788c */ /* 0x000fe8000bf26270 */
[----:B------:R-:W-:Y:S02]  /*5c90*/  @UP0 USHF.R.S32.HI UR10, URZ, 0x1f, UR14 ;  /* 0x0000001f3f0a0899 */ /* 0x000fe4000801140e */
[----:B------:R-:W-:Y:S02]  /*5ca0*/  @UP0 UIMAD.WIDE.U32 UR18, UR14, UR8, URZ ;  /* 0x000000080e1202a5 */ /* 0x000fe4000f8e003f */
[----:B------:R-:W-:Y:S04]  /*5cb0*/  @UP0 UIMAD UR10, UR10, UR8, URZ ;  /* 0x000000080a0a02a4 */ /* 0x000fe8000f8e023f */
[----:B------:R-:W-:Y:S01]  /*5cc0*/  @UP0 UIMAD UR10, UR14, UR9, UR10 ;  /* 0x000000090e0a02a4 */ /* 0x000fe2000f8e020a */
[----:B-1----:R-:W-:Y:S01]  /*5cd0*/  MOV R2, UR18 ;  /* 0x0000001200027c02 */ /* 0x002fe20008000f00 */
[----:B------:R-:W-:Y:S02]  /*5ce0*/  @P0 IMAD R102, R102, 0x9000, R243 ;  /* 0x0000900066660824 */ /* 0x000fe400078e02f3 */
[----:B------:R-:W-:Y:S04]  /*5cf0*/  @UP0 UIADD3 UR10, UR19, UR10, URZ ;  /* 0x0000000a130a0290 */ /* 0x000fe8000fffe03f */
[----:B------:R-:W-:Y:S01]  /*5d00*/  @UP0 UIMAD UR10, UR10, 0x60, URZ ;  /* 0x000000600a0a08a4 */ /* 0x000fe2000f8e023f */
[----:B-1----:R-:W1:Y:S01]  /*5d10*/  LDSM.16.M88.4 R8, [R232+UR4+0x12100] ;  /* 0x01210004e808783b */ /* 0x002e620008000200 */
[----:B------:R-:W-:Y:S07]  /*5d20*/  UISETP.GE.AND UP0, UPT, UR16, 0x2, UPT ;  /* 0x000000021000788c */ /* 0x000fee000bf06270 */
[----:B------:R-:W4:Y:S04]  /*5d30*/  LDSM.16.M88.4 R16, [R232+UR4+0x12900] ;  /* 0x01290004e810783b */ /* 0x000f280008000200 */
[----:B------:R-:W-:Y:S04]  /*5d40*/  @UP0 UIADD3 UR13, UR16, -0x2, URZ ;  /* 0xfffffffe100d0890 */ /* 0x000fe8000fffe03f */
[----:B------:R-:W5:Y:S01]  /*5d50*/  LDSM.16.M88.4 R24, [R232+UR4+0x13100] ;  /* 0x01310004e818783b */ /* 0x000f620008000200 */
[----:B------:R-:W-:Y:S07]  /*5d60*/  @UP0 UIMAD.WIDE.U32 UR18, UR13, UR6, URZ ;  /* 0x000000060d1202a5 */ /* 0x000fee000f8e003f */
[----:B------:R-:W2:Y:S08]  /*5d70*/  LDSM.16.M88.4 R32, [R232+UR4+0x13900] ;  /* 0x01390004e820783b */ /* 0x000eb00008000200 */
[----:B------:R-:W2:Y:S01]  /*5d80*/  LDSM.16.M88.4 R40, [R232+UR4+0x14100] ;  /* 0x01410004e828783b */ /* 0x000ea20008000200 */
[C---:B-1----:R-:W-:Y:S07]  /*5d90*/  HMMA.16816.F32 R4, R152.reuse, R8, RZ ;  /* 0x000000089804723c */ /* 0x042fee00000018ff */
[----:B------:R-:W1:Y:S01]  /*5da0*/  LDSM.16.M88.4 R48, [R232+UR4+0x14900] ;  /* 0x01490004e830783b */ /* 0x000e620008000200 */
[C---:B------:R-:W-:Y:S08]  /*5db0*/  HMMA.16816.F32 R8, R152.reuse, R10, RZ ;  /* 0x0000000a9808723c */ /* 0x040ff000000018ff */
[C---:B----4-:R-:W-:Y:S08]  /*5dc0*/  HMMA.16816.F32 R12, R152.reuse, R16, RZ ;  /* 0x00000010980c723c */ /* 0x050ff000000018ff */
[C---:B------:R-:W-:Y:S08]  /*5dd0*/  HMMA.16816.F32 R16, R152.reuse, R18, RZ ;  /* 0x000000129810723c */ /* 0x040ff000000018ff */
[C---:B-----5:R-:W-:Y:S08]  /*5de0*/  HMMA.16816.F32 R20, R152.reuse, R24, RZ ;  /* 0x000000189814723c */ /* 0x060ff000000018ff */
[C---:B------:R-:W-:Y:S01]  /*5df0*/  HMMA.16816.F32 R24, R152.reuse, R26, RZ ;  /* 0x0000001a9818723c */ /* 0x040fe200000018ff */
[----:B--2---:R-:W-:Y:S03]  /*5e00*/  @P0 MOV R37, R31 ;  /* 0x0000001f00250202 */ /* 0x004fe60000000f00 */
[----:B---3--:R-:W-:Y:S04]  /*5e10*/  @P0 MOV R36, R28 ;  /* 0x0000001c00240202 */ /* 0x008fe80000000f00 */
[C---:B------:R-:W-:Y:S01]  /*5e20*/  HMMA.16816.F32 R28, R152.reuse, R32, RZ ;  /* 0x00000020981c723c */ /* 0x040fe200000018ff */
[----:B------:R-:W-:Y:S03]  /*5e30*/  @P0 IMAD.WIDE.U32 R36, R2, 0x60, R36 ;  /* 0x0000006002240825 */ /* 0x000fe600078e0024 */
[-C--:B------:R-:W-:Y:S04]  /*5e40*/  IADD3 R2, R236, R100.reuse, RZ ;  /* 0x00000064ec027210 */ /* 0x080fe80007ffe0ff */
[C---:B------:R-:W-:Y:S01]  /*5e50*/  HMMA.16816.F32 R32, R152.reuse, R34, RZ ;  /* 0x000000229820723c */ /* 0x040fe200000018ff */
[----:B------:R-:W-:Y:S01]  /*5e60*/  @P0 IADD3 R46, R37, UR10, RZ ;  /* 0x0000000a252e0c10 */ /* 0x000fe2000fffe0ff */
[----:B------:R-:W2:Y:S01]  /*5e70*/  LDSM.16.M88.4 R160, [R2+0x12100] ;  /* 0x0121000002a0783b */ /* 0x000ea20000000200 */
[----:B------:R-:W-:Y:S01]  /*5e80*/  @UP0 USHF.R.S32.HI UR10, URZ, 0x1f, UR13 ;  /* 0x0000001f3f0a0899 */ /* 0x000fe2000801140d */
[C---:B------:R-:W-:Y:S02]  /*5e90*/  @P0 SHF.L.U32 R3, R36.reuse, 0x1, RZ ;  /* 0x0000000124030819 */ /* 0x040fe400000006ff */
[----:B------:R-:W-:Y:S01]  /*5ea0*/  @P0 SHF.L.U64.HI R46, R36, 0x1, R46 ;  /* 0x00000001242e0819 */ /* 0x000fe2000001022e */
[----:B------:R-:W-:Y:S01]  /*5eb0*/  @UP0 UIMAD UR10, UR10, UR6, URZ ;  /* 0x000000060a0a02a4 */ /* 0x000fe2000f8e023f */
[C---:B------:R-:W-:Y:S01]  /*5ec0*/  HMMA.16816.F32 R36, R152.reuse, R40, RZ ;  /* 0x000000289824723c */ /* 0x040fe200000018ff */
[C---:B------:R-:W-:Y:S01]  /*5ed0*/  @P0 IADD3 R44, P1, R3.reuse, c[0x0][0x1f8], RZ ;  /* 0x00007e00032c0a10 */ /* 0x040fe20007f3e0ff */
[----:B------:R-:W3:Y:S01]  /*5ee0*/  LDSM.16.M88.4 R164, [R2+0x12900] ;  /* 0x0129000002a4783b */ /* 0x000ee20000000200 */
[----:B------:R-:W-:Y:S01]  /*5ef0*/  @UP0 UIMAD UR10, UR13, UR7, UR10 ;  /* 0x000000070d0a02a4 */ /* 0x000fe2000f8e020a */
[C---:B------:R-:W-:Y:S01]  /*5f00*/  @P0 IADD3 R190, P5, R3.reuse, 0x80, RZ ;  /* 0x0000008003be0810 */ /* 0x040fe20007fbe0ff */
[----:B------:R-:W-:Y:S01]  /*5f10*/  UIADD3 UR13, UR15, 0x1, URZ ;  /* 0x000000010f0d7890 */ /* 0x000fe2000fffe03f */
[----:B------:R-:W-:Y:S01]  /*5f20*/  @P0 IADD3.X R45, R46, c[0x0][0x1fc], RZ, P1, !PT ;  /* 0x00007f002e2d0a10 */ /* 0x000fe20000ffe4ff */
[----:B------:R-:W-:Y:S01]  /*5f30*/  @UP0 UIADD3 UR10, UR19, UR10, URZ ;  /* 0x0000000a130a0290 */ /* 0x000fe2000fffe03f */
[C---:B------:R-:W-:Y:S01]  /*5f40*/  HMMA.16816.F32 R40, R152.reuse, R42, RZ ;  /* 0x0000002a9828723c */ /* 0x040fe200000018ff */
[----:B------:R-:W-:Y:S01]  /*5f50*/  @P0 IADD3 R190, P1, R190, c[0x0][0x1f8], RZ ;  /* 0x00007e00bebe0a10 */ /* 0x000fe20007f3e0ff */
[----:B------:R-:W4:Y:S01]  /*5f60*/  LDSM.16.M88.4 R168, [R2+0x13100] ;  /* 0x0131000002a8783b */ /* 0x000f220000000200 */
[----:B------:R-:W-:Y:S01]  /*5f70*/  @UP0 UIMAD UR10, UR10, 0x60, URZ ;  /* 0x000000600a0a08a4 */ /* 0x000fe2000f8e023f */
[----:B------:R-:W-:Y:S01]  /*5f80*/  @P0 IADD3 R3, P6, R3, 0x100, RZ ;  /* 0x0000010003030810 */ /* 0x000fe20007fde0ff */
[----:B------:R-:W-:Y:S01]  /*5f90*/  USEL UR15, UR13, URZ, !UP1 ;  /* 0x0000003f0d0f7287 */ /* 0x000fe2000c800000 */
[--C-:B------:R-:W-:Y:S02]  /*5fa0*/  @P0 IADD3.X R191, RZ, c[0x0][0x1fc], R46.reuse, P1, P5 ;  /* 0x00007f00ffbf0a10 */ /* 0x100fe40000fea42e */
[----:B------:R-:W-:Y:S01]  /*5fb0*/  @P0 IADD3 R228, P5, R3, c[0x0][0x1f8], RZ ;  /* 0x00007e0003e40a10 */ /* 0x000fe20007fbe0ff */
[----:B------:R-:W-:Y:S01]  /*5fc0*/  @UP0 UMOV UR13, 0x6 ;  /* 0x00000006000d0882 */ /* 0x000fe20000000000 */
[----:B------:R-:W5:Y:S01]  /*5fd0*/  LDSM.16.M88.4 R172, [R2+0x13900] ;  /* 0x0139000002ac783b */ /* 0x000f620000000200 */
[----:B------:R-:W-:Y:S01]  /*5fe0*/  @UP0 USHF.L.U64.HI UR13, UR6, UR13, UR7 ;  /* 0x0000000d060d0299 */ /* 0x000fe20008010207 */
[----:B------:R-:W-:Y:S02]  /*5ff0*/  @P0 IADD3.X R229, RZ, c[0x0][0x1fc], R46, P5, P6 ;  /* 0x00007f00ffe50a10 */ /* 0x000fe40002fec42e */
[----:B------:R-:W-:Y:S02]  /*6000*/  @P0 IADD3 R188, P1, R44, UR12, RZ ;  /* 0x0000000c2cbc0c10 */ /* 0x000fe4000ff3e0ff */
[-C--:B------:R-:W-:Y:S02]  /*6010*/  IADD3 R3, R234, R100.reuse, RZ ;  /* 0x00000064ea037210 */ /* 0x080fe40007ffe0ff */
[----:B------:R-:W1:Y:S01]  /*6020*/  LDSM.16.M88.4 R176, [R2+0x14100] ;  /* 0x0141000002b0783b */ /* 0x000e620000000200 */
[----:B------:R-:W-:Y:S02]  /*6030*/  @P0 IADD3.X R189, R45, UR11, RZ, P1, !PT ;  /* 0x0000000b2dbd0c10 */ /* 0x000fe40008ffe4ff */
[----:B------:R-:W-:Y:S05]  /*6040*/  IADD3 R100, R236, R100, R234 ;  /* 0x00000064ec647210 */ /* 0x000fea0007ffe0ea */
[----:B------:R-:W2:Y:S08]  /*6050*/  LDSM.16.M88.4 R180, [R2+0x14900] ;  /* 0x0149000002b4783b */ /* 0x000eb00000000200 */
[----:B------:R-:W-:Y:S01]  /*6060*/  @!PT LDS RZ, [RZ] ;  /* 0x00000000fffff984 */ /* 0x000fe20000000800 */
[----:B------:R-:W-:Y:S01]  /*6070*/  @!PT LDS RZ, [RZ] ;  /* 0x00000000fffff984 */ /* 0x000fe20000000800 */
[----:B------:R-:W-:Y:S01]  /*6080*/  @!PT LDS RZ, [RZ] ;  /* 0x00000000fffff984 */ /* 0x000fe20000000800 */
[----:B------:R1:W-:Y:S08]  /*6090*/  @P0 LDGSTS.E.BYPASS.LTC128B.128 [R102+0x100], [R44.64], !P4 ;  /* 0x001000002c660fae */ /* 0x0003f0000e101d54 */
[----:B------:R2:W-:Y:S08]  /*60a0*/  @P0 LDGSTS.E.BYPASS.LTC128B.128 [R102+0x3100], [R190.64], !P3 ;  /* 0x03100000be660fae */ /* 0x0005f0000d901d54 */
[----:B------:R3:W-:Y:S08]  /*60b0*/  @P0 LDGSTS.E.BYPASS.LTC128B.128 [R102+0x6100], [R228.64], !P2 ;  /* 0x06100000e4660fae */ /* 0x0007f0000d101d54 */
[----:B------:R4:W-:Y:S01]  /*60c0*/  @P0 LDGSTS.E.BYPASS.LTC128B.128 [R102+0x1100], [R188.64], !P4 ;  /* 0x01100000bc660fae */ /* 0x0009e2000e101d54 */
[C---:B-1----:R-:W-:Y:S07]  /*60d0*/  HMMA.16816.F32 R44, R152.reuse, R48, RZ ;  /* 0x00000030982c723c */ /* 0x042fee00000018ff */
[----:B------:R1:W-:Y:S01]  /*60e0*/  @P0 LDGSTS.E.BYPASS.LTC128B.128 [R102+0x4100], [R188.64+0x80], !P3 ;  /* 0x04100080bc660fae */ /* 0x0003e2000d901d54 */
[----:B------:R-:W-:Y:S01]  /*60f0*/  HMMA.16816.F32 R48, R152, R50, RZ ;  /* 0x000000329830723c */ /* 0x000fe200000018ff */
[----:B--2---:R-:W-:Y:S06]  /*6100*/  @P0 IADD3 R190, P1, R188, UR12, RZ ;  /* 0x0000000cbcbe0c10 */ /* 0x004fec000ff3e0ff */
[----:B------:R1:W-:Y:S01]  /*6110*/  @P0 LDGSTS.E.BYPASS.LTC128B.128 [R102+0x7100], [R188.64+0x100], !P2 ;  /* 0x07100100bc660fae */ /* 0x0003e2000d101d54 */
[----:B------:R-:W-:Y:S01]  /*6120*/  @P0 IADD3.X R191, R189, UR11, RZ, P1, !PT ;  /* 0x0000000bbdbf0c10 */ /* 0x000fe20008ffe4ff */
[C---:B------:R-:W-:Y:S06]  /*6130*/  HMMA.16816.F32 R4, R156.reuse, R160, R4 ;  /* 0x000000a09c04723c */ /* 0x040fec0000001804 */
[----:B------:R1:W-:Y:S01]  /*6140*/  @P0 LDGSTS.E.BYPASS.LTC128B.128 [R102+0x2100], [R190.64], !P4 ;  /* 0x02100000be660fae */ /* 0x0003e2000e101d54 */
[----:B---3--:R-:W-:Y:S01]  /*6150*/  IADD3 R228, R234, R2, RZ ;  /* 0x00000002eae47210 */ /* 0x008fe20007ffe0ff */
[C---:B------:R-:W-:Y:S06]  /*6160*/  HMMA.16816.F32 R8, R156.reuse, R162, R8 ;  /* 0x000000a29c08723c */ /* 0x040fec0000001808 */
[----:B------:R1:W-:Y:S02]  /*6170*/  @P0 LDGSTS.E.BYPASS.LTC128B.128 [R102+0x5100], [R190.64+0x80], !P3 ;  /* 0x05100080be660fae */ /* 0x0003e4000d901d54 */
[C---:B------:R-:W-:Y:S06]  /*6180*/  HMMA.16816.F32 R12, R156.reuse, R164, R12 ;  /* 0x000000a49c0c723c */ /* 0x040fec000000180c */
[----:B------:R1:W-:Y:S01]  /*6190*/  @P0 LDGSTS.E.BYPASS.LTC128B.128 [R102+0x8100], [R190.64+0x100], !P2 ;  /* 0x08100100be660fae */ /* 0x0003e2000d101d54 */
[----:B------:R-:W-:Y:S01]  /*61a0*/  PLOP3.LUT P0, PT, PT, PT, UP0, 0x80, 0x0 ;  /* 0x000000000000781c */ /* 0x000fe20003f0f008 */
[C---:B------:R-:W-:Y:S06]  /*61b0*/  HMMA.16816.F32 R16, R156.reuse, R166, R16 ;  /* 0x000000a69c10723c */ /* 0x040fec0000001810 */
[----:B------:R-:W-:Y:S02]  /*61c0*/  LDSM.16.M88.4 R160, [R3+0x12900] ;  /* 0x0129000003a0783b */ /* 0x000fe40000000200 */
[C---:B----4-:R-:W-:Y:S06]  /*61d0*/  HMMA.16816.F32 R20, R156.reuse, R168, R20 ;  /* 0x000000a89c14723c */ /* 0x050fec0000001814 */
[----:B------:R-:W0:Y:S02]  /*61e0*/  LDGDEPBAR ;  /* 0x00000000000079af */ /* 0x000e240000000000 */
[C---:B------:R-:W-:Y:S06]  /*61f0*/  HMMA.16816.F32 R24, R156.reuse, R170, R24 ;  /* 0x000000aa9c18723c */ /* 0x040fec0000001818 */
[----:B------:R-:W-:Y:S02]  /*6200*/  LDSM.16.M88.4 R164, [R3+0x13100] ;  /* 0x0131000003a4783b */ /* 0x000fe40000000200 */
[C---:B-----5:R-:W-:Y:S06]  /*6210*/  HMMA.16816.F32 R28, R156.reuse, R172, R28 ;  /* 0x000000ac9c1c723c */ /* 0x060fec000000181c */
[----:B-1----:R-:W1:Y:S02]  /*6220*/  LDSM.16.M88.4 R188, [R3+0x12100] ;  /* 0x0121000003bc783b */ /* 0x002e640000000200 */
[C---:B------:R-:W-:Y:S06]  /*6230*/  HMMA.16816.F32 R32, R156.reuse, R174, R32 ;  /* 0x000000ae9c20723c */ /* 0x040fec0000001820 */
[----:B------:R-:W2:Y:S02]  /*6240*/  LDSM.16.M88.4 R168, [R3+0x13900] ;  /* 0x0139000003a8783b */ /* 0x000ea40000000200 */
[C---:B------:R-:W-:Y:S06]  /*6250*/  HMMA.16816.F32 R36, R156.reuse, R176, R36 ;  /* 0x000000b09c24723c */ /* 0x040fec0000001824 */
[----:B------:R-:W3:Y:S02]  /*6260*/  LDSM.16.M88.4 R172, [R3+0x14100] ;  /* 0x0141000003ac783b */ /* 0x000ee40000000200 */
[C---:B------:R-:W-:Y:S06]  /*6270*/  HMMA.16816.F32 R40, R156.reuse, R178, R40 ;  /* 0x000000b29c28723c */ /* 0x040fec0000001828 */
[----:B------:R-:W4:Y:S02]  /*6280*/  LDSM.16.M88.4 R176, [R3+0x14900] ;  /* 0x0149000003b0783b */ /* 0x000f240000000200 */
[C---:B------:R-:W-:Y:S08]  /*6290*/  HMMA.16816.F32 R44, R156.reuse, R180, R44 ;  /* 0x000000b49c2c723c */ /* 0x040ff0000000182c */
[----:B------:R-:W-:Y:S01]  /*62a0*/  HMMA.16816.F32 R48, R156, R182, R48 ;  /* 0x000000b69c30723c */ /* 0x000fe20000001830 */
[----:B------:R-:W5:Y:S07]  /*62b0*/  LDSM.16.M88.4 R180, [R228+0x12100] ;  /* 0x01210000e4b4783b */ /* 0x000f6e0000000200 */
        /* <DEDUP_REMOVED lines=17> */
[----:B------:R-:W4:Y:S07]  /*63d0*/  LDSM.16.M88.4 R176, [R232+UR4+0x15100] ;  /* 0x01510004e8b0783b */ /* 0x000f2e0008000200 */
[C---:B-----5:R-:W-:Y:S08]  /*63e0*/  HMMA.16816.F32 R4, R192.reuse, R180, R4 ;  /* 0x000000b4c004723c */ /* 0x060ff00000001804 */
[C---:B------:R-:W-:Y:S01]  /*63f0*/  HMMA.16816.F32 R8, R192.reuse, R182, R8 ;  /* 0x000000b6c008723c */ /* 0x040fe20000001808 */
[----:B------:R-:W5:Y:S07]  /*6400*/  LDSM.16.M88.4 R180, [R232+UR4+0x15900] ;  /* 0x01590004e8b4783b */ /* 0x000f6e0008000200 */
[C---:B-1----:R-:W-:Y:S08]  /*6410*/  HMMA.16816.F32 R12, R192.reuse, R188, R12 ;  /* 0x000000bcc00c723c */ /* 0x042ff0000000180c */
[C---:B------:R-:W-:Y:S01]  /*6420*/  HMMA.16816.F32 R16, R192.reuse, R190, R16 ;  /* 0x000000bec010723c */ /* 0x040fe20000001810 */
[----:B------:R-:W1:Y:S07]  /*6430*/  LDSM.16.M88.4 R188, [R232+UR4+0x16100] ;  /* 0x01610004e8bc783b */ /* 0x000e6e0008000200 */
[C---:B------:R-:W-:Y:S08]  /*6440*/  HMMA.16816.F32 R20, R192.reuse, R160, R20 ;  /* 0x000000a0c014723c */ /* 0x040ff00000001814 */
[C---:B------:R-:W-:Y:S01]  /*6450*/  HMMA.16816.F32 R24, R192.reuse, R162, R24 ;  /* 0x000000a2c018723c */ /* 0x040fe20000001818 */
[----:B------:R-:W1:Y:S07]  /*6460*/  LDSM.16.M88.4 R160, [R232+UR4+0x16900] ;  /* 0x01690004e8a0783b */ /* 0x000e6e0008000200 */
[C---:B------:R-:W-:Y:S08]  /*6470*/  HMMA.16816.F32 R28, R192.reuse, R164, R28 ;  /* 0x000000a4c01c723c */ /* 0x040ff0000000181c */
[C---:B------:R-:W-:Y:S01]  /*6480*/  HMMA.16816.F32 R32, R192.reuse, R166, R32 ;  /* 0x000000a6c020723c */ /* 0x040fe20000001820 */
[----:B------:R-:W1:Y:S07]  /*6490*/  LDSM.16.M88.4 R164, [R232+UR4+0x17100] ;  /* 0x01710004e8a4783b */ /* 0x000e6e0008000200 */
[C---:B--2---:R-:W-:Y:S08]  /*64a0*/  HMMA.16816.F32 R36, R192.reuse, R168, R36 ;  /* 0x000000a8c024723c */ /* 0x044ff00000001824 */
[C---:B------:R-:W-:Y:S01]  /*64b0*/  HMMA.16816.F32 R40, R192.reuse, R170, R40 ;  /* 0x000000aac028723c */ /* 0x040fe20000001828 */
[----:B------:R-:W2:Y:S07]  /*64c0*/  LDSM.16.M88.4 R168, [R232+UR4+0x17900] ;  /* 0x01790004e8a8783b */ /* 0x000eae0008000200 */
[C---:B---3--:R-:W-:Y:S08]  /*64d0*/  HMMA.16816.F32 R44, R192.reuse, R172, R44 ;  /* 0x000000acc02c723c */ /* 0x048ff0000000182c */
[----:B------:R-:W-:Y:S01]  /*64e0*/  HMMA.16816.F32 R48, R192, R174, R48 ;  /* 0x000000aec030723c */ /* 0x000fe20000001830 */
[----:B------:R-:W3:Y:S07]  /*64f0*/  LDSM.16.M88.4 R172, [R2+0x15100] ;  /* 0x0151000002ac783b */ /* 0x000eee0000000200 */
[C---:B----4-:R-:W-:Y:S08]  /*6500*/  HMMA.16816.F32 R4, R196.reuse, R176, R4 ;  /* 0x000000b0c404723c */ /* 0x050ff00000001804 */
[C---:B------:R-:W-:Y:S01]  /*6510*/  HMMA.16816.F32 R8, R196.reuse, R178, R8 ;  /* 0x000000b2c408723c */ /* 0x040fe20000001808 */
[----:B------:R-:W4:Y:S07]  /*6520*/  LDSM.16.M88.4 R176, [R2+0x15900] ;  /* 0x0159000002b0783b */ /* 0x000f2e0000000200 */
[C---:B-----5:R-:W-:Y:S08]  /*6530*/  HMMA.16816.F32 R12, R196.reuse, R180, R12 ;  /* 0x000000b4c40c723c */ /* 0x060ff0000000180c */
[C---:B------:R-:W-:Y:S01]  /*6540*/  HMMA.16816.F32 R16, R196.reuse, R182, R16 ;  /* 0x000000b6c410723c */ /* 0x040fe20000001810 */
        /* <DEDUP_REMOVED lines=24> */
[----:B------:R-:W-:Y:S07]  /*66d0*/  LDSM.16.M88.4 R188, [R228+0x15100] ;  /* 0x01510000e4bc783b */ /* 0x000fee0000000200 */
[C---:B------:R-:W-:Y:S01]  /*66e0*/  HMMA.16816.F32 R36, R200.reuse, R160, R36 ;  /* 0x000000a0c824723c */ /* 0x040fe20000001824 */
[----:B------:R-:W-:Y:S07]  /*66f0*/  LDSM.16.M88.4 R228, [R228+0x18100] ;  /* 0x01810000e4e4783b */ /* 0x000fee0000000200 */
[C---:B------:R-:W-:Y:S01]  /*6700*/  HMMA.16816.F32 R40, R200.reuse, R162, R40 ;  /* 0x000000a2c828723c */ /* 0x040fe20000001828 */
[----:B------:R-:W1:Y:S07]  /*6710*/  LDSM.16.M88.4 R160, [R3+0x17100] ;  /* 0x0171000003a0783b */ /* 0x000e6e0000000200 */
[C---:B------:R-:W-:Y:S08]  /*6720*/  HMMA.16816.F32 R44, R200.reuse, R164, R44 ;  /* 0x000000a4c82c723c */ /* 0x040ff0000000182c */
[----:B------:R-:W-:Y:S01]  /*6730*/  HMMA.16816.F32 R48, R200, R166, R48 ;  /* 0x000000a6c830723c */ /* 0x000fe20000001830 */
        /* <DEDUP_REMOVED lines=9> */
[----:B------:R-:W-:Y:S07]  /*67d0*/  LDSM.16.M88.4 R176, [R100+0x17900] ;  /* 0x0179000064b0783b */ /* 0x000fee0000000200 */
[C---:B-----5:R-:W-:Y:S08]  /*67e0*/  HMMA.16816.F32 R28, R204.reuse, R180, R28 ;  /* 0x000000b4cc1c723c */ /* 0x060ff0000000181c */
[C---:B------:R-:W-:Y:S01]  /*67f0*/  HMMA.16816.F32 R32, R204.reuse, R182, R32 ;  /* 0x000000b6cc20723c */ /* 0x040fe20000001820 */
[----:B------:R-:W-:Y:S07]  /*6800*/  LDSM.16.M88.4 R180, [R232+UR4+0x18100] ;  /* 0x01810004e8b4783b */ /* 0x000fee0008000200 */
[C---:B-1----:R-:W-:Y:S08]  /*6810*/  HMMA.16816.F32 R36, R204.reuse, R160, R36 ;  /* 0x000000a0cc24723c */ /* 0x042ff00000001824 */
[C---:B------:R-:W-:Y:S01]  /*6820*/  HMMA.16816.F32 R40, R204.reuse, R162, R40 ;  /* 0x000000a2cc28723c */ /* 0x040fe20000001828 */
[----:B------:R-:W1:Y:S07]  /*6830*/  LDSM.16.M88.4 R160, [R100+0x16900] ;  /* 0x0169000064a0783b */ /* 0x000e6e0000000200 */
[C---:B------:R-:W-:Y:S08]  /*6840*/  HMMA.16816.F32 R44, R204.reuse, R164, R44 ;  /* 0x000000a4cc2c723c */ /* 0x040ff0000000182c */
[----:B------:R-:W-:Y:S01]  /*6850*/  HMMA.16816.F32 R48, R204, R166, R48 ;  /* 0x000000a6cc30723c */ /* 0x000fe20000001830 */
[----:B------:R-:W4:Y:S07]  /*6860*/  LDSM.16.M88.4 R164, [R100+0x17100] ;  /* 0x0171000064a4783b */ /* 0x000f2e0000000200 */
[C---:B------:R-:W-:Y:S08]  /*6870*/  HMMA.16816.F32 R4, R208.reuse, R188, R4 ;  /* 0x000000bcd004723c */ /* 0x040ff00000001804 */
[C---:B------:R-:W-:Y:S01]  /*6880*/  HMMA.16816.F32 R8, R208.reuse, R190, R8 ;  /* 0x000000bed008723c */ /* 0x040fe20000001808 */
[----:B------:R-:W5:Y:S07]  /*6890*/  LDSM.16.M88.4 R188, [R232+UR4+0x18900] ;  /* 0x01890004e8bc783b */ /* 0x000f6e0008000200 */
[C---:B--2---:R-:W-:Y:S08]  /*68a0*/  HMMA.16816.F32 R12, R208.reuse, R168, R12 ;  /* 0x000000a8d00c723c */ /* 0x044ff0000000180c */
[C---:B------:R-:W-:Y:S01]  /*68b0*/  HMMA.16816.F32 R16, R208.reuse, R170, R16 ;  /* 0x000000aad010723c */ /* 0x040fe20000001810 */
[----:B------:R-:W2:Y:S07]  /*68c0*/  LDSM.16.M88.4 R168, [R232+UR4+0x19100] ;  /* 0x01910004e8a8783b */ /* 0x000eae0008000200 */
[C---:B---3--:R-:W-:Y:S08]  /*68d0*/  HMMA.16816.F32 R20, R208.reuse, R172, R20 ;  /* 0x000000acd014723c */ /* 0x048ff00000001814 */
[C---:B------:R-:W-:Y:S01]  /*68e0*/  HMMA.16816.F32 R24, R208.reuse, R174, R24 ;  /* 0x000000aed018723c */ /* 0x040fe20000001818 */
[----:B------:R-:W3:Y:S07]  /*68f0*/  LDSM.16.M88.4 R172, [R232+UR4+0x19900] ;  /* 0x01990004e8ac783b */ /* 0x000eee0008000200 */
[C---:B-1----:R-:W-:Y:S08]  /*6900*/  HMMA.16816.F32 R28, R208.reuse, R160, R28 ;  /* 0x000000a0d01c723c */ /* 0x042ff0000000181c */
[C---:B------:R-:W-:Y:S01]  /*6910*/  HMMA.16816.F32 R32, R208.reuse, R162, R32 ;  /* 0x000000a2d020723c */ /* 0x040fe20000001820 */
[----:B------:R-:W1:Y:S07]  /*6920*/  LDSM.16.M88.4 R160, [R232+UR4+0x1a100] ;  /* 0x01a10004e8a0783b */ /* 0x000e6e0008000200 */
[C---:B----4-:R-:W-:Y:S08]  /*6930*/  HMMA.16816.F32 R36, R208.reuse, R164, R36 ;  /* 0x000000a4d024723c */ /* 0x050ff00000001824 */
[C---:B------:R-:W-:Y:S01]  /*6940*/  HMMA.16816.F32 R40, R208.reuse, R166, R40 ;  /* 0x000000a6d028723c */ /* 0x040fe20000001828 */
[----:B------:R-:W4:Y:S07]  /*6950*/  LDSM.16.M88.4 R164, [R232+UR4+0x1a900] ;  /* 0x01a90004e8a4783b */ /* 0x000f2e0008000200 */
[C---:B------:R-:W-:Y:S08]  /*6960*/  HMMA.16816.F32 R44, R208.reuse, R176, R44 ;  /* 0x000000b0d02c723c */ /* 0x040ff0000000182c */
[----:B------:R-:W-:Y:S01]  /*6970*/  HMMA.16816.F32 R48, R208, R178, R48 ;  /* 0x000000b2d030723c */ /* 0x000fe20000001830 */
[----:B------:R-:W1:Y:S07]  /*6980*/  LDSM.16.M88.4 R176, [R2+0x18100] ;  /* 0x0181000002b0783b */ /* 0x000e6e0000000200 */
[C---:B------:R-:W-:Y:S08]  /*6990*/  HMMA.16816.F32 R4, R212.reuse, R180, R4 ;  /* 0x000000b4d404723c */ /* 0x040ff00000001804 */
[C---:B------:R-:W-:Y:S01]  /*69a0*/  HMMA.16816.F32 R8, R212.reuse, R182, R8 ;  /* 0x000000b6d408723c */ /* 0x040fe20000001808 */
[----:B------:R-:W1:Y:S07]  /*69b0*/  LDSM.16.M88.4 R180, [R2+0x18900] ;  /* 0x0189000002b4783b */ /* 0x000e6e0000000200 */
[C---:B-----5:R-:W-:Y:S08]  /*69c0*/  HMMA.16816.F32 R12, R212.reuse, R188, R12 ;  /* 0x000000bcd40c723c */ /* 0x060ff0000000180c */
[C---:B------:R-:W-:Y:S01]  /*69d0*/  HMMA.16816.F32 R16, R212.reuse, R190, R16 ;  /* 0x000000bed410723c */ /* 0x040fe20000001810 */
[----:B------:R-:W-:Y:S07]  /*69e0*/  LDSM.16.M88.4 R188, [R2+0x19900] ;  /* 0x0199000002bc783b */ /* 0x000fee0000000200 */
[C---:B--2---:R-:W-:Y:S08]  /*69f0*/  HMMA.16816.F32 R20, R212.reuse, R168, R20 ;  /* 0x000000a8d414723c */ /* 0x044ff00000001814 */
[C---:B------:R-:W-:Y:S01]  /*6a00*/  HMMA.16816.F32 R24, R212.reuse, R170, R24 ;  /* 0x000000aad418723c */ /* 0x040fe20000001818 */
[----:B------:R-:W2:Y:S07]  /*6a10*/  LDSM.16.M88.4 R168, [R2+0x19100] ;  /* 0x0191000002a8783b */ /* 0x000eae0000000200 */
[C---:B---3--:R-:W-:Y:S08]  /*6a20*/  HMMA.16816.F32 R28, R212.reuse, R172, R28 ;  /* 0x000000acd41c723c */ /* 0x048ff0000000181c */
[C---:B------:R-:W-:Y:S01]  /*6a30*/  HMMA.16816.F32 R32, R212.reuse, R174, R32 ;  /* 0x000000aed420723c */ /* 0x040fe20000001820 */
[----:B------:R-:W3:Y:S07]  /*6a40*/  LDSM.16.M88.4 R172, [R2+0x1a100] ;  /* 0x01a1000002ac783b */ /* 0x000eee0000000200 */
[C---:B-1----:R-:W-:Y:S08]  /*6a50*/  HMMA.16816.F32 R36, R212.reuse, R160, R36 ;  /* 0x000000a0d424723c */ /* 0x042ff00000001824 */
[C---:B------:R-:W-:Y:S01]  /*6a60*/  HMMA.16816.F32 R40, R212.reuse, R162, R40 ;  /* 0x000000a2d428723c */ /* 0x040fe20000001828 */
[----:B------:R-:W1:Y:S07]  /*6a70*/  LDSM.16.M88.4 R160, [R2+0x1a900] ;  /* 0x01a9000002a0783b */ /* 0x000e6e0000000200 */
[C---:B----4-:R-:W-:Y:S08]  /*6a80*/  HMMA.16816.F32 R44, R212.reuse, R164, R44 ;  /* 0x000000a4d42c723c */ /* 0x050ff0000000182c */
[----:B------:R-:W-:Y:S01]  /*6a90*/  HMMA.16816.F32 R48, R212, R166, R48 ;  /* 0x000000a6d430723c */ /* 0x000fe20000001830 */
[----:B------:R-:W4:Y:S07]  /*6aa0*/  LDSM.16.M88.4 R164, [R3+0x18100] ;  /* 0x0181000003a4783b */ /* 0x000f2e0000000200 */
[C---:B------:R-:W-:Y:S08]  /*6ab0*/  HMMA.16816.F32 R4, R216.reuse, R176, R4 ;  /* 0x000000b0d804723c */ /* 0x040ff00000001804 */
[C---:B------:R-:W-:Y:S01]  /*6ac0*/  HMMA.16816.F32 R8, R216.reuse, R178, R8 ;  /* 0x000000b2d808723c */ /* 0x040fe20000001808 */
[----:B------:R-:W-:Y:S07]  /*6ad0*/  LDSM.16.M88.4 R176, [R3+0x19900] ;  /* 0x0199000003b0783b */ /* 0x000fee0000000200 */
        /* <DEDUP_REMOVED lines=9> */
[C---:B---3--:R-:W-:Y:S08]  /*6b70*/  HMMA.16816.F32 R36, R216.reuse, R172, R36 ;  /* 0x000000acd824723c */ /* 0x048ff00000001824 */
[C---:B------:R-:W-:Y:S01]  /*6b80*/  HMMA.16816.F32 R40, R216.reuse, R174, R40 ;  /* 0x000000aed828723c */ /* 0x040fe20000001828 */
[----:B------:R-:W3:Y:S07]  /*6b90*/  LDSM.16.M88.4 R172, [R3+0x19100] ;  /* 0x0191000003ac783b */ /* 0x000eee0000000200 */
[C---:B-1----:R-:W-:Y:S08]  /*6ba0*/  HMMA.16816.F32 R44, R216.reuse, R160, R44 ;  /* 0x000000a0d82c723c */ /* 0x042ff0000000182c */
[----:B------:R-:W-:Y:S01]  /*6bb0*/  HMMA.16816.F32 R48, R216, R162, R48 ;  /* 0x000000a2d830723c */ /* 0x000fe20000001830 */
[----:B------:R-:W1:Y:S07]  /*6bc0*/  LDSM.16.M88.4 R160, [R100+0x18900] ;  /* 0x0189000064a0783b */ /* 0x000e6e0000000200 */
[C---:B----4-:R-:W-:Y:S08]  /*6bd0*/  HMMA.16816.F32 R4, R220.reuse, R164, R4 ;  /* 0x000000a4dc04723c */ /* 0x050ff00000001804 */
[C---:B------:R-:W-:Y:S08]  /*6be0*/  HMMA.16816.F32 R8, R220.reuse, R166, R8 ;  /* 0x000000a6dc08723c */ /* 0x040ff00000001808 */
[C---:B--2---:R-:W-:Y:S08]  /*6bf0*/  HMMA.16816.F32 R12, R220.reuse, R168, R12 ;  /* 0x000000a8dc0c723c */ /* 0x044ff0000000180c */
[C---:B------:R-:W-:Y:S08]  /*6c00*/  HMMA.16816.F32 R16, R220.reuse, R170, R16 ;  /* 0x000000aadc10723c */ /* 0x040ff00000001810 */
[C---:B---3--:R-:W-:Y:S08]  /*6c10*/  HMMA.16816.F32 R20, R220.reuse, R172, R20 ;  /* 0x000000acdc14723c */ /* 0x048ff00000001814 */
[C---:B------:R-:W-:Y:S08]  /*6c20*/  HMMA.16816.F32 R24, R220.reuse, R174, R24 ;  /* 0x000000aedc18723c */ /* 0x040ff00000001818 */
[C---:B------:R-:W-:Y:S08]  /*6c30*/  HMMA.16816.F32 R28, R220.reuse, R176, R28 ;  /* 0x000000b0dc1c723c */ /* 0x040ff0000000181c */
[C---:B------:R-:W-:Y:S08]  /*6c40*/  HMMA.16816.F32 R32, R220.reuse, R178, R32 ;  /* 0x000000b2dc20723c */ /* 0x040ff00000001820 */
[C---:B------:R-:W-:Y:S08]  /*6c50*/  HMMA.16816.F32 R36, R220.reuse, R180, R36 ;  /* 0x000000b4dc24723c */ /* 0x040ff00000001824 */
        /* <DEDUP_REMOVED lines=34> */
[----:B------:R-:W-:Y:S01]  /*6e80*/  MUFU.TANH R164, R10 ;  /* 0x0000000a00a47308 */ /* 0x000fe20000002400 */
[----:B--2---:R-:W-:Y:S09]  /*6e90*/  FMNMX.FTZ R2, R166, R2, !PT ;  /* 0x00000002a6027209 */ /* 0x004ff20007810000 */
[----:B------:R2:W-:Y:S10]  /*6ea0*/  MUFU.TANH R165, R11 ;  /* 0x0000000b00a57308 */ /* 0x0005f40000002400 */
[----:B------:R-:W4:Y:S10]  /*6eb0*/  MUFU.TANH R162, R12 ;  /* 0x0000000c00a27308 */ /* 0x000f340000002400 */
[----:B------:R-:W5:Y:S01]  /*6ec0*/  MUFU.TANH R163, R13 ;  /* 0x0000000d00a37308 */ /* 0x000f620000002400 */
[C---:B-1----:R-:W-:Y:S01]  /*6ed0*/  HMMA.16816.F32 R20, R224.reuse, R4, R20 ;  /* 0x00000004e014723c */ /* 0x042fe20000001814 */
[----:B--2---:R-:W1:Y:S08]  /*6ee0*/  LDSM.16.M88.4 R8, [R100+0x19900] ;  /* 0x019900006408783b */ /* 0x004e700000000200 */
[----:B------:R-:W2:Y:S01]  /*6ef0*/  MUFU.TANH R171, R16 ;  /* 0x0000001000ab7308 */ /* 0x000ea20000002400 */
[C---:B------:R-:W-:Y:S01]  /*6f00*/  HMMA.16816.F32 R24, R224.reuse, R6, R24 ;  /* 0x00000006e018723c */ /* 0x040fe20000001818 */
[----:B------:R-:W2:Y:S08]  /*6f10*/  LDSM.16.M88.4 R4, [R100+0x1a100] ;  /* 0x01a100006404783b */ /* 0x000eb00000000200 */
[----:B------:R-:W1:Y:S05]  /*6f20*/  MUFU.TANH R172, R17 ;  /* 0x0000001100ac7308 */ /* 0x000e6a0000002400 */
[----:B------:R-:W-:Y:S02]  /*6f30*/  FMUL.FTZ R20, R20, c[0x0][0x320] ;  /* 0x0000c80014147a20 */ /* 0x000fe40000410000 */
[----:B------:R-:W-:Y:S03]  /*6f40*/  FMUL.FTZ R21, R21, c[0x0][0x320] ;  /* 0x0000c80015157a20 */ /* 0x000fe60000410000 */
[----:B------:R-:W-:Y:S01]  /*6f50*/  MUFU.TANH R175, R15 ;  /* 0x0000000f00af7308 */ /* 0x000fe20000002400 */
        /* <DEDUP_REMOVED lines=10> */
[----:B------:R3:W1:Y:S01]  /*7000*/  LDSM.16.M88.4 R8, [R100+0x1a900] ;  /* 0x01a900006408783b */ /* 0x0006620000000200 */
[----:B------:R-:W-:Y:S06]  /*7010*/  DEPBAR.LE SB0, 0x2 ;  /* 0x000080800000791a */ /* 0x000fec0000000000 */
[C---:B--2---:R-:W-:Y:S01]  /*7020*/  HMMA.16816.F32 R36, R224.reuse, R4, R36 ;  /* 0x00000004e024723c */ /* 0x044fe20000001824 */
[----:B------:R-:W2:Y:S01]  /*7030*/  MUFU.TANH R179, R24 ;  /* 0x0000001800b37308 */ /* 0x000ea20000002400 */
[----:B------:R-:W-:Y:S06]  /*7040*/  BAR.SYNC.DEFER_BLOCKING 0x0 ;  /* 0x0000000000007b1d */ /* 0x000fec0000010000 */
[C---:B------:R-:W-:Y:S04]  /*7050*/  HMMA.16816.F32 R40, R224.reuse, R6, R40 ;  /* 0x00000006e028723c */ /* 0x040fe80000001828 */
[----:B------:R-:W-:Y:S02]  /*7060*/  FMUL.FTZ R28, R28, c[0x0][0x320] ;  /* 0x0000c8001c1c7a20 */ /* 0x000fe40000410000 */
[----:B------:R-:W-:Y:S01]  /*7070*/  FMUL.FTZ R29, R29, c[0x0][0x320] ;  /* 0x0000c8001d1d7a20 */ /* 0x000fe20000410000 */
[----:B---3--:R-:W-:Y:S01]  /*7080*/  FMNMX.FTZ R100, R102, R2, !PT ;  /* 0x0000000266647209 */ /* 0x008fe20007810000 */
[----:B------:R-:W-:Y:S04]  /*7090*/  FMUL.FTZ R30, R30, c[0x0][0x320] ;  /* 0x0000c8001e1e7a20 */ /* 0x000fe80000410000 */
[----:B----4-:R-:W-:Y:S01]  /*70a0*/  FMNMX.FTZ R100, R162, R100, !PT ;  /* 0x00000064a2647209 */ /* 0x010fe20007810000 */
[----:B------:R-:W-:Y:S01]  /*70b0*/  FMUL.FTZ R31, R31, c[0x0][0x320] ;  /* 0x0000c8001f1f7a20 */ /* 0x000fe20000410000 */
[----:B------:R-:W-:Y:S01]  /*70c0*/  FMNMX.FTZ R2, R164, R3, !PT ;  /* 0x00000003a4027209 */ /* 0x000fe20007810000 */
[----:B------:R-:W-:Y:S01]  /*70d0*/  FMUL.FTZ R32, R32, c[0x0][0x320] ;  /* 0x0000c80020207a20 */ /* 0x000fe20000410000 */
[----:B-----5:R-:W-:Y:S01]  /*70e0*/  FMNMX.FTZ R100, R163, R100, !PT ;  /* 0x00000064a3647209 */ /* 0x020fe20007810000 */
[----:B------:R-:W-:Y:S01]  /*70f0*/  FMUL.FTZ R36, R36, c[0x0][0x320] ;  /* 0x0000c80024247a20 */ /* 0x000fe20000410000 */
[----:B------:R-:W3:Y:S01]  /*7100*/  MUFU.TANH R178, R25 ;  /* 0x0000001900b27308 */ /* 0x000ee20000002400 */
[----:B------:R-:W-:Y:S01]  /*7110*/  FMUL.FTZ R37, R37, c[0x0][0x320] ;  /* 0x0000c80025257a20 */ /* 0x000fe20000410000 */
[----:B------:R-:W-:Y:S01]  /*7120*/  FMNMX.FTZ R100, R171, R100, !PT ;  /* 0x00000064ab647209 */ /* 0x000fe20007810000 */
[----:B------:R-:W-:Y:S01]  /*7130*/  FMUL.FTZ R38, R38, c[0x0][0x320] ;  /* 0x0000c80026267a20 */ /* 0x000fe20000410000 */
[----:B------:R-:W-:Y:S01]  /*7140*/  FMNMX.FTZ R2, R165, R2, !PT ;  /* 0x00000002a5027209 */ /* 0x000fe20007810000 */
[----:B------:R-:W-:Y:S01]  /*7150*/  FMUL.FTZ R39, R39, c[0x0][0x320] ;  /* 0x0000c80027277a20 */ /* 0x000fe20000410000 */
[----:B------:R-:W-:Y:S01]  /*7160*/  FMNMX.FTZ R100, R172, R100, !PT ;  /* 0x00000064ac647209 */ /* 0x000fe20007810000 */
[C---:B-1----:R-:W-:Y:S03]  /*7170*/  HMMA.16816.F32 R44, R224.reuse, R8, R44 ;  /* 0x00000008e02c723c */ /* 0x042fe6000000182c */
[----:B------:R-:W1:Y:S01]  /*7180*/  MUFU.TANH R189, R28 ;  /* 0x0000001c00bd7308 */ /* 0x000e620000002400 */
[----:B------:R-:W-:Y:S01]  /*7190*/  FMNMX.FTZ R100, R177, R100, !PT ;  /* 0x00000064b1647209 */ /* 0x000fe20007810000 */
[----:B------:R-:W-:Y:S02]  /*71a0*/  FMUL.FTZ R33, R33, c[0x0][0x320] ;  /* 0x0000c80021217a20 */ /* 0x000fe40000410000 */
[----:B------:R-:W-:Y:S01]  /*71b0*/  FMUL.FTZ R40, R40, c[0x0][0x320] ;  /* 0x0000c80028287a20 */ /* 0x000fe20000410000 */
[----:B------:R-:W-:Y:S04]  /*71c0*/  HMMA.16816.F32 R48, R224, R10, R48 ;  /* 0x0000000ae030723c */ /* 0x000fe80000001830 */
[----:B------:R-:W-:Y:S01]  /*71d0*/  FMNMX.FTZ R100, R180, R100, !PT ;  /* 0x00000064b4647209 */ /* 0x000fe20007810000 */
[----:B------:R-:W4:Y:S01]  /*71e0*/  MUFU.TANH R191, R29 ;  /* 0x0000001d00bf7308 */ /* 0x000f220000002400 */
[----:B------:R-:W-:Y:S02]  /*71f0*/  FMUL.FTZ R41, R41, c[0x0][0x320] ;  /* 0x0000c80029297a20 */ /* 0x000fe40000410000 */
[----:B--2---:R-:W-:Y:S01]  /*7200*/  FMNMX.FTZ R100, R179, R100, !PT ;  /* 0x00000064b3647209 */ /* 0x004fe20007810000 */
[----:B------:R-:W-:Y:S03]  /*7210*/  FMUL.FTZ R34, R34, c[0x0][0x320] ;  /* 0x0000c80022227a20 */ /* 0x000fe60000410000 */
[----:B---3--:R-:W-:Y:S01]  /*7220*/  FMNMX.FTZ R100, R178, R100, !PT ;  /* 0x00000064b2647209 */ /* 0x008fe20007810000 */
[----:B------:R-:W-:Y:S02]  /*7230*/  FMUL.FTZ R35, R35, c[0x0][0x320] ;  /* 0x0000c80023237a20 */ /* 0x000fe40000410000 */
[----:B------:R-:W2:Y:S01]  /*7240*/  MUFU.TANH R190, R32 ;  /* 0x0000002000be7308 */ /* 0x000ea20000002400 */
[----:B------:R-:W-:Y:S02]  /*7250*/  FMUL.FTZ R44, R44, c[0x0][0x320] ;  /* 0x0000c8002c2c7a20 */ /* 0x000fe40000410000 */
[----:B------:R-:W-:Y:S01]  /*7260*/  FMUL.FTZ R45, R45, c[0x0][0x320] ;  /* 0x0000c8002d2d7a20 */ /* 0x000fe20000410000 */
[----:B-1----:R-:W-:Y:S01]  /*7270*/  FMNMX.FTZ R100, R189, R100, !PT ;  /* 0x00000064bd647209 */ /* 0x002fe20007810000 */
[----:B------:R-:W-:Y:S02]  /*7280*/  FMUL.FTZ R42, R42, c[0x0][0x320] ;  /* 0x0000c8002a2a7a20 */ /* 0x000fe40000410000 */
[----:B------:R-:W-:Y:S02]  /*7290*/  FMUL.FTZ R43, R43, c[0x0][0x320] ;  /* 0x0000c8002b2b7a20 */ /* 0x000fe40000410000 */
[----:B------:R-:W-:Y:S01]  /*72a0*/  FMUL.FTZ R48, R48, c[0x0][0x320] ;  /* 0x0000c80030307a20 */ /* 0x000fe20000410000 */
[----:B------:R-:W1:Y:S01]  /*72b0*/  MUFU.TANH R238, R33 ;  /* 0x0000002100ee7308 */ /* 0x000e620000002400 */
[----:B------:R-:W-:Y:S02]  /*72c0*/  FMUL.FTZ R49, R49, c[0x0][0x320] ;  /* 0x0000c80031317a20 */ /* 0x000fe40000410000 */
[----:B------:R-:W-:Y:S01]  /*72d0*/  FMUL.FTZ R46, R46, c[0x0][0x320] ;  /* 0x0000c8002e2e7a20 */ /* 0x000fe20000410000 */
[----:B----4-:R-:W-:Y:S01]  /*72e0*/  FMNMX.FTZ R100, R191, R100, !PT ;  /* 0x00000064bf647209 */ /* 0x010fe20007810000 */
[----:B------:R-:W-:Y:S02]  /*72f0*/  FMUL.FTZ R47, R47, c[0x0][0x320] ;  /* 0x0000c8002f2f7a20 */ /* 0x000fe40000410000 */
[----:B------:R-:W-:Y:S02]  /*7300*/  FMUL.FTZ R50, R50, c[0x0][0x320] ;  /* 0x0000c80032327a20 */ /* 0x000fe40000410000 */
[----:B------:R-:W-:Y:S01]  /*7310*/  FMUL.FTZ R51, R51, c[0x0][0x320] ;  /* 0x0000c80033337a20 */ /* 0x000fe20000410000 */
        /* <DEDUP_REMOVED lines=9> */
[----:B-1----:R-:W-:Y:S04]  /*73b0*/  FMNMX.FTZ R2, R173, R2, !PT ;  /* 0x00000002ad027209 */ /* 0x002fe80007810000 */
[----:B------:R-:W-:Y:S05]  /*73c0*/  FMNMX.FTZ R2, R175, R2, !PT ;  /* 0x00000002af027209 */ /* 0x000fea0007810000 */
        /* <DEDUP_REMOVED lines=11> */
[----:B-1----:R-:W-:Y:S05]  /*7480*/  FMNMX.FTZ R100, R248, R100, !PT ;  /* 0x00000064f8647209 */ /* 0x002fea0007810000 */
[----:B------:R-:W1:Y:S04]  /*7490*/  SHFL.BFLY PT, R4, R100, 0x2, 0x1f ;  /* 0x0c401f0064047f89 */ /* 0x000e6800000e0000 */
[----:B------:R-:W4:Y:S01]  /*74a0*/  MUFU.TANH R182, R22 ;  /* 0x0000001600b67308 */ /* 0x000f220000002400 */
[----:B---3--:R-:W-:Y:S09]  /*74b0*/  FMNMX.FTZ R2, R174, R2, !PT ;  /* 0x00000002ae027209 */ /* 0x008ff20007810000 */
[----:B------:R-:W3:Y:S01]  /*74c0*/  MUFU.TANH R183, R23 ;  /* 0x0000001700b77308 */ /* 0x000ee20000002400 */
[----:B--2---:R-:W-:Y:S09]  /*74d0*/  FMNMX.FTZ R2, R176, R2, !PT ;  /* 0x00000002b0027209 */ /* 0x004ff20007810000 */
[----:B------:R-:W2:Y:S01]  /*74e0*/  MUFU.TANH R181, R26 ;  /* 0x0000001a00b57308 */ /* 0x000ea20000002400 */
[----:B-1----:R-:W-:Y:S02]  /*74f0*/  FMNMX.FTZ R100, R100, R4, !PT ;  /* 0x0000000464647209 */ /* 0x002fe40007810000 */
[----:B----4-:R-:W-:Y:S03]  /*7500*/  FMNMX.FTZ R2, R182, R2, !PT ;  /* 0x00000002b6027209 */ /* 0x010fe60007810000 */
        /* <DEDUP_REMOVED lines=8> */
[C---:B------:R-:W-:Y:S02]  /*7590*/  FMUL.FTZ R160, R100.reuse, c[0x0][0x2d0] ;  /* 0x0000b40064a07a20 */ /* 0x040fe40000410000 */
[----:B------:R-:W-:Y:S02]  /*75a0*/  FADD.FTZ R0, -R100, R0 ;  /* 0x0000000064007221 */ /* 0x000fe40000010100 */
[----:B------:R-:W1:Y:S01]  /*75b0*/  MUFU.TANH R249, R34 ;  /* 0x0000002200f97308 */ /* 0x000e620000002400 */
[--C-:B------:R-:W-:Y:S01]  /*75c0*/  FFMA.FTZ R4, R169, c[0x0][0x2d0], -R160.reuse ;  /* 0x0000b400a9047a23 */ /* 0x100fe200000108a0 */
[----:B------:R-:W-:Y:S01]  /*75d0*/  MOV R169, R14 ;  /* 0x0000000e00a97202 */ /* 0x000fe20000000f00 */
[----:B------:R-:W-:Y:S01]  /*75e0*/  FMUL.FTZ R0, R0, c[0x0][0x2d0] ;  /* 0x0000b40000007a20 */ /* 0x000fe20000410000 */
[----:B---3--:R-:W-:Y:S06]  /*75f0*/  FMNMX.FTZ R2, R25, R2, !PT ;  /* 0x0000000219027209 */ /* 0x008fec0007810000 */
[----:B------:R-:W3:Y:S01]  /*7600*/  MUFU.TANH R241, R35 ;  /* 0x0000002300f17308 */ /* 0x000ee20000002400 */
[----:B--2---:R-:W-:Y:S01]  /*7610*/  FMNMX.FTZ R2, R24, R2, !PT ;  /* 0x0000000218027209 */ /* 0x004fe20007810000 */
[----:B------:R-:W-:Y:S08]  /*7620*/  LDSM.16.MT88.4 R28, [R233+UR4+0x100] ;  /* 0x00010004e91c783b */ /* 0x000ff00008004200 */
[----:B------:R-:W2:Y:S01]  /*7630*/  MUFU.TANH R251, R38 ;  /* 0x0000002600fb7308 */ /* 0x000ea20000002400 */
[----:B-1----:R-:W-:Y:S04]  /*7640*/  MOV R49, R249 ;  /* 0x000000f900317202 */ /* 0x002fe80000000f00 */
[----:B------:R-:W-:Y:S05]  /*7650*/  FMNMX.FTZ R2, R49, R2, !PT ;  /* 0x0000000231027209 */ /* 0x000fea0007810000 */
[----:B------:R-:W1:Y:S01]  /*7660*/  MUFU.TANH R242, R39 ;  /* 0x0000002700f27308 */ /* 0x000e620000002400 */
[----:B---3--:R-:W-:Y:S09]  /*7670*/  FMNMX.FTZ R2, R241, R2, !PT ;  /* 0x00000002f1027209 */ /* 0x008ff20007810000 */
[----:B------:R-:W3:Y:S01]  /*7680*/  MUFU.TANH R240, R42 ;  /* 0x0000002a00f07308 */ /* 0x000ee20000002400 */
[----:B--2---:R-:W-:Y:S09]  /*7690*/  FMNMX.FTZ R2, R251, R2, !PT ;  /* 0x00000002fb027209 */ /* 0x004ff20007810000 */
[----:B------:R2:W-:Y:S01]  /*76a0*/  MUFU.EX2 R5, R4 ;  /* 0x0000000400057308 */ /* 0x0005e20000000800 */
[----:B-1----:R-:W-:Y:S09]  /*76b0*/  FMNMX.FTZ R2, R242, R2, !PT ;  /* 0x00000002f2027209 */ /* 0x002ff20007810000 */
[----:B------:R-:W1:Y:S01]  /*76c0*/  MUFU.TANH R230, R43 ;  /* 0x0000002b00e67308 */ /* 0x000e620000002400 */
[----:B---3--:R-:W-:Y:S09]  /*76d0*/  FMNMX.FTZ R2, R240, R2, !PT ;  /* 0x00000002f0027209 */ /* 0x008ff20007810000 */
[----:B------:R-:W3:Y:S01]  /*76e0*/  MUFU.TANH R245, R46 ;  /* 0x0000002e00f57308 */ /* 0x000ee20000002400 */
[--C-:B--2---:R-:W-:Y:S01]  /*76f0*/  FFMA.FTZ R4, R167, c[0x0][0x2d0], -R160.reuse ;  /* 0x0000b400a7047a23 */ /* 0x104fe200000108a0 */
[----:B------:R-:W-:Y:S08]  /*7700*/  MOV R167, R13 ;  /* 0x0000000d00a77202 */ /* 0x000ff00000000f00 */
[----:B------:R-:W2:Y:S01]  /*7710*/  MUFU.TANH R246, R47 ;  /* 0x0000002f00f67308 */ /* 0x000ea20000002400 */
[----:B-1----:R-:W-:Y:S09]  /*7720*/  FMNMX.FTZ R2, R230, R2, !PT ;  /* 0x00000002e6027209 */ /* 0x002ff20007810000 */
[----:B------:R-:W1:Y:S01]  /*7730*/  MUFU.TANH R229, R50 ;  /* 0x0000003200e57308 */ /* 0x000e620000002400 */
[----:B---3--:R-:W-:Y:S09]  /*7740*/  FMNMX.FTZ R2, R245, R2, !PT ;  /* 0x00000002f5027209 */ /* 0x008ff20007810000 */
[----:B------:R-:W3:Y:S01]  /*7750*/  MUFU.TANH R228, R51 ;  /* 0x0000003300e47308 */ /* 0x000ee20000002400 */
[----:B--2---:R-:W-:Y:S01]  /*7760*/  FMNMX.FTZ R2, R246, R2, !PT ;  /* 0x00000002f6027209 */ /* 0x004fe20007810000 */
[----:B------:R-:W-:Y:S08]  /*7770*/  LDSM.16.MT88.4 R44, [R103+UR4+0x3100] ;  /* 0x00310004672c783b */ /* 0x000ff00008004200 */
[----:B------:R2:W-:Y:S01]  /*7780*/  MUFU.EX2 R250, R4 ;  /* 0x0000000400fa7308 */ /* 0x0005e20000000800 */
[----:B-1----:R-:W-:Y:S02]  /*7790*/  FMNMX.FTZ R2, R229, R2, !PT ;  /* 0x00000002e5027209 */ /* 0x002fe40007810000 */
[----:B------:R-:W-:Y:S02]  /*77a0*/  MOV R50, R24 ;  /* 0x0000001800327202 */ /* 0x000fe40000000f00 */
[----:B---3--:R-:W-:Y:S02]  /*77b0*/  FMNMX.FTZ R2, R228, R2, !PT ;  /* 0x00000002e4027209 */ /* 0x008fe40007810000 */
[----:B------:R-:W-:Y:S03]  /*77c0*/  MOV R51, R15 ;  /* 0x0000000f00337202 */ /* 0x000fe60000000f00 */
[----:B------:R-:W1:Y:S01]  /*77d0*/  SHFL.BFLY PT, R3, R2, 0x2, 0x1f ;  /* 0x0c401f0002037f89 */ /* 0x000e6200000e0000 */
[--C-:B--2---:R-:W-:Y:S04]  /*77e0*/  FFMA.FTZ R4, R166, c[0x0][0x2d0], -R160.reuse ;  /* 0x0000b400a6047a23 */ /* 0x104fe800000108a0 */
[----:B------:R2:W-:Y:S01]  /*77f0*/  MUFU.EX2 R166, R4 ;  /* 0x0000000400a67308 */ /* 0x0005e20000000800 */
[----:B-1----:R-:W-:Y:S05]  /*7800*/  FMNMX.FTZ R2, R2, R3, !PT ;  /* 0x0000000302027209 */ /* 0x002fea0007810000 */
[----:B------:R-:W1:Y:S01]  /*7810*/  SHFL.BFLY PT, R3, R2, 0x1, 0x1f ;  /* 0x0c201f0002037f89 */ /* 0x000e6200000e0000 */
[--C-:B--2---:R-:W-:Y:S01]  /*7820*/  FFMA.FTZ R4, R102, c[0x0][0x2d0], -R160.reuse ;  /* 0x0000b40066047a23 */ /* 0x104fe200000108a0 */
[----:B------:R-:W-:Y:S03]  /*7830*/  IADD3 R102, R103, UR4, RZ ;  /* 0x0000000467667c10 */ /* 0x000fe6000fffe0ff */
[----:B------:R2:W-:Y:S01]  /*7840*/  MUFU.EX2 R249, R4 ;  /* 0x0000000400f97308 */ /* 0x0005e20000000800 */
[----:B------:R-:W-:Y:S05]  /*7850*/  IADD3 R102, R235, R102, RZ ;  /* 0x00000066eb667210 */ /* 0x000fea0007ffe0ff */
[----:B------:R-:W-:Y:S01]  /*7860*/  LDSM.16.MT88.4 R20, [R102+0x100] ;  /* 0x000100006614783b */ /* 0x000fe20000004200 */
[----:B-1----:R-:W-:Y:S03]  /*7870*/  FMNMX.FTZ R3, R2, R3, !PT ;  /* 0x0000000302037209 */ /* 0x002fe60007810000 */
[----:B------:R1:W3:Y:S02]  /*7880*/  MUFU.EX2 R2, R0 ;  /* 0x0000000000027308 */ /* 0x0002e40000000800 */
[C---:B------:R-:W-:Y:S04]  /*7890*/  FMUL.FTZ R161, R3.reuse, c[0x0][0x2d0] ;  /* 0x0000b40003a17a20 */ /* 0x040fe80000410000 */
[----:B--2---:R-:W-:Y:S01]  /*78a0*/  FFMA.FTZ R4, R170, c[0x0][0x2d0], -R161 ;  /* 0x0000b400aa047a23 */ /* 0x004fe200000108a1 */
[----:B------:R-:W-:Y:S02]  /*78b0*/  MOV R170, R12 ;  /* 0x0000000c00aa7202 */ /* 0x000fe40000000f00 */
[----:B------:R-:W2:Y:S01]  /*78c0*/  LDSM.16.MT88.4 R12, [R103+UR4+0x100] ;  /* 0x00010004670c783b */ /* 0x000ea20008004200 */
[----:B------:R4:W5:Y:S01]  /*78d0*/  MUFU.EX2 R231, R4 ;  /* 0x0000000400e77308 */ /* 0x0009620000000800 */
[----:B-1----:R-:W-:Y:S01]  /*78e0*/  FADD.FTZ R0, -R3, R101 ;  /* 0x0000006503007221 */ /* 0x002fe20000010100 */
[----:B------:R-:W-:Y:S01]  /*78f0*/  IADD3 R101, R233, UR4, RZ ;  /* 0x00000004e9657c10 */ /* 0x000fe2000fffe0ff */
[----:B---3--:R-:W-:Y:S02]  /*7900*/  FMUL.FTZ R8, R2, R108 ;  /* 0x0000006c02087220 */ /* 0x008fe40000410000 */
[----:B------:R-:W-:Y:S01]  /*7910*/  FMUL.FTZ R0, R0, c[0x0][0x2d0] ;  /* 0x0000b40000007a20 */ /* 0x000fe20000410000 */
[----:B------:R-:W-:Y:S01]  /*7920*/  IADD3 R101, R235, R101, RZ ;  /* 0x00000065eb657210 */ /* 0x000fe20007ffe0ff */
[C---:B------:R-:W-:Y:S02]  /*7930*/  FMUL.FTZ R9, R2.reuse, R109 ;  /* 0x0000006d02097220 */ /* 0x040fe40000410000 */
[----:B------:R-:W-:Y:S02]  /*7940*/  FMUL.FTZ R16, R2, R116 ;  /* 0x0000007402107220 */ /* 0x000fe40000410000 */
[----:B------:R-:W1:Y:S01]  /*7950*/  MUFU.EX2 R0, R0 ;  /* 0x0000000000007308 */ /* 0x000e620000000800 */
[--C-:B----4-:R-:W-:Y:S01]  /*7960*/  FFMA.FTZ R4, R168, c[0x0][0x2d0], -R161.reuse ;  /* 0x0000b400a8047a23 */ /* 0x110fe200000108a1 */
[----:B------:R-:W-:Y:S01]  /*7970*/  MOV R168, R251 ;  /* 0x000000fb00a87202 */ /* 0x000fe20000000f00 */
[C---:B------:R-:W-:Y:S01]  /*7980*/  FMUL.FTZ R17, R2.reuse, R117 ;  /* 0x0000007502117220 */ /* 0x040fe20000410000 */
[----:B------:R-:W3:Y:S01]  /*7990*/  LDSM.16.MT88.4 R36, [R101+0x100] ;  /* 0x000100006524783b */ /* 0x000ee20000004200 */
[C---:B------:R-:W-:Y:S02]  /*79a0*/  FMUL.FTZ R24, R2.reuse, R124 ;  /* 0x0000007c02187220 */ /* 0x040fe40000410000 */
[C---:B------:R-:W-:Y:S01]  /*79b0*/  FMUL.FTZ R32, R2.reuse, R132 ;  /* 0x0000008402207220 */ /* 0x040fe20000410000 */
[----:B-----5:R-:W-:Y:S01]  /*79c0*/  MOV R132, R231 ;  /* 0x000000e700847202 */ /* 0x020fe20000000f00 */
[C---:B------:R-:W-:Y:S01]  /*79d0*/  FMUL.FTZ R33, R2.reuse, R133 ;  /* 0x0000008502217220 */ /* 0x040fe20000410000 */
[----:B------:R4:W5:Y:S01]  /*79e0*/  MUFU.EX2 R252, R4 ;  /* 0x0000000400fc7308 */ /* 0x0009620000000800 */
        /* <DEDUP_REMOVED lines=12> */
[----:B------:R-:W-:Y:S02]  /*7ab0*/  FMUL.FTZ R56, R2, R56 ;  /* 0x0000003802387220 */ /* 0x000fe40000410000 */
[C---:B-1----:R-:W-:Y:S01]  /*7ac0*/  FMUL.FTZ R6, R0.reuse, R106 ;  /* 0x0000006a00067220 */ /* 0x042fe20000410000 */
[----:B------:R-:W-:Y:S01]  /*7ad0*/  F2FP.PACK_AB R106, R249, R166 ;  /* 0x000000a6f96a723e */ /* 0x000fe200000000ff */
[C---:B------:R-:W-:Y:S02]  /*7ae0*/  FMUL.FTZ R7, R0.reuse, R107 ;  /* 0x0000006b00077220 */ /* 0x040fe40000410000 */
[C---:B------:R-:W-:Y:S02]  /*7af0*/  FMUL.FTZ R10, R0.reuse, R110 ;  /* 0x0000006e000a7220 */ /* 0x040fe40000410000 */
[C---:B------:R-:W-:Y:S02]  /*7b00*/  FMUL.FTZ R11, R0.reuse, R111 ;  /* 0x0000006f000b7220 */ /* 0x040fe40000410000 */
[----:B------:R-:W-:Y:S01]  /*7b10*/  FMUL.FTZ R18, R0, R118 ;  /* 0x0000007600127220 */ /* 0x000fe20000410000 */
[----:B------:R-:W1:Y:S01]  /*7b20*/  LDSM.16.MT88.4 R108, [R102+0x3100] ;  /* 0x00310000666c783b */ /* 0x000e620000004200 */
[--C-:B----4-:R-:W-:Y:S01]  /*7b30*/  FFMA.FTZ R4, R164, c[0x0][0x2d0], -R161.reuse ;  /* 0x0000b400a4047a23 */ /* 0x110fe200000108a1 */
[----:B------:R-:W-:Y:S01]  /*7b40*/  MOV R164, R5 ;  /* 0x0000000500a47202 */ /* 0x000fe20000000f00 */
[----:B------:R-:W-:Y:S01]  /*7b50*/  FMUL.FTZ R5, R2, R105 ;  /* 0x0000006902057220 */ /* 0x000fe20000410000 */
[----:B-----5:R-:W-:Y:S01]  /*7b60*/  F2FP.PACK_AB R105, R252, R231 ;  /* 0x000000e7fc69723e */ /* 0x020fe200000000ff */
[----:B------:R4:W-:Y:S01]  /*7b70*/  MUFU.EX2 R251, R4 ;  /* 0x0000000400fb7308 */ /* 0x0009e20000000800 */
[C---:B------:R-:W-:Y:S02]  /*7b80*/  FMUL.FTZ R19, R0.reuse, R119 ;  /* 0x0000007700137220 */ /* 0x040fe40000410000 */
[C---:B------:R-:W-:Y:S01]  /*7b90*/  FMUL.FTZ R26, R0.reuse, R126 ;  /* 0x0000007e001a7220 */ /* 0x040fe20000410000 */
[----:B------:R-:W-:Y:S01]  /*7ba0*/  LDSM.16.MT88.4 R116, [R101+0x3100] ;  /* 0x003100006574783b */ /* 0x000fe20000004200 */
[C---:B------:R-:W-:Y:S02]  /*7bb0*/  FMUL.FTZ R27, R0.reuse, R127 ;  /* 0x0000007f001b7220 */ /* 0x040fe40000410000 */
        /* <DEDUP_REMOVED lines=11> */
[----:B------:R-:W-:Y:S02]  /*7c70*/  FMUL.FTZ R55, R0, R55 ;  /* 0x0000003700377220 */ /* 0x000fe40000410000 */
[----:B------:R-:W-:Y:S02]  /*7c80*/  FMUL.FTZ R57, R2, R57 ;  /* 0x0000003902397220 */ /* 0x000fe40000410000 */
[C---:B------:R-:W-:Y:S02]  /*7c90*/  FMUL.FTZ R58, R0.reuse, R58 ;  /* 0x0000003a003a7220 */ /* 0x040fe40000410000 */
[--C-:B----4-:R-:W-:Y:S02]  /*7ca0*/  FFMA.FTZ R4, R165, c[0x0][0x2d0], -R161.reuse ;  /* 0x0000b400a5047a23 */ /* 0x110fe400000108a1 */
[----:B------:R-:W-:Y:S02]  /*7cb0*/  FMUL.FTZ R59, R0, R59 ;  /* 0x0000003b003b7220 */ /* 0x000fe40000410000 */
[----:B------:R-:W4:Y:S01]  /*7cc0*/  MUFU.EX2 R165, R4 ;  /* 0x0000000400a57308 */ /* 0x000f220000000800 */
[C---:B------:R-:W-:Y:S02]  /*7cd0*/  FMUL.FTZ R60, R2.reuse, R60 ;  /* 0x0000003c023c7220 */ /* 0x040fe40000410000 */
[----:B------:R-:W-:Y:S02]  /*7ce0*/  FMUL.FTZ R61, R2, R61 ;  /* 0x0000003d023d7220 */ /* 0x000fe40000410000 */
        /* <DEDUP_REMOVED lines=9> */
[----:B------:R-:W-:Y:S01]  /*7d80*/  FMUL.FTZ R71, R0, R71 ;  /* 0x0000004700477220 */ /* 0x000fe20000410000 */
[----:B----4-:R-:W-:Y:S01]  /*7d90*/  F2FP.PACK_AB R107, R165, R251 ;  /* 0x000000fba56b723e */ /* 0x010fe200000000ff */
[----:B------:R-:W-:Y:S01]  /*7da0*/  FMUL.FTZ R4, R2, R104 ;  /* 0x0000006802047220 */ /* 0x000fe20000410000 */
[----:B------:R-:W-:Y:S01]  /*7db0*/  F2FP.PACK_AB R104, R250, R164 ;  /* 0x000000a4fa68723e */ /* 0x000fe200000000ff */
[C---:B------:R-:W-:Y:S02]  /*7dc0*/  FMUL.FTZ R72, R2.reuse, R72 ;  /* 0x0000004802487220 */ /* 0x040fe40000410000 */
[----:B------:R-:W-:Y:S02]  /*7dd0*/  FMUL.FTZ R73, R2, R73 ;  /* 0x0000004902497220 */ /* 0x000fe40000410000 */
[C---:B------:R-:W-:Y:S02]  /*7de0*/  FMUL.FTZ R74, R0.reuse, R74 ;  /* 0x0000004a004a7220 */ /* 0x040fe40000410000 */
[C---:B--2---:R-:W-:Y:S05]  /*7df0*/  HMMA.16816.F32 R4, R104.reuse, R12, R4 ;  /* 0x0000000c6804723c */ /* 0x044fea0000001804 */
[----:B------:R-:W-:Y:S02]  /*7e00*/  FMUL.FTZ R75, R0, R75 ;  /* 0x0000004b004b7220 */ /* 0x000fe40000410000 */
[C---:B------:R-:W-:Y:S01]  /*7e10*/  FMUL.FTZ R12, R2.reuse, R112 ;  /* 0x00000070020c7220 */ /* 0x040fe20000410000 */
[C---:B------:R-:W-:Y:S04]  /*7e20*/  HMMA.16816.F32 R8, R104.reuse, R14, R8 ;  /* 0x0000000e6808723c */ /* 0x040fe80000001808 */
[C---:B------:R-:W-:Y:S02]  /*7e30*/  FMUL.FTZ R13, R2.reuse, R113 ;  /* 0x00000071020d7220 */ /* 0x040fe40000410000 */
[----:B------:R-:W-:Y:S02]  /*7e40*/  FMUL.FTZ R76, R2, R76 ;  /* 0x0000004c024c7220 */ /* 0x000fe40000410000 */
[C---:B------:R-:W-:Y:S04]  /*7e50*/  FMUL.FTZ R14, R0.reuse, R114 ;  /* 0x00000072000e7220 */ /* 0x040fe80000410000 */
[----:B------:R-:W-:Y:S02]  /*7e60*/  FMUL.FTZ R15, R0, R115 ;  /* 0x00000073000f7220 */ /* 0x000fe40000410000 */
[----:B------:R-:W2:Y:S01]  /*7e70*/  LDSM.16.MT88.4 R112, [R233+UR4+0x3100] ;  /* 0x00310004e970783b */ /* 0x000ea20008004200 */
[----:B------:R-:W-:Y:S02]  /*7e80*/  FMUL.FTZ R77, R2, R77 ;  /* 0x0000004d024d7220 */ /* 0x000fe40000410000 */
[C---:B------:R-:W-:Y:S02]  /*7e90*/  FMUL.FTZ R78, R0.reuse, R78 ;  /* 0x0000004e004e7220 */ /* 0x040fe40000410000 */
[C---:B------:R-:W-:Y:S03]  /*7ea0*/  HMMA.16816.F32 R12, R104.reuse, R20, R12 ;  /* 0x00000014680c723c */ /* 0x040fe6000000180c */
[----:B------:R-:W-:Y:S02]  /*7eb0*/  FMUL.FTZ R79, R0, R79 ;  /* 0x0000004f004f7220 */ /* 0x000fe40000410000 */
[C---:B------:R-:W-:Y:S02]  /*7ec0*/  FMUL.FTZ R80, R2.reuse, R80 ;  /* 0x0000005002507220 */ /* 0x040fe40000410000 */
[C---:B------:R-:W-:Y:S01]  /*7ed0*/  FMUL.FTZ R21, R2.reuse, R121 ;  /* 0x0000007902157220 */ /* 0x040fe20000410000 */
[C---:B------:R-:W-:Y:S04]  /*7ee0*/  HMMA.16816.F32 R16, R104.reuse, R22, R16 ;  /* 0x000000166810723c */ /* 0x040fe80000001810 */
[C---:B------:R-:W-:Y:S01]  /*7ef0*/  FMUL.FTZ R20, R2.reuse, R120 ;  /* 0x0000007802147220 */ /* 0x040fe20000410000 */
[----:B------:R-:W-:Y:S01]  /*7f00*/  MOV R120, R25 ;  /* 0x0000001900787202 */ /* 0x000fe20000000f00 */
[----:B------:R-:W-:Y:S02]  /*7f10*/  FMUL.FTZ R25, R2, R125 ;  /* 0x0000007d02197220 */ /* 0x000fe40000410000 */
[C---:B------:R-:W-:Y:S01]  /*7f20*/  FMUL.FTZ R22, R0.reuse, R122 ;  /* 0x0000007a00167220 */ /* 0x040fe20000410000 */
[----:B------:R-:W-:Y:S01]  /*7f30*/  MOV R150, R120 ;  /* 0x0000007800967202 */ /* 0x000fe20000000f00 */
[----:B------:R-:W-:Y:S02]  /*7f40*/  LDSM.16.MT88.4 R124, [R101+0x900] ;  /* 0x00090000657c783b */ /* 0x000fe40000004200 */
[----:B------:R-:W-:Y:S02]  /*7f50*/  FMUL.FTZ R23, R0, R123 ;  /* 0x0000007b00177220 */ /* 0x000fe40000410000 */
[----:B------:R-:W-:Y:S02]  /*7f60*/  FMUL.FTZ R81, R2, R81 ;  /* 0x0000005102517220 */ /* 0x000fe40000410000 */
[C---:B------:R-:W-:Y:S02]  /*7f70*/  FMUL.FTZ R82, R0.reuse, R82 ;  /* 0x0000005200527220 */ /* 0x040fe40000410000 */
[----:B------:R-:W-:Y:S01]  /*7f80*/  LDSM.16.MT88.4 R120, [R102+0x900] ;  /* 0x000900006678783b */ /* 0x000fe20000004200 */
[C---:B------:R-:W-:Y:S03]  /*7f90*/  HMMA.16816.F32 R20, R104.reuse, R28, R20 ;  /* 0x0000001c6814723c */ /* 0x040fe60000001814 */
[----:B------:R-:W-:Y:S02]  /*7fa0*/  FMUL.FTZ R83, R0, R83 ;  /* 0x0000005300537220 */ /* 0x000fe40000410000 */
[C---:B------:R-:W-:Y:S02]  /*7fb0*/  FMUL.FTZ R84, R2.reuse, R84 ;  /* 0x0000005402547220 */ /* 0x040fe40000410000 */
[C---:B------:R-:W-:Y:S01]  /*7fc0*/  FMUL.FTZ R28, R2.reuse, R128 ;  /* 0x00000080021c7220 */ /* 0x040fe20000410000 */
[C---:B------:R-:W-:Y:S04]  /*7fd0*/  HMMA.16816.F32 R24, R104.reuse, R30, R24 ;  /* 0x0000001e6818723c */ /* 0x040fe80000001818 */
[C---:B------:R-:W-:Y:S02]  /*7fe0*/  FMUL.FTZ R29, R2.reuse, R129 ;  /* 0x00000081021d7220 */ /* 0x040fe40000410000 */
[----:B------:R-:W-:Y:S02]  /*7ff0*/  FMUL.FTZ R85, R2, R85 ;  /* 0x0000005502557220 */ /* 0x000fe40000410000 */
[C---:B------:R-:W-:Y:S04]  /*8000*/  FMUL.FTZ R30, R0.reuse, R130 ;  /* 0x00000082001e7220 */ /* 0x040fe80000410000 */
[C---:B------:R-:W-:Y:S02]  /*8010*/  FMUL.FTZ R31, R0.reuse, R131 ;  /* 0x00000083001f7220 */ /* 0x040fe40000410000 */
[----:B------:R-:W-:Y:S01]  /*8020*/  LDSM.16.MT88.4 R128, [R103+UR4+0x3900] ;  /* 0x003900046780783b */ /* 0x000fe20008004200 */
[C---:B------:R-:W-:Y:S02]  /*8030*/  FMUL.FTZ R86, R0.reuse, R86 ;  /* 0x0000005600567220 */ /* 0x040fe40000410000 */
[----:B------:R-:W-:Y:S02]  /*8040*/  FMUL.FTZ R87, R0, R87 ;  /* 0x0000005700577220 */ /* 0x000fe40000410000 */
[C---:B---3--:R-:W-:Y:S03]  /*8050*/  HMMA.16816.F32 R28, R104.reuse, R36, R28 ;  /* 0x00000024681c723c */ /* 0x048fe6000000181c */
[C---:B------:R-:W-:Y:S02]  /*8060*/  FMUL.FTZ R88, R2.reuse, R88 ;  /* 0x0000005802587220 */ /* 0x040fe40000410000 */
[----:B------:R-:W-:Y:S02]  /*8070*/  FMUL.FTZ R89, R2, R89 ;  /* 0x0000005902597220 */ /* 0x000fe40000410000 */
[----:B------:R-:W-:Y:S01]  /*8080*/  FMUL.FTZ R90, R0, R90 ;  /* 0x0000005a005a7220 */ /* 0x000fe20000410000 */
[C---:B------:R-:W-:Y:S04]  /*8090*/  HMMA.16816.F32 R32, R104.reuse, R38, R32 ;  /* 0x000000266820723c */ /* 0x040fe80000001820 */
[C---:B------:R-:W-:Y:S01]  /*80a0*/  FMUL.FTZ R36, R2.reuse, R136 ;  /* 0x0000008802247220 */ /* 0x040fe20000410000 */
[----:B------:R-:W-:Y:S01]  /*80b0*/  MOV R136, R249 ;  /* 0x000000f900887202 */ /* 0x000fe20000000f00 */
[----:B------:R-:W-:Y:S01]  /*80c0*/  FMUL.FTZ R37, R2, R137 ;  /* 0x0000008902257220 */ /* 0x000fe20000410000 */
[----:B------:R-:W-:Y:S01]  /*80d0*/  MOV R137, R248 ;  /* 0x000000f800897202 */ /* 0x000fe20000000f00 */
[C---:B------:R-:W-:Y:S01]  /*80e0*/  FMUL.FTZ R38, R0.reuse, R138 ;  /* 0x0000008a00267220 */ /* 0x040fe20000410000 */
[----:B------:R-:W-:Y:S03]  /*80f0*/  MOV R138, R170 ;  /* 0x000000aa008a7202 */ /* 0x000fe60000000f00 */
[C---:B------:R-:W-:Y:S01]  /*8100*/  FMUL.FTZ R39, R0.reuse, R139 ;  /* 0x0000008b00277220 */ /* 0x040fe20000410000 */
[----:B------:R-:W-:Y:S01]  /*8110*/  MOV R170, R244 ;  /* 0x000000f400aa7202 */ /* 0x000fe20000000f00 */
[----:B------:R-:W-:Y:S01]  /*8120*/  FMUL.FTZ R91, R0, R91 ;  /* 0x0000005b005b7220 */ /* 0x000fe20000410000 */
[----:B------:R-:W-:Y:S01]  /*8130*/  MOV R139, R230 ;  /* 0x000000e6008b7202 */ /* 0x000fe20000000f00 */
[C---:B------:R-:W-:Y:S02]  /*8140*/  FMUL.FTZ R92, R2.reuse, R92 ;  /* 0x0000005c025c7220 */ /* 0x040fe40000410000 */
[----:B------:R-:W-:Y:S01]  /*8150*/  FMUL.FTZ R93, R2, R93 ;  /* 0x0000005d025d7220 */ /* 0x000fe20000410000 */
[C---:B------:R-:W-:Y:S03]  /*8160*/  HMMA.16816.F32 R36, R104.reuse, R44, R36 ;  /* 0x0000002c6824723c */ /* 0x040fe60000001824 */
[C---:B------:R-:W-:Y:S02]  /*8170*/  FMUL.FTZ R94, R0.reuse, R94 ;  /* 0x0000005e005e7220 */ /* 0x040fe40000410000 */
[----:B------:R-:W-:Y:S02]  /*8180*/  FMUL.FTZ R95, R0, R95 ;  /* 0x0000005f005f7220 */ /* 0x000fe40000410000 */
        /* <DEDUP_REMOVED lines=12> */
[----:B------:R-:W-:Y:S01]  /*8250*/  FMUL.FTZ R97, R2, R97 ;  /* 0x0000006102617220 */ /* 0x000fe20000410000 */
[----:B------:R-:W-:Y:S01]  /*8260*/  MOV R145, R239 ;  /* 0x000000ef00917202 */ /* 0x000fe20000000f00 */
[C---:B------:R-:W-:Y:S01]  /*8270*/  FMUL.FTZ R98, R0.reuse, R98 ;  /* 0x0000006200627220 */ /* 0x040fe20000410000 */
[C---:B-1----:R-:W-:Y:S03]  /*8280*/  HMMA.16816.F32 R44, R104.reuse, R108, R44 ;  /* 0x0000006c682c723c */ /* 0x042fe6000000182c */
[----:B------:R-:W-:Y:S05]  /*8290*/  FMUL.FTZ R99, R0, R99 ;  /* 0x0000006300637220 */ /* 0x000fea0000410000 */
[C---:B------:R-:W-:Y:S01]  /*82a0*/  HMMA.16816.F32 R48, R104.reuse, R110, R48 ;  /* 0x0000006e6830723c */ /* 0x040fe20000001830 */
[----:B------:R-:W1:Y:S07]  /*82b0*/  LDSM.16.MT88.4 R108, [R103+UR4+0x6100] ;  /* 0x00610004676c783b */ /* 0x000e6e0008004200 */
[C---:B--2---:R-:W-:Y:S07]  /*82c0*/  HMMA.16816.F32 R52, R104.reuse, R112, R52 ;  /* 0x000000706834723c */ /* 0x044fee0000001834 */
[--C-:B------:R-:W-:Y:S01]  /*82d0*/  FFMA.FTZ R112, R162, c[0x0][0x2d0], -R160.reuse ;  /* 0x0000b400a2707a23 */ /* 0x100fe200000108a0 */
[C---:B------:R-:W-:Y:S03]  /*82e0*/  HMMA.16816.F32 R56, R104.reuse, R114, R56 ;  /* 0x000000726838723c */ /* 0x040fe60000001838 */
[----:B------:R2:W-:Y:S05]  /*82f0*/  MUFU.EX2 R250, R112 ;  /* 0x0000007000fa7308 */ /* 0x0005ea0000000800 */
[C---:B------:R-:W-:Y:S07]  /*8300*/  HMMA.16816.F32 R60, R104.reuse, R116, R60 ;  /* 0x00000074683c723c */ /* 0x040fee000000183c */
[--C-:B------:R-:W-:Y:S01]  /*8310*/  FFMA.FTZ R116, R163, c[0x0][0x2d0], -R160.reuse ;  /* 0x0000b400a3747a23 */ /* 0x100fe200000108a0 */
[C---:B------:R-:W-:Y:S03]  /*8320*/  HMMA.16816.F32 R64, R104.reuse, R118, R64 ;  /* 0x000000766840723c */ /* 0x040fe60000001840 */
[----:B------:R3:W4:Y:S05]  /*8330*/  MUFU.EX2 R249, R116 ;  /* 0x0000007400f97308 */ /* 0x00072a0000000800 */
[C---:B-1----:R-:W-:Y:S01]  /*8340*/  HMMA.16816.F32 R68, R104.reuse, R108, R68 ;  /* 0x0000006c6844723c */ /* 0x042fe20000001844 */
[----:B--2---:R-:W1:Y:S06]  /*8350*/  LDSM.16.MT88.4 R112, [R102+0x6100] ;  /* 0x006100006670783b */ /* 0x004e6c0000004200 */
[--C-:B------:R-:W-:Y:S01]  /*8360*/  FFMA.FTZ R108, R172, c[0x0][0x2d0], -R160.reuse ;  /* 0x0000b400ac6c7a23 */ /* 0x100fe200000108a0 */
[C---:B------:R-:W-:Y:S03]  /*8370*/  HMMA.16816.F32 R72, R104.reuse, R110, R72 ;  /* 0x0000006e6848723c */ /* 0x040fe60000001848 */
[----:B------:R2:W-:Y:S01]  /*8380*/  MUFU.EX2 R247, R108 ;  /* 0x0000006c00f77308 */ /* 0x0005e20000000800 */
[--C-:B---3--:R-:W-:Y:S09]  /*8390*/  FFMA.FTZ R116, R171, c[0x0][0x2d0], -R160.reuse ;  /* 0x0000b400ab747a23 */ /* 0x108ff200000108a0 */
[----:B------:R3:W5:Y:S01]  /*83a0*/  MUFU.EX2 R248, R116 ;  /* 0x0000007400f87308 */ /* 0x0007620000000800 */
[--C-:B--2---:R-:W-:Y:S09]  /*83b0*/  FFMA.FTZ R108, R173, c[0x0][0x2d0], -R161.reuse ;  /* 0x0000b400ad6c7a23 */ /* 0x104ff200000108a1 */
[----:B------:R2:W-:Y:S01]  /*83c0*/  MUFU.EX2 R246, R108 ;  /* 0x0000006c00f67308 */ /* 0x0005e20000000800 */
[C---:B-1----:R-:W-:Y:S01]  /*83d0*/  HMMA.16816.F32 R76, R104.reuse, R112, R76 ;  /* 0x00000070684c723c */ /* 0x042fe2000000184c */
[----:B---3--:R-:W1:Y:S06]  /*83e0*/  LDSM.16.MT88.4 R116, [R233+UR4+0x6100] ;  /* 0x00610004e974783b */ /* 0x008e6c0008004200 */
[--C-:B------:R-:W-:Y:S01]  /*83f0*/  FFMA.FTZ R112, R175, c[0x0][0x2d0], -R161.reuse ;  /* 0x0000b400af707a23 */ /* 0x100fe200000108a1 */
[C---:B------:R-:W-:Y:S03]  /*8400*/  HMMA.16816.F32 R80, R104.reuse, R114, R80 ;  /* 0x000000726850723c */ /* 0x040fe60000001850 */
[----:B------:R3:W1:Y:S01]  /*8410*/  MUFU.EX2 R245, R112 ;  /* 0x0000007000f57308 */ /* 0x0006620000000800 */
[----:B--2---:R-:W2:Y:S01]  /*8420*/  LDSM.16.MT88.4 R108, [R101+0x6100] ;  /* 0x00610000656c783b */ /* 0x004ea20000004200 */
[--C-:B---3--:R-:W-:Y:S08]  /*8430*/  FFMA.FTZ R112, R174, c[0x0][0x2d0], -R161.reuse ;  /* 0x0000b400ae707a23 */ /* 0x108ff000000108a1 */
[----:B------:R3:W-:Y:S01]  /*8440*/  MUFU.EX2 R244, R112 ;  /* 0x0000007000f47308 */ /* 0x0007e20000000800 */
[C---:B-1----:R-:W-:Y:S07]  /*8450*/  HMMA.16816.F32 R84, R104.reuse, R116, R84 ;  /* 0x000000746854723c */ /* 0x042fee0000001854 */
[--C-:B------:R-:W-:Y:S01]  /*8460*/  FFMA.FTZ R116, R176, c[0x0][0x2d0], -R161.reuse ;  /* 0x0000b400b0747a23 */ /* 0x100fe200000108a1 */
[C---:B------:R-:W-:Y:S03]  /*8470*/  HMMA.16816.F32 R88, R104.reuse, R118, R88 ;  /* 0x000000766858723c */ /* 0x040fe60000001858 */
[----:B------:R1:W1:Y:S05]  /*8480*/  MUFU.EX2 R242, R116 ;  /* 0x0000007400f27308 */ /* 0x00026a0000000800 */
[C---:B--2---:R-:W-:Y:S01]  /*8490*/  HMMA.16816.F32 R92, R104.reuse, R108, R92 ;  /* 0x0000006c685c723c */ /* 0x044fe2000000185c */
[----:B---3--:R-:W2:Y:S07]  /*84a0*/  LDSM.16.MT88.4 R112, [R103+UR4+0x900] ;  /* 0x000900046770783b */ /* 0x008eae0008004200 */
[----:B------:R-:W-:Y:S01]  /*84b0*/  HMMA.16816.F32 R96, R104, R110, R96 ;  /* 0x0000006e6860723c */ /* 0x000fe20000001860 */
[----:B------:R-:W-:Y:S06]  /*84c0*/  LDSM.16.MT88.4 R108, [R102+0x3900] ;  /* 0x00390000666c783b */ /* 0x000fec0000004200 */
[----:B----4-:R-:W-:Y:S02]  /*84d0*/  F2FP.PACK_AB R104, R249, R250 ;  /* 0x000000faf968723e */ /* 0x010fe400000000ff */
[----:B-----5:R-:W-:Y:S01]  /*84e0*/  F2FP.PACK_AB R106, R247, R248 ;  /* 0x000000f8f76a723e */ /* 0x020fe200000000ff */
[----:B-1----:R-:W1:Y:S02]  /*84f0*/  LDSM.16.MT88.4 R116, [R233+UR4+0x900] ;  /* 0x00090004e974783b */ /* 0x002e640008004200 */
[----:B------:R-:W-:Y:S02]  /*8500*/  F2FP.PACK_AB R105, R245, R246 ;  /* 0x000000f6f569723e */ /* 0x000fe400000000ff */
[----:B------:R-:W-:Y:S07]  /*8510*/  F2FP.PACK_AB R107, R242, R244 ;  /* 0x000000f4f26b723e */ /* 0x000fee00000000ff */
[C---:B--2---:R-:W-:Y:S08]  /*8520*/  HMMA.16816.F32 R4, R104.reuse, R112, R4 ;  /* 0x000000706804723c */ /* 0x044ff00000001804 */
[C---:B------:R-:W-:Y:S01]  /*8530*/  HMMA.16816.F32 R8, R104.reuse, R114, R8 ;  /* 0x000000726808723c */ /* 0x040fe20000001808 */
[----:B------:R-:W2:Y:S07]  /*8540*/  LDSM.16.MT88.4 R112, [R233+UR4+0x3900] ;  /* 0x00390004e970783b */ /* 0x000eae0008004200 */
[C---:B------:R-:W-:Y:S08]  /*8550*/  HMMA.16816.F32 R12, R104.reuse, R120, R12 ;  /* 0x00000078680c723c */ /* 0x040ff0000000180c */
[C---:B------:R-:W-:Y:S01]  /*8560*/  HMMA.16816.F32 R16, R104.reuse, R122, R16 ;  /* 0x0000007a6810723c */ /* 0x040fe20000001810 */
[----:B------:R-:W3:Y:S07]  /*8570*/  LDSM.16.MT88.4 R120, [R101+0x3900] ;  /* 0x003900006578783b */ /* 0x000eee0000004200 */
[C---:B-1----:R-:W-:Y:S08]  /*8580*/  HMMA.16816.F32 R20, R104.reuse, R116, R20 ;  /* 0x000000746814723c */ /* 0x042ff00000001814 */
[C---:B------:R-:W-:Y:S01]  /*8590*/  HMMA.16816.F32 R24, R104.reuse, R118, R24 ;  /* 0x000000766818723c */ /* 0x040fe20000001818 */
[----:B------:R-:W1:Y:S07]  /*85a0*/  LDSM.16.MT88.4 R116, [R103+UR4+0x6900] ;  /* 0x006900046774783b */ /* 0x000e6e0008004200 */
[C---:B------:R-:W-:Y:S08]  /*85b0*/  HMMA.16816.F32 R28, R104.reuse, R124, R28 ;  /* 0x0000007c681c723c */ /* 0x040ff0000000181c */
[C---:B------:R-:W-:Y:S01]  /*85c0*/  HMMA.16816.F32 R32, R104.reuse, R126, R32 ;  /* 0x0000007e6820723c */ /* 0x040fe20000001820 */
[----:B------:R-:W-:Y:S07]  /*85d0*/  LDSM.16.MT88.4 R124, [R101+0x6900] ;  /* 0x00690000657c783b */ /* 0x000fee0000004200 */
[C---:B------:R-:W-:Y:S08]  /*85e0*/  HMMA.16816.F32 R36, R104.reuse, R128, R36 ;  /* 0x000000806824723c */ /* 0x040ff00000001824 */
[C---:B------:R-:W-:Y:S01]  /*85f0*/  HMMA.16816.F32 R40, R104.reuse, R130, R40 ;  /* 0x000000826828723c */ /* 0x040fe20000001828 */
[----:B------:R-:W-:Y:S07]  /*8600*/  LDSM.16.MT88.4 R128, [R233+UR4+0x4100] ;  /* 0x00410004e980783b */ /* 0x000fee0008004200 */
[C---:B------:R-:W-:Y:S07]  /*8610*/  HMMA.16816.F32 R44, R104.reuse, R108, R44 ;  /* 0x0000006c682c723c */ /* 0x040fee000000182c */
[--C-:B------:R-:W-:Y:S01]  /*8620*/  FFMA.FTZ R108, R177, c[0x0][0x2d0], -R160.reuse ;  /* 0x0000b400b16c7a23 */ /* 0x100fe200000108a0 */
[C---:B------:R-:W-:Y:S03]  /*8630*/  HMMA.16816.F32 R48, R104.reuse, R110, R48 ;  /* 0x0000006e6830723c */ /* 0x040fe60000001830 */
[----:B------:R4:W-:Y:S05]  /*8640*/  MUFU.EX2 R241, R108 ;  /* 0x0000006c00f17308 */ /* 0x0009ea0000000800 */
[C---:B--2---:R-:W-:Y:S07]  /*8650*/  HMMA.16816.F32 R52, R104.reuse, R112, R52 ;  /* 0x000000706834723c */ /* 0x044fee0000001834 */
[--C-:B------:R-:W-:Y:S01]  /*8660*/  FFMA.FTZ R112, R180, c[0x0][0x2d0], -R160.reuse ;  /* 0x0000b400b4707a23 */ /* 0x100fe200000108a0 */
[C---:B------:R-:W-:Y:S03]  /*8670*/  HMMA.16816.F32 R56, R104.reuse, R114, R56 ;  /* 0x000000726838723c */ /* 0x040fe60000001838 */
[----:B------:R2:W5:Y:S05]  /*8680*/  MUFU.EX2 R240, R112 ;  /* 0x0000007000f07308 */ /* 0x00056a0000000800 */
[C---:B---3--:R-:W-:Y:S01]  /*8690*/  HMMA.16816.F32 R60, R104.reuse, R120, R60 ;  /* 0x00000078683c723c */ /* 0x048fe2000000183c */
[----:B----4-:R-:W3:Y:S06]  /*86a0*/  LDSM.16.MT88.4 R108, [R102+0x6900] ;  /* 0x00690000666c783b */ /* 0x010eec0000004200 */
[--C-:B------:R-:W-:Y:S01]  /*86b0*/  FFMA.FTZ R120, R178, c[0x0][0x2d0], -R160.reuse ;  /* 0x0000b400b2787a23 */ /* 0x100fe200000108a0 */
[C---:B------:R-:W-:Y:S03]  /*86c0*/  HMMA.16816.F32 R64, R104.reuse, R122, R64 ;  /* 0x0000007a6840723c */ /* 0x040fe60000001840 */
[----:B------:R4:W-:Y:S05]  /*86d0*/  MUFU.EX2 R238, R120 ;  /* 0x0000007800ee7308 */ /* 0x0009ea0000000800 */
[C---:B-1----:R-:W-:Y:S04]  /*86e0*/  HMMA.16816.F32 R68, R104.reuse, R116, R68 ;  /* 0x000000746844723c */ /* 0x042fe80000001844 */
[--C-:B--2---:R-:W-:Y:S03]  /*86f0*/  FFMA.FTZ R112, R179, c[0x0][0x2d0], -R160.reuse ;  /* 0x0000b400b3707a23 */ /* 0x104fe600000108a0 */
[--C-:B------:R-:W-:Y:S01]  /*8700*/  FFMA.FTZ R116, R183, c[0x0][0x2d0], -R161.reuse ;  /* 0x0000b400b7747a23 */ /* 0x100fe200000108a1 */
[C---:B------:R-:W-:Y:S01]  /*8710*/  HMMA.16816.F32 R72, R104.reuse, R118, R72 ;  /* 0x000000766848723c */ /* 0x040fe20000001848 */
[----:B------:R1:W2:Y:S10]  /*8720*/  MUFU.EX2 R239, R112 ;  /* 0x0000007000ef7308 */ /* 0x0002b40000000800 */
[----:B------:R2:W-:Y:S01]  /*8730*/  MUFU.EX2 R230, R116 ;  /* 0x0000007400e67308 */ /* 0x0005e20000000800 */
[--C-:B----4-:R-:W-:Y:S01]  /*8740*/  FFMA.FTZ R120, R182, c[0x0][0x2d0], -R161.reuse ;  /* 0x0000b400b6787a23 */ /* 0x110fe200000108a1 */
[C---:B---3--:R-:W-:Y:S08]  /*8750*/  HMMA.16816.F32 R76, R104.reuse, R108, R76 ;  /* 0x0000006c684c723c */ /* 0x048ff0000000184c */
[----:B------:R3:W4:Y:S01]  /*8760*/  MUFU.EX2 R231, R120 ;  /* 0x0000007800e77308 */ /* 0x0007220000000800 */
[----:B-1----:R-:W1:Y:S03]  /*8770*/  LDSM.16.MT88.4 R112, [R233+UR4+0x6900] ;  /* 0x00690004e970783b */ /* 0x002e660008004200 */
[--C-:B------:R-:W-:Y:S01]  /*8780*/  FFMA.FTZ R108, R188, c[0x0][0x2d0], -R161.reuse ;  /* 0x0000b400bc6c7a23 */ /* 0x100fe200000108a1 */
[C---:B------:R-:W-:Y:S05]  /*8790*/  HMMA.16816.F32 R80, R104.reuse, R110, R80 ;  /* 0x0000006e6850723c */ /* 0x040fea0000001850 */
[----:B------:R4:W-:Y:S01]  /*87a0*/  MUFU.EX2 R229, R108 ;  /* 0x0000006c00e57308 */ /* 0x0009e20000000800 */
[--C-:B--2---:R-:W-:Y:S09]  /*87b0*/  FFMA.FTZ R116, R181, c[0x0][0x2d0], -R161.reuse ;  /* 0x0000b400b5747a23 */ /* 0x104ff200000108a1 */
[----:B------:R2:W1:Y:S01]  /*87c0*/  MUFU.EX2 R228, R116 ;  /* 0x0000007400e47308 */ /* 0x0004620000000800 */
[----:B---3--:R-:W-:Y:S08]  /*87d0*/  LDSM.16.MT88.4 R120, [R102+0x1100] ;  /* 0x001100006678783b */ /* 0x008ff00000004200 */
[----:B----4-:R-:W-:Y:S01]  /*87e0*/  LDSM.16.MT88.4 R108, [R233+UR4+0x1100] ;  /* 0x00110004e96c783b */ /* 0x010fe20008004200 */
[C---:B-1----:R-:W-:Y:S07]  /*87f0*/  HMMA.16816.F32 R84, R104.reuse, R112, R84 ;  /* 0x000000706854723c */ /* 0x042fee0000001854 */
[----:B--2---:R-:W1:Y:S01]  /*8800*/  LDSM.16.MT88.4 R116, [R103+UR4+0x1100] ;  /* 0x001100046774783b */ /* 0x004e620008004200 */
[C---:B------:R-:W-:Y:S07]  /*8810*/  HMMA.16816.F32 R88, R104.reuse, R114, R88 ;  /* 0x000000726858723c */ /* 0x040fee0000001858 */
[----:B------:R-:W2:Y:S01]  /*8820*/  LDSM.16.MT88.4 R112, [R101+0x1100] ;  /* 0x001100006570783b */ /* 0x000ea20000004200 */
[C---:B------:R-:W-:Y:S08]  /*8830*/  HMMA.16816.F32 R92, R104.reuse, R124, R92 ;  /* 0x0000007c685c723c */ /* 0x040ff0000000185c */
[----:B------:R-:W-:Y:S01]  /*8840*/  HMMA.16816.F32 R96, R104, R126, R96 ;  /* 0x0000007e6860723c */ /* 0x000fe20000001860 */
[----:B------:R-:W-:Y:S06]  /*8850*/  LDSM.16.MT88.4 R124, [R102+0x4100] ;  /* 0x00410000667c783b */ /* 0x000fec0000004200 */
[----:B-----5:R-:W-:Y:S02]  /*8860*/  F2FP.PACK_AB R104, R240, R241 ;  /* 0x000000f1f068723e */ /* 0x020fe400000000ff */
[----:B------:R-:W-:Y:S03]  /*8870*/  F2FP.PACK_AB R106, R238, R239 ;  /* 0x000000efee6a723e */ /* 0x000fe600000000ff */
[----:B------:R-:W-:Y:S02]  /*8880*/  F2FP.PACK_AB R105, R230, R231 ;  /* 0x000000e7e669723e */ /* 0x000fe400000000ff */
[----:B------:R-:W-:Y:S07]  /*8890*/  F2FP.PACK_AB R107, R229, R228 ;  /* 0x000000e4e56b723e */ /* 0x000fee00000000ff */
[C---:B-1----:R-:W-:Y:S08]  /*88a0*/  HMMA.16816.F32 R4, R104.reuse, R116, R4 ;  /* 0x000000746804723c */ /* 0x042ff00000001804 */
[C---:B------:R-:W-:Y:S01]  /*88b0*/  HMMA.16816.F32 R8, R104.reuse, R118, R8 ;  /* 0x000000766808723c */ /* 0x040fe20000001808 */
[----:B------:R-:W1:Y:S07]  /*88c0*/  LDSM.16.MT88.4 R116, [R103+UR4+0x4100] ;  /* 0x004100046774783b */ /* 0x000e6e0008004200 */
[C---:B------:R-:W-:Y:S08]  /*88d0*/  HMMA.16816.F32 R12, R104.reuse, R120, R12 ;  /* 0x00000078680c723c */ /* 0x040ff0000000180c */
[C---:B------:R-:W-:Y:S01]  /*88e0*/  HMMA.16816.F32 R16, R104.reuse, R122, R16 ;  /* 0x0000007a6810723c */ /* 0x040fe20000001810 */
[----:B------:R-:W3:Y:S07]  /*88f0*/  LDSM.16.MT88.4 R120, [R101+0x4100] ;  /* 0x004100006578783b */ /* 0x000eee0000004200 */
[C---:B------:R-:W-:Y:S08]  /*8900*/  HMMA.16816.F32 R20, R104.reuse, R108, R20 ;  /* 0x0000006c6814723c */ /* 0x040ff00000001814 */
[C---:B------:R-:W-:Y:S01]  /*8910*/  HMMA.16816.F32 R24, R104.reuse, R110, R24 ;  /* 0x0000006e6818723c */ /* 0x040fe20000001818 */
[----:B------:R-:W4:Y:S07]  /*8920*/  LDSM.16.MT88.4 R108, [R103+UR4+0x7100] ;  /* 0x00710004676c783b */ /* 0x000f2e0008004200 */
[C---:B--2---:R-:W-:Y:S08]  /*8930*/  HMMA.16816.F32 R28, R104.reuse, R112, R28 ;  /* 0x00000070681c723c */ /* 0x044ff0000000181c */
[C---:B------:R-:W-:Y:S01]  /*8940*/  HMMA.16816.F32 R32, R104.reuse, R114, R32 ;  /* 0x000000726820723c */ /* 0x040fe20000001820 */
[----:B------:R-:W2:Y:S07]  /*8950*/  LDSM.16.MT88.4 R112, [R102+0x7100] ;  /* 0x007100006670783b */ /* 0x000eae0000004200 */
[C---:B-1----:R-:W-:Y:S07]  /*8960*/  HMMA.16816.F32 R36, R104.reuse, R116, R36 ;  /* 0x000000746824723c */ /* 0x042fee0000001824 */
[--C-:B------:R-:W-:Y:S01]  /*8970*/  FFMA.FTZ R116, R189, c[0x0][0x2d0], -R160.reuse ;  /* 0x0000b400bd747a23 */ /* 0x100fe200000108a0 */
[C---:B------:R-:W-:Y:S03]  /*8980*/  HMMA.16816.F32 R40, R104.reuse, R118, R40 ;  /* 0x000000766828723c */ /* 0x040fe60000001828 */
[----:B------:R1:W-:Y:S05]  /*8990*/  MUFU.EX2 R188, R116 ;  /* 0x0000007400bc7308 */ /* 0x0003ea0000000800 */
[C---:B------:R-:W-:Y:S08]  /*89a0*/  HMMA.16816.F32 R44, R104.reuse, R124, R44 ;  /* 0x0000007c682c723c */ /* 0x040ff0000000182c */
[C---:B------:R-:W-:Y:S01]  /*89b0*/  HMMA.16816.F32 R48, R104.reuse, R126, R48 ;  /* 0x0000007e6830723c */ /* 0x040fe20000001830 */
[----:B------:R-:W-:Y:S07]  /*89c0*/  LDSM.16.MT88.4 R124, [R101+0x1900] ;  /* 0x00190000657c783b */ /* 0x000fee0000004200 */
[C---:B------:R-:W-:Y:S01]  /*89d0*/  HMMA.16816.F32 R52, R104.reuse, R128, R52 ;  /* 0x000000806834723c */ /* 0x040fe20000001834 */
[----:B-1----:R-:W1:Y:S07]  /*89e0*/  LDSM.16.MT88.4 R116, [R233+UR4+0x7100] ;  /* 0x00710004e974783b */ /* 0x002e6e0008004200 */
[C---:B------:R-:W-:Y:S01]  /*89f0*/  HMMA.16816.F32 R56, R104.reuse, R130, R56 ;  /* 0x000000826838723c */ /* 0x040fe20000001838 */
[----:B------:R-:W-:Y:S07]  /*8a00*/  LDSM.16.MT88.4 R128, [R103+UR4+0x4900] ;  /* 0x004900046780783b */ /* 0x000fee0008004200 */
[C---:B---3--:R-:W-:Y:S07]  /*8a10*/  HMMA.16816.F32 R60, R104.reuse, R120, R60 ;  /* 0x00000078683c723c */ /* 0x048fee000000183c */
[--C-:B------:R-:W-:Y:S01]  /*8a20*/  FFMA.FTZ R120, R191, c[0x0][0x2d0], -R160.reuse ;  /* 0x0000b400bf787a23 */ /* 0x100fe200000108a0 */
[C---:B------:R-:W-:Y:S03]  /*8a30*/  HMMA.16816.F32 R64, R104.reuse, R122, R64 ;  /* 0x0000007a6840723c */ /* 0x040fe60000001840 */
[----:B------:R3:W5:Y:S05]  /*8a40*/  MUFU.EX2 R191, R120 ;  /* 0x0000007800bf7308 */ /* 0x00076a0000000800 */
[C---:B----4-:R-:W-:Y:S07]  /*8a50*/  HMMA.16816.F32 R68, R104.reuse, R108, R68 ;  /* 0x0000006c6844723c */ /* 0x050fee0000001844 */
[--C-:B------:R-:W-:Y:S01]  /*8a60*/  FFMA.FTZ R108, R151, c[0x0][0x2d0], -R160.reuse ;  /* 0x0000b400976c7a23 */ /* 0x100fe200000108a0 */
[C---:B------:R-:W-:Y:S03]  /*8a70*/  HMMA.16816.F32 R72, R104.reuse, R110, R72 ;  /* 0x0000006e6848723c */ /* 0x040fe60000001848 */
[----:B------:R4:W-:Y:S05]  /*8a80*/  MUFU.EX2 R189, R108 ;  /* 0x0000006c00bd7308 */ /* 0x0009ea0000000800 */
[C---:B--2---:R-:W-:Y:S04]  /*8a90*/  HMMA.16816.F32 R76, R104.reuse, R112, R76 ;  /* 0x00000070684c723c */ /* 0x044fe8000000184c */
[--C-:B---3--:R-:W-:Y:S04]  /*8aa0*/  FFMA.FTZ R120, R190, c[0x0][0x2d0], -R160.reuse ;  /* 0x0000b400be787a23 */ /* 0x108fe800000108a0 */
[C---:B------:R-:W-:Y:S01]  /*8ab0*/  HMMA.16816.F32 R80, R104.reuse, R114, R80 ;  /* 0x000000726850723c */ /* 0x040fe20000001850 */
[----:B------:R2:W3:Y:S01]  /*8ac0*/  MUFU.EX2 R190, R120 ;  /* 0x0000007800be7308 */ /* 0x0004e20000000800 */
[----:B------:R-:W-:Y:S06]  /*8ad0*/  LDSM.16.MT88.4 R112, [R102+0x1900] ;  /* 0x001900006670783b */ /* 0x000fec0000004200 */
[C---:B-1----:R-:W-:Y:S04]  /*8ae0*/  HMMA.16816.F32 R84, R104.reuse, R116, R84 ;  /* 0x000000746854723c */ /* 0x042fe80000001854 */
[--C-:B----4-:R-:W-:Y:S03]  /*8af0*/  FFMA.FTZ R108, R150, c[0x0][0x2d0], -R161.reuse ;  /* 0x0000b400966c7a23 */ /* 0x110fe600000108a1 */
[--C-:B------:R-:W-:Y:S01]  /*8b00*/  FFMA.FTZ R116, R147, c[0x0][0x2d0], -R161.reuse ;  /* 0x0000b40093747a23 */ /* 0x100fe200000108a1 */
[C---:B------:R-:W-:Y:S01]  /*8b10*/  HMMA.16816.F32 R88, R104.reuse, R118, R88 ;  /* 0x000000766858723c */ /* 0x040fe20000001858 */
[----:B------:R1:W-:Y:S03]  /*8b20*/  MUFU.EX2 R183, R108 ;  /* 0x0000006c00b77308 */ /* 0x0003e60000000800 */
[----:B------:R-:W-:Y:S01]  /*8b30*/  MOV R147, R164 ;  /* 0x000000a400937202 */ /* 0x000fe20000000f00 */
[----:B--2---:R-:W2:Y:S06]  /*8b40*/  LDSM.16.MT88.4 R120, [R101+0x7100] ;  /* 0x007100006578783b */ /* 0x004eac0000004200 */
[----:B------:R4:W-:Y:S01]  /*8b50*/  MUFU.EX2 R181, R116 ;  /* 0x0000007400b57308 */ /* 0x0009e20000000800 */
[--C-:B-1----:R-:W-:Y:S09]  /*8b60*/  FFMA.FTZ R108, R149, c[0x0][0x2d0], -R161.reuse ;  /* 0x0000b400956c7a23 */ /* 0x102ff200000108a1 */
[----:B------:R1:W1:Y:S01]  /*8b70*/  MUFU.EX2 R182, R108 ;  /* 0x0000006c00b67308 */ /* 0x0002620000000800 */
[----:B----4-:R-:W-:Y:S01]  /*8b80*/  LDSM.16.MT88.4 R116, [R233+UR4+0x1900] ;  /* 0x00190004e974783b */ /* 0x010fe20008004200 */
[C---:B--2---:R-:W-:Y:S03]  /*8b90*/  HMMA.16816.F32 R92, R104.reuse, R120, R92 ;  /* 0x00000078685c723c */ /* 0x044fe6000000185c */
[--C-:B-1----:R-:W-:Y:S04]  /*8ba0*/  FFMA.FTZ R108, R148, c[0x0][0x2d0], -R161.reuse ;  /* 0x0000b400946c7a23 */ /* 0x102fe800000108a1 */
[----:B------:R-:W-:Y:S01]  /*8bb0*/  LDSM.16.MT88.4 R148, [R102+0x5900] ;  /* 0x005900006694783b */ /* 0x000fe20000004200 */
[----:B------:R-:W-:Y:S01]  /*8bc0*/  HMMA.16816.F32 R96, R104, R122, R96 ;  /* 0x0000007a6860723c */ /* 0x000fe20000001860 */
[----:B------:R1:W2:Y:S06]  /*8bd0*/  MUFU.EX2 R180, R108 ;  /* 0x0000006c00b47308 */ /* 0x0002ac0000000800 */
[----:B------:R-:W-:Y:S01]  /*8be0*/  LDSM.16.MT88.4 R120, [R102+0x4900] ;  /* 0x004900006678783b */ /* 0x000fe20000004200 */
[----:B-----5:R-:W-:Y:S04]  /*8bf0*/  F2FP.PACK_AB R104, R191, R188 ;  /* 0x000000bcbf68723e */ /* 0x020fe800000000ff */
[----:B---3--:R-:W-:Y:S02]  /*8c00*/  F2FP.PACK_AB R106, R189, R190 ;  /* 0x000000bebd6a723e */ /* 0x008fe400000000ff */
[----:B------:R-:W-:Y:S01]  /*8c10*/  F2FP.PACK_AB R105, R182, R183 ;  /* 0x000000b7b669723e */ /* 0x000fe200000000ff */
[----:B-1----:R-:W1:Y:S01]  /*8c20*/  LDSM.16.MT88.4 R108, [R103+UR4+0x1900] ;  /* 0x00190004676c783b */ /* 0x002e620008004200 */
[----:B--2---:R-:W-:Y:S07]  /*8c30*/  F2FP.PACK_AB R107, R181, R180 ;  /* 0x000000b4b56b723e */ /* 0x004fee00000000ff */
[C---:B-1----:R-:W-:Y:S08]  /*8c40*/  HMMA.16816.F32 R4, R104.reuse, R108, R4 ;  /* 0x0000006c6804723c */ /* 0x042ff00000001804 */
[C---:B------:R-:W-:Y:S01]  /*8c50*/  HMMA.16816.F32 R8, R104.reuse, R110, R8 ;  /* 0x0000006e6808723c */ /* 0x040fe20000001808 */
[----:B------:R-:W1:Y:S07]  /*8c60*/  LDSM.16.MT88.4 R108, [R233+UR4+0x4900] ;  /* 0x00490004e96c783b */ /* 0x000e6e0008004200 */
[C---:B------:R-:W-:Y:S08]  /*8c70*/  HMMA.16816.F32 R12, R104.reuse, R112, R12 ;  /* 0x00000070680c723c */ /* 0x040ff0000000180c */
[C---:B------:R-:W-:Y:S01]  /*8c80*/  HMMA.16816.F32 R16, R104.reuse, R114, R16 ;  /* 0x000000726810723c */ /* 0x040fe20000001810 */
[----:B------:R-:W2:Y:S07]  /*8c90*/  LDSM.16.MT88.4 R112, [R101+0x4900] ;  /* 0x004900006570783b */ /* 0x000eae0000004200 */
[C---:B------:R-:W-:Y:S07]  /*8ca0*/  HMMA.16816.F32 R20, R104.reuse, R116, R20 ;  /* 0x000000746814723c */ /* 0x040fee0000001814 */
[--C-:B------:R-:W-:Y:S01]  /*8cb0*/  FFMA.FTZ R116, R146, c[0x0][0x2d0], -R160.reuse ;  /* 0x0000b40092747a23 */ /* 0x100fe200000108a0 */
[C---:B------:R-:W-:Y:S01]  /*8cc0*/  HMMA.16816.F32 R24, R104.reuse, R118, R24 ;  /* 0x000000766818723c */ /* 0x040fe20000001818 */
[----:B------:R-:W3:Y:S02]  /*8cd0*/  LDL.LU R146, [R1] ;  /* 0x0000000001927983 */ /* 0x000ee40000300800 */
[----:B------:R4:W-:Y:S05]  /*8ce0*/  MUFU.EX2 R178, R116 ;  /* 0x0000007400b27308 */ /* 0x0009ea0000000800 */
[C---:B------:R-:W-:Y:S08]  /*8cf0*/  HMMA.16816.F32 R28, R104.reuse, R124, R28 ;  /* 0x0000007c681c723c */ /* 0x040ff0000000181c */
[C---:B------:R-:W-:Y:S01]  /*8d00*/  HMMA.16816.F32 R32, R104.reuse, R126, R32 ;  /* 0x0000007e6820723c */ /* 0x040fe20000001820 */
[----:B------:R-:W-:Y:S07]  /*8d10*/  LDSM.16.MT88.4 R124, [R101+0x7900] ;  /* 0x00790000657c783b */ /* 0x000fee0000004200 */
[C---:B------:R-:W-:Y:S01]  /*8d20*/  HMMA.16816.F32 R36, R104.reuse, R128, R36 ;  /* 0x000000806824723c */ /* 0x040fe20000001824 */
[----:B----4-:R-:W4:Y:S06]  /*8d30*/  LDSM.16.MT88.4 R116, [R103+UR4+0x7900] ;  /* 0x007900046774783b */ /* 0x010f2c0008004200 */
[--C-:B------:R-:W-:Y:S01]  /*8d40*/  FFMA.FTZ R128, R139, c[0x0][0x2d0], -R161.reuse ;  /* 0x0000b4008b807a23 */ /* 0x100fe200000108a1 */
[C---:B------:R-:W-:Y:S03]  /*8d50*/  HMMA.16816.F32 R40, R104.reuse, R130, R40 ;  /* 0x000000826828723c */ /* 0x040fe60000001828 */
[----:B------:R5:W-:Y:S01]  /*8d60*/  MUFU.EX2 R172, R128 ;  /* 0x0000008000ac7308 */ /* 0x000be20000000800 */
[----:B------:R-:W-:Y:S04]  /*8d70*/  MOV R139, R135 ;  /* 0x00000087008b7202 */ /* 0x000fe80000000f00 */
[C---:B------:R-:W-:Y:S07]  /*8d80*/  HMMA.16816.F32 R44, R104.reuse, R120, R44 ;  /* 0x00000078682c723c */ /* 0x040fee000000182c */
[--C-:B------:R-:W-:Y:S01]  /*8d90*/  FFMA.FTZ R120, R145, c[0x0][0x2d0], -R160.reuse ;  /* 0x0000b40091787a23 */ /* 0x100fe200000108a0 */
[C---:B------:R-:W-:Y:S03]  /*8da0*/  HMMA.16816.F32 R48, R104.reuse, R122, R48 ;  /* 0x0000007a6830723c */ /* 0x040fe60000001830 */
[----:B------:R4:W4:Y:S01]  /*8db0*/  MUFU.EX2 R179, R120 ;  /* 0x0000007800b37308 */ /* 0x0009220000000800 */
[----:B------:R-:W-:Y:S04]  /*8dc0*/  MOV R145, R132 ;  /* 0x0000008400917202 */ /* 0x000fe80000000f00 */
[C---:B-1----:R-:W-:Y:S01]  /*8dd0*/  HMMA.16816.F32 R52, R104.reuse, R108, R52 ;  /* 0x0000006c6834723c */ /* 0x042fe20000001834 */
[----:B-----5:R-:W-:Y:S06]  /*8de0*/  LDSM.16.MT88.4 R128, [R233+UR4+0x5100] ;  /* 0x00510004e980783b */ /* 0x020fec0008004200 */
[--C-:B------:R-:W-:Y:S01]  /*8df0*/  FFMA.FTZ R108, R143, c[0x0][0x2d0], -R161.reuse ;  /* 0x0000b4008f6c7a23 */ /* 0x100fe200000108a1 */
[C---:B------:R-:W-:Y:S03]  /*8e00*/  HMMA.16816.F32 R56, R104.reuse, R110, R56 ;  /* 0x0000006e6838723c */ /* 0x040fe60000001838 */
[----:B------:R1:W-:Y:S05]  /*8e10*/  MUFU.EX2 R177, R108 ;  /* 0x0000006c00b17308 */ /* 0x0003ea0000000800 */
[C---:B--2---:R-:W-:Y:S04]  /*8e20*/  HMMA.16816.F32 R60, R104.reuse, R112, R60 ;  /* 0x00000070683c723c */ /* 0x044fe8000000183c */
[--C-:B----4-:R-:W-:Y:S02]  /*8e30*/  FFMA.FTZ R120, R144, c[0x0][0x2d0], -R161.reuse ;  /* 0x0000b40090787a23 */ /* 0x110fe400000108a1 */
[----:B------:R-:W2:Y:S01]  /*8e40*/  LDL.LU R144, [R1+0x4] ;  /* 0x0000040001907983 */ /* 0x000ea20000300800 */
[--C-:B------:R-:W-:Y:S01]  /*8e50*/  FFMA.FTZ R112, R142, c[0x0][0x2d0], -R160.reuse ;  /* 0x0000b4008e707a23 */ /* 0x100fe200000108a0 */
[C---:B------:R-:W-:Y:S01]  /*8e60*/  HMMA.16816.F32 R64, R104.reuse, R114, R64 ;  /* 0x000000726840723c */ /* 0x040fe20000001840 */
[----:B------:R4:W5:Y:S07]  /*8e70*/  MUFU.EX2 R176, R120 ;  /* 0x0000007800b07308 */ /* 0x00096e0000000800 */
[C---:B------:R-:W-:Y:S03]  /*8e80*/  HMMA.16816.F32 R68, R104.reuse, R116, R68 ;  /* 0x000000746844723c */ /* 0x040fe60000001844 */
[----:B------:R5:W-:Y:S01]  /*8e90*/  MUFU.EX2 R175, R112 ;  /* 0x0000007000af7308 */ /* 0x000be20000000800 */
[----:B-1----:R-:W-:Y:S04]  /*8ea0*/  LDSM.16.MT88.4 R108, [R233+UR4+0x7900] ;  /* 0x00790004e96c783b */ /* 0x002fe80008004200 */
[C---:B------:R-:W-:Y:S04]  /*8eb0*/  HMMA.16816.F32 R72, R104.reuse, R118, R72 ;  /* 0x000000766848723c */ /* 0x040fe80000001848 */
[----:B------:R-:W-:Y:S08]  /*8ec0*/  LDSM.16.MT88.4 R116, [R102+0x2100] ;  /* 0x002100006674783b */ /* 0x000ff00000004200 */
[----:B----4-:R-:W1:Y:S01]  /*8ed0*/  LDSM.16.MT88.4 R120, [R102+0x7900] ;  /* 0x007900006678783b */ /* 0x010e620000004200 */
[--C-:B-----5:R-:W-:Y:S04]  /*8ee0*/  FFMA.FTZ R112, R141, c[0x0][0x2d0], -R160.reuse ;  /* 0x0000b4008d707a23 */ /* 0x120fe800000108a0 */
[----:B------:R4:W5:Y:S02]  /*8ef0*/  MUFU.EX2 R174, R112 ;  /* 0x0000007000ae7308 */ /* 0x0009640000000800 */
[----:B----4-:R-:W-:Y:S02]  /*8f00*/  FFMA.FTZ R112, R140, c[0x0][0x2d0], -R161 ;  /* 0x0000b4008c707a23 */ /* 0x010fe400000108a1 */
[----:B------:R-:W-:Y:S06]  /*8f10*/  LDSM.16.MT88.4 R140, [R103+UR4+0x5900] ;  /* 0x00590004678c783b */ /* 0x000fec0008004200 */
[----:B------:R4:W4:Y:S01]  /*8f20*/  MUFU.EX2 R173, R112 ;  /* 0x0000007000ad7308 */ /* 0x0009220000000800 */
[C---:B-1----:R-:W-:Y:S08]  /*8f30*/  HMMA.16816.F32 R76, R104.reuse, R120, R76 ;  /* 0x00000078684c723c */ /* 0x042ff0000000184c */
[C---:B------:R-:W-:Y:S01]  /*8f40*/  HMMA.16816.F32 R80, R104.reuse, R122, R80 ;  /* 0x0000007a6850723c */ /* 0x040fe20000001850 */
[----:B------:R-:W-:Y:S07]  /*8f50*/  LDSM.16.MT88.4 R120, [R101+0x2100] ;  /* 0x002100006578783b */ /* 0x000fee0000004200 */
[C---:B------:R-:W-:Y:S01]  /*8f60*/  HMMA.16816.F32 R84, R104.reuse, R108, R84 ;  /* 0x0000006c6854723c */ /* 0x040fe20000001854 */
[----:B----4-:R-:W1:Y:S07]  /*8f70*/  LDSM.16.MT88.4 R112, [R103+UR4+0x2100] ;  /* 0x002100046770783b */ /* 0x010e6e0008004200 */
[C---:B------:R-:W-:Y:S01]  /*8f80*/  HMMA.16816.F32 R88, R104.reuse, R110, R88 ;  /* 0x0000006e6858723c */ /* 0x040fe20000001858 */
[----:B------:R-:W4:Y:S07]  /*8f90*/  LDSM.16.MT88.4 R108, [R233+UR4+0x2100] ;  /* 0x00210004e96c783b */ /* 0x000f2e0008004200 */
[C---:B------:R-:W-:Y:S08]  /*8fa0*/  HMMA.16816.F32 R92, R104.reuse, R124, R92 ;  /* 0x0000007c685c723c */ /* 0x040ff0000000185c */
[----:B------:R-:W-:Y:S01]  /*8fb0*/  HMMA.16816.F32 R96, R104, R126, R96 ;  /* 0x0000007e6860723c */ /* 0x000fe20000001860 */
[----:B------:R-:W-:Y:S06]  /*8fc0*/  LDSM.16.MT88.4 R124, [R102+0x5100] ;  /* 0x00510000667c783b */ /* 0x000fec0000004200 */
[----:B------:R-:W-:Y:S02]  /*8fd0*/  F2FP.PACK_AB R104, R179, R178 ;  /* 0x000000b2b368723e */ /* 0x000fe400000000ff */
[----:B------:R-:W-:Y:S03]  /*8fe0*/  F2FP.PACK_AB R105, R177, R176 ;  /* 0x000000b0b169723e */ /* 0x000fe600000000ff */
[----:B-----5:R-:W-:Y:S02]  /*8ff0*/  F2FP.PACK_AB R106, R174, R175 ;  /* 0x000000afae6a723e */ /* 0x020fe400000000ff */
[----:B------:R-:W-:Y:S07]  /*9000*/  F2FP.PACK_AB R107, R172, R173 ;  /* 0x000000adac6b723e */ /* 0x000fee00000000ff */
[C---:B-1----:R-:W-:Y:S08]  /*9010*/  HMMA.16816.F32 R4, R104.reuse, R112, R4 ;  /* 0x000000706804723c */ /* 0x042ff00000001804 */
[C---:B------:R-:W-:Y:S01]  /*9020*/  HMMA.16816.F32 R8, R104.reuse, R114, R8 ;  /* 0x000000726808723c */ /* 0x040fe20000001808 */
[----:B------:R-:W1:Y:S07]  /*9030*/  LDSM.16.MT88.4 R112, [R103+UR4+0x5100] ;  /* 0x005100046770783b */ /* 0x000e6e0008004200 */
[C---:B------:R-:W-:Y:S08]  /*9040*/  HMMA.16816.F32 R12, R104.reuse, R116, R12 ;  /* 0x00000074680c723c */ /* 0x040ff0000000180c */
[C---:B------:R-:W-:Y:S01]  /*9050*/  HMMA.16816.F32 R16, R104.reuse, R118, R16 ;  /* 0x000000766810723c */ /* 0x040fe20000001810 */
[----:B------:R-:W5:Y:S07]  /*9060*/  LDSM.16.MT88.4 R116, [R101+0x5100] ;  /* 0x005100006574783b */ /* 0x000f6e0000004200 */
[C---:B----4-:R-:W-:Y:S08]  /*9070*/  HMMA.16816.F32 R20, R104.reuse, R108, R20 ;  /* 0x0000006c6814723c */ /* 0x050ff00000001814 */
[C---:B------:R-:W-:Y:S01]  /*9080*/  HMMA.16816.F32 R24, R104.reuse, R110, R24 ;  /* 0x0000006e6818723c */ /* 0x040fe20000001818 */
[----:B------:R-:W4:Y:S07]  /*9090*/  LDSM.16.MT88.4 R108, [R103+UR4+0x8100] ;  /* 0x00810004676c783b */ /* 0x000f2e0008004200 */
[C---:B------:R-:W-:Y:S08]  /*90a0*/  HMMA.16816.F32 R28, R104.reuse, R120, R28 ;  /* 0x00000078681c723c */ /* 0x040ff0000000181c */
[C---:B------:R-:W-:Y:S01]  /*90b0*/  HMMA.16816.F32 R32, R104.reuse, R122, R32 ;  /* 0x0000007a6820723c */ /* 0x040fe20000001820 */
[----:B------:R-:W-:Y:S07]  /*90c0*/  LDSM.16.MT88.4 R120, [R233+UR4+0x8100] ;  /* 0x00810004e978783b */ /* 0x000fee0008004200 */
[C---:B-1----:R-:W-:Y:S08]  /*90d0*/  HMMA.16816.F32 R36, R104.reuse, R112, R36 ;  /* 0x000000706824723c */ /* 0x042ff00000001824 */
[C---:B------:R-:W-:Y:S01]  /*90e0*/  HMMA.16816.F32 R40, R104.reuse, R114, R40 ;  /* 0x000000726828723c */ /* 0x040fe20000001828 */
[----:B------:R-:W1:Y:S07]  /*90f0*/  LDSM.16.MT88.4 R112, [R102+0x8100] ;  /* 0x008100006670783b */ /* 0x000e6e0000004200 */
[C---:B------:R-:W-:Y:S07]  /*9100*/  HMMA.16816.F32 R44, R104.reuse, R124, R44 ;  /* 0x0000007c682c723c */ /* 0x040fee000000182c */
[--C-:B------:R-:W-:Y:S01]  /*9110*/  FFMA.FTZ R124, R138, c[0x0][0x2d0], -R160.reuse ;  /* 0x0000b4008a7c7a23 */ /* 0x100fe200000108a0 */
[C---:B------:R-:W-:Y:S03]  /*9120*/  HMMA.16816.F32 R48, R104.reuse, R126, R48 ;  /* 0x0000007e6830723c */ /* 0x040fe60000001830 */
[----:B------:R1:W-:Y:S01]  /*9130*/  MUFU.EX2 R171, R124 ;  /* 0x0000007c00ab7308 */ /* 0x0003e20000000800 */
[----:B------:R-:W-:Y:S01]  /*9140*/  MOV R138, R166 ;  /* 0x000000a6008a7202 */ /* 0x000fe20000000f00 */
[----:B---3--:R-:W-:Y:S03]  /*9150*/  FFMA.FTZ R2, R2, R146, R147 ;  /* 0x0000009202027223 */ /* 0x008fe60000010093 */
[C---:B------:R-:W-:Y:S08]  /*9160*/  HMMA.16816.F32 R52, R104.reuse, R128, R52 ;  /* 0x000000806834723c */ /* 0x040ff00000001834 */
[C---:B------:R-:W-:Y:S08]  /*9170*/  HMMA.16816.F32 R56, R104.reuse, R130, R56 ;  /* 0x000000826838723c */ /* 0x040ff00000001838 */
[C---:B-----5:R-:W-:Y:S01]  /*9180*/  HMMA.16816.F32 R60, R104.reuse, R116, R60 ;  /* 0x00000074683c723c */ /* 0x060fe2000000183c */
[----:B-1----:R-:W-:Y:S06]  /*9190*/  LDSM.16.MT88.4 R124, [R233+UR4+0x2900] ;  /* 0x00290004e97c783b */ /* 0x002fec0008004200 */
[--C-:B------:R-:W-:Y:S01]  /*91a0*/  FFMA.FTZ R116, R170, c[0x0][0x2d0], -R160.reuse ;  /* 0x0000b400aa747a23 */ /* 0x100fe200000108a0 */
[C---:B------:R-:W-:Y:S03]  /*91b0*/  HMMA.16816.F32 R64, R104.reuse, R118, R64 ;  /* 0x000000766840723c */ /* 0x040fe60000001840 */
[----:B------:R1:W3:Y:S05]  /*91c0*/  MUFU.EX2 R170, R116 ;  /* 0x0000007400aa7308 */ /* 0x0002ea0000000800 */
[C---:B----4-:R-:W-:Y:S07]  /*91d0*/  HMMA.16816.F32 R68, R104.reuse, R108, R68 ;  /* 0x0000006c6844723c */ /* 0x050fee0000001844 */
[--C-:B------:R-:W-:Y:S01]  /*91e0*/  FFMA.FTZ R108, R168, c[0x0][0x2d0], -R161.reuse ;  /* 0x0000b400a86c7a23 */ /* 0x100fe200000108a1 */
[C---:B------:R-:W-:Y:S03]  /*91f0*/  HMMA.16816.F32 R72, R104.reuse, R110, R72 ;  /* 0x0000006e6848723c */ /* 0x040fe60000001848 */
[----:B------:R4:W-:Y:S05]  /*9200*/  MUFU.EX2 R168, R108 ;  /* 0x0000006c00a87308 */ /* 0x0009ea0000000800 */
[C---:B------:R-:W-:Y:S04]  /*9210*/  HMMA.16816.F32 R76, R104.reuse, R112, R76 ;  /* 0x00000070684c723c */ /* 0x040fe8000000184c */
[--C-:B-1----:R-:W-:Y:S03]  /*9220*/  FFMA.FTZ R116, R169, c[0x0][0x2d0], -R161.reuse ;  /* 0x0000b400a9747a23 */ /* 0x102fe600000108a1 */
[----:B------:R-:W-:Y:S01]  /*9230*/  FFMA.FTZ R112, R133, c[0x0][0x2d0], -R161 ;  /* 0x0000b40085707a23 */ /* 0x000fe200000108a1 */
[C---:B------:R-:W-:Y:S01]  /*9240*/  HMMA.16816.F32 R80, R104.reuse, R114, R80 ;  /* 0x000000726850723c */ /* 0x040fe20000001850 */
[----:B------:R1:W5:Y:S07]  /*9250*/  MUFU.EX2 R169, R116 ;  /* 0x0000007400a97308 */ /* 0x00036e0000000800 */
[C---:B------:R-:W-:Y:S03]  /*9260*/  HMMA.16816.F32 R84, R104.reuse, R120, R84 ;  /* 0x000000786854723c */ /* 0x040fe60000001854 */
[----:B------:R-:W-:Y:S01]  /*9270*/  MUFU.EX2 R164, R112 ;  /* 0x0000007000a47308 */ /* 0x000fe20000000800 */
[--C-:B----4-:R-:W-:Y:S02]  /*9280*/  FFMA.FTZ R108, R167, c[0x0][0x2d0], -R160.reuse ;  /* 0x0000b400a76c7a23 */ /* 0x110fe400000108a0 */
[----:B--2---:R-:W-:Y:S02]  /*9290*/  FFMA.FTZ R0, R0, R144, R145 ;  /* 0x0000009000007223 */ /* 0x004fe40000010091 */
[C---:B------:R-:W-:Y:S01]  /*92a0*/  HMMA.16816.F32 R88, R104.reuse, R122, R88 ;  /* 0x0000007a6858723c */ /* 0x040fe20000001858 */
[----:B------:R-:W-:Y:S04]  /*92b0*/  LDSM.16.MT88.4 R120, [R102+0x2900] ;  /* 0x002900006678783b */ /* 0x000fe80000004200 */
[----:B------:R2:W-:Y:S04]  /*92c0*/  MUFU.EX2 R167, R108 ;  /* 0x0000006c00a77308 */ /* 0x0005e80000000800 */
[----:B-1----:R-:W1:Y:S03]  /*92d0*/  LDSM.16.MT88.4 R116, [R101+0x8100] ;  /* 0x008100006574783b */ /* 0x002e660000004200 */
[----:B--2---:R-:W-:Y:S01]  /*92e0*/  FFMA.FTZ R108, R137, c[0x0][0x2d0], -R160 ;  /* 0x0000b400896c7a23 */ /* 0x004fe200000108a0 */
[----:B------:R-:W-:Y:S02]  /*92f0*/  MOV R137, R136 ;  /* 0x0000008800897202 */ /* 0x000fe40000000f00 */
[----:B------:R-:W-:Y:S01]  /*9300*/  MOV R136, R165 ;  /* 0x000000a500887202 */ /* 0x000fe20000000f00 */
[----:B------:R2:W4:Y:S01]  /*9310*/  MUFU.EX2 R166, R108 ;  /* 0x0000006c00a67308 */ /* 0x0005220000000800 */
[----:B---3--:R-:W-:Y:S01]  /*9320*/  F2FP.PACK_AB R160, R170, R171 ;  /* 0x000000abaaa0723e */ /* 0x008fe200000000ff */
[C---:B-1----:R-:W-:Y:S08]  /*9330*/  HMMA.16816.F32 R92, R104.reuse, R116, R92 ;  /* 0x00000074685c723c */ /* 0x042ff0000000185c */
[----:B------:R-:W-:Y:S04]  /*9340*/  HMMA.16816.F32 R96, R104, R118, R96 ;  /* 0x000000766860723c */ /* 0x000fe80000001860 */
[----:B--2---:R-:W-:Y:S01]  /*9350*/  FFMA.FTZ R108, R134, c[0x0][0x2d0], -R161 ;  /* 0x0000b400866c7a23 */ /* 0x004fe200000108a1 */
[----:B-----5:R-:W-:Y:S01]  /*9360*/  F2FP.PACK_AB R161, R168, R169 ;  /* 0x000000a9a8a1723e */ /* 0x020fe200000000ff */
[----:B------:R-:W-:Y:S01]  /*9370*/  LDSM.16.MT88.4 R132, [R101+0x2900] ;  /* 0x002900006584783b */ /* 0x000fe20000004200 */
[----:B----4-:R-:W-:Y:S01]  /*9380*/  F2FP.PACK_AB R162, R166, R167 ;  /* 0x000000a7a6a2723e */ /* 0x010fe200000000ff */
[----:B------:R1:W2:Y:S06]  /*9390*/  MUFU.EX2 R165, R108 ;  /* 0x0000006c00a57308 */ /* 0x0002ac0000000800 */
[----:B-1----:R-:W1:Y:S01]  /*93a0*/  LDSM.16.MT88.4 R108, [R103+UR4+0x2900] ;  /* 0x00290004676c783b */ /* 0x002e620008004200 */
[----:B--2---:R-:W-:Y:S07]  /*93b0*/  F2FP.PACK_AB R163, R164, R165 ;  /* 0x000000a5a4a3723e */ /* 0x004fee00000000ff */
[C---:B-1----:R-:W-:Y:S01]  /*93c0*/  HMMA.16816.F32 R104, R160.reuse, R108, R4 ;  /* 0x0000006ca068723c */ /* 0x042fe20000001804 */
[----:B------:R-:W1:Y:S07]  /*93d0*/  LDSM.16.MT88.4 R4, [R233+UR4+0x5900] ;  /* 0x00590004e904783b */ /* 0x000e6e0008004200 */
[C---:B------:R-:W-:Y:S01]  /*93e0*/  HMMA.16816.F32 R108, R160.reuse, R110, R8 ;  /* 0x0000006ea06c723c */ /* 0x040fe20000001808 */
[----:B------:R-:W2:Y:S07]  /*93f0*/  LDSM.16.MT88.4 R8, [R101+0x5900] ;  /* 0x005900006508783b */ /* 0x000eae0000004200 */
[C---:B------:R-:W-:Y:S07]  /*9400*/  HMMA.16816.F32 R112, R160.reuse, R120, R12 ;  /* 0x00000078a070723c */ /* 0x040fee000000180c */
[----:B------:R-:W-:Y:S01]  /*9410*/  MOV R13, R139 ;  /* 0x0000008b000d7202 */ /* 0x000fe20000000f00 */
[C---:B------:R-:W-:Y:S01]  /*9420*/  HMMA.16816.F32 R116, R160.reuse, R122, R16 ;  /* 0x0000007aa074723c */ /* 0x040fe20000001810 */
[----:B------:R-:W3:Y:S03]  /*9430*/  LDL.64 R16, [R1+0x18] ;  /* 0x0000180001107983 */ /* 0x000ee60000100a00 */
[----:B------:R-:W-:Y:S01]  /*9440*/  MOV R14, R138 ;  /* 0x0000008a000e7202 */ /* 0x000fe20000000f00 */
[----:B------:R-:W-:Y:S01]  /*9450*/  FADD.FTZ R12, R13, R2 ;  /* 0x000000020d0c7221 */ /* 0x000fe20000010000 */
[----:B------:R-:W-:Y:S01]  /*9460*/  MOV R15, R137 ;  /* 0x00000089000f7202 */ /* 0x000fe20000000f00 */
[----:B------:R-:W4:Y:S01]  /*9470*/  LDL.64 R18, [R1+0x38] ;  /* 0x0000380001127983 */ /* 0x000f220000100a00 */
[C---:B------:R-:W-:Y:S04]  /*9480*/  HMMA.16816.F32 R120, R160.reuse, R124, R20 ;  /* 0x0000007ca078723c */ /* 0x040fe80000001814 */
[----:B------:R-:W-:Y:S01]  /*9490*/  FADD.FTZ R2, R252, R0 ;  /* 0x00000000fc027221 */ /* 0x000fe20000010000 */
[----:B------:R-:W5:Y:S01]  /*94a0*/  LDL R21, [R1+0x24] ;  /* 0x0000240001157983 */ /* 0x000f620000100800 */
[----:B------:R-:W-:Y:S01]  /*94b0*/  FADD.FTZ R0, R14, R12 ;  /* 0x0000000c0e007221 */ /* 0x000fe20000010000 */
[----:B------:R-:W-:Y:S01]  /*94c0*/  MOV R23, R136 ;  /* 0x0000008800177202 */ /* 0x000fe20000000f00 */
[C---:B------:R-:W-:Y:S04]  /*94d0*/  HMMA.16816.F32 R124, R160.reuse, R126, R24 ;  /* 0x0000007ea07c723c */ /* 0x040fe80000001818 */
[----:B------:R-:W-:Y:S02]  /*94e0*/  FADD.FTZ R0, R15, R0 ;  /* 0x000000000f007221 */ /* 0x000fe40000010000 */
[----:B------:R-:W1:Y:S01]  /*94f0*/  LDSM.16.MT88.4 R12, [R103+UR4+0x8900] ;  /* 0x00890004670c783b */ /* 0x000e620008004200 */
        /* <DEDUP_REMOVED lines=13> */
[C---:B------:R-:W-:Y:S08]  /*95d0*/  HMMA.16816.F32 R144, R160.reuse, R148, R44 ;  /* 0x00000094a090723c */ /* 0x040ff0000000182c */
[C---:B------:R-:W-:Y:S08]  /*95e0*/  HMMA.16816.F32 R148, R160.reuse, R150, R48 ;  /* 0x00000096a094723c */ /* 0x040ff00000001830 */
[C---:B-1----:R-:W-:Y:S07]  /*95f0*/  HMMA.16816.F32 R52, R160.reuse, R4, R52 ;  /* 0x00000004a034723c */ /* 0x042fee0000001834 */
[----:B------:R-:W-:Y:S01]  /*9600*/  MOV R4, UR18 ;  /* 0x0000001200047c02 */ /* 0x000fe20008000f00 */
[C---:B------:R-:W-:Y:S01]  /*9610*/  HMMA.16816.F32 R56, R160.reuse, R6, R56 ;  /* 0x00000006a038723c */ /* 0x040fe20000001838 */
[----:B------:R-:W-:Y:S07]  /*9620*/  MOV R5, UR19 ;  /* 0x0000001300057c02 */ /* 0x000fee0008000f00 */
[C---:B--2---:R-:W-:Y:S08]  /*9630*/  HMMA.16816.F32 R60, R160.reuse, R8, R60 ;  /* 0x00000008a03c723c */ /* 0x044ff0000000183c */
[C---:B------:R-:W-:Y:S01]  /*9640*/  HMMA.16816.F32 R64, R160.reuse, R10, R64 ;  /* 0x0000000aa040723c */ /* 0x040fe20000001840 */
[----:B------:R-:W-:Y:S07]  /*9650*/  LDSM.16.MT88.4 R8, [R233+UR4+0x8900] ;  /* 0x00890004e908783b */ /* 0x000fee0008004200 */
[C---:B------:R-:W-:Y:S08]  /*9660*/  HMMA.16816.F32 R68, R160.reuse, R12, R68 ;  /* 0x0000000ca044723c */ /* 0x040ff00000001844 */
[C---:B------:R-:W-:Y:S01]  /*9670*/  HMMA.16816.F32 R72, R160.reuse, R14, R72 ;  /* 0x0000000ea048723c */ /* 0x040fe20000001848 */
[----:B------:R1:W-:Y:S03]  /*9680*/  LDSM.16.MT88.4 R12, [R101+0x8900] ;  /* 0x00890000650c783b */ /* 0x0003e60000004200 */
[----:B-1----:R-:W-:Y:S01]  /*9690*/  MOV R101, R3 ;  /* 0x0000000300657202 */ /* 0x002fe20000000f00 */
[----:B---3--:R-:W-:Y:S02]  /*96a0*/  FADD.FTZ R16, R242, R2 ;  /* 0x00000002f2107221 */ /* 0x008fe40000010000 */
[----:B------:R-:W-:Y:S02]  /*96b0*/  FADD.FTZ R2, R241, R0 ;  /* 0x00000000f1027221 */ /* 0x000fe40000010000 */
[----:B------:R-:W-:Y:S03]  /*96c0*/  FADD.FTZ R0, R231, R16 ;  /* 0x00000010e7007221 */ /* 0x000fe60000010000 */
[----:B----4-:R-:W-:Y:S01]  /*96d0*/  @P0 MOV R19, R17 ;  /* 0x0000001100130202 */ /* 0x010fe20000000f00 */
[----:B------:R-:W-:Y:S02]  /*96e0*/  FADD.FTZ R2, R240, R2 ;  /* 0x00000002f0027221 */ /* 0x000fe40000010000 */
[----:B------:R-:W-:Y:S02]  /*96f0*/  FADD.FTZ R16, R230, R0 ;  /* 0x00000000e6107221 */ /* 0x000fe40000010000 */
[----:B------:R-:W-:Y:S02]  /*9700*/  @P0 IMAD.WIDE.U32 R18, R4, 0x60, R18 ;  /* 0x0000006004120825 */ /* 0x000fe400078e0012 */
[----:B------:R-:W1:Y:S02]  /*9710*/  LDSM.16.MT88.4 R4, [R102+0x8900] ;  /* 0x008900006604783b */ /* 0x000e640000004200 */
[----:B------:R-:W-:Y:S01]  /*9720*/  FADD.FTZ R0, R239, R2 ;  /* 0x00000002ef007221 */ /* 0x000fe20000010000 */
[----:B------:R-:W-:Y:S01]  /*9730*/  @P0 SHF.L.U32 R2, R18, 0x1, RZ ;  /* 0x0000000112020819 */ /* 0x000fe200000006ff */
[----:B------:R-:W-:Y:S01]  /*9740*/  FADD.FTZ R20, R228, R16 ;  /* 0x00000010e4147221 */ /* 0x000fe20000010000 */
[----:B------:R-:W-:Y:S01]  /*9750*/  @P0 IADD3 R16, R19, UR10, RZ ;  /* 0x0000000a13100c10 */ /* 0x000fe2000fffe0ff */
[----:B------:R-:W-:Y:S01]  /*9760*/  FADD.FTZ R17, R238, R0 ;  /* 0x00000000ee117221 */ /* 0x000fe20000010000 */
[----:B------:R-:W-:Y:S01]  /*9770*/  MOV R0, UR15 ;  /* 0x0000000f00007c02 */ /* 0x000fe20008000f00 */
[----:B------:R-:W-:Y:S01]  /*9780*/  FADD.FTZ R19, R229, R20 ;  /* 0x00000014e5137221 */ /* 0x000fe20000010000 */
[----:B------:R-:W-:Y:S01]  /*9790*/  @P0 SHF.L.U64.HI R18, R18, 0x1, R16 ;  /* 0x0000000112120819 */ /* 0x000fe20000010210 */
[----:B------:R-:W-:Y:S01]  /*97a0*/  FADD.FTZ R22, R188, R17 ;  /* 0x00000011bc167221 */ /* 0x000fe20000010000 */
[----:B------:R-:W-:Y:S01]  /*97b0*/  @P0 IADD3 R16, P6, R2, c[0x0][0x1c8], RZ ;  /* 0x0000720002100a10 */ /* 0x000fe20007fde0ff */
[----:B-----5:R-:W-:Y:S01]  /*97c0*/  @P0 IMAD R0, R0, 0x4800, R21 ;  /* 0x0000480000000824 */ /* 0x020fe200078e0215 */
[----:B------:R-:W-:Y:S01]  /*97d0*/  @P0 IADD3 R20, P5, R2, 0x80, RZ ;  /* 0x0000008002140810 */ /* 0x000fe20007fbe0ff */
[----:B------:R-:W-:Y:S01]  /*97e0*/  FADD.FTZ R22, R191, R22 ;  /* 0x00000016bf167221 */ /* 0x000fe20000010000 */
[----:B------:R-:W-:Y:S01]  /*97f0*/  @P0 IADD3.X R17, R18, c[0x0][0x1cc], RZ, P6, !PT ;  /* 0x0000730012110a10 */ /* 0x000fe200037fe4ff */
[----:B------:R-:W-:Y:S01]  /*9800*/  FADD.FTZ R19, R183, R19 ;  /* 0x00000013b7137221 */ /* 0x000fe20000010000 */
[----:B------:R-:W-:Y:S01]  /*9810*/  @P0 SHF.L.U32 R0, R0, 0x1, RZ ;  /* 0x0000000100000819 */ /* 0x000fe200000006ff */
[----:B------:R-:W-:Y:S01]  /*9820*/  @UP0 USHF.L.U32 UR10, UR6, 0x6, URZ ;  /* 0x00000006060a0899 */ /* 0x000fe2000800063f */
[----:B------:R-:W-:Y:S01]  /*9830*/  @P0 IADD3 R20, P1, R20, c[0x0][0x1c8], RZ ;  /* 0x0000720014140a10 */ /* 0x000fe20007f3e0ff */
[----:B------:R-:W-:Y:S02]  /*9840*/  UISETP.GE.AND UP0, UPT, UR5, 0x1, UPT ;  /* 0x000000010500788c */ /* 0x000fe4000bf06270 */
[----:B------:R-:W-:Y:S01]  /*9850*/  @!PT LDS RZ, [RZ] ;  /* 0x00000000fffff984 */ /* 0x000fe20000000800 */
[----:B------:R-:W-:Y:S01]  /*9860*/  @!PT LDS RZ, [RZ] ;  /* 0x00000000fffff984 */ /* 0x000fe20000000800 */
[----:B------:R-:W-:Y:S01]  /*9870*/  @!PT LDS RZ, [RZ] ;  /* 0x00000000fffff984 */ /* 0x000fe20000000800 */
[----:B------:R2:W-:Y:S01]  /*9880*/  @P0 LDGSTS.E.BYPASS.LTC128B.128 [R0+0x12100], [R16.64], !P4 ;  /* 0x1210000010000fae */ /* 0x0005e2000e101d54 */
[----:B------:R-:W-:Y:S02]  /*9890*/  @P0 IADD3.X R21, RZ, c[0x0][0x1cc], R18, P1, P5 ;  /* 0x00007300ff150a10 */ /* 0x000fe40000fea412 */
[----:B------:R-:W-:Y:S05]  /*98a0*/  @P0 IADD3 R2, P5, R2, 0x100, RZ ;  /* 0x0000010002020810 */ /* 0x000fea0007fbe0ff */
[----:B------:R2:W-:Y:S01]  /*98b0*/  @P0 LDGSTS.E.BYPASS.LTC128B.128 [R0+0x15100], [R20.64], !P3 ;  /* 0x1510000014000fae */ /* 0x0005e2000d901d54 */
[C---:B-1----:R-:W-:Y:S07]  /*98c0*/  HMMA.16816.F32 R76, R160.reuse, R4, R76 ;  /* 0x00000004a04c723c */ /* 0x042fee000000184c */
[----:B------:R-:W-:Y:S01]  /*98d0*/  FADD.FTZ R4, R190, R22 ;  /* 0x00000016be047221 */ /* 0x000fe20000010000 */
[C---:B------:R-:W-:Y:S04]  /*98e0*/  HMMA.16816.F32 R80, R160.reuse, R6, R80 ;  /* 0x00000006a050723c */ /* 0x040fe80000001850 */
[----:B------:R-:W-:Y:S02]  /*98f0*/  FADD.FTZ R4, R189, R4 ;  /* 0x00000004bd047221 */ /* 0x000fe40000010000 */
[----:B------:R-:W-:Y:S01]  /*9900*/  FADD.FTZ R5, R182, R19 ;  /* 0x00000013b6057221 */ /* 0x000fe20000010000 */
[----:B------:R-:W-:Y:S01]  /*9910*/  @P0 IADD3 R6, P1, R2, c[0x0][0x1c8], RZ ;  /* 0x0000720002060a10 */ /* 0x000fe20007f3e0ff */
[C---:B------:R-:W-:Y:S04]  /*9920*/  HMMA.16816.F32 R84, R160.reuse, R8, R84 ;  /* 0x00000008a054723c */ /* 0x040fe80000001854 */
[----:B------:R-:W-:Y:S01]  /*9930*/  @P0 IADD3.X R7, RZ, c[0x0][0x1cc], R18, P1, P5 ;  /* 0x00007300ff070a10 */ /* 0x000fe20000fea412 */
[----:B------:R-:W-:Y:S02]  /*9940*/  FADD.FTZ R5, R180, R5 ;  /* 0x00000005b4057221 */ /* 0x000fe40000010000 */
[----:B------:R-:W-:Y:S01]  /*9950*/  FADD.FTZ R18, R178, R4 ;  /* 0x00000004b2127221 */ /* 0x000fe20000010000 */
[----:B------:R-:W-:Y:S01]  /*9960*/  @P0 IADD3 R4, P1, R16, UR10, RZ ;  /* 0x0000000a10040c10 */ /* 0x000fe2000ff3e0ff */
[----:B------:R1:W-:Y:S01]  /*9970*/  @P0 LDGSTS.E.BYPASS.LTC128B.128 [R0+0x18100], [R6.64], !P2 ;  /* 0x1810000006000fae */ /* 0x0003e2000d101d54 */
[C---:B------:R-:W-:Y:S03]  /*9980*/  HMMA.16816.F32 R88, R160.reuse, R10, R88 ;  /* 0x0000000aa058723c */ /* 0x040fe60000001858 */
[----:B------:R-:W-:Y:S01]  /*9990*/  FADD.FTZ R2, R181, R5 ;  /* 0x00000005b5027221 */ /* 0x000fe20000010000 */
[----:B------:R-:W-:Y:S01]  /*99a0*/  @P0 IADD3.X R5, R17, UR13, RZ, P1, !PT ;  /* 0x0000000d11050c10 */ /* 0x000fe20008ffe4ff */
[----:B------:R-:W-:Y:S02]  /*99b0*/  FADD.FTZ R8, R179, R18 ;  /* 0x00000012b3087221 */ /* 0x000fe40000010000 */
[----:B------:R-:W-:Y:S01]  /*99c0*/  FADD.FTZ R2, R176, R2 ;  /* 0x00000002b0027221 */ /* 0x000fe20000010000 */
[C---:B------:R-:W-:Y:S01]  /*99d0*/  HMMA.16816.F32 R92, R160.reuse, R12, R92 ;  /* 0x0000000ca05c723c */ /* 0x040fe2000000185c */
[----:B------:R3:W-:Y:S03]  /*99e0*/  @P0 LDGSTS.E.BYPASS.LTC128B.128 [R0+0x13100], [R4.64], !P4 ;  /* 0x1310000004000fae */ /* 0x0007e6000e101d54 */
[----:B------:R-:W-:Y:S04]  /*99f0*/  FADD.FTZ R2, R177, R2 ;  /* 0x00000002b1027221 */ /* 0x000fe80000010000 */
[----:B------:R-:W-:Y:S01]  /*9a00*/  FADD.FTZ R2, R173, R2 ;  /* 0x00000002ad027221 */ /* 0x000fe20000010000 */
[----:B------:R3:W-:Y:S01]  /*9a10*/  @P0 LDGSTS.E.BYPASS.LTC128B.128 [R0+0x16100], [R4.64+0x80], !P3 ;  /* 0x1610008004000fae */ /* 0x0007e2000d901d54 */
[----:B------:R-:W-:Y:S03]  /*9a20*/  HMMA.16816.F32 R96, R160, R14, R96 ;  /* 0x0000000ea060723c */ /* 0x000fe60000001860 */
[----:B------:R-:W-:Y:S04]  /*9a30*/  FADD.FTZ R2, R172, R2 ;  /* 0x00000002ac027221 */ /* 0x000fe80000010000 */
[----:B------:R3:W-:Y:S01]  /*9a40*/  @P0 LDGSTS.E.BYPASS.LTC128B.128 [R0+0x19100], [R4.64+0x100], !P2 ;  /* 0x1910010004000fae */ /* 0x0007e2000d101d54 */
[----:B-1----:R-:W-:Y:S01]  /*9a50*/  @P0 IADD3 R6, P1, R4, UR10, RZ ;  /* 0x0000000a04060c10 */ /* 0x002fe2000ff3e0ff */
[----:B------:R-:W-:Y:S03]  /*9a60*/  UIADD3 UR10, UR5, 0x1, URZ ;  /* 0x00000001050a7890 */ /* 0x000fe6000fffe03f */
[----:B------:R-:W-:Y:S01]  /*9a70*/  @P0 IADD3.X R7, R5, UR13, RZ, P1, !PT ;  /* 0x0000000d05070c10 */ /* 0x000fe20008ffe4ff */
[----:B------:R-:W-:Y:S04]  /*9a80*/  USEL UR5, UR10, URZ, !UP0 ;  /* 0x0000003f0a057287 */ /* 0x000fe8000c000000 */
[----:B------:R2:W-:Y:S08]  /*9a90*/  @P0 LDGSTS.E.BYPASS.LTC128B.128 [R0+0x14100], [R6.64], !P4 ;  /* 0x1410000006000fae */ /* 0x0005f0000e101d54 */
[----:B------:R2:W-:Y:S08]  /*9aa0*/  @P0 LDGSTS.E.BYPASS.LTC128B.128 [R0+0x17100], [R6.64+0x80], !P3 ;  /* 0x1710008006000fae */ /* 0x0005f0000d901d54 */
[----:B------:R2:W-:Y:S01]  /*9ab0*/  @P0 LDGSTS.E.BYPASS.LTC128B.128 [R0+0x1a100], [R6.64+0x100], !P2 ;  /* 0x1a10010006000fae */ /* 0x0005e2000d101d54 */
[----:B---3--:R-:W-:Y:S01]  /*9ac0*/  FADD.FTZ R4, R175, R8 ;  /* 0x00000008af047221 */ /* 0x008fe20000010000 */
[----:B------:R-:W-:Y:S01]  /*9ad0*/  ISETP.LT.AND P0, PT, RZ, UR16, PT ;  /* 0x00000010ff007c0c */ /* 0x000fe2000bf01270 */
[----:B------:R-:W-:Y:S05]  /*9ae0*/  UMOV UR16, UR14 ;  /* 0x0000000e00107c82 */ /* 0x000fea0008000000 */
[----:B------:R-:W0:Y:S01]  /*9af0*/  LDGDEPBAR ;  /* 0x00000000000079af */ /* 0x000e220000000000 */
[----:B--2---:R-:W-:Y:S02]  /*9b00*/  FADD.FTZ R0, R174, R4 ;  /* 0x00000004ae007221 */ /* 0x004fe40000010000 */
[----:B------:R-:W-:Y:S02]  /*9b10*/  FADD.FTZ R4, R169, R2 ;  /* 0x00000002a9047221 */ /* 0x000fe40000010000 */
[----:B------:R-:W-:Y:S02]  /*9b20*/  FADD.FTZ R0, R171, R0 ;  /* 0x00000000ab007221 */ /* 0x000fe40000010000 */
[----:B------:R-:W-:Y:S02]  /*9b30*/  FADD.FTZ R4, R168, R4 ;  /* 0x00000004a8047221 */ /* 0x000fe40000010000 */
[----:B------:R-:W-:Y:S04]  /*9b40*/  FADD.FTZ R0, R170, R0 ;  /* 0x00000000aa007221 */ /* 0x000fe80000010000 */
[----:B------:R-:W-:Y:S02]  /*9b50*/  FADD.FTZ R2, R167, R0 ;  /* 0x00000000a7027221 */ /* 0x000fe40000010000 */
[----:B------:R-:W-:Y:S02]  /*9b60*/  FADD.FTZ R0, R165, R4 ;  /* 0x00000004a5007221 */ /* 0x000fe40000010000 */
[----:B------:R-:W-:Y:S02]  /*9b70*/  FADD.FTZ R4, R166, R2 ;  /* 0x00000002a6047221 */ /* 0x000fe40000010000 */
[----:B------:R-:W-:Y:S01]  /*9b80*/  FADD.FTZ R2, R164, R0 ;  /* 0x00000000a4027221 */ /* 0x000fe20000010000 */
[----:B------:R-:W-:Y:S02]  /*9b90*/  MOV R0, R100 ;  /* 0x0000006400007202 */ /* 0x000fe40000000f00 */
[----:B------:R1:W-:Y:S04]  /*9ba0*/  STL [R1], R4 ;  /* 0x0000000401007387 */ /* 0x0003e80000100800 */
[----:B------:R1:W-:Y:S01]  /*9bb0*/  STL [R1+0x4], R2 ;  /* 0x0000040201007387 */ /* 0x0003e20000100800 */
[----:B------:R-:W-:-:S05]  /*9bc0*/  @P0 BRA `(.L_x_640) ;  /* 0xffffc01000000947 */ /* 0x000fca000383ffff */
.L_x_639:
[----:B-1----:R-:W2:Y:S04]  /*9bd0*/  LDL.LU R4, [R1] ;  /* 0x0000000001047983 */ /* 0x002ea80000300800 */
[----:B------:R-:W3:Y:S04]  /*9be0*/  LDL.LU R2, [R1+0x4] ;  /* 0x0000040001027983 */ /* 0x000ee80000300800 */
[----:B------:R-:W4:Y:S01]  /*9bf0*/  LDL.LU R18, [R1+0x40] ;  /* 0x0000400001127983 */ /* 0x000f220000300800 */
[----:B------:R-:W-:-:S03]  /*9c00*/  MOV R153, c[0x0][0x4e8] ;  /* 0x00013a0000997a02 */ /* 0x000fc60000000f00 */
[----:B------:R-:W4:Y:S04]  /*9c10*/  LDL.LU R154, [R1+0x48] ;  /* 0x00004800019a7983 */ /* 0x000f280000300800 */
[----:B------:R-:W-:Y:S01]  /*9c20*/  BAR.SYNC.DEFER_BLOCKING 0x1, 0x100 ;  /* 0x0044000000007b1d */ /* 0x000fe20000010000 */
[----:B------:R-:W-:-:S05]  /*9c30*/  ISETP.NE.AND P0, PT, R153, 0x1, PT ;  /* 0x000000019900780c */ /* 0x000fca0003f05270 */
[----:B------:R-:W1:Y:S02]  /*9c40*/  S2R R5, SR_TID.X ;  /* 0x0000000000057919 */ /* 0x000e640000002100 */
[----:B-1----:R-:W-:Y:S02]  /*9c50*/  SHF.R.S32.HI R152, RZ, 0x1f, R5 ;  /* 0x0000001fff987819 */ /* 0x002fe40000011405 */
[----:B--2---:R-:W1:Y:S04]  /*9c60*/  SHFL.BFLY PT, R6, R4, 0x2, 0x1f ;  /* 0x0c401f0004067f89 */ /* 0x004e6800000e0000 */
[----:B---3--:R-:W2:Y:S01]  /*9c70*/  SHFL.BFLY PT, R7, R2, 0x2, 0x1f ;  /* 0x0c401f0002077f89 */ /* 0x008ea200000e0000 */
[----:B----4-:R-:W-:Y:S01]  /*9c80*/  MOV R23, R18 ;  /* 0x0000001200177202 */ /* 0x010fe20000000f00 */
[----:B-1----:R-:W-:-:S02]  /*9c90*/  FADD.FTZ R6, R6, R4 ;  /* 0x0000000406067221 */ /* 0x002fc40000010000 */
[----:B------:R-:W1:Y:S01]  /*9ca0*/  S2R R4, SR_CTAID.Y ;  /* 0x0000000000047919 */ /* 0x000e620000002600 */
[----:B--2---:R-:W-:-:S03]  /*9cb0*/  FADD.FTZ R7, R7, R2 ;  /* 0x0000000207077221 */ /* 0x004fc60000010000 */
[----:B------:R-:W2:Y:S04]  /*9cc0*/  SHFL.BFLY PT, R0, R6, 0x1, 0x1f ;  /* 0x0c201f0006007f89 */ /* 0x000ea800000e0000 */
[----:B------:R-:W3:Y:S01]  /*9cd0*/  SHFL.BFLY PT, R2, R7, 0x1, 0x1f ;  /* 0x0c201f0007027f89 */ /* 0x000ee200000e0000 */
[----:B-1----:R-:W-:-:S04]  /*9ce0*/  IMAD.WIDE.U32 R12, R4, c[0x0][0x490], RZ ;  /* 0x00012400040c7a25 */ /* 0x002fc800078e00ff */
[----:B--2---:R-:W-:Y:S01]  /*9cf0*/  FADD.FTZ R6, R6, R0 ;  /* 0x0000000006067221 */ /* 0x004fe20000010000 */
[----:B------:R-:W-:Y:S01]  /*9d00*/  SHF.R.S32.HI R0, RZ, 0x1f, R4 ;  /* 0x0000001fff007819 */ /* 0x000fe20000011404 */
[----:B------:R-:W-:-:S03]  /*9d10*/  IMAD.WIDE.U32 R16, R4, c[0x0][0x3e8], RZ ;  /* 0x0000fa0004107a25 */ /* 0x000fc600078e00ff */
[----:B------:R-:W-:Y:S01]  /*9d20*/  FSETP.NE.FTZ.AND P2, PT, R6, RZ, PT ;  /* 0x000000ff0600720b */ /* 0x000fe20003f55000 */
[----:B---3--:R-:W-:Y:S01]  /*9d30*/  FADD.FTZ R7, R7, R2 ;  /* 0x0000000207077221 */ /* 0x008fe20000010000 */
[----:B------:R-:W-:Y:S01]  /*9d40*/  MOV R2, RZ ;  /* 0x000000ff00027202 */ /* 0x000fe20000000f00 */
[C---:B------:R-:W-:Y:S02]  /*9d50*/  IMAD R14, R0.reuse, c[0x0][0x490], RZ ;  /* 0x00012400000e7a24 */ /* 0x040fe400078e02ff */
[----:B------:R-:W-:Y:S01]  /*9d60*/  IMAD R8, R0, c[0x0][0x3e8], RZ ;  /* 0x0000fa0000087a24 */ /* 0x000fe200078e02ff */
[----:B------:R-:W-:Y:S01]  /*9d70*/  FSETP.NE.FTZ.AND P1, PT, R7, RZ, PT ;  /* 0x000000ff0700720b */ /* 0x000fe20003f35000 */
[----:B------:R-:W-:-:S04]  /*9d80*/  @P0 IMAD.HI.U32 R0, R18, c[0x0][0x4ec], RZ ;  /* 0x00013b0012000a27 */ /* 0x000fc800078e00ff */
[C---:B------:R-:W-:Y:S01]  /*9d90*/  IMAD R14, R4.reuse, c[0x0][0x494], R14 ;  /* 0x00012500040e7a24 */ /* 0x040fe200078e020e */
[----:B------:R-:W-:Y:S01]  /*9da0*/  @P0 SHF.R.U32.HI R23, RZ, c[0x0][0x4f0], R0 ;  /* 0x00013c00ff170a19 */ /* 0x000fe20000011600 */
[----:B------:R-:W-:Y:S01]  /*9db0*/  IMAD R8, R4, c[0x0][0x3ec], R8 ;  /* 0x0000fb0004087a24 */ /* 0x000fe200078e0208 */
[----:B------:R-:W-:Y:S01]  /*9dc0*/  MOV R0, RZ ;  /* 0x000000ff00007202 */ /* 0x000fe20000000f00 */
[----:B------:R-:W1:Y:S01]  /*9dd0*/  @P2 MUFU.RCP R2, R6 ;  /* 0x0000000600022308 */ /* 0x000e620000001000 */
[CC--:B------:R-:W-:Y:S02]  /*9de0*/  LEA.HI R4, R152.reuse, R5.reuse, RZ, 0x2 ;  /* 0x0000000598047211 */ /* 0x0c0fe400078f10ff */
[-C--:B------:R-:W-:Y:S02]  /*9df0*/  LEA.HI R152, R152, R5.reuse, RZ, 0x5 ;  /* 0x0000000598987211 */ /* 0x080fe400078f28ff */
[----:B------:R-:W-:Y:S02]  /*9e00*/  LOP3.LUT R10, R4, 0xfffffffc, RZ, 0xc0, !PT ;  /* 0xfffffffc040a7812 */ /* 0x000fe400078ec0ff */
[----:B------:R-:W-:Y:S01]  /*9e10*/  LOP3.LUT R11, R152, 0xffffffe0, RZ, 0xc0, !PT ;  /* 0xffffffe0980b7812 */ /* 0x000fe200078ec0ff */
[----:B------:R-:W2:Y:S01]  /*9e20*/  @P1 MUFU.RCP R0, R7 ;  /* 0x0000000700001308 */ /* 0x000ea20000001000 */
[----:B------:R-:W-:-:S02]  /*9e30*/  IADD3 R10, -R10, R5, RZ ;  /* 0x000000050a0a7210 */ /* 0x000fc40007ffe1ff */
[----:B------:R-:W-:Y:S02]  /*9e40*/  IADD3 R11, -R11, R5, RZ ;  /* 0x000000050b0b7210 */ /* 0x000fe40007ffe1ff */
[----:B------:R-:W-:Y:S02]  /*9e50*/  IADD3 R5, -R23, RZ, RZ ;  /* 0x000000ff17057210 */ /* 0x000fe40007ffe1ff */
[----:B------:R-:W-:Y:S01]  /*9e60*/  IADD3 R9, R17, R8, RZ ;  /* 0x0000000811097210 */ /* 0x000fe20007ffe0ff */
[----:B-1----:R-:W-:Y:S01]  /*9e70*/  FMUL.FTZ R30, R2, R52 ;  /* 0x00000034021e7220 */ /* 0x002fe20000410000 */
[----:B------:R-:W-:Y:S01]  /*9e80*/  LOP3.LUT P4, RZ, R11, 0x3, RZ, 0xc0, !PT ;  /* 0x000000030bff7812 */ /* 0x000fe2000788c0ff */
[----:B------:R-:W-:Y:S01]  /*9e90*/  IMAD R101, R5, c[0x0][0x4e8], R18 ;  /* 0x00013a0005657a24 */ /* 0x000fe200078e0212 */
[----:B------:R-:W-:Y:S02]  /*9ea0*/  MOV R8, R16 ;  /* 0x0000001000087202 */ /* 0x000fe40000000f00 */
[----:B------:R-:W-:Y:S01]  /*9eb0*/  IADD3 R15, R13, R14, RZ ;  /* 0x0000000e0d0f7210 */ /* 0x000fe20007ffe0ff */
[----:B--2---:R-:W-:-:S02]  /*9ec0*/  FMUL.FTZ R29, R0, R54 ;  /* 0x00000036001d7220 */ /* 0x004fc40000410000 */
[C---:B------:R-:W-:Y:S01]  /*9ed0*/  FMUL.FTZ R28, R2.reuse, R56 ;  /* 0x00000038021c7220 */ /* 0x040fe20000410000 */
[----:B------:R-:W1:Y:S01]  /*9ee0*/  S2R R54, SR_CTAID.Z ;  /* 0x0000000000367919 */ /* 0x000e620000002700 */
[C---:B------:R-:W-:Y:S01]  /*9ef0*/  FMUL.FTZ R105, R2.reuse, R105 ;  /* 0x0000006902697220 */ /* 0x040fe20000410000 */
[----:B------:R-:W-:Y:S01]  /*9f00*/  SHF.R.S32.HI R5, RZ, 0x2, R4 ;  /* 0x00000002ff057819 */ /* 0x000fe20000011404 */
[C---:B------:R-:W-:Y:S01]  /*9f10*/  FMUL.FTZ R11, R2.reuse, R104 ;  /* 0x00000068020b7220 */ /* 0x040fe20000410000 */
[----:B------:R-:W-:Y:S01]  /*9f20*/  MOV R14, R12 ;  /* 0x0000000c000e7202 */ /* 0x000fe20000000f00 */
        /* <DEDUP_REMOVED lines=45> */
[----:B------:R-:W-:Y:S02]  /*a200*/  SHF.R.S32.HI R2, RZ, 0x1f, R4 ;  /* 0x0000001fff027819 */ /* 0x000fe40000011404 */
[----:B-1----:R-:W-:Y:S01]  /*a210*/  SHF.R.S32.HI R4, RZ, 0x1f, R54 ;  /* 0x0000001fff047819 */ /* 0x002fe20000011436 */
[----:B------:R-:W-:-:S04]  /*a220*/  FMUL.FTZ R57, R0, R62 ;  /* 0x0000003e00397220 */ /* 0x000fc80000410000 */
[C---:B------:R-:W-:Y:S02]  /*a230*/  IMAD R62, R4.reuse, c[0x0][0x498], RZ ;  /* 0x00012600043e7a24 */ /* 0x040fe400078e02ff */
[----:B------:R-:W-:Y:S02]  /*a240*/  IMAD R61, R4, c[0x0][0x3f0], RZ ;  /* 0x0000fc00043d7a24 */ /* 0x000fe400078e02ff */
[C---:B------:R-:W-:Y:S02]  /*a250*/  IMAD R62, R54.reuse, c[0x0][0x49c], R62 ;  /* 0x00012700363e7a24 */ /* 0x040fe400078e023e */
[C---:B------:R-:W-:Y:S02]  /*a260*/  IMAD R61, R54.reuse, c[0x0][0x3f4], R61 ;  /* 0x0000fd00363d7a24 */ /* 0x040fe400078e023d */
[----:B------:R-:W-:-:S04]  /*a270*/  IMAD.WIDE.U32 R14, R54, c[0x0][0x498], R14 ;  /* 0x00012600360e7a25 */ /* 0x000fc800078e000e */
[----:B------:R-:W-:Y:S01]  /*a280*/  IMAD.WIDE.U32 R8, R54, c[0x0][0x3f0], R8 ;  /* 0x0000fc0036087a25 */ /* 0x000fe200078e0008 */
[----:B------:R-:W-:Y:S02]  /*a290*/  F2FP.PACK_AB R54, R69, R68 ;  /* 0x000000444536723e */ /* 0x000fe400000000ff */
[----:B------:R-:W3:Y:S01]  /*a2a0*/  LDL R68, [R1+0x44] ;  /* 0x0000440001447983 */ /* 0x000ee20000100800 */
[C---:B------:R-:W-:Y:S02]  /*a2b0*/  FMUL.FTZ R26, R0.reuse, R55 ;  /* 0x00000037001a7220 */ /* 0x040fe40000410000 */
[C---:B------:R-:W-:Y:S02]  /*a2c0*/  FMUL.FTZ R67, R0.reuse, R67 ;  /* 0x0000004300437220 */ /* 0x040fe40000410000 */
[----:B------:R-:W-:Y:S01]  /*a2d0*/  FMUL.FTZ R55, R0, R66 ;  /* 0x0000004200377220 */ /* 0x000fe20000410000 */
[----:B------:R-:W-:Y:S02]  /*a2e0*/  F2FP.PACK_AB R56, R65, R56 ;  /* 0x000000384138723e */ /* 0x000fe400000000ff */
[----:B------:R2:W5:Y:S02]  /*a2f0*/  LDL R65, [R1+0x20] ;  /* 0x0000200001417983 */ /* 0x0005640000100800 */
[----:B------:R-:W-:-:S02]  /*a300*/  F2FP.PACK_AB R55, R67, R55 ;  /* 0x000000374337723e */ /* 0x000fc400000000ff */
[----:B------:R2:W5:Y:S01]  /*a310*/  LDL.64 R66, [R1+0x10] ;  /* 0x0000100001427983 */ /* 0x0005620000100a00 */
[----:B------:R-:W1:Y:S01]  /*a320*/  @P1 MUFU.LG2 R7, R7 ;  /* 0x0000000700071308 */ /* 0x000e620000000c00 */
[----:B------:R-:W-:-:S04]  /*a330*/  LEA.HI R2, R2, R5, RZ, 0x3 ;  /* 0x0000000502027211 */ /* 0x000fc800078f18ff */
[----:B------:R-:W-:Y:S01]  /*a340*/  LOP3.LUT R2, R2, 0xfffffff8, RZ, 0xc0, !PT ;  /* 0xfffffff802027812 */ /* 0x000fe200078ec0ff */
[C---:B------:R-:W-:Y:S02]  /*a350*/  FMUL.FTZ R107, R0.reuse, R107 ;  /* 0x0000006b006b7220 */ /* 0x040fe40000410000 */
[C---:B------:R-:W-:Y:S01]  /*a360*/  FMUL.FTZ R13, R0.reuse, R106 ;  /* 0x0000006a000d7220 */ /* 0x040fe20000410000 */
[----:B------:R-:W-:Y:S01]  /*a370*/  IADD3 R5, R5, -R2, RZ ;  /* 0x8000000205057210 */ /* 0x000fe20007ffe0ff */
[C---:B------:R-:W-:Y:S01]  /*a380*/  FMUL.FTZ R111, R0.reuse, R111 ;  /* 0x0000006f006f7220 */ /* 0x040fe20000410000 */
[----:B------:R-:W-:Y:S01]  /*a390*/  @P2 MOV R2, 0x3f317218 ;  /* 0x3f31721800022802 */ /* 0x000fe20000000f00 */
        /* <DEDUP_REMOVED lines=39> */
[----:B------:R-:W-:Y:S01]  /*a610*/  FMUL.FTZ R98, R0, R98 ;  /* 0x0000006200627220 */ /* 0x000fe20000410000 */
[----:B------:R-:W-:Y:S01]  /*a620*/  @P1 MOV R0, 0x3f317218 ;  /* 0x3f31721800001802 */ /* 0x000fe20000000f00 */
[----:B------:R-:W-:Y:S02]  /*a630*/  @P2 FMUL.FTZ R4, R2, c[0x0][0x2d0] ;  /* 0x0000b40002042a20 */ /* 0x000fe40000410000 */
[----:B-1----:R-:W-:Y:S02]  /*a640*/  @P1 FMUL.FTZ R2, R7, 0.69314718246459960938 ;  /* 0x3f31721807021820 */ /* 0x002fe40000410000 */
[----:B------:R-:W-:Y:S01]  /*a650*/  @P1 FMUL.FTZ R0, R0, c[0x0][0x2d0] ;  /* 0x0000b40000001a20 */ /* 0x000fe20000410000 */
[----:B------:R-:W1:Y:S01]  /*a660*/  @P2 MUFU.LG2 R6, R6 ;  /* 0x0000000600062308 */ /* 0x000e620000000c00 */
[----:B------:R-:W-:Y:S02]  /*a670*/  MOV R59, 0xff800000 ;  /* 0xff800000003b7802 */ /* 0x000fe40000000f00 */
[----:B------:R-:W-:Y:S01]  /*a680*/  @P1 FFMA.FTZ R59, R0, R3, R2 ;  /* 0x00000003003b1223 */ /* 0x000fe20000010002 */
[----:B------:R-:W-:-:S02]  /*a690*/  SHF.R.S32.HI R0, RZ, 0x5, R152 ;  /* 0x00000005ff007819 */ /* 0x000fc40000011498 */
[----:B------:R-:W-:Y:S02]  /*a6a0*/  F2FP.PACK_AB R57, R63, R57 ;  /* 0x000000393f39723e */ /* 0x000fe400000000ff */
[----:B------:R-:W-:Y:S01]  /*a6b0*/  SHF.R.S32.HI R3, RZ, 0x1f, R0 ;  /* 0x0000001fff037819 */ /* 0x000fe20000011400 */
[----:B------:R-:W4:Y:S01]  /*a6c0*/  S2R R63, SR_CTAID.X ;  /* 0x00000000003f7919 */ /* 0x000f220000002500 */
[----:B------:R-:W-:Y:S02]  /*a6d0*/  LEA.HI R2, R10, R10, RZ, 0x1 ;  /* 0x0000000a0a027211 */ /* 0x000fe400078f08ff */
[----:B------:R-:W-:Y:S02]  /*a6e0*/  LEA.HI R3, R3, R0, RZ, 0x3 ;  /* 0x0000000003037211 */ /* 0x000fe400078f18ff */
[----:B------:R-:W-:Y:S02]  /*a6f0*/  LOP3.LUT R2, R2, 0x1ffffffe, RZ, 0xc0, !PT ;  /* 0x1ffffffe02027812 */ /* 0x000fe400078ec0ff */
[----:B------:R-:W-:Y:S01]  /*a700*/  LOP3.LUT R3, R3, 0xffffff8, RZ, 0xc0, !PT ;  /* 0x0ffffff803037812 */ /* 0x000fe200078ec0ff */
[----:B-1----:R-:W-:Y:S01]  /*a710*/  @P2 FMUL.FTZ R6, R6, 0.69314718246459960938 ;  /* 0x3f31721806062820 */ /* 0x002fe20000410000 */
[----:B------:R-:W-:-:S02]  /*a720*/  F2FP.PACK_AB R44, R12, R44 ;  /* 0x0000002c0c2c723e */ /* 0x000fc400000000ff */
[C---:B------:R-:W-:Y:S02]  /*a730*/  IADD3 R7, R0.reuse, -R3, RZ ;  /* 0x8000000300077210 */ /* 0x040fe40007ffe0ff */
[----:B------:R-:W-:Y:S02]  /*a740*/  LEA R12, R0, R10, 0x9 ;  /* 0x0000000a000c7211 */ /* 0x000fe400078e48ff */
[----:B------:R-:W-:Y:S01]  /*a750*/  MOV R60, 0xff800000 ;  /* 0xff800000003c7802 */ /* 0x000fe20000000f00 */
[----:B------:R-:W-:Y:S01]  /*a760*/  @P2 FFMA.FTZ R60, R4, R100, R6 ;  /* 0x00000064043c2223 */ /* 0x000fe20000010006 */
[----:B------:R-:W-:Y:S02]  /*a770*/  SHF.R.S32.HI R0, RZ, 0x1f, R23 ;  /* 0x0000001fff007819 */ /* 0x000fe40000011417 */
[----:B------:R-:W-:Y:S02]  /*a780*/  IADD3 R10, R10, -R2, RZ ;  /* 0x800000020a0a7210 */ /* 0x000fe40007ffe0ff */
[----:B------:R-:W-:-:S02]  /*a790*/  SHF.R.S32.HI R6, RZ, 0x2, R154 ;  /* 0x00000002ff067819 */ /* 0x000fc4000001149a */
[C---:B------:R-:W-:Y:S02]  /*a7a0*/  LOP3.LUT R2, R5.reuse, 0x1, RZ, 0xc0, !PT ;  /* 0x0000000105027812 */ /* 0x040fe400078ec0ff */
[C---:B------:R-:W-:Y:S01]  /*a7b0*/  R2P PR, R5.reuse, 0x6 ;  /* 0x0000000605007804 */ /* 0x040fe20000000000 */
[----:B------:R-:W-:Y:S02]  /*a7c0*/  IMAD.SHL.U32 R5, R5, 0x40, RZ ;  /* 0x0000004005057824 */ /* 0x000fe400078e00ff */
[----:B------:R-:W-:Y:S01]  /*a7d0*/  IMAD R4, R0, c[0x0][0x3e0], RZ ;  /* 0x0000f80000047a24 */ /* 0x000fe200078e02ff */
[----:B------:R-:W-:Y:S02]  /*a7e0*/  LEA R0, R7, R6, 0x4 ;  /* 0x0000000607007211 */ /* 0x000fe400078e20ff */
[----:B------:R-:W-:Y:S02]  /*a7f0*/  ISETP.NE.U32.AND P3, PT, R2, 0x1, PT ;  /* 0x000000010200780c */ /* 0x000fe40003f65070 */
[----:B------:R-:W-:-:S02]  /*a800*/  IADD3 R3, R9, R61, RZ ;  /* 0x0000003d09037210 */ /* 0x000fc40007ffe0ff */
[----:B------:R-:W-:Y:S02]  /*a810*/  LOP3.LUT R5, R5, 0x1c0, RZ, 0xc0, !PT ;  /* 0x000001c005057812 */ /* 0x000fe400078ec0ff */
[----:B------:R-:W-:Y:S02]  /*a820*/  MOV R2, R8 ;  /* 0x0000000800027202 */ /* 0x000fe40000000f00 */
[----:B------:R-:W-:Y:S01]  /*a830*/  LEA R10, R10, R0, 0x3 ;  /* 0x000000000a0a7211 */ /* 0x000fe200078e18ff */
[----:B------:R-:W-:Y:S01]  /*a840*/  IMAD R7, R23, c[0x0][0x3e4], R4 ;  /* 0x0000f90017077a24 */ /* 0x000fe200078e0204 */
[----:B------:R-:W-:Y:S01]  /*a850*/  LEA.HI R6, R5, R5, RZ, 0x1d ;  /* 0x0000000505067211 */ /* 0x000fe200078fe8ff */
[----:B------:R-:W-:Y:S01]  /*a860*/  IMAD.WIDE.U32 R4, R23, c[0x0][0x3e0], R2 ;  /* 0x0000f80017047a25 */ /* 0x000fe200078e0002 */
[----:B----4-:R-:W-:Y:S02]  /*a870*/  LEA R10, R63, R10, 0x7 ;  /* 0x0000000a3f0a7211 */ /* 0x010fe400078e38ff */
[----:B------:R-:W-:Y:S01]  /*a880*/  LEA R2, R12, R6, 0x1 ;  /* 0x000000060c027211 */ /* 0x000fe200078e08ff */
[----:B------:R-:W-:Y:S01]  /*a890*/  IMAD R61, R153, c[0x0][0x388], RZ ;  /* 0x0000e200993d7a24 */ /* 0x000fe200078e02ff */
[----:B------:R-:W-:-:S02]  /*a8a0*/  LEA R0, R63, R0, 0x7 ;  /* 0x000000003f007211 */ /* 0x000fc400078e38ff */
[----:B------:R-:W-:Y:S01]  /*a8b0*/  IADD3 R5, R5, R7, RZ ;  /* 0x0000000705057210 */ /* 0x000fe20007ffe0ff */
[----:B------:R-:W-:Y:S01]  /*a8c0*/  @P0 IMAD.HI.U32 R7, R10, c[0x0][0x4ec], RZ ;  /* 0x00013b000a070a27 */ /* 0x000fe200078e00ff */
[----:B------:R-:W-:Y:S02]  /*a8d0*/  F2FP.PACK_AB R13, R107, R13 ;  /* 0x0000000d6b0d723e */ /* 0x000fe400000000ff */
[----:B------:R-:W-:Y:S02]  /*a8e0*/  SHF.L.U32 R2, R2, 0x1, RZ ;  /* 0x0000000102027819 */ /* 0x000fe400000006ff */
[C---:B------:R-:W-:Y:S02]  /*a8f0*/  IADD3 R3, R0.reuse, 0x8, RZ ;  /* 0x0000000800037810 */ /* 0x040fe40007ffe0ff */
[----:B------:R-:W-:Y:S01]  /*a900*/  ISETP.GE.OR P5, PT, R0, R61, P4 ;  /* 0x0000003d0000720c */ /* 0x000fe200027a6670 */
[----:B------:R-:W-:Y:S01]  /*a910*/  IMAD.MOV.U32 R0, RZ, RZ, R10 ;  /* 0x000000ffff007224 */ /* 0x000fe200078e000a */
[----:B------:R-:W-:-:S02]  /*a920*/  SHF.R.S32.HI R6, RZ, 0x1f, R101 ;  /* 0x0000001fff067819 */ /* 0x000fc40000011465 */
[----:B------:R-:W-:Y:S01]  /*a930*/  @P0 SHF.R.U32.HI R0, RZ, c[0x0][0x4f0], R7 ;  /* 0x00013c00ff000a19 */ /* 0x000fe20000011607 */
[----:B------:R1:W-:Y:S01]  /*a940*/  STS [R2+0x480], R13 ;  /* 0x0004800d02007388 */ /* 0x0003e20000000800 */
[----:B------:R-:W-:Y:S01]  /*a950*/  IADD3 R8, R2, 0x80, RZ ;  /* 0x0000008002087810 */ /* 0x000fe20007ffe0ff */
[----:B------:R-:W-:Y:S01]  /*a960*/  IMAD R6, R6, c[0x0][0x3d8], RZ ;  /* 0x0000f60006067a24 */ /* 0x000fe200078e02ff */
[----:B------:R-:W-:Y:S02]  /*a970*/  ISETP.GE.OR P4, PT, R3, R61, P4 ;  /* 0x0000003d0300720c */ /* 0x000fe40002786670 */
[----:B------:R-:W-:Y:S01]  /*a980*/  IADD3 R3, R2, 0x70, RZ ;  /* 0x0000007002037810 */ /* 0x000fe20007ffe0ff */
[----:B------:R-:W-:Y:S01]  /*a990*/  IMAD R23, R101, c[0x0][0x3dc], R6 ;  /* 0x0000f70065177a24 */ /* 0x000fe200078e0206 */
[----:B------:R-:W-:Y:S02]  /*a9a0*/  @P3 IADD3 R3, R8, 0x10, RZ ;  /* 0x0000001008033810 */ /* 0x000fe40007ffe0ff */
[----:B------:R-:W-:-:S02]  /*a9b0*/  SHF.R.S32.HI R6, RZ, 0x1f, R0 ;  /* 0x0000001fff067819 */ /* 0x000fc40000011400 */
[C---:B------:R-:W-:Y:S01]  /*a9c0*/  IADD3 R8, P0, R0.reuse, R14, RZ ;  /* 0x0000000e00087210 */ /* 0x040fe20007f1e0ff */
[----:B-1----:R-:W-:Y:S01]  /*a9d0*/  IMAD.WIDE.U32 R12, R101, c[0x0][0x3d8], R4 ;  /* 0x0000f600650c7a25 */ /* 0x002fe200078e0004 */
[----:B------:R-:W-:-:S05]  /*a9e0*/  IADD3 R4, -R0, RZ, RZ ;  /* 0x000000ff00047210 */ /* 0x000fca0007ffe1ff */
[----:B------:R-:W-:Y:S01]  /*a9f0*/  IMAD R4, R4, c[0x0][0x4e8], R10 ;  /* 0x00013a0004047a24 */ /* 0x000fe200078e020a */
[----:B------:R-:W-:Y:S02]  /*aa00*/  IADD3.X R9, R6, R15, R62, P0, !PT ;  /* 0x0000000f06097210 */ /* 0x000fe400007fe43e */
[----:B------:R-:W-:Y:S02]  /*aa10*/  MOV R6, 0x40 ;  /* 0x0000004000067802 */ /* 0x000fe40000000f00 */
[----:B------:R-:W-:Y:S02]  /*aa20*/  SHF.R.S32.HI R7, RZ, 0x1f, R4 ;  /* 0x0000001fff077819 */ /* 0x000fe40000011404 */
[----:B------:R-:W-:Y:S02]  /*aa30*/  SEL R237, R237, 0xffffffe0, !P1 ;  /* 0xffffffe0eded7807 */ /* 0x000fe40004800000 */
[----:B------:R-:W-:Y:S01]  /*aa40*/  F2FP.PACK_AB R11, R105, R11 ;  /* 0x0000000b690b723e */ /* 0x000fe200000000ff */
[----:B------:R-:W-:Y:S01]  /*aa50*/  IMAD R7, R7, c[0x0][0x488], RZ ;  /* 0x0001220007077a24 */ /* 0x000fe200078e02ff */
[----:B------:R-:W-:-:S02]  /*aa60*/  SEL R6, R6, 0xffffffc0, !P2 ;  /* 0xffffffc006067807 */ /* 0x000fc40005000000 */
[----:B------:R-:W-:Y:S02]  /*aa70*/  F2FP.PACK_AB R16, R109, R16 ;  /* 0x000000106d10723e */ /* 0x000fe400000000ff */
[----:B------:R-:W-:Y:S02]  /*aa80*/  F2FP.PACK_AB R17, R111, R17 ;  /* 0x000000116f11723e */ /* 0x000fe400000000ff */
[----:B------:R-:W-:Y:S02]  /*aa90*/  F2FP.PACK_AB R18, R113, R18 ;  /* 0x000000127112723e */ /* 0x000fe400000000ff */
[----:B------:R-:W-:Y:S02]  /*aaa0*/  F2FP.PACK_AB R21, R115, R21 ;  /* 0x000000157315723e */ /* 0x000fe400000000ff */
[----:B------:R-:W-:Y:S01]  /*aab0*/  IADD3 R0, R2, R237, RZ ;  /* 0x000000ed02007210 */ /* 0x000fe20007ffe0ff */
[----:B------:R-:W-:Y:S01]  /*aac0*/  IMAD R10, R4, c[0x0][0x48c], R7 ;  /* 0x00012300040a7a24 */ /* 0x000fe200078e0207 */
[----:B------:R-:W-:-:S02]  /*aad0*/  F2FP.PACK_AB R20, R117, R20 ;  /* 0x000000147514723e */ /* 0x000fc400000000ff */
[----:B------:R-:W-:Y:S02]  /*aae0*/  F2FP.PACK_AB R19, R119, R19 ;  /* 0x000000137713723e */ /* 0x000fe400000000ff */
[----:B------:R-:W-:Y:S01]  /*aaf0*/  IADD3 R237, R237, R3, RZ ;  /* 0x00000003eded7210 */ /* 0x000fe20007ffe0ff */
[----:B------:R-:W-:Y:S01]  /*ab00*/  STS [R2+0x80], R11 ;  /* 0x0000800b02007388 */ /* 0x000fe20000000800 */
[----:B------:R-:W-:Y:S01]  /*ab10*/  F2FP.PACK_AB R22, R121, R22 ;  /* 0x000000167916723e */ /* 0x000fe200000000ff */
[----:B------:R-:W-:Y:S01]  /*ab20*/  IMAD.WIDE.U32 R8, R4, c[0x0][0x488], R8 ;  /* 0x0001220004087a25 */ /* 0x000fe200078e0008 */
[----:B------:R-:W-:Y:S02]  /*ab30*/  F2FP.PACK_AB R24, R123, R24 ;  /* 0x000000187b18723e */ /* 0x000fe400000000ff */
[----:B------:R-:W-:Y:S01]  /*ab40*/  IADD3 R5, R2, R6, RZ ;  /* 0x0000000602057210 */ /* 0x000fe20007ffe0ff */
[----:B------:R-:W-:Y:S01]  /*ab50*/  STS [R3], R16 ;  /* 0x0000001003007388 */ /* 0x000fe20000000800 */
[----:B------:R-:W-:-:S02]  /*ab60*/  F2FP.PACK_AB R25, R125, R25 ;  /* 0x000000197d19723e */ /* 0x000fc400000000ff */
[----:B------:R-:W-:Y:S01]  /*ab70*/  F2FP.PACK_AB R27, R127, R27 ;  /* 0x0000001b7f1b723e */ /* 0x000fe200000000ff */
[----:B------:R-:W-:Y:S01]  /*ab80*/  STS [R3+0x400], R17 ;  /* 0x0004001103007388 */ /* 0x000fe20000000800 */
[C---:B------:R-:W-:Y:S02]  /*ab90*/  IADD3 R7, R6.reuse, R3, RZ ;  /* 0x0000000306077210 */ /* 0x040fe40007ffe0ff */
[----:B------:R-:W-:Y:S01]  /*aba0*/  F2FP.PACK_AB R42, R129, R42 ;  /* 0x0000002a812a723e */ /* 0x000fe200000000ff */
[----:B------:R-:W-:Y:S01]  /*abb0*/  STS [R0+0x80], R18 ;  /* 0x0000801200007388 */ /* 0x000fe20000000800 */
[----:B------:R-:W-:Y:S02]  /*abc0*/  F2FP.PACK_AB R41, R131, R41 ;  /* 0x000000298329723e */ /* 0x000fe400000000ff */
[----:B------:R-:W-:Y:S01]  /*abd0*/  IADD3 R4, R6, R0, RZ ;  /* 0x0000000006047210 */ /* 0x000fe20007ffe0ff */
[----:B------:R-:W-:Y:S01]  /*abe0*/  STS [R0+0x480], R21 ;  /* 0x0004801500007388 */ /* 0x000fe20000000800 */
[----:B------:R-:W-:-:S02]  /*abf0*/  F2FP.PACK_AB R40, R133, R40 ;  /* 0x000000288528723e */ /* 0x000fc400000000ff */
[----:B------:R-:W-:Y:S01]  /*ac00*/  F2FP.PACK_AB R39, R135, R39 ;  /* 0x000000278727723e */ /* 0x000fe200000000ff */
[----:B------:R-:W-:Y:S01]  /*ac10*/  STS [R237], R20 ;  /* 0x00000014ed007388 */ /* 0x000fe20000000800 */
[----:B------:R-:W-:Y:S02]  /*ac20*/  IADD3 R6, R237, R6, RZ ;  /* 0x00000006ed067210 */ /* 0x000fe40007ffe0ff */
        /* <DEDUP_REMOVED lines=11> */
[----:B------:R-:W-:-:S03]  /*ace0*/  F2FP.PACK_AB R31, R151, R31 ;  /* 0x0000001f971f723e */ /* 0x000fc600000000ff */
[----:B------:R-:W-:Y:S01]  /*acf0*/  STS [R7+0x400], R27 ;  /* 0x0004001b07007388 */ /* 0x000fe20000000800 */
[----:B------:R-:W-:Y:S02]  /*ad00*/  F2FP.PACK_AB R30, R103, R30 ;  /* 0x0000001e671e723e */ /* 0x000fe400000000ff */
[----:B------:R-:W-:Y:S01]  /*ad10*/  F2FP.PACK_AB R29, R26, R29 ;  /* 0x0000001d1a1d723e */ /* 0x000fe200000000ff */
[----:B------:R-:W-:Y:S01]  /*ad20*/  STS [R4+0x80], R42 ;  /* 0x0000802a04007388 */ /* 0x000fe20000000800 */
[----:B------:R-:W-:-:S03]  /*ad30*/  F2FP.PACK_AB R28, R102, R28 ;  /* 0x0000001c661c723e */ /* 0x000fc600000000ff */
[----:B------:R-:W-:Y:S01]  /*ad40*/  STS [R4+0x480], R41 ;  /* 0x0004802904007388 */ /* 0x000fe20000000800 */
[----:B------:R-:W-:-:S03]  /*ad50*/  F2FP.PACK_AB R58, R45, R43 ;  /* 0x0000002b2d3a723e */ /* 0x000fc600000000ff */
[----:B------:R-:W-:Y:S04]  /*ad60*/  STS [R6], R40 ;  /* 0x0000002806007388 */ /* 0x000fe80000000800 */
[----:B------:R-:W-:Y:S01]  /*ad70*/  STS [R6+0x400], R39 ;  /* 0x0004002706007388 */ /* 0x000fe20000000800 */
[----:B------:R-:W-:-:S03]  /*ad80*/  F2FP.PACK_AB R53, R71, R53 ;  /* 0x000000354735723e */ /* 0x000fc600000000ff */
        /* <DEDUP_REMOVED lines=53> */
[----:B------:R-:W4:Y:S04]  /*b0e0*/  SHFL.IDX PT, R9, R9, 0x1, 0x1c1f ;  /* 0x003c1f0009097f89 */ /* 0x000f2800000e0000 */
[----:B-1----:R2:W-:Y:S04]  /*b0f0*/  @!P5 ST.E [R10.64], R60 ;  /* 0x0000003c0a00d985 */ /* 0x0025e8000c101914 */
[----:B----4-:R2:W-:Y:S04]  /*b100*/  @!P4 ST.E [R8.64], R59 ;  /* 0x0000003b0800c985 */ /* 0x0105e8000c101914 */
[----:B------:R2:W1:Y:S04]  /*b110*/  LDS.128 R32, [R243+0x1080] ;  /* 0x00108000f3207984 */ /* 0x0004680000000c00 */
        /* <DEDUP_REMOVED lines=12> */
[----:B------:R2:W3:Y:S01]  /*b1e0*/  SHFL.IDX PT, R2, R21, RZ, 0x181f ;  /* 0x00181fff15027589 */ /* 0x0004e200000e0000 */
[----:B------:R-:W-:Y:S03]  /*b1f0*/  BSSY B0, `(.L_x_641) ;  /* 0x0000015000007945 */ /* 0x000fe60003800000 */
[----:B------:R2:W1:Y:S08]  /*b200*/  SHFL.IDX PT, R3, R20, RZ, 0x181f ;  /* 0x00181fff14037589 */ /* 0x00047000000e0000 */
[----:B------:R-:W-:Y:S05]  /*b210*/  @P0 BRA `(.L_x_642) ;  /* 0x0000012000000947 */ /* 0x000fea0003800000 */
[----:B----4-:R-:W4:Y:S01]  /*b220*/  LDS.128 R16, [R243+0x80] ;  /* 0x00008000f3107984 */ /* 0x010f220000000c00 */
[----:B-----5:R-:W-:-:S02]  /*b230*/  ISETP.GE.AND P1, PT, R65, c[0x0][0x3c8], PT ;  /* 0x0000f20041007a0c */ /* 0x020fc40003f26270 */
[----:B------:R-:W-:Y:S01]  /*b240*/  ISETP.GE.AND P0, PT, R64, c[0x0][0x3c8], PT ;  /* 0x0000f20040007a0c */ /* 0x000fe20003f06270 */
[----:B------:R-:W2:Y:S01]  /*b250*/  LDS.128 R12, [R243+0x4080] ;  /* 0x00408000f30c7984 */ /* 0x000ea20000000c00 */
[----:B------:R-:W-:-:S03]  /*b260*/  ISETP.GE.AND P2, PT, R66, c[0x0][0x3c8], PT ;  /* 0x0000f20042007a0c */ /* 0x000fc60003f46270 */
[----:B--2---:R-:W2:Y:S06]  /*b270*/  LDS.128 R8, [R243+0x8080] ;  /* 0x00808000f3087984 */ /* 0x004eac0000000c00 */
[----:B------:R-:W-:Y:S02]  /*b280*/  @!P1 SHF.R.S32.HI R4, RZ, 0x1f, R65 ;  /* 0x0000001fff049819 */ /* 0x000fe40000011441 */
[----:B------:R-:W-:Y:S02]  /*b290*/  @!P0 SHF.R.S32.HI R0, RZ, 0x1f, R64 ;  /* 0x0000001fff008819 */ /* 0x000fe40000011440 */
[----:B------:R-:W-:Y:S01]  /*b2a0*/  @!P1 LEA.HI R4, R4, R65, RZ, 0x3 ;  /* 0x0000004104049211 */ /* 0x000fe200078f18ff */
[----:B-1-3--:R-:W-:Y:S01]  /*b2b0*/  @!P2 IMAD.WIDE R6, R66, 0x2, R2 ;  /* 0x000000024206a825 */ /* 0x00afe200078e0202 */
[----:B------:R-:W-:-:S02]  /*b2c0*/  @!P0 LEA.HI R0, R0, R64, RZ, 0x3 ;  /* 0x0000004000008211 */ /* 0x000fc400078f18ff */
[----:B------:R-:W-:Y:S02]  /*b2d0*/  @!P1 LOP3.LUT R4, R4, 0xfffffff8, RZ, 0xc0, !PT ;  /* 0xfffffff804049812 */ /* 0x000fe400078ec0ff */
[----:B------:R-:W-:-:S03]  /*b2e0*/  @!P0 LOP3.LUT R0, R0, 0xfffffff8, RZ, 0xc0, !PT ;  /* 0xfffffff800008812 */ /* 0x000fc600078ec0ff */
[----:B------:R-:W-:-:S04]  /*b2f0*/  @!P1 IMAD.WIDE R4, R4, 0x2, R2 ;  /* 0x0000000204049825 */ /* 0x000fc800078e0202 */
[----:B------:R-:W-:Y:S01]  /*b300*/  @!P0 IMAD.WIDE R2, R0, 0x2, R2 ;  /* 0x0000000200028825 */ /* 0x000fe200078e0202 */
[----:B----4-:R1:W-:Y:S04]  /*b310*/  @!P2 ST.E.128 [R6.64], R16 ;  /* 0x000000100600a985 */ /* 0x0103e8000c101d14 */
[----:B------:R1:W-:Y:S04]  /*b320*/  @!P1 ST.E.128 [R4.64], R12 ;  /* 0x0000000c04009985 */ /* 0x0003e8000c101d14 */
[----:B--2---:R1:W-:Y:S02]  /*b330*/  @!P0 ST.E.128 [R2.64], R8 ;  /* 0x0000000802008985 */ /* 0x0043e4000c101d14 */
.L_x_642:
[----:B----4-:R-:W-:Y:S05]  /*b340*/  BSYNC B0 ;  /* 0x0000000000007941 */ /* 0x010fea0003800000 */
.L_x_641:
[----:B------:R-:W-:Y:S01]  /*b350*/  IADD3 R0, R68, 0x20, RZ ;  /* 0x0000002044007810 */ /* 0x000fe20007ffe0ff */
[----:B-1----:R1:W4:Y:S01]  /*b360*/  SHFL.IDX PT, R3, R20, 0x1, 0x181f ;  /* 0x00381f0014037f89 */ /* 0x00232200000e0000 */
[----:B------:R-:W-:Y:S02]  /*b370*/  BSSY B0, `(.L_x_643) ;  /* 0x0000013000007945 */ /* 0x000fe40003800000 */
[----:B------:R-:W-:Y:S01]  /*b380*/  ISETP.GE.AND P0, PT, R0, R61, PT ;  /* 0x0000003d0000720c */ /* 0x000fe20003f06270 */
[----:B---3--:R1:W3:-:S12]  /*b390*/  SHFL.IDX PT, R2, R21, 0x1, 0x181f ;  /* 0x00381f0015027f89 */ /* 0x0082d800000e0000 */
[----:B------:R-:W-:Y:S05]  /*b3a0*/  @P0 BRA `(.L_x_644) ;  /* 0x000000f000000947 */ /* 0x000fea0003800000 */
[----:B-----5:R-:W-:Y:S02]  /*b3b0*/  ISETP.GE.AND P1, PT, R65, c[0x0][0x3c8], PT ;  /* 0x0000f20041007a0c */ /* 0x020fe40003f26270 */
        /* <DEDUP_REMOVED lines=14> */
.L_x_644:
[----:B------:R-:W-:Y:S05]  /*b4a0*/  BSYNC B0 ;  /* 0x0000000000007941 */ /* 0x000fea0003800000 */
.L_x_643:
[----:B------:R-:W-:Y:S01]  /*b4b0*/  IADD3 R0, R68, 0x40, RZ ;  /* 0x0000004044007810 */ /* 0x000fe20007ffe0ff */
[----:B---34-:R3:W4:Y:S01]  /*b4c0*/  SHFL.IDX PT, R3, R20, 0x2, 0x181f ;  /* 0x00581f0014037f89 */ /* 0x01872200000e0000 */
[----:B------:R-:W-:Y:S02]  /*b4d0*/  BSSY B0, `(.L_x_645) ;  /* 0x0000013000007945 */ /* 0x000fe40003800000 */
[----:B------:R-:W-:Y:S01]  /*b4e0*/  ISETP.GE.AND P0, PT, R0, R61, PT ;  /* 0x0000003d0000720c */ /* 0x000fe20003f06270 */
[----:B------:R3:W1:-:S12]  /*b4f0*/  SHFL.IDX PT, R2, R21, 0x2, 0x181f ;  /* 0x00581f0015027f89 */ /* 0x00065800000e0000 */
        /* <DEDUP_REMOVED lines=16> */
.L_x_646:
[----:B------:R-:W-:Y:S05]  /*b600*/  BSYNC B0 ;  /* 0x0000000000007941 */ /* 0x000fea0003800000 */
.L_x_645:
        /* <DEDUP_REMOVED lines=22> */
.L_x_647:
        /* <DEDUP_REMOVED lines=9> */
.L_x_2577:


//--------------------- .text._ZN7cutlass13device_kernelIN5flash19enable_sm80_to_sm89INS1_16FlashAttnFwdSm80INS1_25CollectiveMainloopFwdSm80ILi8ELi2ELb1EN4cute5tupleIJNS5_1CILi128EEENS7_ILi96EEENS7_ILi192EEEEEELi192ENS_6half_tEfNS_4arch4Sm80ELb0ELb0ELb1ELb1ELb0ELb0ELb1ELb0EEENS1_21CollectiveEpilogueFwdINS6_IJS8_SA_S9_EEENS6_IJNS7_ILi1EEESI_SI_EEESC_SE_Li256ELb1ELb1ELb0ELb0EEENS1_19SingleTileSchedulerILb1ELb0ELb1ELi128EEEEEEEEEvNT_6ParamsE --------------------------
	.section	.text._ZN7cutlass13device_kernelIN5flash19enable_sm80_to_sm89INS1_16FlashAttnFwdSm80INS1_25CollectiveMainloopFwdSm80ILi8ELi2ELb1EN4cute5tupleIJNS5_1CILi128EEENS7_ILi96EEENS7_ILi192EEEEEELi192ENS_6half_tEfNS_4arch4Sm80ELb0ELb0ELb1ELb1ELb0ELb0ELb1ELb0EEENS1_21CollectiveEpilogueFwdINS6_IJS8_SA_S9_EEENS6_IJNS7_ILi1EEESI_SI_EEESC_SE_Li256ELb1ELb1ELb0ELb0EEENS1_19SingleTileSchedulerILb1ELb0ELb1ELi128EEEEEEEEEvNT_6ParamsE,"ax",@progbits
	.sectioninfo	@"SHI_REGISTERS=255"
	.align	128
.text._ZN7cutlass13device_kernelIN5flash19enable_sm80_to_sm89INS1_16FlashAttnFwdSm80INS1_25CollectiveMainloopFwdSm80ILi8ELi2ELb1EN4cute5tupleIJNS5_1CILi128EEENS7_ILi96EEENS7_ILi192EEEEEELi192ENS_6half_tEfNS_4arch4Sm80ELb0ELb0ELb1ELb1ELb0ELb0ELb1ELb0EEENS1_21CollectiveEpilogueFwdINS6_IJS8_SA_S9_EEENS6_IJNS7_ILi1EEESI_SI_EEESC_SE_Li256ELb1ELb1ELb0ELb0EEENS1_19SingleTileSchedulerILb1ELb0ELb1ELi128EEEEEEEEEvNT_6ParamsE:
        .type           _ZN7cutlass13device_kernelIN5flash19enable_sm80_to_sm89INS1_16FlashAttnFwdSm80INS1_25CollectiveMainloopFwdSm80ILi8ELi2ELb1EN4cute5tupleIJNS5_1CILi128EEENS7_ILi96EEENS7_ILi192EEEEEELi192ENS_6half_tEfNS_4arch4Sm80ELb0ELb0ELb1ELb1ELb0ELb0ELb1ELb0EEENS1_21CollectiveEpilogueFwdINS6_IJS8_SA_S9_EEENS6_IJNS7_ILi1EEESI_SI_EEESC_SE_Li256ELb1ELb1ELb0ELb0EEENS1_19SingleTileSchedulerILb1ELb0ELb1ELi128EEEEEEEEEvNT_6ParamsE,@function
        .size           _ZN7cutlass13device_kernelIN5flash19enable_sm80_to_sm89INS1_16FlashAttnFwdSm80INS1_25CollectiveMainloopFwdSm80ILi8ELi2ELb1EN4cute5tupleIJNS5_1CILi128EEENS7_ILi96EEENS7_ILi192EEEEEELi192ENS_6half_tEfNS_4arch4Sm80ELb0ELb0ELb1ELb1ELb0ELb0ELb1ELb0EEENS1_21CollectiveEpilogueFwdINS6_IJS8_SA_S9_EEENS6_IJNS7_ILi1EEESI_SI_EEESC_SE_Li256ELb1ELb1ELb0ELb0EEENS1_19SingleTileSchedulerILb1ELb0ELb1ELi128EEEEEEEEEvNT_6ParamsE,(.L_x_2578 - _ZN7cutlass13device_kernelIN5flash19enable_sm80_to_sm89INS1_16FlashAttnFwdSm80INS1_25CollectiveMainloopFwdSm80ILi8ELi2ELb1EN4cute5tupleIJNS5_1CILi128EEENS7_ILi96EEENS7_ILi192EEEEEELi192ENS_6half_tEfNS_4arch4Sm80ELb0ELb0ELb1ELb1ELb0ELb0ELb1ELb0EEENS1_21CollectiveEpilogueFwdINS6_IJS8_SA_S9_EEENS6_IJNS7_ILi1EEESI_SI_EEESC_SE_Li256ELb1ELb1ELb0ELb0EEENS1_19SingleTileSchedulerILb1ELb0ELb1ELi128EEEEEEEEEvNT_6ParamsE)
        .other          _ZN7cutlass13device_kernelIN5flash19enable_sm80_to_sm89INS1_16FlashAttnFwdSm80INS1_25CollectiveMainloopFwdSm80ILi8ELi2ELb1EN4cute5tupleIJNS5_1CILi128EEENS7_ILi96EEENS7_ILi192EEEEEELi192ENS_6half_tEfNS_4arch4Sm80ELb0ELb0ELb1ELb1ELb0ELb0ELb1ELb0EEENS1_21CollectiveEpilogueFwdINS6_IJS8_SA_S9_EEENS6_IJNS7_ILi1EEESI_SI_EEESC_SE_Li256ELb1ELb1ELb0ELb0EEENS1_19SingleTileSchedulerILb1ELb0ELb1ELi128EEEEEEEEEvNT_6ParamsE,@"STO_CUDA_ENTRY STV_DEFAULT"
_ZN7cutlass13device_kernelIN5flash19enable_sm80_to_sm89INS1_16FlashAttnFwdSm80INS1_25CollectiveMainloopFwdSm80ILi8ELi2ELb1EN4cute5tupleIJNS5_1CILi128EEENS7_ILi96EEENS7_ILi192EEEEEELi192ENS_6half_tEfNS_4arch4Sm80ELb0ELb0ELb1ELb1ELb0ELb0ELb1ELb0EEENS1_21CollectiveEpilogueFwdINS6_IJS8_SA_S9_EEENS6_IJNS7_ILi1EEESI_SI_EEESC_SE_Li256ELb1ELb1ELb0ELb0EEENS1_19SingleTileSchedulerILb1ELb0ELb1ELi128EEEEEEEEEvNT_6ParamsE:
        /* <DEDUP_REMOVED lines=17> */
.L_x_649:
        /* <DEDUP_REMOVED lines=8> */
.L_x_651:
[----:B------:R-:W-:-:S05]  /*0190*/  MOV R0, c[0x0][0x54c] ;  /* 0x0001530000007a02 */ /* 0x000fca0000000f00 */
.L_x_650:
[----:B-----5:R-:W-:Y:S01]  /*01a0*/  IMAD R0, R0, c[0x0][0x548], RZ ;  /* 0x0001520000007a24 */ /* 0x020fe200078e02ff */
[----:B-1----:R-:W-:-:S04]  /*01b0*/  SHF.L.U32 R2, R40, 0x7, RZ ;  /* 0x0000000728027819 */ /* 0x002fc800000006ff */
[----:B------:R-:W-:-:S04]  /*01c0*/  ISETP.GE.AND P0, PT, R2, R0, PT ;  /* 0x000000000200720c */ /* 0x000fc80003f06270 */
[----:B------:R-:W-:-:S05]  /*01d0*/  SEL R0, R5, 0xffffffff, !P0 ;  /* 0xffffffff05007807 */ /* 0x000fca0004000000 */
[----:B------:R1:W-:Y:S01]  /*01e0*/  STL [R1+0xc], R0 ;  /* 0x00000c0001007387 */ /* 0x0003e20000100800 */
[----:B------:R-:W-:Y:S05]  /*01f0*/  BRA `(.L_x_652) ;  /* 0x0000013000007947 */ /* 0x000fea0003800000 */
.L_x_648:
[----:B---3--:R-:W-:-:S04]  /*0200*/  ISETP.NE.U32.AND P0, PT, RZ, c[0x0][0x568], PT ;  /* 0x00015a00ff007a0c */ /* 0x008fc80003f05070 */
[----:B------:R-:W-:-:S13]  /*0210*/  ISETP.NE.AND.EX P0, PT, RZ, c[0x0][0x56c], PT, P0 ;  /* 0x00015b00ff007a0c */ /* 0x000fda0003f05300 */
[----:B------:R-:W-:Y:S05]  /*0220*/  @!P0 BRA `(.L_x_653) ;  /* 0x0000002000008947 */ /* 0x000fea0003800000 */
[----:B------:R1:W5:Y:S01]  /*0230*/  LDG.E R0, [R2.64] ;  /* 0x0000001402007981 */ /* 0x000362000c1e1900 */
[----:B------:R-:W-:Y:S05]  /*0240*/  BRA `(.L_x_654) ;  /* 0x0000009000007947 */ /* 0x000fea0003800000 */
.L_x_653:
        /* <DEDUP_REMOVED lines=8> */
.L_x_655:
[----:B------:R-:W-:-:S05]  /*02d0*/  MOV R0, c[0x0][0x54c] ;  /* 0x0001530000007a02 */ /* 0x000fca0000000f00 */
.L_x_654:
[----:B-----5:R-:W-:Y:S01]  /*02e0*/  IMAD R0, R0, c[0x0][0x548], RZ ;  /* 0x0001520000007a24 */ /* 0x020fe200078e02ff */
[----:B-1----:R-:W-:-:S04]  /*02f0*/  SHF.L.U32 R2, R40, 0x7, RZ ;  /* 0x0000000728027819 */ /* 0x002fc800000006ff */
[----:B------:R-:W-:-:S04]  /*0300*/  ISETP.GE.AND P0, PT, R2, R0, PT ;  /* 0x000000000200720c */ /* 0x000fc80003f06270 */
[----:B------:R-:W-:-:S05]  /*0310*/  SEL R0, R5, 0xffffffff, !P0 ;  /* 0xffffffff05007807 */ /* 0x000fca0004000000 */
[----:B------:R1:W-:Y:S04]  /*0320*/  STL [R1+0xc], R0 ;  /* 0x00000c0001007387 */ /* 0x0003e80000100800 */
.L_x_652:
[----:B------:R-:W2:Y:S02]  /*0330*/  LDL R41, [R1+0xc] ;  /* 0x00000c0001297983 */ /* 0x000ea40000100800 */
[----:B--2---:R-:W-:-:S13]  /*0340*/  ISETP.GE.AND P0, PT, R41, RZ, PT ;  /* 0x000000ff2900720c */ /* 0x004fda0003f06270 */
        /* <DEDUP_REMOVED lines=9> */
[----:B------:R-:W-:Y:S01]  /*03e0*/  @P2 IMAD.WIDE R2, R41, R27, c[0x0][0x370] ;  /* 0x0000dc0029022625 */ /* 0x000fe200078e021b */
[----:B------:R-:W-:-:S03]  /*03f0*/  CS2R R8, SRZ ;  /* 0x0000000000087805 */ /* 0x000fc6000001ff00 */
[----:B------:R-:W-:Y:S01]  /*0400*/  IMAD.MOV.U32 R10, RZ, RZ, c[0x0][0x168] ;  /* 0x00005a00ff0a7624 */ /* 0x000fe200078e00ff */
[----:B-1----:R1:W2:Y:S01]  /*0410*/  @P2 LDG.E R0, [R2.64] ;  /* 0x0000001402002981 */ /* 0x0022a2000c1e1900 */
[----:B------:R-:W-:-:S04]  /*0420*/  @P1 IMAD.WIDE R6, R41, R27, c[0x0][0x360] ;  /* 0x0000d80029061625 */ /* 0x000fc800078e021b */
[CC--:B------:R-:W-:Y:S01]  /*0430*/  IMAD.WIDE R4, R41.reuse, R27.reuse, c[0x0][0x348] ;  /* 0x0000d20029047625 */ /* 0x0c0fe200078e021b */
[----:B------:R3:W5:Y:S04]  /*0440*/  @P1 LDG.E R10, [R6.64] ;  /* 0x00000014060a1981 */ /* 0x000768000c1e1900 */
[----:B------:R3:W5:Y:S01]  /*0450*/  @P0 LDG.E R8, [R4.64] ;  /* 0x0000001404080981 */ /* 0x000762000c1e1900 */
[----:B-1----:R-:W-:-:S05]  /*0460*/  IMAD.WIDE R2, R41, R27, c[0x0][0x350] ;  /* 0x0000d40029027625 */ /* 0x002fca00078e021b */
[----:B------:R3:W5:Y:S01]  /*0470*/  @P6 LDG.E R9, [R2.64] ;  /* 0x0000001402096981 */ /* 0x000762000c1e1900 */
[----:B------:R-:W-:Y:S02]  /*0480*/  UMOV UR4, URZ ;  /* 0x0000003f00047c82 */ /* 0x000fe40008000000 */
[----:B------:R-:W-:Y:S02]  /*0490*/  ULDC UR6, c[0x0][0x1d0] ;  /* 0x0000740000067ab9 */ /* 0x000fe40000000800 */
[----:B--2---:R3:W1:Y:S02]  /*04a0*/  @P2 R2UR UR4, R0 ;  /* 0x00000000000423c2 */ /* 0x00466400000e0000 */
[----:B-1-3--:R-:W-:Y:S05]  /*04b0*/  @P1 BRA `(.L_x_656) ;  /* 0x0000004000001947 */ /* 0x00afea0003800000 */
[----:B------:R-:W-:Y:S05]  /*04c0*/  @!P0 BRA `(.L_x_656) ;  /* 0x0000003000008947 */ /* 0x000fea0003800000 */
[----:B------:R1:W2:Y:S04]  /*04d0*/  LDG.E R0, [R4.64] ;  /* 0x0000001404007981 */ /* 0x0002a8000c1e1900 */
[----:B-1----:R-:W2:Y:S02]  /*04e0*/  LDG.E R4, [R4.64+0x4] ;  /* 0x0000041404047981 */ /* 0x002ea4000c1e1900 */
[----:B--2--5:R-:W-:-:S02]  /*04f0*/  IADD3 R10, -R0, R4, RZ ;  /* 0x00000004000a7210 */ /* 0x024fc40007ffe1ff */
.L_x_656:
[----:B------:R-:W-:-:S04]  /*0500*/  ISETP.NE.U32.AND P1, PT, RZ, c[0x0][0x368], PT ;  /* 0x0000da00ff007a0c */ /* 0x000fc80003f25070 */
[----:B------:R-:W-:-:S13]  /*0510*/  ISETP.NE.AND.EX P1, PT, RZ, c[0x0][0x36c], PT, P1 ;  /* 0x0000db00ff007a0c */ /* 0x000fda0003f25310 */
[----:B------:R-:W-:Y:S05]  /*0520*/  @!P1 BRA `(.L_x_657) ;  /* 0x0000004000009947 */ /* 0x000fea0003800000 */
[----:B------:R-:W-:-:S05]  /*0530*/  IMAD.WIDE R2, R41, R27, c[0x0][0x368] ;  /* 0x0000da0029027625 */ /* 0x000fca00078e021b */
[----:B------:R-:W2:Y:S02]  /*0540*/  LDG.E R0, [R2.64] ;  /* 0x0000001402007981 */ /* 0x000ea4000c1e1900 */
[----:B--2---:R1:W2:Y:S02]  /*0550*/  R2UR UR6, R0 ;  /* 0x00000000000673c2 */ /* 0x0042a400000e0000 */
[----:B-12---:R-:W-:Y:S05]  /*0560*/  BRA `(.L_x_658) ;  /* 0x0000006000007947 */ /* 0x006fea0003800000 */
.L_x_657:
[----:B------:R-:W-:Y:S05]  /*0570*/  @!P6 BRA `(.L_x_658) ;  /* 0x000000500000e947 */ /* 0x000fea0003800000 */
[----:B------:R1:W2:Y:S04]  /*0580*/  LDG.E R0, [R2.64] ;  /* 0x0000001402007981 */ /* 0x0002a8000c1e1900 */
[----:B-1----:R-:W3:Y:S01]  /*0590*/  LDG.E R2, [R2.64+0x4] ;  /* 0x0000041402027981 */ /* 0x002ee2000c1e1900 */
[----:B--2---:R-:W1:Y:S08]  /*05a0*/  R2UR UR5, R0 ;  /* 0x00000000000573c2 */ /* 0x004e7000000e0000 */
[----:B---3--:R-:W1:Y:S02]  /*05b0*/  R2UR UR6, R2 ;  /* 0x00000000020673c2 */ /* 0x008e6400000e0000 */
[----:B-1----:R-:W-:-:S06]  /*05c0*/  UIADD3 UR6, -UR5, UR6, URZ ;  /* 0x0000000605067290 */ /* 0x002fcc000fffe13f */
.L_x_658:
[----:B------:R-:W-:Y:S01]  /*05d0*/  UIADD3 UR6, -UR4, UR6, URZ ;  /* 0x0000000604067290 */ /* 0x000fe2000fffe13f */
[----:B-----5:R-:W-:Y:S01]  /*05e0*/  IADD3 R11, R9, UR4, RZ ;  /* 0x00000004090b7c10 */ /* 0x020fe2000fffe0ff */
[----:B------:R-:W-:Y:S01]  /*05f0*/  CS2R R98, SRZ ;  /* 0x0000000000627805 */ /* 0x000fe2000001ff00 */
[----:B------:R-:W-:Y:S01]  /*0600*/  PLOP3.LUT P2, PT, PT, PT, PT, 0x80, 0x0 ;  /* 0x000000000000781c */ /* 0x000fe20003f4f070 */
[----:B------:R-:W-:Y:S01]  /*0610*/  UISETP.GE.AND UP0, UPT, UR6, 0x1, UPT ;  /* 0x000000010600788c */ /* 0x000fe2000bf06270 */
[----:B------:R-:W-:Y:S01]  /*0620*/  CS2R R14, SRZ ;  /* 0x00000000000e7805 */ /* 0x000fe2000001ff00 */
[----:B------:R-:W-:Y:S01]  /*0630*/  UIADD3 UR4, UR6, 0x5f, URZ ;  /* 0x0000005f06047890 */ /* 0x000fe2000fffe03f */
[----:B------:R-:W-:Y:S01]  /*0640*/  IMAD.MOV.U32 R96, RZ, RZ, RZ ;  /* 0x000000ffff607224 */ /* 0x000fe200078e00ff */
[----:B------:R-:W-:Y:S01]  /*0650*/  MOV R9, RZ ;  /* 0x000000ff00097202 */ /* 0x000fe20000000f00 */
[----:B------:R-:W-:Y:S01]  /*0660*/  IMAD.MOV.U32 R94, RZ, RZ, RZ ;  /* 0x000000ffff5e7224 */ /* 0x000fe200078e00ff */
[----:B------:R-:W-:Y:S01]  /*0670*/  PLOP3.LUT P1, PT, PT, PT, UP0, 0x80, 0x0 ;  /* 0x000000000000781c */ /* 0x000fe20003f2f008 */
[----:B------:R-:W-:Y:S01]  /*0680*/  UIMAD.WIDE UR4, UR4, 0x2aaaaaab, URZ ;  /* 0x2aaaaaab040478a5 */ /* 0x000fe2000f8e023f */
[----:B------:R-:W-:Y:S01]  /*0690*/  IMAD.MOV.U32 R92, RZ, RZ, RZ ;  /* 0x000000ffff5c7224 */ /* 0x000fe200078e00ff */
[----:B------:R-:W-:Y:S01]  /*06a0*/  CS2R R90, SRZ ;  /* 0x00000000005a7805 */ /* 0x000fe2000001ff00 */
[----:B------:R-:W-:Y:S01]  /*06b0*/  CS2R R12, SRZ ;  /* 0x00000000000c7805 */ /* 0x000fe2000001ff00 */
[----:B------:R-:W-:Y:S01]  /*06c0*/  USHF.R.U32.HI UR16, URZ, 0x1f, UR5 ;  /* 0x0000001f3f107899 */ /* 0x000fe20008011605 */
[----:B------:R-:W-:Y:S01]  /*06d0*/  MOV R88, RZ ;  /* 0x000000ff00587202 */ /* 0x000fe20000000f00 */
[----:B------:R-:W-:Y:S01]  /*06e0*/  IMAD.MOV.U32 R86, RZ, RZ, RZ ;  /* 0x000000ffff567224 */ /* 0x000fe200078e00ff */
[----:B------:R-:W-:Y:S01]  /*06f0*/  CS2R R16, SRZ ;  /* 0x0000000000107805 */ /* 0x000fe2000001ff00 */
[----:B------:R-:W-:Y:S01]  /*0700*/  ULEA.HI.SX32 UR16, UR5, UR16, 0x1c ;  /* 0x0000001005107291 */ /* 0x000fe2000f8fe23f */
[----:B------:R-:W-:Y:S01]  /*0710*/  MOV R84, RZ ;  /* 0x000000ff00547202 */ /* 0x000fe20000000f00 */
        /* <DEDUP_REMOVED lines=44> */
[----:B------:R-:W-:Y:S01]  /*09e0*/  CS2R R116, SRZ ;  /* 0x0000000000747805 */ /* 0x000fe2000001ff00 */
[----:B------:R-:W-:Y:S01]  /*09f0*/  CS2R R114, SRZ ;  /* 0x0000000000727805 */ /* 0x000fe2000001ff00 */
[----:B------:R-:W-:Y:S01]  /*0a00*/  IMAD.MOV.U32 R112, RZ, RZ, RZ ;  /* 0x000000ffff707224 */ /* 0x000fe200078e00ff */
[----:B------:R-:W-:Y:S01]  /*0a10*/  CS2R R110, SRZ ;  /* 0x00000000006e7805 */ /* 0x000fe2000001ff00 */
[----:B------:R-:W-:Y:S01]  /*0a20*/  CS2R R108, SRZ ;  /* 0x00000000006c7805 */ /* 0x000fe2000001ff00 */
[----:B------:R-:W-:Y:S01]  /*0a30*/  CS2R R106, SRZ ;  /* 0x00000000006a7805 */ /* 0x000fe2000001ff00 */
[----:B------:R-:W-:Y:S01]  /*0a40*/  CS2R R104, SRZ ;  /* 0x0000000000687805 */ /* 0x000fe2000001ff00 */
[----:B------:R-:W-:Y:S01]  /*0a50*/  CS2R R42, SRZ ;  /* 0x00000000002a7805 */ /* 0x000fe2000001ff00 */
[----:B------:R-:W-:Y:S05]  /*0a60*/  @!P1 BRA `(.L_x_659) ;  /* 0x0000a3c000009947 */ /* 0x000fea0003800000 */
[----:B------:R-:W-:Y:S01]  /*0a70*/  ISETP.NE.U32.AND P4, PT, RZ, c[0x0][0x340], PT ;  /* 0x0000d000ff007a0c */ /* 0x000fe20003f85070 */
[----:B------:R-:W1:Y:S01]  /*0a80*/  S2R R24, SR_CTAID.Y ;  /* 0x0000000000187919 */ /* 0x000e620000002600 */
[----:B------:R-:W-:-:S02]  /*0a90*/  SHF.R.S32.HI R0, RZ, 0x1f, R8 ;  /* 0x0000001fff007819 */ /* 0x000fc40000011408 */
[----:B------:R-:W-:Y:S01]  /*0aa0*/  SHF.R.S32.HI R37, RZ, 0x1f, R113 ;  /* 0x0000001fff257819 */ /* 0x000fe20000011471 */
[----:B------:R-:W-:Y:S01]  /*0ab0*/  IMAD.MOV.U32 R4, RZ, RZ, c[0x0][0x2c4] ;  /* 0x0000b100ff047624 */ /* 0x000fe200078e00ff */
[----:B------:R-:W-:Y:S01]  /*0ac0*/  ISETP.NE.AND.EX P4, PT, RZ, c[0x0][0x344], PT, P4 ;  /* 0x0000d100ff007a0c */ /* 0x000fe20003f85340 */
[----:B------:R-:W-:Y:S02]  /*0ad0*/  UMOV UR7, 0x60 ;  /* 0x0000006000077882 */ /* 0x000fe40000000000 */
[----:B------:R-:W-:Y:S01]  /*0ae0*/  ULDC.64 UR4, c[0x0][0x1e0] ;  /* 0x0000780000047ab9 */ /* 0x000fe20000000a00 */
[----:B------:R-:W-:Y:S01]  /*0af0*/  SHF.R.S32.HI R17, RZ, 0x1f, R41 ;  /* 0x0000001fff117819 */ /* 0x000fe20000011429 */
[----:B------:R-:W-:-:S08]  /*0b00*/  ULDC.64 UR10, c[0x0][0x208] ;  /* 0x00008200000a7ab9 */ /* 0x000fd00000000a00 */
[----:B------:R-:W-:-:S05]  /*0b10*/  @P4 IMAD.WIDE R2, R41, R27, c[0x0][0x340] ;  /* 0x0000d00029024625 */ /* 0x000fca00078e021b */
[----:B------:R2:W3:Y:S01]  /*0b20*/  @P4 LDG.E R18, [R2.64] ;  /* 0x0000001402124981 */ /* 0x0004e2000c1e1900 */
[----:B------:R-:W-:Y:S01]  /*0b30*/  IMAD R0, R0, c[0x0][0x178], RZ ;  /* 0x00005e0000007a24 */ /* 0x000fe200078e02ff */
[-C--:B------:R-:W-:Y:S01]  /*0b40*/  LEA.HI R35, R37, R113.reuse, RZ, 0x3 ;  /* 0x0000007125237211 */ /* 0x080fe200078f18ff */
[----:B------:R-:W-:Y:S01]  /*0b50*/  UIMAD.WIDE.U32 UR18, UR7, UR4, URZ ;  /* 0x00000004071272a5 */ /* 0x000fe2000f8e003f */
[----:B------:R-:W-:Y:S01]  /*0b60*/  ISETP.NE.AND P1, PT, R4, 0x1, PT ;  /* 0x000000010400780c */ /* 0x000fe20003f25270 */
[----:B------:R-:W-:Y:S01]  /*0b70*/  IMAD R0, R8, c[0x0][0x17c], R0 ;  /* 0x00005f0008007a24 */ /* 0x000fe200078e0200 */
[----:B------:R-:W-:Y:S01]  /*0b80*/  SHF.R.S32.HI R14, RZ, 0x3, R35 ;  /* 0x00000003ff0e7819 */ /* 0x000fe20000011423 */
[----:B------:R-:W-:Y:S01]  /*0b90*/  UIMAD.WIDE.U32 UR14, UR7, UR10, URZ ;  /* 0x0000000a070e72a5 */ /* 0x000fe2000f8e003f */
[----:B-1----:R-:W-:Y:S01]  /*0ba0*/  SHF.R.S32.HI R29, RZ, 0x1f, R24 ;  /* 0x0000001fff1d7819 */ /* 0x002fe20000011418 */
[----:B------:R-:W-:Y:S01]  /*0bb0*/  IMAD.U32 R4, RZ, RZ, UR18 ;  /* 0x00000012ff047e24 */ /* 0x000fe2000f8e00ff */
[----:B------:R-:W-:Y:S01]  /*0bc0*/  UIMAD UR4, UR16, -0x60, UR7 ;  /* 0xffffffa0100478a4 */ /* 0x000fe2000f8e0207 */
[----:B------:R-:W-:Y:S01]  /*0bd0*/  IMAD.U32 R5, RZ, RZ, UR19 ;  /* 0x00000013ff057e24 */ /* 0x000fe2000f8e00ff */
[----:B------:R-:W-:Y:S01]  /*0be0*/  SEL R5, R17, RZ, !P0 ;  /* 0x000000ff11057207 */ /* 0x000fe20004000000 */
[----:B------:R-:W-:Y:S01]  /*0bf0*/  IMAD.MOV.U32 R34, RZ, RZ, R4 ;  /* 0x000000ffff227224 */ /* 0x000fe200078e0004 */
[----:B------:R-:W-:Y:S01]  /*0c00*/  SEL R4, R41, RZ, !P0 ;  /* 0x000000ff29047207 */ /* 0x000fe20004000000 */
[----:B------:R-:W-:Y:S01]  /*0c10*/  IMAD.U32 R9, RZ, RZ, UR15 ;  /* 0x0000000fff097e24 */ /* 0x000fe2000f8e00ff */
[-C--:B------:R-:W-:Y:S01]  /*0c20*/  LEA.HI R15, R37, R113.reuse, RZ, 0x4 ;  /* 0x00000071250f7211 */ /* 0x080fe200078f20ff */
[----:B------:R-:W-:Y:S01]  /*0c30*/  IMAD R5, R5, c[0x0][0x1c0], RZ ;  /* 0x0000700005057a24 */ /* 0x000fe200078e02ff */
[----:B------:R-:W-:Y:S01]  /*0c40*/  UIMAD UR5, UR7, UR5, URZ ;  /* 0x00000005070572a4 */ /* 0x000fe2000f8e023f */
[----:B------:R-:W-:Y:S01]  /*0c50*/  IMAD R9, R40, 0x80, R14 ;  /* 0x0000008028097824 */ /* 0x000fe200078e020e */
[----:B------:R-:W-:Y:S01]  /*0c60*/  SHF.R.S32.HI R13, RZ, 0x4, R15 ;  /* 0x00000004ff0d7819 */ /* 0x000fe2000001140f */
[----:B------:R-:W-:Y:S01]  /*0c70*/  UIADD3 UR8, UR16, -0x1, URZ ;  /* 0xffffffff10087890 */ /* 0x000fe2000fffe03f */
[----:B------:R-:W-:Y:S01]  /*0c80*/  IMAD.MOV.U32 R39, RZ, RZ, c[0x0][0x1e0] ;  /* 0x00007800ff277624 */ /* 0x000fe200078e00ff */
[----:B------:R-:W-:Y:S01]  /*0c90*/  UIADD3 UR5, UR19, UR5, URZ ;  /* 0x0000000513057290 */ /* 0x000fe2000fffe03f */
[----:B------:R-:W-:Y:S01]  /*0ca0*/  IMAD.MOV.U32 R42, RZ, RZ, c[0x0][0x1e4] ;  /* 0x00007900ff2a7624 */ /* 0x000fe200078e00ff */
[----:B------:R-:W-:Y:S01]  /*0cb0*/  USHF.R.S32.HI UR9, URZ, 0x1f, UR8 ;  /* 0x0000001f3f097899 */ /* 0x000fe20008011408 */
[----:B--2---:R-:W-:Y:S01]  /*0cc0*/  IMAD.WIDE.U32 R2, R8, c[0x0][0x178], RZ ;  /* 0x00005e0008027a25 */ /* 0x004fe200078e00ff */
[----:B------:R-:W-:Y:S01]  /*0cd0*/  UIMAD UR12, UR5, UR8, URZ ;  /* 0x00000008050c72a4 */ /* 0x000fe2000f8e023f */
[----:B------:R-:W-:Y:S01]  /*0ce0*/  LEA.HI R112, R37, R113, RZ, 0x5 ;  /* 0x0000007125707211 */ /* 0x000fe200078f28ff */
[----:B------:R-:W-:Y:S01]  /*0cf0*/  UIMAD UR7, UR7, UR11, URZ ;  /* 0x0000000b070772a4 */ /* 0x000fe2000f8e023f */
[----:B------:R-:W-:Y:S01]  /*0d00*/  IMAD.IADD R3, R3, 0x1, R0 ;  /* 0x0000000103037824 */ /* 0x000fe200078e0200 */
[----:B------:R-:W-:Y:S01]  /*0d10*/  LOP3.LUT R0, R35, 0xfffffff8, RZ, 0xc0, !PT ;  /* 0xfffffff823007812 */ /* 0x000fe200078ec0ff */
[----:B------:R-:W-:Y:S01]  /*0d20*/  IMAD.U32 R8, RZ, RZ, UR14 ;  /* 0x0000000eff087e24 */ /* 0x000fe2000f8e00ff */
[----:B------:R-:W-:Y:S01]  /*0d30*/  UIMAD UR12, UR9, UR18, UR12 ;  /* 0x00000012090c72a4 */ /* 0x000fe2000f8e020c */
[----:B------:R-:W-:Y:S01]  /*0d40*/  IMAD.WIDE.U32 R2, R24, c[0x0][0x1b8], R2 ;  /* 0x00006e0018027a25 */ /* 0x000fe200078e0002 */
[----:B------:R-:W-:-:S02]  /*0d50*/  UIADD3 UR7, UR15, UR7, URZ ;  /* 0x000000070f077290 */ /* 0x000fc4000fffe03f */
[----:B------:R-:W-:Y:S01]  /*0d60*/  UISETP.GE.AND UP0, UPT, UR6, 0x61, UPT ;  /* 0x000000610600788c */ /* 0x000fe2000bf06270 */
[----:B------:R-:W-:Y:S02]  /*0d70*/  IMAD.IADD R28, R113, 0x1, -R0 ;  /* 0x00000001711c7824 */ /* 0x000fe400078e0a00 */
[----:B------:R-:W-:Y:S02]  /*0d80*/  IMAD R0, R29, c[0x0][0x1b8], RZ ;  /* 0x00006e001d007a24 */ /* 0x000fe400078e02ff */
[----:B------:R-:W-:Y:S02]  /*0d90*/  IMAD R7, R28, 0x20, R14 ;  /* 0x000000201c077824 */ /* 0x000fe400078e020e */
[----:B------:R-:W-:Y:S02]  /*0da0*/  IMAD R0, R24, c[0x0][0x1bc], R0 ;  /* 0x00006f0018007a24 */ /* 0x000fe400078e0200 */
[----:B------:R-:W-:Y:S02]  /*0db0*/  IMAD R7, R40, 0x80, R7 ;  /* 0x0000008028077824 */ /* 0x000fe400078e0207 */
[----:B------:R-:W-:-:S02]  /*0dc0*/  IMAD.IADD R3, R3, 0x1, R0 ;  /* 0x0000000103037824 */ /* 0x000fc400078e0200 */
[----:B------:R-:W-:-:S04]  /*0dd0*/  @P1 IMAD.HI.U32 R6, R7, c[0x0][0x2c8], RZ ;  /* 0x0000b20007061a27 */ /* 0x000fc800078e00ff */
[----:B------:R-:W-:Y:S01]  /*0de0*/  IMAD.MOV.U32 R0, RZ, RZ, R7 ;  /* 0x000000ffff007224 */ /* 0x000fe200078e0007 */
[----:B------:R-:W-:Y:S01]  /*0df0*/  @P1 SHF.R.U32.HI R0, RZ, c[0x0][0x2cc], R6 ;  /* 0x0000b300ff001a19 */ /* 0x000fe20000011606 */
[----:B------:R-:W-:Y:S02]  /*0e00*/  IMAD R6, R4, c[0x0][0x1c4], R5 ;  /* 0x0000710004067a24 */ /* 0x000fe400078e0205 */
[----:B------:R-:W-:Y:S01]  /*0e10*/  IMAD R5, R10, c[0x0][0x2c4], RZ ;  /* 0x0000b1000a057a24 */ /* 0x000fe200078e02ff */
[----:B------:R-:W-:Y:S01]  /*0e20*/  IADD3 R10, R9, 0x20, RZ ;  /* 0x00000020090a7810 */ /* 0x000fe20007ffe0ff */
[----:B------:R-:W-:Y:S01]  /*0e30*/  IMAD.WIDE.U32 R2, R4, c[0x0][0x1c0], R2 ;  /* 0x0000700004027a25 */ /* 0x000fe200078e0002 */
[----:B------:R-:W-:Y:S02]  /*0e40*/  BAR.SYNC.DEFER_BLOCKING 0x0 ;  /* 0x0000000000007b1d */ /* 0x000fe40000010000 */
[----:B------:R-:W-:Y:S01]  /*0e50*/  ISETP.GE.AND P5, PT, R10, R5, PT ;  /* 0x000000050a00720c */ /* 0x000fe20003fa6270 */
[----:B------:R-:W-:-:S02]  /*0e60*/  IMAD.MOV R4, RZ, RZ, -R0 ;  /* 0x000000ffff047224 */ /* 0x000fc400078e0a00 */
[----:B------:R-:W-:Y:S02]  /*0e70*/  IMAD.IADD R3, R3, 0x1, R6 ;  /* 0x0000000103037824 */ /* 0x000fe400078e0206 */
[----:B------:R-:W-:Y:S01]  /*0e80*/  IMAD R10, R4, c[0x0][0x2c4], R7 ;  /* 0x0000b100040a7a24 */ /* 0x000fe200078e0207 */
[----:B------:R-:W-:Y:S01]  /*0e90*/  SHF.R.S32.HI R4, RZ, 0x1f, R0 ;  /* 0x0000001fff047819 */ /* 0x000fe20000011400 */
[----:B------:R-:W-:Y:S01]  /*0ea0*/  IMAD.U32 R6, RZ, RZ, UR4 ;  /* 0x00000004ff067e24 */ /* 0x000fe2000f8e00ff */
[----:B------:R-:W-:Y:S01]  /*0eb0*/  SHF.R.S32.HI R7, RZ, 0x1f, R11 ;  /* 0x0000001fff077819 */ /* 0x000fe2000001140b */
[----:B------:R-:W-:Y:S01]  /*0ec0*/  IMAD.MOV.U32 R36, RZ, RZ, R8 ;  /* 0x000000ffff247224 */ /* 0x000fe200078e0008 */
[----:B------:R-:W-:Y:S01]  /*0ed0*/  IADD3 R8, R9, 0x40, RZ ;  /* 0x0000004009087810 */ /* 0x000fe20007ffe0ff */
[----:B------:R-:W-:Y:S01]  /*0ee0*/  IMAD R4, R4, c[0x0][0x1b0], RZ ;  /* 0x00006c0004047a24 */ /* 0x000fe200078e02ff */
[----:B------:R-:W-:Y:S01]  /*0ef0*/  IADD3 R22, R6, UR6, -R14 ;  /* 0x0000000606167c10 */ /* 0x000fe2000fffe80e */
[----:B------:R-:W-:Y:S01]  /*0f00*/  IMAD.SHL.U32 R6, R14, 0x40, RZ ;  /* 0x000000400e067824 */ /* 0x000fe200078e00ff */
[----:B------:R-:W-:Y:S01]  /*0f10*/  ISETP.GE.AND P1, PT, R8, R5, PT ;  /* 0x000000050800720c */ /* 0x000fe20003f26270 */
[----:B------:R-:W-:Y:S01]  /*0f20*/  IMAD.WIDE.U32 R2, R0, c[0x0][0x1b0], R2 ;  /* 0x00006c0000027a25 */ /* 0x000fe200078e0002 */
[----:B------:R-:W-:-:S03]  /*0f30*/  IADD3 R8, P0, R11, R14, RZ ;  /* 0x0000000e0b087210 */ /* 0x000fc60007f1e0ff */
[----:B------:R-:W-:Y:S01]  /*0f40*/  IMAD R11, R0, c[0x0][0x1b4], R4 ;  /* 0x00006d00000b7a24 */ /* 0x000fe200078e0204 */
[----:B------:R-:W-:Y:S01]  /*0f50*/  LOP3.LUT R0, R6, 0x1c0, RZ, 0xc0, !PT ;  /* 0x000001c006007812 */ /* 0x000fe200078ec0ff */
[----:B------:R-:W-:Y:S01]  /*0f60*/  IMAD.SHL.U32 R4, R28, 0x8, RZ ;  /* 0x000000081c047824 */ /* 0x000fe200078e00ff */
[----:B------:R-:W-:Y:S01]  /*0f70*/  LEA.HI.X.SX32 R12, R14, R7, 0x1, P0 ;  /* 0x000000070e0c7211 */ /* 0x000fe200000f0eff */
[----:B------:R-:W-:Y:S01]  /*0f80*/  IMAD.IADD R3, R3, 0x1, R11 ;  /* 0x0000000103037824 */ /* 0x000fe200078e020b */
[C---:B------:R-:W-:Y:S02]  /*0f90*/  ISETP.GE.AND P0, PT, R9.reuse, R5, PT ;  /* 0x000000050900720c */ /* 0x040fe40003f06270 */
[----:B------:R-:W-:Y:S01]  /*0fa0*/  IADD3 R6, R9, 0x60, RZ ;  /* 0x0000006009067810 */ /* 0x000fe20007ffe0ff */
[----:B------:R-:W-:Y:S01]  /*0fb0*/  IMAD.WIDE.U32 R2, R10, c[0x0][0x1a8], R2 ;  /* 0x00006a000a027a25 */ /* 0x000fe200078e0002 */
[----:B------:R-:W-:Y:S02]  /*0fc0*/  LOP3.LUT R9, R0, 0x38, R4, 0xf8, !PT ;  /* 0x0000003800097812 */ /* 0x000fe400078ef804 */
[----:B------:R-:W-:-:S02]  /*0fd0*/  SHF.R.U32.HI R0, RZ, 0x3, R0 ;  /* 0x00000003ff007819 */ /* 0x000fc40000011600 */
[----:B------:R-:W-:Y:S02]  /*0fe0*/  LEA.HI R7, R15, R13, RZ, 0x1 ;  /* 0x0000000d0f077211 */ /* 0x000fe400078f08ff */
[----:B------:R-:W-:Y:S02]  /*0ff0*/  LOP3.LUT R16, R9, R0, RZ, 0x3c, !PT ;  /* 0x0000000009107212 */ /* 0x000fe400078e3cff */
[----:B------:R-:W-:Y:S02]  /*1000*/  SHF.R.S32.HI R0, RZ, 0x1f, R10 ;  /* 0x0000001fff007819 */ /* 0x000fe4000001140a */
[----:B------:R-:W-:Y:S02]  /*1010*/  LOP3.LUT R7, R7, 0xfffffffe, RZ, 0xc0, !PT ;  /* 0xfffffffe07077812 */ /* 0x000fe400078ec0ff */
[----:B------:R-:W-:Y:S01]  /*1020*/  ISETP.GE.AND P2, PT, R6, R5, PT ;  /* 0x000000050600720c */ /* 0x000fe20003f46270 */
[----:B------:R-:W-:Y:S01]  /*1030*/  IMAD R0, R0, c[0x0][0x1a8], RZ ;  /* 0x00006a0000007a24 */ /* 0x000fe200078e02ff */
[----:B------:R-:W-:Y:S01]  /*1040*/  SHF.R.S32.HI R5, RZ, 0x1f, R4 ;  /* 0x0000001fff057819 */ /* 0x000fe20000011404 */
[----:B------:R-:W-:Y:S01]  /*1050*/  IMAD R6, R12, c[0x0][0x1e0], RZ ;  /* 0x000078000c067a24 */ /* 0x000fe200078e02ff */
[----:B------:R-:W-:Y:S01]  /*1060*/  IADD3 R31, R4, 0x40, RZ ;  /* 0x00000040041f7810 */ /* 0x000fe20007ffe0ff */
[----:B------:R-:W-:Y:S01]  /*1070*/  IMAD R11, R10, c[0x0][0x1ac], R0 ;  /* 0x00006b000a0b7a24 */ /* 0x000fe200078e0200 */
[----:B------:R-:W-:Y:S01]  /*1080*/  LOP3.LUT R0, R15, 0xfffffff0, RZ, 0xc0, !PT ;  /* 0xfffffff00f007812 */ /* 0x000fe200078ec0ff */
[----:B------:R-:W-:Y:S01]  /*1090*/  IMAD.IADD R33, R13, 0x1, -R7 ;  /* 0x000000010d217824 */ /* 0x000fe200078e0a07 */
[----:B------:R-:W-:Y:S01]  /*10a0*/  LEA R15, P3, R2, c[0x0][0x160], 0x1 ;  /* 0x00005800020f7a11 */ /* 0x000fe200078608ff */
[----:B------:R-:W-:Y:S01]  /*10b0*/  IMAD.IADD R3, R3, 0x1, R11 ;  /* 0x0000000103037824 */ /* 0x000fe200078e020b */
[----:B------:R-:W-:Y:S01]  /*10c0*/  LEA.HI R11, R37, R113, RZ, 0x6 ;  /* 0x00000071250b7211 */ /* 0x000fe200078f30ff */
[----:B------:R-:W-:Y:S01]  /*10d0*/  IMAD.IADD R0, R113, 0x1, -R0 ;  /* 0x0000000171007824 */ /* 0x000fe200078e0a00 */
[----:B------:R-:W-:Y:S01]  /*10e0*/  IADD3 R32, R4, 0x80, RZ ;  /* 0x0000008004207810 */ /* 0x000fe20007ffe0ff */
[----:B------:R-:W-:Y:S01]  /*10f0*/  IMAD R9, R8, c[0x0][0x1e4], R6 ;  /* 0x0000790008097a24 */ /* 0x000fe200078e0206 */
[----:B------:R-:W-:Y:S01]  /*1100*/  LEA.HI.X R14, R2, c[0x0][0x164], R3, 0x1, P3 ;  /* 0x00005900020e7a11 */ /* 0x000fe200018f0c03 */
[----:B------:R-:W-:Y:S01]  /*1110*/  IMAD R3, R29, c[0x0][0x1e8], RZ ;  /* 0x00007a001d037a24 */ /* 0x000fe200078e02ff */
[----:B------:R-:W-:Y:S01]  /*1120*/  SHF.R.S32.HI R10, RZ, 0x1f, R0 ;  /* 0x0000001fff0a7819 */ /* 0x000fe20000011400 */
[----:B------:R-:W-:Y:S01]  /*1130*/  IMAD.WIDE.U32 R6, R8, c[0x0][0x1e0], R4 ;  /* 0x0000780008067a25 */ /* 0x000fe200078e0004 */
[----:B------:R-:W-:Y:S01]  /*1140*/  SHFL.IDX PT, R2, R15, RZ, 0x181f ;  /* 0x00181fff0f027589 */ /* 0x000fe200000e0000 */
[----:B------:R-:W-:-:S02]  /*1150*/  ISETP.GE.AND P3, PT, R31, c[0x0][0x198], PT ;  /* 0x000066001f007a0c */ /* 0x000fc40003f66270 */
[----:B------:R-:W-:Y:S01]  /*1160*/  LEA.HI R30, R10, R0, RZ, 0x3 ;  /* 0x000000000a1e7211 */ /* 0x000fe200078f18ff */
[----:B------:R-:W-:Y:S02]  /*1170*/  IMAD.SHL.U32 R10, R11, 0x8, RZ ;  /* 0x000000080b0a7824 */ /* 0x000fe400078e00ff */
[----:B------:R-:W-:Y:S02]  /*1180*/  IMAD R11, R24, c[0x0][0x1ec], R3 ;  /* 0x00007b00180b7a24 */ /* 0x000fe400078e0203 */
[----:B------:R-:W-:Y:S01]  /*1190*/  IMAD.IADD R7, R7, 0x1, R9 ;  /* 0x0000000107077824 */ /* 0x000fe200078e0209 */
[----:B------:R-:W1:Y:S01]  /*11a0*/  SHFL.IDX PT, R3, R14, RZ, 0x181f ;  /* 0x00181fff0e037589 */ /* 0x000e6200000e0000 */
[----:B------:R-:W-:Y:S01]  /*11b0*/  IMAD R12, R12, c[0x0][0x208], RZ ;  /* 0x000082000c0c7a24 */ /* 0x000fe200078e02ff */
[----:B------:R-:W-:Y:S01]  /*11c0*/  LOP3.LUT R19, R16, 0xfffffe00, R10, 0xf8, !PT ;  /* 0xfffffe0010137812 */ /* 0x000fe200078ef80a */
[----:B------:R-:W-:-:S04]  /*11d0*/  IMAD.WIDE.U32 R6, R24, c[0x0][0x1e8], R6 ;  /* 0x00007a0018067a25 */ /* 0x000fc800078e0006 */
[----:B------:R-:W-:Y:S01]  /*11e0*/  IMAD.IADD R21, R7, 0x1, R11 ;  /* 0x0000000107157824 */ /* 0x000fe200078e020b */
[----:B------:R-:W-:Y:S01]  /*11f0*/  STL [R1+0x30], R19 ;  /* 0x0000301301007387 */ /* 0x000fe20000100800 */
[----:B------:R-:W-:Y:S02]  /*1200*/  IMAD.MOV.U32 R20, RZ, RZ, R6 ;  /* 0x000000ffff147224 */ /* 0x000fe400078e0006 */
[----:B------:R-:W-:Y:S01]  /*1210*/  IMAD R13, R8, c[0x0][0x20c], R12 ;  /* 0x00008300080d7a24 */ /* 0x000fe200078e020c */
[----:B------:R-:W-:Y:S01]  /*1220*/  LOP3.LUT R12, R30, 0xfffffff8, RZ, 0xc0, !PT ;  /* 0xfffffff81e0c7812 */ /* 0x000fe200078ec0ff */
[----:B------:R-:W-:-:S04]  /*1230*/  IMAD.WIDE.U32 R8, R8, c[0x0][0x208], R4 ;  /* 0x0000820008087a25 */ /* 0x000fc800078e0004 */
[----:B------:R-:W-:Y:S02]  /*1240*/  IMAD R29, R29, c[0x0][0x210], RZ ;  /* 0x000084001d1d7a24 */ /* 0x000fe400078e02ff */
[----:B------:R-:W-:Y:S02]  /*1250*/  IMAD.IADD R9, R9, 0x1, R13 ;  /* 0x0000000109097824 */ /* 0x000fe400078e020d */
[----:B------:R-:W-:Y:S01]  /*1260*/  IMAD.IADD R27, R0, 0x1, -R12 ;  /* 0x00000001001b7824 */ /* 0x000fe200078e0a0c */
[----:B------:R-:W-:Y:S01]  /*1270*/  @!P0 SHF.R.S32.HI R0, RZ, 0x1f, R31 ;  /* 0x0000001fff008819 */ /* 0x000fe2000001141f */
[C---:B------:R-:W-:Y:S02]  /*1280*/  IMAD R29, R24.reuse, c[0x0][0x214], R29 ;  /* 0x00008500181d7a24 */ /* 0x040fe400078e021d */
[----:B------:R-:W-:Y:S01]  /*1290*/  IMAD.WIDE.U32 R24, R24, c[0x0][0x210], R8 ;  /* 0x0000840018187a25 */ /* 0x000fe200078e0008 */
[----:B------:R-:W-:Y:S01]  /*12a0*/  @!P0 LEA.HI R8, R0, R31, RZ, 0x3 ;  /* 0x0000001f00088211 */ /* 0x000fe200078f18ff */
[----:B------:R-:W-:Y:S02]  /*12b0*/  SHFL.IDX PT, R9, R14, 0x1, 0x181f ;  /* 0x00381f000e097f89 */ /* 0x000fe400000e0000 */
[----:B------:R-:W-:Y:S01]  /*12c0*/  IMAD.SHL.U32 R38, R19, 0x2, RZ ;  /* 0x0000000213267824 */ /* 0x000fe200078e00ff */
[----:B------:R-:W-:-:S02]  /*12d0*/  @!P0 LOP3.LUT R12, R8, 0xfffffff8, RZ, 0xc0, !PT ;  /* 0xfffffff8080c8812 */ /* 0x000fc400078ec0ff */
[----:B------:R-:W2:Y:S03]  /*12e0*/  SHFL.IDX PT, R8, R15, 0x1, 0x181f ;  /* 0x00381f000f087f89 */ /* 0x000ea600000e0000 */
[----:B-1----:R-:W-:Y:S01]  /*12f0*/  @!P0 IMAD.WIDE R12, R12, 0x2, R2 ;  /* 0x000000020c0c8825 */ /* 0x002fe200078e0202 */
[----:B------:R-:W-:Y:S01]  /*1300*/  STL [R1], R38 ;  /* 0x0000002601007387 */ /* 0x000fe20000100800 */
[--C-:B---3--:R-:W-:Y:S02]  /*1310*/  @P4 SHF.R.S32.HI R7, RZ, 0x1f, R18.reuse ;  /* 0x0000001fff074819 */ /* 0x108fe40000011412 */
[----:B------:R-:W-:Y:S02]  /*1320*/  @P4 IMAD.MOV.U32 R6, RZ, RZ, R18 ;  /* 0x000000ffff064224 */ /* 0x000fe400078e0012 */
[----:B------:R-:W-:Y:S02]  /*1330*/  @!P4 IMAD.MOV.U32 R6, RZ, RZ, R41 ;  /* 0x000000ffff06c224 */ /* 0x000fe400078e0029 */
[----:B------:R-:W-:-:S03]  /*1340*/  @!P4 IMAD.MOV.U32 R7, RZ, RZ, R17 ;  /* 0x000000ffff07c224 */ /* 0x000fc600078e0011 */
[----:B------:R-:W-:Y:S02]  /*1350*/  SEL R26, R6, RZ, !P6 ;  /* 0x000000ff061a7207 */ /* 0x000fe40007000000 */
[----:B------:R-:W-:Y:S02]  /*1360*/  SEL R23, R7, RZ, !P6 ;  /* 0x000000ff07177207 */ /* 0x000fe40007000000 */
[----:B------:R-:W-:Y:S01]  /*1370*/  ISETP.GE.AND P6, PT, R4, c[0x0][0x198], PT ;  /* 0x0000660004007a0c */ /* 0x000fe20003fc6270 */
[----:B------:R-:W-:Y:S01]  /*1380*/  IMAD.WIDE.U32 R20, R26, c[0x0][0x1f0], R20 ;  /* 0x00007c001a147a25 */ /* 0x000fe200078e0014 */
[----:B------:R-:W-:Y:S02]  /*1390*/  @!P0 SHF.R.S32.HI R7, RZ, 0x1f, R32 ;  /* 0x0000001fff078819 */ /* 0x000fe40000011420 */
[C---:B------:R-:W-:Y:S01]  /*13a0*/  @!P0 LEA R6, P4, R4.reuse, R2, 0x1 ;  /* 0x0000000204068211 */ /* 0x040fe200078808ff */
[----:B------:R-:W-:Y:S01]  /*13b0*/  IMAD.MOV.U32 R44, RZ, RZ, R20 ;  /* 0x000000ffff2c7224 */ /* 0x000fe200078e0014 */
[----:B------:R-:W-:Y:S01]  /*13c0*/  @!P0 LEA.HI R0, R7, R32, RZ, 0x3 ;  /* 0x0000002007008211 */ /* 0x000fe200078f18ff */
[----:B------:R-:W-:Y:S01]  /*13d0*/  STL.64 [R1+0x28], R20 ;  /* 0x0000281401007387 */ /* 0x000fe20000100a00 */
[----:B------:R-:W-:-:S02]  /*13e0*/  @!P0 LEA.HI.X R7, R4, R3, R5, 0x1, P4 ;  /* 0x0000000304078211 */ /* 0x000fc400020f0c05 */
[----:B------:R-:W-:Y:S02]  /*13f0*/  @!P0 LOP3.LUT R0, R0, 0xfffffff8, RZ, 0xc0, !PT ;  /* 0xfffffff800008812 */ /* 0x000fe400078ec0ff */
[----:B------:R-:W-:Y:S01]  /*1400*/  ISETP.GE.AND P4, PT, R32, c[0x0][0x198], PT ;  /* 0x0000660020007a0c */ /* 0x000fe20003f86270 */
[----:B------:R1:W-:Y:S02]  /*1410*/  @!P0 LDGSTS.E.BYPASS.LTC128B.128 [R38+0x100], [R6.64], !P6 ;  /* 0x0010000006268fae */ /* 0x0003e4000f101d54 */
[----:B------:R-:W-:Y:S01]  /*1420*/  @!P0 IMAD.WIDE R10, R0, 0x2, R2 ;  /* 0x00000002000a8825 */ /* 0x000fe200078e0202 */
[----:B------:R-:W-:Y:S01]  /*1430*/  @!P5 SHF.R.S32.HI R0, RZ, 0x1f, R32 ;  /* 0x0000001fff00d819 */ /* 0x000fe20000011420 */
[----:B------:R-:W-:Y:S03]  /*1440*/  SHFL.IDX PT, R2, R15, 0x2, 0x181f ;  /* 0x00581f000f027f89 */ /* 0x000fe600000e0000 */
[----:B------:R-:W-:Y:S01]  /*1450*/  @!P5 LEA.HI R0, R0, R32, RZ, 0x3 ;  /* 0x000000200000d211 */ /* 0x000fe200078f18ff */
[----:B------:R-:W3:Y:S03]  /*1460*/  SHFL.IDX PT, R3, R14, 0x2, 0x181f ;  /* 0x00581f000e037f89 */ /* 0x000ee600000e0000 */
[----:B------:R-:W-:Y:S01]  /*1470*/  @!P5 LOP3.LUT R0, R0, 0xfffffff8, RZ, 0xc0, !PT ;  /* 0xfffffff80000d812 */ /* 0x000fe200078ec0ff */
[----:B------:R4:W-:Y:S04]  /*1480*/  @!P0 LDGSTS.E.BYPASS.LTC128B.128 [R38+0x4100], [R12.64], !P3 ;  /* 0x041000000c268fae */ /* 0x0009e8000d901d54 */
[----:B------:R5:W-:Y:S01]  /*1490*/  @!P0 LDGSTS.E.BYPASS.LTC128B.128 [R38+0x8100], [R10.64], !P4 ;  /* 0x081000000a268fae */ /* 0x000be2000e101d54 */
[----:B-1----:R-:W-:-:S02]  /*14a0*/  @!P5 SHF.R.S32.HI R6, RZ, 0x1f, R31 ;  /* 0x0000001fff06d819 */ /* 0x002fc4000001141f */
[----:B------:R-:W-:Y:S02]  /*14b0*/  @!P1 SHF.R.S32.HI R7, RZ, 0x1f, R32 ;  /* 0x0000001fff079819 */ /* 0x000fe40000011420 */
[----:B------:R-:W-:Y:S02]  /*14c0*/  @!P5 LEA.HI R16, R6, R31, RZ, 0x3 ;  /* 0x0000001f0610d211 */ /* 0x000fe400078f18ff */
[----:B------:R-:W1:Y:S01]  /*14d0*/  SHFL.IDX PT, R6, R15, 0x3, 0x181f ;  /* 0x00781f000f067f89 */ /* 0x000e6200000e0000 */
[----:B------:R-:W-:Y:S02]  /*14e0*/  @!P1 LEA.HI R18, R7, R32, RZ, 0x3 ;  /* 0x0000002007129211 */ /* 0x000fe400078f18ff */
[----:B------:R-:W-:Y:S01]  /*14f0*/  @!P5 LOP3.LUT R16, R16, 0xfffffff8, RZ, 0xc0, !PT ;  /* 0xfffffff81010d812 */ /* 0x000fe200078ec0ff */
[----:B------:R1:W1:Y:S01]  /*1500*/  SHFL.IDX PT, R7, R14, 0x3, 0x181f ;  /* 0x00781f000e077f89 */ /* 0x00026200000e0000 */
[----:B------:R-:W-:-:S03]  /*1510*/  @!P1 LOP3.LUT R18, R18, 0xfffffff8, RZ, 0xc0, !PT ;  /* 0xfffffff812129812 */ /* 0x000fc600078ec0ff */
[----:B--2---:R-:W-:Y:S01]  /*1520*/  @!P5 IMAD.WIDE R16, R16, 0x2, R8 ;  /* 0x000000021010d825 */ /* 0x004fe200078e0208 */
[----:B-----5:R-:W-:-:S03]  /*1530*/  @!P1 SHF.R.S32.HI R10, RZ, 0x1f, R31 ;  /* 0x0000001fff0a9819 */ /* 0x020fc6000001141f */
[----:B---3--:R-:W-:Y:S01]  /*1540*/  @!P1 IMAD.WIDE R18, R18, 0x2, R2 ;  /* 0x0000000212129825 */ /* 0x008fe200078e0202 */
[----:B----4-:R-:W-:Y:S02]  /*1550*/  @!P1 LEA.HI R12, R10, R31, RZ, 0x3 ;  /* 0x0000001f0a0c9211 */ /* 0x010fe400078f18ff */
[----:B------:R-:W-:Y:S02]  /*1560*/  @!P5 LEA R10, P0, R4, R8, 0x1 ;  /* 0x00000008040ad211 */ /* 0x000fe400078008ff */
[----:B------:R-:W-:Y:S02]  /*1570*/  @!P1 LOP3.LUT R12, R12, 0xfffffff8, RZ, 0xc0, !PT ;  /* 0xfffffff80c0c9812 */ /* 0x000fe400078ec0ff */
[----:B------:R-:W-:-:S03]  /*1580*/  @!P5 LEA.HI.X R11, R4, R9, R5, 0x1, P0 ;  /* 0x00000009040bd211 */ /* 0x000fc600000f0c05 */
[----:B------:R-:W-:Y:S02]  /*1590*/  @!P1 IMAD.WIDE R12, R12, 0x2, R2 ;  /* 0x000000020c0c9825 */ /* 0x000fe400078e0202 */
[----:B------:R2:W-:Y:S02]  /*15a0*/  @!P5 LDGSTS.E.BYPASS.LTC128B.128 [R38+0x1100], [R10.64], !P6 ;  /* 0x011000000a26dfae */ /* 0x0005e4000f101d54 */
[----:B-1----:R-:W-:Y:S01]  /*15b0*/  @!P5 IMAD.WIDE R14, R0, 0x2, R8 ;  /* 0x00000002000ed825 */ /* 0x002fe200078e0208 */
[C---:B------:R-:W-:Y:S01]  /*15c0*/  @!P1 LEA R8, P0, R4.reuse, R2, 0x1 ;  /* 0x0000000204089211 */ /* 0x040fe200078008ff */
[----:B------:R1:W-:Y:S02]  /*15d0*/  @!P5 LDGSTS.E.BYPASS.LTC128B.128 [R38+0x5100], [R16.64], !P3 ;  /* 0x051000001026dfae */ /* 0x0003e4000d901d54 */
[----:B------:R-:W-:Y:S01]  /*15e0*/  IMAD R0, R23, c[0x0][0x1f0], RZ ;  /* 0x00007c0017007a24 */ /* 0x000fe200078e02ff */
[C-C-:B------:R-:W-:Y:S01]  /*15f0*/  @!P1 LEA.HI.X R9, R4.reuse, R3, R5.reuse, 0x1, P0 ;  /* 0x0000000304099211 */ /* 0x140fe200000f0c05 */
[----:B------:R3:W-:Y:S01]  /*1600*/  @!P5 LDGSTS.E.BYPASS.LTC128B.128 [R38+0x9100], [R14.64], !P4 ;  /* 0x091000000e26dfae */ /* 0x0007e2000e101d54 */
[----:B------:R-:W-:Y:S01]  /*1610*/  @!P2 LEA R2, P0, R4, R6, 0x1 ;  /* 0x000000060402a211 */ /* 0x000fe200078008ff */
[----:B------:R-:W-:Y:S01]  /*1620*/  IMAD R0, R26, c[0x0][0x1f4], R0 ;  /* 0x00007d001a007a24 */ /* 0x000fe200078e0200 */
[----:B------:R-:W-:Y:S01]  /*1630*/  ISETP.GE.AND P5, PT, R22, 0x21, PT ;  /* 0x000000211600780c */ /* 0x000fe20003fa6270 */
[----:B------:R4:W-:Y:S01]  /*1640*/  @!P1 LDGSTS.E.BYPASS.LTC128B.128 [R38+0x2100], [R8.64], !P6 ;  /* 0x0210000008269fae */ /* 0x0009e2000f101d54 */
[----:B------:R-:W-:Y:S01]  /*1650*/  @!P2 LEA.HI.X R3, R4, R7, R5, 0x1, P0 ;  /* 0x000000070403a211 */ /* 0x000fe200000f0c05 */
[----:B------:R-:W-:Y:S01]  /*1660*/  IMAD.IADD R45, R21, 0x1, R0 ;  /* 0x00000001152d7824 */ /* 0x000fe200078e0200 */
[----:B------:R-:W-:Y:S01]  /*1670*/  @!P2 SHF.R.S32.HI R5, RZ, 0x1f, R32 ;  /* 0x0000001fff05a819 */ /* 0x000fe20000011420 */
[----:B------:R5:W-:Y:S04]  /*1680*/  @!P1 LDGSTS.E.BYPASS.LTC128B.128 [R38+0x6100], [R12.64], !P3 ;  /* 0x061000000c269fae */ /* 0x000be8000d901d54 */
[----:B------:R2:W-:Y:S01]  /*1690*/  @!P1 LDGSTS.E.BYPASS.LTC128B.128 [R38+0xa100], [R18.64], !P4 ;  /* 0x0a10000012269fae */ /* 0x0005e2000e101d54 */
[----:B------:R-:W-:-:S03]  /*16a0*/  ISETP.GE.AND P1, PT, R22, 0x41, PT ;  /* 0x000000411600780c */ /* 0x000fc60003f26270 */
[----:B------:R2:W-:Y:S01]  /*16b0*/  @!P2 LDGSTS.E.BYPASS.LTC128B.128 [R38+0x3100], [R2.64], !P6 ;  /* 0x031000000226afae */ /* 0x0005e2000f101d54 */
[----:B------:R-:W-:-:S03]  /*16c0*/  ISETP.GE.AND P6, PT, R22, 0x1, PT ;  /* 0x000000011600780c */ /* 0x000fc60003fc6270 */
[----:B------:R2:W-:Y:S01]  /*16d0*/  STL.64 [R1+0x10], R44 ;  /* 0x0000102c01007387 */ /* 0x0005e20000100a00 */
[----:B-1----:R-:W-:Y:S02]  /*16e0*/  IMAD.SHL.U32 R16, R42, 0x40, RZ ;  /* 0x000000402a107824 */ /* 0x002fe400078e00ff */
[----:B---3--:R-:W-:Y:S01]  /*16f0*/  IMAD.WIDE.U32 R14, R39, 0x40, RZ ;  /* 0x00000040270e7825 */ /* 0x008fe200078e00ff */
[----:B----4-:R-:W-:-:S03]  /*1700*/  @!P2 SHF.R.S32.HI R8, RZ, 0x1f, R31 ;  /* 0x0000001fff08a819 */ /* 0x010fc6000001141f */
[----:B------:R-:W-:Y:S01]  /*1710*/  IMAD.IADD R9, R25, 0x1, R29 ;  /* 0x0000000119097824 */ /* 0x000fe200078e021d */
[----:B-----5:R-:W-:Y:S01]  /*1720*/  @!P2 LEA.HI R12, R8, R31, RZ, 0x3 ;  /* 0x0000001f080ca211 */ /* 0x020fe200078f18ff */
[----:B------:R-:W-:-:S03]  /*1730*/  IMAD.MOV.U32 R8, RZ, RZ, R24 ;  /* 0x000000ffff087224 */ /* 0x000fc600078e0018 */
[----:B------:R-:W-:Y:S01]  /*1740*/  @!P2 LOP3.LUT R12, R12, 0xfffffff8, RZ, 0xc0, !PT ;  /* 0xfffffff80c0ca812 */ /* 0x000fe200078ec0ff */
[----:B--2---:R-:W-:-:S04]  /*1750*/  IMAD.WIDE.U32 R18, R26, c[0x0][0x218], R8 ;  /* 0x000086001a127a25 */ /* 0x004fc800078e0008 */
[----:B------:R-:W-:Y:S01]  /*1760*/  IMAD.WIDE.U32 R2, R34, UR8, R44 ;  /* 0x0000000822027c25 */ /* 0x000fe2000f8e002c */
[----:B------:R1:W-:Y:S03]  /*1770*/  STL.64 [R1+0x20], R18 ;  /* 0x0000201201007387 */ /* 0x0003e60000100a00 */
[----:B------:R-:W-:Y:S01]  /*1780*/  @!P2 IMAD.WIDE R12, R12, 0x2, R6 ;  /* 0x000000020c0ca825 */ /* 0x000fe200078e0206 */
[----:B------:R-:W-:Y:S01]  /*1790*/  IADD3 R0, R3, UR12, RZ ;  /* 0x0000000c03007c10 */ /* 0x000fe2000fffe0ff */
[----:B------:R-:W-:Y:S01]  /*17a0*/  UIMAD UR12, UR7, UR8, URZ ;  /* 0x00000008070c72a4 */ /* 0x000fe2000f8e023f */
[C---:B------:R-:W-:Y:S01]  /*17b0*/  @P6 LEA R10, P0, R2.reuse, c[0x0][0x1c8], 0x1 ;  /* 0x00007200020a6a11 */ /* 0x040fe200078008ff */
[----:B------:R-:W-:Y:S01]  /*17c0*/  IMAD.MOV.U32 R40, RZ, RZ, R18 ;  /* 0x000000ffff287224 */ /* 0x000fe200078e0012 */
[----:B------:R-:W-:Y:S01]  /*17d0*/  @!P2 LEA.HI R3, R5, R32, RZ, 0x3 ;  /* 0x000000200503a211 */ /* 0x000fe200078f18ff */
[----:B------:R2:W-:Y:S01]  /*17e0*/  @!P2 LDGSTS.E.BYPASS.LTC128B.128 [R38+0x7100], [R12.64], !P3 ;  /* 0x071000000c26afae */ /* 0x0005e2000d901d54 */
[----:B------:R-:W-:Y:S01]  /*17f0*/  @P6 LEA.HI.X R11, R2, c[0x0][0x1cc], R0, 0x1, P0 ;  /* 0x00007300020b6a11 */ /* 0x000fe200000f0c00 */
[----:B------:R-:W-:Y:S01]  /*1800*/  UIMAD UR12, UR9, UR14, UR12 ;  /* 0x0000000e090c72a4 */ /* 0x000fe2000f8e020c */
[----:B------:R-:W-:-:S02]  /*1810*/  @P5 LEA R5, P0, R39, R2, 0x5 ;  /* 0x0000000227055211 */ /* 0x000fc400078028ff */
[----:B------:R-:W-:Y:S02]  /*1820*/  @!P2 LOP3.LUT R3, R3, 0xfffffff8, RZ, 0xc0, !PT ;  /* 0xfffffff80303a812 */ /* 0x000fe400078ec0ff */
[----:B------:R-:W-:Y:S02]  /*1830*/  @P5 LEA.HI.X R17, R39, R0, R42, 0x5, P0 ;  /* 0x0000000027115211 */ /* 0x000fe400000f2c2a */
[----:B------:R-:W-:Y:S01]  /*1840*/  @P1 IADD3 R14, P0, R2, R14, RZ ;  /* 0x0000000e020e1210 */ /* 0x000fe20007f1e0ff */
[----:B------:R-:W-:Y:S01]  /*1850*/  @!P2 IMAD.WIDE R2, R3, 0x2, R6 ;  /* 0x000000020302a825 */ /* 0x000fe200078e0206 */
[----:B------:R-:W-:Y:S02]  /*1860*/  ISETP.GE.AND P3, PT, R31, c[0x0][0x1d4], PT ;  /* 0x000075001f007a0c */ /* 0x000fe40003f66270 */
[----:B------:R-:W-:Y:S01]  /*1870*/  @P1 IADD3.X R16, R0, R15, R16, P0, !PT ;  /* 0x0000000f00101210 */ /* 0x000fe200007fe410 */
[----:B------:R-:W-:Y:S01]  /*1880*/  IMAD R7, R23, c[0x0][0x218], RZ ;  /* 0x0000860017077a24 */ /* 0x000fe200078e02ff */
[----:B------:R3:W-:Y:S01]  /*1890*/  @!P2 LDGSTS.E.BYPASS.LTC128B.128 [R38+0xb100], [R2.64], !P4 ;  /* 0x0b1000000226afae */ /* 0x0007e2000e101d54 */
[----:B------:R-:W-:Y:S01]  /*18a0*/  ISETP.GE.AND P4, PT, R4, c[0x0][0x1d4], PT ;  /* 0x0000750004007a0c */ /* 0x000fe20003f86270 */
[----:B------:R-:W-:Y:S01]  /*18b0*/  IMAD.SHL.U32 R0, R27, 0x40, RZ ;  /* 0x000000401b007824 */ /* 0x000fe200078e00ff */
[----:B------:R-:W-:Y:S01]  /*18c0*/  ISETP.GE.AND P2, PT, R32, c[0x0][0x1d4], PT ;  /* 0x0000750020007a0c */ /* 0x000fe20003f46270 */
[----:B------:R-:W-:Y:S01]  /*18d0*/  IMAD R15, R26, c[0x0][0x21c], R7 ;  /* 0x000087001a0f7a24 */ /* 0x000fe200078e0207 */
[----:B------:R-:W-:Y:S01]  /*18e0*/  @P5 LEA R6, P0, R5, c[0x0][0x1c8], 0x1 ;  /* 0x0000720005065a11 */ /* 0x000fe200078008ff */
[----:B------:R-:W0:Y:S01]  /*18f0*/  LDGDEPBAR ;  /* 0x00000000000079af */ /* 0x000e220000000000 */
[----:B------:R-:W-:Y:S01]  /*1900*/  LOP3.LUT R0, R0, 0x1c0, RZ, 0xc0, !PT ;  /* 0x000001c000007812 */ /* 0x000fe200078ec0ff */
[----:B------:R-:W-:Y:S01]  /*1910*/  IMAD.IADD R41, R19, 0x1, R15 ;  /* 0x0000000113297824 */ /* 0x000fe200078e020f */
[----:B------:R-:W-:Y:S01]  /*1920*/  @P5 LEA.HI.X R7, R5, c[0x0][0x1cc], R17, 0x1, P0 ;  /* 0x0000730005075a11 */ /* 0x000fe200000f0c11 */
[----:B------:R-:W-:-:S02]  /*1930*/  IMAD.SHL.U32 R5, R33, 0x8, RZ ;  /* 0x0000000821057824 */ /* 0x000fc400078e00ff */
[----:B------:R-:W-:Y:S01]  /*1940*/  IMAD.WIDE.U32 R8, R36, UR8, R40 ;  /* 0x0000000824087c25 */ /* 0x000fe2000f8e0028 */
[----:B------:R-:W-:Y:S01]  /*1950*/  UMOV UR8, 0x6 ;  /* 0x0000000600087882 */ /* 0x000fe20000000000 */
[----:B------:R4:W-:Y:S01]  /*1960*/  @P6 LDGSTS.E.BYPASS.LTC128B.128 [R38+0x12100], [R10.64], !P4 ;  /* 0x121000000a266fae */ /* 0x0009e2000e101d54 */
[----:B------:R-:W-:-:S03]  /*1970*/  USHF.L.U64.HI UR11, UR10, UR8, UR11 ;  /* 0x000000080a0b7299 */ /* 0x000fc6000801020b */
[----:B------:R4:W-:Y:S04]  /*1980*/  @P6 LDGSTS.E.BYPASS.LTC128B.128 [R38+0x15100], [R10.64+0x80], !P3 ;  /* 0x151000800a266fae */ /* 0x0009e8000d901d54 */
[----:B------:R4:W-:Y:S01]  /*1990*/  @P6 LDGSTS.E.BYPASS.LTC128B.128 [R38+0x18100], [R10.64+0x100], !P2 ;  /* 0x181001000a266fae */ /* 0x0009e2000d101d54 */
[----:B------:R-:W-:Y:S01]  /*19a0*/  ISETP.GE.AND P6, PT, R4, c[0x0][0x1d4], PT ;  /* 0x0000750004007a0c */ /* 0x000fe20003fc6270 */
[----:B------:R-:W-:Y:S02]  /*19b0*/  IMAD.MOV.U32 R4, RZ, RZ, 0x10 ;  /* 0x00000010ff047424 */ /* 0x000fe400078e00ff */
[----:B------:R5:W-:Y:S01]  /*19c0*/  @P5 LDGSTS.E.BYPASS.LTC128B.128 [R38+0x13100], [R6.64], !P4 ;  /* 0x1310000006265fae */ /* 0x000be2000e101d54 */
[----:B---3--:R-:W-:-:S03]  /*19d0*/  @P1 LEA R2, P0, R14, c[0x0][0x1c8], 0x1 ;  /* 0x000072000e021a11 */ /* 0x008fc600078008ff */
[----:B------:R5:W-:Y:S01]  /*19e0*/  @P5 LDGSTS.E.BYPASS.LTC128B.128 [R38+0x16100], [R6.64+0x80], !P3 ;  /* 0x1610008006265fae */ /* 0x000be2000d901d54 */
[----:B------:R-:W-:Y:S01]  /*19f0*/  @P1 LEA.HI.X R3, R14, c[0x0][0x1cc], R16, 0x1, P0 ;  /* 0x000073000e031a11 */ /* 0x000fe200000f0c10 */
[----:B------:R-:W-:Y:S02]  /*1a00*/  IMAD.MOV.U32 R14, RZ, RZ, 0x20 ;  /* 0x00000020ff0e7424 */ /* 0x000fe400078e00ff */
[----:B------:R5:W-:Y:S01]  /*1a10*/  @P5 LDGSTS.E.BYPASS.LTC128B.128 [R38+0x19100], [R6.64+0x100], !P2 ;  /* 0x1910010006265fae */ /* 0x000be2000d101d54 */
[----:B------:R-:W-:-:S03]  /*1a20*/  ISETP.GE.AND P5, PT, R31, c[0x0][0x1d4], PT ;  /* 0x000075001f007a0c */ /* 0x000fc60003fa6270 */
[----:B------:R3:W-:Y:S04]  /*1a30*/  @P1 LDGSTS.E.BYPASS.LTC128B.128 [R38+0x14100], [R2.64], !P4 ;  /* 0x1410000002261fae */ /* 0x0007e8000e101d54 */
[----:B------:R3:W-:Y:S04]  /*1a40*/  @P1 LDGSTS.E.BYPASS.LTC128B.128 [R38+0x17100], [R2.64+0x80], !P3 ;  /* 0x1710008002261fae */ /* 0x0007e8000d901d54 */
[----:B------:R3:W-:Y:S01]  /*1a50*/  @P1 LDGSTS.E.BYPASS.LTC128B.128 [R38+0x1a100], [R2.64+0x100], !P2 ;  /* 0x1a10010002261fae */ /* 0x0007e2000d101d54 */
[----:B----4-:R-:W-:-:S03]  /*1a60*/  LOP3.LUT R11, R0, 0x8, R5, 0xf8, !PT ;  /* 0x00000008000b7812 */ /* 0x010fc600078ef805 */
[----:B------:R-:W0:Y:S01]  /*1a70*/  LDGDEPBAR ;  /* 0x00000000000079af */ /* 0x000e220000000000 */
[----:B------:R-:W-:Y:S02]  /*1a80*/  SHF.R.U32.HI R5, RZ, 0x3, R0 ;  /* 0x00000003ff057819 */ /* 0x000fe40000011600 */
[----:B------:R-:W-:Y:S01]  /*1a90*/  IADD3 R0, R9, UR12, RZ ;  /* 0x0000000c09007c10 */ /* 0x000fe2000fffe0ff */
[----:B------:R-:W-:Y:S01]  /*1aa0*/  USHF.L.U32 UR12, UR10, 0x6, URZ ;  /* 0x000000060a0c7899 */ /* 0x000fe2000800063f */
[C---:B------:R-:W-:Y:S01]  /*1ab0*/  LEA R10, P0, R8.reuse, c[0x0][0x1f8], 0x1 ;  /* 0x00007e00080a7a11 */ /* 0x040fe200078008ff */
[----:B------:R1:W-:Y:S01]  /*1ac0*/  STL.64 [R1+0x18], R40 ;  /* 0x0000182801007387 */ /* 0x0003e20000100a00 */
[----:B------:R-:W-:Y:S02]  /*1ad0*/  LOP3.LUT R5, R11, R5, RZ, 0x3c, !PT ;  /* 0x000000050b057212 */ /* 0x000fe400078e3cff */
[----:B------:R-:W-:Y:S01]  /*1ae0*/  LEA.HI.X R11, R8, c[0x0][0x1fc], R0, 0x1, P0 ;  /* 0x00007f00080b7a11 */ /* 0x000fe200000f0c00 */
[----:B------:R-:W-:-:S05]  /*1af0*/  IMAD.U32 R0, RZ, RZ, UR12 ;  /* 0x0000000cff007e24 */ /* 0x000fca000f8e00ff */
[----:B--2---:R-:W-:-:S04]  /*1b00*/  IADD3 R12, P1, P0, R0, 0x80, R10 ;  /* 0x00000080000c7810 */ /* 0x004fc8000783e00a */
[----:B------:R-:W-:Y:S02]  /*1b10*/  IADD3.X R13, RZ, UR11, R11, P1, P0 ;  /* 0x0000000bff0d7c10 */ /* 0x000fe40008fe040b */
[----:B------:R-:W-:Y:S01]  /*1b20*/  IADD3 R8, P1, P0, R0, 0x100, R10 ;  /* 0x0000010000087810 */ /* 0x000fe2000783e00a */
[----:B------:R-:W-:Y:S02]  /*1b30*/  IMAD.SHL.U32 R0, R112, 0x20, RZ ;  /* 0x0000002070007824 */ /* 0x000fe400078e00ff */
[----:B---3--:R-:W-:Y:S01]  /*1b40*/  IMAD.SHL.U32 R2, R30, 0x40, RZ ;  /* 0x000000401e027824 */ /* 0x008fe200078e00ff */
[----:B------:R-:W-:-:S04]  /*1b50*/  DEPBAR.LE SB0, 0x1 ;  /* 0x000080400000791a */ /* 0x000fc80000000000 */
[----:B------:R-:W-:Y:S02]  /*1b60*/  LOP3.LUT R2, R5, 0xfffffe00, R2, 0xf8, !PT ;  /* 0xfffffe0005027812 */ /* 0x000fe400078ef802 */
[----:B------:R-:W-:Y:S02]  /*1b70*/  LOP3.LUT R3, R0, 0x7ffffc00, RZ, 0xc0, !PT ;  /* 0x7ffffc0000037812 */ /* 0x000fe400078ec0ff */
[----:B------:R-:W-:Y:S01]  /*1b80*/  IADD3.X R9, RZ, UR11, R11, P1, P0 ;  /* 0x0000000bff097c10 */ /* 0x000fe20008fe040b */
[----:B------:R-:W-:Y:S01]  /*1b90*/  BAR.SYNC.DEFER_BLOCKING 0x0 ;  /* 0x0000000000007b1d */ /* 0x000fe20000010000 */
[----:B------:R-:W-:Y:S01]  /*1ba0*/  LOP3.LUT P0, RZ, R27, 0x2, RZ, 0xc0, !PT ;  /* 0x000000021bff7812 */ /* 0x000fe2000780c0ff */
[----:B------:R-:W-:Y:S01]  /*1bb0*/  IMAD.IADD R3, R2, 0x1, R3 ;  /* 0x0000000102037824 */ /* 0x000fe200078e0203 */
[----:B-----5:R-:W-:Y:S02]  /*1bc0*/  IADD3 R6, P1, R10, UR12, RZ ;  /* 0x0000000c0a067c10 */ /* 0x020fe4000ff3e0ff */
[----:B------:R-:W-:Y:S01]  /*1bd0*/  SEL R0, R4, 0xfffffff0, !P0 ;  /* 0xfffffff004007807 */ /* 0x000fe20004000000 */
[----:B------:R-:W-:Y:S01]  /*1be0*/  IMAD.SHL.U32 R220, R3, 0x2, RZ ;  /* 0x0000000203dc7824 */ /* 0x000fe200078e00ff */
[----:B------:R-:W-:-:S02]  /*1bf0*/  IADD3.X R7, R11, UR11, RZ, P1, !PT ;  /* 0x0000000b0b077c10 */ /* 0x000fc40008ffe4ff */
[----:B------:R-:W-:Y:S01]  /*1c00*/  LOP3.LUT P1, RZ, R27, 0x4, RZ, 0xc0, !PT ;  /* 0x000000041bff7812 */ /* 0x000fe2000782c0ff */
[----:B------:R-:W-:Y:S01]  /*1c10*/  IMAD.SHL.U32 R239, R0, 0x2, RZ ;  /* 0x0000000200ef7824 */ /* 0x000fe200078e00ff */
[----:B------:R-:W-:Y:S01]  /*1c20*/  LEA R228, R3, 0x100, 0x1 ;  /* 0x0000010003e47811 */ /* 0x000fe200078e08ff */
[----:B------:R-:W-:Y:S01]  /*1c30*/  IMAD.SHL.U32 R3, R28, 0x40, RZ ;  /* 0x000000401c037824 */ /* 0x000fe200078e00ff */
[----:B------:R-:W-:Y:S02]  /*1c40*/  SEL R0, R14, 0xffffffe0, !P1 ;  /* 0xffffffe00e007807 */ /* 0x000fe40004800000 */
[----:B------:R-:W-:Y:S01]  /*1c50*/  IADD3 R4, P0, R6, UR12, RZ ;  /* 0x0000000c06047c10 */ /* 0x000fe2000ff1e0ff */
[----:B------:R-:W-:Y:S01]  /*1c60*/  IMAD.IADD R224, R228, 0x1, R239 ;  /* 0x00000001e4e07824 */ /* 0x000fe200078e02ef */
[----:B------:R-:W-:Y:S01]  /*1c70*/  ISETP.LT.OR P1, PT, R22, 0x1, P5 ;  /* 0x000000011600780c */ /* 0x000fe20002f21670 */
[C---:B------:R-:W-:Y:S01]  /*1c80*/  IMAD R228, R0.reuse, 0x2, R228 ;  /* 0x0000000200e47824 */ /* 0x040fe200078e02e4 */
[----:B------:R-:W-:Y:S01]  /*1c90*/  IADD3.X R5, R7, UR11, RZ, P0, !PT ;  /* 0x0000000b07057c10 */ /* 0x000fe200087fe4ff */
[----:B------:R-:W-:Y:S01]  /*1ca0*/  IMAD R232, R0, 0x2, R224 ;  /* 0x0000000200e87824 */ /* 0x000fe200078e02e0 */
[----:B------:R-:W-:-:S02]  /*1cb0*/  ISETP.LT.OR P0, PT, R22, 0x1, P6 ;  /* 0x000000011600780c */ /* 0x000fc40003701670 */
[----:B------:R-:W-:Y:S01]  /*1cc0*/  LOP3.LUT R3, R3, 0x1c0, RZ, 0xc0, !PT ;  /* 0x000001c003037812 */ /* 0x000fe200078ec0ff */
[----:B------:R1:W2:Y:S03]  /*1cd0*/  LDSM.16.M88.4 R152, [R220+0x100] ;  /* 0x00010000dc98783b */ /* 0x0002a60000000200 */
[----:B------:R-:W-:Y:S01]  /*1ce0*/  SHF.R.U32.HI R236, RZ, 0x3, R3 ;  /* 0x00000003ffec7819 */ /* 0x000fe20000011603 */
[----:B------:R1:W3:Y:S04]  /*1cf0*/  LDSM.16.M88.4 R196, [R220+0x4100] ;  /* 0x00410000dcc4783b */ /* 0x0002e80000000200 */
        /* <DEDUP_REMOVED lines=27> */
[----:B------:R1:W-:Y:S01]  /*1eb0*/  LDGSTS.E.BYPASS.LTC128B.128 [R38+0x7100], [R8.64], !P1 ;  /* 0x0710000008267fae */ /* 0x0003e2000c901d54 */
[----:B------:R-:W-:-:S03]  /*1ec0*/  LOP3.LUT P1, RZ, R28, 0x4, RZ, 0xc0, !PT ;  /* 0x000000041cff7812 */ /* 0x000fc6000782c0ff */
[----:B------:R5:W-:Y:S04]  /*1ed0*/  LDGSTS.E.BYPASS.LTC128B.128 [R38+0x2100], [R4.64], !P6 ;  /* 0x0210000004267fae */ /* 0x000be8000f101d54 */
[----:B------:R5:W-:Y:S01]  /*1ee0*/  LDGSTS.E.BYPASS.LTC128B.128 [R38+0x5100], [R4.64+0x80], !P5 ;  /* 0x0510008004267fae */ /* 0x000be2000e901d54 */
[----:B------:R-:W-:-:S03]  /*1ef0*/  PLOP3.LUT P5, PT, PT, PT, UP0, 0x40, 0x0 ;  /* 0x000000000000781c */ /* 0x000fc60003fae808 */
[----:B------:R5:W-:Y:S01]  /*1f00*/  LDGSTS.E.BYPASS.LTC128B.128 [R38+0x8100], [R4.64+0x100], !P0 ;  /* 0x0810010004267fae */ /* 0x000be2000c101d54 */
[----:B------:R-:W-:-:S03]  /*1f10*/  LOP3.LUT P0, RZ, R28, 0x2, RZ, 0xc0, !PT ;  /* 0x000000021cff7812 */ /* 0x000fc6000780c0ff */
[----:B------:R-:W0:Y:S01]  /*1f20*/  LDGDEPBAR ;  /* 0x00000000000079af */ /* 0x000e220000000000 */
[----:B-----5:R-:W-:-:S04]  /*1f30*/  LOP3.LUT R4, R3, 0x8, R35, 0xf8, !PT ;  /* 0x0000000803047812 */ /* 0x020fc800078ef823 */
[----:B------:R-:W-:-:S05]  /*1f40*/  LOP3.LUT R236, R4, R236, RZ, 0x3c, !PT ;  /* 0x000000ec04ec7212 */ /* 0x000fca00078e3cff */
        /* <DEDUP_REMOVED lines=29> */
.L_x_660:
        /* <DEDUP_REMOVED lines=50> */
.L_x_661:
[----:B--23--:R-:W-:Y:S01]  /*2440*/  IMAD.MOV.U32 R3, RZ, RZ, 0x40 ;  /* 0x00000040ff037424 */ /* 0x00cfe200078e00ff */
[----:B------:R-:W-:Y:S01]  /*2450*/  HMMA.16816.F32 R8, R152, R16, RZ ;  /* 0x000000109808723c */ /* 0x000fe200000018ff */
[----:B------:R-:W-:Y:S01]  /*2460*/  UIADD3 UR4, UR6, UR4, URZ ;  /* 0x0000000406047290 */ /* 0x000fe2000fffe03f */
[----:B------:R-:W0:Y:S01]  /*2470*/  LDGDEPBAR ;  /* 0x00000000000079af */ /* 0x000e220000000000 */
[----:B------:R-:W-:Y:S01]  /*2480*/  UISETP.GE.AND UP1, UPT, UR6, 0xc1, UPT ;  /* 0x000000c10600788c */ /* 0x000fe2000bf26270 */
[----:B------:R-:W-:-:S04]  /*2490*/  SEL R238, R3, 0xffffffc0, !P1 ;  /* 0xffffffc003ee7807 */ /* 0x000fc80004800000 */
[----:B----4-:R-:W-:Y:S01]  /*24a0*/  HMMA.16816.F32 R28, R152, R24, RZ ;  /* 0x00000018981c723c */ /* 0x010fe200000018ff */
[----:B------:R-:W-:Y:S01]  /*24b0*/  IMAD.IADD R5, R236, 0x1, R238 ;  /* 0x00000001ec057824 */ /* 0x000fe200078e02ee */
[----:B------:R-:W-:-:S04]  /*24c0*/  IADD3 R3, R238, R4, RZ ;  /* 0x00000004ee037210 */ /* 0x000fc80007ffe0ff */
[----:B------:R-:W2:Y:S02]  /*24d0*/  LDSM.16.M88.4 R88, [R5+0x12100] ;  /* 0x012100000558783b */ /* 0x000ea40000000200 */
[C---:B------:R-:W-:Y:S02]  /*24e0*/  HMMA.16816.F32 R48, R152.reuse, R18, RZ ;  /* 0x000000129830723c */ /* 0x040fe400000018ff */
[----:B------:R-:W3:Y:S04]  /*24f0*/  LDSM.16.M88.4 R92, [R5+0x12900] ;  /* 0x01290000055c783b */ /* 0x000ee80000000200 */
[----:B------:R-:W-:Y:S02]  /*2500*/  LDSM.16.M88.4 R104, [R3+0x14900] ;  /* 0x014900000368783b */ /* 0x000fe40000000200 */
[C---:B------:R-:W-:Y:S02]  /*2510*/  HMMA.16816.F32 R40, R152.reuse, R20, RZ ;  /* 0x000000149828723c */ /* 0x040fe400000018ff */
[----:B------:R-:W-:Y:S06]  /*2520*/  LDSM.16.M88.4 R108, [R5+0x17900] ;  /* 0x01790000056c783b */ /* 0x000fec0000000200 */
[C---:B------:R-:W-:Y:S08]  /*2530*/  HMMA.16816.F32 R36, R152.reuse, R22, RZ ;  /* 0x000000169824723c */ /* 0x040ff000000018ff */
[C---:B------:R-:W-:Y:S08]  /*2540*/  HMMA.16816.F32 R24, R152.reuse, R26, RZ ;  /* 0x0000001a9818723c */ /* 0x040ff000000018ff */
[C---:B-1----:R-:W-:Y:S08]  /*2550*/  HMMA.16816.F32 R20, R152.reuse, R32, RZ ;  /* 0x000000209814723c */ /* 0x042ff000000018ff */
[----:B------:R-:W-:Y:S08]  /*2560*/  HMMA.16816.F32 R16, R152, R34, RZ ;  /* 0x000000229810723c */ /* 0x000ff000000018ff */
[----:B------:R-:W-:Y:S08]  /*2570*/  HMMA.16816.F32 R96, R156, R44, R8 ;  /* 0x0000002c9c60723c */ /* 0x000ff00000001808 */
[C---:B------:R-:W-:Y:S08]  /*2580*/  HMMA.16816.F32 R12, R152.reuse, R52, RZ ;  /* 0x00000034980c723c */ /* 0x040ff000000018ff */
[C---:B------:R-:W-:Y:S08]  /*2590*/  HMMA.16816.F32 R8, R152.reuse, R54, RZ ;  /* 0x000000369808723c */ /* 0x040ff000000018ff */
[C---:B------:R-:W-:Y:S08]  /*25a0*/  HMMA.16816.F32 R68, R152.reuse, R58, RZ ;  /* 0x0000003a9844723c */ /* 0x040ff000000018ff */
[----:B------:R-:W-:Y:S08]  /*25b0*/  HMMA.16816.F32 R32, R152, R56, RZ ;  /* 0x000000389820723c */ /* 0x000ff000000018ff */
[C---:B------:R-:W-:Y:S08]  /*25c0*/  HMMA.16816.F32 R76, R156.reuse, R46, R48 ;  /* 0x0000002e9c4c723c */ /* 0x040ff00000001830 */
[C---:B------:R-:W-:Y:S01]  /*25d0*/  HMMA.16816.F32 R52, R156.reuse, R74, R24 ;  /* 0x0000004a9c34723c */ /* 0x040fe20000001818 */
[----:B------:R-:W1:Y:S07]  /*25e0*/  LDSM.16.M88.4 R24, [R5+0x13100] ;  /* 0x013100000518783b */ /* 0x000e6e0000000200 */
[C---:B------:R-:W-:Y:S01]  /*25f0*/  HMMA.16816.F32 R48, R156.reuse, R80, R20 ;  /* 0x000000509c30723c */ /* 0x040fe20000001814 */
[----:B------:R-:W4:Y:S07]  /*2600*/  LDSM.16.M88.4 R20, [R5+0x13900] ;  /* 0x013900000514783b */ /* 0x000f2e0000000200 */
[C---:B------:R-:W-:Y:S01]  /*2610*/  HMMA.16816.F32 R44, R156.reuse, R82, R16 ;  /* 0x000000529c2c723c */ /* 0x040fe20000001810 */
[----:B------:R-:W5:Y:S04]  /*2620*/  LDSM.16.M88.4 R16, [R5+0x14100] ;  /* 0x014100000510783b */ /* 0x000f680000000200 */
[----:B------:R-:W-:Y:S03]  /*2630*/  LDSM.16.M88.4 R80, [R3+0x12900] ;  /* 0x012900000350783b */ /* 0x000fe60000000200 */
[C---:B------:R-:W-:Y:S01]  /*2640*/  HMMA.16816.F32 R56, R156.reuse, R72, R28 ;  /* 0x000000489c38723c */ /* 0x040fe2000000181c */
[----:B------:R-:W1:Y:S07]  /*2650*/  LDSM.16.M88.4 R28, [R5+0x14900] ;  /* 0x01490000051c783b */ /* 0x000e6e0000000200 */
[C---:B------:R-:W-:Y:S08]  /*2660*/  HMMA.16816.F32 R64, R156.reuse, R60, R40 ;  /* 0x0000003c9c40723c */ /* 0x040ff00000001828 */
[C---:B------:R-:W-:Y:S08]  /*2670*/  HMMA.16816.F32 R60, R156.reuse, R62, R36 ;  /* 0x0000003e9c3c723c */ /* 0x040ff00000001824 */
[C---:B------:R-:W-:Y:S08]  /*2680*/  HMMA.16816.F32 R40, R156.reuse, R84, R12 ;  /* 0x000000549c28723c */ /* 0x040ff0000000180c */
[C---:B------:R-:W-:Y:S01]  /*2690*/  HMMA.16816.F32 R12, R156.reuse, R86, R8 ;  /* 0x000000569c0c723c */ /* 0x040fe20000001808 */
[----:B------:R-:W1:Y:S07]  /*26a0*/  LDSM.16.M88.4 R84, [R3+0x12100] ;  /* 0x012100000354783b */ /* 0x000e6e0000000200 */
[C---:B------:R-:W-:Y:S08]  /*26b0*/  HMMA.16816.F32 R36, R156.reuse, R102, R68 ;  /* 0x000000669c24723c */ /* 0x040ff00000001844 */
[----:B------:R-:W-:Y:S01]  /*26c0*/  HMMA.16816.F32 R8, R156, R100, R32 ;  /* 0x000000649c08723c */ /* 0x000fe20000001820 */
[----:B------:R-:W-:Y:S07]  /*26d0*/  LDSM.16.M88.4 R100, [R3+0x14100] ;  /* 0x014100000364783b */ /* 0x000fee0000000200 */
[C---:B--2---:R-:W-:Y:S01]  /*26e0*/  HMMA.16816.F32 R68, R184.reuse, R88, R96 ;  /* 0x00000058b844723c */ /* 0x044fe20000001860 */
[----:B------:R-:W-:Y:S07]  /*26f0*/  LDSM.16.M88.4 R96, [R3+0x13900] ;  /* 0x013900000360783b */ /* 0x000fee0000000200 */
[C---:B------:R-:W-:Y:S01]  /*2700*/  HMMA.16816.F32 R72, R184.reuse, R90, R76 ;  /* 0x0000005ab848723c */ /* 0x040fe2000000184c */
[----:B------:R-:W2:Y:S07]  /*2710*/  LDSM.16.M88.4 R88, [R3+0x13100] ;  /* 0x013100000358783b */ /* 0x000eae0000000200 */
[C---:B---3--:R-:W-:Y:S08]  /*2720*/  HMMA.16816.F32 R64, R184.reuse, R92, R64 ;  /* 0x0000005cb840723c */ /* 0x048ff00000001840 */
[C---:B-1----:R-:W-:Y:S08]  /*2730*/  HMMA.16816.F32 R52, R184.reuse, R26, R52 ;  /* 0x0000001ab834723c */ /* 0x042ff00000001834 */
[C---:B------:R-:W-:Y:S01]  /*2740*/  HMMA.16816.F32 R60, R184.reuse, R94, R60 ;  /* 0x0000005eb83c723c */ /* 0x040fe2000000183c */
[----:B------:R-:W-:Y:S07]  /*2750*/  LDSM.16.M88.4 R92, [R236+0x15900] ;  /* 0x01590000ec5c783b */ /* 0x000fee0000000200 */
[C---:B----4-:R-:W-:Y:S08]  /*2760*/  HMMA.16816.F32 R44, R184.reuse, R22, R44 ;  /* 0x00000016b82c723c */ /* 0x050ff0000000182c */
[C---:B------:R-:W-:Y:S08]  /*2770*/  HMMA.16816.F32 R56, R184.reuse, R24, R56 ;  /* 0x00000018b838723c */ /* 0x040ff00000001838 */
[C---:B------:R-:W-:Y:S08]  /*2780*/  HMMA.16816.F32 R48, R184.reuse, R20, R48 ;  /* 0x00000014b830723c */ /* 0x040ff00000001830 */
[C---:B-----5:R-:W-:Y:S08]  /*2790*/  HMMA.16816.F32 R40, R184.reuse, R16, R40 ;  /* 0x00000010b828723c */ /* 0x060ff00000001828 */
[C---:B------:R-:W-:Y:S01]  /*27a0*/  HMMA.16816.F32 R32, R184.reuse, R18, R12 ;  /* 0x00000012b820723c */ /* 0x040fe2000000180c */
[----:B------:R-:W1:Y:S07]  /*27b0*/  LDSM.16.M88.4 R16, [R236+0x15100] ;  /* 0x01510000ec10783b */ /* 0x000e6e0000000200 */
[C---:B------:R-:W-:Y:S08]  /*27c0*/  HMMA.16816.F32 R24, R184.reuse, R28, R8 ;  /* 0x0000001cb818723c */ /* 0x040ff00000001808 */
[----:B------:R-:W-:Y:S01]  /*27d0*/  HMMA.16816.F32 R20, R184, R30, R36 ;  /* 0x0000001eb814723c */ /* 0x000fe20000001824 */
[----:B------:R-:W-:Y:S07]  /*27e0*/  LDSM.16.M88.4 R28, [R236+0x17900] ;  /* 0x01790000ec1c783b */ /* 0x000fee0000000200 */
[C---:B------:R-:W-:Y:S08]  /*27f0*/  HMMA.16816.F32 R12, R192.reuse, R84, R68 ;  /* 0x00000054c00c723c */ /* 0x040ff00000001844 */
[C---:B------:R-:W-:Y:S08]  /*2800*/  HMMA.16816.F32 R8, R192.reuse, R86, R72 ;  /* 0x00000056c008723c */ /* 0x040ff00000001848 */
[C---:B------:R-:W-:Y:S08]  /*2810*/  HMMA.16816.F32 R76, R192.reuse, R80, R64 ;  /* 0x00000050c04c723c */ /* 0x040ff00000001840 */
[C---:B--2---:R-:W-:Y:S01]  /*2820*/  HMMA.16816.F32 R72, R192.reuse, R90, R52 ;  /* 0x0000005ac048723c */ /* 0x044fe20000001834 */
[----:B------:R-:W2:Y:S07]  /*2830*/  LDSM.16.M88.4 R52, [R236+0x16100] ;  /* 0x01610000ec34783b */ /* 0x000eae0000000200 */
[C---:B------:R-:W-:Y:S08]  /*2840*/  HMMA.16816.F32 R84, R192.reuse, R82, R60 ;  /* 0x00000052c054723c */ /* 0x040ff0000000183c */
[C---:B------:R-:W-:Y:S01]  /*2850*/  HMMA.16816.F32 R64, R192.reuse, R98, R44 ;  /* 0x00000062c040723c */ /* 0x040fe2000000182c */
[----:B------:R-:W3:Y:S07]  /*2860*/  LDSM.16.M88.4 R44, [R236+0x16900] ;  /* 0x01690000ec2c783b */ /* 0x000eee0000000200 */
[C---:B------:R-:W-:Y:S01]  /*2870*/  HMMA.16816.F32 R80, R192.reuse, R88, R56 ;  /* 0x00000058c050723c */ /* 0x040fe20000001838 */
[----:B------:R-:W-:Y:S07]  /*2880*/  LDSM.16.M88.4 R88, [R4+0x16100] ;  /* 0x016100000458783b */ /* 0x000fee0000000200 */
[C---:B------:R-:W-:Y:S01]  /*2890*/  HMMA.16816.F32 R68, R192.reuse, R96, R48 ;  /* 0x00000060c044723c */ /* 0x040fe20000001830 */
[----:B------:R-:W-:Y:S07]  /*28a0*/  LDSM.16.M88.4 R96, [R4+0x17900] ;  /* 0x017900000460783b */ /* 0x000fee0000000200 */
[C---:B------:R-:W-:Y:S01]  /*28b0*/  HMMA.16816.F32 R56, R192.reuse, R102, R32 ;  /* 0x00000066c038723c */ /* 0x040fe20000001820 */
[----:B------:R-:W4:Y:S07]  /*28c0*/  LDSM.16.M88.4 R32, [R236+0x17100] ;  /* 0x01710000ec20783b */ /* 0x000f2e0000000200 */
[C---:B------:R-:W-:Y:S01]  /*28d0*/  HMMA.16816.F32 R60, R192.reuse, R100, R40 ;  /* 0x00000064c03c723c */ /* 0x040fe20000001828 */
[----:B------:R-:W-:Y:S07]  /*28e0*/  LDSM.16.M88.4 R100, [R5+0x17100] ;  /* 0x017100000564783b */ /* 0x000fee0000000200 */
[C---:B------:R-:W-:Y:S01]  /*28f0*/  HMMA.16816.F32 R48, R192.reuse, R104, R24 ;  /* 0x00000068c030723c */ /* 0x040fe20000001818 */
[----:B------:R-:W5:Y:S07]  /*2900*/  LDSM.16.M88.4 R24, [R4+0x15100] ;  /* 0x015100000418783b */ /* 0x000f6e0000000200 */
[----:B------:R-:W-:Y:S01]  /*2910*/  HMMA.16816.F32 R40, R192, R106, R20 ;  /* 0x0000006ac028723c */ /* 0x000fe20000001814 */
[----:B------:R-:W3:Y:S04]  /*2920*/  LDSM.16.M88.4 R20, [R4+0x15900] ;  /* 0x015900000414783b */ /* 0x000ee80000000200 */
[----:B------:R-:W-:Y:S03]  /*2930*/  LDSM.16.M88.4 R104, [R5+0x15100] ;  /* 0x015100000568783b */ /* 0x000fe60000000200 */
[C---:B-1----:R-:W-:Y:S08]  /*2940*/  HMMA.16816.F32 R36, R196.reuse, R16, R12 ;  /* 0x00000010c424723c */ /* 0x042ff0000000180c */
[C---:B------:R-:W-:Y:S08]  /*2950*/  HMMA.16816.F32 R16, R196.reuse, R18, R8 ;  /* 0x00000012c410723c */ /* 0x040ff00000001808 */
[C---:B------:R-:W-:Y:S08]  /*2960*/  HMMA.16816.F32 R12, R196.reuse, R92, R76 ;  /* 0x0000005cc40c723c */ /* 0x040ff0000000184c */
[C---:B------:R-:W-:Y:S01]  /*2970*/  HMMA.16816.F32 R8, R196.reuse, R94, R84 ;  /* 0x0000005ec408723c */ /* 0x040fe20000001854 */
[----:B------:R-:W1:Y:S04]  /*2980*/  LDSM.16.M88.4 R84, [R4+0x16900] ;  /* 0x016900000454783b */ /* 0x000e680000000200 */
[----:B------:R-:W1:Y:S03]  /*2990*/  LDSM.16.M88.4 R92, [R4+0x17100] ;  /* 0x01710000045c783b */ /* 0x000e660000000200 */
[C---:B--2---:R-:W-:Y:S08]  /*29a0*/  HMMA.16816.F32 R76, R196.reuse, R54, R72 ;  /* 0x00000036c44c723c */ /* 0x044ff00000001848 */
[C---:B------:R-:W-:Y:S08]  /*29b0*/  HMMA.16816.F32 R80, R196.reuse, R52, R80 ;  /* 0x00000034c450723c */ /* 0x040ff00000001850 */
[C---:B---3--:R-:W-:Y:S08]  /*29c0*/  HMMA.16816.F32 R72, R196.reuse, R44, R68 ;  /* 0x0000002cc448723c */ /* 0x048ff00000001844 */
[C---:B------:R-:W-:Y:S08]  /*29d0*/  HMMA.16816.F32 R68, R196.reuse, R46, R64 ;  /* 0x0000002ec444723c */ /* 0x040ff00000001840 */
[C---:B----4-:R-:W-:Y:S08]  /*29e0*/  HMMA.16816.F32 R52, R196.reuse, R34, R56 ;  /* 0x00000022c434723c */ /* 0x050ff00000001838 */
[C---:B------:R-:W-:Y:S08]  /*29f0*/  HMMA.16816.F32 R64, R196.reuse, R28, R48 ;  /* 0x0000001cc440723c */ /* 0x040ff00000001830 */
[----:B------:R-:W-:Y:S08]  /*2a00*/  HMMA.16816.F32 R44, R196, R32, R60 ;  /* 0x00000020c42c723c */ /* 0x000ff0000000183c */
[C---:B-----5:R-:W-:Y:S01]  /*2a10*/  HMMA.16816.F32 R56, R208.reuse, R24, R36 ;  /* 0x00000018d038723c */ /* 0x060fe20000001824 */
[----:B------:R-:W-:Y:S07]  /*2a20*/  LDSM.16.M88.4 R36, [R5+0x16900] ;  /* 0x016900000524783b */ /* 0x000fee0000000200 */
[C---:B------:R-:W-:Y:S01]  /*2a30*/  HMMA.16816.F32 R48, R208.reuse, R26, R16 ;  /* 0x0000001ad030723c */ /* 0x040fe20000001810 */
[----:B------:R-:W2:Y:S07]  /*2a40*/  LDSM.16.M88.4 R24, [R5+0x15900] ;  /* 0x015900000518783b */ /* 0x000eae0000000200 */
[C---:B------:R-:W-:Y:S08]  /*2a50*/  HMMA.16816.F32 R32, R208.reuse, R20, R12 ;  /* 0x00000014d020723c */ /* 0x040ff0000000180c */
[----:B------:R-:W-:Y:S01]  /*2a60*/  HMMA.16816.F32 R16, R208, R22, R8 ;  /* 0x00000016d010723c */ /* 0x000fe20000001808 */
[----:B------:R-:W3:Y:S07]  /*2a70*/  LDSM.16.M88.4 R20, [R5+0x16100] ;  /* 0x016100000514783b */ /* 0x000eee0000000200 */
[----:B------:R-:W-:Y:S08]  /*2a80*/  HMMA.16816.F32 R60, R196, R30, R40 ;  /* 0x0000001ec43c723c */ /* 0x000ff00000001828 */
        /* <DEDUP_REMOVED lines=8> */
[----:B------:R-:W4:Y:S07]  /*2b10*/  LDSM.16.M88.4 R92, [R3+0x16100] ;  /* 0x01610000035c783b */ /* 0x000f2e0000000200 */
[----:B------:R-:W-:Y:S08]  /*2b20*/  HMMA.16816.F32 R80, R212, R104, R56 ;  /* 0x00000068d450723c */ /* 0x000ff00000001838 */
[----:B------:R-:W-:Y:S08]  /*2b30*/  HMMA.16816.F32 R68, R208, R98, R60 ;  /* 0x00000062d044723c */ /* 0x000ff0000000183c */
[C---:B--2---:R-:W-:Y:S01]  /*2b40*/  HMMA.16816.F32 R72, R212.reuse, R24, R32 ;  /* 0x00000018d448723c */ /* 0x044fe20000001820 */
[----:B------:R-:W-:Y:S07]  /*2b50*/  LDSM.16.M88.4 R32, [R236+0x18100] ;  /* 0x01810000ec20783b */ /* 0x000fee0000000200 */
[C---:B------:R-:W-:Y:S01]  /*2b60*/  HMMA.16816.F32 R76, R212.reuse, R106, R48 ;  /* 0x0000006ad44c723c */ /* 0x040fe20000001830 */
[----:B------:R-:W2:Y:S07]  /*2b70*/  LDSM.16.M88.4 R104, [R3+0x17100] ;  /* 0x017100000368783b */ /* 0x000eae0000000200 */
[C---:B------:R-:W-:Y:S08]  /*2b80*/  HMMA.16816.F32 R60, R212.reuse, R26, R16 ;  /* 0x0000001ad43c723c */ /* 0x040ff00000001810 */
[----:B---3--:R-:W-:Y:S08]  /*2b90*/  HMMA.16816.F32 R56, R212, R20, R12 ;  /* 0x00000014d438723c */ /* 0x008ff0000000180c */
[----:B------:R-:W-:Y:S01]  /*2ba0*/  HMMA.16816.F32 R64, R208, R96, R64 ;  /* 0x00000060d040723c */ /* 0x000fe20000001840 */
[----:B------:R-:W3:Y:S07]  /*2bb0*/  LDSM.16.M88.4 R96, [R3+0x16900] ;  /* 0x016900000360783b */ /* 0x000eee0000000200 */
[C---:B------:R-:W-:Y:S08]  /*2bc0*/  HMMA.16816.F32 R24, R212.reuse, R22, R8 ;  /* 0x00000016d418723c */ /* 0x040ff00000001808 */
[C---:B------:R-:W-:Y:S01]  /*2bd0*/  HMMA.16816.F32 R16, R212.reuse, R38, R40 ;  /* 0x00000026d410723c */ /* 0x040fe20000001828 */
[----:B------:R-:W5:Y:S07]  /*2be0*/  LDSM.16.M88.4 R40, [R3+0x17900] ;  /* 0x017900000328783b */ /* 0x000f6e0000000200 */
[C---:B------:R-:W-:Y:S08]  /*2bf0*/  HMMA.16816.F32 R20, R212.reuse, R36, R28 ;  /* 0x00000024d414723c */ /* 0x040ff0000000181c */
[----:B------:R-:W-:Y:S01]  /*2c00*/  HMMA.16816.F32 R8, R212, R102, R52 ;  /* 0x00000066d408723c */ /* 0x000fe20000001834 */
[----:B------:R-:W-:Y:S07]  /*2c10*/  LDSM.16.M88.4 R52, [R4+0x18900] ;  /* 0x018900000434783b */ /* 0x000fee0000000200 */
[----:B-1----:R-:W-:Y:S08]  /*2c20*/  HMMA.16816.F32 R28, R216, R84, R80 ;  /* 0x00000054d81c723c */ /* 0x002ff00000001850 */
[----:B------:R-:W-:Y:S08]  /*2c30*/  HMMA.16816.F32 R48, R212, R110, R68 ;  /* 0x0000006ed430723c */ /* 0x000ff00000001844 */
[C---:B------:R-:W-:Y:S08]  /*2c40*/  HMMA.16816.F32 R68, R216.reuse, R88, R72 ;  /* 0x00000058d844723c */ /* 0x040ff00000001848 */
[----:B----4-:R-:W-:Y:S08]  /*2c50*/  HMMA.16816.F32 R72, R216, R92, R56 ;  /* 0x0000005cd848723c */ /* 0x010ff00000001838 */
[----:B------:R-:W-:Y:S08]  /*2c60*/  HMMA.16816.F32 R36, R212, R108, R64 ;  /* 0x0000006cd424723c */ /* 0x000ff00000001840 */
[----:B------:R-:W-:Y:S01]  /*2c70*/  HMMA.16816.F32 R56, R216, R94, R24 ;  /* 0x0000005ed838723c */ /* 0x000fe20000001818 */
[----:B------:R-:W1:Y:S07]  /*2c80*/  LDSM.16.M88.4 R24, [R4+0x18100] ;  /* 0x018100000418783b */ /* 0x000e6e0000000200 */
[----:B------:R-:W-:Y:S08]  /*2c90*/  HMMA.16816.F32 R12, R212, R100, R44 ;  /* 0x00000064d40c723c */ /* 0x000ff0000000182c */
[C---:B------:R-:W-:Y:S08]  /*2ca0*/  HMMA.16816.F32 R44, R216.reuse, R86, R76 ;  /* 0x00000056d82c723c */ /* 0x040ff0000000184c */
[----:B--2---:R-:W-:Y:S08]  /*2cb0*/  HMMA.16816.F32 R84, R216, R106, R8 ;  /* 0x0000006ad854723c */ /* 0x004ff00000001808 */
[----:B------:R-:W-:Y:S08]  /*2cc0*/  HMMA.16816.F32 R8, R220, R32, R28 ;  /* 0x00000020dc08723c */ /* 0x000ff0000000181c */
[C---:B------:R-:W-:Y:S01]  /*2cd0*/  HMMA.16816.F32 R64, R216.reuse, R90, R60 ;  /* 0x0000005ad840723c */ /* 0x040fe2000000183c */
[----:B------:R-:W-:Y:S07]  /*2ce0*/  LDSM.16.M88.4 R60, [R236+0x19900] ;  /* 0x01990000ec3c783b */ /* 0x000fee0000000200 */
[C---:B---3--:R-:W-:Y:S01]  /*2cf0*/  HMMA.16816.F32 R76, R216.reuse, R96, R20 ;  /* 0x00000060d84c723c */ /* 0x048fe20000001814 */
[----:B------:R-:W2:Y:S07]  /*2d00*/  LDSM.16.M88.4 R20, [R236+0x18900] ;  /* 0x01890000ec14783b */ /* 0x000eae0000000200 */
[C---:B------:R-:W-:Y:S01]  /*2d10*/  HMMA.16816.F32 R88, R216.reuse, R98, R16 ;  /* 0x00000062d858723c */ /* 0x040fe20000001810 */
[----:B------:R-:W3:Y:S07]  /*2d20*/  LDSM.16.M88.4 R16, [R236+0x19100] ;  /* 0x01910000ec10783b */ /* 0x000eee0000000200 */
[C---:B-----5:R-:W-:Y:S01]  /*2d30*/  HMMA.16816.F32 R100, R216.reuse, R40, R36 ;  /* 0x00000028d864723c */ /* 0x060fe20000001824 */
[----:B------:R-:W4:Y:S07]  /*2d40*/  LDSM.16.M88.4 R36, [R5+0x18100] ;  /* 0x018100000524783b */ /* 0x000f2e0000000200 */
[----:B------:R-:W-:Y:S08]  /*2d50*/  HMMA.16816.F32 R92, R216, R104, R12 ;  /* 0x00000068d85c723c */ /* 0x000ff0000000180c */
[----:B------:R-:W-:Y:S01]  /*2d60*/  HMMA.16816.F32 R12, R220, R34, R44 ;  /* 0x00000022dc0c723c */ /* 0x000fe2000000182c */
[----:B------:R-:W-:Y:S07]  /*2d70*/  LDSM.16.M88.4 R32, [R4+0x19100] ;  /* 0x019100000420783b */ /* 0x000fee0000000200 */
[----:B-1----:R-:W-:Y:S08]  /*2d80*/  HMMA.16816.F32 R8, R224, R24, R8 ;  /* 0x00000018e008723c */ /* 0x002ff00000001808 */
[----:B------:R-:W-:Y:S01]  /*2d90*/  HMMA.16816.F32 R104, R216, R42, R48 ;  /* 0x0000002ad868723c */ /* 0x000fe20000001830 */
[----:B------:R-:W1:Y:S04]  /*2da0*/  LDSM.16.M88.4 R48, [R3+0x18100] ;  /* 0x018100000330783b */ /* 0x000e680000000200 */
[----:B------:R-:W-:Y:S03]  /*2db0*/  LDSM.16.M88.4 R40, [R5+0x18900] ;  /* 0x018900000528783b */ /* 0x000fe60000000200 */
[C---:B--2---:R-:W-:Y:S08]  /*2dc0*/  HMMA.16816.F32 R44, R220.reuse, R22, R64 ;  /* 0x00000016dc2c723c */ /* 0x044ff00000001840 */
[C---:B------:R-:W-:Y:S08]  /*2dd0*/  HMMA.16816.F32 R28, R220.reuse, R20, R68 ;  /* 0x00000014dc1c723c */ /* 0x040ff00000001844 */
[C---:B---3--:R-:W-:Y:S08]  /*2de0*/  HMMA.16816.F32 R64, R220.reuse, R16, R72 ;  /* 0x00000010dc40723c */ /* 0x048ff00000001848 */
[----:B------:R-:W-:Y:S01]  /*2df0*/  HMMA.16816.F32 R80, R220, R18, R56 ;  /* 0x00000012dc50723c */ /* 0x000fe20000001838 */
[----:B------:R-:W-:Y:S07]  /*2e00*/  LDSM.16.M88.4 R56, [R236+0x1a900] ;  /* 0x01a90000ec38783b */ /* 0x000fee0000000200 */
[----:B------:R-:W-:Y:S01]  /*2e10*/  HMMA.16816.F32 R16, R224, R26, R12 ;  /* 0x0000001ae010723c */ /* 0x000fe2000000180c */
[----:B------:R-:W2:Y:S07]  /*2e20*/  LDSM.16.M88.4 R12, [R236+0x1a100] ;  /* 0x01a10000ec0c783b */ /* 0x000eae0000000200 */
[----:B----4-:R-:W-:Y:S08]  /*2e30*/  HMMA.16816.F32 R8, R228, R36, R8 ;  /* 0x00000024e408723c */ /* 0x010ff00000001808 */
[----:B------:R-:W-:Y:S08]  /*2e40*/  HMMA.16816.F32 R20, R224, R52, R28 ;  /* 0x00000034e014723c */ /* 0x000ff0000000181c */
[----:B------:R-:W-:Y:S01]  /*2e50*/  HMMA.16816.F32 R16, R228, R38, R16 ;  /* 0x00000026e410723c */ /* 0x000fe20000001810 */
[----:B------:R-:W3:Y:S07]  /*2e60*/  LDSM.16.M88.4 R36, [R4+0x19900] ;  /* 0x019900000424783b */ /* 0x000eee0000000200 */
[----:B-1----:R-:W-:Y:S08]  /*2e70*/  HMMA.16816.F32 R28, R232, R48, R8 ;  /* 0x00000030e81c723c */ /* 0x002ff00000001808 */
[C---:B------:R-:W-:Y:S08]  /*2e80*/  HMMA.16816.F32 R96, R220.reuse, R60, R76 ;  /* 0x0000003cdc60723c */ /* 0x040ff0000000184c */
[C---:B------:R-:W-:Y:S01]  /*2e90*/  HMMA.16816.F32 R72, R220.reuse, R62, R88 ;  /* 0x0000003edc48723c */ /* 0x040fe20000001858 */
[----:B------:R-:W1:Y:S07]  /*2ea0*/  LDSM.16.M88.4 R60, [R3+0x18900] ;  /* 0x01890000033c783b */ /* 0x000e6e0000000200 */
[----:B--2---:R-:W-:Y:S01]  /*2eb0*/  HMMA.16816.F32 R88, R220, R12, R92 ;  /* 0x0000000cdc58723c */ /* 0x004fe2000000185c */
[----:B------:R-:W-:-:S04]  /*2ec0*/  FMUL.FTZ R6, R28, c[0x0][0x320] ;  /* 0x0000c8001c067a20 */ /* 0x000fc80000410000 */
[----:B------:R2:W4:Y:S03]  /*2ed0*/  MUFU.TANH R108, R6 ;  /* 0x00000006006c7308 */ /* 0x0005260000002400 */
[----:B------:R-:W-:Y:S08]  /*2ee0*/  HMMA.16816.F32 R84, R220, R14, R84 ;  /* 0x0000000edc54723c */ /* 0x000ff00000001854 */
[----:B------:R-:W-:Y:S01]  /*2ef0*/  HMMA.16816.F32 R8, R224, R54, R44 ;  /* 0x00000036e008723c */ /* 0x000fe2000000182c */
[----:B------:R-:W5:Y:S01]  /*2f00*/  LDSM.16.M88.4 R44, [R5+0x19100] ;  /* 0x01910000052c783b */ /* 0x000f620000000200 */
[----:B--2---:R-:W-:-:S03]  /*2f10*/  FMUL.FTZ R6, R29, c[0x0][0x320] ;  /* 0x0000c8001d067a20 */ /* 0x004fc60000410000 */
[----:B------:R-:W-:Y:S03]  /*2f20*/  LDSM.16.M88.4 R52, [R3+0x19100] ;  /* 0x019100000334783b */ /* 0x000fe60000000200 */
[----:B------:R-:W-:Y:S08]  /*2f30*/  HMMA.16816.F32 R12, R228, R40, R20 ;  /* 0x00000028e40c723c */ /* 0x000ff00000001814 */
[----:B------:R-:W-:Y:S01]  /*2f40*/  HMMA.16816.F32 R20, R232, R50, R16 ;  /* 0x00000032e814723c */ /* 0x000fe20000001810 */
[----:B------:R-:W-:Y:S07]  /*2f50*/  LDSM.16.M88.4 R48, [R3+0x19900] ;  /* 0x019900000330783b */ /* 0x000fee0000000200 */
[----:B------:R-:W-:Y:S01]  /*2f60*/  HMMA.16816.F32 R76, R220, R56, R100 ;  /* 0x00000038dc4c723c */ /* 0x000fe20000001864 */
[----:B------:R2:W1:Y:S07]  /*2f70*/  MUFU.TANH R103, R6 ;  /* 0x0000000600677308 */ /* 0x00046e0000002400 */
[----:B------:R-:W-:Y:S01]  /*2f80*/  HMMA.16816.F32 R8, R228, R42, R8 ;  /* 0x0000002ae408723c */ /* 0x000fe20000001808 */
[----:B------:R-:W4:Y:S07]  /*2f90*/  LDSM.16.M88.4 R40, [R4+0x1a100] ;  /* 0x01a100000428783b */ /* 0x000f2e0000000200 */
[----:B------:R-:W-:Y:S01]  /*2fa0*/  HMMA.16816.F32 R16, R224, R34, R80 ;  /* 0x00000022e010723c */ /* 0x000fe20000001850 */
[----:B--2---:R-:W-:-:S04]  /*2fb0*/  FMUL.FTZ R6, R30, c[0x0][0x320] ;  /* 0x0000c8001e067a20 */ /* 0x004fc80000410000 */
[----:B------:R2:W1:Y:S03]  /*2fc0*/  MUFU.TANH R100, R6 ;  /* 0x0000000600647308 */ /* 0x0004660000002400 */
[C---:B------:R-:W-:Y:S08]  /*2fd0*/  HMMA.16816.F32 R24, R224.reuse, R32, R64 ;  /* 0x00000020e018723c */ /* 0x040ff00000001840 */
[----:B---3--:R-:W-:Y:S01]  /*2fe0*/  HMMA.16816.F32 R32, R224, R36, R96 ;  /* 0x00000024e020723c */ /* 0x008fe20000001860 */
[----:B--2---:R-:W-:-:S07]  /*2ff0*/  FMUL.FTZ R6, R31, c[0x0][0x320] ;  /* 0x0000c8001f067a20 */ /* 0x004fce0000410000 */
[C---:B-1----:R-:W-:Y:S01]  /*3000*/  HMMA.16816.F32 R28, R232.reuse, R60, R12 ;  /* 0x0000003ce81c723c */ /* 0x042fe2000000180c */
[----:B------:R1:W-:Y:S07]  /*3010*/  MUFU.TANH R95, R6 ;  /* 0x00000006005f7308 */ /* 0x0003ee0000002400 */
[----:B------:R-:W-:Y:S08]  /*3020*/  HMMA.16816.F32 R12, R232, R62, R8 ;  /* 0x0000003ee80c723c */ /* 0x000ff00000001808 */
[----:B------:R-:W-:Y:S01]  /*3030*/  HMMA.16816.F32 R60, R224, R38, R72 ;  /* 0x00000026e03c723c */ /* 0x000fe20000001848 */
[----:B-1----:R-:W-:Y:S01]  /*3040*/  FMUL.FTZ R6, R20, c[0x0][0x320] ;  /* 0x0000c80014067a20 */ /* 0x002fe20000410000 */
[----:B------:R-:W1:Y:S03]  /*3050*/  LDSM.16.M88.4 R36, [R5+0x19900] ;  /* 0x019900000524783b */ /* 0x000e660000000200 */
[----:B------:R2:W3:Y:S03]  /*3060*/  MUFU.TANH R94, R6 ;  /* 0x00000006005e7308 */ /* 0x0004e60000002400 */
[C---:B-----5:R-:W-:Y:S08]  /*3070*/  HMMA.16816.F32 R8, R228.reuse, R46, R16 ;  /* 0x0000002ee408723c */ /* 0x060ff00000001810 */
[----:B------:R-:W-:Y:S01]  /*3080*/  FMUL.FTZ R15, R15, c[0x0][0x320] ;  /* 0x0000c8000f0f7a20 */ /* 0x000fe20000410000 */
[----:B------:R-:W-:Y:S01]  /*3090*/  HMMA.16816.F32 R24, R228, R44, R24 ;  /* 0x0000002ce418723c */ /* 0x000fe20000001818 */
[----:B--2---:R-:W-:-:S04]  /*30a0*/  FMUL.FTZ R6, R21, c[0x0][0x320] ;  /* 0x0000c80015067a20 */ /* 0x004fc80000410000 */
[----:B------:R2:W5:Y:S03]  /*30b0*/  MUFU.TANH R93, R6 ;  /* 0x00000006005d7308 */ /* 0x0005660000002400 */
[----:B----4-:R-:W-:Y:S08]  /*30c0*/  HMMA.16816.F32 R44, R224, R40, R88 ;  /* 0x00000028e02c723c */ /* 0x010ff00000001858 */
[----:B------:R-:W-:Y:S01]  /*30d0*/  HMMA.16816.F32 R16, R232, R54, R8 ;  /* 0x00000036e810723c */ /* 0x000fe20000001808 */
[----:B--2---:R-:W-:-:S07]  /*30e0*/  FMUL.FTZ R6, R22, c[0x0][0x320] ;  /* 0x0000c80016067a20 */ /* 0x004fce0000410000 */
[----:B-1----:R-:W-:Y:S01]  /*30f0*/  HMMA.16816.F32 R8, R228, R36, R32 ;  /* 0x00000024e408723c */ /* 0x002fe20000001820 */
[----:B------:R-:W-:Y:S01]  /*3100*/  LDSM.16.M88.4 R32, [R5+0x1a900] ;  /* 0x01a900000520783b */ /* 0x000fe20000000200 */
[----:B------:R1:W2:Y:S06]  /*3110*/  MUFU.TANH R92, R6 ;  /* 0x00000006005c7308 */ /* 0x0002ac0000002400 */
[----:B------:R-:W-:Y:S08]  /*3120*/  HMMA.16816.F32 R68, R220, R58, R104 ;  /* 0x0000003adc44723c */ /* 0x000ff00000001868 */
[----:B------:R-:W-:Y:S01]  /*3130*/  HMMA.16816.F32 R56, R224, R42, R84 ;  /* 0x0000002ae038723c */ /* 0x000fe20000001854 */
[----:B------:R-:W-:Y:S01]  /*3140*/  LDSM.16.M88.4 R40, [R3+0x1a100] ;  /* 0x01a100000328783b */ /* 0x000fe20000000200 */
[----:B------:R-:W-:-:S02]  /*3150*/  FMUL.FTZ R16, R16, c[0x0][0x320] ;  /* 0x0000c80010107a20 */ /* 0x000fc40000410000 */
[----:B-1----:R-:W-:Y:S02]  /*3160*/  FMUL.FTZ R6, R23, c[0x0][0x320] ;  /* 0x0000c80017067a20 */ /* 0x002fe40000410000 */
[----:B------:R1:W4:Y:S01]  /*3170*/  LDSM.16.M88.4 R20, [R4+0x1a900] ;  /* 0x01a900000414783b */ /* 0x0003220000000200 */
[----:B------:R-:W-:Y:S01]  /*3180*/  FMUL.FTZ R17, R17, c[0x0][0x320] ;  /* 0x0000c80011117a20 */ /* 0x000fe20000410000 */
[----:B------:R2:W-:Y:S01]  /*3190*/  MUFU.TANH R83, R6 ;  /* 0x0000000600537308 */ /* 0x0005e20000002400 */
[----:B------:R-:W-:Y:S01]  /*31a0*/  HMMA.16816.F32 R24, R232, R52, R24 ;  /* 0x00000034e818723c */ /* 0x000fe20000001818 */
[----:B------:R-:W-:Y:S02]  /*31b0*/  FMUL.FTZ R18, R18, c[0x0][0x320] ;  /* 0x0000c80012127a20 */ /* 0x000fe40000410000 */
[----:B------:R-:W-:-:S04]  /*31c0*/  FMUL.FTZ R19, R19, c[0x0][0x320] ;  /* 0x0000c80013137a20 */ /* 0x000fc80000410000 */
[----:B------:R-:W-:Y:S01]  /*31d0*/  MUFU.TANH R160, R16 ;  /* 0x0000001000a07308 */ /* 0x000fe20000002400 */
[----:B--2---:R-:W-:-:S07]  /*31e0*/  FMUL.FTZ R6, R28, c[0x0][0x320] ;  /* 0x0000c8001c067a20 */ /* 0x004fce0000410000 */
[----:B------:R-:W-:Y:S01]  /*31f0*/  MUFU.TANH R161, R17 ;  /* 0x0000001100a17308 */ /* 0x000fe20000002400 */
[----:B-1----:R-:W-:-:S07]  /*3200*/  FMUL.FTZ R4, R29, c[0x0][0x320] ;  /* 0x0000c8001d047a20 */ /* 0x002fce0000410000 */
[----:B------:R1:W-:Y:S01]  /*3210*/  MUFU.TANH R81, R4 ;  /* 0x0000000400517308 */ /* 0x0003e20000002400 */
[----:B------:R-:W-:Y:S02]  /*3220*/  FMUL.FTZ R24, R24, c[0x0][0x320] ;  /* 0x0000c80018187a20 */ /* 0x000fe40000410000 */
[----:B------:R-:W-:Y:S02]  /*3230*/  FMUL.FTZ R25, R25, c[0x0][0x320] ;  /* 0x0000c80019197a20 */ /* 0x000fe40000410000 */
[----:B------:R-:W-:Y:S02]  /*3240*/  FMUL.FTZ R26, R26, c[0x0][0x320] ;  /* 0x0000c8001a1a7a20 */ /* 0x000fe40000410000 */
[----:B------:R-:W-:Y:S01]  /*3250*/  FMUL.FTZ R27, R27, c[0x0][0x320] ;  /* 0x0000c8001b1b7a20 */ /* 0x000fe20000410000 */
[----:B------:R-:W2:Y:S01]  /*3260*/  MUFU.TANH R82, R6 ;  /* 0x0000000600527308 */ /* 0x000ea20000002400 */
[----:B----4-:R-:W-:Y:S01]  /*3270*/  HMMA.16816.F32 R64, R224, R20, R76 ;  /* 0x00000014e040723c */ /* 0x010fe2000000184c */
[----:B-1----:R-:W-:-:S06]  /*3280*/  FMUL.FTZ R4, R30, c[0x0][0x320] ;  /* 0x0000c8001e047a20 */ /* 0x002fcc0000410000 */
[----:B------:R-:W-:Y:S01]  /*3290*/  MUFU.TANH R77, R15 ;  /* 0x0000000f004d7308 */ /* 0x000fe20000002400 */
[----:B------:R-:W-:Y:S07]  /*32a0*/  HMMA.16816.F32 R52, R224, R22, R68 ;  /* 0x00000016e034723c */ /* 0x000fee0000001844 */
[----:B------:R1:W4:Y:S01]  /*32b0*/  MUFU.TANH R80, R4 ;  /* 0x0000000400507308 */ /* 0x0003220000002400 */
[----:B------:R-:W-:Y:S07]  /*32c0*/  HMMA.16816.F32 R20, R232, R48, R8 ;  /* 0x00000030e814723c */ /* 0x000fee0000001808 */
[----:B------:R-:W-:Y:S01]  /*32d0*/  MUFU.TANH R49, R19 ;  /* 0x0000001300317308 */ /* 0x000fe20000002400 */
[----:B-1----:R-:W-:-:S07]  /*32e0*/  FMUL.FTZ R4, R31, c[0x0][0x320] ;  /* 0x0000c8001f047a20 */ /* 0x002fce0000410000 */
[----:B------:R-:W-:Y:S01]  /*32f0*/  MUFU.TANH R101, R24 ;  /* 0x0000001800657308 */ /* 0x000fe20000002400 */
[----:B------:R-:W-:Y:S07]  /*3300*/  HMMA.16816.F32 R28, R228, R38, R60 ;  /* 0x00000026e41c723c */ /* 0x000fee000000183c */
[----:B------:R1:W-:Y:S01]  /*3310*/  MUFU.TANH R75, R4 ;  /* 0x00000004004b7308 */ /* 0x0003e20000002400 */
[----:B------:R-:W-:Y:S02]  /*3320*/  FMUL.FTZ R22, R22, c[0x0][0x320] ;  /* 0x0000c80016167a20 */ /* 0x000fe40000410000 */
[----:B------:R-:W-:-:S02]  /*3330*/  FMUL.FTZ R21, R21, c[0x0][0x320] ;  /* 0x0000c80015157a20 */ /* 0x000fc40000410000 */
[----:B------:R-:W-:-:S03]  /*3340*/  FMUL.FTZ R20, R20, c[0x0][0x320] ;  /* 0x0000c80014147a20 */ /* 0x000fc60000410000 */
[----:B------:R2:W-:Y:S01]  /*3350*/  MUFU.TANH R60, R18 ;  /* 0x00000012003c7308 */ /* 0x0005e20000002400 */
[----:B------:R-:W-:Y:S02]  /*3360*/  FMUL.FTZ R23, R23, c[0x0][0x320] ;  /* 0x0000c80017177a20 */ /* 0x000fe40000410000 */
[----:B-1----:R-:W-:-:S05]  /*3370*/  FMUL.FTZ R4, R12, c[0x0][0x320] ;  /* 0x0000c8000c047a20 */ /* 0x002fca0000410000 */
[----:B------:R-:W-:Y:S01]  /*3380*/  MUFU.TANH R102, R25 ;  /* 0x0000001900667308 */ /* 0x000fe20000002400 */
[----:B------:R-:W-:Y:S07]  /*3390*/  HMMA.16816.F32 R36, R232, R50, R28 ;  /* 0x00000032e824723c */ /* 0x000fee000000181c */
[----:B------:R1:W1:Y:S01]  /*33a0*/  MUFU.TANH R74, R4 ;  /* 0x00000004004a7308 */ /* 0x0002620000002400 */
[C---:B--2---:R-:W-:Y:S07]  /*33b0*/  HMMA.16816.F32 R16, R228.reuse, R32, R64 ;  /* 0x00000020e410723c */ /* 0x044fee0000001840 */
[----:B------:R-:W-:Y:S01]  /*33c0*/  MUFU.TANH R162, R26 ;  /* 0x0000001a00a27308 */ /* 0x000fe20000002400 */
[----:B------:R-:W-:Y:S01]  /*33d0*/  HMMA.16816.F32 R28, R228, R34, R52 ;  /* 0x00000022e41c723c */ /* 0x000fe20000001834 */
[----:B-1----:R-:W-:-:S06]  /*33e0*/  FMUL.FTZ R4, R13, c[0x0][0x320] ;  /* 0x0000c8000d047a20 */ /* 0x002fcc0000410000 */
[----:B------:R-:W-:Y:S01]  /*33f0*/  MUFU.TANH R163, R27 ;  /* 0x0000001b00a37308 */ /* 0x000fe20000002400 */
[----:B------:R-:W-:Y:S02]  /*3400*/  FMUL.FTZ R36, R36, c[0x0][0x320] ;  /* 0x0000c80024247a20 */ /* 0x000fe40000410000 */
[----:B------:R-:W-:Y:S02]  /*3410*/  FMUL.FTZ R37, R37, c[0x0][0x320] ;  /* 0x0000c80025257a20 */ /* 0x000fe40000410000 */
[----:B------:R-:W-:Y:S02]  /*3420*/  FMUL.FTZ R38, R38, c[0x0][0x320] ;  /* 0x0000c80026267a20 */ /* 0x000fe40000410000 */
[----:B------:R-:W-:Y:S01]  /*3430*/  FMUL.FTZ R39, R39, c[0x0][0x320] ;  /* 0x0000c80027277a20 */ /* 0x000fe20000410000 */
[----:B------:R1:W2:Y:S08]  /*3440*/  MUFU.TANH R73, R4 ;  /* 0x0000000400497308 */ /* 0x0002b00000002400 */
[----:B------:R-:W-:Y:S01]  /*3450*/  MUFU.TANH R32, R22 ;  /* 0x0000001600207308 */ /* 0x000fe20000002400 */
[----:B-1----:R-:W-:-:S07]  /*3460*/  FMUL.FTZ R4, R14, c[0x0][0x320] ;  /* 0x0000c8000e047a20 */ /* 0x002fce0000410000 */
[----:B------:R-:W-:Y:S01]  /*3470*/  MUFU.TANH R33, R21 ;  /* 0x0000001500217308 */ /* 0x000fe20000002400 */
[----:B------:R-:W1:Y:S07]  /*3480*/  LDSM.16.M88.4 R12, [R5+0x1a100] ;  /* 0x01a10000050c783b */ /* 0x000e6e0000000200 */
[----:B------:R1:W1:Y:S08]  /*3490*/  MUFU.TANH R72, R4 ;  /* 0x0000000400487308 */ /* 0x0002700000002400 */
[----:B------:R-:W1:Y:S08]  /*34a0*/  MUFU.TANH R48, R20 ;  /* 0x0000001400307308 */ /* 0x000e700000002400 */
[----:B------:R-:W1:Y:S08]  /*34b0*/  MUFU.TANH R36, R36 ;  /* 0x0000002400247308 */ /* 0x000e700000002400 */
[----:B------:R-:W2:Y:S08]  /*34c0*/  MUFU.TANH R23, R23 ;  /* 0x0000001700177308 */ /* 0x000eb00000002400 */
[----:B------:R-:W2:Y:S01]  /*34d0*/  MUFU.TANH R37, R37 ;  /* 0x0000002500257308 */ /* 0x000ea20000002400 */
[----:B-1----:R-:W-:Y:S01]  /*34e0*/  HMMA.16816.F32 R4, R228, R12, R44 ;  /* 0x0000000ce404723c */ /* 0x002fe2000000182c */
[----:B------:R1:W2:Y:S01]  /*34f0*/  LDSM.16.M88.4 R44, [R3+0x1a900] ;  /* 0x01a90000032c783b */ /* 0x0002a20000000200 */
[----:B------:R-:W-:-:S05]  /*3500*/  DEPBAR.LE SB0, 0x2 ;  /* 0x000080800000791a */ /* 0x000fca0000000000 */
[----:B------:R-:W1:Y:S01]  /*3510*/  MUFU.TANH R38, R38 ;  /* 0x0000002600267308 */ /* 0x000e620000002400 */
[----:B------:R-:W-:Y:S07]  /*3520*/  HMMA.16816.F32 R8, R228, R14, R56 ;  /* 0x0000000ee408723c */ /* 0x000fee0000001838 */
[----:B------:R-:W-:Y:S01]  /*3530*/  MUFU.TANH R39, R39 ;  /* 0x0000002700277308 */ /* 0x000fe20000002400 */
[----:B-1----:R-:W-:-:S08]  /*3540*/  LOP3.LUT R3, R112, 0xffffffe0, RZ, 0xc0, !PT ;  /* 0xffffffe070037812 */ /* 0x002fd000078ec0ff */
[----:B------:R-:W-:Y:S01]  /*3550*/  HMMA.16816.F32 R24, R232, R40, R4 ;  /* 0x00000028e818723c */ /* 0x000fe20000001804 */
[----:B------:R-:W-:-:S07]  /*3560*/  IMAD.IADD R3, R113, 0x1, -R3 ;  /* 0x0000000171037824 */ /* 0x000fce00078e0a03 */
[----:B------:R-:W-:Y:S01]  /*3570*/  HMMA.16816.F32 R12, R232, R42, R8 ;  /* 0x0000002ae80c723c */ /* 0x000fe20000001808 */
[----:B------:R-:W-:-:S04]  /*3580*/  SHF.R.S32.HI R4, RZ, 0x1f, R3 ;  /* 0x0000001fff047819 */ /* 0x000fc80000011403 */
[----:B------:R-:W-:-:S03]  /*3590*/  LEA.HI R4, R4, R3, RZ, 0x2 ;  /* 0x0000000304047211 */ /* 0x000fc600078f10ff */
[----:B--2---:R-:W-:Y:S01]  /*35a0*/  HMMA.16816.F32 R8, R232, R44, R16 ;  /* 0x0000002ce808723c */ /* 0x004fe20000001810 */
[----:B------:R-:W-:-:S05]  /*35b0*/  LOP3.LUT R4, R4, 0x7ffffffc, RZ, 0xc0, !PT ;  /* 0x7ffffffc04047812 */ /* 0x000fca00078ec0ff */
[----:B------:R-:W-:Y:S01]  /*35c0*/  IMAD.IADD R3, R3, 0x1, -R4 ;  /* 0x0000000103037824 */ /* 0x000fe200078e0a04 */
[----:B------:R-:W-:Y:S01]  /*35d0*/  MOV R4, UR4 ;  /* 0x0000000400047c02 */ /* 0x000fe20008000f00 */
[----:B------:R-:W-:Y:S01]  /*35e0*/  HMMA.16816.F32 R28, R232, R46, R28 ;  /* 0x0000002ee81c723c */ /* 0x000fe2000000181c */
[----:B------:R-:W-:Y:S02]  /*35f0*/  FMUL.FTZ R24, R24, c[0x0][0x320] ;  /* 0x0000c80018187a20 */ /* 0x000fe40000410000 */
[----:B------:R-:W-:Y:S02]  /*3600*/  FMUL.FTZ R25, R25, c[0x0][0x320] ;  /* 0x0000c80019197a20 */ /* 0x000fe40000410000 */
[----:B------:R-:W-:Y:S02]  /*3610*/  IMAD R3, R3, -0x2, R4 ;  /* 0xfffffffe03037824 */ /* 0x000fe400078e0204 */
[----:B------:R-:W1:Y:S01]  /*3620*/  MUFU.TANH R24, R24 ;  /* 0x0000001800187308 */ /* 0x000e620000002400 */
[----:B------:R-:W-:-:S02]  /*3630*/  FMUL.FTZ R4, R12, c[0x0][0x320] ;  /* 0x0000c8000c047a20 */ /* 0x000fc40000410000 */
[----:B------:R-:W-:Y:S01]  /*3640*/  ISETP.GT.AND P6, PT, R3, RZ, PT ;  /* 0x000000ff0300720c */ /* 0x000fe20003fc4270 */
[----:B------:R-:W-:Y:S01]  /*3650*/  FMUL.FTZ R5, R13, c[0x0][0x320] ;  /* 0x0000c8000d057a20 */ /* 0x000fe20000410000 */
[C---:B------:R-:W-:Y:S01]  /*3660*/  ISETP.GT.AND P5, PT, R3.reuse, 0x1, PT ;  /* 0x000000010300780c */ /* 0x040fe20003fa4270 */
[----:B------:R-:W-:Y:S01]  /*3670*/  FMUL.FTZ R16, R14, c[0x0][0x320] ;  /* 0x0000c8000e107a20 */ /* 0x000fe20000410000 */
[----:B------:R-:W-:Y:S01]  /*3680*/  ISETP.GT.AND P1, PT, R3, 0x8, PT ;  /* 0x000000080300780c */ /* 0x000fe20003f24270 */
[----:B------:R2:W-:Y:S01]  /*3690*/  MUFU.TANH R18, R4 ;  /* 0x0000000400127308 */ /* 0x0005e20000002400 */
[----:B------:R-:W-:Y:S01]  /*36a0*/  FSEL R6, R108, -INF , P6 ;  /* 0xff8000006c067808 */ /* 0x000fe20003000000 */
[----:B------:R-:W-:Y:S01]  /*36b0*/  FMUL.FTZ R22, R11, c[0x0][0x320] ;  /* 0x0000c8000b167a20 */ /* 0x000fe20000410000 */
[----:B------:R-:W-:Y:S01]  /*36c0*/  FSEL R7, R103, -INF , P5 ;  /* 0xff80000067077808 */ /* 0x000fe20002800000 */
[----:B------:R-:W-:Y:S01]  /*36d0*/  FMUL.FTZ R19, R8, c[0x0][0x320] ;  /* 0x0000c80008137a20 */ /* 0x000fe20000410000 */
[----:B------:R-:W-:Y:S01]  /*36e0*/  FSEL R11, R100, -INF , P6 ;  /* 0xff800000640b7808 */ /* 0x000fe20003000000 */
[----:B------:R-:W-:Y:S01]  /*36f0*/  FMUL.FTZ R21, R10, c[0x0][0x320] ;  /* 0x0000c8000a157a20 */ /* 0x000fe20000410000 */
[----:B------:R-:W-:Y:S01]  /*3700*/  ISETP.GT.AND P6, PT, R3, 0x9, PT ;  /* 0x000000090300780c */ /* 0x000fe20003fc4270 */
[----:B------:R1:W-:Y:S01]  /*3710*/  MUFU.TANH R20, R5 ;  /* 0x0000000500147308 */ /* 0x0003e20000002400 */
[----:B---3--:R-:W-:Y:S01]  /*3720*/  FSEL R8, R94, -INF , P1 ;  /* 0xff8000005e087808 */ /* 0x008fe20000800000 */
[----:B------:R-:W-:Y:S01]  /*3730*/  FMUL.FTZ R26, R26, c[0x0][0x320] ;  /* 0x0000c8001a1a7a20 */ /* 0x000fe20000410000 */
[----:B------:R-:W-:Y:S01]  /*3740*/  FSEL R12, R95, -INF , P5 ;  /* 0xff8000005f0c7808 */ /* 0x000fe20002800000 */
[----:B------:R-:W-:Y:S01]  /*3750*/  FMUL.FTZ R27, R27, c[0x0][0x320] ;  /* 0x0000c8001b1b7a20 */ /* 0x000fe20000410000 */
[----:B------:R-:W-:Y:S01]  /*3760*/  ISETP.GT.AND P5, PT, R3, 0x10, PT ;  /* 0x000000100300780c */ /* 0x000fe20003fa4270 */
[----:B------:R-:W-:Y:S01]  /*3770*/  FMUL.FTZ R17, R15, c[0x0][0x320] ;  /* 0x0000c8000f117a20 */ /* 0x000fe20000410000 */
[----:B-----5:R-:W-:Y:S01]  /*3780*/  FSEL R10, R93, -INF , P6 ;  /* 0xff8000005d0a7808 */ /* 0x020fe20003000000 */
[----:B------:R-:W3:Y:S01]  /*3790*/  MUFU.TANH R25, R25 ;  /* 0x0000001900197308 */ /* 0x000ee20000002400 */
[----:B--2---:R-:W-:Y:S01]  /*37a0*/  FMNMX.FTZ R4, R6, R7, !PT ;  /* 0x0000000706047209 */ /* 0x004fe20007810000 */
[----:B------:R-:W-:Y:S01]  /*37b0*/  FMUL.FTZ R9, R9, c[0x0][0x320] ;  /* 0x0000c80009097a20 */ /* 0x000fe20000410000 */
[----:B------:R-:W-:Y:S01]  /*37c0*/  FSEL R13, R92, -INF , P1 ;  /* 0xff8000005c0d7808 */ /* 0x000fe20000800000 */
[----:B------:R-:W-:Y:S01]  /*37d0*/  FMUL.FTZ R28, R28, c[0x0][0x320] ;  /* 0x0000c8001c1c7a20 */ /* 0x000fe20000410000 */
[----:B------:R-:W-:Y:S01]  /*37e0*/  FMNMX.FTZ R4, R8, R4, !PT ;  /* 0x0000000408047209 */ /* 0x000fe20007810000 */
[----:B------:R-:W-:Y:S01]  /*37f0*/  FMUL.FTZ R29, R29, c[0x0][0x320] ;  /* 0x0000c8001d1d7a20 */ /* 0x000fe20000410000 */
[----:B------:R-:W-:Y:S01]  /*3800*/  ISETP.GT.AND P1, PT, R3, 0x11, PT ;  /* 0x000000110300780c */ /* 0x000fe20003f24270 */
[----:B------:R-:W2:Y:S01]  /*3810*/  MUFU.TANH R26, R26 ;  /* 0x0000001a001a7308 */ /* 0x000ea20000002400 */
[----:B------:R-:W-:Y:S01]  /*3820*/  FSEL R40, R82, -INF , P5 ;  /* 0xff80000052287808 */ /* 0x000fe20002800000 */
[----:B------:R-:W-:Y:S01]  /*3830*/  FMUL.FTZ R30, R30, c[0x0][0x320] ;  /* 0x0000c8001e1e7a20 */ /* 0x000fe20000410000 */
[----:B------:R-:W-:Y:S01]  /*3840*/  FMNMX.FTZ R4, R10, R4, !PT ;  /* 0x000000040a047209 */ /* 0x000fe20007810000 */
[----:B------:R-:W-:Y:S01]  /*3850*/  IMAD.SHL.U32 R103, R2, 0x2, RZ ;  /* 0x0000000202677824 */ /* 0x000fe200078e00ff */
[----:B------:R-:W-:-:S02]  /*3860*/  FSEL R14, R83, -INF , P6 ;  /* 0xff800000530e7808 */ /* 0x000fc40003000000 */
[----:B------:R-:W-:Y:S01]  /*3870*/  ISETP.GT.AND P6, PT, R3, 0x18, PT ;  /* 0x000000180300780c */ /* 0x000fe20003fc4270 */
[----:B------:R-:W5:Y:S01]  /*3880*/  MUFU.TANH R27, R27 ;  /* 0x0000001b001b7308 */ /* 0x000f620000002400 */
[----:B------:R-:W-:Y:S01]  /*3890*/  FSEL R41, R81, -INF , P1 ;  /* 0xff80000051297808 */ /* 0x000fe20000800000 */
[----:B------:R-:W-:Y:S01]  /*38a0*/  IMAD R237, R0, 0x2, R103 ;  /* 0x0000000200ed7824 */ /* 0x000fe200078e0267 */
[----:B------:R-:W-:Y:S02]  /*38b0*/  FMNMX.FTZ R4, R40, R4, !PT ;  /* 0x0000000428047209 */ /* 0x000fe40007810000 */
[----:B----4-:R-:W-:Y:S01]  /*38c0*/  FSEL R46, R80, -INF , P5 ;  /* 0xff800000502e7808 */ /* 0x010fe20002800000 */
[----:B------:R-:W-:Y:S01]  /*38d0*/  IMAD.IADD R0, R239, 0x1, R237 ;  /* 0x00000001ef007824 */ /* 0x000fe200078e02ed */
[----:B------:R-:W-:Y:S01]  /*38e0*/  ISETP.GT.AND P5, PT, R3, 0x19, PT ;  /* 0x000000190300780c */ /* 0x000fe20003fa4270 */
[----:B------:R-:W4:Y:S01]  /*38f0*/  MUFU.TANH R15, R16 ;  /* 0x00000010000f7308 */ /* 0x000f220000002400 */
[----:B------:R-:W-:-:S02]  /*3900*/  FSEL R44, R74, -INF , P6 ;  /* 0xff8000004a2c7808 */ /* 0x000fc40003000000 */
[----:B------:R-:W-:Y:S02]  /*3910*/  FMNMX.FTZ R4, R41, R4, !PT ;  /* 0x0000000429047209 */ /* 0x000fe40007810000 */
[----:B------:R-:W-:Y:S02]  /*3920*/  FSEL R47, R75, -INF , P1 ;  /* 0xff8000004b2f7808 */ /* 0x000fe40000800000 */
[----:B------:R-:W-:Y:S01]  /*3930*/  ISETP.GT.AND P1, PT, R3, 0x20, PT ;  /* 0x000000200300780c */ /* 0x000fe20003f24270 */
[----:B------:R-:W-:Y:S01]  /*3940*/  MUFU.TANH R16, R9 ;  /* 0x0000000900107308 */ /* 0x000fe20000002400 */
[----:B------:R-:W-:Y:S02]  /*3950*/  FSEL R45, R73, -INF , P5 ;  /* 0xff800000492d7808 */ /* 0x000fe40002800000 */
[----:B------:R-:W-:Y:S02]  /*3960*/  FMNMX.FTZ R4, R44, R4, !PT ;  /* 0x000000042c047209 */ /* 0x000fe40007810000 */
[----:B------:R-:W-:-:S02]  /*3970*/  FSEL R76, R72, -INF , P6 ;  /* 0xff800000484c7808 */ /* 0x000fc40003000000 */
[----:B------:R-:W-:Y:S01]  /*3980*/  ISETP.GT.AND P6, PT, R3, 0x21, PT ;  /* 0x000000210300780c */ /* 0x000fe20003fc4270 */
[----:B------:R-:W2:Y:S01]  /*3990*/  MUFU.TANH R17, R17 ;  /* 0x0000001100117308 */ /* 0x000ea20000002400 */
[----:B------:R-:W-:Y:S02]  /*39a0*/  FSEL R101, R101, -INF , P1 ;  /* 0xff80000065657808 */ /* 0x000fe40000800000 */
[----:B------:R-:W-:Y:S02]  /*39b0*/  FMNMX.FTZ R4, R45, R4, !PT ;  /* 0x000000042d047209 */ /* 0x000fe40007810000 */
[----:B-1----:R-:W-:Y:S02]  /*39c0*/  FMNMX.FTZ R5, R11, R12, !PT ;  /* 0x0000000c0b057209 */ /* 0x002fe40007810000 */
[----:B------:R-:W-:Y:S01]  /*39d0*/  FSEL R77, R77, -INF , P5 ;  /* 0xff8000004d4d7808 */ /* 0x000fe20002800000 */
[----:B------:R-:W-:Y:S01]  /*39e0*/  MUFU.TANH R19, R19 ;  /* 0x0000001300137308 */ /* 0x000fe20000002400 */
[----:B------:R-:W-:-:S02]  /*39f0*/  ISETP.GT.AND P5, PT, R3, 0x28, PT ;  /* 0x000000280300780c */ /* 0x000fc40003fa4270 */
[----:B------:R-:W-:Y:S02]  /*3a00*/  FSEL R102, R102, -INF , P6 ;  /* 0xff80000066667808 */ /* 0x000fe40003000000 */
[----:B------:R-:W-:Y:S02]  /*3a10*/  FMNMX.FTZ R4, R101, R4, !PT ;  /* 0x0000000465047209 */ /* 0x000fe40007810000 */
[----:B------:R-:W-:Y:S01]  /*3a20*/  FMNMX.FTZ R5, R13, R5, !PT ;  /* 0x000000050d057209 */ /* 0x000fe20007810000 */
[----:B------:R-:W1:Y:S01]  /*3a30*/  MUFU.TANH R9, R21 ;  /* 0x0000001500097308 */ /* 0x000e620000002400 */
[----:B------:R-:W-:Y:S02]  /*3a40*/  FSEL R162, R162, -INF , P1 ;  /* 0xff800000a2a27808 */ /* 0x000fe40000800000 */
[----:B------:R-:W-:Y:S02]  /*3a50*/  ISETP.GT.AND P1, PT, R3, 0x29, PT ;  /* 0x000000290300780c */ /* 0x000fe40003f24270 */
[----:B------:R-:W-:-:S02]  /*3a60*/  FSEL R160, R160, -INF , P5 ;  /* 0xff800000a0a07808 */ /* 0x000fc40002800000 */
[----:B------:R-:W-:Y:S01]  /*3a70*/  FMNMX.FTZ R4, R102, R4, !PT ;  /* 0x0000000466047209 */ /* 0x000fe20007810000 */
[----:B------:R-:W1:Y:S01]  /*3a80*/  MUFU.TANH R28, R28 ;  /* 0x0000001c001c7308 */ /* 0x000e620000002400 */
[----:B------:R-:W-:Y:S02]  /*3a90*/  FMNMX.FTZ R5, R14, R5, !PT ;  /* 0x000000050e057209 */ /* 0x000fe40007810000 */
[----:B------:R-:W-:Y:S02]  /*3aa0*/  FSEL R163, R163, -INF , P6 ;  /* 0xff800000a3a37808 */ /* 0x000fe40003000000 */
[----:B------:R-:W-:Y:S02]  /*3ab0*/  ISETP.GT.AND P6, PT, R3, 0x30, PT ;  /* 0x000000300300780c */ /* 0x000fe40003fc4270 */
[----:B------:R-:W-:Y:S01]  /*3ac0*/  FSEL R161, R161, -INF , P1 ;  /* 0xff800000a1a17808 */ /* 0x000fe20000800000 */
[----:B------:R-:W-:Y:S01]  /*3ad0*/  MUFU.TANH R30, R30 ;  /* 0x0000001e001e7308 */ /* 0x000fe20000002400 */
[----:B------:R-:W-:-:S02]  /*3ae0*/  FMNMX.FTZ R4, R160, R4, !PT ;  /* 0x00000004a0047209 */ /* 0x000fc40007810000 */
[----:B------:R-:W-:Y:S02]  /*3af0*/  FMNMX.FTZ R5, R46, R5, !PT ;  /* 0x000000052e057209 */ /* 0x000fe40007810000 */
[----:B------:R-:W-:Y:S01]  /*3b00*/  FSEL R189, R60, -INF , P5 ;  /* 0xff8000003cbd7808 */ /* 0x000fe20002800000 */
[----:B------:R-:W-:Y:S01]  /*3b10*/  BAR.SYNC.DEFER_BLOCKING 0x0 ;  /* 0x0000000000007b1d */ /* 0x000fe20000010000 */
        /* <DEDUP_REMOVED lines=15> */
[----:B------:R-:W-:-:S02]  /*3c10*/  ISETP.GT.AND P5, PT, R3, 0x40, PT ;  /* 0x000000400300780c */ /* 0x000fc40003fa4270 */
[----:B------:R-:W-:Y:S02]  /*3c20*/  FSEL R204, R37, -INF , P6 ;  /* 0xff80000025cc7808 */ /* 0x000fe40003000000 */
[----:B------:R-:W-:Y:S02]  /*3c30*/  FMNMX.FTZ R4, R205, R4, !PT ;  /* 0x00000004cd047209 */ /* 0x000fe40007810000 */
        /* <DEDUP_REMOVED lines=9> */
[----:B---3--:R-:W-:Y:S02]  /*3cd0*/  FSEL R244, R25, -INF , P1 ;  /* 0xff80000019f47808 */ /* 0x008fe40000800000 */
[----:B------:R-:W-:-:S02]  /*3ce0*/  FMNMX.FTZ R100, R245, R100, !PT ;  /* 0x00000064f5647209 */ /* 0x000fc40007810000 */
[----:B------:R-:W-:Y:S02]  /*3cf0*/  FMNMX.FTZ R4, R189, R5, !PT ;  /* 0x00000005bd047209 */ /* 0x000fe40007810000 */
[----:B--2---:R-:W-:Y:S01]  /*3d00*/  FSEL R248, R26, -INF , P5 ;  /* 0xff8000001af87808 */ /* 0x004fe20002800000 */
[----:B------:R-:W2:Y:S01]  /*3d10*/  MUFU.TANH R5, R29 ;  /* 0x0000001d00057308 */ /* 0x000ea20000002400 */
[----:B------:R-:W-:Y:S02]  /*3d20*/  ISETP.GT.AND P5, PT, R3, 0x49, PT ;  /* 0x000000490300780c */ /* 0x000fe40003fa4270 */
[----:B------:R-:W-:Y:S02]  /*3d30*/  FSEL R243, R18, -INF , P6 ;  /* 0xff80000012f37808 */ /* 0x000fe40003000000 */
[----:B------:R-:W-:Y:S02]  /*3d40*/  FMNMX.FTZ R100, R244, R100, !PT ;  /* 0x00000064f4647209 */ /* 0x000fe40007810000 */
[----:B------:R-:W-:-:S02]  /*3d50*/  FMNMX.FTZ R4, R188, R4, !PT ;  /* 0x00000004bc047209 */ /* 0x000fc40007810000 */
[----:B-----5:R-:W-:Y:S02]  /*3d60*/  FSEL R249, R27, -INF , P1 ;  /* 0xff8000001bf97808 */ /* 0x020fe40000800000 */
[----:B------:R-:W-:Y:S01]  /*3d70*/  ISETP.GT.AND P1, PT, R3, 0x50, PT ;  /* 0x000000500300780c */ /* 0x000fe20003f24270 */
[----:B------:R-:W-:Y:S01]  /*3d80*/  LDSM.16.MT88.4 R24, [R0+0x100] ;  /* 0x000100000018783b */ /* 0x000fe20000004200 */
[----:B------:R-:W-:Y:S02]  /*3d90*/  FSEL R242, R20, -INF , P5 ;  /* 0xff80000014f27808 */ /* 0x000fe40002800000 */
[----:B------:R-:W-:Y:S02]  /*3da0*/  FMNMX.FTZ R100, R243, R100, !PT ;  /* 0x00000064f3647209 */ /* 0x000fe40007810000 */
[----:B------:R-:W-:Y:S02]  /*3db0*/  FMNMX.FTZ R4, R207, R4, !PT ;  /* 0x00000004cf047209 */ /* 0x000fe40007810000 */
[----:B----4-:R-:W-:-:S02]  /*3dc0*/  FSEL R247, R15, -INF , P6 ;  /* 0xff8000000ff77808 */ /* 0x010fc40003000000 */
[----:B------:R-:W-:Y:S02]  /*3dd0*/  FSEL R246, R17, -INF , P5 ;  /* 0xff80000011f67808 */ /* 0x000fe40002800000 */
[----:B-1----:R-:W-:Y:S02]  /*3de0*/  FSEL R129, R9, -INF , P1 ;  /* 0xff80000009817808 */ /* 0x002fe40000800000 */
[----:B------:R-:W-:Y:S01]  /*3df0*/  FSEL R140, R19, -INF , P1 ;  /* 0xff800000138c7808 */ /* 0x000fe20000800000 */
[----:B------:R-:W1:Y:S01]  /*3e00*/  MUFU.TANH R9, R22 ;  /* 0x0000001600097308 */ /* 0x000e620000002400 */
[C---:B------:R-:W-:Y:S02]  /*3e10*/  ISETP.GT.AND P6, PT, R3.reuse, 0x51, PT ;  /* 0x000000510300780c */ /* 0x040fe40003fc4270 */
[C---:B------:R-:W-:Y:S02]  /*3e20*/  ISETP.GT.AND P5, PT, R3.reuse, 0x58, PT ;  /* 0x000000580300780c */ /* 0x040fe40003fa4270 */
[----:B------:R-:W-:-:S02]  /*3e30*/  ISETP.GT.AND P1, PT, R3, 0x59, PT ;  /* 0x000000590300780c */ /* 0x000fc40003f24270 */
[----:B------:R-:W-:Y:S02]  /*3e40*/  FMNMX.FTZ R100, R242, R100, !PT ;  /* 0x00000064f2647209 */ /* 0x000fe40007810000 */
[----:B------:R-:W-:Y:S02]  /*3e50*/  FMNMX.FTZ R3, R206, R4, !PT ;  /* 0x00000004ce037209 */ /* 0x000fe40007810000 */
[----:B------:R-:W-:Y:S02]  /*3e60*/  FSEL R128, R16, -INF , P6 ;  /* 0xff80000010807808 */ /* 0x000fe40003000000 */
[----:B------:R-:W-:Y:S01]  /*3e70*/  FMNMX.FTZ R100, R140, R100, !PT ;  /* 0x000000648c647209 */ /* 0x000fe20007810000 */
[----:B------:R-:W-:Y:S01]  /*3e80*/  LDSM.16.MT88.4 R16, [R103+0x100] ;  /* 0x000100006710783b */ /* 0x000fe20000004200 */
[----:B------:R-:W-:Y:S02]  /*3e90*/  FMNMX.FTZ R3, R241, R3, !PT ;  /* 0x00000003f1037209 */ /* 0x000fe40007810000 */
[----:B------:R-:W-:-:S02]  /*3ea0*/  FSEL R141, R28, -INF , P5 ;  /* 0xff8000001c8d7808 */ /* 0x000fc40002800000 */
[----:B------:R-:W-:Y:S02]  /*3eb0*/  FMNMX.FTZ R100, R128, R100, !PT ;  /* 0x0000006480647209 */ /* 0x000fe40007810000 */
[----:B------:R-:W-:Y:S02]  /*3ec0*/  FMNMX.FTZ R3, R240, R3, !PT ;  /* 0x00000003f0037209 */ /* 0x000fe40007810000 */
[----:B--2---:R-:W-:Y:S01]  /*3ed0*/  FSEL R121, R5, -INF , P1 ;  /* 0xff80000005797808 */ /* 0x004fe20000800000 */
[----:B------:R-:W-:Y:S01]  /*3ee0*/  FMUL.FTZ R5, R31, c[0x0][0x320] ;  /* 0x0000c8001f057a20 */ /* 0x000fe20000410000 */
[----:B------:R-:W-:Y:S02]  /*3ef0*/  FMNMX.FTZ R100, R141, R100, !PT ;  /* 0x000000648d647209 */ /* 0x000fe40007810000 */
[----:B------:R-:W-:Y:S02]  /*3f00*/  FMNMX.FTZ R3, R248, R3, !PT ;  /* 0x00000003f8037209 */ /* 0x000fe40007810000 */
[----:B------:R-:W-:Y:S01]  /*3f10*/  FMNMX.FTZ R100, R121, R100, !PT ;  /* 0x0000006479647209 */ /* 0x000fe20007810000 */
[----:B------:R-:W2:Y:S01]  /*3f20*/  MUFU.TANH R5, R5 ;  /* 0x0000000500057308 */ /* 0x000ea20000002400 */
[----:B------:R-:W-:-:S02]  /*3f30*/  FMNMX.FTZ R3, R249, R3, !PT ;  /* 0x00000003f9037209 */ /* 0x000fc40007810000 */
[----:B-1----:R-:W-:Y:S01]  /*3f40*/  FSEL R120, R9, -INF , P6 ;  /* 0xff80000009787808 */ /* 0x002fe20003000000 */
[----:B------:R-:W1:Y:S01]  /*3f50*/  SHFL.BFLY PT, R4, R100, 0x2, 0x1f ;  /* 0x0c401f0064047f89 */ /* 0x000e6200000e0000 */
[----:B------:R-:W-:Y:S02]  /*3f60*/  FMNMX.FTZ R3, R247, R3, !PT ;  /* 0x00000003f7037209 */ /* 0x000fe40007810000 */
[----:B------:R-:W-:Y:S02]  /*3f70*/  FSEL R132, R30, -INF , P5 ;  /* 0xff8000001e847808 */ /* 0x000fe40002800000 */
[----:B------:R-:W-:Y:S02]  /*3f80*/  FMNMX.FTZ R3, R246, R3, !PT ;  /* 0x00000003f6037209 */ /* 0x000fe40007810000 */
[----:B------:R-:W-:Y:S02]  /*3f90*/  IADD3 R2, R239, R103, RZ ;  /* 0x00000067ef027210 */ /* 0x000fe40007ffe0ff */
[----:B------:R-:W-:-:S02]  /*3fa0*/  FMNMX.FTZ R3, R129, R3, !PT ;  /* 0x0000000381037209 */ /* 0x000fc40007810000 */
[----:B--2---:R-:W-:Y:S01]  /*3fb0*/  FSEL R144, R5, -INF , P1 ;  /* 0xff80000005907808 */ /* 0x004fe20000800000 */
[----:B------:R-:W-:Y:S01]  /*3fc0*/  LDSM.16.MT88.4 R28, [R2+0x3100] ;  /* 0x00310000021c783b */ /* 0x000fe20000004200 */
[----:B------:R-:W-:-:S03]  /*3fd0*/  FMNMX.FTZ R3, R120, R3, !PT ;  /* 0x0000000378037209 */ /* 0x000fc60007810000 */
[----:B------:R-:W-:Y:S01]  /*3fe0*/  LDSM.16.MT88.4 R20, [R2+0x6100] ;  /* 0x006100000214783b */ /* 0x000fe20000004200 */
[----:B------:R-:W-:-:S03]  /*3ff0*/  FMNMX.FTZ R3, R132, R3, !PT ;  /* 0x0000000384037209 */ /* 0x000fc60007810000 */
[----:B------:R-:W-:Y:S01]  /*4000*/  LDSM.16.MT88.4 R32, [R2+0x100] ;  /* 0x000100000220783b */ /* 0x000fe20000004200 */
        /* <DEDUP_REMOVED lines=13> */
[----:B------:R-:W-:Y:S01]  /*40e0*/  FSETP.NEU.FTZ.AND P1, PT, R3, -INF , PT ;  /* 0xff8000000300780b */ /* 0x000fe20003f3d000 */
[----:B--2---:R-:W-:-:S04]  /*40f0*/  FFMA.FTZ R4, R7, c[0x0][0x2d0], -R9 ;  /* 0x0000b40007047a23 */ /* 0x004fc80000010809 */
[----:B------:R1:W-:Y:S02]  /*4100*/  MUFU.EX2 R114, R4 ;  /* 0x0000000400727308 */ /* 0x0003e40000000800 */
[----:B-1----:R-:W-:Y:S02]  /*4110*/  FFMA.FTZ R4, R8, c[0x0][0x2d0], -R9 ;  /* 0x0000b40008047a23 */ /* 0x002fe40000010809 */
[----:B------:R-:W-:-:S04]  /*4120*/  FMUL.FTZ R8, R3, c[0x0][0x2d0] ;  /* 0x0000b40003087a20 */ /* 0x000fc80000410000 */
[----:B------:R1:W-:Y:S01]  /*4130*/  MUFU.EX2 R133, R4 ;  /* 0x0000000400857308 */ /* 0x0003e20000000800 */
[----:B------:R-:W-:Y:S02]  /*4140*/  FSEL R8, R8, RZ, P1 ;  /* 0x000000ff08087208 */ /* 0x000fe40000800000 */
[----:B------:R-:W-:Y:S01]  /*4150*/  PLOP3.LUT P1, PT, PT, PT, UP1, 0x80, 0x0 ;  /* 0x000000000000781c */ /* 0x000fe20003f2f018 */
[--C-:B-1----:R-:W-:Y:S02]  /*4160*/  FFMA.FTZ R4, R10, c[0x0][0x2d0], -R9.reuse ;  /* 0x0000b4000a047a23 */ /* 0x102fe40000010809 */
[----:B------:R-:W-:Y:S02]  /*4170*/  FFMA.FTZ R10, R40, c[0x0][0x2d0], -R9 ;  /* 0x0000b400280a7a23 */ /* 0x000fe40000010809 */
[----:B------:R1:W2:Y:S08]  /*4180*/  MUFU.EX2 R122, R4 ;  /* 0x00000004007a7308 */ /* 0x0002b00000000800 */
[----:B------:R3:W-:Y:S01]  /*4190*/  MUFU.EX2 R123, R10 ;  /* 0x0000000a007b7308 */ /* 0x0007e20000000800 */
[----:B-1----:R-:W-:Y:S01]  /*41a0*/  FFMA.FTZ R4, R11, c[0x0][0x2d0], -R8 ;  /* 0x0000b4000b047a23 */ /* 0x002fe20000010808 */
[----:B--2---:R-:W-:Y:S01]  /*41b0*/  F2FP.PACK_AB R6, R122, R133 ;  /* 0x000000857a06723e */ /* 0x004fe200000000ff */
[----:B------:R-:W-:-:S05]  /*41c0*/  IMAD.MOV.U32 R11, RZ, RZ, R114 ;  /* 0x000000ffff0b7224 */ /* 0x000fca00078e0072 */
[----:B------:R1:W-:Y:S01]  /*41d0*/  MUFU.EX2 R131, R4 ;  /* 0x0000000400837308 */ /* 0x0003e20000000800 */
[----:B---3--:R-:W-:Y:S02]  /*41e0*/  FFMA.FTZ R10, R41, c[0x0][0x2d0], -R9 ;  /* 0x0000b400290a7a23 */ /* 0x008fe40000010809 */
[----:B------:R-:W-:Y:S05]  /*41f0*/  LDSM.16.MT88.4 R40, [R103+0x6100] ;  /* 0x006100006728783b */ /* 0x000fea0000004200 */
[----:B------:R2:W-:Y:S01]  /*4200*/  MUFU.EX2 R135, R10 ;  /* 0x0000000a00877308 */ /* 0x0005e20000000800 */
[----:B-1----:R-:W-:-:S07]  /*4210*/  FFMA.FTZ R4, R12, c[0x0][0x2d0], -R8 ;  /* 0x0000b4000c047a23 */ /* 0x002fce0000010808 */
[----:B------:R1:W3:Y:S01]  /*4220*/  MUFU.EX2 R251, R4 ;  /* 0x0000000400fb7308 */ /* 0x0002e20000000800 */
[----:B--2---:R-:W-:Y:S02]  /*4230*/  FFMA.FTZ R10, R44, c[0x0][0x2d0], -R9 ;  /* 0x0000b4002c0a7a23 */ /* 0x004fe40000010809 */
[----:B------:R-:W-:-:S05]  /*4240*/  IMAD.MOV.U32 R44, RZ, RZ, R129 ;  /* 0x000000ffff2c7224 */ /* 0x000fca00078e0081 */
[----:B------:R2:W-:Y:S01]  /*4250*/  MUFU.EX2 R136, R10 ;  /* 0x0000000a00887308 */ /* 0x0005e20000000800 */
[----:B-1----:R-:W-:Y:S01]  /*4260*/  FFMA.FTZ R4, R13, c[0x0][0x2d0], -R8 ;  /* 0x0000b4000d047a23 */ /* 0x002fe20000010808 */
[----:B---3--:R-:W-:-:S06]  /*4270*/  F2FP.PACK_AB R5, R251, R131 ;  /* 0x00000083fb05723e */ /* 0x008fcc00000000ff */
[----:B------:R1:W-:Y:S01]  /*4280*/  MUFU.EX2 R134, R4 ;  /* 0x0000000400867308 */ /* 0x0003e20000000800 */
[----:B--2---:R-:W-:-:S07]  /*4290*/  FFMA.FTZ R10, R45, c[0x0][0x2d0], -R9 ;  /* 0x0000b4002d0a7a23 */ /* 0x004fce0000010809 */
[----:B------:R2:W-:Y:S01]  /*42a0*/  MUFU.EX2 R78, R10 ;  /* 0x0000000a004e7308 */ /* 0x0005e20000000800 */
[--C-:B-1----:R-:W-:Y:S02]  /*42b0*/  FFMA.FTZ R4, R14, c[0x0][0x2d0], -R8.reuse ;  /* 0x0000b4000e047a23 */ /* 0x102fe40000010808 */
[----:B------:R-:W1:Y:S05]  /*42c0*/  LDSM.16.MT88.4 R12, [R237+0x100] ;  /* 0x00010000ed0c783b */ /* 0x000e6a0000004200 */
[----:B------:R3:W4:Y:S01]  /*42d0*/  MUFU.EX2 R145, R4 ;  /* 0x0000000400917308 */ /* 0x0007220000000800 */
[----:B--2---:R-:W-:Y:S01]  /*42e0*/  FFMA.FTZ R10, R46, c[0x0][0x2d0], -R8 ;  /* 0x0000b4002e0a7a23 */ /* 0x004fe20000010808 */
[----:B------:R-:W-:-:S06]  /*42f0*/  MOV R46, R130 ;  /* 0x00000082002e7202 */ /* 0x000fcc0000000f00 */
[----:B------:R2:W5:Y:S01]  /*4300*/  MUFU.EX2 R137, R10 ;  /* 0x0000000a00897308 */ /* 0x0005620000000800 */
[----:B---3--:R-:W-:Y:S02]  /*4310*/  F2FP.PACK_AB R4, R11, R130 ;  /* 0x000000820b04723e */ /* 0x008fe400000000ff */
[----:B----4-:R-:W-:Y:S01]  /*4320*/  F2FP.PACK_AB R7, R145, R134 ;  /* 0x000000869107723e */ /* 0x010fe200000000ff */
[----:B--2---:R-:W-:-:S06]  /*4330*/  FFMA.FTZ R10, R47, c[0x0][0x2d0], -R8 ;  /* 0x0000b4002f0a7a23 */ /* 0x004fcc0000010808 */
[C---:B------:R-:W-:Y:S01]  /*4340*/  HMMA.16816.F32 R56, R4.reuse, R28, RZ ;  /* 0x0000001c0438723c */ /* 0x040fe200000018ff */
[----:B------:R-:W-:Y:S01]  /*4350*/  IMAD.MOV.U32 R47, RZ, RZ, R131 ;  /* 0x000000ffff2f7224 */ /* 0x000fe200078e0083 */
[----:B------:R2:W3:Y:S06]  /*4360*/  MUFU.EX2 R252, R10 ;  /* 0x0000000a00fc7308 */ /* 0x0004ec0000000800 */
[C---:B------:R-:W-:Y:S01]  /*4370*/  HMMA.16816.F32 R64, R4.reuse, R30, RZ ;  /* 0x0000001e0440723c */ /* 0x040fe200000018ff */
[----:B------:R-:W-:Y:S07]  /*4380*/  LDSM.16.MT88.4 R28, [R237+0x3100] ;  /* 0x00310000ed1c783b */ /* 0x000fee0000004200 */
[----:B-1----:R-:W-:Y:S01]  /*4390*/  HMMA.16816.F32 R84, R4, R12, RZ ;  /* 0x0000000c0454723c */ /* 0x002fe200000018ff */
[----:B--2---:R-:W-:-:S04]  /*43a0*/  FFMA.FTZ R10, R76, c[0x0][0x2d0], -R8 ;  /* 0x0000b4004c0a7a23 */ /* 0x004fc80000010808 */
        /* <DEDUP_REMOVED lines=11> */
[----:B----4-:R-:W-:-:S06]  /*4460*/  MOV R10, R78 ;  /* 0x0000004e000a7202 */ /* 0x010fcc0000000f00 */
[C---:B------:R-:W-:Y:S08]  /*4470*/  HMMA.16816.F32 R104, R4.reuse, R24, RZ ;  /* 0x000000180468723c */ /* 0x040ff000000018ff */
[C---:B------:R-:W-:Y:S01]  /*4480*/  HMMA.16816.F32 R96, R4.reuse, R26, RZ ;  /* 0x0000001a0460723c */ /* 0x040fe200000018ff */
[----:B------:R-:W4:Y:S07]  /*4490*/  LDSM.16.MT88.4 R24, [R2+0x900] ;  /* 0x000900000218783b */ /* 0x000f2e0000004200 */
[C---:B--2---:R-:W-:Y:S08]  /*44a0*/  HMMA.16816.F32 R116, R4.reuse, R12, RZ ;  /* 0x0000000c0474723c */ /* 0x044ff000000018ff */
[C---:B------:R-:W-:Y:S01]  /*44b0*/  HMMA.16816.F32 R124, R4.reuse, R14, RZ ;  /* 0x0000000e047c723c */ /* 0x040fe200000018ff */
[----:B------:R-:W2:Y:S07]  /*44c0*/  LDSM.16.MT88.4 R12, [R2+0x6900] ;  /* 0x00690000020c783b */ /* 0x000eae0000004200 */
[C---:B------:R-:W-:Y:S07]  /*44d0*/  HMMA.16816.F32 R76, R4.reuse, R40, RZ ;  /* 0x00000028044c723c */ /* 0x040fee00000018ff */
[----:B-----5:R-:W-:Y:S01]  /*44e0*/  IMAD.MOV.U32 R40, RZ, RZ, R137 ;  /* 0x000000ffff287224 */ /* 0x020fe200078e0089 */
[----:B------:R-:W-:Y:S01]  /*44f0*/  HMMA.16816.F32 R92, R4, R36, RZ ;  /* 0x00000024045c723c */ /* 0x000fe200000018ff */
[----:B------:R-:W-:-:S07]  /*4500*/  IMAD.MOV.U32 R41, RZ, RZ, R136 ;  /* 0x000000ffff297224 */ /* 0x000fce00078e0088 */
[C---:B------:R-:W-:Y:S08]  /*4510*/  HMMA.16816.F32 R108, R4.reuse, R38, RZ ;  /* 0x00000026046c723c */ /* 0x040ff000000018ff */
[C---:B------:R-:W-:Y:S07]  /*4520*/  HMMA.16816.F32 R136, R4.reuse, R42, RZ ;  /* 0x0000002a0488723c */ /* 0x040fee00000018ff */
[----:B------:R-:W-:Y:S01]  /*4530*/  MOV R43, R141 ;  /* 0x0000008d002b7202 */ /* 0x000fe20000000f00 */
[----:B------:R-:W-:Y:S01]  /*4540*/  HMMA.16816.F32 R36, R4, R28, RZ ;  /* 0x0000001c0424723c */ /* 0x000fe200000018ff */
[----:B------:R-:W-:-:S07]  /*4550*/  IMAD.MOV.U32 R42, RZ, RZ, R140 ;  /* 0x000000ffff2a7224 */ /* 0x000fce00078e008c */
[C---:B------:R-:W-:Y:S01]  /*4560*/  HMMA.16816.F32 R112, R4.reuse, R30, RZ ;  /* 0x0000001e0470723c */ /* 0x040fe200000018ff */
[----:B------:R-:W5:Y:S07]  /*4570*/  LDSM.16.MT88.4 R28, [R2+0x3900] ;  /* 0x00390000021c783b */ /* 0x000f6e0000004200 */
[C---:B-1----:R-:W-:Y:S08]  /*4580*/  HMMA.16816.F32 R140, R4.reuse, R20, RZ ;  /* 0x00000014048c723c */ /* 0x042ff000000018ff */
[C---:B------:R-:W-:Y:S01]  /*4590*/  HMMA.16816.F32 R168, R4.reuse, R22, RZ ;  /* 0x0000001604a8723c */ /* 0x040fe200000018ff */
[----:B------:R-:W1:Y:S07]  /*45a0*/  LDSM.16.MT88.4 R20, [R237+0x900] ;  /* 0x00090000ed14783b */ /* 0x000e6e0000004200 */
[C---:B------:R-:W-:Y:S08]  /*45b0*/  HMMA.16816.F32 R88, R4.reuse, R32, RZ ;  /* 0x000000200458723c */ /* 0x040ff000000018ff */
[C---:B------:R-:W-:Y:S08]  /*45c0*/  HMMA.16816.F32 R172, R4.reuse, R16, RZ ;  /* 0x0000001004ac723c */ /* 0x040ff000000018ff */
[C---:B------:R-:W-:Y:S01]  /*45d0*/  HMMA.16816.F32 R180, R4.reuse, R18, RZ ;  /* 0x0000001204b4723c */ /* 0x040fe200000018ff */
[----:B------:R-:W1:Y:S07]  /*45e0*/  LDSM.16.MT88.4 R16, [R0+0x900] ;  /* 0x000900000010783b */ /* 0x000e6e0000004200 */
[----:B------:R-:W-:Y:S01]  /*45f0*/  HMMA.16816.F32 R72, R4, R34, RZ ;  /* 0x000000220448723c */ /* 0x000fe200000018ff */
[----:B------:R-:W1:Y:S06]  /*4600*/  LDSM.16.MT88.4 R32, [R103+0x900] ;  /* 0x000900006720783b */ /* 0x000e6c0000004200 */
[----:B------:R-:W-:-:S02]  /*4610*/  F2FP.PACK_AB R4, R135, R123 ;  /* 0x0000007b8704723e */ /* 0x000fc400000000ff */
[----:B---3--:R-:W-:Y:S02]  /*4620*/  F2FP.PACK_AB R5, R252, R40 ;  /* 0x00000028fc05723e */ /* 0x008fe400000000ff */
[----:B------:R-:W-:Y:S02]  /*4630*/  F2FP.PACK_AB R6, R10, R41 ;  /* 0x000000290a06723e */ /* 0x000fe400000000ff */
[----:B------:R-:W-:-:S07]  /*4640*/  F2FP.PACK_AB R7, R250, R45 ;  /* 0x0000002dfa07723e */ /* 0x000fce00000000ff */
[C---:B----4-:R-:W-:Y:S07]  /*4650*/  HMMA.16816.F32 R200, R4.reuse, R24, R88 ;  /* 0x0000001804c8723c */ /* 0x050fee0000001858 */
[----:B------:R-:W-:Y:S01]  /*4660*/  IMAD.MOV.U32 R24, RZ, RZ, R145 ;  /* 0x000000ffff187224 */ /* 0x000fe200078e0091 */
[----:B------:R-:W-:Y:S01]  /*4670*/  MOV R25, R144 ;  /* 0x0000009000197202 */ /* 0x000fe20000000f00 */
[----:B------:R-:W-:Y:S01]  /*4680*/  IMAD.MOV.U32 R91, RZ, RZ, R135 ;  /* 0x000000ffff5b7224 */ /* 0x000fe200078e0087 */
[----:B------:R-:W-:Y:S01]  /*4690*/  MOV R89, R133 ;  /* 0x0000008500597202 */ /* 0x000fe20000000f00 */
[----:B------:R-:W-:Y:S01]  /*46a0*/  IMAD.MOV.U32 R90, RZ, RZ, R134 ;  /* 0x000000ffff5a7224 */ /* 0x000fe200078e0086 */
[----:B--2---:R-:W-:Y:S01]  /*46b0*/  HMMA.16816.F32 R144, R4, R12, R52 ;  /* 0x0000000c0490723c */ /* 0x004fe20000001834 */
[----:B------:R-:W-:-:S07]  /*46c0*/  IMAD.MOV.U32 R88, RZ, RZ, R132 ;  /* 0x000000ffff587224 */ /* 0x000fce00078e0084 */
[C---:B------:R-:W-:Y:S01]  /*46d0*/  HMMA.16816.F32 R132, R4.reuse, R14, R48 ;  /* 0x0000000e0484723c */ /* 0x040fe20000001830 */
[----:B------:R-:W2:Y:S07]  /*46e0*/  LDSM.16.MT88.4 R12, [R103+0x3900] ;  /* 0x00390000670c783b */ /* 0x000eae0000004200 */
[C---:B-----5:R-:W-:Y:S07]  /*46f0*/  HMMA.16816.F32 R164, R4.reuse, R28, R56 ;  /* 0x0000001c04a4723c */ /* 0x060fee0000001838 */
[----:B------:R-:W-:Y:S01]  /*4700*/  MOV R29, R42 ;  /* 0x0000002a001d7202 */ /* 0x000fe20000000f00 */
[----:B-1----:R-:W-:Y:S01]  /*4710*/  HMMA.16816.F32 R84, R4, R20, R84 ;  /* 0x000000140454723c */ /* 0x002fe20000001854 */
[----:B------:R-:W-:-:S07]  /*4720*/  IMAD.MOV.U32 R28, RZ, RZ, R43 ;  /* 0x000000ffff1c7224 */ /* 0x000fce00078e002b */
[C---:B------:R-:W-:Y:S01]  /*4730*/  HMMA.16816.F32 R56, R4.reuse, R22, R68 ;  /* 0x000000160438723c */ /* 0x040fe20000001844 */
[----:B------:R-:W1:Y:S07]  /*4740*/  LDSM.16.MT88.4 R20, [R0+0x3900] ;  /* 0x003900000014783b */ /* 0x000e6e0000004200 */
[C---:B------:R-:W-:Y:S07]  /*4750*/  HMMA.16816.F32 R148, R4.reuse, R30, R64 ;  /* 0x0000001e0494723c */ /* 0x040fee0000001840 */
[----:B------:R-:W-:Y:S01]  /*4760*/  MOV R31, R40 ;  /* 0x00000028001f7202 */ /* 0x000fe20000000f00 */
[----:B------:R-:W-:Y:S01]  /*4770*/  HMMA.16816.F32 R64, R4, R16, R104 ;  /* 0x000000100440723c */ /* 0x000fe20000001868 */
[----:B------:R-:W-:-:S06]  /*4780*/  IMAD.MOV.U32 R30, RZ, RZ, R41 ;  /* 0x000000ffff1e7224 */ /* 0x000fcc00078e0029 */
[----:B------:R-:W-:Y:S01]  /*4790*/  MOV R104, R10 ;  /* 0x0000000a00687202 */ /* 0x000fe20000000f00 */
[----:B------:R-:W-:Y:S01]  /*47a0*/  HMMA.16816.F32 R52, R4, R18, R96 ;  /* 0x000000120434723c */ /* 0x000fe20000001860 */
[----:B------:R-:W3:Y:S01]  /*47b0*/  LDSM.16.MT88.4 R16, [R103+0x6900] ;  /* 0x006900006710783b */ /* 0x000ee20000004200 */
[----:B------:R-:W-:-:S05]  /*47c0*/  FFMA.FTZ R10, R101, c[0x0][0x2d0], -R9 ;  /* 0x0000b400650a7a23 */ /* 0x000fca0000010809 */
[----:B------:R-:W-:Y:S01]  /*47d0*/  IMAD.MOV.U32 R96, RZ, RZ, R47 ;  /* 0x000000ffff607224 */ /* 0x000fe200078e002f */
[C---:B------:R-:W-:Y:S01]  /*47e0*/  HMMA.16816.F32 R176, R4.reuse, R26, R72 ;  /* 0x0000001a04b0723c */ /* 0x040fe20000001848 */
[----:B------:R-:W-:Y:S01]  /*47f0*/  MOV R97, R46 ;  /* 0x0000002e00617202 */ /* 0x000fe20000000f00 */
[----:B------:R-:W-:Y:S01]  /*4800*/  IMAD.MOV.U32 R98, RZ, RZ, R45 ;  /* 0x000000ffff627224 */ /* 0x000fe200078e002d */
[----:B------:R-:W-:Y:S02]  /*4810*/  MOV R99, R44 ;  /* 0x0000002c00637202 */ /* 0x000fe40000000f00 */
[----:B------:R-:W-:Y:S02]  /*4820*/  MOV R101, R96 ;  /* 0x0000006000657202 */ /* 0x000fe40000000f00 */
[----:B------:R-:W-:Y:S01]  /*4830*/  MOV R27, R128 ;  /* 0x00000080001b7202 */ /* 0x000fe20000000f00 */
[----:B------:R-:W-:Y:S01]  /*4840*/  IMAD.MOV.U32 R72, RZ, RZ, R123 ;  /* 0x000000ffff487224 */ /* 0x000fe200078e007b */
[----:B------:R-:W-:Y:S01]  /*4850*/  MOV R73, R122 ;  /* 0x0000007a00497202 */ /* 0x000fe20000000f00 */
[----:B------:R-:W-:Y:S01]  /*4860*/  IMAD.MOV.U32 R74, RZ, RZ, R121 ;  /* 0x000000ffff4a7224 */ /* 0x000fe200078e0079 */
[----:B------:R-:W-:Y:S01]  /*4870*/  MOV R75, R120 ;  /* 0x00000078004b7202 */ /* 0x000fe20000000f00 */
[----:B------:R-:W-:Y:S02]  /*4880*/  HMMA.16816.F32 R128, R4, R32, R60 ;  /* 0x000000200480723c */ /* 0x000fe4000000183c */
[----:B------:R-:W-:Y:S01]  /*4890*/  IMAD.MOV.U32 R107, RZ, RZ, R73 ;  /* 0x000000ffff6b7224 */ /* 0x000fe200078e0049 */
[----:B------:R-:W-:Y:S01]  /*48a0*/  MOV R106, R74 ;  /* 0x0000004a006a7202 */ /* 0x000fe20000000f00 */
[----:B------:R-:W-:-:S04]  /*48b0*/  IMAD.MOV.U32 R105, RZ, RZ, R75 ;  /* 0x000000ffff697224 */ /* 0x000fc800078e004b */
[C---:B------:R-:W-:Y:S01]  /*48c0*/  HMMA.16816.F32 R120, R4.reuse, R34, R80 ;  /* 0x000000220478723c */ /* 0x040fe20000001850 */
[----:B------:R-:W-:Y:S06]  /*48d0*/  LDSM.16.MT88.4 R32, [R0+0x6900] ;  /* 0x006900000020783b */ /* 0x000fec0000004200 */
[----:B------:R-:W-:Y:S01]  /*48e0*/  IMAD.MOV.U32 R83, RZ, RZ, R27 ;  /* 0x000000ffff537224 */ /* 0x000fe200078e001b */
[----:B------:R-:W-:Y:S01]  /*48f0*/  MOV R80, R25 ;  /* 0x0000001900507202 */ /* 0x000fe20000000f00 */
[----:B------:R-:W-:Y:S01]  /*4900*/  IMAD.MOV.U32 R81, RZ, RZ, R24 ;  /* 0x000000ffff517224 */ /* 0x000fe200078e0018 */
[----:B--2---:R-:W-:Y:S01]  /*4910*/  HMMA.16816.F32 R40, R4, R12, R92 ;  /* 0x0000000c0428723c */ /* 0x004fe2000000185c */
[----:B------:R-:W2:Y:S01]  /*4920*/  LDSM.16.MT88.4 R24, [R237+0x3900] ;  /* 0x00390000ed18783b */ /* 0x000ea20000004200 */
[----:B------:R-:W-:-:S05]  /*4930*/  MOV R82, R72 ;  /* 0x0000004800527202 */ /* 0x000fca0000000f00 */
[----:B------:R-:W-:Y:S01]  /*4940*/  IMAD.MOV.U32 R95, RZ, RZ, R251 ;  /* 0x000000ffff5f7224 */ /* 0x000fe200078e00fb */
[C---:B------:R-:W-:Y:S01]  /*4950*/  HMMA.16816.F32 R48, R4.reuse, R14, R108 ;  /* 0x0000000e0430723c */ /* 0x040fe2000000186c */
[----:B------:R-:W4:Y:S01]  /*4960*/  LDSM.16.MT88.4 R12, [R237+0x6900] ;  /* 0x00690000ed0c783b */ /* 0x000f220000004200 */
[----:B------:R-:W-:Y:S01]  /*4970*/  MOV R94, R104 ;  /* 0x00000068005e7202 */ /* 0x000fe20000000f00 */
[----:B------:R-:W-:Y:S01]  /*4980*/  IMAD.MOV.U32 R93, RZ, RZ, R105 ;  /* 0x000000ffff5d7224 */ /* 0x000fe200078e0069 */
[----:B------:R-:W-:Y:S01]  /*4990*/  MOV R105, R90 ;  /* 0x0000005a00697202 */ /* 0x000fe20000000f00 */
[----:B------:R-:W-:Y:S02]  /*49a0*/  IMAD.MOV.U32 R104, RZ, RZ, R89 ;  /* 0x000000ffff687224 */ /* 0x000fe400078e0059 */
[----:B------:R-:W-:Y:S01]  /*49b0*/  IMAD.MOV.U32 R111, RZ, RZ, R107 ;  /* 0x000000ffff6f7224 */ /* 0x000fe200078e006b */
[----:B-1----:R-:W-:Y:S01]  /*49c0*/  HMMA.16816.F32 R60, R4, R20, R116 ;  /* 0x00000014043c723c */ /* 0x002fe20000001874 */
[----:B------:R1:W-:Y:S01]  /*49d0*/  MUFU.EX2 R119, R10 ;  /* 0x0000000a00777308 */ /* 0x0003e20000000800 */
[----:B------:R-:W-:Y:S01]  /*49e0*/  MOV R107, R252 ;  /* 0x000000fc006b7202 */ /* 0x000fe20000000f00 */
[----:B------:R-:W-:Y:S01]  /*49f0*/  IMAD.MOV.U32 R110, RZ, RZ, R81 ;  /* 0x000000ffff6e7224 */ /* 0x000fe200078e0051 */
[----:B------:R-:W-:Y:S01]  /*4a00*/  MOV R109, R82 ;  /* 0x00000052006d7202 */ /* 0x000fe20000000f00 */
[----:B------:R-:W-:-:S02]  /*4a10*/  IMAD.MOV.U32 R108, RZ, RZ, R83 ;  /* 0x000000ffff6c7224 */ /* 0x000fc400078e0053 */
[----:B------:R-:W-:Y:S01]  /*4a20*/  IMAD.MOV.U32 R118, RZ, RZ, R95 ;  /* 0x000000ffff767224 */ /* 0x000fe200078e005f */
[----:B---3--:R-:W-:Y:S01]  /*4a30*/  HMMA.16816.F32 R72, R4, R16, R76 ;  /* 0x000000100448723c */ /* 0x008fe2000000184c */
[----:B------:R-:W-:Y:S01]  /*4a40*/  MOV R95, R98 ;  /* 0x00000062005f7202 */ /* 0x000fe20000000f00 */
[----:B------:R-:W-:Y:S01]  /*4a50*/  IMAD.MOV.U32 R116, RZ, RZ, R31 ;  /* 0x000000ffff747224 */ /* 0x000fe200078e001f */
[----:B------:R-:W-:-:S05]  /*4a60*/  MOV R117, R28 ;  /* 0x0000001c00757202 */ /* 0x000fca0000000f00 */
[C---:B------:R-:W-:Y:S01]  /*4a70*/  HMMA.16816.F32 R76, R4.reuse, R18, R136 ;  /* 0x00000012044c723c */ /* 0x040fe20000001888 */
[----:B-1----:R-:W-:Y:S01]  /*4a80*/  FFMA.FTZ R10, R102, c[0x0][0x2d0], -R9 ;  /* 0x0000b400660a7a23 */ /* 0x002fe20000010809 */
[----:B------:R-:W1:Y:S03]  /*4a90*/  LDSM.16.MT88.4 R16, [R2+0x1100] ;  /* 0x001100000210783b */ /* 0x000e660000004200 */
[----:B------:R3:W5:Y:S02]  /*4aa0*/  MUFU.EX2 R92, R10 ;  /* 0x0000000a005c7308 */ /* 0x0007640000000800 */
[----:B------:R-:W-:Y:S01]  /*4ab0*/  MOV R139, R104 ;  /* 0x00000068008b7202 */ /* 0x000fe20000000f00 */
[C---:B------:R-:W-:Y:S07]  /*4ac0*/  HMMA.16816.F32 R68, R4.reuse, R22, R124 ;  /* 0x000000160444723c */ /* 0x040fee000000187c */
[----:B------:R-:W-:Y:S01]  /*4ad0*/  IMAD.MOV.U32 R124, RZ, RZ, R105 ;  /* 0x000000ffff7c7224 */ /* 0x000fe200078e0069 */
[----:B--2---:R-:W-:Y:S01]  /*4ae0*/  HMMA.16816.F32 R44, R4, R26, R112 ;  /* 0x0000001a042c723c */ /* 0x004fe20000001870 */
[----:B------:R-:W-:Y:S01]  /*4af0*/  IMAD.MOV.U32 R126, RZ, RZ, R107 ;  /* 0x000000ffff7e7224 */ /* 0x000fe200078e006b */
[----:B------:R-:W-:Y:S01]  /*4b00*/  MOV R127, R30 ;  /* 0x0000001e007f7202 */ /* 0x000fe20000000f00 */
[----:B---3--:R-:W-:Y:S01]  /*4b10*/  FFMA.FTZ R10, R160, c[0x0][0x2d0], -R9 ;  /* 0x0000b400a00a7a23 */ /* 0x008fe20000010809 */
[----:B-----5:R-:W-:-:S03]  /*4b20*/  MOV R136, R92 ;  /* 0x0000005c00887202 */ /* 0x020fc60000000f00 */
[----:B------:R-:W-:Y:S01]  /*4b30*/  IMAD.MOV.U32 R112, RZ, RZ, R97 ;  /* 0x000000ffff707224 */ /* 0x000fe200078e0061 */
[----:B------:R-:W-:Y:S01]  /*4b40*/  MOV R92, R106 ;  /* 0x0000006a005c7202 */ /* 0x000fe20000000f00 */
[----:B------:R2:W-:Y:S01]  /*4b50*/  MUFU.EX2 R251, R10 ;  /* 0x0000000a00fb7308 */ /* 0x0005e20000000800 */
[----:B------:R-:W-:Y:S01]  /*4b60*/  IMAD.MOV.U32 R113, RZ, RZ, R99 ;  /* 0x000000ffff717224 */ /* 0x000fe200078e0063 */
[C---:B------:R-:W-:Y:S01]  /*4b70*/  HMMA.16816.F32 R36, R4.reuse, R24, R36 ;  /* 0x000000180424723c */ /* 0x040fe20000001824 */
[----:B------:R-:W-:Y:S01]  /*4b80*/  MOV R114, R80 ;  /* 0x0000005000727202 */ /* 0x000fe20000000f00 */
[----:B------:R-:W-:Y:S01]  /*4b90*/  IMAD.MOV.U32 R106, RZ, RZ, R91 ;  /* 0x000000ffff6a7224 */ /* 0x000fe200078e005b */
[----:B------:R-:W-:Y:S01]  /*4ba0*/  MOV R115, R88 ;  /* 0x0000005800737202 */ /* 0x000fe20000000f00 */
[----:B------:R-:W3:Y:S01]  /*4bb0*/  LDSM.16.MT88.4 R24, [R2+0x4100] ;  /* 0x004100000218783b */ /* 0x000ee20000004200 */
[----:B------:R-:W-:Y:S01]  /*4bc0*/  MOV R20, R112 ;  /* 0x0000007000147202 */ /* 0x000fe20000000f00 */
[----:B------:R-:W-:Y:S01]  /*4bd0*/  IMAD.MOV.U32 R21, RZ, RZ, R113 ;  /* 0x000000ffff157224 */ /* 0x000fe200078e0071 */
[----:B------:R-:W-:Y:S01]  /*4be0*/  MOV R125, R106 ;  /* 0x0000006a007d7202 */ /* 0x000fe20000000f00 */
[----:B------:R-:W-:Y:S01]  /*4bf0*/  HMMA.16816.F32 R96, R4, R32, R172 ;  /* 0x000000200460723c */ /* 0x000fe200000018ac */
[----:B------:R-:W-:-:S02]  /*4c00*/  IMAD.MOV.U32 R138, RZ, RZ, R115 ;  /* 0x000000ffff8a7224 */ /* 0x000fc400078e0073 */
[----:B--2---:R-:W-:-:S04]  /*4c10*/  FFMA.FTZ R10, R161, c[0x0][0x2d0], -R9 ;  /* 0x0000b400a10a7a23 */ /* 0x004fc80000010809 */
[----:B------:R-:W-:Y:S01]  /*4c20*/  MOV R173, R118 ;  /* 0x0000007600ad7202 */ /* 0x000fe20000000f00 */
[----:B------:R-:W-:Y:S01]  /*4c30*/  IMAD.MOV.U32 R172, RZ, RZ, R101 ;  /* 0x000000ffffac7224 */ /* 0x000fe200078e0065 */
[C---:B----4-:R-:W-:Y:S01]  /*4c40*/  HMMA.16816.F32 R80, R4.reuse, R12, R140 ;  /* 0x0000000c0450723c */ /* 0x050fe2000000188c */
[----:B------:R2:W-:Y:S01]  /*4c50*/  MUFU.EX2 R102, R10 ;  /* 0x0000000a00667308 */ /* 0x0005e20000000800 */
[----:B------:R-:W-:Y:S01]  /*4c60*/  MOV R101, R250 ;  /* 0x000000fa00657202 */ /* 0x000fe20000000f00 */
[----:B------:R-:W-:Y:S01]  /*4c70*/  IMAD.MOV.U32 R118, RZ, RZ, R29 ;  /* 0x000000ffff767224 */ /* 0x000fe200078e001d */
[----:B------:R-:W-:Y:S01]  /*4c80*/  MOV R174, R117 ;  /* 0x0000007500ae7202 */ /* 0x000fe20000000f00 */
[----:B------:R-:W-:Y:S01]  /*4c90*/  LDSM.16.MT88.4 R28, [R103+0x1100] ;  /* 0x00110000671c783b */ /* 0x000fe20000004200 */
[----:B------:R-:W-:Y:S01]  /*4ca0*/  IMAD.MOV.U32 R33, RZ, RZ, R138 ;  /* 0x000000ffff217224 */ /* 0x000fe200078e008a */
[----:B------:R-:W-:Y:S01]  /*4cb0*/  MOV R32, R125 ;  /* 0x0000007d00207202 */ /* 0x000fe20000000f00 */
[----:B------:R-:W-:Y:S01]  /*4cc0*/  HMMA.16816.F32 R88, R4, R14, R168 ;  /* 0x0000000e0458723c */ /* 0x000fe200000018a8 */
[----:B------:R-:W4:Y:S01]  /*4cd0*/  LDSM.16.MT88.4 R12, [R2+0x7100] ;  /* 0x00710000020c783b */ /* 0x000f220000004200 */
[----:B------:R-:W-:-:S06]  /*4ce0*/  IMAD.MOV.U32 R175, RZ, RZ, R93 ;  /* 0x000000ffffaf7224 */ /* 0x000fcc00078e005d */
[----:B------:R-:W-:Y:S01]  /*4cf0*/  HMMA.16816.F32 R104, R4, R34, R180 ;  /* 0x000000220468723c */ /* 0x000fe200000018b4 */
[----:B--2---:R-:W-:-:S04]  /*4d00*/  FFMA.FTZ R10, R162, c[0x0][0x2d0], -R8 ;  /* 0x0000b400a20a7a23 */ /* 0x004fc80000010808 */
[----:B------:R2:W-:Y:S02]  /*4d10*/  MUFU.EX2 R137, R10 ;  /* 0x0000000a00897308 */ /* 0x0005e40000000800 */
[----:B------:R-:W-:Y:S01]  /*4d20*/  F2FP.PACK_AB R4, R136, R119 ;  /* 0x000000778804723e */ /* 0x000fe200000000ff */
[----:B------:R-:W-:Y:S01]  /*4d30*/  IMAD.MOV.U32 R34, RZ, RZ, R116 ;  /* 0x000000ffff227224 */ /* 0x000fe200078e0074 */
[----:B------:R-:W-:Y:S01]  /*4d40*/  MOV R35, R127 ;  /* 0x0000007f00237202 */ /* 0x000fe20000000f00 */
[----:B------:R-:W-:Y:S01]  /*4d50*/  IMAD.MOV.U32 R183, RZ, RZ, R126 ;  /* 0x000000ffffb77224 */ /* 0x000fe200078e007e */
[----:B------:R-:W-:Y:S01]  /*4d60*/  MOV R181, R110 ;  /* 0x0000006e00b57202 */ /* 0x000fe20000000f00 */
[----:B------:R-:W-:Y:S02]  /*4d70*/  IMAD.MOV.U32 R182, RZ, RZ, R109 ;  /* 0x000000ffffb67224 */ /* 0x000fe400078e006d */
[----:B------:R-:W-:Y:S02]  /*4d80*/  IMAD.MOV.U32 R180, RZ, RZ, R111 ;  /* 0x000000ffffb47224 */ /* 0x000fe400078e006f */
[----:B--2---:R-:W-:-:S04]  /*4d90*/  FFMA.FTZ R10, R163, c[0x0][0x2d0], -R8 ;  /* 0x0000b400a30a7a23 */ /* 0x004fc80000010808 */
[----:B------:R2:W5:Y:S02]  /*4da0*/  MUFU.EX2 R252, R10 ;  /* 0x0000000a00fc7308 */ /* 0x0005640000000800 */
[----:B--2---:R-:W-:Y:S01]  /*4db0*/  FFMA.FTZ R10, R189, c[0x0][0x2d0], -R8 ;  /* 0x0000b400bd0a7a23 */ /* 0x004fe20000010808 */
[----:B-----5:R-:W-:Y:S01]  /*4dc0*/  F2FP.PACK_AB R5, R252, R137 ;  /* 0x00000089fc05723e */ /* 0x020fe200000000ff */
[----:B------:R-:W-:-:S04]  /*4dd0*/  IMAD.MOV.U32 R189, RZ, RZ, R251 ;  /* 0x000000ffffbd7224 */ /* 0x000fc800078e00fb */
[----:B------:R2:W-:Y:S01]  /*4de0*/  MUFU.EX2 R251, R10 ;  /* 0x0000000a00fb7308 */ /* 0x0005e20000000800 */
[----:B------:R-:W-:Y:S01]  /*4df0*/  F2FP.PACK_AB R6, R102, R189 ;  /* 0x000000bd6606723e */ /* 0x000fe200000000ff */
[----:B--2---:R-:W-:Y:S01]  /*4e00*/  FFMA.FTZ R10, R188, c[0x0][0x2d0], -R8 ;  /* 0x0000b400bc0a7a23 */ /* 0x004fe20000010808 */
[----:B------:R-:W-:-:S05]  /*4e10*/  MOV R188, R114 ;  /* 0x0000007200bc7202 */ /* 0x000fca0000000f00 */
[----:B------:R-:W2:Y:S02]  /*4e20*/  MUFU.EX2 R250, R10 ;  /* 0x0000000a00fa7308 */ /* 0x000ea40000000800 */
[----:B--2---:R-:W-:Y:S01]  /*4e30*/  F2FP.PACK_AB R7, R250, R251 ;  /* 0x000000fbfa07723e */ /* 0x004fe200000000ff */
[----:B------:R-:W-:-:S06]  /*4e40*/  FFMA.FTZ R10, R190, c[0x0][0x2d0], -R9 ;  /* 0x0000b400be0a7a23 */ /* 0x000fcc0000010809 */
[C---:B-1----:R-:W-:Y:S01]  /*4e50*/  HMMA.16816.F32 R112, R4.reuse, R16, R200 ;  /* 0x000000100470723c */ /* 0x042fe200000018c8 */
[----:B------:R1:W-:Y:S06]  /*4e60*/  MUFU.EX2 R202, R10 ;  /* 0x0000000a00ca7308 */ /* 0x0003ec0000000800 */
[----:B------:R-:W-:Y:S01]  /*4e70*/  IMAD.MOV.U32 R201, RZ, RZ, R118 ;  /* 0x000000ffffc97224 */ /* 0x000fe200078e0076 */
[----:B------:R-:W-:Y:S01]  /*4e80*/  HMMA.16816.F32 R168, R4, R18, R176 ;  /* 0x0000001204a8723c */ /* 0x000fe200000018b0 */
[----:B------:R-:W2:Y:S01]  /*4e90*/  LDSM.16.MT88.4 R16, [R0+0x1100] ;  /* 0x001100000010783b */ /* 0x000ea20000004200 */
[----:B------:R-:W-:-:S02]  /*4ea0*/  MOV R200, R119 ;  /* 0x0000007700c87202 */ /* 0x000fc40000000f00 */
[----:B------:R-:W-:Y:S01]  /*4eb0*/  MOV R203, R189 ;  /* 0x000000bd00cb7202 */ /* 0x000fe20000000f00 */
[----:B------:R-:W-:Y:S02]  /*4ec0*/  IMAD.MOV.U32 R189, RZ, RZ, R124 ;  /* 0x000000ffffbd7224 */ /* 0x000fe400078e007c */
[----:B------:R-:W-:Y:S01]  /*4ed0*/  IMAD.MOV.U32 R177, RZ, RZ, R20 ;  /* 0x000000ffffb17224 */ /* 0x000fe200078e0014 */
[----:B------:R-:W-:Y:S01]  /*4ee0*/  MOV R176, R21 ;  /* 0x0000001500b07202 */ /* 0x000fe20000000f00 */
[----:B---3--:R-:W-:Y:S01]  /*4ef0*/  HMMA.16816.F32 R160, R4, R26, R148 ;  /* 0x0000001a04a0723c */ /* 0x008fe20000001894 */
[----:B------:R-:W3:Y:S01]  /*4f00*/  LDSM.16.MT88.4 R20, [R237+0x1100] ;  /* 0x00110000ed14783b */ /* 0x000ee20000004200 */
[----:B------:R-:W-:Y:S01]  /*4f10*/  IMAD.MOV.U32 R179, RZ, RZ, R101 ;  /* 0x000000ffffb37224 */ /* 0x000fe200078e0065 */
[----:B------:R-:W-:Y:S01]  /*4f20*/  MOV R178, R108 ;  /* 0x0000006c00b27202 */ /* 0x000fe20000000f00 */
[----:B-1----:R-:W-:Y:S01]  /*4f30*/  FFMA.FTZ R10, R191, c[0x0][0x2d0], -R9 ;  /* 0x0000b400bf0a7a23 */ /* 0x002fe20000010809 */
[----:B------:R-:W-:-:S03]  /*4f40*/  MOV R101, R92 ;  /* 0x0000005c00657202 */ /* 0x000fc60000000f00 */
[C---:B----4-:R-:W-:Y:S07]  /*4f50*/  HMMA.16816.F32 R140, R4.reuse, R12, R144 ;  /* 0x0000000c048c723c */ /* 0x050fee0000001890 */
[----:B------:R-:W-:Y:S01]  /*4f60*/  IMAD.MOV.U32 R147, RZ, RZ, R188 ;  /* 0x000000ffff937224 */ /* 0x000fe200078e00bc */
[----:B------:R-:W-:Y:S01]  /*4f70*/  HMMA.16816.F32 R148, R4, R14, R132 ;  /* 0x0000000e0494723c */ /* 0x000fe20000001884 */
[----:B------:R-:W1:Y:S01]  /*4f80*/  LDSM.16.MT88.4 R12, [R103+0x4100] ;  /* 0x00410000670c783b */ /* 0x000e620000004200 */
[----:B------:R-:W-:Y:S01]  /*4f90*/  IMAD.MOV.U32 R146, RZ, RZ, R136 ;  /* 0x000000ffff927224 */ /* 0x000fe200078e0088 */
[----:B------:R-:W-:-:S02]  /*4fa0*/  MOV R145, R137 ;  /* 0x0000008900917202 */ /* 0x000fc40000000f00 */
[----:B------:R-:W-:Y:S02]  /*4fb0*/  MOV R188, R139 ;  /* 0x0000008b00bc7202 */ /* 0x000fe40000000f00 */
[----:B------:R-:W-:Y:S01]  /*4fc0*/  MOV R144, R94 ;  /* 0x0000005e00907202 */ /* 0x000fe20000000f00 */
[C---:B------:R-:W-:Y:S01]  /*4fd0*/  HMMA.16816.F32 R164, R4.reuse, R24, R164 ;  /* 0x0000001804a4723c */ /* 0x040fe200000018a4 */
[----:B------:R-:W4:Y:S07]  /*4fe0*/  LDSM.16.MT88.4 R24, [R237+0x4100] ;  /* 0x00410000ed18783b */ /* 0x000f2e0000004200 */
[C---:B------:R-:W-:Y:S08]  /*4ff0*/  HMMA.16816.F32 R132, R4.reuse, R30, R120 ;  /* 0x0000001e0484723c */ /* 0x040ff00000001878 */
[C---:B--2---:R-:W-:Y:S08]  /*5000*/  HMMA.16816.F32 R120, R4.reuse, R16, R64 ;  /* 0x000000100478723c */ /* 0x044ff00000001840 */
[C---:B------:R-:W-:Y:S01]  /*5010*/  HMMA.16816.F32 R116, R4.reuse, R18, R52 ;  /* 0x000000120474723c */ /* 0x040fe20000001834 */
[----:B------:R-:W2:Y:S07]  /*5020*/  LDSM.16.MT88.4 R16, [R103+0x7100] ;  /* 0x007100006710783b */ /* 0x000eae0000004200 */
[C---:B------:R-:W-:Y:S07]  /*5030*/  HMMA.16816.F32 R136, R4.reuse, R28, R128 ;  /* 0x0000001c0488723c */ /* 0x040fee0000001880 */
[----:B------:R-:W-:Y:S01]  /*5040*/  IMAD.MOV.U32 R29, RZ, RZ, R95 ;  /* 0x000000ffff1d7224 */ /* 0x000fe200078e005f */
[C---:B---3--:R-:W-:Y:S08]  /*5050*/  HMMA.16816.F32 R128, R4.reuse, R20, R84 ;  /* 0x000000140480723c */ /* 0x048ff00000001854 */
[C---:B------:R-:W-:Y:S01]  /*5060*/  HMMA.16816.F32 R124, R4.reuse, R22, R56 ;  /* 0x00000016047c723c */ /* 0x040fe20000001838 */
[----:B------:R-:W3:Y:S07]  /*5070*/  LDSM.16.MT88.4 R20, [R0+0x4100] ;  /* 0x004100000014783b */ /* 0x000eee0000004200 */
[C---:B-1----:R-:W-:Y:S08]  /*5080*/  HMMA.16816.F32 R108, R4.reuse, R12, R40 ;  /* 0x0000000c046c723c */ /* 0x042ff00000001828 */
[C---:B------:R-:W-:Y:S01]  /*5090*/  HMMA.16816.F32 R92, R4.reuse, R14, R48 ;  /* 0x0000000e045c723c */ /* 0x040fe20000001830 */
[----:B------:R-:W1:Y:S07]  /*50a0*/  LDSM.16.MT88.4 R12, [R237+0x7100] ;  /* 0x00710000ed0c783b */ /* 0x000e6e0000004200 */
[C---:B----4-:R-:W-:Y:S08]  /*50b0*/  HMMA.16816.F32 R84, R4.reuse, R24, R36 ;  /* 0x000000180454723c */ /* 0x050ff00000001824 */
[C---:B------:R-:W-:Y:S01]  /*50c0*/  HMMA.16816.F32 R36, R4.reuse, R26, R44 ;  /* 0x0000001a0424723c */ /* 0x040fe2000000182c */
[----:B------:R-:W4:Y:S07]  /*50d0*/  LDSM.16.MT88.4 R24, [R0+0x7100] ;  /* 0x007100000018783b */ /* 0x000f2e0000004200 */
[C---:B--2---:R-:W-:Y:S07]  /*50e0*/  HMMA.16816.F32 R52, R4.reuse, R16, R72 ;  /* 0x000000100434723c */ /* 0x044fee0000001848 */
[----:B------:R-:W-:Y:S01]  /*50f0*/  MOV R73, R179 ;  /* 0x000000b300497202 */ /* 0x000fe20000000f00 */
[----:B------:R-:W-:Y:S01]  /*5100*/  IMAD.MOV.U32 R72, RZ, RZ, R200 ;  /* 0x000000ffff487224 */ /* 0x000fe200078e00c8 */
[----:B------:R-:W-:Y:S01]  /*5110*/  MOV R179, R201 ;  /* 0x000000c900b37202 */ /* 0x000fe20000000f00 */
[----:B------:R-:W-:Y:S01]  /*5120*/  HMMA.16816.F32 R40, R4, R18, R76 ;  /* 0x000000120428723c */ /* 0x000fe2000000184c */
[----:B------:R2:W5:Y:S01]  /*5130*/  MUFU.EX2 R201, R10 ;  /* 0x0000000a00c97308 */ /* 0x0005620000000800 */
[----:B------:R-:W5:Y:S01]  /*5140*/  LDSM.16.MT88.4 R16, [R2+0x7900] ;  /* 0x007900000210783b */ /* 0x000f620000004200 */
[----:B------:R-:W-:Y:S01]  /*5150*/  MOV R75, R29 ;  /* 0x0000001d004b7202 */ /* 0x000fe20000000f00 */
[----:B------:R-:W-:-:S02]  /*5160*/  IMAD.MOV.U32 R74, RZ, RZ, R144 ;  /* 0x000000ffff4a7224 */ /* 0x000fc400078e0090 */
[----:B------:R-:W-:Y:S02]  /*5170*/  LDSM.16.MT88.4 R28, [R237+0x1900] ;  /* 0x00190000ed1c783b */ /* 0x000fe40000004200 */
[C---:B---3--:R-:W-:Y:S08]  /*5180*/  HMMA.16816.F32 R48, R4.reuse, R20, R60 ;  /* 0x000000140430723c */ /* 0x048ff0000000183c */
[----:B-1----:R-:W-:Y:S01]  /*5190*/  HMMA.16816.F32 R56, R4, R12, R80 ;  /* 0x0000000c0438723c */ /* 0x002fe20000001850 */
[----:B--2---:R-:W-:Y:S01]  /*51a0*/  FFMA.FTZ R10, R205, c[0x0][0x2d0], -R9 ;  /* 0x0000b400cd0a7a23 */ /* 0x004fe20000010809 */
[----:B------:R-:W-:-:S03]  /*51b0*/  MOV R205, R146 ;  /* 0x0000009200cd7202 */ /* 0x000fc60000000f00 */
[----:B------:R1:W-:Y:S02]  /*51c0*/  MUFU.EX2 R200, R10 ;  /* 0x0000000a00c87308 */ /* 0x0003e40000000800 */
[----:B------:R-:W-:Y:S01]  /*51d0*/  IMAD.MOV.U32 R80, RZ, RZ, R177 ;  /* 0x000000ffff507224 */ /* 0x000fe200078e00b1 */
[C---:B------:R-:W-:Y:S01]  /*51e0*/  HMMA.16816.F32 R60, R4.reuse, R14, R88 ;  /* 0x0000000e043c723c */ /* 0x040fe20000001858 */
[----:B------:R-:W2:Y:S01]  /*51f0*/  LDSM.16.MT88.4 R12, [R103+0x1900] ;  /* 0x00190000670c783b */ /* 0x000ea20000004200 */
[----:B------:R-:W-:Y:S01]  /*5200*/  MOV R177, R183 ;  /* 0x000000b700b17202 */ /* 0x000fe20000000f00 */
[----:B------:R-:W-:Y:S01]  /*5210*/  IMAD.MOV.U32 R83, RZ, RZ, R145 ;  /* 0x000000ffff537224 */ /* 0x000fe200078e0091 */
[----:B------:R-:W-:Y:S01]  /*5220*/  MOV R81, R176 ;  /* 0x000000b000517202 */ /* 0x000fe20000000f00 */
[----:B------:R-:W-:Y:S02]  /*5230*/  IMAD.MOV.U32 R82, RZ, RZ, R147 ;  /* 0x000000ffff527224 */ /* 0x000fe400078e0093 */
[----:B------:R-:W-:Y:S01]  /*5240*/  IMAD.MOV.U32 R176, RZ, RZ, R35 ;  /* 0x000000ffffb07224 */ /* 0x000fe200078e0023 */
[----:B------:R-:W-:Y:S01]  /*5250*/  HMMA.16816.F32 R44, R4, R22, R68 ;  /* 0x00000016042c723c */ /* 0x000fe20000001844 */
[----:B------:R-:W3:Y:S01]  /*5260*/  LDSM.16.MT88.4 R20, [R2+0x4900] ;  /* 0x004900000214783b */ /* 0x000ee20000004200 */
[----:B-1----:R-:W-:Y:S01]  /*5270*/  FFMA.FTZ R10, R204, c[0x0][0x2d0], -R9 ;  /* 0x0000b400cc0a7a23 */ /* 0x002fe20000010809 */
[----:B------:R-:W-:Y:S01]  /*5280*/  MOV R204, R178 ;  /* 0x000000b200cc7202 */ /* 0x000fe20000000f00 */
[----:B------:R-:W-:-:S04]  /*5290*/  IMAD.MOV.U32 R178, RZ, RZ, R32 ;  /* 0x000000ffffb27224 */ /* 0x000fc800078e0020 */
[C---:B----4-:R-:W-:Y:S01]  /*52a0*/  HMMA.16816.F32 R68, R4.reuse, R24, R96 ;  /* 0x000000180444723c */ /* 0x050fe20000001860 */
[----:B------:R1:W4:Y:S06]  /*52b0*/  MUFU.EX2 R191, R10 ;  /* 0x0000000a00bf7308 */ /* 0x00032c0000000800 */
[----:B------:R-:W-:Y:S01]  /*52c0*/  MOV R99, R189 ;  /* 0x000000bd00637202 */ /* 0x000fe20000000f00 */
[----:B------:R-:W-:Y:S01]  /*52d0*/  IMAD.MOV.U32 R98, RZ, RZ, R188 ;  /* 0x000000ffff627224 */ /* 0x000fe200078e00bc */
[----:B------:R-:W-:Y:S01]  /*52e0*/  HMMA.16816.F32 R64, R4, R26, R104 ;  /* 0x0000001a0440723c */ /* 0x000fe20000001868 */
[----:B------:R-:W2:Y:S06]  /*52f0*/  LDSM.16.MT88.4 R24, [R0+0x1900] ;  /* 0x001900000018783b */ /* 0x000eac0000004200 */
[----:B-----5:R-:W-:Y:S01]  /*5300*/  F2FP.PACK_AB R4, R201, R202 ;  /* 0x000000cac904723e */ /* 0x020fe200000000ff */
[--C-:B-1----:R-:W-:Y:S01]  /*5310*/  FFMA.FTZ R10, R207, c[0x0][0x2d0], -R8.reuse ;  /* 0x0000b400cf0a7a23 */ /* 0x102fe20000010808 */
[----:B----4-:R-:W-:Y:S01]  /*5320*/  F2FP.PACK_AB R6, R191, R200 ;  /* 0x000000c8bf06723e */ /* 0x010fe200000000ff */
[----:B------:R-:W-:Y:S01]  /*5330*/  IMAD.MOV.U32 R207, RZ, RZ, R179 ;  /* 0x000000ffffcf7224 */ /* 0x000fe200078e00b3 */
[----:B------:R-:W-:Y:S01]  /*5340*/  MOV R179, R34 ;  /* 0x0000002200b37202 */ /* 0x000fe20000000f00 */
[----:B------:R1:W-:Y:S02]  /*5350*/  MUFU.EX2 R190, R10 ;  /* 0x0000000a00be7308 */ /* 0x0003e40000000800 */
[----:B-1----:R-:W-:Y:S01]  /*5360*/  FFMA.FTZ R10, R206, c[0x0][0x2d0], -R8 ;  /* 0x0000b400ce0a7a23 */ /* 0x002fe20000010808 */
[----:B------:R-:W-:-:S02]  /*5370*/  MOV R206, R33 ;  /* 0x0000002100ce7202 */ /* 0x000fc40000000f00 */
[----:B------:R-:W-:Y:S03]  /*5380*/  LDSM.16.MT88.4 R32, [R2+0x1900] ;  /* 0x001900000220783b */ /* 0x000fe60000004200 */
[----:B------:R1:W4:Y:S02]  /*5390*/  MUFU.EX2 R189, R10 ;  /* 0x0000000a00bd7308 */ /* 0x0003240000000800 */
[----:B-1----:R-:W-:Y:S01]  /*53a0*/  FFMA.FTZ R10, R241, c[0x0][0x2d0], -R8 ;  /* 0x0000b400f10a7a23 */ /* 0x002fe20000010808 */
[----:B----4-:R-:W-:Y:S02]  /*53b0*/  F2FP.PACK_AB R5, R189, R190 ;  /* 0x000000bebd05723e */ /* 0x010fe400000000ff */
[----:B------:R-:W-:-:S03]  /*53c0*/  MOV R241, R74 ;  /* 0x0000004a00f17202 */ /* 0x000fc60000000f00 */
[----:B------:R1:W-:Y:S02]  /*53d0*/  MUFU.EX2 R188, R10 ;  /* 0x0000000a00bc7308 */ /* 0x0003e40000000800 */
[----:B-1----:R-:W-:Y:S02]  /*53e0*/  FFMA.FTZ R10, R240, c[0x0][0x2d0], -R8 ;  /* 0x0000b400f00a7a23 */ /* 0x002fe40000010808 */
[----:B------:R-:W-:-:S04]  /*53f0*/  IMAD.MOV.U32 R240, RZ, RZ, R75 ;  /* 0x000000fffff07224 */ /* 0x000fc800078e004b */
[----:B------:R-:W1:Y:S02]  /*5400*/  MUFU.EX2 R183, R10 ;  /* 0x0000000a00b77308 */ /* 0x000e640000000800 */
[----:B-1----:R-:W-:Y:S01]  /*5410*/  F2FP.PACK_AB R7, R183, R188 ;  /* 0x000000bcb707723e */ /* 0x002fe200000000ff */
[----:B------:R-:W-:Y:S01]  /*5420*/  FFMA.FTZ R10, R245, c[0x0][0x2d0], -R9 ;  /* 0x0000b400f50a7a23 */ /* 0x000fe20000010809 */
[----:B------:R-:W-:Y:S01]  /*5430*/  MOV R245, R240 ;  /* 0x000000f000f57202 */ /* 0x000fe20000000f00 */
[----:B------:R-:W-:-:S04]  /*5440*/  IMAD.MOV.U32 R240, RZ, RZ, R241 ;  /* 0x000000fffff07224 */ /* 0x000fc800078e00f1 */
[C---:B------:R-:W-:Y:S08]  /*5450*/  HMMA.16816.F32 R88, R4.reuse, R16, R140 ;  /* 0x000000100458723c */ /* 0x040ff0000000188c */
[C---:B------:R-:W-:Y:S01]  /*5460*/  HMMA.16816.F32 R140, R4.reuse, R18, R148 ;  /* 0x00000012048c723c */ /* 0x040fe20000001894 */
[----:B------:R-:W1:Y:S06]  /*5470*/  LDSM.16.MT88.4 R16, [R103+0x4900] ;  /* 0x004900006710783b */ /* 0x000e6c0000004200 */
[----:B------:R-:W-:Y:S01]  /*5480*/  IMAD.MOV.U32 R150, RZ, RZ, R98 ;  /* 0x000000ffff967224 */ /* 0x000fe200078e0062 */
[----:B--2---:R-:W-:Y:S01]  /*5490*/  HMMA.16816.F32 R104, R4, R12, R136 ;  /* 0x0000000c0468723c */ /* 0x004fe20000001888 */
[----:B------:R-:W-:Y:S01]  /*54a0*/  MOV R148, R99 ;  /* 0x0000006300947202 */ /* 0x000fe20000000f00 */
[----:B------:R-:W-:Y:S01]  /*54b0*/  IMAD.MOV.U32 R151, RZ, RZ, R206 ;  /* 0x000000ffff977224 */ /* 0x000fe200078e00ce */
[----:B------:R-:W-:Y:S01]  /*54c0*/  MOV R149, R80 ;  /* 0x0000005000957202 */ /* 0x000fe20000000f00 */
[----:B------:R-:W-:-:S03]  /*54d0*/  IMAD.MOV.U32 R206, RZ, RZ, R73 ;  /* 0x000000ffffce7224 */ /* 0x000fc600078e0049 */
[----:B------:R-:W-:Y:S01]  /*54e0*/  MOV R139, R207 ;  /* 0x000000cf008b7202 */ /* 0x000fe20000000f00 */
[C---:B------:R-:W-:Y:S01]  /*54f0*/  HMMA.16816.F32 R132, R4.reuse, R14, R132 ;  /* 0x0000000e0484723c */ /* 0x040fe20000001884 */
[----:B------:R-:W2:Y:S01]  /*5500*/  LDSM.16.MT88.4 R12, [R237+0x4900] ;  /* 0x00490000ed0c783b */ /* 0x000ea20000004200 */
[----:B------:R-:W-:Y:S01]  /*5510*/  IMAD.MOV.U32 R138, RZ, RZ, R204 ;  /* 0x000000ffff8a7224 */ /* 0x000fe200078e00cc */
[----:B------:R-:W-:Y:S01]  /*5520*/  MOV R207, R72 ;  /* 0x0000004800cf7202 */ /* 0x000fe20000000f00 */
[----:B------:R-:W-:Y:S01]  /*5530*/  IMAD.MOV.U32 R204, RZ, RZ, R83 ;  /* 0x000000ffffcc7224 */ /* 0x000fe200078e0053 */
[----:B------:R-:W-:Y:S01]  /*5540*/  MOV R136, R82 ;  /* 0x0000005200887202 */ /* 0x000fe20000000f00 */
[----:B------:R-:W-:Y:S01]  /*5550*/  IMAD.MOV.U32 R137, RZ, RZ, R81 ;  /* 0x000000ffff897224 */ /* 0x000fe200078e0051 */
[----:B------:R-:W-:Y:S01]  /*5560*/  MOV R241, R206 ;  /* 0x000000ce00f17202 */ /* 0x000fe20000000f00 */
[----:B---3--:R-:W-:Y:S01]  /*5570*/  HMMA.16816.F32 R144, R4, R20, R164 ;  /* 0x000000140490723c */ /* 0x008fe200000018a4 */
[----:B------:R-:W-:Y:S01]  /*5580*/  IMAD.MOV.U32 R206, RZ, RZ, R207 ;  /* 0x000000ffffce7224 */ /* 0x000fe200078e00cf */
[----:B------:R-:W-:Y:S01]  /*5590*/  MOV R207, R204 ;  /* 0x000000cc00cf7202 */ /* 0x000fe20000000f00 */
[----:B------:R-:W-:Y:S01]  /*55a0*/  IMAD.MOV.U32 R204, RZ, RZ, R205 ;  /* 0x000000ffffcc7224 */ /* 0x000fe200078e00cd */
[----:B------:R-:W-:Y:S01]  /*55b0*/  MOV R205, R203 ;  /* 0x000000cb00cd7202 */ /* 0x000fe20000000f00 */
[----:B------:R-:W-:-:S03]  /*55c0*/  IMAD.MOV.U32 R203, RZ, RZ, R102 ;  /* 0x000000ffffcb7224 */ /* 0x000fc600078e0066 */
[C---:B------:R-:W-:Y:S01]  /*55d0*/  HMMA.16816.F32 R76, R4.reuse, R22, R160 ;  /* 0x00000016044c723c */ /* 0x040fe200000018a0 */
[----:B------:R-:W3:Y:S07]  /*55e0*/  LDSM.16.MT88.4 R20, [R0+0x4900] ;  /* 0x004900000014783b */ /* 0x000eee0000004200 */
[C---:B------:R-:W-:Y:S08]  /*55f0*/  HMMA.16816.F32 R96, R4.reuse, R28, R128 ;  /* 0x0000001c0460723c */ /* 0x040ff00000001880 */
[C---:B------:R-:W-:Y:S07]  /*5600*/  HMMA.16816.F32 R128, R4.reuse, R24, R120 ;  /* 0x000000180480723c */ /* 0x040fee0000001878 */
[----:B------:R-:W-:Y:S01]  /*5610*/  IMAD.MOV.U32 R120, RZ, RZ, R179 ;  /* 0x000000ffff787224 */ /* 0x000fe200078e00b3 */
[----:B------:R-:W-:Y:S01]  /*5620*/  HMMA.16816.F32 R160, R4, R26, R116 ;  /* 0x0000001a04a0723c */ /* 0x000fe20000001874 */
[----:B------:R-:W4:Y:S01]  /*5630*/  LDSM.16.MT88.4 R24, [R103+0x7900] ;  /* 0x007900006718783b */ /* 0x000f220000004200 */
[----:B------:R-:W-:Y:S01]  /*5640*/  MOV R121, R178 ;  /* 0x000000b200797202 */ /* 0x000fe20000000f00 */
[----:B------:R-:W-:Y:S01]  /*5650*/  IMAD.MOV.U32 R122, RZ, RZ, R177 ;  /* 0x000000ffff7a7224 */ /* 0x000fe200078e00b1 */
[----:B------:R-:W-:-:S04]  /*5660*/  MOV R123, R176 ;  /* 0x000000b0007b7202 */ /* 0x000fc80000000f00 */
[C---:B------:R-:W-:Y:S01]  /*5670*/  HMMA.16816.F32 R124, R4.reuse, R30, R124 ;  /* 0x0000001e047c723c */ /* 0x040fe2000000187c */
[----:B------:R-:W5:Y:S07]  /*5680*/  LDSM.16.MT88.4 R28, [R237+0x7900] ;  /* 0x00790000ed1c783b */ /* 0x000f6e0000004200 */
[C---:B-1----:R-:W-:Y:S08]  /*5690*/  HMMA.16816.F32 R116, R4.reuse, R18, R92 ;  /* 0x000000120474723c */ /* 0x042ff0000000185c */
[C---:B--2---:R-:W-:Y:S08]  /*56a0*/  HMMA.16816.F32 R92, R4.reuse, R12, R84 ;  /* 0x0000000c045c723c */ /* 0x044ff00000001854 */
[C---:B------:R-:W-:Y:S01]  /*56b0*/  HMMA.16816.F32 R164, R4.reuse, R14, R36 ;  /* 0x0000000e04a4723c */ /* 0x040fe20000001824 */
[----:B------:R-:W1:Y:S06]  /*56c0*/  LDSM.16.MT88.4 R12, [R0+0x7900] ;  /* 0x00790000000c783b */ /* 0x000e6c0000004200 */
[----:B------:R-:W-:Y:S01]  /*56d0*/  IMAD.MOV.U32 R38, RZ, RZ, R181 ;  /* 0x000000ffff267224 */ /* 0x000fe200078e00b5 */
[----:B------:R-:W-:Y:S01]  /*56e0*/  MOV R39, R182 ;  /* 0x000000b600277202 */ /* 0x000fe20000000f00 */
[----:B------:R2:W-:Y:S01]  /*56f0*/  MUFU.EX2 R181, R10 ;  /* 0x0000000a00b57308 */ /* 0x0005e20000000800 */
[----:B------:R-:W-:Y:S01]  /*5700*/  MOV R37, R180 ;  /* 0x000000b400257202 */ /* 0x000fe20000000f00 */
[C---:B------:R-:W-:Y:S01]  /*5710*/  HMMA.16816.F32 R108, R4.reuse, R16, R108 ;  /* 0x00000010046c723c */ /* 0x040fe2000000186c */
[----:B------:R-:W1:Y:S07]  /*5720*/  LDSM.16.MT88.4 R16, [R2+0x2100] ;  /* 0x002100000210783b */ /* 0x000e6e0000004200 */
[----:B------:R-:W-:Y:S01]  /*5730*/  HMMA.16816.F32 R112, R4, R32, R112 ;  /* 0x000000200470723c */ /* 0x000fe20000001870 */
[----:B--2---:R-:W-:-:S07]  /*5740*/  FFMA.FTZ R10, R244, c[0x0][0x2d0], -R9 ;  /* 0x0000b400f40a7a23 */ /* 0x004fce0000010809 */
[C---:B------:R-:W-:Y:S01]  /*5750*/  HMMA.16816.F32 R168, R4.reuse, R34, R168 ;  /* 0x0000002204a8723c */ /* 0x040fe200000018a8 */
[----:B------:R-:W-:Y:S01]  /*5760*/  IMAD.MOV.U32 R244, RZ, RZ, R123 ;  /* 0x000000fffff47224 */ /* 0x000fe200078e007b */
[----:B------:R2:W1:Y:S06]  /*5770*/  MUFU.EX2 R182, R10 ;  /* 0x0000000a00b67308 */ /* 0x00046c0000000800 */
[C---:B---3--:R-:W-:Y:S08]  /*5780*/  HMMA.16816.F32 R84, R4.reuse, R20, R48 ;  /* 0x000000140454723c */ /* 0x048ff00000001830 */
[----:B------:R-:W-:Y:S01]  /*5790*/  HMMA.16816.F32 R80, R4, R22, R44 ;  /* 0x000000160450723c */ /* 0x000fe2000000182c */
[----:B------:R-:W3:Y:S01]  /*57a0*/  LDSM.16.MT88.4 R20, [R2+0x5100] ;  /* 0x005100000214783b */ /* 0x000ee20000004200 */
[----:B--2---:R-:W-:Y:S01]  /*57b0*/  FFMA.FTZ R10, R243, c[0x0][0x2d0], -R9 ;  /* 0x0000b400f30a7a23 */ /* 0x004fe20000010809 */
[----:B------:R-:W-:-:S03]  /*57c0*/  MOV R243, R122 ;  /* 0x0000007a00f37202 */ /* 0x000fc60000000f00 */
[----:B------:R2:W-:Y:S02]  /*57d0*/  MUFU.EX2 R180, R10 ;  /* 0x0000000a00b47308 */ /* 0x0005e40000000800 */
[C---:B----4-:R-:W-:Y:S08]  /*57e0*/  HMMA.16816.F32 R72, R4.reuse, R24, R52 ;  /* 0x000000180448723c */ /* 0x050ff00000001834 */
[----:B------:R-:W-:Y:S01]  /*57f0*/  HMMA.16816.F32 R32, R4, R26, R40 ;  /* 0x0000001a0420723c */ /* 0x000fe20000001828 */
[----:B------:R-:W4:Y:S01]  /*5800*/  LDSM.16.MT88.4 R24, [R2+0x8100] ;  /* 0x008100000218783b */ /* 0x000f220000004200 */
[----:B--2---:R-:W-:-:S06]  /*5810*/  FFMA.FTZ R10, R242, c[0x0][0x2d0], -R9 ;  /* 0x0000b400f20a7a23 */ /* 0x004fcc0000010809 */
[C---:B-----5:R-:W-:Y:S01]  /*5820*/  HMMA.16816.F32 R40, R4.reuse, R28, R56 ;  /* 0x0000001c0428723c */ /* 0x060fe20000001838 */
[----:B------:R-:W-:Y:S01]  /*5830*/  IMAD.MOV.U32 R242, RZ, RZ, R121 ;  /* 0x000000fffff27224 */ /* 0x000fe200078e0079 */
[----:B------:R2:W-:Y:S06]  /*5840*/  MUFU.EX2 R179, R10 ;  /* 0x0000000a00b37308 */ /* 0x0005ec0000000800 */
[----:B-1----:R-:W-:Y:S01]  /*5850*/  HMMA.16816.F32 R44, R4, R12, R68 ;  /* 0x0000000c042c723c */ /* 0x002fe20000001844 */
[----:B--2---:R-:W-:Y:S01]  /*5860*/  FFMA.FTZ R10, R248, c[0x0][0x2d0], -R8 ;  /* 0x0000b400f80a7a23 */ /* 0x004fe20000010808 */
[----:B------:R-:W-:-:S03]  /*5870*/  MOV R248, R120 ;  /* 0x0000007800f87202 */ /* 0x000fc60000000f00 */
[----:B------:R1:W-:Y:S02]  /*5880*/  MUFU.EX2 R178, R10 ;  /* 0x0000000a00b27308 */ /* 0x0003e40000000800 */
[----:B-1----:R-:W-:Y:S02]  /*5890*/  FFMA.FTZ R10, R249, c[0x0][0x2d0], -R8 ;  /* 0x0000b400f90a7a23 */ /* 0x002fe40000010808 */
[----:B------:R-:W-:-:S04]  /*58a0*/  IMAD.MOV.U32 R249, RZ, RZ, R39 ;  /* 0x000000fffff97224 */ /* 0x000fc800078e0027 */
[----:B------:R1:W2:Y:S02]  /*58b0*/  MUFU.EX2 R177, R10 ;  /* 0x0000000a00b17308 */ /* 0x0002a40000000800 */
[----:B-1----:R-:W-:Y:S01]  /*58c0*/  FFMA.FTZ R10, R247, c[0x0][0x2d0], -R8 ;  /* 0x0000b400f70a7a23 */ /* 0x002fe20000010808 */
[----:B------:R-:W-:-:S05]  /*58d0*/  MOV R247, R38 ;  /* 0x0000002600f77202 */ /* 0x000fca0000000f00 */
[----:B------:R1:W-:Y:S02]  /*58e0*/  MUFU.EX2 R176, R10 ;  /* 0x0000000a00b07308 */ /* 0x0003e40000000800 */
[----:B-1----:R-:W-:Y:S02]  /*58f0*/  FFMA.FTZ R10, R246, c[0x0][0x2d0], -R8 ;  /* 0x0000b400f60a7a23 */ /* 0x002fe40000010808 */
[----:B------:R-:W-:Y:S02]  /*5900*/  IMAD.MOV.U32 R246, RZ, RZ, R37 ;  /* 0x000000fffff67224 */ /* 0x000fe400078e0025 */
[C---:B------:R-:W-:Y:S02]  /*5910*/  HMMA.16816.F32 R36, R4.reuse, R30, R60 ;  /* 0x0000001e0424723c */ /* 0x040fe4000000183c */
[----:B------:R1:W5:Y:S06]  /*5920*/  MUFU.EX2 R102, R10 ;  /* 0x0000000a00667308 */ /* 0x00036c0000000800 */
[----:B------:R-:W-:Y:S01]  /*5930*/  HMMA.16816.F32 R28, R4, R14, R64 ;  /* 0x0000000e041c723c */ /* 0x000fe20000001840 */
[----:B------:R-:W4:Y:S06]  /*5940*/  LDSM.16.MT88.4 R12, [R103+0x2100] ;  /* 0x00210000670c783b */ /* 0x000f2c0000004200 */
[----:B------:R-:W-:Y:S01]  /*5950*/  F2FP.PACK_AB R4, R182, R181 ;  /* 0x000000b5b604723e */ /* 0x000fe200000000ff */
[----:B------:R-:W-:Y:S01]  /*5960*/  IMAD.MOV.U32 R66, RZ, RZ, R137 ;  /* 0x000000ffff427224 */ /* 0x000fe200078e0089 */
[----:B--2---:R-:W-:Y:S01]  /*5970*/  F2FP.PACK_AB R5, R177, R178 ;  /* 0x000000b2b105723e */ /* 0x004fe200000000ff */
[----:B-1----:R-:W-:Y:S01]  /*5980*/  IMAD.MOV.U32 R10, RZ, RZ, R139 ;  /* 0x000000ffff0a7224 */ /* 0x002fe200078e008b */
[----:B------:R-:W-:-:S02]  /*5990*/  F2FP.PACK_AB R6, R179, R180 ;  /* 0x000000b4b306723e */ /* 0x000fc400000000ff */
[----:B-----5:R-:W-:Y:S01]  /*59a0*/  F2FP.PACK_AB R7, R102, R176 ;  /* 0x000000b06607723e */ /* 0x020fe200000000ff */
[----:B------:R-:W-:Y:S01]  /*59b0*/  FFMA.FTZ R10, R10, c[0x0][0x2d0], -R9 ;  /* 0x0000b4000a0a7a23 */ /* 0x000fe20000010809 */
[----:B------:R-:W-:Y:S02]  /*59c0*/  MOV R67, R136 ;  /* 0x0000008800437202 */ /* 0x000fe40000000f00 */
[----:B------:R-:W-:Y:S02]  /*59d0*/  MOV R65, R138 ;  /* 0x0000008a00417202 */ /* 0x000fe40000000f00 */
[----:B------:R-:W-:Y:S01]  /*59e0*/  MOV R64, R67 ;  /* 0x0000004300407202 */ /* 0x000fe20000000f00 */
[----:B------:R-:W-:Y:S01]  /*59f0*/  HMMA.16816.F32 R112, R4, R16, R112 ;  /* 0x000000100470723c */ /* 0x000fe20000001870 */
[----:B------:R-:W-:-:S07]  /*5a00*/  IMAD.MOV.U32 R67, RZ, RZ, R172 ;  /* 0x000000ffff437224 */ /* 0x000fce00078e00ac */
[C---:B------:R-:W-:Y:S01]  /*5a10*/  HMMA.16816.F32 R48, R4.reuse, R18, R168 ;  /* 0x000000120430723c */ /* 0x040fe200000018a8 */
[----:B------:R-:W1:Y:S07]  /*5a20*/  LDSM.16.MT88.4 R16, [R237+0x2100] ;  /* 0x00210000ed10783b */ /* 0x000e6e0000004200 */
[C---:B---3--:R-:W-:Y:S08]  /*5a30*/  HMMA.16816.F32 R52, R4.reuse, R22, R76 ;  /* 0x000000160434723c */ /* 0x048ff0000000184c */
[C---:B----4-:R-:W-:Y:S08]  /*5a40*/  HMMA.16816.F32 R76, R4.reuse, R24, R88 ;  /* 0x00000018044c723c */ /* 0x050ff00000001858 */
[C---:B------:R-:W-:Y:S01]  /*5a50*/  HMMA.16816.F32 R56, R4.reuse, R26, R140 ;  /* 0x0000001a0438723c */ /* 0x040fe2000000188c */
[----:B------:R-:W2:Y:S06]  /*5a60*/  LDSM.16.MT88.4 R24, [R103+0x5100] ;  /* 0x005100006718783b */ /* 0x000eac0000004200 */
[----:B------:R-:W-:Y:S01]  /*5a70*/  MOV R142, R101 ;  /* 0x00000065008e7202 */ /* 0x000fe20000000f00 */
[C---:B------:R-:W-:Y:S01]  /*5a80*/  HMMA.16816.F32 R144, R4.reuse, R20, R144 ;  /* 0x000000140490723c */ /* 0x040fe20000001890 */
[----:B------:R-:W3:Y:S01]  /*5a90*/  LDSM.16.MT88.4 R20, [R0+0x2100] ;  /* 0x002100000014783b */ /* 0x000ee20000004200 */
[----:B------:R4:W-:Y:S01]  /*5aa0*/  MUFU.EX2 R101, R10 ;  /* 0x0000000a00657308 */ /* 0x0009e20000000800 */
[----:B------:R-:W-:Y:S01]  /*5ab0*/  IMAD.MOV.U32 R143, RZ, RZ, R66 ;  /* 0x000000ffff8f7224 */ /* 0x000fe200078e0042 */
[----:B------:R-:W-:Y:S01]  /*5ac0*/  MOV R66, R150 ;  /* 0x0000009600427202 */ /* 0x000fe20000000f00 */
[----:B------:R-:W-:Y:S01]  /*5ad0*/  IMAD.MOV.U32 R150, RZ, RZ, R175 ;  /* 0x000000ffff967224 */ /* 0x000fe200078e00af */
[----:B------:R-:W-:Y:S01]  /*5ae0*/  MOV R141, R64 ;  /* 0x00000040008d7202 */ /* 0x000fe20000000f00 */
[----:B------:R-:W-:Y:S01]  /*5af0*/  IMAD.MOV.U32 R64, RZ, RZ, R67 ;  /* 0x000000ffff407224 */ /* 0x000fe200078e0043 */
[----:B------:R-:W-:Y:S01]  /*5b00*/  HMMA.16816.F32 R104, R4, R12, R104 ;  /* 0x0000000c0468723c */ /* 0x000fe20000001868 */
[----:B------:R-:W-:-:S07]  /*5b10*/  MOV R67, R11 ;  /* 0x0000000b00437202 */ /* 0x000fce0000000f00 */
[C---:B------:R-:W-:Y:S01]  /*5b20*/  HMMA.16816.F32 R60, R4.reuse, R14, R132 ;  /* 0x0000000e043c723c */ /* 0x040fe20000001884 */
[----:B------:R-:W5:Y:S01]  /*5b30*/  LDSM.16.MT88.4 R12, [R237+0x5100] ;  /* 0x00510000ed0c783b */ /* 0x000f620000004200 */
[--C-:B----4-:R-:W-:Y:S02]  /*5b40*/  FFMA.FTZ R10, R65, c[0x0][0x2d0], -R9.reuse ;  /* 0x0000b400410a7a23 */ /* 0x110fe40000010809 */
[----:B------:R-:W-:Y:S01]  /*5b50*/  IMAD.MOV.U32 R65, RZ, RZ, R148 ;  /* 0x000000ffff417224 */ /* 0x000fe200078e0094 */
[----:B------:R-:W-:Y:S01]  /*5b60*/  MOV R148, R173 ;  /* 0x000000ad00947202 */ /* 0x000fe20000000f00 */
[----:B------:R-:W-:Y:S02]  /*5b70*/  LDSM.16.MT88.4 R132, [R0+0x2900] ;  /* 0x002900000084783b */ /* 0x000fe40000004200 */
[C---:B-1----:R-:W-:Y:S08]  /*5b80*/  HMMA.16816.F32 R120, R4.reuse, R16, R96 ;  /* 0x000000100478723c */ /* 0x042ff00000001860 */
[C---:B------:R-:W-:Y:S01]  /*5b90*/  HMMA.16816.F32 R68, R4.reuse, R18, R124 ;  /* 0x000000120444723c */ /* 0x040fe2000000187c */
[----:B------:R-:W1:Y:S04]  /*5ba0*/  LDSM.16.MT88.4 R16, [R0+0x5100] ;  /* 0x005100000010783b */ /* 0x000e680000004200 */
[----:B------:R-:W-:Y:S03]  /*5bb0*/  LDSM.16.MT88.4 R124, [R237+0x2900] ;  /* 0x00290000ed7c783b */ /* 0x000fe60000004200 */
[C---:B--2---:R-:W-:Y:S01]  /*5bc0*/  HMMA.16816.F32 R136, R4.reuse, R24, R108 ;  /* 0x000000180488723c */ /* 0x044fe2000000186c */
[----:B------:R-:W-:Y:S07]  /*5bd0*/  LDSM.16.MT88.4 R108, [R103+0x2900] ;  /* 0x00290000676c783b */ /* 0x000fee0000004200 */
[C---:B------:R-:W-:Y:S01]  /*5be0*/  HMMA.16816.F32 R88, R4.reuse, R26, R116 ;  /* 0x0000001a0458723c */ /* 0x040fe20000001874 */
[----:B------:R-:W2:Y:S04]  /*5bf0*/  LDSM.16.MT88.4 R24, [R237+0x8100] ;  /* 0x00810000ed18783b */ /* 0x000ea80000004200 */
[----:B------:R-:W-:Y:S03]  /*5c00*/  LDSM.16.MT88.4 R116, [R2+0x2900] ;  /* 0x002900000274783b */ /* 0x000fe60000004200 */
[C---:B---3--:R-:W-:Y:S08]  /*5c10*/  HMMA.16816.F32 R128, R4.reuse, R20, R128 ;  /* 0x000000140480723c */ /* 0x048ff00000001880 */
[C---:B------:R-:W-:Y:S01]  /*5c20*/  HMMA.16816.F32 R160, R4.reuse, R22, R160 ;  /* 0x0000001604a0723c */ /* 0x040fe200000018a0 */
[----:B------:R-:W3:Y:S07]  /*5c30*/  LDSM.16.MT88.4 R20, [R103+0x8100] ;  /* 0x008100006714783b */ /* 0x000eee0000004200 */
[C---:B-----5:R-:W-:Y:S08]  /*5c40*/  HMMA.16816.F32 R92, R4.reuse, R12, R92 ;  /* 0x0000000c045c723c */ /* 0x060ff0000000185c */
[C---:B------:R-:W-:Y:S01]  /*5c50*/  HMMA.16816.F32 R164, R4.reuse, R14, R164 ;  /* 0x0000000e04a4723c */ /* 0x040fe200000018a4 */
[----:B------:R-:W4:Y:S07]  /*5c60*/  LDSM.16.MT88.4 R12, [R0+0x8100] ;  /* 0x00810000000c783b */ /* 0x000f2e0000004200 */
[C---:B-1----:R-:W-:Y:S01]  /*5c70*/  HMMA.16816.F32 R84, R4.reuse, R16, R84 ;  /* 0x000000100454723c */ /* 0x042fe20000001854 */
[----:B------:R1:W5:Y:S07]  /*5c80*/  MUFU.EX2 R17, R10 ;  /* 0x0000000a00117308 */ /* 0x00036e0000000800 */
[C---:B--2---:R-:W-:Y:S07]  /*5c90*/  HMMA.16816.F32 R40, R4.reuse, R24, R40 ;  /* 0x000000180428723c */ /* 0x044fee0000001828 */
[----:B------:R-:W-:Y:S01]  /*5ca0*/  MOV R25, R67 ;  /* 0x0000004300197202 */ /* 0x000fe20000000f00 */
[C---:B------:R-:W-:Y:S01]  /*5cb0*/  HMMA.16816.F32 R168, R4.reuse, R18, R80 ;  /* 0x0000001204a8723c */ /* 0x040fe20000001850 */
[--C-:B-1----:R-:W-:Y:S01]  /*5cc0*/  FFMA.FTZ R10, R174, c[0x0][0x2d0], -R9.reuse ;  /* 0x0000b400ae0a7a23 */ /* 0x102fe20000010809 */
[----:B------:R-:W1:Y:S01]  /*5cd0*/  LDSM.16.MT88.4 R80, [R2+0x8900] ;  /* 0x008900000250783b */ /* 0x000e620000004200 */
[----:B------:R-:W-:Y:S01]  /*5ce0*/  FFMA.FTZ R9, R142, c[0x0][0x2d0], -R9 ;  /* 0x0000b4008e097a23 */ /* 0x000fe20000010809 */
[----:B-----5:R-:W-:Y:S01]  /*5cf0*/  F2FP.PACK_AB R96, R17, R101 ;  /* 0x000000651160723e */ /* 0x020fe200000000ff */
[----:B------:R-:W-:Y:S01]  /*5d00*/  IMAD.MOV.U32 R142, RZ, RZ, R65 ;  /* 0x000000ffff8e7224 */ /* 0x000fe200078e0041 */
[----:B------:R-:W-:Y:S01]  /*5d10*/  MOV R65, R148 ;  /* 0x0000009400417202 */ /* 0x000fe20000000f00 */
[----:B------:R2:W-:Y:S01]  /*5d20*/  MUFU.EX2 R16, R9 ;  /* 0x0000000900107308 */ /* 0x0005e20000000800 */
[----:B---3--:R-:W-:Y:S01]  /*5d30*/  HMMA.16816.F32 R32, R4, R22, R32 ;  /* 0x000000160420723c */ /* 0x008fe20000001820 */
[----:B------:R-:W-:-:S06]  /*5d40*/  IMAD.MOV.U32 R19, RZ, RZ, R142 ;  /* 0x000000ffff137224 */ /* 0x000fcc00078e008e */
[----:B------:R-:W-:Y:S01]  /*5d50*/  MOV R23, R65 ;  /* 0x0000004100177202 */ /* 0x000fe20000000f00 */
[----:B------:R-:W-:Y:S01]  /*5d60*/  HMMA.16816.F32 R172, R4, R20, R72 ;  /* 0x0000001404ac723c */ /* 0x000fe20000001848 */
[----:B------:R-:W3:Y:S01]  /*5d70*/  MUFU.EX2 R18, R10 ;  /* 0x0000000a00127308 */ /* 0x000ee20000000800 */
[----:B------:R-:W-:Y:S01]  /*5d80*/  LDSM.16.MT88.4 R72, [R103+0x8900] ;  /* 0x008900006748783b */ /* 0x000fe20000004200 */
[----:B--2---:R-:W-:Y:S01]  /*5d90*/  FFMA.FTZ R9, R143, c[0x0][0x2d0], -R8 ;  /* 0x0000b4008f097a23 */ /* 0x004fe20000010808 */
[----:B------:R-:W-:Y:S01]  /*5da0*/  MOV R143, R66 ;  /* 0x00000042008f7202 */ /* 0x000fe20000000f00 */
[----:B------:R-:W-:-:S03]  /*5db0*/  IMAD.MOV.U32 R66, RZ, RZ, R149 ;  /* 0x000000ffff427224 */ /* 0x000fc600078e0095 */
[C---:B------:R-:W-:Y:S01]  /*5dc0*/  HMMA.16816.F32 R36, R4.reuse, R26, R36 ;  /* 0x0000001a0424723c */ /* 0x040fe20000001824 */
[----:B------:R2:W-:Y:S01]  /*5dd0*/  MUFU.EX2 R11, R9 ;  /* 0x00000009000b7308 */ /* 0x0005e20000000800 */
[----:B------:R-:W-:Y:S01]  /*5de0*/  IMAD.MOV.U32 R20, RZ, RZ, R64 ;  /* 0x000000ffff147224 */ /* 0x000fe200078e0040 */
[----:B------:R-:W-:Y:S01]  /*5df0*/  MOV R21, R143 ;  /* 0x0000008f00157202 */ /* 0x000fe20000000f00 */
[----:B------:R-:W-:Y:S02]  /*5e00*/  IMAD.MOV.U32 R22, RZ, RZ, R66 ;  /* 0x000000ffff167224 */ /* 0x000fe400078e0042 */
[----:B------:R-:W-:Y:S01]  /*5e10*/  LDSM.16.MT88.4 R64, [R0+0x5900] ;  /* 0x005900000040783b */ /* 0x000fe20000004200 */
[----:B---3--:R-:W-:Y:S01]  /*5e20*/  F2FP.PACK_AB R98, R16, R18 ;  /* 0x000000121062723e */ /* 0x008fe200000000ff */
[C---:B----4-:R-:W-:Y:S08]  /*5e30*/  HMMA.16816.F32 R44, R4.reuse, R12, R44 ;  /* 0x0000000c042c723c */ /* 0x050ff0000000182c */
[----:B------:R-:W-:Y:S01]  /*5e40*/  HMMA.16816.F32 R28, R4, R14, R28 ;  /* 0x0000000e041c723c */ /* 0x000fe2000000181c */
[----:B--2---:R-:W-:Y:S01]  /*5e50*/  FFMA.FTZ R9, R150, c[0x0][0x2d0], -R8 ;  /* 0x0000b40096097a23 */ /* 0x004fe20000010808 */
[----:B------:R-:W-:Y:S03]  /*5e60*/  LDSM.16.MT88.4 R12, [R0+0x8900] ;  /* 0x00890000000c783b */ /* 0x000fe60000004200 */
[----:B------:R2:W3:Y:S02]  /*5e70*/  MUFU.EX2 R10, R9 ;  /* 0x00000009000a7308 */ /* 0x0004e40000000800 */
[----:B------:R-:W-:-:S04]  /*5e80*/  FADD.FTZ R4, R22, R25 ;  /* 0x0000001916047221 */ /* 0x000fc80000010000 */
[----:B------:R-:W-:-:S04]  /*5e90*/  FADD.FTZ R4, R21, R4 ;  /* 0x0000000415047221 */ /* 0x000fc80000010000 */
[----:B------:R-:W-:-:S04]  /*5ea0*/  FADD.FTZ R4, R246, R4 ;  /* 0x00000004f6047221 */ /* 0x000fc80000010000 */
[----:B------:R-:W-:Y:S02]  /*5eb0*/  FADD.FTZ R4, R249, R4 ;  /* 0x00000004f9047221 */ /* 0x000fe40000010000 */
[----:B--2---:R-:W-:Y:S01]  /*5ec0*/  FFMA.FTZ R9, R151, c[0x0][0x2d0], -R8 ;  /* 0x0000b40097097a23 */ /* 0x004fe20000010808 */
[----:B---3--:R-:W-:Y:S01]  /*5ed0*/  F2FP.PACK_AB R97, R10, R11 ;  /* 0x0000000b0a61723e */ /* 0x008fe200000000ff */
[----:B------:R2:W-:Y:S01]  /*5ee0*/  LDSM.16.MT88.4 R148, [R2+0x5900] ;  /* 0x005900000294783b */ /* 0x0005e20000004200 */
[----:B------:R-:W-:Y:S02]  /*5ef0*/  FADD.FTZ R4, R242, R4 ;  /* 0x00000004f2047221 */ /* 0x000fe40000010000 */
[----:B------:R-:W-:Y:S01]  /*5f00*/  FFMA.FTZ R8, R141, c[0x0][0x2d0], -R8 ;  /* 0x0000b4008d087a23 */ /* 0x000fe20000010808 */
[----:B------:R-:W-:Y:S01]  /*5f10*/  MUFU.EX2 R9, R9 ;  /* 0x0000000900097308 */ /* 0x000fe20000000800 */
[----:B------:R-:W-:Y:S01]  /*5f20*/  FADD.FTZ R5, R244, R4 ;  /* 0x00000004f4057221 */ /* 0x000fe20000010000 */
[----:B------:R-:W3:Y:S06]  /*5f30*/  LDSM.16.MT88.4 R140, [R103+0x5900] ;  /* 0x00590000678c783b */ /* 0x000eec0000004200 */
[----:B------:R-:W4:Y:S01]  /*5f40*/  MUFU.EX2 R8, R8 ;  /* 0x0000000800087308 */ /* 0x000f220000000800 */
[----:B--2---:R-:W-:-:S04]  /*5f50*/  FADD.FTZ R2, R20, R23 ;  /* 0x0000001714027221 */ /* 0x004fc80000010000 */
[----:B------:R-:W-:Y:S01]  /*5f60*/  FADD.FTZ R2, R19, R2 ;  /* 0x0000000213027221 */ /* 0x000fe20000010000 */
[----:B----4-:R-:W-:-:S03]  /*5f70*/  F2FP.PACK_AB R99, R8, R9 ;  /* 0x000000090863723e */ /* 0x010fc600000000ff */
[----:B------:R-:W-:-:S04]  /*5f80*/  FADD.FTZ R2, R247, R2 ;  /* 0x00000002f7027221 */ /* 0x000fc80000010000 */
[----:B------:R-:W-:Y:S01]  /*5f90*/  FADD.FTZ R2, R248, R2 ;  /* 0x00000002f8027221 */ /* 0x000fe20000010000 */
[----:B-1----:R-:W-:Y:S03]  /*5fa0*/  HMMA.16816.F32 R76, R96, R80, R76 ;  /* 0x00000050604c723c */ /* 0x002fe6000000184c */
[----:B------:R-:W-:-:S04]  /*5fb0*/  FADD.FTZ R2, R243, R2 ;  /* 0x00000002f3027221 */ /* 0x000fc80000010000 */
[----:B------:R-:W-:Y:S01]  /*5fc0*/  FADD.FTZ R4, R245, R2 ;  /* 0x00000002f5047221 */ /* 0x000fe20000010000 */
[C---:B------:R-:W-:Y:S01]  /*5fd0*/  HMMA.16816.F32 R80, R96.reuse, R82, R56 ;  /* 0x000000526050723c */ /* 0x040fe20000001838 */
[----:B------:R-:W-:Y:S01]  /*5fe0*/  FADD.FTZ R2, R240, R5 ;  /* 0x00000005f0027221 */ /* 0x000fe20000010000 */
[----:B------:R-:W1:Y:S01]  /*5ff0*/  LDSM.16.MT88.4 R56, [R237+0x5900] ;  /* 0x00590000ed38783b */ /* 0x000e620000004200 */
[----:B------:R-:W-:Y:S02]  /*6000*/  FADD.FTZ R0, R241, R4 ;  /* 0x00000004f1007221 */ /* 0x000fe40000010000 */
[----:B------:R-:W-:Y:S02]  /*6010*/  FADD.FTZ R2, R206, R2 ;  /* 0x00000002ce027221 */ /* 0x000fe40000010000 */
[----:B------:R-:W-:Y:S01]  /*6020*/  FADD.FTZ R0, R207, R0 ;  /* 0x00000000cf007221 */ /* 0x000fe20000010000 */
[----:B---3--:R-:W-:Y:S01]  /*6030*/  HMMA.16816.F32 R136, R96, R140, R136 ;  /* 0x0000008c6088723c */ /* 0x008fe20000001888 */
[----:B------:R-:W-:-:S02]  /*6040*/  FADD.FTZ R2, R204, R2 ;  /* 0x00000002cc027221 */ /* 0x000fc40000010000 */
[----:B------:R-:W-:Y:S02]  /*6050*/  FADD.FTZ R0, R252, R0 ;  /* 0x00000000fc007221 */ /* 0x000fe40000010000 */
[----:B------:R-:W-:Y:S02]  /*6060*/  FADD.FTZ R2, R205, R2 ;  /* 0x00000002cd027221 */ /* 0x000fe40000010000 */
[----:B------:R-:W-:Y:S01]  /*6070*/  FADD.FTZ R0, R251, R0 ;  /* 0x00000000fb007221 */ /* 0x000fe20000010000 */
[----:B------:R-:W-:Y:S01]  /*6080*/  HMMA.16816.F32 R140, R96, R142, R88 ;  /* 0x0000008e608c723c */ /* 0x000fe20000001858 */
[----:B------:R-:W-:Y:S01]  /*6090*/  FADD.FTZ R2, R203, R2 ;  /* 0x00000002cb027221 */ /* 0x000fe20000010000 */
[----:B------:R-:W2:Y:S01]  /*60a0*/  LDSM.16.MT88.4 R88, [R237+0x8900] ;  /* 0x00890000ed58783b */ /* 0x000ea20000004200 */
        /* <DEDUP_REMOVED lines=30> */
[----:B------:R-:W-:-:S05]  /*6290*/  FADD.FTZ R0, R8, R2 ;  /* 0x0000000208007221 */ /* 0x000fca0000010000 */
[----:B------:R3:W-:Y:S01]  /*62a0*/  STL [R1+0x8], R0 ;  /* 0x0000080001007387 */ /* 0x0007e20000100800 */
[C---:B------:R-:W-:Y:S03]  /*62b0*/  HMMA.16816.F32 R60, R96.reuse, R64, R84 ;  /* 0x00000040603c723c */ /* 0x040fe60000001854 */
[----:B------:R3:W-:Y:S05]  /*62c0*/  STL [R1+0x4], R4 ;  /* 0x0000040401007387 */ /* 0x0007ea0000100800 */
[C---:B------:R-:W-:Y:S08]  /*62d0*/  HMMA.16816.F32 R112, R96.reuse, R116, R112 ;  /* 0x000000746070723c */ /* 0x040ff00000001870 */
[C---:B------:R-:W-:Y:S08]  /*62e0*/  HMMA.16816.F32 R128, R96.reuse, R132, R128 ;  /* 0x000000846080723c */ /* 0x040ff00000001880 */
[C---:B-1----:R-:W-:Y:S08]  /*62f0*/  HMMA.16816.F32 R52, R96.reuse, R56, R92 ;  /* 0x000000386034723c */ /* 0x042ff0000000185c */
[C---:B------:R-:W-:Y:S08]  /*6300*/  HMMA.16816.F32 R68, R96.reuse, R72, R172 ;  /* 0x000000486044723c */ /* 0x040ff000000018ac */
[C---:B--2---:R-:W-:Y:S08]  /*6310*/  HMMA.16816.F32 R84, R96.reuse, R88, R40 ;  /* 0x000000586054723c */ /* 0x044ff00000001828 */
        /* <DEDUP_REMOVED lines=9> */
[----:B---3--:R-:W2:Y:S04]  /*63b0*/  LDL.64 R206, [R1+0x10] ;  /* 0x0000100001ce7983 */ /* 0x008ea80000100a00 */
[----:B------:R-:W3:Y:S01]  /*63c0*/  LDL R203, [R1] ;  /* 0x0000000001cb7983 */ /* 0x000ee20000100800 */
[----:B------:R-:W-:-:S02]  /*63d0*/  IMAD.MOV.U32 R204, RZ, RZ, c[0x0][0x1e4] ;  /* 0x00007900ffcc7624 */ /* 0x000fc400078e00ff */
[----:B------:R-:W-:Y:S02]  /*63e0*/  IMAD.MOV.U32 R205, RZ, RZ, c[0x0][0x1e0] ;  /* 0x00007800ffcd7624 */ /* 0x000fe400078e00ff */
[----:B------:R-:W-:Y:S02]  /*63f0*/  IMAD R7, R204, 0x60, RZ ;  /* 0x00000060cc077824 */ /* 0x000fe400078e02ff */
[----:B------:R-:W-:Y:S01]  /*6400*/  IMAD.WIDE.U32 R4, R205, 0x60, RZ ;  /* 0x00000060cd047825 */ /* 0x000fe200078e00ff */
[----:B------:R-:W-:-:S04]  /*6410*/  UIADD3 UR5, UR16, -0x3, URZ ;  /* 0xfffffffd10057890 */ /* 0x000fc8000fffe03f */
[----:B------:R-:W-:Y:S01]  /*6420*/  IADD3 R0, R5, R7, RZ ;  /* 0x0000000705007210 */ /* 0x000fe20007ffe0ff */
[----:B------:R-:W-:-:S04]  /*6430*/  USHF.R.S32.HI UR4, URZ, 0x1f, UR5 ;  /* 0x0000001f3f047899 */ /* 0x000fc80008011405 */
[----:B------:R-:W-:-:S04]  /*6440*/  IMAD R0, R0, UR5, RZ ;  /* 0x0000000500007c24 */ /* 0x000fc8000f8e02ff */
[C---:B------:R-:W-:Y:S02]  /*6450*/  IMAD R0, R4.reuse, UR4, R0 ;  /* 0x0000000404007c24 */ /* 0x040fe4000f8e0200 */
[C---:B------:R-:W-:Y:S01]  /*6460*/  IMAD.SHL.U32 R8, R205.reuse, 0x40, RZ ;  /* 0x00000040cd087824 */ /* 0x040fe200078e00ff */
[----:B------:R-:W-:Y:S01]  /*6470*/  SHF.L.U64.HI R2, R205, 0x6, R204 ;  /* 0x00000006cd027819 */ /* 0x000fe200000102cc */
        /* <DEDUP_REMOVED lines=10> */
[----:B---3--:R1:W-:Y:S01]  /*6520*/  LDGSTS.E.BYPASS.LTC128B.128 [R203+0x12100], [R4.64], !P4 ;  /* 0x1210000004cb7fae */ /* 0x0083e2000e101d54 */
        /* <DEDUP_REMOVED lines=13> */
.L_x_662:
[----:B---3--:R-:W-:Y:S01]  /*6600*/  PLOP3.LUT P1, PT, PT, PT, UP0, 0x40, 0x0 ;  /* 0x000000000000781c */ /* 0x008fe20003f2e808 */
[----:B------:R-:W0:-:S12]  /*6610*/  LDGDEPBAR ;  /* 0x00000000000079af */ /* 0x000e180000000000 */
[----:B------:R-:W-:Y:S05]  /*6620*/  @P1 BRA `(.L_x_663) ;  /* 0x0000403000001947 */ /* 0x000fea0003800000 */
[----:B------:R-:W-:Y:S01]  /*6630*/  IMAD.MOV.U32 R240, RZ, RZ, 0x20 ;  /* 0x00000020fff07424 */ /* 0x000fe200078e00ff */
[----:B------:R-:W-:Y:S01]  /*6640*/  MOV R101, R3 ;  /* 0x0000000300657202 */ /* 0x000fe20000000f00 */
[----:B------:R-:W-:Y:S01]  /*6650*/  IMAD.MOV.U32 R0, RZ, RZ, R100 ;  /* 0x000000ffff007224 */ /* 0x000fe200078e0064 */
[----:B------:R-:W-:Y:S02]  /*6660*/  UIADD3 UR16, UR16, -0x2, URZ ;  /* 0xfffffffe10107890 */ /* 0x000fe4000fffe03f */
[----:B------:R-:W-:Y:S01]  /*6670*/  SEL R240, R240, 0xffffffe0, !P0 ;  /* 0xffffffe0f0f07807 */ /* 0x000fe20004000000 */
[----:B------:R-:W-:Y:S02]  /*6680*/  UMOV UR15, URZ ;  /* 0x0000003f000f7c82 */ /* 0x000fe40008000000 */
[----:B------:R-:W-:Y:S02]  /*6690*/  UMOV UR5, 0x1 ;  /* 0x0000000100057882 */ /* 0x000fe40000000000 */
[----:B------:R-:W-:-:S02]  /*66a0*/  ULDC.64 UR8, c[0x0][0x208] ;  /* 0x0000820000087ab9 */ /* 0x000fc40000000a00 */
[----:B------:R-:W-:Y:S02]  /*66b0*/  ULDC.64 UR6, c[0x0][0x1e0] ;  /* 0x0000780000067ab9 */ /* 0x000fe40000000a00 */
.L_x_664:
        /* <DEDUP_REMOVED lines=8> */
[----:B------:R-:W4:Y:S04]  /*6740*/  LDL R38, [R1] ;  /* 0x0000000001267983 */ /* 0x000f280000100800 */
[----:B------:R-:W-:Y:S01]  /*6750*/  BAR.SYNC.DEFER_BLOCKING 0x0 ;  /* 0x0000000000007b1d */ /* 0x000fe20000010000 */
[----:B------:R-:W-:Y:S01]  /*6760*/  PLOP3.LUT P0, PT, PT, PT, UP0, 0x80, 0x0 ;  /* 0x000000000000781c */ /* 0x000fe20003f0f008 */
[----:B------:R-:W-:Y:S02]  /*6770*/  @UP0 USHF.R.S32.HI UR10, URZ, 0x1f, UR14 ;  /* 0x0000001f3f0a0899 */ /* 0x000fe4000801140e */
[----:B------:R-:W-:Y:S02]  /*6780*/  @UP0 UIMAD.WIDE.U32 UR18, UR14, UR8, URZ ;  /* 0x000000080e1202a5 */ /* 0x000fe4000f8e003f */
[----:B------:R-:W-:Y:S02]  /*6790*/  @UP0 UIMAD UR10, UR10, UR8, URZ ;  /* 0x000000080a0a02a4 */ /* 0x000fe4000f8e023f */
[----:B------:R-:W-:Y:S02]  /*67a0*/  UISETP.GE.AND UP1, UPT, UR15, 0x1, UPT ;  /* 0x000000010f00788c */ /* 0x000fe4000bf26270 */
[----:B------:R-:W-:Y:S01]  /*67b0*/  @UP0 UIMAD UR10, UR14, UR9, UR10 ;  /* 0x000000090e0a02a4 */ /* 0x000fe2000f8e020a */
[----:B-1----:R-:W-:Y:S03]  /*67c0*/  MOV R2, UR18 ;  /* 0x0000001200027c02 */ /* 0x002fe60008000f00 */
[----:B------:R-:W-:Y:S04]  /*67d0*/  @UP0 UIADD3 UR10, UR19, UR10, URZ ;  /* 0x0000000a130a0290 */ /* 0x000fe8000fffe03f */
[----:B------:R-:W-:Y:S02]  /*67e0*/  @UP0 UIMAD UR10, UR10, 0x60, URZ ;  /* 0x000000600a0a08a4 */ /* 0x000fe4000f8e023f */
[----:B------:R-:W-:Y:S01]  /*67f0*/  UISETP.GE.AND UP0, UPT, UR16, 0x2, UPT ;  /* 0x000000021000788c */ /* 0x000fe2000bf06270 */
[----:B-1----:R-:W1:Y:S10]  /*6800*/  LDSM.16.M88.4 R8, [R236+UR4+0x12100] ;  /* 0x01210004ec08783b */ /* 0x002e740008000200 */
[----:B------:R-:W-:Y:S01]  /*6810*/  @UP0 UIADD3 UR13, UR16, -0x2, URZ ;  /* 0xfffffffe100d0890 */ /* 0x000fe2000fffe03f */
[----:B------:R-:W5:Y:S03]  /*6820*/  LDSM.16.M88.4 R16, [R236+UR4+0x12900] ;  /* 0x01290004ec10783b */ /* 0x000f660008000200 */
[----:B------:R-:W-:Y:S05]  /*6830*/  @UP0 UIMAD.WIDE.U32 UR18, UR13, UR6, URZ ;  /* 0x000000060d1202a5 */ /* 0x000fea000f8e003f */
[----:B------:R-:W5:Y:S08]  /*6840*/  LDSM.16.M88.4 R24, [R236+UR4+0x13100] ;  /* 0x01310004ec18783b */ /* 0x000f700008000200 */
[----:B------:R-:W2:Y:S08]  /*6850*/  LDSM.16.M88.4 R32, [R236+UR4+0x13900] ;  /* 0x01390004ec20783b */ /* 0x000eb00008000200 */
[----:B------:R-:W2:Y:S01]  /*6860*/  LDSM.16.M88.4 R40, [R236+UR4+0x14100] ;  /* 0x01410004ec28783b */ /* 0x000ea20008000200 */
[C---:B-1----:R-:W-:Y:S07]  /*6870*/  HMMA.16816.F32 R4, R152.reuse, R8, RZ ;  /* 0x000000089804723c */ /* 0x042fee00000018ff */
[----:B------:R-:W1:Y:S01]  /*6880*/  LDSM.16.M88.4 R48, [R236+UR4+0x14900] ;  /* 0x01490004ec30783b */ /* 0x000e620008000200 */
[C---:B------:R-:W-:Y:S08]  /*6890*/  HMMA.16816.F32 R8, R152.reuse, R10, RZ ;  /* 0x0000000a9808723c */ /* 0x040ff000000018ff */
[C---:B-----5:R-:W-:Y:S08]  /*68a0*/  HMMA.16816.F32 R12, R152.reuse, R16, RZ ;  /* 0x00000010980c723c */ /* 0x060ff000000018ff */
[C---:B------:R-:W-:Y:S08]  /*68b0*/  HMMA.16816.F32 R16, R152.reuse, R18, RZ ;  /* 0x000000129810723c */ /* 0x040ff000000018ff */
[C---:B------:R-:W-:Y:S08]  /*68c0*/  HMMA.16816.F32 R20, R152.reuse, R24, RZ ;  /* 0x000000189814723c */ /* 0x040ff000000018ff */
[C---:B------:R-:W-:Y:S01]  /*68d0*/  HMMA.16816.F32 R24, R152.reuse, R26, RZ ;  /* 0x0000001a9818723c */ /* 0x040fe200000018ff */
[----:B--2---:R-:W-:Y:S03]  /*68e0*/  @P0 MOV R37, R31 ;  /* 0x0000001f00250202 */ /* 0x004fe60000000f00 */
[----:B---3--:R-:W-:Y:S04]  /*68f0*/  @P0 MOV R36, R28 ;  /* 0x0000001c00240202 */ /* 0x008fe80000000f00 */
[C---:B------:R-:W-:Y:S01]  /*6900*/  HMMA.16816.F32 R28, R152.reuse, R32, RZ ;  /* 0x00000020981c723c */ /* 0x040fe200000018ff */
[----:B------:R-:W-:Y:S03]  /*6910*/  @P0 IMAD.WIDE.U32 R36, R2, 0x60, R36 ;  /* 0x0000006002240825 */ /* 0x000fe600078e0024 */
[-C--:B------:R-:W-:Y:S01]  /*6920*/  IADD3 R2, R240, R100.reuse, RZ ;  /* 0x00000064f0027210 */ /* 0x080fe20007ffe0ff */
[----:B----4-:R-:W-:Y:S03]  /*6930*/  @P0 IMAD R102, R102, 0x9000, R38 ;  /* 0x0000900066660824 */ /* 0x010fe600078e0226 */
        /* <DEDUP_REMOVED lines=18> */
[----:B------:R-:W-:Y:S01]  /*6a60*/  USEL UR15, UR13, URZ, !UP1 ;  /* 0x0000003f0d0f7287 */ /* 0x000fe2000c800000 */
[----:B------:R-:W-:Y:S01]  /*6a70*/  @P0 IADD3 R3, P6, R3, 0x100, RZ ;  /* 0x0000010003030810 */ /* 0x000fe20007fde0ff */
[----:B------:R-:W-:Y:S01]  /*6a80*/  @UP0 USHF.L.U64.HI UR13, UR6, 0x6, UR7 ;  /* 0x00000006060d0899 */ /* 0x000fe20008010207 */
[--C-:B------:R-:W-:Y:S01]  /*6a90*/  @P0 IADD3.X R191, RZ, c[0x0][0x1fc], R46.reuse, P1, P5 ;  /* 0x00007f00ffbf0a10 */ /* 0x100fe20000fea42e */
[----:B------:R-:W-:Y:S01]  /*6aa0*/  @UP0 UIMAD UR10, UR10, 0x60, URZ ;  /* 0x000000600a0a08a4 */ /* 0x000fe2000f8e023f */
[----:B------:R-:W-:Y:S02]  /*6ab0*/  @P0 IADD3 R200, P5, R3, c[0x0][0x1f8], RZ ;  /* 0x00007e0003c80a10 */ /* 0x000fe40007fbe0ff */
[----:B------:R-:W5:Y:S02]  /*6ac0*/  LDSM.16.M88.4 R172, [R2+0x13900] ;  /* 0x0139000002ac783b */ /* 0x000f640000000200 */
        /* <DEDUP_REMOVED lines=21> */
[----:B------:R1:W-:Y:S02]  /*6c20*/  @P0 LDGSTS.E.BYPASS.LTC128B.128 [R102+0x2100], [R190.64], !P4 ;  /* 0x02100000be660fae */ /* 0x0003e4000e101d54 */
[C---:B------:R-:W-:Y:S06]  /*6c30*/  HMMA.16816.F32 R8, R156.reuse, R162, R8 ;  /* 0x000000a29c08723c */ /* 0x040fec0000001808 */
[----:B------:R1:W-:Y:S02]  /*6c40*/  @P0 LDGSTS.E.BYPASS.LTC128B.128 [R102+0x5100], [R190.64+0x80], !P3 ;  /* 0x05100080be660fae */ /* 0x0003e4000d901d54 */
[C---:B---3--:R-:W-:Y:S06]  /*6c50*/  HMMA.16816.F32 R12, R156.reuse, R164, R12 ;  /* 0x000000a49c0c723c */ /* 0x048fec000000180c */
        /* <DEDUP_REMOVED lines=8> */
[C---:B-----5:R-:W-:Y:S04]  /*6ce0*/  HMMA.16816.F32 R28, R156.reuse, R172, R28 ;  /* 0x000000ac9c1c723c */ /* 0x060fe8000000181c */
[----:B-1----:R-:W-:Y:S02]  /*6cf0*/  IADD3 R102, R238, R2, RZ ;  /* 0x00000002ee667210 */ /* 0x002fe40007ffe0ff */
[----:B------:R-:W1:Y:S02]  /*6d00*/  LDSM.16.M88.4 R188, [R3+0x12100] ;  /* 0x0121000003bc783b */ /* 0x000e640000000200 */
[C---:B------:R-:W-:Y:S06]  /*6d10*/  HMMA.16816.F32 R32, R156.reuse, R174, R32 ;  /* 0x000000ae9c20723c */ /* 0x040fec0000001820 */
[----:B------:R-:W2:Y:S02]  /*6d20*/  LDSM.16.M88.4 R168, [R3+0x13900] ;  /* 0x0139000003a8783b */ /* 0x000ea40000000200 */
[C---:B------:R-:W-:Y:S06]  /*6d30*/  HMMA.16816.F32 R36, R156.reuse, R176, R36 ;  /* 0x000000b09c24723c */ /* 0x040fec0000001824 */
[----:B------:R-:W3:Y:S02]  /*6d40*/  LDSM.16.M88.4 R172, [R3+0x14100] ;  /* 0x0141000003ac783b */ /* 0x000ee40000000200 */
[C---:B------:R-:W-:Y:S06]  /*6d50*/  HMMA.16816.F32 R40, R156.reuse, R178, R40 ;  /* 0x000000b29c28723c */ /* 0x040fec0000001828 */
[----:B------:R-:W4:Y:S02]  /*6d60*/  LDSM.16.M88.4 R176, [R3+0x14900] ;  /* 0x0149000003b0783b */ /* 0x000f240000000200 */
[C---:B------:R-:W-:Y:S06]  /*6d70*/  HMMA.16816.F32 R44, R156.reuse, R180, R44 ;  /* 0x000000b49c2c723c */ /* 0x040fec000000182c */
[----:B------:R-:W-:Y:S02]  /*6d80*/  LDSM.16.M88.4 R200, [R236+UR4+0x15900] ;  /* 0x01590004ecc8783b */ /* 0x000fe40008000200 */
[----:B------:R-:W-:Y:S06]  /*6d90*/  HMMA.16816.F32 R48, R156, R182, R48 ;  /* 0x000000b69c30723c */ /* 0x000fec0000001830 */
[----:B------:R-:W-:Y:S02]  /*6da0*/  LDSM.16.M88.4 R180, [R102+0x13100] ;  /* 0x0131000066b4783b */ /* 0x000fe40000000200 */
[C---:B-1----:R-:W-:Y:S06]  /*6db0*/  HMMA.16816.F32 R4, R184.reuse, R188, R4 ;  /* 0x000000bcb804723c */ /* 0x042fec0000001804 */
[----:B------:R-:W-:Y:S02]  /*6dc0*/  LDSM.16.M88.4 R204, [R236+UR4+0x16100] ;  /* 0x01610004eccc783b */ /* 0x000fe40008000200 */
[C---:B------:R-:W-:Y:S06]  /*6dd0*/  HMMA.16816.F32 R8, R184.reuse, R190, R8 ;  /* 0x000000beb808723c */ /* 0x040fec0000001808 */
[----:B------:R-:W-:Y:S02]  /*6de0*/  LDSM.16.M88.4 R188, [R102+0x13900] ;  /* 0x0139000066bc783b */ /* 0x000fe40000000200 */
[C---:B------:R-:W-:Y:S08]  /*6df0*/  HMMA.16816.F32 R12, R184.reuse, R160, R12 ;  /* 0x000000a0b80c723c */ /* 0x040ff0000000180c */
[C---:B------:R-:W-:Y:S01]  /*6e00*/  HMMA.16816.F32 R16, R184.reuse, R162, R16 ;  /* 0x000000a2b810723c */ /* 0x040fe20000001810 */
[----:B------:R-:W1:Y:S07]  /*6e10*/  LDSM.16.M88.4 R160, [R102+0x12100] ;  /* 0x0121000066a0783b */ /* 0x000e6e0000000200 */
[C---:B------:R-:W-:Y:S08]  /*6e20*/  HMMA.16816.F32 R20, R184.reuse, R164, R20 ;  /* 0x000000a4b814723c */ /* 0x040ff00000001814 */
[C---:B------:R-:W-:Y:S01]  /*6e30*/  HMMA.16816.F32 R24, R184.reuse, R166, R24 ;  /* 0x000000a6b818723c */ /* 0x040fe20000001818 */
[----:B------:R-:W5:Y:S07]  /*6e40*/  LDSM.16.M88.4 R164, [R102+0x12900] ;  /* 0x0129000066a4783b */ /* 0x000f6e0000000200 */
        /* <DEDUP_REMOVED lines=9> */
[C---:B-1----:R-:W-:Y:S08]  /*6ee0*/  HMMA.16816.F32 R4, R192.reuse, R160, R4 ;  /* 0x000000a0c004723c */ /* 0x042ff00000001804 */
[C---:B------:R-:W-:Y:S01]  /*6ef0*/  HMMA.16816.F32 R8, R192.reuse, R162, R8 ;  /* 0x000000a2c008723c */ /* 0x040fe20000001808 */
[----:B------:R-:W1:Y:S07]  /*6f00*/  LDSM.16.M88.4 R160, [R236+UR4+0x16900] ;  /* 0x01690004eca0783b */ /* 0x000e6e0008000200 */
[C---:B-----5:R-:W-:Y:S08]  /*6f10*/  HMMA.16816.F32 R12, R192.reuse, R164, R12 ;  /* 0x000000a4c00c723c */ /* 0x060ff0000000180c */
[C---:B------:R-:W-:Y:S01]  /*6f20*/  HMMA.16816.F32 R16, R192.reuse, R166, R16 ;  /* 0x000000a6c010723c */ /* 0x040fe20000001810 */
[----:B------:R-:W5:Y:S07]  /*6f30*/  LDSM.16.M88.4 R164, [R236+UR4+0x17100] ;  /* 0x01710004eca4783b */ /* 0x000f6e0008000200 */
        /* <DEDUP_REMOVED lines=18> */
[C---:B------:R-:W-:Y:S08]  /*7060*/  HMMA.16816.F32 R20, R196.reuse, R204, R20 ;  /* 0x000000ccc414723c */ /* 0x040ff00000001814 */
[C---:B------:R-:W-:Y:S01]  /*7070*/  HMMA.16816.F32 R24, R196.reuse, R206, R24 ;  /* 0x000000cec418723c */ /* 0x040fe20000001818 */
[----:B------:R-:W-:Y:S07]  /*7080*/  LDSM.16.M88.4 R204, [R2+0x19900] ;  /* 0x0199000002cc783b */ /* 0x000fee0000000200 */
[C---:B-1----:R-:W-:Y:S08]  /*7090*/  HMMA.16816.F32 R28, R196.reuse, R160, R28 ;  /* 0x000000a0c41c723c */ /* 0x042ff0000000181c */
[C---:B------:R-:W-:Y:S01]  /*70a0*/  HMMA.16816.F32 R32, R196.reuse, R162, R32 ;  /* 0x000000a2c420723c */ /* 0x040fe20000001820 */
[----:B------:R-:W1:Y:S07]  /*70b0*/  LDSM.16.M88.4 R160, [R2+0x16900] ;  /* 0x0169000002a0783b */ /* 0x000e6e0000000200 */
[C---:B-----5:R-:W-:Y:S08]  /*70c0*/  HMMA.16816.F32 R36, R196.reuse, R164, R36 ;  /* 0x000000a4c424723c */ /* 0x060ff00000001824 */
[C---:B------:R-:W-:Y:S01]  /*70d0*/  HMMA.16816.F32 R40, R196.reuse, R166, R40 ;  /* 0x000000a6c428723c */ /* 0x040fe20000001828 */
[----:B------:R-:W5:Y:S07]  /*70e0*/  LDSM.16.M88.4 R164, [R2+0x17100] ;  /* 0x0171000002a4783b */ /* 0x000f6e0000000200 */
        /* <DEDUP_REMOVED lines=11> */
[----:B------:R-:W2:Y:S07]  /*71a0*/  LDSM.16.M88.4 R180, [R3+0x17100] ;  /* 0x0171000003b4783b */ /* 0x000eae0000000200 */
[C---:B-1----:R-:W-:Y:S08]  /*71b0*/  HMMA.16816.F32 R28, R208.reuse, R160, R28 ;  /* 0x000000a0d01c723c */ /* 0x042ff0000000181c */
[C---:B------:R-:W-:Y:S01]  /*71c0*/  HMMA.16816.F32 R32, R208.reuse, R162, R32 ;  /* 0x000000a2d020723c */ /* 0x040fe20000001820 */
[----:B------:R-:W1:Y:S07]  /*71d0*/  LDSM.16.M88.4 R160, [R3+0x17900] ;  /* 0x0179000003a0783b */ /* 0x000e6e0000000200 */
[C---:B-----5:R-:W-:Y:S08]  /*71e0*/  HMMA.16816.F32 R36, R208.reuse, R164, R36 ;  /* 0x000000a4d024723c */ /* 0x060ff00000001824 */
[C---:B------:R-:W-:Y:S01]  /*71f0*/  HMMA.16816.F32 R40, R208.reuse, R166, R40 ;  /* 0x000000a6d028723c */ /* 0x040fe20000001828 */
[----:B------:R-:W5:Y:S07]  /*7200*/  LDSM.16.M88.4 R164, [R102+0x15100] ;  /* 0x0151000066a4783b */ /* 0x000f6e0000000200 */
[C---:B------:R-:W-:Y:S08]  /*7210*/  HMMA.16816.F32 R44, R208.reuse, R188, R44 ;  /* 0x000000bcd02c723c */ /* 0x040ff0000000182c */
[----:B------:R-:W-:Y:S01]  /*7220*/  HMMA.16816.F32 R48, R208, R190, R48 ;  /* 0x000000bed030723c */ /* 0x000fe20000001830 */
[----:B------:R-:W-:Y:S07]  /*7230*/  LDSM.16.M88.4 R188, [R236+UR4+0x18100] ;  /* 0x01810004ecbc783b */ /* 0x000fee0008000200 */
[C---:B------:R-:W-:Y:S08]  /*7240*/  HMMA.16816.F32 R4, R212.reuse, R200, R4 ;  /* 0x000000c8d404723c */ /* 0x040ff00000001804 */
[C---:B------:R-:W-:Y:S01]  /*7250*/  HMMA.16816.F32 R8, R212.reuse, R202, R8 ;  /* 0x000000cad408723c */ /* 0x040fe20000001808 */
[----:B------:R-:W-:Y:S07]  /*7260*/  LDSM.16.M88.4 R200, [R236+UR4+0x1a900] ;  /* 0x01a90004ecc8783b */ /* 0x000fee0008000200 */
        /* <DEDUP_REMOVED lines=11> */
[----:B------:R-:W3:Y:S07]  /*7320*/  LDSM.16.M88.4 R180, [R100+0x17100] ;  /* 0x0171000064b4783b */ /* 0x000eee0000000200 */
[C---:B-1----:R-:W-:Y:S08]  /*7330*/  HMMA.16816.F32 R44, R212.reuse, R160, R44 ;  /* 0x000000a0d42c723c */ /* 0x042ff0000000182c */
[----:B------:R-:W-:Y:S01]  /*7340*/  HMMA.16816.F32 R48, R212, R162, R48 ;  /* 0x000000a2d430723c */ /* 0x000fe20000001830 */
[----:B------:R-:W1:Y:S07]  /*7350*/  LDSM.16.M88.4 R160, [R100+0x17900] ;  /* 0x0179000064a0783b */ /* 0x000e6e0000000200 */
[C---:B-----5:R-:W-:Y:S08]  /*7360*/  HMMA.16816.F32 R4, R216.reuse, R164, R4 ;  /* 0x000000a4d804723c */ /* 0x060ff00000001804 */
        /* <DEDUP_REMOVED lines=8> */
[C---:B----4-:R-:W-:Y:S08]  /*73f0*/  HMMA.16816.F32 R28, R216.reuse, R176, R28 ;  /* 0x000000b0d81c723c */ /* 0x050ff0000000181c */
[C---:B------:R-:W-:Y:S01]  /*7400*/  HMMA.16816.F32 R32, R216.reuse, R178, R32 ;  /* 0x000000b2d820723c */ /* 0x040fe20000001820 */
[----:B------:R-:W4:Y:S07]  /*7410*/  LDSM.16.M88.4 R176, [R236+UR4+0x1a100] ;  /* 0x01a10004ecb0783b */ /* 0x000f2e0008000200 */
[C---:B------:R-:W-:Y:S08]  /*7420*/  HMMA.16816.F32 R36, R216.reuse, R180, R36 ;  /* 0x000000b4d824723c */ /* 0x040ff00000001824 */
[C---:B------:R-:W-:Y:S01]  /*7430*/  HMMA.16816.F32 R40, R216.reuse, R182, R40 ;  /* 0x000000b6d828723c */ /* 0x040fe20000001828 */
[----:B------:R-:W-:Y:S07]  /*7440*/  LDSM.16.M88.4 R180, [R2+0x18900] ;  /* 0x0189000002b4783b */ /* 0x000fee0000000200 */
[C---:B-1----:R-:W-:Y:S08]  /*7450*/  HMMA.16816.F32 R44, R216.reuse, R160, R44 ;  /* 0x000000a0d82c723c */ /* 0x042ff0000000182c */
[----:B------:R-:W-:Y:S01]  /*7460*/  HMMA.16816.F32 R48, R216, R162, R48 ;  /* 0x000000a2d830723c */ /* 0x000fe20000001830 */
[----:B------:R-:W1:Y:S07]  /*7470*/  LDSM.16.M88.4 R160, [R2+0x18100] ;  /* 0x0181000002a0783b */ /* 0x000e6e0000000200 */
[C---:B------:R-:W-:Y:S08]  /*7480*/  HMMA.16816.F32 R4, R220.reuse, R188, R4 ;  /* 0x000000bcdc04723c */ /* 0x040ff00000001804 */
[C---:B------:R-:W-:Y:S01]  /*7490*/  HMMA.16816.F32 R8, R220.reuse, R190, R8 ;  /* 0x000000bedc08723c */ /* 0x040fe20000001808 */
[----:B------:R-:W1:Y:S07]  /*74a0*/  LDSM.16.M88.4 R188, [R2+0x19100] ;  /* 0x0191000002bc783b */ /* 0x000e6e0000000200 */
[C---:B-----5:R-:W-:Y:S08]  /*74b0*/  HMMA.16816.F32 R12, R220.reuse, R164, R12 ;  /* 0x000000a4dc0c723c */ /* 0x060ff0000000180c */
        /* <DEDUP_REMOVED lines=13> */
[----:B------:R-:W-:Y:S07]  /*7590*/  LDSM.16.M88.4 R200, [R3+0x1a900] ;  /* 0x01a9000003c8783b */ /* 0x000fee0000000200 */
[C---:B-1----:R-:W-:Y:S08]  /*75a0*/  HMMA.16816.F32 R4, R224.reuse, R160, R4 ;  /* 0x000000a0e004723c */ /* 0x042ff00000001804 */
[C---:B------:R-:W-:Y:S01]  /*75b0*/  HMMA.16816.F32 R8, R224.reuse, R162, R8 ;  /* 0x000000a2e008723c */ /* 0x040fe20000001808 */
[----:B------:R-:W1:Y:S07]  /*75c0*/  LDSM.16.M88.4 R160, [R3+0x18900] ;  /* 0x0189000003a0783b */ /* 0x000e6e0000000200 */
[C---:B------:R-:W-:Y:S08]  /*75d0*/  HMMA.16816.F32 R12, R224.reuse, R180, R12 ;  /* 0x000000b4e00c723c */ /* 0x040ff0000000180c */
[C---:B------:R-:W-:Y:S01]  /*75e0*/  HMMA.16816.F32 R16, R224.reuse, R182, R16 ;  /* 0x000000b6e010723c */ /* 0x040fe20000001810 */
[----:B------:R-:W4:Y:S07]  /*75f0*/  LDSM.16.M88.4 R180, [R3+0x19900] ;  /* 0x0199000003b4783b */ /* 0x000f2e0000000200 */
[C---:B------:R-:W-:Y:S08]  /*7600*/  HMMA.16816.F32 R20, R224.reuse, R188, R20 ;  /* 0x000000bce014723c */ /* 0x040ff00000001814 */
[C---:B------:R-:W-:Y:S01]  /*7610*/  HMMA.16816.F32 R24, R224.reuse, R190, R24 ;  /* 0x000000bee018723c */ /* 0x040fe20000001818 */
[----:B------:R-:W1:Y:S07]  /*7620*/  LDSM.16.M88.4 R188, [R3+0x1a100] ;  /* 0x01a1000003bc783b */ /* 0x000e6e0000000200 */
[C---:B------:R-:W-:Y:S08]  /*7630*/  HMMA.16816.F32 R28, R224.reuse, R204, R28 ;  /* 0x000000cce01c723c */ /* 0x040ff0000000181c */
[C---:B------:R-:W-:Y:S01]  /*7640*/  HMMA.16816.F32 R32, R224.reuse, R206, R32 ;  /* 0x000000cee020723c */ /* 0x040fe20000001820 */
[----:B------:R-:W1:Y:S07]  /*7650*/  LDSM.16.M88.4 R204, [R102+0x18100] ;  /* 0x0181000066cc783b */ /* 0x000e6e0000000200 */
[C---:B-----5:R-:W-:Y:S08]  /*7660*/  HMMA.16816.F32 R36, R224.reuse, R164, R36 ;  /* 0x000000a4e024723c */ /* 0x060ff00000001824 */
[C---:B------:R-:W-:Y:S08]  /*7670*/  HMMA.16816.F32 R40, R224.reuse, R166, R40 ;  /* 0x000000a6e028723c */ /* 0x040ff00000001828 */
[C---:B--2---:R-:W-:Y:S08]  /*7680*/  HMMA.16816.F32 R44, R224.reuse, R168, R44 ;  /* 0x000000a8e02c723c */ /* 0x044ff0000000182c */
[----:B------:R-:W-:Y:S08]  /*7690*/  HMMA.16816.F32 R48, R224, R170, R48 ;  /* 0x000000aae030723c */ /* 0x000ff00000001830 */
[C---:B---3--:R-:W-:Y:S08]  /*76a0*/  HMMA.16816.F32 R4, R228.reuse, R172, R4 ;  /* 0x000000ace404723c */ /* 0x048ff00000001804 */
[C---:B------:R-:W-:Y:S08]  /*76b0*/  HMMA.16816.F32 R8, R228.reuse, R174, R8 ;  /* 0x000000aee408723c */ /* 0x040ff00000001808 */
[C---:B-1----:R-:W-:Y:S08]  /*76c0*/  HMMA.16816.F32 R12, R228.reuse, R160, R12 ;  /* 0x000000a0e40c723c */ /* 0x042ff0000000180c */
[C---:B------:R-:W-:Y:S01]  /*76d0*/  HMMA.16816.F32 R16, R228.reuse, R162, R16 ;  /* 0x000000a2e410723c */ /* 0x040fe20000001810 */
[----:B------:R-:W1:Y:S07]  /*76e0*/  LDSM.16.M88.4 R160, [R100+0x18900] ;  /* 0x0189000064a0783b */ /* 0x000e6e0000000200 */
[C---:B------:R-:W-:Y:S08]  /*76f0*/  HMMA.16816.F32 R20, R228.reuse, R176, R20 ;  /* 0x000000b0e414723c */ /* 0x040ff00000001814 */
[C---:B------:R-:W-:Y:S08]  /*7700*/  HMMA.16816.F32 R24, R228.reuse, R178, R24 ;  /* 0x000000b2e418723c */ /* 0x040ff00000001818 */
[C---:B----4-:R-:W-:Y:S08]  /*7710*/  HMMA.16816.F32 R28, R228.reuse, R180, R28 ;  /* 0x000000b4e41c723c */ /* 0x050ff0000000181c */
        /* <DEDUP_REMOVED lines=43> */
[----:B------:R-:W-:Y:S01]  /*79d0*/  MUFU.TANH R173, R14 ;  /* 0x0000000e00ad7308 */ /* 0x000fe20000002400 */
[C---:B------:R-:W-:Y:S01]  /*79e0*/  HMMA.16816.F32 R24, R232.reuse, R6, R24 ;  /* 0x00000006e818723c */ /* 0x040fe20000001818 */
[----:B------:R-:W2:Y:S08]  /*79f0*/  LDSM.16.M88.4 R4, [R100+0x1a100] ;  /* 0x01a100006404783b */ /* 0x000eb00000000200 */
[----:B------:R1:W-:Y:S05]  /*7a00*/  MUFU.TANH R175, R15 ;  /* 0x0000000f00af7308 */ /* 0x0003ea0000002400 */
[----:B------:R-:W-:Y:S02]  /*7a10*/  FMUL.FTZ R20, R20, c[0x0][0x320] ;  /* 0x0000c80014147a20 */ /* 0x000fe40000410000 */
[----:B------:R-:W-:Y:S03]  /*7a20*/  FMUL.FTZ R21, R21, c[0x0][0x320] ;  /* 0x0000c80015157a20 */ /* 0x000fe60000410000 */
[----:B------:R-:W2:Y:S01]  /*7a30*/  MUFU.TANH R171, R16 ;  /* 0x0000001000ab7308 */ /* 0x000ea20000002400 */
[----:B------:R-:W-:Y:S02]  /*7a40*/  FMUL.FTZ R22, R22, c[0x0][0x320] ;  /* 0x0000c80016167a20 */ /* 0x000fe40000410000 */
[----:B------:R-:W-:Y:S02]  /*7a50*/  FMUL.FTZ R23, R23, c[0x0][0x320] ;  /* 0x0000c80017177a20 */ /* 0x000fe40000410000 */
[----:B------:R-:W-:Y:S02]  /*7a60*/  FMUL.FTZ R24, R24, c[0x0][0x320] ;  /* 0x0000c80018187a20 */ /* 0x000fe40000410000 */
[----:B------:R-:W-:Y:S02]  /*7a70*/  FMUL.FTZ R25, R25, c[0x0][0x320] ;  /* 0x0000c80019197a20 */ /* 0x000fe40000410000 */
[----:B------:R-:W-:Y:S01]  /*7a80*/  FMUL.FTZ R26, R26, c[0x0][0x320] ;  /* 0x0000c8001a1a7a20 */ /* 0x000fe20000410000 */
[----:B------:R-:W-:Y:S01]  /*7a90*/  MUFU.TANH R177, R20 ;  /* 0x0000001400b17308 */ /* 0x000fe20000002400 */
[----:B------:R-:W-:Y:S01]  /*7aa0*/  FMUL.FTZ R27, R27, c[0x0][0x320] ;  /* 0x0000c8001b1b7a20 */ /* 0x000fe20000410000 */
[C---:B-1----:R-:W-:Y:S08]  /*7ab0*/  HMMA.16816.F32 R28, R232.reuse, R8, R28 ;  /* 0x00000008e81c723c */ /* 0x042ff0000000181c */
[----:B------:R-:W-:Y:S01]  /*7ac0*/  MUFU.TANH R179, R21 ;  /* 0x0000001500b37308 */ /* 0x000fe20000002400 */
        /* <DEDUP_REMOVED lines=18> */
[----:B------:R-:W-:Y:S01]  /*7bf0*/  LDSM.16.MT88.4 R12, [R103+UR4+0x100] ;  /* 0x00010004670c783b */ /* 0x000fe20008004200 */
[----:B------:R-:W-:Y:S01]  /*7c00*/  FMNMX.FTZ R100, R171, R100, !PT ;  /* 0x00000064ab647209 */ /* 0x000fe20007810000 */
[----:B------:R-:W-:Y:S01]  /*7c10*/  FMUL.FTZ R37, R37, c[0x0][0x320] ;  /* 0x0000c80025257a20 */ /* 0x000fe20000410000 */
[----:B------:R-:W-:Y:S01]  /*7c20*/  FMNMX.FTZ R2, R165, R2, !PT ;  /* 0x00000002a5027209 */ /* 0x000fe20007810000 */
[----:B------:R-:W-:Y:S01]  /*7c30*/  FMUL.FTZ R38, R38, c[0x0][0x320] ;  /* 0x0000c80026267a20 */ /* 0x000fe20000410000 */
[----:B--2---:R-:W-:Y:S01]  /*7c40*/  FMNMX.FTZ R100, R172, R100, !PT ;  /* 0x00000064ac647209 */ /* 0x004fe20007810000 */
[C---:B-1----:R-:W-:Y:S03]  /*7c50*/  HMMA.16816.F32 R44, R232.reuse, R8, R44 ;  /* 0x00000008e82c723c */ /* 0x042fe6000000182c */
[----:B------:R-:W1:Y:S01]  /*7c60*/  MUFU.TANH R180, R25 ;  /* 0x0000001900b47308 */ /* 0x000e620000002400 */
[----:B------:R-:W-:Y:S01]  /*7c70*/  FMUL.FTZ R33, R33, c[0x0][0x320] ;  /* 0x0000c80021217a20 */ /* 0x000fe20000410000 */
[----:B------:R-:W-:Y:S01]  /*7c80*/  FMNMX.FTZ R100, R177, R100, !PT ;  /* 0x00000064b1647209 */ /* 0x000fe20007810000 */
[----:B------:R-:W-:Y:S01]  /*7c90*/  FMUL.FTZ R39, R39, c[0x0][0x320] ;  /* 0x0000c80027277a20 */ /* 0x000fe20000410000 */
[----:B------:R-:W-:Y:S01]  /*7ca0*/  FMNMX.FTZ R2, R173, R2, !PT ;  /* 0x00000002ad027209 */ /* 0x000fe20007810000 */
[----:B------:R-:W-:Y:S04]  /*7cb0*/  HMMA.16816.F32 R48, R232, R10, R48 ;  /* 0x0000000ae830723c */ /* 0x000fe80000001830 */
[----:B------:R-:W-:Y:S01]  /*7cc0*/  FMNMX.FTZ R100, R179, R100, !PT ;  /* 0x00000064b3647209 */ /* 0x000fe20007810000 */
[----:B------:R-:W2:Y:S01]  /*7cd0*/  MUFU.TANH R189, R28 ;  /* 0x0000001c00bd7308 */ /* 0x000ea20000002400 */
[----:B------:R-:W-:Y:S01]  /*7ce0*/  FMUL.FTZ R40, R40, c[0x0][0x320] ;  /* 0x0000c80028287a20 */ /* 0x000fe20000410000 */
[----:B------:R-:W-:Y:S01]  /*7cf0*/  FMNMX.FTZ R2, R175, R2, !PT ;  /* 0x00000002af027209 */ /* 0x000fe20007810000 */
[----:B------:R-:W-:Y:S01]  /*7d00*/  FMUL.FTZ R41, R41, c[0x0][0x320] ;  /* 0x0000c80029297a20 */ /* 0x000fe20000410000 */
[----:B---3--:R-:W-:Y:S03]  /*7d10*/  FMNMX.FTZ R100, R178, R100, !PT ;  /* 0x00000064b2647209 */ /* 0x008fe60007810000 */
[----:B------:R-:W-:Y:S02]  /*7d20*/  FMUL.FTZ R34, R34, c[0x0][0x320] ;  /* 0x0000c80022227a20 */ /* 0x000fe40000410000 */
[----:B------:R-:W-:Y:S01]  /*7d30*/  FMUL.FTZ R35, R35, c[0x0][0x320] ;  /* 0x0000c80023237a20 */ /* 0x000fe20000410000 */
[----:B------:R-:W3:Y:S01]  /*7d40*/  MUFU.TANH R190, R29 ;  /* 0x0000001d00be7308 */ /* 0x000ee20000002400 */
        /* <DEDUP_REMOVED lines=14> */
[----:B---3--:R-:W-:Y:S09]  /*7e30*/  FMNMX.FTZ R100, R190, R100, !PT ;  /* 0x00000064be647209 */ /* 0x008ff20007810000 */
[----:B------:R-:W3:Y:S01]  /*7e40*/  MUFU.TANH R16, R36 ;  /* 0x0000002400107308 */ /* 0x000ee20000002400 */
[----:B-1----:R-:W-:Y:S09]  /*7e50*/  FMNMX.FTZ R100, R241, R100, !PT ;  /* 0x00000064f1647209 */ /* 0x002ff20007810000 */
[----:B------:R-:W1:Y:S01]  /*7e60*/  MUFU.TANH R244, R37 ;  /* 0x0000002500f47308 */ /* 0x000e620000002400 */
[----:B--2---:R-:W-:Y:S09]  /*7e70*/  FMNMX.FTZ R100, R243, R100, !PT ;  /* 0x00000064f3647209 */ /* 0x004ff20007810000 */
        /* <DEDUP_REMOVED lines=15> */
[----:B-1----:R-:W-:Y:S05]  /*7f70*/  FMNMX.FTZ R100, R204, R100, !PT ;  /* 0x00000064cc647209 */ /* 0x002fea0007810000 */
[----:B------:R-:W1:Y:S04]  /*7f80*/  SHFL.BFLY PT, R4, R100, 0x2, 0x1f ;  /* 0x0c401f0064047f89 */ /* 0x000e6800000e0000 */
[----:B------:R-:W4:Y:S01]  /*7f90*/  MUFU.TANH R182, R22 ;  /* 0x0000001600b67308 */ /* 0x000f220000002400 */
[----:B--2---:R-:W-:Y:S09]  /*7fa0*/  FMNMX.FTZ R2, R174, R2, !PT ;  /* 0x00000002ae027209 */ /* 0x004ff20007810000 */
[----:B------:R-:W2:Y:S01]  /*7fb0*/  MUFU.TANH R183, R23 ;  /* 0x0000001700b77308 */ /* 0x000ea20000002400 */
[----:B---3--:R-:W-:Y:S09]  /*7fc0*/  FMNMX.FTZ R2, R176, R2, !PT ;  /* 0x00000002b0027209 */ /* 0x008ff20007810000 */
[----:B------:R-:W3:Y:S01]  /*7fd0*/  MUFU.TANH R181, R26 ;  /* 0x0000001a00b57308 */ /* 0x000ee20000002400 */
[----:B-1----:R-:W-:Y:S02]  /*7fe0*/  FMNMX.FTZ R100, R100, R4, !PT ;  /* 0x0000000464647209 */ /* 0x002fe40007810000 */
[----:B----4-:R-:W-:Y:S03]  /*7ff0*/  FMNMX.FTZ R2, R182, R2, !PT ;  /* 0x00000002b6027209 */ /* 0x010fe60007810000 */
        /* <DEDUP_REMOVED lines=8> */
[C---:B------:R-:W-:Y:S02]  /*8080*/  FMUL.FTZ R160, R100.reuse, c[0x0][0x2d0] ;  /* 0x0000b40064a07a20 */ /* 0x040fe40000410000 */
[----:B------:R-:W-:Y:S02]  /*8090*/  FADD.FTZ R0, -R100, R0 ;  /* 0x0000000064007221 */ /* 0x000fe40000010100 */
[----:B------:R-:W1:Y:S01]  /*80a0*/  MUFU.TANH R242, R34 ;  /* 0x0000002200f27308 */ /* 0x000e620000002400 */
[--C-:B------:R-:W-:Y:S02]  /*80b0*/  FFMA.FTZ R4, R169, c[0x0][0x2d0], -R160.reuse ;  /* 0x0000b400a9047a23 */ /* 0x100fe400000108a0 */
[----:B------:R-:W-:Y:S01]  /*80c0*/  FMUL.FTZ R0, R0, c[0x0][0x2d0] ;  /* 0x0000b40000007a20 */ /* 0x000fe20000410000 */
[----:B--2---:R-:W-:Y:S06]  /*80d0*/  FMNMX.FTZ R2, R25, R2, !PT ;  /* 0x0000000219027209 */ /* 0x004fec0007810000 */
[----:B------:R-:W2:Y:S01]  /*80e0*/  MUFU.TANH R245, R35 ;  /* 0x0000002300f57308 */ /* 0x000ea20000002400 */
[----:B---3--:R-:W-:Y:S01]  /*80f0*/  FMNMX.FTZ R2, R24, R2, !PT ;  /* 0x0000000218027209 */ /* 0x008fe20007810000 */
[----:B------:R-:W-:Y:S08]  /*8100*/  LDSM.16.MT88.4 R28, [R237+UR4+0x100] ;  /* 0x00010004ed1c783b */ /* 0x000ff00008004200 */
[----:B------:R-:W3:Y:S01]  /*8110*/  MUFU.TANH R191, R38 ;  /* 0x0000002600bf7308 */ /* 0x000ee20000002400 */
[----:B-1----:R-:W-:Y:S09]  /*8120*/  FMNMX.FTZ R2, R242, R2, !PT ;  /* 0x00000002f2027209 */ /* 0x002ff20007810000 */
[----:B------:R-:W1:Y:S01]  /*8130*/  MUFU.TANH R248, R39 ;  /* 0x0000002700f87308 */ /* 0x000e620000002400 */
[----:B--2---:R-:W-:Y:S09]  /*8140*/  FMNMX.FTZ R2, R245, R2, !PT ;  /* 0x00000002f5027209 */ /* 0x004ff20007810000 */
[----:B------:R-:W2:Y:S01]  /*8150*/  MUFU.TANH R252, R42 ;  /* 0x0000002a00fc7308 */ /* 0x000ea20000002400 */
[----:B---3--:R-:W-:Y:S09]  /*8160*/  FMNMX.FTZ R2, R191, R2, !PT ;  /* 0x00000002bf027209 */ /* 0x008ff20007810000 */
[----:B------:R3:W-:Y:S01]  /*8170*/  MUFU.EX2 R249, R4 ;  /* 0x0000000400f97308 */ /* 0x0007e20000000800 */
[----:B-1----:R-:W-:Y:S09]  /*8180*/  FMNMX.FTZ R2, R248, R2, !PT ;  /* 0x00000002f8027209 */ /* 0x002ff20007810000 */
[----:B------:R-:W1:Y:S01]  /*8190*/  MUFU.TANH R17, R43 ;  /* 0x0000002b00117308 */ /* 0x000e620000002400 */
[----:B--2---:R-:W-:Y:S09]  /*81a0*/  FMNMX.FTZ R2, R252, R2, !PT ;  /* 0x00000002fc027209 */ /* 0x004ff20007810000 */
[----:B------:R-:W2:Y:S01]  /*81b0*/  MUFU.TANH R203, R46 ;  /* 0x0000002e00cb7308 */ /* 0x000ea20000002400 */
[--C-:B---3--:R-:W-:Y:S09]  /*81c0*/  FFMA.FTZ R4, R167, c[0x0][0x2d0], -R160.reuse ;  /* 0x0000b400a7047a23 */ /* 0x108ff200000108a0 */
[----:B------:R-:W3:Y:S01]  /*81d0*/  MUFU.TANH R202, R47 ;  /* 0x0000002f00ca7308 */ /* 0x000ee20000002400 */
[----:B-1----:R-:W-:Y:S02]  /*81e0*/  FMNMX.FTZ R2, R17, R2, !PT ;  /* 0x0000000211027209 */ /* 0x002fe40007810000 */
[----:B------:R-:W-:Y:S07]  /*81f0*/  MOV R167, R17 ;  /* 0x0000001100a77202 */ /* 0x000fee0000000f00 */
[----:B------:R-:W1:Y:S01]  /*8200*/  MUFU.TANH R206, R50 ;  /* 0x0000003200ce7308 */ /* 0x000e620000002400 */
[----:B--2---:R-:W-:Y:S09]  /*8210*/  FMNMX.FTZ R2, R203, R2, !PT ;  /* 0x00000002cb027209 */ /* 0x004ff20007810000 */
[----:B------:R-:W2:Y:S01]  /*8220*/  MUFU.TANH R18, R51 ;  /* 0x0000003300127308 */ /* 0x000ea20000002400 */
[----:B---3--:R-:W-:Y:S01]  /*8230*/  FMNMX.FTZ R2, R202, R2, !PT ;  /* 0x00000002ca027209 */ /* 0x008fe20007810000 */
[----:B------:R-:W-:Y:S08]  /*8240*/  LDSM.16.MT88.4 R44, [R103+UR4+0x3100] ;  /* 0x00310004672c783b */ /* 0x000ff00008004200 */
[----:B------:R3:W-:Y:S01]  /*8250*/  MUFU.EX2 R207, R4 ;  /* 0x0000000400cf7308 */ /* 0x0007e20000000800 */
[----:B-1----:R-:W-:Y:S04]  /*8260*/  FMNMX.FTZ R2, R206, R2, !PT ;  /* 0x00000002ce027209 */ /* 0x002fe80007810000 */
[----:B--2---:R-:W-:Y:S02]  /*8270*/  FMNMX.FTZ R2, R18, R2, !PT ;  /* 0x0000000212027209 */ /* 0x004fe40007810000 */
[----:B------:R-:W-:Y:S03]  /*8280*/  MOV R169, R18 ;  /* 0x0000001200a97202 */ /* 0x000fe60000000f00 */
[----:B------:R-:W1:Y:S01]  /*8290*/  SHFL.BFLY PT, R3, R2, 0x2, 0x1f ;  /* 0x0c401f0002037f89 */ /* 0x000e6200000e0000 */
[--C-:B---3--:R-:W-:Y:S04]  /*82a0*/  FFMA.FTZ R4, R166, c[0x0][0x2d0], -R160.reuse ;  /* 0x0000b400a6047a23 */ /* 0x108fe800000108a0 */
[----:B------:R2:W-:Y:S01]  /*82b0*/  MUFU.EX2 R166, R4 ;  /* 0x0000000400a67308 */ /* 0x0005e20000000800 */
[----:B-1----:R-:W-:Y:S05]  /*82c0*/  FMNMX.FTZ R2, R2, R3, !PT ;  /* 0x0000000302027209 */ /* 0x002fea0007810000 */
[----:B------:R-:W1:Y:S01]  /*82d0*/  SHFL.BFLY PT, R3, R2, 0x1, 0x1f ;  /* 0x0c201f0002037f89 */ /* 0x000e6200000e0000 */
[--C-:B--2---:R-:W-:Y:S01]  /*82e0*/  FFMA.FTZ R4, R102, c[0x0][0x2d0], -R160.reuse ;  /* 0x0000b40066047a23 */ /* 0x104fe200000108a0 */
[----:B------:R-:W-:Y:S03]  /*82f0*/  IADD3 R102, R103, UR4, RZ ;  /* 0x0000000467667c10 */ /* 0x000fe6000fffe0ff */
[----:B------:R2:W-:Y:S01]  /*8300*/  MUFU.EX2 R19, R4 ;  /* 0x0000000400137308 */ /* 0x0005e20000000800 */
[----:B------:R-:W-:Y:S05]  /*8310*/  IADD3 R102, R239, R102, RZ ;  /* 0x00000066ef667210 */ /* 0x000fea0007ffe0ff */
[----:B------:R-:W3:Y:S01]  /*8320*/  LDSM.16.MT88.4 R20, [R102+0x100] ;  /* 0x000100006614783b */ /* 0x000ee20000004200 */
[----:B-1----:R-:W-:Y:S03]  /*8330*/  FMNMX.FTZ R3, R2, R3, !PT ;  /* 0x0000000302037209 */ /* 0x002fe60007810000 */
[----:B------:R1:W4:Y:S02]  /*8340*/  MUFU.EX2 R2, R0 ;  /* 0x0000000000027308 */ /* 0x0003240000000800 */
[C---:B------:R-:W-:Y:S04]  /*8350*/  FMUL.FTZ R161, R3.reuse, c[0x0][0x2d0] ;  /* 0x0000b40003a17a20 */ /* 0x040fe80000410000 */
[----:B--2---:R-:W-:Y:S01]  /*8360*/  FFMA.FTZ R4, R170, c[0x0][0x2d0], -R161 ;  /* 0x0000b400aa047a23 */ /* 0x004fe200000108a1 */
[----:B------:R-:W-:Y:S03]  /*8370*/  MOV R170, R16 ;  /* 0x0000001000aa7202 */ /* 0x000fe60000000f00 */
[----:B------:R2:W-:Y:S01]  /*8380*/  MUFU.EX2 R251, R4 ;  /* 0x0000000400fb7308 */ /* 0x0005e20000000800 */
[----:B-1----:R-:W-:Y:S01]  /*8390*/  FADD.FTZ R0, -R3, R101 ;  /* 0x0000006503007221 */ /* 0x002fe20000010100 */
[----:B------:R-:W-:Y:S01]  /*83a0*/  IADD3 R101, R237, UR4, RZ ;  /* 0x00000004ed657c10 */ /* 0x000fe2000fffe0ff */
[----:B----4-:R-:W-:Y:S02]  /*83b0*/  FMUL.FTZ R5, R2, R105 ;  /* 0x0000006902057220 */ /* 0x010fe40000410000 */
[----:B------:R-:W-:Y:S01]  /*83c0*/  FMUL.FTZ R0, R0, c[0x0][0x2d0] ;  /* 0x0000b40000007a20 */ /* 0x000fe20000410000 */
[----:B------:R-:W-:Y:S01]  /*83d0*/  IADD3 R101, R239, R101, RZ ;  /* 0x00000065ef657210 */ /* 0x000fe20007ffe0ff */
[C---:B------:R-:W-:Y:S02]  /*83e0*/  FMUL.FTZ R8, R2.reuse, R108 ;  /* 0x0000006c02087220 */ /* 0x040fe40000410000 */
[----:B------:R-:W-:Y:S02]  /*83f0*/  FMUL.FTZ R9, R2, R109 ;  /* 0x0000006d02097220 */ /* 0x000fe40000410000 */
[----:B------:R-:W1:Y:S01]  /*8400*/  MUFU.EX2 R0, R0 ;  /* 0x0000000000007308 */ /* 0x000e620000000800 */
[--C-:B--2---:R-:W-:Y:S01]  /*8410*/  FFMA.FTZ R4, R168, c[0x0][0x2d0], -R161.reuse ;  /* 0x0000b400a8047a23 */ /* 0x104fe200000108a1 */
[----:B------:R-:W-:Y:S01]  /*8420*/  MOV R168, R252 ;  /* 0x000000fc00a87202 */ /* 0x000fe20000000f00 */
[C---:B------:R-:W-:Y:S01]  /*8430*/  FMUL.FTZ R16, R2.reuse, R116 ;  /* 0x0000007402107220 */ /* 0x040fe20000410000 */
[----:B------:R-:W2:Y:S01]  /*8440*/  LDSM.16.MT88.4 R36, [R101+0x100] ;  /* 0x000100006524783b */ /* 0x000ea20000004200 */
[C---:B------:R-:W-:Y:S02]  /*8450*/  FMUL.FTZ R17, R2.reuse, R117 ;  /* 0x0000007502117220 */ /* 0x040fe40000410000 */
[C---:B------:R-:W-:Y:S02]  /*8460*/  FMUL.FTZ R32, R2.reuse, R132 ;  /* 0x0000008402207220 */ /* 0x040fe40000410000 */
[C---:B------:R-:W-:Y:S01]  /*8470*/  FMUL.FTZ R33, R2.reuse, R133 ;  /* 0x0000008502217220 */ /* 0x040fe20000410000 */
[----:B------:R-:W4:Y:S01]  /*8480*/  MUFU.EX2 R250, R4 ;  /* 0x0000000400fa7308 */ /* 0x000f220000000800 */
        /* <DEDUP_REMOVED lines=13> */
[C---:B-1----:R-:W-:Y:S02]  /*8560*/  FMUL.FTZ R6, R0.reuse, R106 ;  /* 0x0000006a00067220 */ /* 0x042fe40000410000 */
[C---:B------:R-:W-:Y:S02]  /*8570*/  FMUL.FTZ R7, R0.reuse, R107 ;  /* 0x0000006b00077220 */ /* 0x040fe40000410000 */
[C---:B------:R-:W-:Y:S02]  /*8580*/  FMUL.FTZ R10, R0.reuse, R110 ;  /* 0x0000006e000a7220 */ /* 0x040fe40000410000 */
[C---:B------:R-:W-:Y:S02]  /*8590*/  FMUL.FTZ R11, R0.reuse, R111 ;  /* 0x0000006f000b7220 */ /* 0x040fe40000410000 */
[----:B------:R-:W-:Y:S01]  /*85a0*/  FMUL.FTZ R18, R0, R118 ;  /* 0x0000007600127220 */ /* 0x000fe20000410000 */
[----:B----4-:R-:W-:Y:S01]  /*85b0*/  F2FP.PACK_AB R105, R250, R251 ;  /* 0x000000fbfa69723e */ /* 0x010fe200000000ff */
[--C-:B------:R-:W-:Y:S01]  /*85c0*/  FFMA.FTZ R4, R164, c[0x0][0x2d0], -R161.reuse ;  /* 0x0000b400a4047a23 */ /* 0x100fe200000108a1 */
[----:B------:R-:W-:Y:S01]  /*85d0*/  MOV R164, R249 ;  /* 0x000000f900a47202 */ /* 0x000fe20000000f00 */
[C---:B------:R-:W-:Y:S01]  /*85e0*/  FMUL.FTZ R26, R0.reuse, R126 ;  /* 0x0000007e001a7220 */ /* 0x040fe20000410000 */
[----:B------:R-:W1:Y:S01]  /*85f0*/  LDSM.16.MT88.4 R108, [R102+0x3100] ;  /* 0x00310000666c783b */ /* 0x000e620000004200 */
[----:B------:R4:W-:Y:S01]  /*8600*/  MUFU.EX2 R249, R4 ;  /* 0x0000000400f97308 */ /* 0x0009e20000000800 */
[C---:B------:R-:W-:Y:S02]  /*8610*/  FMUL.FTZ R27, R0.reuse, R127 ;  /* 0x0000007f001b7220 */ /* 0x040fe40000410000 */
[C---:B------:R-:W-:Y:S02]  /*8620*/  FMUL.FTZ R34, R0.reuse, R134 ;  /* 0x0000008600227220 */ /* 0x040fe40000410000 */
[C---:B------:R-:W-:Y:S02]  /*8630*/  FMUL.FTZ R35, R0.reuse, R135 ;  /* 0x0000008700237220 */ /* 0x040fe40000410000 */
[C---:B------:R-:W-:Y:S01]  /*8640*/  FMUL.FTZ R42, R0.reuse, R142 ;  /* 0x0000008e002a7220 */ /* 0x040fe20000410000 */
[----:B------:R-:W-:Y:S01]  /*8650*/  LDSM.16.MT88.4 R132, [R102+0x3900] ;  /* 0x003900006684783b */ /* 0x000fe20000004200 */
        /* <DEDUP_REMOVED lines=9> */
[----:B------:R-:W-:Y:S02]  /*86f0*/  FMUL.FTZ R57, R2, R57 ;  /* 0x0000003902397220 */ /* 0x000fe40000410000 */
[C---:B------:R-:W-:Y:S02]  /*8700*/  FMUL.FTZ R58, R0.reuse, R58 ;  /* 0x0000003a003a7220 */ /* 0x040fe40000410000 */
[C---:B------:R-:W-:Y:S02]  /*8710*/  FMUL.FTZ R59, R0.reuse, R59 ;  /* 0x0000003b003b7220 */ /* 0x040fe40000410000 */
[--C-:B----4-:R-:W-:Y:S01]  /*8720*/  FFMA.FTZ R4, R165, c[0x0][0x2d0], -R161.reuse ;  /* 0x0000b400a5047a23 */ /* 0x110fe200000108a1 */
[----:B------:R-:W-:Y:S01]  /*8730*/  MOV R165, R19 ;  /* 0x0000001300a57202 */ /* 0x000fe20000000f00 */
[----:B------:R-:W-:Y:S02]  /*8740*/  FMUL.FTZ R19, R0, R119 ;  /* 0x0000007700137220 */ /* 0x000fe40000410000 */
[----:B------:R-:W4:Y:S01]  /*8750*/  MUFU.EX2 R252, R4 ;  /* 0x0000000400fc7308 */ /* 0x000f220000000800 */
[----:B------:R-:W-:Y:S01]  /*8760*/  F2FP.PACK_AB R106, R165, R166 ;  /* 0x000000a6a56a723e */ /* 0x000fe200000000ff */
[----:B------:R-:W-:Y:S01]  /*8770*/  LDSM.16.MT88.4 R116, [R101+0x3100] ;  /* 0x003100006574783b */ /* 0x000fe20000004200 */
        /* <DEDUP_REMOVED lines=10> */
[----:B------:R-:W-:Y:S01]  /*8820*/  FMUL.FTZ R70, R0, R70 ;  /* 0x0000004600467220 */ /* 0x000fe20000410000 */
[----:B----4-:R-:W-:Y:S01]  /*8830*/  F2FP.PACK_AB R107, R252, R249 ;  /* 0x000000f9fc6b723e */ /* 0x010fe200000000ff */
[----:B------:R-:W-:Y:S01]  /*8840*/  FMUL.FTZ R4, R2, R104 ;  /* 0x0000006802047220 */ /* 0x000fe20000410000 */
[----:B------:R-:W-:Y:S01]  /*8850*/  F2FP.PACK_AB R104, R207, R164 ;  /* 0x000000a4cf68723e */ /* 0x000fe200000000ff */
[----:B------:R-:W-:Y:S02]  /*8860*/  FMUL.FTZ R71, R0, R71 ;  /* 0x0000004700477220 */ /* 0x000fe40000410000 */
[C---:B------:R-:W-:Y:S02]  /*8870*/  FMUL.FTZ R72, R2.reuse, R72 ;  /* 0x0000004802487220 */ /* 0x040fe40000410000 */
[----:B------:R-:W-:Y:S02]  /*8880*/  FMUL.FTZ R73, R2, R73 ;  /* 0x0000004902497220 */ /* 0x000fe40000410000 */
[C---:B------:R-:W-:Y:S05]  /*8890*/  HMMA.16816.F32 R4, R104.reuse, R12, R4 ;  /* 0x0000000c6804723c */ /* 0x040fea0000001804 */
[----:B------:R-:W-:Y:S02]  /*88a0*/  FMUL.FTZ R74, R0, R74 ;  /* 0x0000004a004a7220 */ /* 0x000fe40000410000 */
[C---:B------:R-:W-:Y:S01]  /*88b0*/  FMUL.FTZ R12, R2.reuse, R112 ;  /* 0x00000070020c7220 */ /* 0x040fe20000410000 */
[C---:B------:R-:W-:Y:S04]  /*88c0*/  HMMA.16816.F32 R8, R104.reuse, R14, R8 ;  /* 0x0000000e6808723c */ /* 0x040fe80000001808 */
[----:B------:R-:W-:Y:S02]  /*88d0*/  FMUL.FTZ R13, R2, R113 ;  /* 0x00000071020d7220 */ /* 0x000fe40000410000 */
[C---:B------:R-:W-:Y:S02]  /*88e0*/  FMUL.FTZ R75, R0.reuse, R75 ;  /* 0x0000004b004b7220 */ /* 0x040fe40000410000 */
[C---:B------:R-:W-:Y:S04]  /*88f0*/  FMUL.FTZ R14, R0.reuse, R114 ;  /* 0x00000072000e7220 */ /* 0x040fe80000410000 */
[----:B------:R-:W-:Y:S02]  /*8900*/  FMUL.FTZ R15, R0, R115 ;  /* 0x00000073000f7220 */ /* 0x000fe40000410000 */
[----:B------:R-:W4:Y:S01]  /*8910*/  LDSM.16.MT88.4 R112, [R237+UR4+0x3100] ;  /* 0x00310004ed70783b */ /* 0x000f220008004200 */
[C---:B------:R-:W-:Y:S02]  /*8920*/  FMUL.FTZ R76, R2.reuse, R76 ;  /* 0x0000004c024c7220 */ /* 0x040fe40000410000 */
[----:B------:R-:W-:Y:S02]  /*8930*/  FMUL.FTZ R77, R2, R77 ;  /* 0x0000004d024d7220 */ /* 0x000fe40000410000 */
[C---:B---3--:R-:W-:Y:S03]  /*8940*/  HMMA.16816.F32 R12, R104.reuse, R20, R12 ;  /* 0x00000014680c723c */ /* 0x048fe6000000180c */
        /* <DEDUP_REMOVED lines=8> */
[C---:B------:R-:W-:Y:S04]  /*89d0*/  FMUL.FTZ R22, R0.reuse, R122 ;  /* 0x0000007a00167220 */ /* 0x040fe80000410000 */
[----:B------:R-:W-:Y:S01]  /*89e0*/  FMUL.FTZ R23, R0, R123 ;  /* 0x0000007b00177220 */ /* 0x000fe20000410000 */
[----:B------:R-:W-:Y:S01]  /*89f0*/  MOV R151, R121 ;  /* 0x0000007900977202 */ /* 0x000fe20000000f00 */
[----:B------:R-:W-:Y:S02]  /*8a00*/  FMUL.FTZ R24, R2, R124 ;  /* 0x0000007c02187220 */ /* 0x000fe40000410000 */
[--C-:B------:R-:W-:Y:S02]  /*8a10*/  FFMA.FTZ R124, R176, c[0x0][0x2d0], -R161.reuse ;  /* 0x0000b400b07c7a23 */ /* 0x100fe400000108a1 */
[C---:B------:R-:W-:Y:S01]  /*8a20*/  FMUL.FTZ R80, R2.reuse, R80 ;  /* 0x0000005002507220 */ /* 0x040fe20000410000 */
[C---:B------:R-:W-:Y:S03]  /*8a30*/  HMMA.16816.F32 R20, R104.reuse, R28, R20 ;  /* 0x0000001c6814723c */ /* 0x040fe60000001814 */
[----:B------:R-:W-:Y:S02]  /*8a40*/  FMUL.FTZ R81, R2, R81 ;  /* 0x0000005102517220 */ /* 0x000fe40000410000 */
[----:B------:R-:W-:Y:S02]  /*8a50*/  FMUL.FTZ R82, R0, R82 ;  /* 0x0000005200527220 */ /* 0x000fe40000410000 */
[C---:B------:R-:W-:Y:S01]  /*8a60*/  FMUL.FTZ R28, R2.reuse, R128 ;  /* 0x00000080021c7220 */ /* 0x040fe20000410000 */
[C---:B------:R-:W-:Y:S04]  /*8a70*/  HMMA.16816.F32 R24, R104.reuse, R30, R24 ;  /* 0x0000001e6818723c */ /* 0x040fe80000001818 */
[----:B------:R-:W-:Y:S02]  /*8a80*/  FMUL.FTZ R29, R2, R129 ;  /* 0x00000081021d7220 */ /* 0x000fe40000410000 */
[C---:B------:R-:W-:Y:S02]  /*8a90*/  FMUL.FTZ R83, R0.reuse, R83 ;  /* 0x0000005300537220 */ /* 0x040fe40000410000 */
[C---:B------:R-:W-:Y:S04]  /*8aa0*/  FMUL.FTZ R30, R0.reuse, R130 ;  /* 0x00000082001e7220 */ /* 0x040fe80000410000 */
[----:B------:R-:W-:Y:S02]  /*8ab0*/  FMUL.FTZ R31, R0, R131 ;  /* 0x00000083001f7220 */ /* 0x000fe40000410000 */
[----:B------:R-:W-:Y:S01]  /*8ac0*/  LDSM.16.MT88.4 R128, [R103+UR4+0x3900] ;  /* 0x003900046780783b */ /* 0x000fe20008004200 */
[C---:B------:R-:W-:Y:S02]  /*8ad0*/  FMUL.FTZ R84, R2.reuse, R84 ;  /* 0x0000005402547220 */ /* 0x040fe40000410000 */
[----:B------:R-:W-:Y:S02]  /*8ae0*/  FMUL.FTZ R85, R2, R85 ;  /* 0x0000005502557220 */ /* 0x000fe40000410000 */
[C---:B--2---:R-:W-:Y:S03]  /*8af0*/  HMMA.16816.F32 R28, R104.reuse, R36, R28 ;  /* 0x00000024681c723c */ /* 0x044fe6000000181c */
        /* <DEDUP_REMOVED lines=12> */
[----:B------:R-:W-:Y:S01]  /*8bc0*/  FMUL.FTZ R89, R2, R89 ;  /* 0x0000005902597220 */ /* 0x000fe20000410000 */
[----:B------:R-:W-:Y:S01]  /*8bd0*/  MOV R169, R203 ;  /* 0x000000cb00a97202 */ /* 0x000fe20000000f00 */
[C---:B------:R-:W-:Y:S02]  /*8be0*/  FMUL.FTZ R90, R0.reuse, R90 ;  /* 0x0000005a005a7220 */ /* 0x040fe40000410000 */
[----:B------:R-:W-:Y:S01]  /*8bf0*/  FMUL.FTZ R91, R0, R91 ;  /* 0x0000005b005b7220 */ /* 0x000fe20000410000 */
[C---:B------:R-:W-:Y:S03]  /*8c00*/  HMMA.16816.F32 R36, R104.reuse, R44, R36 ;  /* 0x0000002c6824723c */ /* 0x040fe60000001824 */
[C---:B------:R-:W-:Y:S02]  /*8c10*/  FMUL.FTZ R92, R2.reuse, R92 ;  /* 0x0000005c025c7220 */ /* 0x040fe40000410000 */
[C---:B------:R-:W-:Y:S02]  /*8c20*/  FMUL.FTZ R93, R2.reuse, R93 ;  /* 0x0000005d025d7220 */ /* 0x040fe40000410000 */
        /* <DEDUP_REMOVED lines=10> */
[----:B------:R-:W-:Y:S02]  /*8cd0*/  FMUL.FTZ R95, R0, R95 ;  /* 0x0000005f005f7220 */ /* 0x000fe40000410000 */
[C---:B------:R-:W-:Y:S02]  /*8ce0*/  FMUL.FTZ R96, R2.reuse, R96 ;  /* 0x0000006002607220 */ /* 0x040fe40000410000 */
[----:B------:R-:W-:Y:S01]  /*8cf0*/  FMUL.FTZ R97, R2, R97 ;  /* 0x0000006102617220 */ /* 0x000fe20000410000 */
[C---:B-1----:R-:W-:Y:S03]  /*8d00*/  HMMA.16816.F32 R44, R104.reuse, R108, R44 ;  /* 0x0000006c682c723c */ /* 0x042fe6000000182c */
[C---:B------:R-:W-:Y:S02]  /*8d10*/  FMUL.FTZ R98, R0.reuse, R98 ;  /* 0x0000006200627220 */ /* 0x040fe40000410000 */
[----:B------:R-:W-:Y:S03]  /*8d20*/  FMUL.FTZ R99, R0, R99 ;  /* 0x0000006300637220 */ /* 0x000fe60000410000 */
[C---:B------:R-:W-:Y:S01]  /*8d30*/  HMMA.16816.F32 R48, R104.reuse, R110, R48 ;  /* 0x0000006e6830723c */ /* 0x040fe20000001830 */
[----:B------:R-:W1:Y:S07]  /*8d40*/  LDSM.16.MT88.4 R108, [R103+UR4+0x6100] ;  /* 0x00610004676c783b */ /* 0x000e6e0008004200 */
[C---:B----4-:R-:W-:Y:S08]  /*8d50*/  HMMA.16816.F32 R52, R104.reuse, R112, R52 ;  /* 0x000000706834723c */ /* 0x050ff00000001834 */
[C---:B------:R-:W-:Y:S01]  /*8d60*/  HMMA.16816.F32 R56, R104.reuse, R114, R56 ;  /* 0x000000726838723c */ /* 0x040fe20000001838 */
[----:B------:R-:W2:Y:S07]  /*8d70*/  LDSM.16.MT88.4 R112, [R102+0x6100] ;  /* 0x006100006670783b */ /* 0x000eae0000004200 */
[C---:B------:R-:W-:Y:S07]  /*8d80*/  HMMA.16816.F32 R60, R104.reuse, R116, R60 ;  /* 0x00000074683c723c */ /* 0x040fee000000183c */
[--C-:B------:R-:W-:Y:S01]  /*8d90*/  FFMA.FTZ R116, R162, c[0x0][0x2d0], -R160.reuse ;  /* 0x0000b400a2747a23 */ /* 0x100fe200000108a0 */
[C---:B------:R-:W-:Y:S03]  /*8da0*/  HMMA.16816.F32 R64, R104.reuse, R118, R64 ;  /* 0x000000766840723c */ /* 0x040fe60000001840 */
[----:B------:R3:W-:Y:S01]  /*8db0*/  MUFU.EX2 R248, R116 ;  /* 0x0000007400f87308 */ /* 0x0007e20000000800 */
[----:B------:R-:W-:Y:S02]  /*8dc0*/  MOV R162, R120 ;  /* 0x0000007800a27202 */ /* 0x000fe40000000f00 */
[----:B------:R-:W-:Y:S02]  /*8dd0*/  LDSM.16.MT88.4 R120, [R237+UR4+0x900] ;  /* 0x00090004ed78783b */ /* 0x000fe40008004200 */
[C---:B-1----:R-:W-:Y:S07]  /*8de0*/  HMMA.16816.F32 R68, R104.reuse, R108, R68 ;  /* 0x0000006c6844723c */ /* 0x042fee0000001844 */
[--C-:B------:R-:W-:Y:S01]  /*8df0*/  FFMA.FTZ R108, R171, c[0x0][0x2d0], -R160.reuse ;  /* 0x0000b400ab6c7a23 */ /* 0x100fe200000108a0 */
[C---:B------:R-:W-:Y:S03]  /*8e00*/  HMMA.16816.F32 R72, R104.reuse, R110, R72 ;  /* 0x0000006e6848723c */ /* 0x040fe60000001848 */
[----:B------:R1:W-:Y:S01]  /*8e10*/  MUFU.EX2 R246, R108 ;  /* 0x0000006c00f67308 */ /* 0x0003e20000000800 */
[----:B------:R-:W-:Y:S04]  /*8e20*/  MOV R171, R241 ;  /* 0x000000f100ab7202 */ /* 0x000fe80000000f00 */
[C---:B--2---:R-:W-:Y:S04]  /*8e30*/  HMMA.16816.F32 R76, R104.reuse, R112, R76 ;  /* 0x00000070684c723c */ /* 0x044fe8000000184c */
[--C-:B---3--:R-:W-:Y:S01]  /*8e40*/  FFMA.FTZ R116, R163, c[0x0][0x2d0], -R160.reuse ;  /* 0x0000b400a3747a23 */ /* 0x108fe200000108a0 */
[----:B------:R2:W-:Y:S01]  /*8e50*/  MUFU.EX2 R241, R124 ;  /* 0x0000007c00f17308 */ /* 0x0005e20000000800 */
[----:B------:R-:W-:Y:S01]  /*8e60*/  MOV R163, R243 ;  /* 0x000000f300a37202 */ /* 0x000fe20000000f00 */
[--C-:B------:R-:W-:Y:S01]  /*8e70*/  FFMA.FTZ R112, R173, c[0x0][0x2d0], -R161.reuse ;  /* 0x0000b400ad707a23 */ /* 0x100fe200000108a1 */
[C---:B------:R-:W-:Y:S07]  /*8e80*/  HMMA.16816.F32 R80, R104.reuse, R114, R80 ;  /* 0x000000726850723c */ /* 0x040fee0000001850 */
[----:B------:R3:W4:Y:S01]  /*8e90*/  MUFU.EX2 R247, R116 ;  /* 0x0000007400f77308 */ /* 0x0007220000000800 */
[--C-:B-1----:R-:W-:Y:S09]  /*8ea0*/  FFMA.FTZ R108, R172, c[0x0][0x2d0], -R160.reuse ;  /* 0x0000b400ac6c7a23 */ /* 0x102ff200000108a0 */
[----:B------:R1:W-:Y:S01]  /*8eb0*/  MUFU.EX2 R244, R112 ;  /* 0x0000007000f47308 */ /* 0x0003e20000000800 */
[----:B--2---:R-:W-:Y:S09]  /*8ec0*/  LDSM.16.MT88.4 R124, [R101+0x900] ;  /* 0x00090000657c783b */ /* 0x004ff20000004200 */
[----:B------:R2:W5:Y:S01]  /*8ed0*/  MUFU.EX2 R245, R108 ;  /* 0x0000006c00f57308 */ /* 0x0005620000000800 */
[----:B---3--:R-:W3:Y:S01]  /*8ee0*/  LDSM.16.MT88.4 R116, [R237+UR4+0x6100] ;  /* 0x00610004ed74783b */ /* 0x008ee20008004200 */
[--C-:B-1----:R-:W-:Y:S08]  /*8ef0*/  FFMA.FTZ R112, R175, c[0x0][0x2d0], -R161.reuse ;  /* 0x0000b400af707a23 */ /* 0x102ff000000108a1 */
[----:B------:R1:W1:Y:S01]  /*8f00*/  MUFU.EX2 R243, R112 ;  /* 0x0000007000f37308 */ /* 0x0002620000000800 */
[----:B--2---:R-:W2:Y:S08]  /*8f10*/  LDSM.16.MT88.4 R108, [R101+0x6100] ;  /* 0x00610000656c783b */ /* 0x004eb00000004200 */
[----:B-1----:R-:W1:Y:S01]  /*8f20*/  LDSM.16.MT88.4 R112, [R103+UR4+0x900] ;  /* 0x000900046770783b */ /* 0x002e620008004200 */
[C---:B---3--:R-:W-:Y:S07]  /*8f30*/  HMMA.16816.F32 R84, R104.reuse, R116, R84 ;  /* 0x000000746854723c */ /* 0x048fee0000001854 */
[--C-:B------:R-:W-:Y:S01]  /*8f40*/  FFMA.FTZ R116, R174, c[0x0][0x2d0], -R161.reuse ;  /* 0x0000b400ae747a23 */ /* 0x100fe200000108a1 */
[C---:B------:R-:W-:Y:S03]  /*8f50*/  HMMA.16816.F32 R88, R104.reuse, R118, R88 ;  /* 0x000000766858723c */ /* 0x040fe60000001858 */
[----:B------:R3:W1:Y:S05]  /*8f60*/  MUFU.EX2 R242, R116 ;  /* 0x0000007400f27308 */ /* 0x00066a0000000800 */
[C---:B--2---:R-:W-:Y:S08]  /*8f70*/  HMMA.16816.F32 R92, R104.reuse, R108, R92 ;  /* 0x0000006c685c723c */ /* 0x044ff0000000185c */
[----:B------:R-:W-:Y:S01]  /*8f80*/  HMMA.16816.F32 R96, R104, R110, R96 ;  /* 0x0000006e6860723c */ /* 0x000fe20000001860 */
[----:B------:R-:W-:Y:S06]  /*8f90*/  LDSM.16.MT88.4 R108, [R237+UR4+0x3900] ;  /* 0x00390004ed6c783b */ /* 0x000fec0008004200 */
[----:B----4-:R-:W-:Y:S02]  /*8fa0*/  F2FP.PACK_AB R104, R247, R248 ;  /* 0x000000f8f768723e */ /* 0x010fe400000000ff */
[----:B---3--:R-:W2:Y:S03]  /*8fb0*/  LDSM.16.MT88.4 R116, [R102+0x900] ;  /* 0x000900006674783b */ /* 0x008ea60000004200 */
[----:B-----5:R-:W-:Y:S02]  /*8fc0*/  F2FP.PACK_AB R106, R245, R246 ;  /* 0x000000f6f56a723e */ /* 0x020fe400000000ff */
[----:B------:R-:W-:Y:S02]  /*8fd0*/  F2FP.PACK_AB R105, R243, R244 ;  /* 0x000000f4f369723e */ /* 0x000fe400000000ff */
[----:B-1----:R-:W-:Y:S07]  /*8fe0*/  F2FP.PACK_AB R107, R241, R242 ;  /* 0x000000f2f16b723e */ /* 0x002fee00000000ff */
[C---:B------:R-:W-:Y:S08]  /*8ff0*/  HMMA.16816.F32 R4, R104.reuse, R112, R4 ;  /* 0x000000706804723c */ /* 0x040ff00000001804 */
[C---:B------:R-:W-:Y:S01]  /*9000*/  HMMA.16816.F32 R8, R104.reuse, R114, R8 ;  /* 0x000000726808723c */ /* 0x040fe20000001808 */
[----:B------:R-:W1:Y:S07]  /*9010*/  LDSM.16.MT88.4 R112, [R101+0x3900] ;  /* 0x003900006570783b */ /* 0x000e6e0000004200 */
[C---:B--2---:R-:W-:Y:S08]  /*9020*/  HMMA.16816.F32 R12, R104.reuse, R116, R12 ;  /* 0x00000074680c723c */ /* 0x044ff0000000180c */
[C---:B------:R-:W-:Y:S01]  /*9030*/  HMMA.16816.F32 R16, R104.reuse, R118, R16 ;  /* 0x000000766810723c */ /* 0x040fe20000001810 */
[----:B------:R-:W2:Y:S07]  /*9040*/  LDSM.16.MT88.4 R116, [R103+UR4+0x6900] ;  /* 0x006900046774783b */ /* 0x000eae0008004200 */
[C---:B------:R-:W-:Y:S07]  /*9050*/  HMMA.16816.F32 R20, R104.reuse, R120, R20 ;  /* 0x000000786814723c */ /* 0x040fee0000001814 */
[--C-:B------:R-:W-:Y:S01]  /*9060*/  FFMA.FTZ R120, R177, c[0x0][0x2d0], -R160.reuse ;  /* 0x0000b400b1787a23 */ /* 0x100fe200000108a0 */
[C---:B------:R-:W-:Y:S03]  /*9070*/  HMMA.16816.F32 R24, R104.reuse, R122, R24 ;  /* 0x0000007a6818723c */ /* 0x040fe60000001818 */
[----:B------:R3:W-:Y:S05]  /*9080*/  MUFU.EX2 R206, R120 ;  /* 0x0000007800ce7308 */ /* 0x0007ea0000000800 */
[C---:B------:R-:W-:Y:S07]  /*9090*/  HMMA.16816.F32 R28, R104.reuse, R124, R28 ;  /* 0x0000007c681c723c */ /* 0x040fee000000181c */
[--C-:B------:R-:W-:Y:S01]  /*90a0*/  FFMA.FTZ R124, R182, c[0x0][0x2d0], -R161.reuse ;  /* 0x0000b400b67c7a23 */ /* 0x100fe200000108a1 */
[C---:B------:R-:W-:Y:S03]  /*90b0*/  HMMA.16816.F32 R32, R104.reuse, R126, R32 ;  /* 0x0000007e6820723c */ /* 0x040fe60000001820 */
[----:B------:R4:W-:Y:S05]  /*90c0*/  MUFU.EX2 R203, R124 ;  /* 0x0000007c00cb7308 */ /* 0x0009ea0000000800 */
[C---:B------:R-:W-:Y:S01]  /*90d0*/  HMMA.16816.F32 R36, R104.reuse, R128, R36 ;  /* 0x000000806824723c */ /* 0x040fe20000001824 */
[----:B---3--:R-:W3:Y:S07]  /*90e0*/  LDSM.16.MT88.4 R120, [R102+0x6900] ;  /* 0x006900006678783b */ /* 0x008eee0000004200 */
[C---:B------:R-:W-:Y:S01]  /*90f0*/  HMMA.16816.F32 R40, R104.reuse, R130, R40 ;  /* 0x000000826828723c */ /* 0x040fe20000001828 */
[----:B------:R-:W-:Y:S07]  /*9100*/  LDSM.16.MT88.4 R128, [R103+UR4+0x4100] ;  /* 0x004100046780783b */ /* 0x000fee0008004200 */
[C---:B------:R-:W-:Y:S01]  /*9110*/  HMMA.16816.F32 R44, R104.reuse, R132, R44 ;  /* 0x00000084682c723c */ /* 0x040fe2000000182c */
[----:B----4-:R-:W-:Y:S07]  /*9120*/  LDSM.16.MT88.4 R124, [R237+UR4+0x1100] ;  /* 0x00110004ed7c783b */ /* 0x010fee0008004200 */
[C---:B------:R-:W-:Y:S01]  /*9130*/  HMMA.16816.F32 R48, R104.reuse, R134, R48 ;  /* 0x000000866830723c */ /* 0x040fe20000001830 */
[----:B------:R-:W-:Y:S07]  /*9140*/  LDSM.16.MT88.4 R132, [R102+0x4100] ;  /* 0x004100006684783b */ /* 0x000fee0000004200 */
[C---:B------:R-:W-:Y:S07]  /*9150*/  HMMA.16816.F32 R52, R104.reuse, R108, R52 ;  /* 0x0000006c6834723c */ /* 0x040fee0000001834 */
[--C-:B------:R-:W-:Y:S01]  /*9160*/  FFMA.FTZ R108, R179, c[0x0][0x2d0], -R160.reuse ;  /* 0x0000b400b36c7a23 */ /* 0x100fe200000108a0 */
[C---:B------:R-:W-:Y:S03]  /*9170*/  HMMA.16816.F32 R56, R104.reuse, R110, R56 ;  /* 0x0000006e6838723c */ /* 0x040fe60000001838 */
[----:B------:R4:W5:Y:S05]  /*9180*/  MUFU.EX2 R204, R108 ;  /* 0x0000006c00cc7308 */ /* 0x00096a0000000800 */
[C---:B-1----:R-:W-:Y:S07]  /*9190*/  HMMA.16816.F32 R60, R104.reuse, R112, R60 ;  /* 0x00000070683c723c */ /* 0x042fee000000183c */
[--C-:B------:R-:W-:Y:S01]  /*91a0*/  FFMA.FTZ R112, R180, c[0x0][0x2d0], -R160.reuse ;  /* 0x0000b400b4707a23 */ /* 0x100fe200000108a0 */
[C---:B------:R-:W-:Y:S03]  /*91b0*/  HMMA.16816.F32 R64, R104.reuse, R114, R64 ;  /* 0x000000726840723c */ /* 0x040fe60000001840 */
[----:B------:R1:W-:Y:S05]  /*91c0*/  MUFU.EX2 R207, R112 ;  /* 0x0000007000cf7308 */ /* 0x0003ea0000000800 */
[C---:B--2---:R-:W-:Y:S04]  /*91d0*/  HMMA.16816.F32 R68, R104.reuse, R116, R68 ;  /* 0x000000746844723c */ /* 0x044fe80000001844 */
[--C-:B----4-:R-:W-:Y:S03]  /*91e0*/  FFMA.FTZ R108, R178, c[0x0][0x2d0], -R160.reuse ;  /* 0x0000b400b26c7a23 */ /* 0x110fe600000108a0 */
[--C-:B------:R-:W-:Y:S01]  /*91f0*/  FFMA.FTZ R116, R183, c[0x0][0x2d0], -R161.reuse ;  /* 0x0000b400b7747a23 */ /* 0x100fe200000108a1 */
[C---:B------:R-:W-:Y:S01]  /*9200*/  HMMA.16816.F32 R72, R104.reuse, R118, R72 ;  /* 0x000000766848723c */ /* 0x040fe20000001848 */
[----:B------:R2:W4:Y:S07]  /*9210*/  MUFU.EX2 R205, R108 ;  /* 0x0000006c00cd7308 */ /* 0x00052e0000000800 */
[C---:B---3--:R-:W-:Y:S03]  /*9220*/  HMMA.16816.F32 R76, R104.reuse, R120, R76 ;  /* 0x00000078684c723c */ /* 0x048fe6000000184c */
[----:B------:R3:W3:Y:S01]  /*9230*/  MUFU.EX2 R202, R116 ;  /* 0x0000007400ca7308 */ /* 0x0006e20000000800 */
[----:B-1----:R-:W-:Y:S03]  /*9240*/  LDSM.16.MT88.4 R112, [R101+0x6900] ;  /* 0x006900006570783b */ /* 0x002fe60000004200 */
[--C-:B------:R-:W-:Y:S01]  /*9250*/  FFMA.FTZ R120, R188, c[0x0][0x2d0], -R161.reuse ;  /* 0x0000b400bc787a23 */ /* 0x100fe200000108a1 */
[C---:B------:R-:W-:Y:S05]  /*9260*/  HMMA.16816.F32 R80, R104.reuse, R122, R80 ;  /* 0x0000007a6850723c */ /* 0x040fea0000001850 */
[----:B------:R1:W-:Y:S01]  /*9270*/  MUFU.EX2 R201, R120 ;  /* 0x0000007800c97308 */ /* 0x0003e20000000800 */
[----:B--2---:R-:W2:Y:S01]  /*9280*/  LDSM.16.MT88.4 R108, [R237+UR4+0x6900] ;  /* 0x00690004ed6c783b */ /* 0x004ea20008004200 */
[--C-:B---3--:R-:W-:Y:S08]  /*9290*/  FFMA.FTZ R116, R181, c[0x0][0x2d0], -R161.reuse ;  /* 0x0000b400b5747a23 */ /* 0x108ff000000108a1 */
[----:B------:R3:W2:Y:S01]  /*92a0*/  MUFU.EX2 R200, R116 ;  /* 0x0000007400c87308 */ /* 0x0006a20000000800 */
[----:B-1----:R-:W-:Y:S08]  /*92b0*/  LDSM.16.MT88.4 R120, [R102+0x1100] ;  /* 0x001100006678783b */ /* 0x002ff00000004200 */
[----:B---3--:R-:W1:Y:S01]  /*92c0*/  LDSM.16.MT88.4 R116, [R103+UR4+0x1100] ;  /* 0x001100046774783b */ /* 0x008e620008004200 */
[C---:B--2---:R-:W-:Y:S08]  /*92d0*/  HMMA.16816.F32 R84, R104.reuse, R108, R84 ;  /* 0x0000006c6854723c */ /* 0x044ff00000001854 */
[C---:B------:R-:W-:Y:S01]  /*92e0*/  HMMA.16816.F32 R88, R104.reuse, R110, R88 ;  /* 0x0000006e6858723c */ /* 0x040fe20000001858 */
[----:B------:R-:W2:Y:S07]  /*92f0*/  LDSM.16.MT88.4 R108, [R101+0x1100] ;  /* 0x00110000656c783b */ /* 0x000eae0000004200 */
[C---:B------:R-:W-:Y:S08]  /*9300*/  HMMA.16816.F32 R92, R104.reuse, R112, R92 ;  /* 0x00000070685c723c */ /* 0x040ff0000000185c */
[----:B------:R-:W-:Y:S01]  /*9310*/  HMMA.16816.F32 R96, R104, R114, R96 ;  /* 0x000000726860723c */ /* 0x000fe20000001860 */
[----:B------:R-:W3:Y:S06]  /*9320*/  LDSM.16.MT88.4 R112, [R237+UR4+0x4100] ;  /* 0x00410004ed70783b */ /* 0x000eec0008004200 */
[----:B-----5:R-:W-:Y:S02]  /*9330*/  F2FP.PACK_AB R104, R204, R206 ;  /* 0x000000cecc68723e */ /* 0x020fe400000000ff */
[----:B----4-:R-:W-:Y:S03]  /*9340*/  F2FP.PACK_AB R106, R207, R205 ;  /* 0x000000cdcf6a723e */ /* 0x010fe600000000ff */
[----:B------:R-:W-:Y:S02]  /*9350*/  F2FP.PACK_AB R105, R202, R203 ;  /* 0x000000cbca69723e */ /* 0x000fe400000000ff */
[----:B------:R-:W-:Y:S07]  /*9360*/  F2FP.PACK_AB R107, R201, R200 ;  /* 0x000000c8c96b723e */ /* 0x000fee00000000ff */
[C---:B-1----:R-:W-:Y:S08]  /*9370*/  HMMA.16816.F32 R4, R104.reuse, R116, R4 ;  /* 0x000000746804723c */ /* 0x042ff00000001804 */
[C---:B------:R-:W-:Y:S01]  /*9380*/  HMMA.16816.F32 R8, R104.reuse, R118, R8 ;  /* 0x000000766808723c */ /* 0x040fe20000001808 */
[----:B------:R-:W1:Y:S07]  /*9390*/  LDSM.16.MT88.4 R116, [R101+0x4100] ;  /* 0x004100006574783b */ /* 0x000e6e0000004200 */
[C---:B------:R-:W-:Y:S08]  /*93a0*/  HMMA.16816.F32 R12, R104.reuse, R120, R12 ;  /* 0x00000078680c723c */ /* 0x040ff0000000180c */
[C---:B------:R-:W-:Y:S01]  /*93b0*/  HMMA.16816.F32 R16, R104.reuse, R122, R16 ;  /* 0x0000007a6810723c */ /* 0x040fe20000001810 */
[----:B------:R-:W4:Y:S07]  /*93c0*/  LDSM.16.MT88.4 R120, [R103+UR4+0x7100] ;  /* 0x007100046778783b */ /* 0x000f2e0008004200 */
[C---:B------:R-:W-:Y:S07]  /*93d0*/  HMMA.16816.F32 R20, R104.reuse, R124, R20 ;  /* 0x0000007c6814723c */ /* 0x040fee0000001814 */
[--C-:B------:R-:W-:Y:S01]  /*93e0*/  FFMA.FTZ R124, R149, c[0x0][0x2d0], -R161.reuse ;  /* 0x0000b400957c7a23 */ /* 0x100fe200000108a1 */
[C---:B------:R-:W-:Y:S03]  /*93f0*/  HMMA.16816.F32 R24, R104.reuse, R126, R24 ;  /* 0x0000007e6818723c */ /* 0x040fe60000001818 */
[----:B------:R5:W-:Y:S05]  /*9400*/  MUFU.EX2 R181, R124 ;  /* 0x0000007c00b57308 */ /* 0x000bea0000000800 */
[C---:B--2---:R-:W-:Y:S08]  /*9410*/  HMMA.16816.F32 R28, R104.reuse, R108, R28 ;  /* 0x0000006c681c723c */ /* 0x044ff0000000181c */
[C---:B------:R-:W-:Y:S01]  /*9420*/  HMMA.16816.F32 R32, R104.reuse, R110, R32 ;  /* 0x0000006e6820723c */ /* 0x040fe20000001820 */
[----:B------:R-:W2:Y:S07]  /*9430*/  LDSM.16.MT88.4 R108, [R102+0x7100] ;  /* 0x00710000666c783b */ /* 0x000eae0000004200 */
[C---:B------:R-:W-:Y:S01]  /*9440*/  HMMA.16816.F32 R36, R104.reuse, R128, R36 ;  /* 0x000000806824723c */ /* 0x040fe20000001824 */
[----:B-----5:R-:W-:Y:S07]  /*9450*/  LDSM.16.MT88.4 R124, [R237+UR4+0x1900] ;  /* 0x00190004ed7c783b */ /* 0x020fee0008004200 */
[C---:B------:R-:W-:Y:S01]  /*9460*/  HMMA.16816.F32 R40, R104.reuse, R130, R40 ;  /* 0x000000826828723c */ /* 0x040fe20000001828 */
[----:B------:R-:W-:Y:S07]  /*9470*/  LDSM.16.MT88.4 R128, [R101+0x1900] ;  /* 0x001900006580783b */ /* 0x000fee0000004200 */
[C---:B------:R-:W-:Y:S08]  /*9480*/  HMMA.16816.F32 R44, R104.reuse, R132, R44 ;  /* 0x00000084682c723c */ /* 0x040ff0000000182c */
[C---:B------:R-:W-:Y:S01]  /*9490*/  HMMA.16816.F32 R48, R104.reuse, R134, R48 ;  /* 0x000000866830723c */ /* 0x040fe20000001830 */
[----:B------:R-:W-:Y:S07]  /*94a0*/  LDSM.16.MT88.4 R132, [R103+UR4+0x4900] ;  /* 0x004900046784783b */ /* 0x000fee0008004200 */
[C---:B---3--:R-:W-:Y:S07]  /*94b0*/  HMMA.16816.F32 R52, R104.reuse, R112, R52 ;  /* 0x000000706834723c */ /* 0x048fee0000001834 */
[--C-:B------:R-:W-:Y:S01]  /*94c0*/  FFMA.FTZ R112, R189, c[0x0][0x2d0], -R160.reuse ;  /* 0x0000b400bd707a23 */ /* 0x100fe200000108a0 */
[C---:B------:R-:W-:Y:S03]  /*94d0*/  HMMA.16816.F32 R56, R104.reuse, R114, R56 ;  /* 0x000000726838723c */ /* 0x040fe60000001838 */
[----:B------:R3:W-:Y:S05]  /*94e0*/  MUFU.EX2 R191, R112 ;  /* 0x0000007000bf7308 */ /* 0x0007ea0000000800 */
[C---:B-1----:R-:W-:Y:S07]  /*94f0*/  HMMA.16816.F32 R60, R104.reuse, R116, R60 ;  /* 0x00000074683c723c */ /* 0x042fee000000183c */
[--C-:B------:R-:W-:Y:S01]  /*9500*/  FFMA.FTZ R116, R171, c[0x0][0x2d0], -R160.reuse ;  /* 0x0000b400ab747a23 */ /* 0x100fe200000108a0 */
[C---:B------:R-:W-:Y:S03]  /*9510*/  HMMA.16816.F32 R64, R104.reuse, R118, R64 ;  /* 0x000000766840723c */ /* 0x040fe60000001840 */
[----:B------:R1:W-:Y:S05]  /*9520*/  MUFU.EX2 R188, R116 ;  /* 0x0000007400bc7308 */ /* 0x0003ea0000000800 */
[C---:B----4-:R-:W-:Y:S04]  /*9530*/  HMMA.16816.F32 R68, R104.reuse, R120, R68 ;  /* 0x000000786844723c */ /* 0x050fe80000001844 */
[--C-:B---3--:R-:W-:Y:S03]  /*9540*/  FFMA.FTZ R112, R190, c[0x0][0x2d0], -R160.reuse ;  /* 0x0000b400be707a23 */ /* 0x108fe600000108a0 */
[--C-:B------:R-:W-:Y:S01]  /*9550*/  FFMA.FTZ R120, R151, c[0x0][0x2d0], -R161.reuse ;  /* 0x0000b40097787a23 */ /* 0x100fe200000108a1 */
[C---:B------:R-:W-:Y:S01]  /*9560*/  HMMA.16816.F32 R72, R104.reuse, R122, R72 ;  /* 0x0000007a6848723c */ /* 0x040fe20000001848 */
[----:B------:R3:W4:Y:S07]  /*9570*/  MUFU.EX2 R190, R112 ;  /* 0x0000007000be7308 */ /* 0x00072e0000000800 */
[C---:B--2---:R-:W-:Y:S03]  /*9580*/  HMMA.16816.F32 R76, R104.reuse, R108, R76 ;  /* 0x0000006c684c723c */ /* 0x044fe6000000184c */
[----:B------:R2:W-:Y:S01]  /*9590*/  MUFU.EX2 R182, R120 ;  /* 0x0000007800b67308 */ /* 0x0005e20000000800 */
[--C-:B-1----:R-:W-:Y:S03]  /*95a0*/  FFMA.FTZ R116, R163, c[0x0][0x2d0], -R160.reuse ;  /* 0x0000b400a3747a23 */ /* 0x102fe600000108a0 */
[--C-:B------:R-:W-:Y:S01]  /*95b0*/  FFMA.FTZ R108, R150, c[0x0][0x2d0], -R161.reuse ;  /* 0x0000b400966c7a23 */ /* 0x100fe200000108a1 */
[C---:B------:R-:W-:Y:S05]  /*95c0*/  HMMA.16816.F32 R80, R104.reuse, R110, R80 ;  /* 0x0000006e6850723c */ /* 0x040fea0000001850 */
[----:B------:R1:W5:Y:S01]  /*95d0*/  MUFU.EX2 R189, R116 ;  /* 0x0000007400bd7308 */ /* 0x0003620000000800 */
[----:B---3--:R-:W3:Y:S09]  /*95e0*/  LDSM.16.MT88.4 R112, [R237+UR4+0x7100] ;  /* 0x00710004ed70783b */ /* 0x008ef20008004200 */
[----:B------:R4:W-:Y:S01]  /*95f0*/  MUFU.EX2 R180, R108 ;  /* 0x0000006c00b47308 */ /* 0x0009e20000000800 */
[----:B--2---:R-:W-:Y:S01]  /*9600*/  LDSM.16.MT88.4 R120, [R102+0x1900] ;  /* 0x001900006678783b */ /* 0x004fe20000004200 */
[--C-:B-1----:R-:W-:Y:S08]  /*9610*/  FFMA.FTZ R116, R162, c[0x0][0x2d0], -R161.reuse ;  /* 0x0000b400a2747a23 */ /* 0x102ff000000108a1 */
[----:B------:R1:W2:Y:S01]  /*9620*/  MUFU.EX2 R183, R116 ;  /* 0x0000007400b77308 */ /* 0x0002a20000000800 */
[----:B----4-:R-:W-:Y:S01]  /*9630*/  LDSM.16.MT88.4 R108, [R103+UR4+0x1900] ;  /* 0x00190004676c783b */ /* 0x010fe20008004200 */
[C---:B---3--:R-:W-:Y:S08]  /*9640*/  HMMA.16816.F32 R84, R104.reuse, R112, R84 ;  /* 0x000000706854723c */ /* 0x048ff00000001854 */
[C---:B------:R-:W-:Y:S01]  /*9650*/  HMMA.16816.F32 R88, R104.reuse, R114, R88 ;  /* 0x000000726858723c */ /* 0x040fe20000001858 */
[----:B-1----:R-:W1:Y:S08]  /*9660*/  LDSM.16.MT88.4 R116, [R101+0x7100] ;  /* 0x007100006574783b */ /* 0x002e700000004200 */
[----:B------:R-:W3:Y:S01]  /*9670*/  LDSM.16.MT88.4 R112, [R102+0x4900] ;  /* 0x004900006670783b */ /* 0x000ee20000004200 */
[C---:B-1----:R-:W-:Y:S08]  /*9680*/  HMMA.16816.F32 R92, R104.reuse, R116, R92 ;  /* 0x00000074685c723c */ /* 0x042ff0000000185c */
[----:B------:R-:W-:Y:S01]  /*9690*/  HMMA.16816.F32 R96, R104, R118, R96 ;  /* 0x000000766860723c */ /* 0x000fe20000001860 */
[----:B------:R-:W1:Y:S06]  /*96a0*/  LDSM.16.MT88.4 R116, [R237+UR4+0x4900] ;  /* 0x00490004ed74783b */ /* 0x000e6c0008004200 */
[----:B------:R-:W-:Y:S02]  /*96b0*/  F2FP.PACK_AB R104, R190, R191 ;  /* 0x000000bfbe68723e */ /* 0x000fe400000000ff */
[----:B-----5:R-:W-:Y:S03]  /*96c0*/  F2FP.PACK_AB R106, R189, R188 ;  /* 0x000000bcbd6a723e */ /* 0x020fe600000000ff */
[----:B--2---:R-:W-:Y:S02]  /*96d0*/  F2FP.PACK_AB R105, R182, R183 ;  /* 0x000000b7b669723e */ /* 0x004fe400000000ff */
[----:B------:R-:W-:Y:S07]  /*96e0*/  F2FP.PACK_AB R107, R181, R180 ;  /* 0x000000b4b56b723e */ /* 0x000fee00000000ff */
[C---:B------:R-:W-:Y:S08]  /*96f0*/  HMMA.16816.F32 R4, R104.reuse, R108, R4 ;  /* 0x0000006c6804723c */ /* 0x040ff00000001804 */
[C---:B------:R-:W-:Y:S01]  /*9700*/  HMMA.16816.F32 R8, R104.reuse, R110, R8 ;  /* 0x0000006e6808723c */ /* 0x040fe20000001808 */
[----:B------:R-:W2:Y:S07]  /*9710*/  LDSM.16.MT88.4 R108, [R101+0x4900] ;  /* 0x00490000656c783b */ /* 0x000eae0000004200 */
[C---:B------:R-:W-:Y:S08]  /*9720*/  HMMA.16816.F32 R12, R104.reuse, R120, R12 ;  /* 0x00000078680c723c */ /* 0x040ff0000000180c */
[C---:B------:R-:W-:Y:S01]  /*9730*/  HMMA.16816.F32 R16, R104.reuse, R122, R16 ;  /* 0x0000007a6810723c */ /* 0x040fe20000001810 */
[----:B------:R-:W4:Y:S07]  /*9740*/  LDSM.16.MT88.4 R120, [R103+UR4+0x7900] ;  /* 0x007900046778783b */ /* 0x000f2e0008004200 */
[C---:B------:R-:W-:Y:S07]  /*9750*/  HMMA.16816.F32 R20, R104.reuse, R124, R20 ;  /* 0x0000007c6814723c */ /* 0x040fee0000001814 */
[--C-:B------:R-:W-:Y:S01]  /*9760*/  FFMA.FTZ R124, R144, c[0x0][0x2d0], -R160.reuse ;  /* 0x0000b400907c7a23 */ /* 0x100fe200000108a0 */
[C---:B------:R-:W-:Y:S01]  /*9770*/  HMMA.16816.F32 R24, R104.reuse, R126, R24 ;  /* 0x0000007e6818723c */ /* 0x040fe20000001818 */
[----:B------:R-:W5:Y:S02]  /*9780*/  LDL.LU R144, [R1+0x4] ;  /* 0x0000040001907983 */ /* 0x000f640000300800 */
[----:B------:R1:W-:Y:S05]  /*9790*/  MUFU.EX2 R175, R124 ;  /* 0x0000007c00af7308 */ /* 0x0003ea0000000800 */
[C---:B------:R-:W-:Y:S08]  /*97a0*/  HMMA.16816.F32 R28, R104.reuse, R128, R28 ;  /* 0x00000080681c723c */ /* 0x040ff0000000181c */
[C---:B------:R-:W-:Y:S01]  /*97b0*/  HMMA.16816.F32 R32, R104.reuse, R130, R32 ;  /* 0x000000826820723c */ /* 0x040fe20000001820 */
[----:B------:R-:W-:Y:S07]  /*97c0*/  LDSM.16.MT88.4 R128, [R101+0x2100] ;  /* 0x002100006580783b */ /* 0x000fee0000004200 */
[C---:B------:R-:W-:Y:S01]  /*97d0*/  HMMA.16816.F32 R36, R104.reuse, R132, R36 ;  /* 0x000000846824723c */ /* 0x040fe20000001824 */
[----:B-1----:R-:W-:Y:S07]  /*97e0*/  LDSM.16.MT88.4 R124, [R237+UR4+0x2100] ;  /* 0x00210004ed7c783b */ /* 0x002fee0008004200 */
[C---:B------:R-:W-:Y:S01]  /*97f0*/  HMMA.16816.F32 R40, R104.reuse, R134, R40 ;  /* 0x000000866828723c */ /* 0x040fe20000001828 */
[----:B------:R-:W-:Y:S07]  /*9800*/  LDSM.16.MT88.4 R132, [R102+0x5100] ;  /* 0x005100006684783b */ /* 0x000fee0000004200 */
[C---:B---3--:R-:W-:Y:S07]  /*9810*/  HMMA.16816.F32 R44, R104.reuse, R112, R44 ;  /* 0x00000070682c723c */ /* 0x048fee000000182c */
[--C-:B------:R-:W-:Y:S01]  /*9820*/  FFMA.FTZ R112, R148, c[0x0][0x2d0], -R160.reuse ;  /* 0x0000b40094707a23 */ /* 0x100fe200000108a0 */
[C---:B------:R-:W-:Y:S01]  /*9830*/  HMMA.16816.F32 R48, R104.reuse, R114, R48 ;  /* 0x000000726830723c */ /* 0x040fe20000001830 */
[----:B------:R-:W-:Y:S02]  /*9840*/  LDSM.16.MT88.4 R148, [R102+0x5900] ;  /* 0x005900006694783b */ /* 0x000fe40000004200 */
[----:B------:R1:W-:Y:S05]  /*9850*/  MUFU.EX2 R178, R112 ;  /* 0x0000007000b27308 */ /* 0x0003ea0000000800 */
[C---:B------:R-:W-:Y:S07]  /*9860*/  HMMA.16816.F32 R52, R104.reuse, R116, R52 ;  /* 0x000000746834723c */ /* 0x040fee0000001834 */
[--C-:B------:R-:W-:Y:S01]  /*9870*/  FFMA.FTZ R116, R147, c[0x0][0x2d0], -R160.reuse ;  /* 0x0000b40093747a23 */ /* 0x100fe200000108a0 */
[C---:B------:R-:W-:Y:S03]  /*9880*/  HMMA.16816.F32 R56, R104.reuse, R118, R56 ;  /* 0x000000766838723c */ /* 0x040fe60000001838 */
[----:B------:R3:W3:Y:S05]  /*9890*/  MUFU.EX2 R179, R116 ;  /* 0x0000007400b37308 */ /* 0x0006ea0000000800 */
[C---:B--2---:R-:W-:Y:S01]  /*98a0*/  HMMA.16816.F32 R60, R104.reuse, R108, R60 ;  /* 0x0000006c683c723c */ /* 0x044fe2000000183c */
[----:B-1----:R-:W1:Y:S06]  /*98b0*/  LDSM.16.MT88.4 R112, [R102+0x7900] ;  /* 0x007900006670783b */ /* 0x002e6c0000004200 */
[--C-:B------:R-:W-:Y:S01]  /*98c0*/  FFMA.FTZ R108, R145, c[0x0][0x2d0], -R161.reuse ;  /* 0x0000b400916c7a23 */ /* 0x100fe200000108a1 */
[C---:B------:R-:W-:Y:S03]  /*98d0*/  HMMA.16816.F32 R64, R104.reuse, R110, R64 ;  /* 0x0000006e6840723c */ /* 0x040fe60000001840 */
[----:B------:R2:W-:Y:S01]  /*98e0*/  MUFU.EX2 R177, R108 ;  /* 0x0000006c00b17308 */ /* 0x0005e20000000800 */
[----:B------:R-:W-:Y:S04]  /*98f0*/  MOV R145, R164 ;  /* 0x000000a400917202 */ /* 0x000fe80000000f00 */
[C---:B----4-:R-:W-:Y:S04]  /*9900*/  HMMA.16816.F32 R68, R104.reuse, R120, R68 ;  /* 0x000000786844723c */ /* 0x050fe80000001844 */
[--C-:B---3--:R-:W-:Y:S03]  /*9910*/  FFMA.FTZ R116, R146, c[0x0][0x2d0], -R161.reuse ;  /* 0x0000b40092747a23 */ /* 0x108fe600000108a1 */
[--C-:B------:R-:W-:Y:S01]  /*9920*/  FFMA.FTZ R120, R143, c[0x0][0x2d0], -R160.reuse ;  /* 0x0000b4008f787a23 */ /* 0x100fe200000108a0 */
[C---:B------:R-:W-:Y:S01]  /*9930*/  HMMA.16816.F32 R72, R104.reuse, R122, R72 ;  /* 0x0000007a6848723c */ /* 0x040fe20000001848 */
[----:B------:R3:W4:Y:S10]  /*9940*/  MUFU.EX2 R176, R116 ;  /* 0x0000007400b07308 */ /* 0x0007340000000800 */
[----:B------:R4:W4:Y:S01]  /*9950*/  MUFU.EX2 R174, R120 ;  /* 0x0000007800ae7308 */ /* 0x0009220000000800 */
[----:B--2---:R-:W-:Y:S01]  /*9960*/  LDSM.16.MT88.4 R108, [R101+0x7900] ;  /* 0x00790000656c783b */ /* 0x004fe20000004200 */
[C---:B-1----:R-:W-:Y:S07]  /*9970*/  HMMA.16816.F32 R76, R104.reuse, R112, R76 ;  /* 0x00000070684c723c */ /* 0x042fee000000184c */
[----:B---3--:R-:W1:Y:S01]  /*9980*/  LDSM.16.MT88.4 R116, [R237+UR4+0x7900] ;  /* 0x00790004ed74783b */ /* 0x008e620008004200 */
[--C-:B------:R-:W-:Y:S01]  /*9990*/  FFMA.FTZ R112, R141, c[0x0][0x2d0], -R161.reuse ;  /* 0x0000b4008d707a23 */ /* 0x100fe200000108a1 */
[C---:B------:R-:W-:Y:S03]  /*99a0*/  HMMA.16816.F32 R80, R104.reuse, R114, R80 ;  /* 0x000000726850723c */ /* 0x040fe60000001850 */
[----:B------:R2:W-:Y:S01]  /*99b0*/  MUFU.EX2 R172, R112 ;  /* 0x0000007000ac7308 */ /* 0x0005e20000000800 */
[----:B----4-:R-:W-:Y:S09]  /*99c0*/  FFMA.FTZ R120, R142, c[0x0][0x2d0], -R161 ;  /* 0x0000b4008e787a23 */ /* 0x010ff200000108a1 */
[----:B------:R3:W4:Y:S01]  /*99d0*/  MUFU.EX2 R173, R120 ;  /* 0x0000007800ad7308 */ /* 0x0007220000000800 */
[----:B--2---:R-:W-:Y:S08]  /*99e0*/  LDSM.16.MT88.4 R112, [R102+0x2100] ;  /* 0x002100006670783b */ /* 0x004ff00000004200 */
[----:B---3--:R-:W2:Y:S01]  /*99f0*/  LDSM.16.MT88.4 R120, [R103+UR4+0x2100] ;  /* 0x002100046778783b */ /* 0x008ea20008004200 */
[C---:B-1----:R-:W-:Y:S08]  /*9a00*/  HMMA.16816.F32 R84, R104.reuse, R116, R84 ;  /* 0x000000746854723c */ /* 0x042ff00000001854 */
[C---:B------:R-:W-:Y:S01]  /*9a10*/  HMMA.16816.F32 R88, R104.reuse, R118, R88 ;  /* 0x000000766858723c */ /* 0x040fe20000001858 */
[----:B------:R-:W1:Y:S07]  /*9a20*/  LDSM.16.MT88.4 R116, [R103+UR4+0x5100] ;  /* 0x005100046774783b */ /* 0x000e6e0008004200 */
[C---:B------:R-:W-:Y:S08]  /*9a30*/  HMMA.16816.F32 R92, R104.reuse, R108, R92 ;  /* 0x0000006c685c723c */ /* 0x040ff0000000185c */
[----:B------:R-:W-:Y:S01]  /*9a40*/  HMMA.16816.F32 R96, R104, R110, R96 ;  /* 0x0000006e6860723c */ /* 0x000fe20000001860 */
[----:B------:R-:W3:Y:S06]  /*9a50*/  LDSM.16.MT88.4 R108, [R237+UR4+0x5100] ;  /* 0x00510004ed6c783b */ /* 0x000eec0008004200 */
[----:B------:R-:W-:Y:S02]  /*9a60*/  F2FP.PACK_AB R104, R179, R178 ;  /* 0x000000b2b368723e */ /* 0x000fe400000000ff */
[----:B------:R-:W-:Y:S03]  /*9a70*/  F2FP.PACK_AB R105, R177, R176 ;  /* 0x000000b0b169723e */ /* 0x000fe600000000ff */
[----:B------:R-:W-:Y:S02]  /*9a80*/  F2FP.PACK_AB R106, R174, R175 ;  /* 0x000000afae6a723e */ /* 0x000fe400000000ff */
[----:B----4-:R-:W-:Y:S07]  /*9a90*/  F2FP.PACK_AB R107, R172, R173 ;  /* 0x000000adac6b723e */ /* 0x010fee00000000ff */
[C---:B--2---:R-:W-:Y:S08]  /*9aa0*/  HMMA.16816.F32 R4, R104.reuse, R120, R4 ;  /* 0x000000786804723c */ /* 0x044ff00000001804 */
[C---:B------:R-:W-:Y:S01]  /*9ab0*/  HMMA.16816.F32 R8, R104.reuse, R122, R8 ;  /* 0x0000007a6808723c */ /* 0x040fe20000001808 */
[----:B------:R-:W2:Y:S07]  /*9ac0*/  LDSM.16.MT88.4 R120, [R101+0x5100] ;  /* 0x005100006578783b */ /* 0x000eae0000004200 */
[C---:B------:R-:W-:Y:S08]  /*9ad0*/  HMMA.16816.F32 R12, R104.reuse, R112, R12 ;  /* 0x00000070680c723c */ /* 0x040ff0000000180c */
[C---:B------:R-:W-:Y:S01]  /*9ae0*/  HMMA.16816.F32 R16, R104.reuse, R114, R16 ;  /* 0x000000726810723c */ /* 0x040fe20000001810 */
[----:B------:R-:W4:Y:S07]  /*9af0*/  LDSM.16.MT88.4 R112, [R103+UR4+0x8100] ;  /* 0x008100046770783b */ /* 0x000f2e0008004200 */
[C---:B------:R-:W-:Y:S08]  /*9b00*/  HMMA.16816.F32 R20, R104.reuse, R124, R20 ;  /* 0x0000007c6814723c */ /* 0x040ff00000001814 */
[C---:B------:R-:W-:Y:S01]  /*9b10*/  HMMA.16816.F32 R24, R104.reuse, R126, R24 ;  /* 0x0000007e6818723c */ /* 0x040fe20000001818 */
[----:B------:R-:W-:Y:S07]  /*9b20*/  LDSM.16.MT88.4 R124, [R237+UR4+0x2900] ;  /* 0x00290004ed7c783b */ /* 0x000fee0008004200 */
[C---:B------:R-:W-:Y:S08]  /*9b30*/  HMMA.16816.F32 R28, R104.reuse, R128, R28 ;  /* 0x00000080681c723c */ /* 0x040ff0000000181c */
[C---:B------:R-:W-:Y:S08]  /*9b40*/  HMMA.16816.F32 R32, R104.reuse, R130, R32 ;  /* 0x000000826820723c */ /* 0x040ff00000001820 */
[C---:B-1----:R-:W-:Y:S08]  /*9b50*/  HMMA.16816.F32 R36, R104.reuse, R116, R36 ;  /* 0x000000746824723c */ /* 0x042ff00000001824 */
[C---:B------:R-:W-:Y:S01]  /*9b60*/  HMMA.16816.F32 R40, R104.reuse, R118, R40 ;  /* 0x000000766828723c */ /* 0x040fe20000001828 */
[----:B------:R-:W1:Y:S07]  /*9b70*/  LDSM.16.MT88.4 R116, [R102+0x8100] ;  /* 0x008100006674783b */ /* 0x000e6e0000004200 */
[C---:B------:R-:W-:Y:S08]  /*9b80*/  HMMA.16816.F32 R44, R104.reuse, R132, R44 ;  /* 0x00000084682c723c */ /* 0x040ff0000000182c */
[C---:B------:R-:W-:Y:S01]  /*9b90*/  HMMA.16816.F32 R48, R104.reuse, R134, R48 ;  /* 0x000000866830723c */ /* 0x040fe20000001830 */
[----:B------:R-:W-:Y:S03]  /*9ba0*/  LDSM.16.MT88.4 R132, [R101+0x2900] ;  /* 0x002900006584783b */ /* 0x000fe60000004200 */
[----:B-----5:R-:W-:Y:S04]  /*9bb0*/  FFMA.FTZ R2, R2, R144, R145 ;  /* 0x0000009002027223 */ /* 0x020fe80000010091 */
[C---:B---3--:R-:W-:Y:S07]  /*9bc0*/  HMMA.16816.F32 R52, R104.reuse, R108, R52 ;  /* 0x0000006c6834723c */ /* 0x048fee0000001834 */
[--C-:B------:R-:W-:Y:S01]  /*9bd0*/  FFMA.FTZ R108, R140, c[0x0][0x2d0], -R160.reuse ;  /* 0x0000b4008c6c7a23 */ /* 0x100fe200000108a0 */
[C---:B------:R-:W-:Y:S01]  /*9be0*/  HMMA.16816.F32 R56, R104.reuse, R110, R56 ;  /* 0x0000006e6838723c */ /* 0x040fe20000001838 */
[----:B------:R-:W-:Y:S02]  /*9bf0*/  LDSM.16.MT88.4 R140, [R103+UR4+0x5900] ;  /* 0x00590004678c783b */ /* 0x000fe40008004200 */
[----:B------:R3:W-:Y:S05]  /*9c00*/  MUFU.EX2 R171, R108 ;  /* 0x0000006c00ab7308 */ /* 0x0007ea0000000800 */
[C---:B--2---:R-:W-:Y:S07]  /*9c10*/  HMMA.16816.F32 R60, R104.reuse, R120, R60 ;  /* 0x00000078683c723c */ /* 0x044fee000000183c */
        /* <DEDUP_REMOVED lines=8> */
[C---:B-1----:R-:W-:Y:S03]  /*9ca0*/  HMMA.16816.F32 R76, R104.reuse, R116, R76 ;  /* 0x00000074684c723c */ /* 0x042fe6000000184c */
[----:B------:R1:W-:Y:S01]  /*9cb0*/  MUFU.EX2 R167, R112 ;  /* 0x0000007000a77308 */ /* 0x0003e20000000800 */
[--C-:B--2---:R-:W-:Y:S03]  /*9cc0*/  FFMA.FTZ R120, R168, c[0x0][0x2d0], -R161.reuse ;  /* 0x0000b400a8787a23 */ /* 0x104fe600000108a1 */
[--C-:B------:R-:W-:Y:S01]  /*9cd0*/  FFMA.FTZ R116, R139, c[0x0][0x2d0], -R161.reuse ;  /* 0x0000b4008b747a23 */ /* 0x100fe200000108a1 */
[C---:B------:R-:W-:Y:S05]  /*9ce0*/  HMMA.16816.F32 R80, R104.reuse, R118, R80 ;  /* 0x000000766850723c */ /* 0x040fea0000001850 */
[----:B------:R2:W5:Y:S01]  /*9cf0*/  MUFU.EX2 R168, R120 ;  /* 0x0000007800a87308 */ /* 0x0005620000000800 */
[----:B---3--:R-:W3:Y:S09]  /*9d00*/  LDSM.16.MT88.4 R108, [R237+UR4+0x8100] ;  /* 0x00810004ed6c783b */ /* 0x008ef20008004200 */
[----:B------:R5:W-:Y:S01]  /*9d10*/  MUFU.EX2 R164, R116 ;  /* 0x0000007400a47308 */ /* 0x000be20000000800 */
[----:B-1----:R-:W-:Y:S01]  /*9d20*/  FFMA.FTZ R112, R138, c[0x0][0x2d0], -R160 ;  /* 0x0000b4008a707a23 */ /* 0x002fe200000108a0 */
[----:B------:R-:W-:Y:S02]  /*9d30*/  MOV R138, R137 ;  /* 0x00000089008a7202 */ /* 0x000fe40000000f00 */
[----:B------:R-:W-:Y:S02]  /*9d40*/  MOV R137, R166 ;  /* 0x000000a600897202 */ /* 0x000fe40000000f00 */
[----:B----4-:R-:W-:Y:S04]  /*9d50*/  F2FP.PACK_AB R160, R170, R171 ;  /* 0x000000abaaa0723e */ /* 0x010fe800000000ff */
[----:B------:R1:W4:Y:S01]  /*9d60*/  MUFU.EX2 R166, R112 ;  /* 0x0000007000a67308 */ /* 0x0003220000000800 */
[----:B--2---:R-:W2:Y:S08]  /*9d70*/  LDSM.16.MT88.4 R120, [R101+0x8100] ;  /* 0x008100006578783b */ /* 0x004eb00000004200 */
[----:B-----5:R-:W-:Y:S01]  /*9d80*/  LDSM.16.MT88.4 R116, [R102+0x2900] ;  /* 0x002900006674783b */ /* 0x020fe20000004200 */
[C---:B---3--:R-:W-:Y:S03]  /*9d90*/  HMMA.16816.F32 R84, R104.reuse, R108, R84 ;  /* 0x0000006c6854723c */ /* 0x048fe60000001854 */
[----:B-1----:R-:W-:Y:S01]  /*9da0*/  FFMA.FTZ R112, R136, c[0x0][0x2d0], -R161 ;  /* 0x0000b40088707a23 */ /* 0x002fe200000108a1 */
[----:B------:R-:W-:Y:S02]  /*9db0*/  MOV R136, R165 ;  /* 0x000000a500887202 */ /* 0x000fe40000000f00 */
[----:B------:R-:W-:Y:S01]  /*9dc0*/  F2FP.PACK_AB R161, R168, R169 ;  /* 0x000000a9a8a1723e */ /* 0x000fe200000000ff */
[----:B------:R1:W3:Y:S01]  /*9dd0*/  MUFU.EX2 R165, R112 ;  /* 0x0000007000a57308 */ /* 0x0002e20000000800 */
[C---:B------:R-:W-:Y:S04]  /*9de0*/  HMMA.16816.F32 R88, R104.reuse, R110, R88 ;  /* 0x0000006e6858723c */ /* 0x040fe80000001858 */
[----:B----4-:R-:W-:Y:S04]  /*9df0*/  F2FP.PACK_AB R162, R166, R167 ;  /* 0x000000a7a6a2723e */ /* 0x010fe800000000ff */
[C---:B--2---:R-:W-:Y:S08]  /*9e00*/  HMMA.16816.F32 R92, R104.reuse, R120, R92 ;  /* 0x00000078685c723c */ /* 0x044ff0000000185c */
[----:B------:R-:W-:Y:S01]  /*9e10*/  HMMA.16816.F32 R96, R104, R122, R96 ;  /* 0x0000007a6860723c */ /* 0x000fe20000001860 */
[----:B-1----:R-:W1:Y:S03]  /*9e20*/  LDSM.16.MT88.4 R112, [R103+UR4+0x2900] ;  /* 0x002900046770783b */ /* 0x002e660008004200 */
[----:B---3--:R-:W-:Y:S07]  /*9e30*/  F2FP.PACK_AB R163, R164, R165 ;  /* 0x000000a5a4a3723e */ /* 0x008fee00000000ff */
[C---:B-1----:R-:W-:Y:S01]  /*9e40*/  HMMA.16816.F32 R104, R160.reuse, R112, R4 ;  /* 0x00000070a068723c */ /* 0x042fe20000001804 */
[----:B------:R-:W1:Y:S07]  /*9e50*/  LDSM.16.MT88.4 R4, [R237+UR4+0x5900] ;  /* 0x00590004ed04783b */ /* 0x000e6e0008004200 */
[C---:B------:R-:W-:Y:S01]  /*9e60*/  HMMA.16816.F32 R108, R160.reuse, R114, R8 ;  /* 0x00000072a06c723c */ /* 0x040fe20000001808 */
[----:B------:R-:W2:Y:S07]  /*9e70*/  LDSM.16.MT88.4 R8, [R101+0x5900] ;  /* 0x005900006508783b */ /* 0x000eae0000004200 */
[C---:B------:R-:W-:Y:S01]  /*9e80*/  HMMA.16816.F32 R112, R160.reuse, R116, R12 ;  /* 0x00000074a070723c */ /* 0x040fe2000000180c */
[----:B------:R-:W3:Y:S06]  /*9e90*/  LDL.LU R13, [R1+0x8] ;  /* 0x00000800010d7983 */ /* 0x000eec0000300800 */
[----:B------:R-:W-:Y:S01]  /*9ea0*/  MOV R14, R138 ;  /* 0x0000008a000e7202 */ /* 0x000fe20000000f00 */
[C---:B------:R-:W-:Y:S01]  /*9eb0*/  HMMA.16816.F32 R116, R160.reuse, R118, R16 ;  /* 0x00000076a074723c */ /* 0x040fe20000001810 */
[----:B------:R-:W4:Y:S03]  /*9ec0*/  LDL.64 R16, [R1+0x10] ;  /* 0x0000100001107983 */ /* 0x000f260000100a00 */
[----:B------:R-:W-:Y:S01]  /*9ed0*/  MOV R15, R137 ;  /* 0x00000089000f7202 */ /* 0x000fe20000000f00 */
[----:B------:R-:W-:Y:S02]  /*9ee0*/  FADD.FTZ R2, R14, R2 ;  /* 0x000000020e027221 */ /* 0x000fe40000010000 */
[----:B------:R-:W5:Y:S01]  /*9ef0*/  LDL.64 R18, [R1+0x28] ;  /* 0x0000280001127983 */ /* 0x000f620000100a00 */
[C---:B------:R-:W-:Y:S04]  /*9f00*/  HMMA.16816.F32 R120, R160.reuse, R124, R20 ;  /* 0x0000007ca078723c */ /* 0x040fe80000001814 */
[----:B------:R-:W-:Y:S01]  /*9f10*/  FADD.FTZ R2, R15, R2 ;  /* 0x000000020f027221 */ /* 0x000fe20000010000 */
[----:B------:R-:W5:Y:S02]  /*9f20*/  LDL R21, [R1+0x30] ;  /* 0x0000300001157983 */ /* 0x000f640000100800 */
[----:B------:R-:W-:Y:S01]  /*9f30*/  MOV R23, R136 ;  /* 0x0000008800177202 */ /* 0x000fe20000000f00 */
[C---:B------:R-:W-:Y:S04]  /*9f40*/  HMMA.16816.F32 R124, R160.reuse, R126, R24 ;  /* 0x0000007ea07c723c */ /* 0x040fe80000001818 */
[----:B------:R-:W-:Y:S04]  /*9f50*/  FADD.FTZ R2, R23, R2 ;  /* 0x0000000217027221 */ /* 0x000fe80000010000 */
[C---:B------:R-:W-:Y:S04]  /*9f60*/  HMMA.16816.F32 R128, R160.reuse, R132, R28 ;  /* 0x00000084a080723c */ /* 0x040fe8000000181c */
[----:B------:R-:W-:Y:S04]  /*9f70*/  FADD.FTZ R2, R248, R2 ;  /* 0x00000002f8027221 */ /* 0x000fe80000010000 */
[C---:B------:R-:W-:Y:S04]  /*9f80*/  HMMA.16816.F32 R132, R160.reuse, R134, R32 ;  /* 0x00000086a084723c */ /* 0x040fe80000001820 */
[----:B------:R-:W-:Y:S04]  /*9f90*/  FADD.FTZ R2, R247, R2 ;  /* 0x00000002f7027221 */ /* 0x000fe80000010000 */
[C---:B------:R-:W-:Y:S04]  /*9fa0*/  HMMA.16816.F32 R136, R160.reuse, R140, R36 ;  /* 0x0000008ca088723c */ /* 0x040fe80000001824 */
[----:B------:R-:W-:Y:S04]  /*9fb0*/  FADD.FTZ R2, R246, R2 ;  /* 0x00000002f6027221 */ /* 0x000fe80000010000 */
[C---:B------:R-:W-:Y:S08]  /*9fc0*/  HMMA.16816.F32 R140, R160.reuse, R142, R40 ;  /* 0x0000008ea08c723c */ /* 0x040ff00000001828 */
        /* <DEDUP_REMOVED lines=8> */
[----:B------:R-:W-:Y:S03]  /*a050*/  LDSM.16.MT88.4 R8, [R237+UR4+0x8900] ;  /* 0x00890004ed08783b */ /* 0x000fe60008004200 */
[----:B---3--:R-:W-:Y:S05]  /*a060*/  FFMA.FTZ R0, R0, R13, R251 ;  /* 0x0000000d00007223 */ /* 0x008fea00000100fb */
[----:B------:R-:W1:Y:S03]  /*a070*/  LDSM.16.MT88.4 R12, [R103+UR4+0x8900] ;  /* 0x00890004670c783b */ /* 0x000e660008004200 */
[----:B------:R-:W-:Y:S04]  /*a080*/  FADD.FTZ R0, R250, R0 ;  /* 0x00000000fa007221 */ /* 0x000fe80000010000 */
[----:B------:R-:W-:Y:S02]  /*a090*/  FADD.FTZ R0, R249, R0 ;  /* 0x00000000f9007221 */ /* 0x000fe40000010000 */
[----:B----4-:R-:W-:Y:S02]  /*a0a0*/  FADD.FTZ R16, R245, R2 ;  /* 0x00000002f5107221 */ /* 0x010fe40000010000 */
[----:B------:R-:W-:Y:S01]  /*a0b0*/  FADD.FTZ R0, R252, R0 ;  /* 0x00000000fc007221 */ /* 0x000fe20000010000 */
[----:B-----5:R-:W-:Y:S03]  /*a0c0*/  @P0 MOV R19, R17 ;  /* 0x0000001100130202 */ /* 0x020fe60000000f00 */
[----:B------:R-:W-:Y:S02]  /*a0d0*/  FADD.FTZ R0, R244, R0 ;  /* 0x00000000f4007221 */ /* 0x000fe40000010000 */
[----:B------:R-:W-:Y:S02]  /*a0e0*/  @P0 IMAD.WIDE.U32 R18, R4, 0x60, R18 ;  /* 0x0000006004120825 */ /* 0x000fe400078e0012 */
[----:B------:R-:W2:Y:S02]  /*a0f0*/  LDSM.16.MT88.4 R4, [R102+0x8900] ;  /* 0x008900006604783b */ /* 0x000ea40000004200 */
[----:B------:R-:W-:Y:S04]  /*a100*/  FADD.FTZ R0, R243, R0 ;  /* 0x00000000f3007221 */ /* 0x000fe80000010000 */
[----:B------:R-:W-:Y:S04]  /*a110*/  FADD.FTZ R0, R242, R0 ;  /* 0x00000000f2007221 */ /* 0x000fe80000010000 */
[----:B------:R-:W-:Y:S02]  /*a120*/  FADD.FTZ R2, R241, R0 ;  /* 0x00000000f1027221 */ /* 0x000fe40000010000 */
[----:B------:R-:W-:Y:S02]  /*a130*/  FADD.FTZ R0, R206, R16 ;  /* 0x00000010ce007221 */ /* 0x000fe40000010000 */
[----:B------:R-:W-:Y:S02]  /*a140*/  FADD.FTZ R2, R203, R2 ;  /* 0x00000002cb027221 */ /* 0x000fe40000010000 */
[----:B------:R-:W-:Y:S02]  /*a150*/  FADD.FTZ R16, R204, R0 ;  /* 0x00000000cc107221 */ /* 0x000fe40000010000 */
[----:B------:R-:W-:Y:S01]  /*a160*/  FADD.FTZ R0, R202, R2 ;  /* 0x00000002ca007221 */ /* 0x000fe20000010000 */
[----:B------:R-:W-:Y:S01]  /*a170*/  @P0 SHF.L.U32 R2, R18, 0x1, RZ ;  /* 0x0000000112020819 */ /* 0x000fe200000006ff */
[----:B------:R-:W-:Y:S01]  /*a180*/  FADD.FTZ R20, R205, R16 ;  /* 0x00000010cd147221 */ /* 0x000fe20000010000 */
[C---:B-1----:R-:W-:Y:S03]  /*a190*/  HMMA.16816.F32 R68, R160.reuse, R12, R68 ;  /* 0x0000000ca044723c */ /* 0x042fe60000001844 */
[----:B------:R-:W-:Y:S01]  /*a1a0*/  FADD.FTZ R17, R200, R0 ;  /* 0x00000000c8117221 */ /* 0x000fe20000010000 */
[----:B------:R-:W-:Y:S02]  /*a1b0*/  MOV R0, UR15 ;  /* 0x0000000f00007c02 */ /* 0x000fe40008000f00 */
[----:B------:R-:W-:Y:S01]  /*a1c0*/  @P0 IADD3 R16, R19, UR10, RZ ;  /* 0x0000000a13100c10 */ /* 0x000fe2000fffe0ff */
[----:B------:R-:W-:Y:S01]  /*a1d0*/  FADD.FTZ R22, R201, R17 ;  /* 0x00000011c9167221 */ /* 0x000fe20000010000 */
[C---:B------:R-:W-:Y:S01]  /*a1e0*/  HMMA.16816.F32 R72, R160.reuse, R14, R72 ;  /* 0x0000000ea048723c */ /* 0x040fe20000001848 */
[----:B------:R1:W3:Y:S01]  /*a1f0*/  LDSM.16.MT88.4 R12, [R101+0x8900] ;  /* 0x00890000650c783b */ /* 0x0002e20000004200 */
[----:B------:R-:W-:Y:S02]  /*a200*/  @UP0 USHF.L.U32 UR10, UR6, 0x6, URZ ;  /* 0x00000006060a0899 */ /* 0x000fe4000800063f */
[----:B------:R-:W-:Y:S01]  /*a210*/  @P0 IMAD R0, R0, 0x4800, R21 ;  /* 0x0000480000000824 */ /* 0x000fe200078e0215 */
[----:B------:R-:W-:Y:S01]  /*a220*/  @P0 SHF.L.U64.HI R18, R18, 0x1, R16 ;  /* 0x0000000112120819 */ /* 0x000fe20000010210 */
[----:B------:R-:W-:Y:S01]  /*a230*/  FADD.FTZ R19, R207, R20 ;  /* 0x00000014cf137221 */ /* 0x000fe20000010000 */
[----:B------:R-:W-:Y:S01]  /*a240*/  @P0 IADD3 R16, P6, R2, c[0x0][0x1c8], RZ ;  /* 0x0000720002100a10 */ /* 0x000fe20007fde0ff */
[----:B------:R-:W-:Y:S01]  /*a250*/  FADD.FTZ R22, R183, R22 ;  /* 0x00000016b7167221 */ /* 0x000fe20000010000 */
[----:B------:R-:W-:Y:S01]  /*a260*/  @P0 SHF.L.U32 R0, R0, 0x1, RZ ;  /* 0x0000000100000819 */ /* 0x000fe200000006ff */
[----:B------:R-:W-:Y:S01]  /*a270*/  UISETP.GE.AND UP0, UPT, UR5, 0x1, UPT ;  /* 0x000000010500788c */ /* 0x000fe2000bf06270 */
[C---:B--2---:R-:W-:Y:S03]  /*a280*/  HMMA.16816.F32 R76, R160.reuse, R4, R76 ;  /* 0x00000004a04c723c */ /* 0x044fe6000000184c */
[----:B------:R-:W-:Y:S01]  /*a290*/  @P0 IADD3.X R17, R18, c[0x0][0x1cc], RZ, P6, !PT ;  /* 0x0000730012110a10 */ /* 0x000fe200037fe4ff */
[----:B------:R-:W-:Y:S01]  /*a2a0*/  FADD.FTZ R19, R191, R19 ;  /* 0x00000013bf137221 */ /* 0x000fe20000010000 */
[----:B------:R-:W-:Y:S02]  /*a2b0*/  @P0 IADD3 R20, P5, R2, 0x80, RZ ;  /* 0x0000008002140810 */ /* 0x000fe40007fbe0ff */
[----:B------:R-:W-:Y:S01]  /*a2c0*/  FADD.FTZ R4, R182, R22 ;  /* 0x00000016b6047221 */ /* 0x000fe20000010000 */
[----:B------:R-:W-:Y:S01]  /*a2d0*/  @!PT LDS RZ, [RZ] ;  /* 0x00000000fffff984 */ /* 0x000fe20000000800 */
[----:B------:R-:W-:Y:S01]  /*a2e0*/  @!PT LDS RZ, [RZ] ;  /* 0x00000000fffff984 */ /* 0x000fe20000000800 */
[----:B------:R-:W-:Y:S01]  /*a2f0*/  @!PT LDS RZ, [RZ] ;  /* 0x00000000fffff984 */ /* 0x000fe20000000800 */
[----:B------:R2:W-:Y:S01]  /*a300*/  @P0 LDGSTS.E.BYPASS.LTC128B.128 [R0+0x12100], [R16.64], !P4 ;  /* 0x1210000010000fae */ /* 0x0005e2000e101d54 */
[----:B------:R-:W-:Y:S01]  /*a310*/  @P0 IADD3 R20, P1, R20, c[0x0][0x1c8], RZ ;  /* 0x0000720014140a10 */ /* 0x000fe20007f3e0ff */
[C---:B------:R-:W-:Y:S03]  /*a320*/  HMMA.16816.F32 R80, R160.reuse, R6, R80 ;  /* 0x00000006a050723c */ /* 0x040fe60000001850 */
[----:B------:R-:W-:Y:S01]  /*a330*/  @P0 IADD3.X R21, RZ, c[0x0][0x1cc], R18, P1, P5 ;  /* 0x00007300ff150a10 */ /* 0x000fe20000fea412 */
[----:B------:R-:W-:Y:S01]  /*a340*/  FADD.FTZ R4, R180, R4 ;  /* 0x00000004b4047221 */ /* 0x000fe20000010000 */
[----:B------:R-:W-:Y:S01]  /*a350*/  @P0 IADD3 R2, P5, R2, 0x100, RZ ;  /* 0x0000010002020810 */ /* 0x000fe20007fbe0ff */
[----:B------:R-:W-:Y:S01]  /*a360*/  FADD.FTZ R5, R190, R19 ;  /* 0x00000013be057221 */ /* 0x000fe20000010000 */
[----:B-1----:R-:W-:Y:S01]  /*a370*/  MOV R101, R3 ;  /* 0x0000000300657202 */ /* 0x002fe20000000f00 */
[----:B------:R2:W-:Y:S01]  /*a380*/  @P0 LDGSTS.E.BYPASS.LTC128B.128 [R0+0x15100], [R20.64], !P3 ;  /* 0x1510000014000fae */ /* 0x0005e2000d901d54 */
[----:B------:R-:W-:Y:S01]  /*a390*/  @P0 IADD3 R6, P1, R2, c[0x0][0x1c8], RZ ;  /* 0x0000720002060a10 */ /* 0x000fe20007f3e0ff */
[C---:B------:R-:W-:Y:S03]  /*a3a0*/  HMMA.16816.F32 R84, R160.reuse, R8, R84 ;  /* 0x00000008a054723c */ /* 0x040fe60000001854 */
[----:B------:R-:W-:Y:S01]  /*a3b0*/  @P0 IADD3.X R7, RZ, c[0x0][0x1cc], R18, P1, P5 ;  /* 0x00007300ff070a10 */ /* 0x000fe20000fea412 */
[----:B------:R-:W-:Y:S04]  /*a3c0*/  FADD.FTZ R5, R188, R5 ;  /* 0x00000005bc057221 */ /* 0x000fe80000010000 */
[----:B------:R1:W-:Y:S01]  /*a3d0*/  @P0 LDGSTS.E.BYPASS.LTC128B.128 [R0+0x18100], [R6.64], !P2 ;  /* 0x1810000006000fae */ /* 0x0003e2000d101d54 */
[----:B------:R-:W-:Y:S01]  /*a3e0*/  FADD.FTZ R2, R189, R5 ;  /* 0x00000005bd027221 */ /* 0x000fe20000010000 */
[C---:B------:R-:W-:Y:S03]  /*a3f0*/  HMMA.16816.F32 R88, R160.reuse, R10, R88 ;  /* 0x0000000aa058723c */ /* 0x040fe60000001858 */
[----:B------:R-:W-:Y:S01]  /*a400*/  FADD.FTZ R5, R181, R4 ;  /* 0x00000004b5057221 */ /* 0x000fe20000010000 */
[----:B------:R-:W-:Y:S01]  /*a410*/  @P0 IADD3 R4, P1, R16, UR10, RZ ;  /* 0x0000000a10040c10 */ /* 0x000fe2000ff3e0ff */
[----:B------:R-:W-:Y:S02]  /*a420*/  FADD.FTZ R18, R178, R2 ;  /* 0x00000002b2127221 */ /* 0x000fe40000010000 */
[----:B------:R-:W-:Y:S01]  /*a430*/  FADD.FTZ R2, R176, R5 ;  /* 0x00000005b0027221 */ /* 0x000fe20000010000 */
[----:B------:R-:W-:Y:S01]  /*a440*/  @P0 IADD3.X R5, R17, UR13, RZ, P1, !PT ;  /* 0x0000000d11050c10 */ /* 0x000fe20008ffe4ff */
[----:B------:R-:W-:Y:S01]  /*a450*/  FADD.FTZ R8, R179, R18 ;  /* 0x00000012b3087221 */ /* 0x000fe20000010000 */
[C---:B---3--:R-:W-:Y:S03]  /*a460*/  HMMA.16816.F32 R92, R160.reuse, R12, R92 ;  /* 0x0000000ca05c723c */ /* 0x048fe6000000185c */
[----:B------:R3:W-:Y:S01]  /*a470*/  @P0 LDGSTS.E.BYPASS.LTC128B.128 [R0+0x13100], [R4.64], !P4 ;  /* 0x1310000004000fae */ /* 0x0007e2000e101d54 */
[----:B------:R-:W-:Y:S04]  /*a480*/  FADD.FTZ R2, R177, R2 ;  /* 0x00000002b1027221 */ /* 0x000fe80000010000 */
[----:B------:R-:W-:Y:S01]  /*a490*/  FADD.FTZ R2, R173, R2 ;  /* 0x00000002ad027221 */ /* 0x000fe20000010000 */
[----:B------:R-:W-:Y:S02]  /*a4a0*/  HMMA.16816.F32 R96, R160, R14, R96 ;  /* 0x0000000ea060723c */ /* 0x000fe40000001860 */
[----:B------:R3:W-:Y:S01]  /*a4b0*/  @P0 LDGSTS.E.BYPASS.LTC128B.128 [R0+0x16100], [R4.64+0x80], !P3 ;  /* 0x1610008004000fae */ /* 0x0007e2000d901d54 */
[----:B------:R-:W-:Y:S01]  /*a4c0*/  FADD.FTZ R2, R172, R2 ;  /* 0x00000002ac027221 */ /* 0x000fe20000010000 */
[----:B-1----:R-:W-:Y:S01]  /*a4d0*/  @P0 IADD3 R6, P1, R4, UR10, RZ ;  /* 0x0000000a04060c10 */ /* 0x002fe2000ff3e0ff */
[----:B------:R-:W-:Y:S05]  /*a4e0*/  UIADD3 UR10, UR5, 0x1, URZ ;  /* 0x00000001050a7890 */ /* 0x000fea000fffe03f */
[----:B------:R3:W-:Y:S01]  /*a4f0*/  @P0 LDGSTS.E.BYPASS.LTC128B.128 [R0+0x19100], [R4.64+0x100], !P2 ;  /* 0x1910010004000fae */ /* 0x0007e2000d101d54 */
[----:B------:R-:W-:Y:S01]  /*a500*/  USEL UR5, UR10, URZ, !UP0 ;  /* 0x0000003f0a057287 */ /* 0x000fe2000c000000 */
[----:B------:R-:W-:Y:S06]  /*a510*/  @P0 IADD3.X R7, R5, UR13, RZ, P1, !PT ;  /* 0x0000000d05070c10 */ /* 0x000fec0008ffe4ff */
[----:B------:R2:W-:Y:S08]  /*a520*/  @P0 LDGSTS.E.BYPASS.LTC128B.128 [R0+0x14100], [R6.64], !P4 ;  /* 0x1410000006000fae */ /* 0x0005f0000e101d54 */
[----:B------:R2:W-:Y:S08]  /*a530*/  @P0 LDGSTS.E.BYPASS.LTC128B.128 [R0+0x17100], [R6.64+0x80], !P3 ;  /* 0x1710008006000fae */ /* 0x0005f0000d901d54 */
[----:B------:R2:W-:Y:S01]  /*a540*/  @P0 LDGSTS.E.BYPASS.LTC128B.128 [R0+0x1a100], [R6.64+0x100], !P2 ;  /* 0x1a10010006000fae */ /* 0x0005e2000d101d54 */
[----:B------:R-:W-:Y:S01]  /*a550*/  ISETP.LT.AND P0, PT, RZ, UR16, PT ;  /* 0x00000010ff007c0c */ /* 0x000fe2000bf01270 */
[----:B------:R-:W-:Y:S01]  /*a560*/  UMOV UR16, UR14 ;  /* 0x0000000e00107c82 */ /* 0x000fe20008000000 */
[----:B---3--:R-:W-:Y:S05]  /*a570*/  FADD.FTZ R4, R175, R8 ;  /* 0x00000008af047221 */ /* 0x008fea0000010000 */
        /* <DEDUP_REMOVED lines=11> */
[----:B------:R1:W-:Y:S04]  /*a630*/  STL [R1+0x4], R4 ;  /* 0x0000040401007387 */ /* 0x0003e80000100800 */
[----:B------:R1:W-:Y:S01]  /*a640*/  STL [R1+0x8], R2 ;  /* 0x0000080201007387 */ /* 0x0003e20000100800 */
[----:B------:R-:W-:-:S05]  /*a650*/  @P0 BRA `(.L_x_664) ;  /* 0xffffc06000000947 */ /* 0x000fca000383ffff */
.L_x_663:
[----:B-1----:R-:W2:Y:S04]  /*a660*/  LDL.LU R2, [R1+0x4] ;  /* 0x0000040001027983 */ /* 0x002ea80000300800 */
        /* <DEDUP_REMOVED lines=124> */
.L_x_659:
        /* <DEDUP_REMOVED lines=152> */
.L_x_666:
        /* <DEDUP_REMOVED lines=139> */
.L_x_668:
[----:B---3--:R-:W-:Y:S05]  /*c060*/  BSYNC B0 ;  /* 0x0000000000007941 */ /* 0x008fea0003800000 */
.L_x_667:
        /* <DEDUP_REMOVED lines=23> */
.L_x_670:
[----:B------:R-:W-:Y:S05]  /*c1e0*/  BSYNC B0 ;  /* 0x0000000000007941 */ /* 0x000fea0003800000 */
.L_x_669:
        /* <DEDUP_REMOVED lines=23> */
.L_x_672:
[----:B------:R-:W-:Y:S05]  /*c360*/  BSYNC B0 ;  /* 0x0000000000007941 */ /* 0x000fea0003800000 */
.L_x_671:
        /* <DEDUP_REMOVED lines=24> */
.L_x_665:
        /* <DEDUP_REMOVED lines=19> */
.L_x_673:
        /* <DEDUP_REMOVED lines=42> */
.L_x_675:
[----:B------:R-:W-:Y:S05]  /*c8c0*/  BSYNC B0 ;  /* 0x0000000000007941 */ /* 0x000fea0003800000 */
.L_x_674:
        /* <DEDUP_REMOVED lines=66> */
.L_x_677:
[----:B------:R-:W-:Y:S05]  /*ccf0*/  BSYNC B0 ;  /* 0x0000000000007941 */ /* 0x000fea0003800000 */
.L_x_676:
        /* <DEDUP_REMOVED lines=21> */
.L_x_679:
[----:B------:R-:W-:Y:S05]  /*ce50*/  BSYNC B0 ;  /* 0x0000000000007941 */ /* 0x000fea0003800000 */
.L_x_678:
        /* <DEDUP_REMOVED lines=21> */
.L_x_681:
[----:B------:R-:W-:Y:S05]  /*cfb0*/  BSYNC B0 ;  /* 0x0000000000007941 */ /* 0x000fea0003800000 */
.L_x_680:
        /* <DEDUP_REMOVED lines=22> */
.L_x_682:
        /* <DEDUP_REMOVED lines=14> */
.L_x_2578:


//--------------------- .text._ZN7cutlass13device_kernelIN5flash19enable_sm80_to_sm89INS1_16FlashAttnFwdSm80INS1_25CollectiveMainloopFwdSm80ILi8ELi2ELb0EN4cute5tupleIJNS5_1CILi128EEENS7_ILi64EEENS7_ILi192EEEEEELi192ENS_6half_tEfNS_4arch4Sm80ELb0ELb0ELb1ELb1ELb0ELb1ELb1ELb0EEENS1_21CollectiveEpilogueFwdINS6_IJS8_SA_S9_EEENS6_IJNS7_ILi1EEESI_SI_EEESC_SE_Li256ELb1ELb1ELb0ELb0EEENS1_19SingleTileSchedulerILb1ELb0ELb1ELi128EEEEEEEEEvNT_6ParamsE --------------------------
	.section	.text._ZN7cutlass13device_kernelIN5flash19enable_sm80_to_sm89INS1_16FlashAttnFwdSm80INS1_25CollectiveMainloopFwdSm80ILi8ELi2ELb0EN4cute5tupleIJNS5_1CILi128EEENS7_ILi64EEENS7_ILi192EEEEEELi192ENS_6half_tEfNS_4arch4Sm80ELb0ELb0ELb1ELb1ELb0ELb1ELb1ELb0EEENS1_21CollectiveEpilogueFwdINS6_IJS8_SA_S9_EEENS6_IJNS7_ILi1EEESI_SI_EEESC_SE_Li256ELb1ELb1ELb0ELb0EEENS1_19SingleTileSchedulerILb1ELb0ELb1ELi128EEEEEEEEEvNT_6ParamsE,"ax",@progbits
	.sectioninfo	@"SHI_REGISTERS=237"
	.align	128
.text._ZN7cutlass13device_kernelIN5flash19enable_sm80_to_sm89INS1_16FlashAttnFwdSm80INS1_25CollectiveMainloopFwdSm80ILi8ELi2ELb0EN4cute5tupleIJNS5_1CILi128EEENS7_ILi64EEENS7_ILi192EEEEEELi192ENS_6half_tEfNS_4arch4Sm80ELb0ELb0ELb1ELb1ELb0ELb1ELb1ELb0EEENS1_21CollectiveEpilogueFwdINS6_IJS8_SA_S9_EEENS6_IJNS7_ILi1EEESI_SI_EEESC_SE_Li256ELb1ELb1ELb0ELb0EEENS1_19SingleTileSchedulerILb1ELb0ELb1ELi128EEEEEEEEEvNT_6ParamsE:
        .type           _ZN7cutlass13device_kernelIN5flash19enable_sm80_to_sm89INS1_16FlashAttnFwdSm80INS1_25CollectiveMainloopFwdSm80ILi8ELi2ELb0EN4cute5tupleIJNS5_1CILi128EEENS7_ILi64EEENS7_ILi192EEEEEELi192ENS_6half_tEfNS_4arch4Sm80ELb0ELb0ELb1ELb1ELb0ELb1ELb1ELb0EEENS1_21CollectiveEpilogueFwdINS6_IJS8_SA_S9_EEENS6_IJNS7_ILi1EEESI_SI_EEESC_SE_Li256ELb1ELb1ELb0ELb0EEENS1_19SingleTileSchedulerILb1ELb0ELb1ELi128EEEEEEEEEvNT_6ParamsE,@function
        .size           _ZN7cutlass13device_kernelIN5flash19enable_sm80_to_sm89INS1_16FlashAttnFwdSm80INS1_25CollectiveMainloopFwdSm80ILi8ELi2ELb0EN4cute5tupleIJNS5_1CILi128EEENS7_ILi64EEENS7_ILi192EEEEEELi192ENS_6half_tEfNS_4arch4Sm80ELb0ELb0ELb1ELb1ELb0ELb1ELb1ELb0EEENS1_21CollectiveEpilogueFwdINS6_IJS8_SA_S9_EEENS6_IJNS7_ILi1EEESI_SI_EEESC_SE_Li256ELb1ELb1ELb0ELb0EEENS1_19SingleTileSchedulerILb1ELb0ELb1ELi128EEEEEEEEEvNT_6ParamsE,(.L_x_2579 - _ZN7cutlass13device_kernelIN5flash19enable_sm80_to_sm89INS1_16FlashAttnFwdSm80INS1_25CollectiveMainloopFwdSm80ILi8ELi2ELb0EN4cute5tupleIJNS5_1CILi128EEENS7_ILi64EEENS7_ILi192EEEEEELi192ENS_6half_tEfNS_4arch4Sm80ELb0ELb0ELb1ELb1ELb0ELb1ELb1ELb0EEENS1_21CollectiveEpilogueFwdINS6_IJS8_SA_S9_EEENS6_IJNS7_ILi1EEESI_SI_EEESC_SE_Li256ELb1ELb1ELb0ELb0EEENS1_19SingleTileSchedulerILb1ELb0ELb1ELi128EEEEEEEEEvNT_6ParamsE)
        .other          _ZN7cutlass13device_kernelIN5flash19enable_sm80_to_sm89INS1_16FlashAttnFwdSm80INS1_25CollectiveMainloopFwdSm80ILi8ELi2ELb0EN4cute5tupleIJNS5_1CILi128EEENS7_ILi64EEENS7_ILi192EEEEEELi192ENS_6half_tEfNS_4arch4Sm80ELb0ELb0ELb1ELb1ELb0ELb1ELb1ELb0EEENS1_21CollectiveEpilogueFwdINS6_IJS8_SA_S9_EEENS6_IJNS7_ILi1EEESI_SI_EEESC_SE_Li256ELb1ELb1ELb0ELb0EEENS1_19SingleTileSchedulerILb1ELb0ELb1ELi128EEEEEEEEEvNT_6ParamsE,@"STO_CUDA_ENTRY STV_DEFAULT"
_ZN7cutlass13device_kernelIN5flash19enable_sm80_to_sm89INS1_16FlashAttnFwdSm80INS1_25CollectiveMainloopFwdSm80ILi8ELi2ELb0EN4cute5tupleIJNS5_1CILi128EEENS7_ILi64EEENS7_ILi192EEEEEELi192ENS_6half_tEfNS_4arch4Sm80ELb0ELb0ELb1ELb1ELb0ELb1ELb1ELb0EEENS1_21CollectiveEpilogueFwdINS6_IJS8_SA_S9_EEENS6_IJNS7_ILi1EEESI_SI_EEESC_SE_Li256ELb1ELb1ELb0ELb0EEENS1_19SingleTileSchedulerILb1ELb0ELb1ELi128EEEEEEEEEvNT_6ParamsE:
        /* <DEDUP_REMOVED lines=16> */
.L_x_684:
        /* <DEDUP_REMOVED lines=8> */
.L_x_686:
[----:B------:R-:W-:-:S05]  /*0180*/  MOV R5, c[0x0][0x54c] ;  /* 0x0001530000057a02 */ /* 0x000fca0000000f00 */
.L_x_685:
[----:B-----5:R-:W-:Y:S01]  /*0190*/  IMAD R5, R5, c[0x0][0x548], RZ ;  /* 0x0001520005057a24 */ /* 0x020fe200078e02ff */
[----:B------:R-:W-:-:S04]  /*01a0*/  SHF.L.U32 R0, R86, 0x7, RZ ;  /* 0x0000000756007819 */ /* 0x000fc800000006ff */
[----:B------:R-:W-:-:S04]  /*01b0*/  ISETP.GE.AND P0, PT, R0, R5, PT ;  /* 0x000000050000720c */ /* 0x000fc80003f06270 */
[----:B------:R-:W-:Y:S01]  /*01c0*/  SEL R192, R192, 0xffffffff, !P0 ;  /* 0xffffffffc0c07807 */ /* 0x000fe20004000000 */
[----:B------:R-:W-:Y:S05]  /*01d0*/  BRA `(.L_x_687) ;  /* 0x0000012000007947 */ /* 0x000fea0003800000 */
.L_x_683:
[----:B---3--:R-:W-:-:S04]  /*01e0*/  ISETP.NE.U32.AND P0, PT, RZ, c[0x0][0x568], PT ;  /* 0x00015a00ff007a0c */ /* 0x008fc80003f05070 */
[----:B------:R-:W-:-:S13]  /*01f0*/  ISETP.NE.AND.EX P0, PT, RZ, c[0x0][0x56c], PT, P0 ;  /* 0x00015b00ff007a0c */ /* 0x000fda0003f05300 */
[----:B------:R-:W-:Y:S05]  /*0200*/  @!P0 BRA `(.L_x_688) ;  /* 0x0000002000008947 */ /* 0x000fea0003800000 */
[----:B------:R1:W5:Y:S01]  /*0210*/  LDG.E R5, [R4.64] ;  /* 0x0000000604057981 */ /* 0x000362000c1e1900 */
[----:B------:R-:W-:Y:S05]  /*0220*/  BRA `(.L_x_689) ;  /* 0x0000009000007947 */ /* 0x000fea0003800000 */
.L_x_688:
        /* <DEDUP_REMOVED lines=8> */
.L_x_690:
[----:B------:R-:W-:-:S05]  /*02b0*/  MOV R5, c[0x0][0x54c] ;  /* 0x0001530000057a02 */ /* 0x000fca0000000f00 */
.L_x_689:
[----:B-----5:R-:W-:Y:S01]  /*02c0*/  IMAD R5, R5, c[0x0][0x548], RZ ;  /* 0x0001520005057a24 */ /* 0x020fe200078e02ff */
[----:B------:R-:W-:-:S04]  /*02d0*/  SHF.L.U32 R0, R86, 0x7, RZ ;  /* 0x0000000756007819 */ /* 0x000fc800000006ff */
[----:B------:R-:W-:-:S04]  /*02e0*/  ISETP.GE.AND P0, PT, R0, R5, PT ;  /* 0x000000050000720c */ /* 0x000fc80003f06270 */
[----:B------:R-:W-:-:S04]  /*02f0*/  SEL R192, R192, 0xffffffff, !P0 ;  /* 0xffffffffc0c07807 */ /* 0x000fc80004000000 */
.L_x_687:
        /* <DEDUP_REMOVED lines=19> */
[CC--:B------:R-:W-:Y:S01]  /*0430*/  IMAD.WIDE R8, R192.reuse, R3.reuse, c[0x0][0x358] ;  /* 0x0000d600c0087625 */ /* 0x0c0fe200078e0203 */
[----:B------:R2:W5:Y:S01]  /*0440*/  @P2 LDG.E R91, [R16.64] ;  /* 0x00000006105b2981 */ /* 0x000562000c1e1900 */
[----:B------:R-:W-:Y:S02]  /*0450*/  P2R R7, PR, RZ, 0x20 ;  /* 0x00000020ff077803 */ /* 0x000fe40000000000 */
[----:B------:R-:W-:Y:S02]  /*0460*/  @P0 IMAD.WIDE R14, R192, R3, c[0x0][0x360] ;  /* 0x0000d800c00e0625 */ /* 0x000fe400078e0203 */
[----:B------:R2:W5:Y:S04]  /*0470*/  @P1 LDG.E R92, [R12.64] ;  /* 0x000000060c5c1981 */ /* 0x000568000c1e1900 */
[----:B------:R2:W5:Y:S04]  /*0480*/  @P0 LDG.E R88, [R14.64] ;  /* 0x000000060e580981 */ /* 0x000568000c1e1900 */
[----:B------:R2:W5:Y:S04]  /*0490*/  @P5 LDG.E R90, [R10.64] ;  /* 0x000000060a5a5981 */ /* 0x000568000c1e1900 */
[----:B------:R2:W5:Y:S04]  /*04a0*/  @P4 LDG.E R21, [R8.64] ;  /* 0x0000000608154981 */ /* 0x000568000c1e1900 */
[----:B------:R-:W3:Y:S01]  /*04b0*/  S2R R195, SR_CTAID.Y ;  /* 0x0000000000c37919 */ /* 0x000ee20000002600 */
[----:B-1----:R-:W-:-:S02]  /*04c0*/  IMAD.MOV.U32 R4, RZ, RZ, c[0x0][0x1d0] ;  /* 0x00007400ff047624 */ /* 0x002fc400078e00ff */
[----:B------:R-:W-:Y:S01]  /*04d0*/  IMAD.MOV.U32 R93, RZ, RZ, c[0x0][0x228] ;  /* 0x00008a00ff5d7624 */ /* 0x000fe200078e00ff */
[----:B---3--:R-:W-:Y:S01]  /*04e0*/  SHF.R.S32.HI R89, RZ, 0x1f, R195 ;  /* 0x0000001fff597819 */ /* 0x008fe200000114c3 */
[----:B------:R-:W-:Y:S05]  /*04f0*/  @P0 BRA `(.L_x_691) ;  /* 0x0000004000000947 */ /* 0x000fea0003800000 */
[----:B--2---:R-:W-:Y:S05]  /*0500*/  @!P1 BRA `(.L_x_691) ;  /* 0x0000003000009947 */ /* 0x004fea0003800000 */
[----:B-----5:R-:W2:Y:S04]  /*0510*/  LDG.E R88, [R12.64] ;  /* 0x000000060c587981 */ /* 0x020ea8000c1e1900 */
[----:B------:R-:W2:Y:S02]  /*0520*/  LDG.E R5, [R12.64+0x4] ;  /* 0x000004060c057981 */ /* 0x000ea4000c1e1900 */
[----:B--2---:R-:W-:Y:S02]  /*0530*/  IADD3 R88, -R88, R5, RZ ;  /* 0x0000000558587210 */ /* 0x004fe40007ffe1ff */
.L_x_691:
[----:B--2---:R-:W-:-:S04]  /*0540*/  ISETP.NE.U32.AND P0, PT, RZ, c[0x0][0x368], PT ;  /* 0x0000da00ff007a0c */ /* 0x004fc80003f05070 */
[----:B------:R-:W-:-:S13]  /*0550*/  ISETP.NE.AND.EX P0, PT, RZ, c[0x0][0x36c], PT, P0 ;  /* 0x0000db00ff007a0c */ /* 0x000fda0003f05300 */
[----:B------:R-:W-:Y:S05]  /*0560*/  @!P0 BRA `(.L_x_692) ;  /* 0x0000003000008947 */ /* 0x000fea0003800000 */
[----:B------:R-:W-:-:S06]  /*0570*/  IMAD.WIDE R4, R192, R3, c[0x0][0x368] ;  /* 0x0000da00c0047625 */ /* 0x000fcc00078e0203 */
[----:B------:R1:W5:Y:S01]  /*0580*/  LDG.E R4, [R4.64] ;  /* 0x0000000604047981 */ /* 0x000362000c1e1900 */
[----:B------:R-:W-:Y:S05]  /*0590*/  BRA `(.L_x_693) ;  /* 0x0000004000007947 */ /* 0x000fea0003800000 */
.L_x_692:
[----:B------:R-:W-:Y:S05]  /*05a0*/  @!P5 BRA `(.L_x_693) ;  /* 0x000000300000d947 */ /* 0x000fea0003800000 */
[----:B------:R-:W2:Y:S04]  /*05b0*/  LDG.E R4, [R10.64] ;  /* 0x000000060a047981 */ /* 0x000ea8000c1e1900 */
[----:B------:R-:W2:Y:S02]  /*05c0*/  LDG.E R5, [R10.64+0x4] ;  /* 0x000004060a057981 */ /* 0x000ea4000c1e1900 */
[----:B--2---:R-:W-:Y:S02]  /*05d0*/  IADD3 R4, -R4, R5, RZ ;  /* 0x0000000504047210 */ /* 0x004fe40007ffe1ff */
.L_x_693:
[----:B------:R-:W2:Y:S04]  /*05e0*/  @P4 LDG.E R2, [R8.64] ;  /* 0x0000000608024981 */ /* 0x000ea8000c1e1900 */
[----:B-1----:R-:W2:Y:S01]  /*05f0*/  @P4 LDG.E R5, [R8.64+0x4] ;  /* 0x0000040608054981 */ /* 0x002ea2000c1e1900 */
[----:B-----5:R-:W-:Y:S01]  /*0600*/  IMAD.IADD R0, R4, 0x1, -R91 ;  /* 0x0000000104007824 */ /* 0x020fe200078e0a5b */
[----:B------:R-:W-:Y:S01]  /*0610*/  ISETP.NE.U32.AND P0, PT, RZ, c[0x0][0x378], PT ;  /* 0x0000de00ff007a0c */ /* 0x000fe20003f05070 */
[----:B------:R-:W-:-:S03]  /*0620*/  IMAD.MOV.U32 R87, RZ, RZ, R4 ;  /* 0x000000ffff577224 */ /* 0x000fc600078e0004 */
[----:B------:R-:W-:Y:S01]  /*0630*/  ISETP.NE.AND.EX P0, PT, RZ, c[0x0][0x37c], PT, P0 ;  /* 0x0000df00ff007a0c */ /* 0x000fe20003f05300 */
[----:B------:R-:W-:-:S05]  /*0640*/  IMAD.MOV R11, RZ, RZ, -R0 ;  /* 0x000000ffff0b7224 */ /* 0x000fca00078e0a00 */
[----:B------:R-:W-:-:S07]  /*0650*/  IMNMX R11, RZ, R11, !PT ;  /* 0x0000000bff0b7217 */ /* 0x000fce0007800200 */
[----:B------:R-:W-:-:S05]  /*0660*/  @P0 IMAD.WIDE R12, R192, R3, c[0x0][0x378] ;  /* 0x0000de00c00c0625 */ /* 0x000fca00078e0203 */
[----:B------:R1:W5:Y:S01]  /*0670*/  @P0 LDG.E R87, [R12.64] ;  /* 0x000000060c570981 */ /* 0x000362000c1e1900 */
[----:B--2---:R-:W-:-:S04]  /*0680*/  @P4 IMAD.IADD R93, R5, 0x1, -R2 ;  /* 0x00000001055d4824 */ /* 0x004fc800078e0a02 */
[----:B------:R-:W-:-:S05]  /*0690*/  IMAD.IADD R84, R0, 0x1, R93 ;  /* 0x0000000100547824 */ /* 0x000fca00078e025d */
[----:B------:R-:W-:-:S04]  /*06a0*/  IADD3 R2, R84, 0x3f, RZ ;  /* 0x0000003f54027810 */ /* 0x000fc80007ffe0ff */
[----:B------:R-:W-:-:S04]  /*06b0*/  SHF.R.S32.HI R133, RZ, 0x1f, R2 ;  /* 0x0000001fff857819 */ /* 0x000fc80000011402 */
[----:B------:R-:W-:-:S04]  /*06c0*/  LEA.HI R133, R133, R2, RZ, 0x6 ;  /* 0x0000000285857211 */ /* 0x000fc800078f30ff */
[----:B------:R-:W-:-:S05]  /*06d0*/  LOP3.LUT R5, R133, 0xffffffc0, RZ, 0xc0, !PT ;  /* 0xffffffc085057812 */ /* 0x000fca00078ec0ff */
[----:B------:R-:W-:-:S05]  /*06e0*/  IMAD.IADD R0, R5, 0x1, -R0 ;  /* 0x0000000105007824 */ /* 0x000fca00078e0a00 */
[----:B------:R-:W-:-:S04]  /*06f0*/  IMNMX R0, R0, R93, PT ;  /* 0x0000005d00007217 */ /* 0x000fc80003800200 */
[----:B------:R-:W-:Y:S02]  /*0700*/  ISETP.GT.AND P0, PT, R0, R11, PT ;  /* 0x0000000b0000720c */ /* 0x000fe40003f04270 */
[----:B------:R-:W-:-:S05]  /*0710*/  SHF.R.U32.HI R11, RZ, 0x6, R11 ;  /* 0x00000006ff0b7819 */ /* 0x000fca000001160b */
[----:B------:R-:W-:-:S06]  /*0720*/  IMAD.MOV.U32 R8, RZ, RZ, R11 ;  /* 0x000000ffff087224 */ /* 0x000fcc00078e000b */
[----:B------:R-:W-:-:S04]  /*0730*/  @P0 IADD3 R0, R0, 0x3f, RZ ;  /* 0x0000003f00000810 */ /* 0x000fc80007ffe0ff */
        /* <DEDUP_REMOVED lines=10> */
[----:B------:R-:W-:Y:S01]  /*07e0*/  IMAD.MOV.U32 R98, RZ, RZ, c[0x0][0x238] ;  /* 0x00008e00ff627624 */ /* 0x000fe200078e00ff */
[----:B------:R-:W-:Y:S01]  /*07f0*/  SHF.R.S32.HI R3, RZ, 0x1f, R21 ;  /* 0x0000001fff037819 */ /* 0x000fe20000011415 */
[----:B------:R-:W-:Y:S01]  /*0800*/  IMAD.MOV.U32 R131, RZ, RZ, 0x6 ;  /* 0x00000006ff837424 */ /* 0x000fe200078e00ff */
[----:B------:R-:W-:Y:S01]  /*0810*/  LEA.HI R14, R2, R85, RZ, 0x3 ;  /* 0x00000055020e7211 */ /* 0x000fe200078f18ff */
[----:B------:R-:W-:Y:S01]  /*0820*/  IMAD.SHL.U32 R97, R98, 0x40, RZ ;  /* 0x0000004062617824 */ /* 0x000fe200078e00ff */
[----:B------:R-:W-:Y:S01]  /*0830*/  IADD3 R18, R8, -0x1, RZ ;  /* 0xffffffff08127810 */ /* 0x000fe20007ffe0ff */
[C---:B------:R-:W-:Y:S01]  /*0840*/  IMAD R10, R89.reuse, c[0x0][0x240], RZ ;  /* 0x00009000590a7a24 */ /* 0x040fe200078e02ff */
[----:B------:R-:W-:Y:S01]  /*0850*/  SHF.R.S32.HI R6, RZ, 0x3, R14 ;  /* 0x00000003ff067819 */ /* 0x000fe2000001140e */
[----:B------:R-:W-:Y:S01]  /*0860*/  IMAD R24, R89, c[0x0][0x260], RZ ;  /* 0x0000980059187a24 */ /* 0x000fe200078e02ff */
[----:B------:R-:W-:Y:S01]  /*0870*/  LOP3.LUT R14, R14, 0x1ffffff8, RZ, 0xc0, !PT ;  /* 0x1ffffff80e0e7812 */ /* 0x000fe200078ec0ff */
[----:B------:R-:W-:Y:S01]  /*0880*/  IMAD.SHL.U32 R99, R98, 0x20, RZ ;  /* 0x0000002062637824 */ /* 0x000fe200078e00ff */
[----:B------:R-:W-:Y:S01]  /*0890*/  IADD3 R21, P0, R6, R21, RZ ;  /* 0x0000001506157210 */ /* 0x000fe20007f1e0ff */
[----:B------:R-:W-:Y:S01]  /*08a0*/  IMAD R24, R195, c[0x0][0x264], R24 ;  /* 0x00009900c3187a24 */ /* 0x000fe200078e0218 */
[----:B------:R-:W-:Y:S01]  /*08b0*/  SHF.L.U64.HI R95, R98, R131, c[0x0][0x23c] ;  /* 0x00008f00625f7619 */ /* 0x000fe20000010283 */
[----:B------:R-:W-:Y:S01]  /*08c0*/  IMAD.IADD R14, R85, 0x1, -R14 ;  /* 0x00000001550e7824 */ /* 0x000fe200078e0a0e */
[----:B------:R-:W-:Y:S01]  /*08d0*/  LEA.HI.X.SX32 R0, R6, R3, 0x1, P0 ;  /* 0x0000000306007211 */ /* 0x000fe200000f0eff */
[----:B------:R-:W-:Y:S01]  /*08e0*/  IMAD.MOV.U32 R101, RZ, RZ, 0x5 ;  /* 0x00000005ff657424 */ /* 0x000fe200078e00ff */
[----:B------:R-:W-:Y:S01]  /*08f0*/  SEL R144, R192, RZ, !P4 ;  /* 0x000000ffc0907207 */ /* 0x000fe20006000000 */
[----:B------:R-:W-:Y:S01]  /*0900*/  IMAD.SHL.U32 R14, R14, 0x8, RZ ;  /* 0x000000080e0e7824 */ /* 0x000fe200078e00ff */
[----:B------:R-:W-:Y:S01]  /*0910*/  LOP3.LUT R194, R194, 0xfffffffd, RZ, 0xc0, !PT ;  /* 0xfffffffdc2c27812 */ /* 0x000fe200078ec0ff */
[----:B------:R-:W-:Y:S01]  /*0920*/  IMAD R146, R0, c[0x0][0x238], RZ ;  /* 0x00008e0000927a24 */ /* 0x000fe200078e02ff */
[----:B------:R-:W-:Y:S01]  /*0930*/  SHF.L.U64.HI R98, R98, R101, c[0x0][0x23c] ;  /* 0x00008f0062627619 */ /* 0x000fe20000010265 */
[----:B------:R-:W-:Y:S01]  /*0940*/  IMAD R0, R0, c[0x0][0x258], RZ ;  /* 0x0000960000007a24 */ /* 0x000fe200078e02ff */
[----:B------:R-:W-:Y:S01]  /*0950*/  SHF.R.S32.HI R15, RZ, 0x1f, R14 ;  /* 0x0000001fff0f7819 */ /* 0x000fe2000001140e */
[C---:B------:R-:W-:Y:S01]  /*0960*/  IMAD R146, R21.reuse, c[0x0][0x23c], R146 ;  /* 0x00008f0015927a24 */ /* 0x040fe200078e0292 */
[----:B------:R-:W-:Y:S01]  /*0970*/  ISETP.GE.AND P5, PT, R14, c[0x0][0x1d4], PT ;  /* 0x000075000e007a0c */ /* 0x000fe20003fa6270 */
[C---:B------:R-:W-:Y:S01]  /*0980*/  IMAD R3, R21.reuse, c[0x0][0x25c], R0 ;  /* 0x0000970015037a24 */ /* 0x040fe200078e0200 */
[----:B------:R-:W-:Y:S01]  /*0990*/  SHF.R.S32.HI R0, RZ, 0x1f, R18 ;  /* 0x0000001fff007819 */ /* 0x000fe20000011412 */
[----:B------:R-:W-:Y:S01]  /*09a0*/  IMAD.WIDE.U32 R12, R21, c[0x0][0x238], R14 ;  /* 0x00008e00150c7a25 */ /* 0x000fe200078e000e */
[----:B------:R-:W-:-:S03]  /*09b0*/  ULDC.U8 UR4, c[0x0][0x298] ;  /* 0x0000a60000047ab9 */ /* 0x000fc60000000000 */
[----:B------:R-:W-:Y:S01]  /*09c0*/  IMAD.IADD R147, R13, 0x1, R146 ;  /* 0x000000010d937824 */ /* 0x000fe200078e0292 */
[----:B------:R-:W-:Y:S01]  /*09d0*/  SHF.R.S32.HI R13, RZ, 0x1f, R192 ;  /* 0x0000001fff0d7819 */ /* 0x000fe200000114c0 */
[----:B------:R-:W-:Y:S02]  /*09e0*/  IMAD.MOV.U32 R146, RZ, RZ, R12 ;  /* 0x000000ffff927224 */ /* 0x000fe400078e000c */
[----:B------:R-:W-:Y:S01]  /*09f0*/  IMAD.MOV.U32 R12, RZ, RZ, c[0x0][0x258] ;  /* 0x00009600ff0c7624 */ /* 0x000fe200078e00ff */
[----:B------:R-:W-:Y:S01]  /*0a00*/  SEL R149, R13, RZ, !P4 ;  /* 0x000000ff0d957207 */ /* 0x000fe20006000000 */
[----:B------:R-:W-:-:S03]  /*0a10*/  IMAD.WIDE.U32 R20, R21, c[0x0][0x258], R14 ;  /* 0x0000960015147a25 */ /* 0x000fc600078e000e */
[C---:B------:R-:W-:Y:S01]  /*0a20*/  SHF.L.U64.HI R94, R12.reuse, R131, c[0x0][0x25c] ;  /* 0x000097000c5e7619 */ /* 0x040fe20000010283 */
[-C--:B------:R-:W-:Y:S01]  /*0a30*/  IMAD R9, R95, R18.reuse, RZ ;  /* 0x000000125f097224 */ /* 0x080fe200078e02ff */
[C---:B------:R-:W-:Y:S01]  /*0a40*/  SHF.L.U64.HI R101, R12.reuse, R101, c[0x0][0x25c] ;  /* 0x000097000c657619 */ /* 0x040fe20000010265 */
[----:B------:R-:W-:Y:S02]  /*0a50*/  IMAD.SHL.U32 R96, R12, 0x40, RZ ;  /* 0x000000400c607824 */ /* 0x000fe400078e00ff */
[----:B------:R-:W-:Y:S02]  /*0a60*/  IMAD R5, R94, R18, RZ ;  /* 0x000000125e057224 */ /* 0x000fe400078e02ff */
[----:B------:R-:W-:Y:S02]  /*0a70*/  IMAD.IADD R21, R21, 0x1, R3 ;  /* 0x0000000115157824 */ /* 0x000fe400078e0203 */
[----:B------:R-:W-:Y:S02]  /*0a80*/  IMAD R9, R0, R97, R9 ;  /* 0x0000006100097224 */ /* 0x000fe400078e0209 */
[----:B------:R-:W-:-:S02]  /*0a90*/  IMAD R3, R195, c[0x0][0x244], R10 ;  /* 0x00009100c3037a24 */ /* 0x000fc400078e020a */
[----:B------:R-:W-:-:S04]  /*0aa0*/  IMAD.WIDE.U32 R146, R195, c[0x0][0x240], R146 ;  /* 0x00009000c3927a25 */ /* 0x000fc800078e0092 */
[----:B------:R-:W-:Y:S02]  /*0ab0*/  IMAD R0, R0, R96, R5 ;  /* 0x0000006000007224 */ /* 0x000fe400078e0205 */
[----:B------:R-:W-:Y:S02]  /*0ac0*/  IMAD.IADD R5, R93, 0x1, -R6 ;  /* 0x000000015d057824 */ /* 0x000fe400078e0a06 */
[----:B------:R-:W-:Y:S02]  /*0ad0*/  IMAD.IADD R147, R147, 0x1, R3 ;  /* 0x0000000193937824 */ /* 0x000fe400078e0203 */
[----:B------:R-:W-:Y:S02]  /*0ae0*/  IMAD.SHL.U32 R3, R6, 0x40, RZ ;  /* 0x0000004006037824 */ /* 0x000fe400078e00ff */
[----:B------:R-:W-:Y:S01]  /*0af0*/  IMAD R10, R18, -0x40, R5 ;  /* 0xffffffc0120a7824 */ /* 0x000fe200078e0205 */
[----:B------:R-:W-:Y:S01]  /*0b00*/  IADD3 R5, R14, 0x40, RZ ;  /* 0x000000400e057810 */ /* 0x000fe20007ffe0ff */
[----:B------:R-:W-:Y:S01]  /*0b10*/  IMAD R151, R149, c[0x0][0x248], RZ ;  /* 0x0000920095977a24 */ /* 0x000fe200078e02ff */
[----:B------:R-:W-:Y:S01]  /*0b20*/  LOP3.LUT R3, R3, 0x1c0, RZ, 0xc0, !PT ;  /* 0x000001c003037812 */ /* 0x000fe200078ec0ff */
[----:B------:R-:W-:Y:S01]  /*0b30*/  IMAD.WIDE.U32 R146, R144, c[0x0][0x248], R146 ;  /* 0x0000920090927a25 */ /* 0x000fe200078e0092 */
[----:B------:R-:W-:-:S02]  /*0b40*/  ISETP.GE.AND P1, PT, R10, 0x21, PT ;  /* 0x000000210a00780c */ /* 0x000fc40003f26270 */
[----:B------:R-:W-:Y:S01]  /*0b50*/  ISETP.GE.AND P2, PT, R10, 0x1, PT ;  /* 0x000000010a00780c */ /* 0x000fe20003f46270 */
[----:B------:R-:W-:Y:S01]  /*0b60*/  IMAD R151, R144, c[0x0][0x24c], R151 ;  /* 0x0000930090977a24 */ /* 0x000fe200078e0297 */
[----:B------:R-:W-:Y:S01]  /*0b70*/  LOP3.LUT R6, R3, 0x38, R14, 0xf8, !PT ;  /* 0x0000003803067812 */ /* 0x000fe200078ef80e */
[----:B------:R-:W-:Y:S01]  /*0b80*/  IMAD.MOV.U32 R150, RZ, RZ, R146 ;  /* 0x000000ffff967224 */ /* 0x000fe200078e0092 */
[----:B------:R-:W-:Y:S01]  /*0b90*/  SHF.R.U32.HI R3, RZ, 0x3, R3 ;  /* 0x00000003ff037819 */ /* 0x000fe20000011603 */
[----:B------:R-:W-:Y:S01]  /*0ba0*/  IMAD.IADD R151, R147, 0x1, R151 ;  /* 0x0000000193977824 */ /* 0x000fe200078e0297 */
[----:B------:R-:W-:Y:S01]  /*0bb0*/  LEA.HI R10, R2, R85, RZ, 0x6 ;  /* 0x00000055020a7211 */ /* 0x000fe200078f30ff */
[----:B------:R-:W-:Y:S01]  /*0bc0*/  IMAD.WIDE.U32 R20, R195, c[0x0][0x260], R20 ;  /* 0x00009800c3147a25 */ /* 0x000fe200078e0014 */
[----:B------:R-:W-:Y:S02]  /*0bd0*/  LOP3.LUT R3, R6, R3, RZ, 0x3c, !PT ;  /* 0x0000000306037212 */ /* 0x000fe400078e3cff */
[----:B------:R-:W-:Y:S01]  /*0be0*/  IADD3 R6, R14, 0x80, RZ ;  /* 0x000000800e067810 */ /* 0x000fe20007ffe0ff */
[----:B------:R-:W-:Y:S01]  /*0bf0*/  IMAD.WIDE.U32 R22, R18, R97, R150 ;  /* 0x0000006112167225 */ /* 0x000fe200078e0096 */
[----:B------:R-:W-:-:S03]  /*0c00*/  ISETP.GE.AND P4, PT, R5, c[0x0][0x1d4], PT ;  /* 0x0000750005007a0c */ /* 0x000fc60003f86270 */
[----:B------:R-:W-:Y:S01]  /*0c10*/  IMAD.SHL.U32 R10, R10, 0x8, RZ ;  /* 0x000000080a0a7824 */ /* 0x000fe200078e00ff */
[----:B------:R-:W-:Y:S01]  /*0c20*/  @P1 IADD3 R5, P6, R99, R22, RZ ;  /* 0x0000001663051210 */ /* 0x000fe20007fde0ff */
[----:B------:R-:W-:Y:S02]  /*0c30*/  IMAD.IADD R25, R21, 0x1, R24 ;  /* 0x0000000115197824 */ /* 0x000fe400078e0218 */
[----:B------:R-:W-:Y:S01]  /*0c40*/  IMAD.MOV.U32 R24, RZ, RZ, R20 ;  /* 0x000000ffff187224 */ /* 0x000fe200078e0014 */
[C---:B------:R-:W-:Y:S01]  /*0c50*/  @P2 LEA R20, P0, R22.reuse, c[0x0][0x220], 0x1 ;  /* 0x0000880016142a11 */ /* 0x040fe200078008ff */
[----:B------:R-:W-:Y:S01]  /*0c60*/  IMAD.IADD R9, R23, 0x1, R9 ;  /* 0x0000000117097824 */ /* 0x000fe200078e0209 */
[----:B------:R-:W-:Y:S01]  /*0c70*/  LOP3.LUT R10, R3, 0xfffffe00, R10, 0xf8, !PT ;  /* 0xfffffe00030a7812 */ /* 0x000fe200078ef80a */
[----:B------:R-:W-:Y:S02]  /*0c80*/  IMAD R149, R149, c[0x0][0x268], RZ ;  /* 0x00009a0095957a24 */ /* 0x000fe400078e02ff */
[----:B------:R-:W-:Y:S01]  /*0c90*/  IMAD.MOV.U32 R100, RZ, RZ, 0x1 ;  /* 0x00000001ff647424 */ /* 0x000fe200078e00ff */
[----:B------:R-:W-:Y:S01]  /*0ca0*/  @P2 LEA.HI.X R21, R22, c[0x0][0x224], R9, 0x1, P0 ;  /* 0x0000890016152a11 */ /* 0x000fe200000f0c09 */
[C---:B------:R-:W-:Y:S01]  /*0cb0*/  IMAD R149, R144.reuse, c[0x0][0x26c], R149 ;  /* 0x00009b0090957a24 */ /* 0x040fe200078e0295 */
[----:B------:R-:W-:Y:S01]  /*0cc0*/  @P1 LEA R22, P0, R5, c[0x0][0x220], 0x1 ;  /* 0x0000880005161a11 */ /* 0x000fe200078008ff */
[----:B------:R-:W-:-:S04]  /*0cd0*/  IMAD.WIDE.U32 R144, R144, c[0x0][0x268], R24 ;  /* 0x00009a0090907a25 */ /* 0x000fc800078e0018 */
[----:B------:R-:W-:Y:S02]  /*0ce0*/  IMAD.IADD R149, R145, 0x1, R149 ;  /* 0x0000000191957824 */ /* 0x000fe400078e0295 */
[----:B------:R-:W-:Y:S02]  /*0cf0*/  IMAD.MOV.U32 R148, RZ, RZ, R144 ;  /* 0x000000ffff947224 */ /* 0x000fe400078e0090 */
[----:B------:R-:W-:Y:S01]  /*0d00*/  IMAD.SHL.U32 R102, R12, 0x20, RZ ;  /* 0x000000200c667824 */ /* 0x000fe200078e00ff */
[-C--:B------:R-:W-:Y:S01]  /*0d10*/  LEA.HI R12, R2, R85.reuse, RZ, 0x2 ;  /* 0x00000055020c7211 */ /* 0x080fe200078f10ff */
[----:B------:R-:W-:Y:S01]  /*0d20*/  IMAD.WIDE.U32 R14, R18, R96, R148 ;  /* 0x00000060120e7225 */ /* 0x000fe200078e0094 */
[----:B------:R-:W-:Y:S02]  /*0d30*/  LEA.HI R2, R2, R85, RZ, 0x5 ;  /* 0x0000005502027211 */ /* 0x000fe400078f28ff */
[----:B------:R-:W-:Y:S01]  /*0d40*/  SHF.R.S32.HI R109, RZ, 0x2, R12 ;  /* 0x00000002ff6d7819 */ /* 0x000fe2000001140c */
[----:B------:R-:W-:-:S02]  /*0d50*/  IMAD.IADD R0, R15, 0x1, R0 ;  /* 0x000000010f007824 */ /* 0x000fc400078e0200 */
[----:B------:R-:W-:Y:S02]  /*0d60*/  IMAD.IADD R164, R90, 0x1, R4 ;  /* 0x000000015aa47824 */ /* 0x000fe400078e0204 */
[----:B------:R-:W-:Y:S02]  /*0d70*/  IMAD R28, R89, c[0x0][0x210], RZ ;  /* 0x00008400591c7a24 */ /* 0x000fe400078e02ff */
[----:B------:R-:W-:Y:S01]  /*0d80*/  IMAD.WIDE.U32 R26, R164, c[0x0][0x1e0], RZ ;  /* 0x00007800a41a7a25 */ /* 0x000fe200078e00ff */
[----:B------:R-:W-:-:S03]  /*0d90*/  SHF.R.S32.HI R4, RZ, 0x1f, R164 ;  /* 0x0000001fff047819 */ /* 0x000fc600000114a4 */
[----:B------:R-:W-:Y:S02]  /*0da0*/  IMAD R28, R195, c[0x0][0x214], R28 ;  /* 0x00008500c31c7a24 */ /* 0x000fe400078e021c */
[----:B------:R-:W-:Y:S02]  /*0db0*/  IMAD.SHL.U32 R2, R2, 0x10, RZ ;  /* 0x0000001002027824 */ /* 0x000fe400078e00ff */
[----:B------:R-:W-:Y:S02]  /*0dc0*/  IMAD R162, R89, c[0x0][0x1e8], RZ ;  /* 0x00007a0059a27a24 */ /* 0x000fe400078e02ff */
[----:B------:R-:W-:Y:S01]  /*0dd0*/  IMAD.WIDE.U32 R166, R109, c[0x0][0x1e0], RZ ;  /* 0x000078006da67a25 */ /* 0x000fe200078e00ff */
[----:B------:R-:W-:-:S03]  /*0de0*/  LOP3.LUT R2, R2, 0xfffffe00, RZ, 0xc0, !PT ;  /* 0xfffffe0002027812 */ /* 0x000fc600078ec0ff */
[----:B------:R-:W-:Y:S02]  /*0df0*/  IMAD R162, R195, c[0x0][0x1ec], R162 ;  /* 0x00007b00c3a27a24 */ /* 0x000fe400078e02a2 */
[----:B------:R-:W-:Y:S02]  /*0e00*/  IMAD.MOV.U32 R69, RZ, RZ, 0x1 ;  /* 0x00000001ff457424 */ /* 0x000fe400078e00ff */
[----:B------:R-:W-:Y:S01]  /*0e10*/  IMAD.MOV.U32 R51, RZ, RZ, RZ ;  /* 0x000000ffff337224 */ /* 0x000fe200078e00ff */
[----:B--2---:R-:W-:Y:S01]  /*0e20*/  @P3 SHF.R.S32.HI R17, RZ, 0x1f, R16 ;  /* 0x0000001fff113819 */ /* 0x004fe20000011410 */
[----:B------:R-:W-:Y:S02]  /*0e30*/  @!P3 IMAD.MOV.U32 R16, RZ, RZ, R192 ;  /* 0x000000ffff10b224 */ /* 0x000fe400078e00c0 */
[----:B------:R-:W-:Y:S01]  /*0e40*/  @!P3 IMAD.MOV.U32 R17, RZ, RZ, R13 ;  /* 0x000000ffff11b224 */ /* 0x000fe200078e000d */
[----:B------:R-:W-:Y:S01]  /*0e50*/  ISETP.GE.AND P3, PT, R6, c[0x0][0x1d4], PT ;  /* 0x0000750006007a0c */ /* 0x000fe20003f66270 */
[----:B------:R-:W-:Y:S01]  /*0e60*/  @P1 IMAD.X R6, R98, 0x1, R9, P6 ;  /* 0x0000000162061824 */ /* 0x000fe200030e0609 */
[----:B------:R-:W-:Y:S01]  /*0e70*/  ISETP.NE.AND P6, PT, R7, RZ, PT ;  /* 0x000000ff0700720c */ /* 0x000fe20003fc5270 */
[----:B------:R-:W-:-:S02]  /*0e80*/  @P2 IMAD.SHL.U32 R13, R10, 0x2, RZ ;  /* 0x000000020a0d2824 */ /* 0x000fc400078e00ff */
[C---:B------:R-:W-:Y:S01]  /*0e90*/  @P1 IMAD.SHL.U32 R9, R10.reuse, 0x2, RZ ;  /* 0x000000020a091824 */ /* 0x040fe200078e00ff */
[----:B------:R-:W-:Y:S01]  /*0ea0*/  @P1 LEA.HI.X R23, R5, c[0x0][0x224], R6, 0x1, P0 ;  /* 0x0000890005171a11 */ /* 0x000fe200000f0c06 */
[----:B------:R-:W-:Y:S01]  /*0eb0*/  @P2 IMAD.SHL.U32 R5, R10, 0x2, RZ ;  /* 0x000000020a052824 */ /* 0x000fe200078e00ff */
[----:B------:R-:W-:Y:S01]  /*0ec0*/  @!PT LDS RZ, [RZ] ;  /* 0x00000000fffff984 */ /* 0x000fe20000000800 */
[----:B------:R-:W-:Y:S01]  /*0ed0*/  @!PT LDS RZ, [RZ] ;  /* 0x00000000fffff984 */ /* 0x000fe20000000800 */
[----:B------:R-:W-:Y:S01]  /*0ee0*/  @!PT LDS RZ, [RZ] ;  /* 0x00000000fffff984 */ /* 0x000fe20000000800 */
[----:B------:R1:W-:Y:S01]  /*0ef0*/  @P2 LDGSTS.E.BYPASS.LTC128B.128 [R13+0xc100], [R20.64], !P5 ;  /* 0x0c100000140d2fae */ /* 0x0003e2000e901d46 */
[----:B------:R-:W-:Y:S02]  /*0f00*/  SEL R160, R16, RZ, !P6 ;  /* 0x000000ff10a07207 */ /* 0x000fe40007000000 */
[----:B------:R-:W-:Y:S01]  /*0f10*/  SEL R6, R17, RZ, !P6 ;  /* 0x000000ff11067207 */ /* 0x000fe20007000000 */
[----:B------:R1:W-:Y:S01]  /*0f20*/  @P2 LDGSTS.E.BYPASS.LTC128B.128 [R13+0xe100], [R20.64+0x80], !P4 ;  /* 0x0e100080140d2fae */ /* 0x0003e2000e101d46 */
[----:B------:R-:W-:Y:S02]  /*0f30*/  @P2 LEA R16, P6, R14, c[0x0][0x250], 0x1 ;  /* 0x000094000e102a11 */ /* 0x000fe400078c08ff */
[----:B------:R-:W-:Y:S01]  /*0f40*/  ISETP.GT.AND P0, PT, R18, R11, PT ;  /* 0x0000000b1200720c */ /* 0x000fe20003f04270 */
[----:B------:R1:W-:Y:S01]  /*0f50*/  @P2 LDGSTS.E.BYPASS.LTC128B.128 [R13+0x10100], [R20.64+0x100], !P3 ;  /* 0x10100100140d2fae */ /* 0x0003e2000d901d46 */
[----:B------:R-:W-:Y:S01]  /*0f60*/  @P2 LEA.HI.X R17, R14, c[0x0][0x254], R0, 0x1, P6 ;  /* 0x000095000e112a11 */ /* 0x000fe200030f0c00 */
[----:B------:R-:W-:Y:S01]  /*0f70*/  IMAD R121, R6, c[0x0][0x1f0], RZ ;  /* 0x00007c0006797a24 */ /* 0x000fe200078e02ff */
[----:B------:R-:W-:Y:S01]  /*0f80*/  @P1 IADD3 R3, P6, R102, R14, RZ ;  /* 0x0000000e66031210 */ /* 0x000fe20007fde0ff */
[----:B------:R2:W-:Y:S01]  /*0f90*/  @P1 LDGSTS.E.BYPASS.LTC128B.128 [R9+0xd100], [R22.64], !P5 ;  /* 0x0d10000016091fae */ /* 0x0005e2000e901d46 */
[----:B------:R-:W-:-:S02]  /*0fa0*/  IMAD R119, R6, c[0x0][0x218], RZ ;  /* 0x0000860006777a24 */ /* 0x000fc400078e02ff */
[C---:B------:R-:W-:Y:S01]  /*0fb0*/  IMAD R121, R160.reuse, c[0x0][0x1f4], R121 ;  /* 0x00007d00a0797a24 */ /* 0x040fe200078e0279 */
[----:B------:R2:W-:Y:S01]  /*0fc0*/  @P1 LDGSTS.E.BYPASS.LTC128B.128 [R9+0xf100], [R22.64+0x80], !P4 ;  /* 0x0f10008016091fae */ /* 0x0005e2000e101d46 */
[----:B------:R-:W-:Y:S02]  /*0fd0*/  @P1 IMAD.X R0, R101, 0x1, R0, P6 ;  /* 0x0000000165001824 */ /* 0x000fe400030e0600 */
[----:B------:R-:W-:Y:S01]  /*0fe0*/  IMAD R119, R160, c[0x0][0x21c], R119 ;  /* 0x00008700a0777a24 */ /* 0x000fe200078e0277 */
[----:B------:R2:W-:Y:S01]  /*0ff0*/  @P1 LDGSTS.E.BYPASS.LTC128B.128 [R9+0x11100], [R22.64+0x100], !P3 ;  /* 0x1110010016091fae */ /* 0x0005e2000d901d46 */
[----:B------:R-:W-:Y:S01]  /*1000*/  @P0 IADD3 R14, R8, -0x2, RZ ;  /* 0xfffffffe080e0810 */ /* 0x000fe20007ffe0ff */
[----:B------:R-:W-:Y:S02]  /*1010*/  IMAD.MOV.U32 R6, RZ, RZ, c[0x0][0x1e0] ;  /* 0x00007800ff067624 */ /* 0x000fe400078e00ff */
[----:B------:R-:W0:Y:S01]  /*1020*/  LDGDEPBAR ;  /* 0x00000000000079af */ /* 0x000e220000000000 */
[----:B------:R-:W-:Y:S01]  /*1030*/  @P0 SHF.R.S32.HI R7, RZ, 0x1f, R14 ;  /* 0x0000001fff070819 */ /* 0x000fe2000001140e */
[----:B------:R-:W-:-:S02]  /*1040*/  @P0 IMAD R8, R95, R14, RZ ;  /* 0x0000000e5f080224 */ /* 0x000fc400078e02ff */
[----:B------:R-:W-:Y:S01]  /*1050*/  BAR.SYNC.DEFER_BLOCKING 0x0 ;  /* 0x0000000000007b1d */ /* 0x000fe20000010000 */
[----:B------:R-:W-:Y:S02]  /*1060*/  IMAD.SHL.U32 R135, R6, 0x40, RZ ;  /* 0x0000004006877824 */ /* 0x000fe400078e00ff */
[----:B------:R-:W-:Y:S02]  /*1070*/  @P0 IMAD R7, R7, R97, R8 ;  /* 0x0000006107070224 */ /* 0x000fe400078e0208 */
[----:B-1----:R-:W-:-:S04]  /*1080*/  IMAD.MOV.U32 R13, RZ, RZ, c[0x0][0x27c] ;  /* 0x00009f00ff0d7624 */ /* 0x002fc800078e00ff */
[----:B------:R-:W-:-:S05]  /*1090*/  IMAD.SHL.U32 R13, R13, 0x2, RZ ;  /* 0x000000020d0d7824 */ /* 0x000fca00078e00ff */
[----:B------:R-:W-:Y:S02]  /*10a0*/  IADD3 R8, -R13, c[0x0][0x1d4], RZ ;  /* 0x000075000d087a10 */ /* 0x000fe40007ffe1ff */
[----:B--2---:R-:W-:Y:S02]  /*10b0*/  LOP3.LUT R22, R12, 0xfffffffc, RZ, 0xc0, !PT ;  /* 0xfffffffc0c167812 */ /* 0x004fe400078ec0ff */
[----:B------:R-:W-:Y:S01]  /*10c0*/  SHF.R.S32.HI R12, RZ, 0x1f, R12 ;  /* 0x0000001fff0c7819 */ /* 0x000fe2000001140c */
[----:B------:R-:W-:Y:S01]  /*10d0*/  @!PT LDS RZ, [RZ] ;  /* 0x00000000fffff984 */ /* 0x000fe20000000800 */
[----:B------:R-:W-:Y:S01]  /*10e0*/  @!PT LDS RZ, [RZ] ;  /* 0x00000000fffff984 */ /* 0x000fe20000000800 */
[----:B------:R-:W-:Y:S01]  /*10f0*/  @!PT LDS RZ, [RZ] ;  /* 0x00000000fffff984 */ /* 0x000fe20000000800 */
[----:B------:R1:W-:Y:S02]  /*1100*/  @P2 LDGSTS.E.BYPASS.LTC128B.128 [R5+0x100], [R16.64], !P5 ;  /* 0x0010000010052fae */ /* 0x0003e4000e901d46 */
[----:B------:R-:W-:Y:S01]  /*1110*/  IMAD.IADD R22, R85, 0x1, -R22 ;  /* 0x0000000155167824 */ /* 0x000fe200078e0a16 */
[----:B------:R-:W-:Y:S01]  /*1120*/  LEA.HI R12, R12, R109, RZ, 0x3 ;  /* 0x0000006d0c0c7211 */ /* 0x000fe200078f18ff */
[----:B------:R1:W-:Y:S02]  /*1130*/  @P2 LDGSTS.E.BYPASS.LTC128B.128 [R5+0x2100], [R16.64+0x80], !P4 ;  /* 0x0210008010052fae */ /* 0x0003e4000e101d46 */
[----:B------:R-:W-:Y:S01]  /*1140*/  IMAD.SHL.U32 R20, R22, 0x4, RZ ;  /* 0x0000000416147824 */ /* 0x000fe200078e00ff */
[----:B------:R-:W-:Y:S01]  /*1150*/  LOP3.LUT R12, R12, 0xfffffff8, RZ, 0xc0, !PT ;  /* 0xfffffff80c0c7812 */ /* 0x000fe200078ec0ff */
[----:B------:R-:W-:Y:S01]  /*1160*/  IMAD.SHL.U32 R22, R22, 0x8, RZ ;  /* 0x0000000816167824 */ /* 0x000fe200078e00ff */
[----:B------:R1:W-:Y:S01]  /*1170*/  @P2 LDGSTS.E.BYPASS.LTC128B.128 [R5+0x4100], [R16.64+0x100], !P3 ;  /* 0x0410010010052fae */ /* 0x0003e2000d901d46 */
[----:B------:R-:W-:-:S02]  /*1180*/  ISETP.LE.AND P2, PT, R100, c[0x0][0x27c], PT ;  /* 0x00009f0064007a0c */ /* 0x000fc40003f43270 */
[C---:B------:R-:W-:Y:S02]  /*1190*/  IADD3 R19, R20.reuse, 0x20, RZ ;  /* 0x0000002014137810 */ /* 0x040fe40007ffe0ff */
[----:B------:R-:W-:Y:S02]  /*11a0*/  SHF.R.S32.HI R23, RZ, 0x1f, R22 ;  /* 0x0000001fff177819 */ /* 0x000fe40000011416 */
[----:B------:R-:W-:Y:S01]  /*11b0*/  SHF.R.S32.HI R21, RZ, 0x1f, R20 ;  /* 0x0000001fff157819 */ /* 0x000fe20000011414 */
[----:B------:R-:W-:Y:S01]  /*11c0*/  IMAD.IADD R15, R20, 0x1, R19 ;  /* 0x00000001140f7824 */ /* 0x000fe200078e0213 */
[C---:B------:R-:W-:Y:S01]  /*11d0*/  IADD3 R141, R22.reuse, 0x60, RZ ;  /* 0x00000060168d7810 */ /* 0x040fe20007ffe0ff */
[C-C-:B------:R-:W-:Y:S01]  /*11e0*/  IMAD.WIDE.U32 R158, R109.reuse, c[0x0][0x290], R22.reuse ;  /* 0x0000a4006d9e7a25 */ /* 0x140fe200078e0016 */
[C---:B------:R-:W-:Y:S02]  /*11f0*/  IADD3 R140, R22.reuse, 0x80, RZ ;  /* 0x00000080168c7810 */ /* 0x040fe40007ffe0ff */
[----:B------:R-:W-:Y:S01]  /*1200*/  IADD3 R139, R22, 0xa0, RZ ;  /* 0x000000a0168b7810 */ /* 0x000fe20007ffe0ff */
[----:B------:R-:W-:Y:S01]  /*1210*/  IMAD.WIDE.U32 R156, R109, c[0x0][0x280], R22 ;  /* 0x0000a0006d9c7a25 */ /* 0x000fe200078e0016 */
[----:B------:R-:W-:-:S02]  /*1220*/  @P2 LOP3.LUT R194, R194, 0x2, RZ, 0xfc, !PT ;  /* 0x00000002c2c22812 */ /* 0x000fc400078efcff */
[----:B------:R-:W-:Y:S01]  /*1230*/  @P1 LEA R32, P2, R3, c[0x0][0x250], 0x1 ;  /* 0x0000940003201a11 */ /* 0x000fe200078408ff */
[----:B------:R-:W-:Y:S01]  /*1240*/  IMAD.WIDE.U32 R30, R109, c[0x0][0x290], R20 ;  /* 0x0000a4006d1e7a25 */ /* 0x000fe200078e0014 */
[----:B------:R-:W-:Y:S02]  /*1250*/  LOP3.LUT R194, R194, 0xfffffffe, RZ, 0xc0, !PT ;  /* 0xfffffffec2c27812 */ /* 0x000fe400078ec0ff */
[----:B------:R-:W-:Y:S01]  /*1260*/  @P1 LEA.HI.X R33, R3, c[0x0][0x254], R0, 0x1, P2 ;  /* 0x0000950003211a11 */ /* 0x000fe200010f0c00 */
[----:B------:R-:W-:Y:S01]  /*1270*/  IMAD R3, R4, c[0x0][0x1e0], RZ ;  /* 0x0000780004037a24 */ /* 0x000fe200078e02ff */
[----:B------:R-:W-:-:S03]  /*1280*/  ISETP.GE.AND P2, PT, R22, c[0x0][0x27c], PT ;  /* 0x00009f0016007a0c */ /* 0x000fc60003f46270 */
[----:B------:R-:W-:Y:S01]  /*1290*/  IMAD R0, R164, c[0x0][0x1e4], R3 ;  /* 0x00007900a4007a24 */ /* 0x000fe200078e0203 */
[----:B------:R-:W-:Y:S02]  /*12a0*/  SEL R9, RZ, c[0x0][0x27c], !P2 ;  /* 0x00009f00ff097a07 */ /* 0x000fe40005000000 */
[-C--:B------:R-:W-:Y:S01]  /*12b0*/  SEL R24, R13, R8.reuse, !P2 ;  /* 0x000000080d187207 */ /* 0x080fe20005000000 */
[----:B------:R-:W-:Y:S01]  /*12c0*/  IMAD.IADD R27, R27, 0x1, R0 ;  /* 0x000000011b1b7824 */ /* 0x000fe200078e0200 */
[----:B------:R-:W-:Y:S01]  /*12d0*/  ISETP.GE.AND P2, PT, R15, c[0x0][0x27c], PT ;  /* 0x00009f000f007a0c */ /* 0x000fe20003f46270 */
[----:B------:R-:W-:Y:S01]  /*12e0*/  IMAD.IADD R9, R22, 0x1, R9 ;  /* 0x0000000116097824 */ /* 0x000fe200078e0209 */
[C---:B-1----:R-:W-:Y:S01]  /*12f0*/  IADD3 R17, R20.reuse, 0x40, RZ ;  /* 0x0000004014117810 */ /* 0x042fe20007ffe0ff */
[----:B------:R-:W-:Y:S01]  /*1300*/  IMAD.WIDE.U32 R26, R195, c[0x0][0x1e8], R26 ;  /* 0x00007a00c31a7a25 */ /* 0x000fe200078e001a */
[----:B------:R-:W-:Y:S02]  /*1310*/  SEL R3, R13, R8, !P2 ;  /* 0x000000080d037207 */ /* 0x000fe40005000000 */
[----:B------:R-:W-:Y:S01]  /*1320*/  SHF.R.S32.HI R105, RZ, 0x1f, R24 ;  /* 0x0000001fff697819 */ /* 0x000fe20000011418 */
[----:B------:R-:W-:Y:S01]  /*1330*/  IMAD.IADD R16, R20, 0x1, R17 ;  /* 0x0000000114107824 */ /* 0x000fe200078e0211 */
[----:B------:R-:W-:Y:S01]  /*1340*/  SEL R0, RZ, c[0x0][0x27c], !P2 ;  /* 0x00009f00ff007a07 */ /* 0x000fe20005000000 */
[----:B------:R-:W-:Y:S01]  /*1350*/  IMAD.IADD R163, R27, 0x1, R162 ;  /* 0x000000011ba37824 */ /* 0x000fe200078e02a2 */
[----:B------:R-:W-:Y:S01]  /*1360*/  SHF.R.S32.HI R108, RZ, 0x1f, R9 ;  /* 0x0000001fff6c7819 */ /* 0x000fe20000011409 */
[----:B------:R-:W-:Y:S01]  /*1370*/  IMAD.MOV.U32 R162, RZ, RZ, R26 ;  /* 0x000000ffffa27224 */ /* 0x000fe200078e001a */
[----:B------:R-:W-:Y:S01]  /*1380*/  SHF.R.S32.HI R104, RZ, 0x1f, R3 ;  /* 0x0000001fff687819 */ /* 0x000fe20000011403 */
[----:B------:R-:W-:Y:S01]  /*1390*/  IMAD.WIDE.U32 R26, R109, c[0x0][0x280], R20 ;  /* 0x0000a0006d1a7a25 */ /* 0x000fe200078e0014 */
[----:B------:R-:W-:-:S02]  /*13a0*/  LEA.HI R105, R105, R24, RZ, 0x4 ;  /* 0x0000001869697211 */ /* 0x000fc400078f20ff */
[----:B------:R-:W-:Y:S01]  /*13b0*/  LEA.HI R138, R108, R9, RZ, 0x3 ;  /* 0x000000096c8a7211 */ /* 0x000fe200078f18ff */
[----:B------:R-:W-:Y:S01]  /*13c0*/  IMAD.WIDE.U32 R24, R195, c[0x0][0x210], R22 ;  /* 0x00008400c3187a25 */ /* 0x000fe200078e0016 */
[----:B------:R-:W-:Y:S02]  /*13d0*/  LEA.HI R104, R104, R3, RZ, 0x4 ;  /* 0x0000000368687211 */ /* 0x000fe400078f20ff */
[----:B------:R-:W-:Y:S01]  /*13e0*/  ISETP.GE.AND P2, PT, R16, c[0x0][0x27c], PT ;  /* 0x00009f0010007a0c */ /* 0x000fe20003f46270 */
[----:B------:R-:W-:Y:S01]  /*13f0*/  IMAD.IADD R3, R0, 0x1, R15 ;  /* 0x0000000100037824 */ /* 0x000fe200078e020f */
[----:B------:R-:W-:Y:S01]  /*1400*/  LEA.HI R108, R108, R9, RZ, 0x6 ;  /* 0x000000096c6c7211 */ /* 0x000fe200078f30ff */
[----:B------:R-:W-:Y:S01]  /*1410*/  IMAD.IADD R9, R109, 0x1, -R12 ;  /* 0x000000016d097824 */ /* 0x000fe200078e0a0c */
[----:B------:R-:W-:Y:S01]  /*1420*/  SEL R8, R13, R8, !P2 ;  /* 0x000000080d087207 */ /* 0x000fe20005000000 */
[----:B------:R-:W-:Y:S01]  /*1430*/  IMAD.IADD R29, R25, 0x1, R28 ;  /* 0x00000001191d7824 */ /* 0x000fe200078e021c */
[----:B------:R-:W-:Y:S01]  /*1440*/  SEL R25, RZ, c[0x0][0x27c], !P2 ;  /* 0x00009f00ff197a07 */ /* 0x000fe20005000000 */
[----:B------:R-:W-:Y:S01]  /*1450*/  IMAD.SHL.U32 R108, R108, 0x40, RZ ;  /* 0x000000406c6c7824 */ /* 0x000fe200078e00ff */
[----:B------:R-:W-:Y:S01]  /*1460*/  SHF.R.S32.HI R0, RZ, 0x1f, R3 ;  /* 0x0000001fff007819 */ /* 0x000fe20000011403 */
[----:B------:R-:W-:Y:S01]  /*1470*/  IMAD.MOV.U32 R28, RZ, RZ, R24 ;  /* 0x000000ffff1c7224 */ /* 0x000fe200078e0018 */
[C---:B------:R-:W-:Y:S01]  /*1480*/  LOP3.LUT P6, RZ, R9.reuse, 0x4, RZ, 0xc0, !PT ;  /* 0x0000000409ff7812 */ /* 0x040fe200078cc0ff */
[----:B------:R-:W-:Y:S01]  /*1490*/  IMAD.SHL.U32 R9, R9, 0x40, RZ ;  /* 0x0000004009097824 */ /* 0x000fe200078e00ff */
[CC--:B------:R-:W-:Y:S01]  /*14a0*/  LEA.HI R137, R0.reuse, R3.reuse, RZ, 0x3 ;  /* 0x0000000300897211 */ /* 0x0c0fe200078f18ff */
[----:B------:R-:W-:Y:S01]  /*14b0*/  IMAD.IADD R25, R25, 0x1, R16 ;  /* 0x0000000119197824 */ /* 0x000fe200078e0210 */
[----:B------:R-:W-:Y:S01]  /*14c0*/  LEA.HI R0, R0, R3, RZ, 0x6 ;  /* 0x0000000300007211 */ /* 0x000fe200078f30ff */
[----:B------:R-:W-:Y:S01]  /*14d0*/  IMAD.WIDE.U32 R162, R160, c[0x0][0x1f0], R162 ;  /* 0x00007c00a0a27a25 */ /* 0x000fe200078e00a2 */
[----:B------:R-:W-:-:S02]  /*14e0*/  SHF.R.S32.HI R103, RZ, 0x1f, R8 ;  /* 0x0000001fff677819 */ /* 0x000fc40000011408 */
[----:B------:R-:W-:Y:S01]  /*14f0*/  LOP3.LUT R9, R9, 0x1c0, RZ, 0xc0, !PT ;  /* 0x000001c009097812 */ /* 0x000fe200078ec0ff */
[----:B------:R-:W-:Y:S01]  /*1500*/  IMAD.SHL.U32 R0, R0, 0x40, RZ ;  /* 0x0000004000007824 */ /* 0x000fe200078e00ff */
[----:B------:R-:W-:Y:S01]  /*1510*/  SHF.R.S32.HI R106, RZ, 0x1f, R25 ;  /* 0x0000001fff6a7819 */ /* 0x000fe20000011419 */
[----:B------:R-:W-:Y:S01]  /*1520*/  IMAD.IADD R121, R163, 0x1, R121 ;  /* 0x00000001a3797824 */ /* 0x000fe200078e0279 */
[----:B------:R-:W-:Y:S01]  /*1530*/  LEA.HI R103, R103, R8, RZ, 0x4 ;  /* 0x0000000867677211 */ /* 0x000fe200078f20ff */
[----:B------:R-:W-:Y:S01]  /*1540*/  IMAD.WIDE.U32 R160, R160, c[0x0][0x218], R28 ;  /* 0x00008600a0a07a25 */ /* 0x000fe200078e001c */
[----:B------:R-:W-:Y:S02]  /*1550*/  SHF.R.U32.HI R3, RZ, 0x3, R9 ;  /* 0x00000003ff037819 */ /* 0x000fe40000011609 */
[----:B------:R-:W-:Y:S01]  /*1560*/  LOP3.LUT R8, R9, 0x38, R137, 0xf8, !PT ;  /* 0x0000003809087812 */ /* 0x000fe200078ef889 */
[----:B------:R-:W-:Y:S01]  /*1570*/  IMAD.IADD R119, R161, 0x1, R119 ;  /* 0x00000001a1777824 */ /* 0x000fe200078e0277 */
[----:B------:R-:W-:-:S02]  /*1580*/  LEA.HI R136, R106, R25, RZ, 0x3 ;  /* 0x000000196a887211 */ /* 0x000fc400078f18ff */
[----:B------:R-:W-:Y:S02]  /*1590*/  LEA.HI R106, R106, R25, RZ, 0x6 ;  /* 0x000000196a6a7211 */ /* 0x000fe400078f30ff */
[----:B------:R-:W-:Y:S02]  /*15a0*/  LOP3.LUT R12, R9, 0x38, R138, 0xf8, !PT ;  /* 0x00000038090c7812 */ /* 0x000fe400078ef88a */
[----:B------:R-:W-:Y:S01]  /*15b0*/  LOP3.LUT R0, R0, 0xfffff000, RZ, 0xc0, !PT ;  /* 0xfffff00000007812 */ /* 0x000fe200078ec0ff */
[----:B------:R-:W-:Y:S01]  /*15c0*/  IMAD.SHL.U32 R106, R106, 0x40, RZ ;  /* 0x000000406a6a7824 */ /* 0x000fe200078e00ff */
[----:B------:R-:W-:Y:S02]  /*15d0*/  LOP3.LUT R107, R8, R3, RZ, 0x3c, !PT ;  /* 0x00000003086b7212 */ /* 0x000fe400078e3cff */
[----:B------:R-:W-:Y:S02]  /*15e0*/  SHF.R.S32.HI R105, RZ, 0x4, R105 ;  /* 0x00000004ff697819 */ /* 0x000fe40000011469 */
[----:B------:R-:W-:-:S02]  /*15f0*/  SHF.R.S32.HI R104, RZ, 0x4, R104 ;  /* 0x00000004ff687819 */ /* 0x000fc40000011468 */
[----:B------:R-:W-:Y:S02]  /*1600*/  SHF.R.S32.HI R103, RZ, 0x4, R103 ;  /* 0x00000004ff677819 */ /* 0x000fe40000011467 */
[----:B------:R-:W-:Y:S02]  /*1610*/  LOP3.LUT R108, R108, 0xfffff000, RZ, 0xc0, !PT ;  /* 0xfffff0006c6c7812 */ /* 0x000fe400078ec0ff */
[----:B------:R-:W-:Y:S02]  /*1620*/  LOP3.LUT R13, R12, R3, RZ, 0x3c, !PT ;  /* 0x000000030c0d7212 */ /* 0x000fe400078e3cff */
[----:B------:R-:W-:Y:S02]  /*1630*/  IADD3 R107, R107, R0, R2 ;  /* 0x000000006b6b7210 */ /* 0x000fe40007ffe002 */
[----:B------:R-:W-:Y:S02]  /*1640*/  SHF.R.S32.HI R5, RZ, 0x1f, R109 ;  /* 0x0000001fff057819 */ /* 0x000fe4000001146d */
[----:B------:R-:W-:-:S02]  /*1650*/  LOP3.LUT R0, R9, 0x38, R136, 0xf8, !PT ;  /* 0x0000003809007812 */ /* 0x000fc400078ef888 */
[----:B------:R-:W-:Y:S01]  /*1660*/  LEA.HI.SX32 R105, R138, R105, 0x1d ;  /* 0x000000698a697211 */ /* 0x000fe200078feaff */
[----:B------:R-:W-:Y:S01]  /*1670*/  IMAD R154, R5, c[0x0][0x290], RZ ;  /* 0x0000a400059a7a24 */ /* 0x000fe200078e02ff */
[----:B------:R-:W-:Y:S01]  /*1680*/  LEA.HI.SX32 R104, R137, R104, 0x1d ;  /* 0x0000006889687211 */ /* 0x000fe200078feaff */
[----:B------:R-:W-:Y:S01]  /*1690*/  IMAD R152, R5, c[0x0][0x280], RZ ;  /* 0x0000a00005987a24 */ /* 0x000fe200078e02ff */
[----:B------:R-:W-:Y:S01]  /*16a0*/  LEA.HI.SX32 R103, R136, R103, 0x1d ;  /* 0x0000006788677211 */ /* 0x000fe200078feaff */
[----:B------:R-:W-:Y:S01]  /*16b0*/  IMAD R154, R109, c[0x0][0x294], R154 ;  /* 0x0000a5006d9a7a24 */ /* 0x000fe200078e029a */
[----:B------:R-:W-:Y:S01]  /*16c0*/  IADD3 R108, R13, R108, R2 ;  /* 0x0000006c0d6c7210 */ /* 0x000fe20007ffe002 */
[----:B------:R-:W-:Y:S01]  /*16d0*/  IMAD R152, R109, c[0x0][0x284], R152 ;  /* 0x0000a1006d987a24 */ /* 0x000fe200078e0298 */
[----:B------:R-:W-:Y:S01]  /*16e0*/  LOP3.LUT R106, R106, 0xfffff000, RZ, 0xc0, !PT ;  /* 0xfffff0006a6a7812 */ /* 0x000fe200078ec0ff */
[----:B------:R-:W-:Y:S01]  /*16f0*/  IMAD.IADD R159, R159, 0x1, R154 ;  /* 0x000000019f9f7824 */ /* 0x000fe200078e029a */
[----:B------:R-:W-:Y:S01]  /*1700*/  LOP3.LUT R13, R0, R3, RZ, 0x3c, !PT ;  /* 0x00000003000d7212 */ /* 0x000fe200078e3cff */
[----:B------:R-:W-:Y:S01]  /*1710*/  IMAD.IADD R157, R157, 0x1, R152 ;  /* 0x000000019d9d7824 */ /* 0x000fe200078e0298 */
[----:B------:R-:W-:Y:S01]  /*1720*/  SHF.R.S32.HI R0, RZ, 0x1f, R105 ;  /* 0x0000001fff007819 */ /* 0x000fe20000011469 */
[----:B------:R-:W-:Y:S01]  /*1730*/  IMAD.IADD R155, R154, 0x1, R31 ;  /* 0x000000019a9b7824 */ /* 0x000fe200078e021f */
[----:B------:R-:W-:Y:S01]  /*1740*/  SHF.R.S32.HI R25, RZ, 0x1f, R104 ;  /* 0x0000001fff197819 */ /* 0x000fe20000011468 */
[----:B------:R-:W-:Y:S01]  /*1750*/  IMAD.IADD R153, R152, 0x1, R27 ;  /* 0x0000000198997824 */ /* 0x000fe200078e021b */
[----:B------:R-:W-:Y:S01]  /*1760*/  SHF.R.S32.HI R8, RZ, 0x1f, R103 ;  /* 0x0000001fff087819 */ /* 0x000fe20000011467 */
[----:B------:R-:W-:Y:S01]  /*1770*/  IMAD.MOV.U32 R154, RZ, RZ, R30 ;  /* 0x000000ffff9a7224 */ /* 0x000fe200078e001e */
[----:B------:R-:W-:Y:S01]  /*1780*/  IADD3 R106, R13, R106, R2 ;  /* 0x0000006a0d6a7210 */ /* 0x000fe20007ffe002 */
[----:B------:R-:W-:Y:S01]  /*1790*/  IMAD.MOV.U32 R152, RZ, RZ, R26 ;  /* 0x000000ffff987224 */ /* 0x000fe200078e001a */
[----:B------:R-:W-:Y:S01]  /*17a0*/  LEA.HI R13, R0, R105, RZ, 0x3 ;  /* 0x00000069000d7211 */ /* 0x000fe200078f18ff */
[----:B------:R-:W-:Y:S01]  /*17b0*/  IMAD.SHL.U32 R105, R105, 0x8, RZ ;  /* 0x0000000869697824 */ /* 0x000fe200078e00ff */
[----:B------:R-:W-:Y:S01]  /*17c0*/  LEA.HI R12, R25, R104, RZ, 0x3 ;  /* 0x00000068190c7211 */ /* 0x000fe200078f18ff */
[----:B------:R-:W-:Y:S01]  /*17d0*/  IMAD.SHL.U32 R104, R104, 0x8, RZ ;  /* 0x0000000868687824 */ /* 0x000fe200078e00ff */
[----:B------:R-:W-:Y:S01]  /*17e0*/  LEA.HI R8, R8, R103, RZ, 0x3 ;  /* 0x0000006708087211 */ /* 0x000fe200078f18ff */
[----:B------:R-:W-:Y:S01]  /*17f0*/  IMAD.SHL.U32 R103, R103, 0x8, RZ ;  /* 0x0000000867677824 */ /* 0x000fe200078e00ff */
[----:B------:R-:W-:Y:S01]  /*1800*/  LOP3.LUT R0, R9, 0x18, R22, 0xf8, !PT ;  /* 0x0000001809007812 */ /* 0x000fe200078ef816 */
[----:B------:R-:W-:Y:S01]  /*1810*/  IMAD.SHL.U32 R13, R13, 0x200, RZ ;  /* 0x000002000d0d7824 */ /* 0x000fe200078e00ff */
[C---:B------:R-:W-:Y:S01]  /*1820*/  LOP3.LUT R30, R9.reuse, 0x38, R105, 0xf8, !PT ;  /* 0x00000038091e7812 */ /* 0x040fe200078ef869 */
[----:B------:R-:W-:Y:S01]  /*1830*/  IMAD.SHL.U32 R134, R8, 0x200, RZ ;  /* 0x0000020008867824 */ /* 0x000fe200078e00ff */
[C---:B------:R-:W-:Y:S01]  /*1840*/  LOP3.LUT R26, R9.reuse, 0x38, R104, 0xf8, !PT ;  /* 0x00000038091a7812 */ /* 0x040fe200078ef868 */
[----:B------:R-:W-:Y:S01]  /*1850*/  IMAD.SHL.U32 R12, R12, 0x200, RZ ;  /* 0x000002000c0c7824 */ /* 0x000fe200078e00ff */
[----:B------:R-:W-:Y:S01]  /*1860*/  LOP3.LUT R24, R9, 0x38, R103, 0xf8, !PT ;  /* 0x0000003809187812 */ /* 0x000fe200078ef867 */
[----:B-----5:R-:W-:Y:S01]  /*1870*/  IMAD.WIDE.U32 R158, R87, c[0x0][0x290], R158 ;  /* 0x0000a400579e7a25 */ /* 0x020fe200078e009e */
[----:B------:R-:W-:-:S02]  /*1880*/  LOP3.LUT R0, R2, R0, R3, 0xf6, !PT ;  /* 0x0000000002007212 */ /* 0x000fc400078ef603 */
[-C--:B------:R-:W-:Y:S01]  /*1890*/  LOP3.LUT R111, R30, R3.reuse, RZ, 0x3c, !PT ;  /* 0x000000031e6f7212 */ /* 0x080fe200078e3cff */
[----:B------:R-:W-:Y:S01]  /*18a0*/  IMAD.WIDE.U32 R154, R87, c[0x0][0x290], R154 ;  /* 0x0000a400579a7a25 */ /* 0x000fe200078e009a */
[-C--:B------:R-:W-:Y:S02]  /*18b0*/  LOP3.LUT R9, R26, R3.reuse, RZ, 0x3c, !PT ;  /* 0x000000031a097212 */ /* 0x080fe400078e3cff */
[----:B------:R-:W-:Y:S01]  /*18c0*/  LOP3.LUT R3, R24, R3, RZ, 0x3c, !PT ;  /* 0x0000000318037212 */ /* 0x000fe200078e3cff */
[----:B------:R-:W-:Y:S01]  /*18d0*/  @P0 IMAD.WIDE.U32 R24, R14, R97, R150 ;  /* 0x000000610e180225 */ /* 0x000fe200078e0096 */
[----:B------:R-:W-:Y:S02]  /*18e0*/  LOP3.LUT R134, R134, 0xfffff000, RZ, 0xc0, !PT ;  /* 0xfffff00086867812 */ /* 0x000fe400078ec0ff */
[----:B------:R-:W-:Y:S01]  /*18f0*/  LOP3.LUT R8, R13, 0xfffff000, RZ, 0xc0, !PT ;  /* 0xfffff0000d087812 */ /* 0x000fe200078ec0ff */
[----:B------:R-:W-:Y:S01]  /*1900*/  @P1 IMAD.SHL.U32 R14, R10, 0x2, RZ ;  /* 0x000000020a0e1824 */ /* 0x000fe200078e00ff */
[--C-:B------:R-:W-:Y:S01]  /*1910*/  IADD3 R134, R3, R134, R2.reuse ;  /* 0x0000008603867210 */ /* 0x100fe20007ffe002 */
[----:B------:R-:W-:Y:S01]  /*1920*/  @P0 IMAD.IADD R7, R25, 0x1, R7 ;  /* 0x0000000119070824 */ /* 0x000fe200078e0207 */
[----:B------:R-:W-:Y:S01]  /*1930*/  LOP3.LUT R110, R12, 0xfffff000, RZ, 0xc0, !PT ;  /* 0xfffff0000c6e7812 */ /* 0x000fe200078ec0ff */
[----:B------:R-:W-:Y:S01]  /*1940*/  @P0 IMAD.SHL.U32 R3, R10, 0x2, RZ ;  /* 0x000000020a030824 */ /* 0x000fe200078e00ff */
[----:B------:R1:W-:Y:S01]  /*1950*/  @P1 LDGSTS.E.BYPASS.LTC128B.128 [R14+0x1100], [R32.64], !P5 ;  /* 0x01100000200e1fae */ /* 0x0003e2000e901d46 */
[--C-:B------:R-:W-:Y:S01]  /*1960*/  IADD3 R111, R111, R8, R2.reuse ;  /* 0x000000086f6f7210 */ /* 0x100fe20007ffe002 */
[----:B------:R-:W-:Y:S01]  /*1970*/  IMAD.MOV.U32 R12, RZ, RZ, c[0x0][0x290] ;  /* 0x0000a400ff0c7624 */ /* 0x000fe200078e00ff */
[----:B------:R-:W-:Y:S01]  /*1980*/  IADD3 R110, R9, R110, R2 ;  /* 0x0000006e096e7210 */ /* 0x000fe20007ffe002 */
[----:B------:R1:W-:Y:S01]  /*1990*/  @P1 LDGSTS.E.BYPASS.LTC128B.128 [R14+0x3100], [R32.64+0x80], !P4 ;  /* 0x03100080200e1fae */ /* 0x0003e2000e101d46 */
[----:B------:R-:W-:Y:S01]  /*19a0*/  SHF.R.S32.HI R2, RZ, 0x1f, R87 ;  /* 0x0000001fff027819 */ /* 0x000fe20000011457 */
[----:B------:R-:W-:Y:S01]  /*19b0*/  IMAD.MOV.U32 R8, RZ, RZ, c[0x0][0x280] ;  /* 0x0000a000ff087624 */ /* 0x000fe200078e00ff */
[----:B------:R-:W-:Y:S01]  /*19c0*/  LOP3.LUT R138, R138, 0xfffffff8, RZ, 0xc0, !PT ;  /* 0xfffffff88a8a7812 */ /* 0x000fe200078ec0ff */
[----:B------:R1:W-:Y:S01]  /*19d0*/  @P1 LDGSTS.E.BYPASS.LTC128B.128 [R14+0x5100], [R32.64+0x100], !P3 ;  /* 0x05100100200e1fae */ /* 0x0003e2000d901d46 */
[C---:B------:R-:W-:Y:S01]  /*19e0*/  @P0 LEA R26, P1, R24.reuse, c[0x0][0x220], 0x1 ;  /* 0x00008800181a0a11 */ /* 0x040fe200078208ff */
[----:B------:R-:W-:Y:S01]  /*19f0*/  IMAD.WIDE.U32 R156, R87, c[0x0][0x280], R156 ;  /* 0x0000a000579c7a25 */ /* 0x000fe200078e009c */
[----:B------:R-:W-:Y:S01]  /*1a00*/  LOP3.LUT R137, R137, 0xfffffff8, RZ, 0xc0, !PT ;  /* 0xfffffff889897812 */ /* 0x000fe200078ec0ff */
[----:B------:R-:W0:Y:S01]  /*1a10*/  LDGDEPBAR ;  /* 0x00000000000079af */ /* 0x000e220000000000 */
[----:B------:R-:W-:Y:S01]  /*1a20*/  @P0 LEA.HI.X R27, R24, c[0x0][0x224], R7, 0x1, P1 ;  /* 0x00008900181b0a11 */ /* 0x000fe200008f0c07 */
[----:B------:R-:W-:Y:S01]  /*1a30*/  IMAD.WIDE.U32 R152, R87, c[0x0][0x280], R152 ;  /* 0x0000a00057987a25 */ /* 0x000fe200078e0098 */
[----:B------:R-:W-:-:S02]  /*1a40*/  @P0 LEA R24, P1, R99, R26, 0x1 ;  /* 0x0000001a63180211 */ /* 0x000fc400078208ff */
[----:B------:R-:W-:Y:S01]  /*1a50*/  LOP3.LUT R136, R136, 0xfffffff8, RZ, 0xc0, !PT ;  /* 0xfffffff888887812 */ /* 0x000fe200078ec0ff */
[----:B------:R2:W-:Y:S01]  /*1a60*/  @P0 LDGSTS.E.BYPASS.LTC128B.128 [R3+0x12100], [R26.64], !P5 ;  /* 0x121000001a030fae */ /* 0x0005e2000e901d46 */
[----:B------:R-:W-:Y:S01]  /*1a70*/  @P0 LEA.HI.X R25, R99, R27, R98, 0x1, P1 ;  /* 0x0000001b63190211 */ /* 0x000fe200008f0c62 */
[C---:B------:R-:W-:Y:S01]  /*1a80*/  IMAD.SHL.U32 R125, R12.reuse, 0x40, RZ ;  /* 0x000000400c7d7824 */ /* 0x040fe200078e00ff */
[-C--:B------:R-:W-:Y:S01]  /*1a90*/  SHF.L.U64.HI R123, R12, R131.reuse, c[0x0][0x294] ;  /* 0x0000a5000c7b7619 */ /* 0x080fe20000010283 */
[----:B------:R2:W-:Y:S01]  /*1aa0*/  @P0 LDGSTS.E.BYPASS.LTC128B.128 [R3+0x14100], [R26.64+0x80], !P4 ;  /* 0x141000801a030fae */ /* 0x0005e2000e101d46 */
[CC--:B------:R-:W-:Y:S01]  /*1ab0*/  SHF.L.U64.HI R127, R8.reuse, R131.reuse, c[0x0][0x284] ;  /* 0x0000a100087f7619 */ /* 0x0c0fe20000010283 */
[----:B------:R-:W-:Y:S01]  /*1ac0*/  IMAD.SHL.U32 R129, R8, 0x40, RZ ;  /* 0x0000004008817824 */ /* 0x000fe200078e00ff */
[----:B------:R-:W-:Y:S01]  /*1ad0*/  SHF.L.U64.HI R131, R6, R131, c[0x0][0x1e4] ;  /* 0x0000790006837619 */ /* 0x000fe20000010283 */
[----:B------:R2:W-:Y:S01]  /*1ae0*/  @P0 LDGSTS.E.BYPASS.LTC128B.128 [R3+0x16100], [R26.64+0x100], !P3 ;  /* 0x161001001a030fae */ /* 0x0005e2000d901d46 */
[----:B------:R-:W-:-:S02]  /*1af0*/  IADD3 R13, R20, 0x30, RZ ;  /* 0x00000030140d7810 */ /* 0x000fc40007ffe0ff */
[----:B------:R-:W-:Y:S01]  /*1b00*/  IADD3 R12, R20, 0x50, RZ ;  /* 0x00000050140c7810 */ /* 0x000fe20007ffe0ff */
[----:B------:R2:W-:Y:S01]  /*1b10*/  @P0 LDGSTS.E.BYPASS.LTC128B.128 [R3+0x13100], [R24.64], !P5 ;  /* 0x1310000018030fae */ /* 0x0005e2000e901d46 */
[----:B------:R-:W-:Y:S02]  /*1b20*/  SHF.R.S32.HI R132, RZ, 0x1f, R138 ;  /* 0x0000001fff847819 */ /* 0x000fe4000001148a */
[----:B------:R-:W-:Y:S01]  /*1b30*/  SHF.R.S32.HI R126, RZ, 0x1f, R105 ;  /* 0x0000001fff7e7819 */ /* 0x000fe20000011469 */
[----:B------:R2:W-:Y:S01]  /*1b40*/  @P0 LDGSTS.E.BYPASS.LTC128B.128 [R3+0x15100], [R24.64+0x80], !P4 ;  /* 0x1510008018030fae */ /* 0x0005e2000e101d46 */
[----:B-1----:R-:W-:Y:S01]  /*1b50*/  IMAD R14, R5, c[0x0][0x1e0], RZ ;  /* 0x00007800050e7a24 */ /* 0x002fe200078e02ff */
[----:B------:R-:W-:Y:S02]  /*1b60*/  SHF.R.S32.HI R130, RZ, 0x1f, R137 ;  /* 0x0000001fff827819 */ /* 0x000fe40000011489 */
[----:B------:R2:W-:Y:S01]  /*1b70*/  @P0 LDGSTS.E.BYPASS.LTC128B.128 [R3+0x17100], [R24.64+0x100], !P3 ;  /* 0x1710010018030fae */ /* 0x0005e2000d901d46 */
[----:B------:R-:W-:-:S02]  /*1b80*/  IADD3 R164, P0, R164, R109, RZ ;  /* 0x0000006da4a47210 */ /* 0x000fc40007f1e0ff */
[----:B------:R-:W-:Y:S01]  /*1b90*/  SHF.R.S32.HI R128, RZ, 0x1f, R136 ;  /* 0x0000001fff807819 */ /* 0x000fe20000011488 */
[----:B------:R-:W0:Y:S01]  /*1ba0*/  LDGDEPBAR ;  /* 0x00000000000079af */ /* 0x000e220000000000 */
[----:B------:R-:W-:Y:S01]  /*1bb0*/  SHF.R.S32.HI R124, RZ, 0x1f, R104 ;  /* 0x0000001fff7c7819 */ /* 0x000fe20000011468 */
[----:B------:R-:W-:Y:S01]  /*1bc0*/  IMAD.X R165, R4, 0x1, R5, P0 ;  /* 0x0000000104a57824 */ /* 0x000fe200000e0605 */
[----:B------:R-:W-:Y:S01]  /*1bd0*/  IADD3 R117, P1, P0, R162, R166, R22 ;  /* 0x000000a6a2757210 */ /* 0x000fe2000783e016 */
[C---:B------:R-:W-:Y:S01]  /*1be0*/  IMAD R4, R2.reuse, c[0x0][0x290], RZ ;  /* 0x0000a40002047a24 */ /* 0x040fe200078e02ff */
[----:B------:R-:W-:Y:S01]  /*1bf0*/  SHF.R.S32.HI R122, RZ, 0x1f, R103 ;  /* 0x0000001fff7a7819 */ /* 0x000fe20000011467 */
[----:B------:R-:W-:Y:S02]  /*1c00*/  IMAD R2, R2, c[0x0][0x280], RZ ;  /* 0x0000a00002027a24 */ /* 0x000fe400078e02ff */
[----:B------:R-:W-:-:S04]  /*1c10*/  IMAD R113, R87, c[0x0][0x294], R4 ;  /* 0x0000a50057717a24 */ /* 0x000fc800078e0204 */
[----:B------:R-:W-:Y:S02]  /*1c20*/  IMAD.IADD R115, R159, 0x1, R113 ;  /* 0x000000019f737824 */ /* 0x000fe400078e0271 */
[----:B------:R-:W-:Y:S02]  /*1c30*/  IMAD.IADD R113, R113, 0x1, R155 ;  /* 0x0000000171717824 */ /* 0x000fe400078e029b */
[----:B--2---:R-:W-:Y:S01]  /*1c40*/  IMAD R3, R109, c[0x0][0x1e4], R14 ;  /* 0x000079006d037a24 */ /* 0x004fe200078e020e */
[----:B------:R-:W-:-:S03]  /*1c50*/  IADD3 R14, R20, 0x10, RZ ;  /* 0x00000010140e7810 */ /* 0x000fc60007ffe0ff */
[----:B------:R-:W-:Y:S02]  /*1c60*/  IMAD.IADD R120, R167, 0x1, R3 ;  /* 0x00000001a7787824 */ /* 0x000fe400078e0203 */
[----:B------:R-:W-:-:S03]  /*1c70*/  IMAD R3, R87, c[0x0][0x284], R2 ;  /* 0x0000a10057037a24 */ /* 0x000fc600078e0202 */
[----:B------:R-:W-:Y:S01]  /*1c80*/  IADD3.X R116, R121, R120, R23, P1, P0 ;  /* 0x0000007879747210 */ /* 0x000fe20000fe0417 */
[----:B------:R-:W-:Y:S01]  /*1c90*/  IMAD.IADD R114, R157, 0x1, R3 ;  /* 0x000000019d727824 */ /* 0x000fe200078e0203 */
[----:B------:R-:W-:Y:S01]  /*1ca0*/  ISETP.NE.AND P0, PT, RZ, UR4, PT ;  /* 0x00000004ff007c0c */ /* 0x000fe2000bf05270 */
[----:B------:R-:W-:-:S12]  /*1cb0*/  IMAD.IADD R112, R3, 0x1, R153 ;  /* 0x0000000103707824 */ /* 0x000fd800078e0299 */
[----:B------:R-:W-:Y:S02]  /*1cc0*/  @P0 LOP3.LUT R194, R194, 0x1, RZ, 0xfc, !PT ;  /* 0x00000001c2c20812 */ /* 0x000fe400078efcff */
.L_x_719:
[----:B------:R-:W-:Y:S01]  /*1cd0*/  SHF.R.S32.HI R4, RZ, 0x1f, R18 ;  /* 0x0000001fff047819 */ /* 0x000fe20000011412 */
[----:B------:R-:W-:Y:S04]  /*1ce0*/  DEPBAR.LE SB0, 0x2 ;  /* 0x000080800000791a */ /* 0x000fe80000000000 */
[----:B------:R-:W-:Y:S01]  /*1cf0*/  BAR.SYNC.DEFER_BLOCKING 0x0 ;  /* 0x0000000000007b1d */ /* 0x000fe20000010000 */
[----:B------:R-:W-:Y:S01]  /*1d00*/  ISETP.LE.AND P1, PT, R100, c[0x0][0x27c], PT ;  /* 0x00009f0064007a0c */ /* 0x000fe20003f23270 */
[-C--:B-1----:R-:W-:Y:S02]  /*1d10*/  IMAD R5, R131, R18.reuse, RZ ;  /* 0x0000001283057224 */ /* 0x082fe400078e02ff */
[----:B-----5:R-:W-:Y:S04]  /*1d20*/  IMAD.WIDE.U32 R28, R135, R18, RZ ;  /* 0x00000012871c7225 */ /* 0x020fe800078e00ff */
[----:B------:R-:W-:Y:S01]  /*1d30*/  IMAD R5, R4, R135, R5 ;  /* 0x0000008704057224 */ /* 0x000fe200078e0205 */
[----:B------:R-:W-:Y:S01]  /*1d40*/  IADD3 R6, P0, R117, R28, RZ ;  /* 0x0000001c75067210 */ /* 0x000fe20007f1e0ff */
[----:B------:R-:W-:Y:S02]  /*1d50*/  IMAD R2, R51, 0x3000, R0 ;  /* 0x0000300033027824 */ /* 0x000fe400078e0200 */
[----:B------:R-:W-:Y:S03]  /*1d60*/  IMAD.IADD R5, R29, 0x1, R5 ;  /* 0x000000011d057824 */ /* 0x000fe600078e0205 */
[----:B------:R-:W-:Y:S01]  /*1d70*/  IADD3 R142, R2, 0x20, RZ ;  /* 0x00000020028e7810 */ /* 0x000fe20007ffe0ff */
[----:B------:R-:W-:Y:S01]  /*1d80*/  IMAD.X R3, R5, 0x1, R116, P0 ;  /* 0x0000000105037824 */ /* 0x000fe200000e0674 */
[----:B------:R-:W-:Y:S02]  /*1d90*/  LEA R72, P0, R6, c[0x0][0x1c8], 0x1 ;  /* 0x0000720006487a11 */ /* 0x000fe400078008ff */
[----:B------:R-:W-:Y:S02]  /*1da0*/  @P6 IADD3 R142, R2, -0x20, RZ ;  /* 0xffffffe0028e6810 */ /* 0x000fe40007ffe0ff */
[----:B------:R-:W-:Y:S02]  /*1db0*/  LEA.HI.X R73, R6, c[0x0][0x1cc], R3, 0x1, P0 ;  /* 0x0000730006497a11 */ /* 0x000fe400000f0c03 */
[----:B------:R-:W-:Y:S01]  /*1dc0*/  LEA R143, R2, 0x100, 0x1 ;  /* 0x00000100028f7811 */ /* 0x000fe200078e08ff */
[----:B------:R-:W-:Y:S01]  /*1dd0*/  BSSY B1, `(.L_x_695) ;  /* 0x0000398000017945 */ /* 0x000fe20003800000 */
[----:B------:R-:W-:Y:S01]  /*1de0*/  LEA R142, R142, 0x100, 0x1 ;  /* 0x000001008e8e7811 */ /* 0x000fe200078e08ff */
[----:B------:R-:W-:-:S05]  /*1df0*/  @!P1 BRA `(.L_x_696) ;  /* 0x0000378000009947 */ /* 0x000fca0003800000 */
[-C--:B------:R-:W-:Y:S01]  /*1e00*/  IMAD R3, R127, R18.reuse, RZ ;  /* 0x000000127f037224 */ /* 0x080fe200078e02ff */
[----:B------:R-:W-:Y:S01]  /*1e10*/  LOP3.LUT P1, RZ, R194, 0x1, RZ, 0xc0, !PT ;  /* 0x00000001c2ff7812 */ /* 0x000fe2000782c0ff */
[-C--:B------:R-:W-:Y:S02]  /*1e20*/  IMAD R25, R123, R18.reuse, RZ ;  /* 0x000000127b197224 */ /* 0x080fe400078e02ff */
[----:B------:R-:W-:Y:S02]  /*1e30*/  IMAD R118, R18, -0x40, R93 ;  /* 0xffffffc012767824 */ /* 0x000fe400078e025d */
[C---:B------:R-:W-:Y:S02]  /*1e40*/  IMAD R3, R4.reuse, R129, R3 ;  /* 0x0000008104037224 */ /* 0x040fe400078e0203 */
[----:B------:R-:W-:Y:S01]  /*1e50*/  IMAD R25, R4, R125, R25 ;  /* 0x0000007d04197224 */ /* 0x000fe200078e0219 */
[----:B------:R-:W-:Y:S01]  /*1e60*/  IMNMX R118, R118, 0x40, PT ;  /* 0x0000004076767817 */ /* 0x000fe20003800200 */
[-C--:B------:R-:W-:Y:S04]  /*1e70*/  IMAD.WIDE.U32 R8, R129, R18.reuse, RZ ;  /* 0x0000001281087225 */ /* 0x080fe800078e00ff */
[----:B------:R-:W-:Y:S01]  /*1e80*/  IMAD.WIDE.U32 R6, R125, R18, RZ ;  /* 0x000000127d067225 */ /* 0x000fe200078e00ff */
[----:B------:R-:W-:Y:S04]  /*1e90*/  IADD3 R3, R9, R3, RZ ;  /* 0x0000000309037210 */ /* 0x000fe80007ffe0ff */
        /* <DEDUP_REMOVED lines=61> */
.L_x_699:
[----:B------:R-:W-:Y:S05]  /*2270*/  BSYNC B0 ;  /* 0x0000000000007941 */ /* 0x000fea0003800000 */
.L_x_698:
        /* <DEDUP_REMOVED lines=89> */
.L_x_702:
[----:B------:R-:W-:Y:S05]  /*2810*/  BSYNC B0 ;  /* 0x0000000000007941 */ /* 0x000fea0003800000 */
.L_x_701:
        /* <DEDUP_REMOVED lines=25> */
[----:B------:R-:W-:Y:S01]  /*29b0*/  @!P0 FMUL.FTZ R2, R41, R40 ;  /* 0x0000002829028220 */ /* 0x000fe20000410000 */
[----:B------:R-:W-:Y:S01]  /*29c0*/  @!P0 HADD2.F32 R40, -RZ, R39.H0_H0 ;  /* 0x20000027ff288230 */ /* 0x000fe20000004100 */
[-C--:B------:R-:W-:Y:S01]  /*29d0*/  @!P0 FMUL.FTZ R68, R46, R35.reuse ;  /* 0x000000232e448220 */ /* 0x080fe20000410000 */
[--C-:B------:R-:W-:Y:S01]  /*29e0*/  @!P0 HADD2.F32 R39, -RZ, R38.reuse.H0_H0 ;  /* 0x20000026ff278230 */ /* 0x100fe20000004100 */
[-C--:B------:R-:W-:Y:S01]  /*29f0*/  @!P0 FFMA.FTZ R2, R45, R44.reuse, R2 ;  /* 0x0000002c2d028223 */ /* 0x080fe20000010002 */
[----:B------:R-:W-:Y:S01]  /*2a00*/  @!P0 HADD2.F32 R45, -RZ, R38.H1_H1 ;  /* 0x30000026ff2d8230 */ /* 0x000fe20000004100 */
[----:B------:R-:W-:Y:S01]  /*2a10*/  @!P0 FMUL.FTZ R3, R40, R35 ;  /* 0x0000002328038220 */ /* 0x000fe20000410000 */
[----:B------:R-:W-:Y:S01]  /*2a20*/  @!P0 MOV R35, R27 ;  /* 0x0000001b00238202 */ /* 0x000fe20000000f00 */
[----:B------:R-:W-:Y:S01]  /*2a30*/  @!P0 FFMA.FTZ R49, R41, R44, -R49 ;  /* 0x0000002c29318223 */ /* 0x000fe20000010831 */
[----:B------:R-:W-:Y:S01]  /*2a40*/  @!P0 HADD2.F32 R44, -RZ, R64.H0_H0 ;  /* 0x20000040ff2c8230 */ /* 0x000fe20000004100 */
[-C--:B------:R-:W-:Y:S02]  /*2a50*/  @!P0 FMUL.FTZ R4, R39, R34.reuse ;  /* 0x0000002227048220 */ /* 0x080fe40000410000 */
[C---:B------:R-:W-:Y:S01]  /*2a60*/  @!P0 FMUL.FTZ R65, R45.reuse, R34 ;  /* 0x000000222d418220 */ /* 0x040fe20000410000 */
[----:B------:R-:W-:Y:S01]  /*2a70*/  @!P0 F2FP.PACK_AB R49, R2, R49 ;  /* 0x000000310231823e */ /* 0x000fe200000000ff */
[----:B------:R-:W-:Y:S01]  /*2a80*/  @!P0 FFMA.FTZ R3, R46, R47, R3 ;  /* 0x0000002f2e038223 */ /* 0x000fe20000010003 */
[--C-:B------:R-:W-:Y:S01]  /*2a90*/  @!P0 HADD2.F32 R48, -RZ, R35.reuse.H1_H1 ;  /* 0x30000023ff308230 */ /* 0x100fe20000004100 */
[----:B------:R-:W-:Y:S01]  /*2aa0*/  @!P0 FFMA.FTZ R4, R45, R44, R4 ;  /* 0x0000002c2d048223 */ /* 0x000fe20000010004 */
[----:B------:R-:W-:Y:S01]  /*2ab0*/  @!P0 MOV R24, R49 ;  /* 0x0000003100188202 */ /* 0x000fe20000000f00 */
[----:B------:R-:W-:Y:S01]  /*2ac0*/  @!P0 HADD2.F32 R35, -RZ, R35.H0_H0 ;  /* 0x20000023ff238230 */ /* 0x000fe20000004100 */
[----:B------:R-:W-:Y:S02]  /*2ad0*/  @!P0 FFMA.FTZ R68, R40, R47, -R68 ;  /* 0x0000002f28448223 */ /* 0x000fe40000010844 */
[CC--:B------:R-:W-:Y:S02]  /*2ae0*/  @!P0 FMUL.FTZ R70, R48.reuse, R42.reuse ;  /* 0x0000002a30468220 */ /* 0x0c0fe40000410000 */
        /* <DEDUP_REMOVED lines=11> */
.L_x_704:
[----:B------:R-:W-:Y:S05]  /*2ba0*/  BSYNC B0 ;  /* 0x0000000000007941 */ /* 0x000fea0003800000 */
.L_x_703:
        /* <DEDUP_REMOVED lines=46> */
[-C--:B------:R-:W-:Y:S02]  /*2e90*/  @!P0 FFMA.FTZ R4, R39, R43.reuse, R4 ;  /* 0x0000002b27048223 */ /* 0x080fe40000010004 */
[C---:B------:R-:W-:Y:S02]  /*2ea0*/  @!P0 FMUL.FTZ R5, R35.reuse, R36 ;  /* 0x0000002423058220 */ /* 0x040fe40000410000 */
[----:B------:R-:W-:Y:S02]  /*2eb0*/  @!P0 FFMA.FTZ R47, R38, R43, -R47 ;  /* 0x0000002b262f8223 */ /* 0x000fe4000001082f */
[-C--:B------:R-:W-:Y:S02]  /*2ec0*/  @!P0 FFMA.FTZ R48, R35, R44.reuse, -R48 ;  /* 0x0000002c23308223 */ /* 0x080fe40000010830 */
[----:B------:R-:W-:Y:S01]  /*2ed0*/  @!P0 FFMA.FTZ R5, R40, R44, R5 ;  /* 0x0000002c28058223 */ /* 0x000fe20000010005 */
[----:B------:R-:W-:Y:S04]  /*2ee0*/  @!P0 F2FP.PACK_AB R47, R4, R47 ;  /* 0x0000002f042f823e */ /* 0x000fe800000000ff */
[----:B------:R-:W-:Y:S02]  /*2ef0*/  @!P0 F2FP.PACK_AB R48, R5, R48 ;  /* 0x000000300530823e */ /* 0x000fe400000000ff */
[----:B------:R-:W-:Y:S02]  /*2f00*/  @!P0 MOV R26, R47 ;  /* 0x0000002f001a8202 */ /* 0x000fe40000000f00 */
[----:B------:R-:W-:Y:S05]  /*2f10*/  @!P0 MOV R27, R48 ;  /* 0x00000030001b8202 */ /* 0x000fea0000000f00 */
[----:B------:R1:W-:Y:S02]  /*2f20*/  STG.E.128 [R72.64+0x80], R24 ;  /* 0x0000801848007986 */ /* 0x0003e4000c101d06 */
.L_x_706:
[----:B------:R-:W-:Y:S05]  /*2f30*/  BSYNC B0 ;  /* 0x0000000000007941 */ /* 0x000fea0003800000 */
.L_x_705:
        /* <DEDUP_REMOVED lines=24> */
[C---:B------:R-:W-:Y:S02]  /*30c0*/  @!P0 FMUL.FTZ R2, R34.reuse, R35 ;  /* 0x0000002322028220 */ /* 0x040fe40000410000 */
[----:B------:R-:W-:Y:S01]  /*30d0*/  @!P0 FFMA.FTZ R41, R34, R37, -R41 ;  /* 0x0000002522298223 */ /* 0x000fe20000010829 */
[----:B------:R-:W-:Y:S01]  /*30e0*/  @!P0 HADD2.F32 R34, -RZ, R33.H0_H0 ;  /* 0x20000021ff228230 */ /* 0x000fe20000004100 */
[----:B------:R-:W-:Y:S01]  /*30f0*/  @!P0 FMUL.FTZ R44, R38, R9 ;  /* 0x00000009262c8220 */ /* 0x000fe20000410000 */
[----:B------:R-:W-:Y:S01]  /*3100*/  @!P0 MOV R33, R26 ;  /* 0x0000001a00218202 */ /* 0x000fe20000000f00 */
[----:B------:R-:W-:Y:S01]  /*3110*/  @!P0 FFMA.FTZ R2, R36, R37, R2 ;  /* 0x0000002524028223 */ /* 0x000fe20000010002 */
[----:B------:R-:W-:Y:S01]  /*3120*/  @!P0 HADD2.F32 R36, -RZ, R58.H0_H0 ;  /* 0x2000003aff248230 */ /* 0x000fe20000004100 */
[C---:B------:R-:W-:Y:S01]  /*3130*/  @!P0 FMUL.FTZ R3, R34.reuse, R9 ;  /* 0x0000000922038220 */ /* 0x040fe20000410000 */
[----:B------:R-:W-:Y:S01]  /*3140*/  @!P0 MOV R9, R27 ;  /* 0x0000001b00098202 */ /* 0x000fe20000000f00 */
[-C--:B------:R-:W-:Y:S01]  /*3150*/  @!P0 FFMA.FTZ R44, R34, R39.reuse, -R44 ;  /* 0x00000027222c8223 */ /* 0x080fe2000001082c */
[--C-:B------:R-:W-:Y:S01]  /*3160*/  @!P0 HADD2.F32 R37, -RZ, R33.reuse.H1_H1 ;  /* 0x30000021ff258230 */ /* 0x100fe20000004100 */
[----:B------:R-:W-:Y:S01]  /*3170*/  @!P0 FFMA.FTZ R3, R38, R39, R3 ;  /* 0x0000002726038223 */ /* 0x000fe20000010003 */
[----:B------:R-:W-:Y:S01]  /*3180*/  @!P0 F2FP.PACK_AB R41, R2, R41 ;  /* 0x000000290229823e */ /* 0x000fe200000000ff */
[----:B------:R-:W-:Y:S02]  /*3190*/  @!P0 HADD2.F32 R33, -RZ, R33.H0_H0 ;  /* 0x20000021ff218230 */ /* 0x000fe40000004100 */
[----:B------:R-:W-:Y:S01]  /*31a0*/  @!P0 FMUL.FTZ R43, R37, R8 ;  /* 0x00000008252b8220 */ /* 0x000fe20000410000 */
[----:B------:R-:W-:Y:S01]  /*31b0*/  @!P0 F2FP.PACK_AB R44, R3, R44 ;  /* 0x0000002c032c823e */ /* 0x000fe200000000ff */
[--C-:B------:R-:W-:Y:S01]  /*31c0*/  @!P0 HADD2.F32 R40, -RZ, R9.reuse.H1_H1 ;  /* 0x30000009ff288230 */ /* 0x100fe20000004100 */
[C---:B------:R-:W-:Y:S01]  /*31d0*/  @!P0 FMUL.FTZ R4, R33.reuse, R8 ;  /* 0x0000000821048220 */ /* 0x040fe20000410000 */
[----:B------:R-:W-:Y:S01]  /*31e0*/  @!P0 MOV R24, R41 ;  /* 0x0000002900188202 */ /* 0x000fe20000000f00 */
[----:B------:R-:W-:Y:S01]  /*31f0*/  @!P0 FFMA.FTZ R43, R33, R36, -R43 ;  /* 0x00000024212b8223 */ /* 0x000fe2000001082b */
[----:B------:R-:W-:Y:S01]  /*3200*/  @!P0 MOV R25, R44 ;  /* 0x0000002c00198202 */ /* 0x000fe20000000f00 */
[----:B------:R-:W-:Y:S01]  /*3210*/  @!P0 FMUL.FTZ R45, R40, R32 ;  /* 0x00000020282d8220 */ /* 0x000fe20000410000 */
[----:B------:R-:W-:Y:S01]  /*3220*/  @!P0 HADD2.F32 R9, -RZ, R9.H0_H0 ;  /* 0x20000009ff098230 */ /* 0x000fe20000004100 */
[----:B------:R-:W-:Y:S04]  /*3230*/  @!P0 FFMA.FTZ R4, R37, R36, R4 ;  /* 0x0000002425048223 */ /* 0x000fe80000010004 */
[C---:B------:R-:W-:Y:S01]  /*3240*/  @!P0 FMUL.FTZ R5, R9.reuse, R32 ;  /* 0x0000002009058220 */ /* 0x040fe20000410000 */
[----:B------:R-:W-:Y:S01]  /*3250*/  @!P0 F2FP.PACK_AB R43, R4, R43 ;  /* 0x0000002b042b823e */ /* 0x000fe200000000ff */
[-C--:B------:R-:W-:Y:S02]  /*3260*/  @!P0 FFMA.FTZ R45, R9, R42.reuse, -R45 ;  /* 0x0000002a092d8223 */ /* 0x080fe4000001082d */
[----:B------:R-:W-:Y:S01]  /*3270*/  @!P0 FFMA.FTZ R5, R40, R42, R5 ;  /* 0x0000002a28058223 */ /* 0x000fe20000010005 */
[----:B------:R-:W-:Y:S04]  /*3280*/  @!P0 MOV R26, R43 ;  /* 0x0000002b001a8202 */ /* 0x000fe80000000f00 */
[----:B------:R-:W-:Y:S04]  /*3290*/  @!P0 F2FP.PACK_AB R46, R5, R45 ;  /* 0x0000002d052e823e */ /* 0x000fe800000000ff */
[----:B------:R-:W-:Y:S05]  /*32a0*/  @!P0 MOV R27, R46 ;  /* 0x0000002e001b8202 */ /* 0x000fea0000000f00 */
[----:B------:R1:W-:Y:S02]  /*32b0*/  STG.E.128 [R72.64+0xc0], R24 ;  /* 0x0000c01848007986 */ /* 0x0003e4000c101d06 */
.L_x_708:
[----:B------:R-:W-:Y:S05]  /*32c0*/  BSYNC B0 ;  /* 0x0000000000007941 */ /* 0x000fea0003800000 */
.L_x_707:
        /* <DEDUP_REMOVED lines=56> */
.L_x_710:
[----:B------:R-:W-:Y:S05]  /*3650*/  BSYNC B0 ;  /* 0x0000000000007941 */ /* 0x000fea0003800000 */
.L_x_709:
[----:B------:R-:W-:Y:S11]  /*3660*/  ISETP.GE.AND P0, PT, R139, c[0x0][0x1d4], PT ;  /* 0x000075008b007a0c */ /* 0x000ff60003f06270 */
[----:B------:R-:W-:Y:S02]  /*3670*/  @!UPT UIADD3 URZ, URZ, URZ, URZ ;  /* 0x0000003f3f3ff290 */ /* 0x000fe4000fffe03f */
[----:B------:R-:W-:-:S05]  /*3680*/  @P0 BRA `(.L_x_700) ;  /* 0x000020c000000947 */ /* 0x000fca0003800000 */
[----:B------:R-:W-:Y:S01]  /*3690*/  ISETP.GE.AND P0, PT, R12, c[0x0][0x27c], PT ;  /* 0x00009f000c007a0c */ /* 0x000fe20003f06270 */
[----:B-1----:R-:W1:Y:S11]  /*36a0*/  LDS.128 R24, [R142+0x10000] ;  /* 0x010000008e187984 */ /* 0x002e760000000c00 */
[----:B------:R-:W-:Y:S01]  /*36b0*/  @!UPT UIADD3 URZ, URZ, URZ, URZ ;  /* 0x0000003f3f3ff290 */ /* 0x000fe2000fffe03f */
[--C-:B------:R-:W-:Y:S01]  /*36c0*/  @!P0 HADD2.F32 R33, -RZ, R52.reuse.H1_H1 ;  /* 0x30000034ff218230 */ /* 0x100fe20000004100 */
[--C-:B------:R-:W-:Y:S01]  /*36d0*/  @!P0 SHF.R.U64 R7, R28, 0x10, R29.reuse ;  /* 0x000000101c078819 */ /* 0x100fe2000000121d */
[----:B------:R-:W-:Y:S01]  /*36e0*/  @!P0 HADD2.F32 R34, -RZ, R52.H0_H0 ;  /* 0x20000034ff228230 */ /* 0x000fe20000004100 */
        /* <DEDUP_REMOVED lines=36> */
[----:B------:R-:W-:Y:S02]  /*3930*/  @!P0 FFMA.FTZ R4, R31, R34, R4 ;  /* 0x000000221f048223 */ /* 0x000fe40000010004 */
[----:B------:R-:W-:Y:S02]  /*3940*/  @!P0 FMUL.FTZ R5, R7, R28 ;  /* 0x0000001c07058220 */ /* 0x000fe40000410000 */
[----:B------:R-:W-:Y:S02]  /*3950*/  @!P0 FFMA.FTZ R39, R9, R34, -R39 ;  /* 0x0000002209278223 */ /* 0x000fe40000010827 */
        /* <DEDUP_REMOVED lines=8> */
.L_x_697:
        /* <DEDUP_REMOVED lines=47> */
.L_x_712:
[----:B------:R-:W-:Y:S05]  /*3cd0*/  BSYNC B0 ;  /* 0x0000000000007941 */ /* 0x000fea0003800000 */
.L_x_711:
[----:B------:R-:W-:Y:S04]  /*3ce0*/  IADD3 R169, P0, R166, R28, RZ ;  /* 0x0000001ca6a97210 */ /* 0x000fe80007f1e0ff */
[----:B------:R-:W-:Y:S01]  /*3cf0*/  IADD3.X R168, R120, R5, RZ, P0, !PT ;  /* 0x0000000578a87210 */ /* 0x000fe200007fe4ff */
[----:B------:R-:W-:-:S05]  /*3d00*/  @P1 BRA `(.L_x_700) ;  /* 0x00001a4000001947 */ /* 0x000fca0003800000 */
[----:B------:R-:W-:Y:S01]  /*3d10*/  ISETP.GE.AND P0, PT, R22, c[0x0][0x1d4], PT ;  /* 0x0000750016007a0c */ /* 0x000fe20003f06270 */
[----:B-1---5:R-:W-:Y:S01]  /*3d20*/  IMAD.MOV.U32 R9, RZ, RZ, R74 ;  /* 0x000000ffff097224 */ /* 0x022fe200078e004a */
[----:B------:R-:W-:Y:S01]  /*3d30*/  MOV R6, R73 ;  /* 0x0000004900067202 */ /* 0x000fe20000000f00 */
[----:B------:R-:W-:Y:S01]  /*3d40*/  IMAD.MOV.U32 R8, RZ, RZ, R75 ;  /* 0x000000ffff087224 */ /* 0x000fe200078e004b */
        /* <DEDUP_REMOVED lines=19> */
[----:B------:R-:W-:Y:S01]  /*3e80*/  IMAD R171, R51, 0x3000, RZ ;  /* 0x0000300033ab7824 */ /* 0x000fe200078e02ff */
[----:B------:R-:W-:Y:S02]  /*3e90*/  PRMT R71, R6, 0x5410, R7 ;  /* 0x0000541006477816 */ /* 0x000fe40000000007 */
[----:B------:R-:W-:Y:S02]  /*3ea0*/  PRMT R38, R5, 0x5410, R4 ;  /* 0x0000541005267816 */ /* 0x000fe40000000004 */
[----:B------:R-:W-:Y:S01]  /*3eb0*/  PRMT R39, R2, 0x5410, R3 ;  /* 0x0000541002277816 */ /* 0x000fe20000000003 */
[----:B------:R-:W-:-:S05]  /*3ec0*/  @P0 BRA `(.L_x_714) ;  /* 0x000007a000000947 */ /* 0x000fca0003800000 */
[----:B------:R-:W-:Y:S01]  /*3ed0*/  IMAD.MOV.U32 R65, RZ, RZ, R59 ;  /* 0x000000ffff417224 */ /* 0x000fe200078e003b */
[----:B------:R-:W-:Y:S01]  /*3ee0*/  ISETP.GE.AND P2, PT, R105, c[0x0][0x1d4], PT ;  /* 0x0000750069007a0c */ /* 0x000fe20003f46270 */
[----:B------:R-:W-:Y:S01]  /*3ef0*/  IMAD.MOV.U32 R45, RZ, RZ, R41 ;  /* 0x000000ffff2d7224 */ /* 0x000fe200078e0029 */
[CC--:B------:R-:W-:Y:S01]  /*3f00*/  IADD3 R175, P1, P0, R162.reuse, R169.reuse, R138 ;  /* 0x000000a9a2af7210 */ /* 0x0c0fe2000783e08a */
[----:B------:R-:W-:Y:S01]  /*3f10*/  IMAD.MOV.U32 R62, RZ, RZ, R57 ;  /* 0x000000ffff3e7224 */ /* 0x000fe200078e0039 */
[----:B------:R-:W-:Y:S02]  /*3f20*/  MOV R47, R40 ;  /* 0x00000028002f7202 */ /* 0x000fe40000000f00 */
[C---:B------:R-:W-:Y:S02]  /*3f30*/  IADD3.X R170, R121.reuse, R168, R132, P1, P0 ;  /* 0x000000a879aa7210 */ /* 0x040fe40000fe0484 */
[----:B------:R-:W-:Y:S02]  /*3f40*/  MOV R61, R58 ;  /* 0x0000003a003d7202 */ /* 0x000fe40000000f00 */
[----:B------:R-:W-:Y:S03]  /*3f50*/  MOV R55, R56 ;  /* 0x0000003800377202 */ /* 0x000fe60000000f00 */
[----:B------:R-:W-:Y:S04]  /*3f60*/  @!P2 IADD3 R173, P1, P0, R162, R169, R105 ;  /* 0x000000a9a2ada210 */ /* 0x000fe8000783e069 */
[----:B------:R-:W-:Y:S02]  /*3f70*/  @!P2 IADD3.X R172, R121, R168, R126, P1, P0 ;  /* 0x000000a879aca210 */ /* 0x000fe40000fe047e */
[C---:B------:R-:W-:Y:S04]  /*3f80*/  LEA R176, P0, R175.reuse, c[0x0][0x1c8], 0x1 ;  /* 0x00007200afb07a11 */ /* 0x040fe800078008ff */
[----:B------:R-:W-:Y:S02]  /*3f90*/  LEA.HI.X R177, R175, c[0x0][0x1cc], R170, 0x1, P0 ;  /* 0x00007300afb17a11 */ /* 0x000fe400000f0caa */
[C---:B------:R-:W-:Y:S04]  /*3fa0*/  @!P2 LEA R174, P0, R173.reuse, c[0x0][0x1c8], 0x1 ;  /* 0x00007200adaeaa11 */ /* 0x040fe800078008ff */
[----:B------:R-:W-:Y:S01]  /*3fb0*/  @!P2 LEA.HI.X R175, R173, c[0x0][0x1cc], R172, 0x1, P0 ;  /* 0x00007300adafaa11 */ /* 0x000fe200000f0cac */
[----:B------:R-:W-:Y:S01]  /*3fc0*/  IMAD.IADD R172, R108, 0x1, R171 ;  /* 0x000000016cac7824 */ /* 0x000fe200078e02ab */
[----:B------:R-:W-:Y:S02]  /*3fd0*/  IADD3 R173, R111, R171, RZ ;  /* 0x000000ab6fad7210 */ /* 0x000fe40007ffe0ff */
[----:B------:R-:W-:Y:S01]  /*3fe0*/  ISETP.GE.AND P0, PT, R22, c[0x0][0x27c], PT ;  /* 0x00009f0016007a0c */ /* 0x000fe20003f06270 */
[----:B------:R-:W-:Y:S01]  /*3ff0*/  IMAD.SHL.U32 R170, R172, 0x2, RZ ;  /* 0x00000002acaa7824 */ /* 0x000fe200078e00ff */
[----:B------:R-:W-:Y:S04]  /*4000*/  SHF.L.U32 R178, R173, 0x1, RZ ;  /* 0x00000001adb27819 */ /* 0x000fe800000006ff */
[----:B------:R-:W1:Y:S07]  /*4010*/  LDS.128 R28, [R170+0xc100] ;  /* 0x00c10000aa1c7984 */ /* 0x000e6e0000000c00 */
[--C-:B------:R-:W-:Y:S01]  /*4020*/  @!P0 SHF.R.U64 R63, R58, 0x10, R59.reuse ;  /* 0x000000103a3f8819 */ /* 0x100fe2000000123b */
[----:B------:R-:W2:Y:S01]  /*4030*/  LDS.128 R80, [R178+0xc100] ;  /* 0x00c10000b2507984 */ /* 0x000ea20000000c00 */
[----:B------:R-:W-:Y:S01]  /*4040*/  @!P0 SHF.R.U32.HI R67, RZ, 0x10, R59 ;  /* 0x00000010ff438819 */ /* 0x000fe2000001163b */
[----:B------:R-:W-:Y:S01]  /*4050*/  @!P0 HADD2.F32 R49, -RZ, R47.H0_H0 ;  /* 0x2000002fff318230 */ /* 0x000fe20000004100 */
[----:B------:R-:W-:Y:S01]  /*4060*/  @!P0 SHF.R.U64 R46, R40, 0x10, R41 ;  /* 0x00000010282e8819 */ /* 0x000fe20000001229 */
[----:B------:R-:W-:Y:S01]  /*4070*/  IMAD.MOV.U32 R40, RZ, RZ, R43 ;  /* 0x000000ffff287224 */ /* 0x000fe200078e002b */
[----:B------:R-:W-:Y:S01]  /*4080*/  @!P0 HADD2.F32 R55, -RZ, R55.H0_H0 ;  /* 0x20000037ff378230 */ /* 0x000fe20000004100 */
[----:B------:R-:W-:Y:S01]  /*4090*/  @!P0 SHF.R.U32.HI R44, RZ, 0x10, R41 ;  /* 0x00000010ff2c8819 */ /* 0x000fe20000011629 */
[----:B------:R-:W-:Y:S01]  /*40a0*/  @!P0 HADD2.F32 R61, -RZ, R61.H0_H0 ;  /* 0x2000003dff3d8230 */ /* 0x000fe20000004100 */
[--C-:B------:R-:W-:Y:S01]  /*40b0*/  @!P0 SHF.R.U32.HI R60, RZ, 0x10, R57.reuse ;  /* 0x00000010ff3c8819 */ /* 0x100fe20000011639 */
[----:B------:R-:W-:Y:S01]  /*40c0*/  @!P0 HADD2.F32 R63, -RZ, R63.H0_H0 ;  /* 0x2000003fff3f8230 */ /* 0x000fe20000004100 */
[----:B------:R-:W-:Y:S01]  /*40d0*/  @!P0 SHF.R.U64 R54, R56, 0x10, R57 ;  /* 0x0000001038368819 */ /* 0x000fe20000001239 */
[----:B------:R-:W-:Y:S01]  /*40e0*/  @!P0 HADD2.F32 R56, -RZ, R62.H0_H0 ;  /* 0x2000003eff388230 */ /* 0x000fe20000004100 */
[----:B------:R-:W-:Y:S01]  /*40f0*/  MOV R41, R42 ;  /* 0x0000002a00297202 */ /* 0x000fe20000000f00 */
[----:B------:R-:W-:Y:S01]  /*4100*/  @!P0 HADD2.F32 R44, -RZ, R44.H0_H0 ;  /* 0x2000002cff2c8230 */ /* 0x000fe20000004100 */
[--C-:B------:R-:W-:Y:S01]  /*4110*/  @!P0 SHF.R.U64 R42, R42, 0x10, R43.reuse ;  /* 0x000000102a2a8819 */ /* 0x100fe2000000122b */
[----:B------:R-:W-:Y:S01]  /*4120*/  @!P0 HADD2.F32 R54, -RZ, R54.H0_H0 ;  /* 0x20000036ff368230 */ /* 0x000fe20000004100 */
[----:B------:R-:W-:Y:S01]  /*4130*/  @!P0 SHF.R.U32.HI R43, RZ, 0x10, R43 ;  /* 0x00000010ff2b8819 */ /* 0x000fe2000001162b */
[----:B------:R-:W-:Y:S02]  /*4140*/  @!P0 HADD2.F32 R41, -RZ, R41.H0_H0 ;  /* 0x20000029ff298230 */ /* 0x000fe40000004100 */
[----:B------:R-:W-:Y:S02]  /*4150*/  @!P0 HADD2.F32 R65, -RZ, R65.H0_H0 ;  /* 0x20000041ff418230 */ /* 0x000fe40000004100 */
[----:B------:R-:W-:Y:S02]  /*4160*/  @!P0 HADD2.F32 R67, -RZ, R67.H0_H0 ;  /* 0x20000043ff438230 */ /* 0x000fe40000004100 */
[----:B------:R-:W-:Y:S02]  /*4170*/  @!P0 HADD2.F32 R50, -RZ, R45.H0_H0 ;  /* 0x2000002dff328230 */ /* 0x000fe40000004100 */
[----:B------:R-:W-:Y:S02]  /*4180*/  @!P0 HADD2.F32 R46, -RZ, R46.H0_H0 ;  /* 0x2000002eff2e8230 */ /* 0x000fe40000004100 */
[----:B------:R-:W-:Y:S01]  /*4190*/  @!P0 HADD2.F32 R43, -RZ, R43.H0_H0 ;  /* 0x2000002bff2b8230 */ /* 0x000fe20000004100 */
[----:B-1----:R-:W-:Y:S01]  /*41a0*/  @!P0 IMAD.MOV.U32 R47, RZ, RZ, R28 ;  /* 0x000000ffff2f8224 */ /* 0x002fe200078e001c */
[----:B------:R-:W-:Y:S04]  /*41b0*/  @!P0 MOV R48, R29 ;  /* 0x0000001d00308202 */ /* 0x000fe80000000f00 */
[--C-:B------:R-:W-:Y:S02]  /*41c0*/  @!P0 HADD2.F32 R52, -RZ, R47.reuse.H0_H0 ;  /* 0x2000002fff348230 */ /* 0x100fe40000004100 */
[----:B------:R-:W-:Y:S01]  /*41d0*/  @!P0 HADD2.F32 R45, -RZ, R48.H0_H0 ;  /* 0x20000030ff2d8230 */ /* 0x000fe20000004100 */
[----:B--2---:R-:W-:Y:S01]  /*41e0*/  @!P0 MOV R59, R80 ;  /* 0x00000050003b8202 */ /* 0x004fe20000000f00 */
[----:B------:R-:W-:Y:S01]  /*41f0*/  @!P0 HADD2.F32 R47, -RZ, R47.H1_H1 ;  /* 0x3000002fff2f8230 */ /* 0x000fe20000004100 */
[C---:B------:R-:W-:Y:S01]  /*4200*/  @!P0 FMUL.FTZ R2, R52.reuse, R49 ;  /* 0x0000003134028220 */ /* 0x040fe20000410000 */
[----:B------:R-:W-:Y:S01]  /*4210*/  @!P0 MOV R58, R81 ;  /* 0x00000051003a8202 */ /* 0x000fe20000000f00 */
[----:B------:R-:W-:Y:S01]  /*4220*/  @!P0 FMUL.FTZ R4, R45, R50 ;  /* 0x000000322d048220 */ /* 0x000fe20000410000 */
[--C-:B------:R-:W-:Y:S01]  /*4230*/  @!P0 HADD2.F32 R53, -RZ, R59.reuse.H0_H0 ;  /* 0x2000003bff358230 */ /* 0x100fe20000004100 */
[----:B------:R-:W-:Y:S01]  /*4240*/  @!P0 FMUL.FTZ R3, R47, R46 ;  /* 0x0000002e2f038220 */ /* 0x000fe20000410000 */
[----:B------:R-:W-:Y:S01]  /*4250*/  @!P0 MOV R64, R83 ;  /* 0x0000005300408202 */ /* 0x000fe20000000f00 */
[----:B------:R-:W-:Y:S02]  /*4260*/  @!P0 HADD2.F32 R57, -RZ, R58.H0_H0 ;  /* 0x2000003aff398230 */ /* 0x000fe40000004100 */
[C---:B------:R-:W-:Y:S02]  /*4270*/  @!P0 FMUL.FTZ R170, R53.reuse, R49 ;  /* 0x0000003135aa8220 */ /* 0x040fe40000410000 */
[-C--:B------:R-:W-:Y:S01]  /*4280*/  @!P0 FFMA.FTZ R2, R53, R55.reuse, R2 ;  /* 0x0000003735028223 */ /* 0x080fe20000010002 */
[----:B------:R-:W-:Y:S01]  /*4290*/  @!P0 HADD2.F32 R53, -RZ, R59.H1_H1 ;  /* 0x3000003bff358230 */ /* 0x000fe20000004100 */
[----:B------:R-:W-:Y:S01]  /*42a0*/  @!P0 FMUL.FTZ R172, R57, R50 ;  /* 0x0000003239ac8220 */ /* 0x000fe20000410000 */
[----:B------:R-:W-:Y:S01]  /*42b0*/  @!P0 HADD2.F32 R62, -RZ, R64.H0_H0 ;  /* 0x20000040ff3e8230 */ /* 0x000fe20000004100 */
[----:B------:R-:W-:Y:S01]  /*42c0*/  @!P0 FFMA.FTZ R170, R52, R55, -R170 ;  /* 0x0000003734aa8223 */ /* 0x000fe200000108aa */
[----:B------:R-:W-:Y:S01]  /*42d0*/  @!P0 HADD2.F32 R55, -RZ, R58.H1_H1 ;  /* 0x3000003aff378230 */ /* 0x000fe20000004100 */
[----:B------:R-:W-:Y:S01]  /*42e0*/  @!P0 FFMA.FTZ R172, R45, R56, -R172 ;  /* 0x000000382dac8223 */ /* 0x000fe200000108ac */
[----:B------:R-:W-:Y:S01]  /*42f0*/  @!P0 HADD2.F32 R45, -RZ, R48.H1_H1 ;  /* 0x30000030ff2d8230 */ /* 0x000fe20000004100 */
[----:B------:R-:W-:Y:S01]  /*4300*/  @!P0 IMAD.MOV.U32 R59, RZ, RZ, R82 ;  /* 0x000000ffff3b8224 */ /* 0x000fe200078e0052 */
[----:B------:R-:W-:Y:S01]  /*4310*/  @!P0 HADD2.F32 R58, -RZ, R60.H0_H0 ;  /* 0x2000003cff3a8230 */ /* 0x000fe20000004100 */
[-C--:B------:R-:W-:Y:S01]  /*4320*/  @!P0 FMUL.FTZ R173, R55, R44.reuse ;  /* 0x0000002c37ad8220 */ /* 0x080fe20000410000 */
[----:B------:R-:W-:Y:S01]  /*4330*/  @!P0 HADD2.F32 R64, -RZ, R64.H1_H1 ;  /* 0x30000040ff408230 */ /* 0x000fe20000004100 */
[C---:B------:R-:W-:Y:S01]  /*4340*/  @!P0 FMUL.FTZ R5, R45.reuse, R44 ;  /* 0x0000002c2d058220 */ /* 0x040fe20000410000 */
[--C-:B------:R-:W-:Y:S01]  /*4350*/  @!P0 HADD2.F32 R60, -RZ, R59.reuse.H1_H1 ;  /* 0x3000003bff3c8230 */ /* 0x100fe20000004100 */
[----:B------:R-:W-:Y:S01]  /*4360*/  @!P0 FFMA.FTZ R173, R45, R58, -R173 ;  /* 0x0000003a2dad8223 */ /* 0x000fe200000108ad */
[----:B------:R-:W-:Y:S01]  /*4370*/  @!P0 MOV R45, R30 ;  /* 0x0000001e002d8202 */ /* 0x000fe20000000f00 */
[----:B------:R-:W-:Y:S01]  /*4380*/  @!P0 FMUL.FTZ R179, R53, R46 ;  /* 0x0000002e35b38220 */ /* 0x000fe20000410000 */
[----:B------:R-:W-:Y:S01]  /*4390*/  @!P0 HADD2.F32 R59, -RZ, R59.H0_H0 ;  /* 0x2000003bff3b8230 */ /* 0x000fe20000004100 */
[----:B------:R-:W-:Y:S01]  /*43a0*/  @!P0 FMUL.FTZ R183, R64, R43 ;  /* 0x0000002b40b78220 */ /* 0x000fe20000410000 */
[----:B------:R-:W-:Y:S01]  /*43b0*/  @!P0 F2FP.PACK_AB R172, R173, R172 ;  /* 0x000000acadac823e */ /* 0x000fe200000000ff */
[-C--:B------:R-:W-:Y:S01]  /*43c0*/  @!P0 FFMA.FTZ R179, R47, R54.reuse, -R179 ;  /* 0x000000362fb38223 */ /* 0x080fe200000108b3 */
[----:B------:R-:W-:Y:S01]  /*43d0*/  @!P0 HADD2.F32 R47, -RZ, R42.H0_H0 ;  /* 0x2000002aff2f8230 */ /* 0x000fe20000004100 */
[----:B------:R-:W-:Y:S01]  /*43e0*/  @!P0 FMUL.FTZ R181, R59, R41 ;  /* 0x000000293bb58220 */ /* 0x000fe20000410000 */
[--C-:B------:R-:W-:Y:S01]  /*43f0*/  @!P0 HADD2.F32 R42, -RZ, R45.reuse.H0_H0 ;  /* 0x2000002dff2a8230 */ /* 0x100fe20000004100 */
[----:B------:R-:W-:Y:S01]  /*4400*/  @!P0 FFMA.FTZ R3, R53, R54, R3 ;  /* 0x0000003635038223 */ /* 0x000fe20000010003 */
[----:B------:R-:W-:Y:S01]  /*4410*/  @!P0 MOV R29, R172 ;  /* 0x000000ac001d8202 */ /* 0x000fe20000000f00 */
[----:B------:R-:W-:Y:S01]  /*4420*/  @!P0 FMUL.FTZ R178, R60, R47 ;  /* 0x0000002f3cb28220 */ /* 0x000fe20000410000 */
[----:B------:R-:W-:Y:S01]  /*4430*/  @!P0 F2FP.PACK_AB R179, R179, R170 ;  /* 0x000000aab3b3823e */ /* 0x000fe200000000ff */
[C---:B------:R-:W-:Y:S01]  /*4440*/  @!P0 FMUL.FTZ R6, R42.reuse, R41 ;  /* 0x000000292a068220 */ /* 0x040fe20000410000 */
[----:B------:R-:W-:Y:S01]  /*4450*/  @!P0 HADD2.F32 R41, -RZ, R40.H0_H0 ;  /* 0x20000028ff298230 */ /* 0x000fe20000004100 */
[----:B------:R-:W-:Y:S01]  /*4460*/  @!P0 IMAD.MOV.U32 R40, RZ, RZ, R31 ;  /* 0x000000ffff288224 */ /* 0x000fe200078e001f */
[----:B------:R-:W-:Y:S01]  /*4470*/  @!P0 HADD2.F32 R44, -RZ, R45.H1_H1 ;  /* 0x3000002dff2c8230 */ /* 0x000fe20000004100 */
[----:B------:R-:W-:Y:S01]  /*4480*/  @!P0 FFMA.FTZ R181, R42, R61, -R181 ;  /* 0x0000003d2ab58223 */ /* 0x000fe200000108b5 */
[----:B------:R-:W-:Y:S01]  /*4490*/  @!P0 MOV R28, R179 ;  /* 0x000000b3001c8202 */ /* 0x000fe20000000f00 */
[----:B------:R-:W-:Y:S01]  /*44a0*/  @!P0 FMUL.FTZ R180, R62, R41 ;  /* 0x000000293eb48220 */ /* 0x000fe20000410000 */
[--C-:B------:R-:W-:Y:S01]  /*44b0*/  @!P0 HADD2.F32 R42, -RZ, R40.reuse.H0_H0 ;  /* 0x20000028ff2a8230 */ /* 0x100fe20000004100 */
[----:B------:R-:W-:Y:S01]  /*44c0*/  @!P0 FFMA.FTZ R4, R57, R56, R4 ;  /* 0x0000003839048223 */ /* 0x000fe20000010004 */
[----:B------:R-:W-:Y:S01]  /*44d0*/  @!P0 HADD2.F32 R40, -RZ, R40.H1_H1 ;  /* 0x30000028ff288230 */ /* 0x000fe20000004100 */
[C---:B------:R-:W-:Y:S01]  /*44e0*/  @!P0 FFMA.FTZ R178, R44.reuse, R63, -R178 ;  /* 0x0000003f2cb28223 */ /* 0x040fe200000108b2 */
[----:B------:R-:W-:Y:S01]  /*44f0*/  @!P0 F2FP.PACK_AB R170, R3, R2 ;  /* 0x0000000203aa823e */ /* 0x000fe200000000ff */
[----:B------:R-:W-:Y:S02]  /*4500*/  @!P0 FMUL.FTZ R7, R44, R47 ;  /* 0x0000002f2c078220 */ /* 0x000fe40000410000 */
[----:B------:R-:W-:Y:S01]  /*4510*/  @!P0 FFMA.FTZ R180, R42, R65, -R180 ;  /* 0x000000412ab48223 */ /* 0x000fe200000108b4 */
[----:B------:R-:W-:Y:S01]  /*4520*/  @!P0 MOV R80, R170 ;  /* 0x000000aa00508202 */ /* 0x000fe20000000f00 */
[----:B------:R-:W-:Y:S01]  /*4530*/  @!P0 FFMA.FTZ R183, R40, R67, -R183 ;  /* 0x0000004328b78223 */ /* 0x000fe200000108b7 */
[----:B------:R-:W-:Y:S01]  /*4540*/  @!P0 F2FP.PACK_AB R178, R178, R181 ;  /* 0x000000b5b2b2823e */ /* 0x000fe200000000ff */
[----:B------:R-:W-:Y:S02]  /*4550*/  @!P0 FFMA.FTZ R5, R55, R58, R5 ;  /* 0x0000003a37058223 */ /* 0x000fe40000010005 */
[----:B------:R-:W-:Y:S01]  /*4560*/  @!P0 FFMA.FTZ R6, R59, R61, R6 ;  /* 0x0000003d3b068223 */ /* 0x000fe20000010006 */
[----:B------:R-:W-:Y:S01]  /*4570*/  @!P0 F2FP.PACK_AB R183, R183, R180 ;  /* 0x000000b4b7b7823e */ /* 0x000fe200000000ff */
[----:B------:R-:W-:Y:S01]  /*4580*/  @!P0 FMUL.FTZ R8, R42, R41 ;  /* 0x000000292a088220 */ /* 0x000fe20000410000 */
[----:B------:R-:W-:Y:S01]  /*4590*/  @!P0 F2FP.PACK_AB R173, R5, R4 ;  /* 0x0000000405ad823e */ /* 0x000fe200000000ff */
[----:B------:R-:W-:Y:S01]  /*45a0*/  @!P0 FFMA.FTZ R7, R60, R63, R7 ;  /* 0x0000003f3c078223 */ /* 0x000fe20000010007 */
[----:B------:R-:W-:Y:S01]  /*45b0*/  @!P0 MOV R31, R183 ;  /* 0x000000b7001f8202 */ /* 0x000fe20000000f00 */
[----:B------:R-:W-:Y:S02]  /*45c0*/  @!P0 FMUL.FTZ R9, R40, R43 ;  /* 0x0000002b28098220 */ /* 0x000fe40000410000 */
[----:B------:R-:W-:Y:S01]  /*45d0*/  @!P0 FFMA.FTZ R8, R62, R65, R8 ;  /* 0x000000413e088223 */ /* 0x000fe20000010008 */
[----:B------:R-:W-:Y:S01]  /*45e0*/  @!P0 F2FP.PACK_AB R180, R7, R6 ;  /* 0x0000000607b4823e */ /* 0x000fe200000000ff */
[----:B------:R-:W-:Y:S02]  /*45f0*/  @!P0 FFMA.FTZ R9, R64, R67, R9 ;  /* 0x0000004340098223 */ /* 0x000fe40000010009 */
[----:B------:R-:W-:Y:S01]  /*4600*/  @!P0 IMAD.MOV.U32 R30, RZ, RZ, R178 ;  /* 0x000000ffff1e8224 */ /* 0x000fe200078e00b2 */
[----:B------:R-:W-:Y:S01]  /*4610*/  @!P0 MOV R82, R180 ;  /* 0x000000b400528202 */ /* 0x000fe20000000f00 */
[----:B------:R-:W-:Y:S01]  /*4620*/  @!P0 IMAD.MOV.U32 R81, RZ, RZ, R173 ;  /* 0x000000ffff518224 */ /* 0x000fe200078e00ad */
[----:B------:R-:W-:Y:S02]  /*4630*/  @!P0 F2FP.PACK_AB R181, R9, R8 ;  /* 0x0000000809b5823e */ /* 0x000fe400000000ff */
[----:B------:R1:W-:Y:S02]  /*4640*/  STG.E.128 [R176.64], R28 ;  /* 0x0000001cb0007986 */ /* 0x0003e4000c101d06 */
[----:B------:R-:W-:Y:S06]  /*4650*/  @!P0 MOV R83, R181 ;  /* 0x000000b500538202 */ /* 0x000fec0000000f00 */
[----:B------:R1:W-:Y:S02]  /*4660*/  @!P2 STG.E.128 [R174.64], R80 ;  /* 0x00000050ae00a986 */ /* 0x0003e4000c101d06 */
.L_x_714:
[----:B------:R-:W-:Y:S05]  /*4670*/  BSYNC B0 ;  /* 0x0000000000007941 */ /* 0x000fea0003800000 */
.L_x_713:
[----:B------:R-:W-:Y:S01]  /*4680*/  ISETP.GE.AND P0, PT, R15, c[0x0][0x1d4], PT ;  /* 0x000075000f007a0c */ /* 0x000fe20003f06270 */
[----:B------:R-:W-:Y:S01]  /*4690*/  @!UPT UIADD3 URZ, URZ, URZ, URZ ;  /* 0x0000003f3f3ff290 */ /* 0x000fe2000fffe03f */
[----:B------:R-:W-:Y:S11]  /*46a0*/  BSSY B0, `(.L_x_715) ;  /* 0x0000074000007945 */ /* 0x000ff60003800000 */
[----:B------:R-:W-:-:S05]  /*46b0*/  @P0 BRA `(.L_x_716) ;  /* 0x0000072000000947 */ /* 0x000fca0003800000 */
[----:B------:R-:W-:Y:S02]  /*46c0*/  ISETP.GE.AND P2, PT, R104, c[0x0][0x1d4], PT ;  /* 0x0000750068007a0c */ /* 0x000fe40003f46270 */
[----:B------:R-:W-:Y:S02]  /*46d0*/  IADD3 R67, P1, P0, R162, R169, R137 ;  /* 0x000000a9a2437210 */ /* 0x000fe4000783e089 */
[----:B-1----:R-:W-:Y:S02]  /*46e0*/  IADD3 R82, R110, R171, RZ ;  /* 0x000000ab6e527210 */ /* 0x002fe40007ffe0ff */
[CC--:B------:R-:W-:Y:S07]  /*46f0*/  IADD3.X R56, R121.reuse, R168.reuse, R130, P1, P0 ;  /* 0x000000a879387210 */ /* 0x0c0fee0000fe0482 */
[----:B------:R-:W-:Y:S04]  /*4700*/  @!P2 IADD3 R65, P1, P0, R162, R169, R104 ;  /* 0x000000a9a241a210 */ /* 0x000fe8000783e068 */
[----:B------:R-:W-:Y:S02]  /*4710*/  @!P2 IADD3.X R58, R121, R168, R124, P1, P0 ;  /* 0x000000a8793aa210 */ /* 0x000fe40000fe047c */
[C---:B------:R-:W-:Y:S04]  /*4720*/  LEA R80, P0, R67.reuse, c[0x0][0x1c8], 0x1 ;  /* 0x0000720043507a11 */ /* 0x040fe800078008ff */
[----:B------:R-:W-:Y:S02]  /*4730*/  LEA.HI.X R81, R67, c[0x0][0x1cc], R56, 0x1, P0 ;  /* 0x0000730043517a11 */ /* 0x000fe400000f0c38 */
[C---:B------:R-:W-:Y:S02]  /*4740*/  @!P2 LEA R64, P0, R65.reuse, c[0x0][0x1c8], 0x1 ;  /* 0x000072004140aa11 */ /* 0x040fe400078008ff */
[----:B------:R-:W-:Y:S02]  /*4750*/  SHF.L.U32 R67, R82, 0x1, RZ ;  /* 0x0000000152437819 */ /* 0x000fe400000006ff */
[----:B------:R-:W-:Y:S01]  /*4760*/  @!P2 LEA.HI.X R65, R65, c[0x0][0x1cc], R58, 0x1, P0 ;  /* 0x000073004141aa11 */ /* 0x000fe200000f0c3a */
[----:B------:R-:W-:Y:S01]  /*4770*/  IMAD.IADD R58, R107, 0x1, R171 ;  /* 0x000000016b3a7824 */ /* 0x000fe200078e02ab */
[----:B------:R-:W-:Y:S01]  /*4780*/  ISETP.GE.AND P0, PT, R15, c[0x0][0x27c], PT ;  /* 0x00009f000f007a0c */ /* 0x000fe20003f06270 */
[----:B------:R-:W1:Y:S02]  /*4790*/  LDS.128 R60, [R67+0xc100] ;  /* 0x00c10000433c7984 */ /* 0x000e640000000c00 */
[----:B------:R-:W-:Y:S06]  /*47a0*/  IMAD.SHL.U32 R56, R58, 0x2, RZ ;  /* 0x000000023a387824 */ /* 0x000fec00078e00ff */
[----:B------:R-:W2:Y:S04]  /*47b0*/  LDS.128 R28, [R56+0xc100] ;  /* 0x00c10000381c7984 */ /* 0x000ea80000000c00 */
[----:B------:R-:W-:Y:S01]  /*47c0*/  @!P0 SHF.R.U64 R34, R34, 0x10, R35 ;  /* 0x0000001022228819 */ /* 0x000fe20000001223 */
[----:B------:R-:W-:Y:S01]  /*47d0*/  @!P0 HADD2.F32 R42, -RZ, R39.H1_H1 ;  /* 0x30000027ff2a8230 */ /* 0x000fe20000004100 */
[----:B------:R-:W-:Y:S01]  /*47e0*/  @!P0 SHF.R.U64 R40, R32, 0x10, R33 ;  /* 0x0000001020288819 */ /* 0x000fe20000001221 */
[--C-:B------:R-:W-:Y:S01]  /*47f0*/  @!P0 HADD2.F32 R44, -RZ, R71.reuse.H1_H1 ;  /* 0x30000047ff2c8230 */ /* 0x100fe20000004100 */
[----:B------:R-:W-:Y:S01]  /*4800*/  @!P0 SHF.R.U32.HI R32, RZ, 0x10, R35 ;  /* 0x00000010ff208819 */ /* 0x000fe20000011623 */
[----:B------:R-:W-:Y:S01]  /*4810*/  @!P0 HADD2.F32 R47, -RZ, R71.H0_H0 ;  /* 0x20000047ff2f8230 */ /* 0x000fe20000004100 */
[----:B------:R-:W-:Y:S01]  /*4820*/  @!P0 SHF.R.U32.HI R33, RZ, 0x10, R33 ;  /* 0x00000010ff218819 */ /* 0x000fe20000011621 */
[--C-:B------:R-:W-:Y:S01]  /*4830*/  @!P0 HADD2.F32 R53, -RZ, R70.reuse.H0_H0 ;  /* 0x20000046ff358230 */ /* 0x100fe20000004100 */
[--C-:B------:R-:W-:Y:S01]  /*4840*/  @!P0 SHF.R.U64 R46, R76, 0x10, R77.reuse ;  /* 0x000000104c2e8819 */ /* 0x100fe2000000124d */
[----:B------:R-:W-:Y:S01]  /*4850*/  @!P0 HADD2.F32 R57, -RZ, R70.H1_H1 ;  /* 0x30000046ff398230 */ /* 0x000fe20000004100 */
[----:B------:R-:W-:Y:S01]  /*4860*/  @!P0 SHF.R.U32.HI R48, RZ, 0x10, R77 ;  /* 0x00000010ff308819 */ /* 0x000fe2000001164d */
[----:B------:R-:W-:Y:S01]  /*4870*/  @!P0 HADD2.F32 R40, -RZ, R40.H0_H0 ;  /* 0x20000028ff288230 */ /* 0x000fe20000004100 */
[--C-:B------:R-:W-:Y:S01]  /*4880*/  @!P0 SHF.R.U32.HI R59, RZ, 0x10, R79.reuse ;  /* 0x00000010ff3b8819 */ /* 0x100fe2000001164f */
[----:B------:R-:W-:Y:S01]  /*4890*/  @!P0 HADD2.F32 R46, -RZ, R46.H0_H0 ;  /* 0x2000002eff2e8230 */ /* 0x000fe20000004100 */
[----:B------:R-:W-:Y:S01]  /*48a0*/  @!P0 SHF.R.U64 R55, R78, 0x10, R79 ;  /* 0x000000104e378819 */ /* 0x000fe2000000124f */
[----:B------:R-:W-:Y:S02]  /*48b0*/  @!P0 HADD2.F32 R48, -RZ, R48.H0_H0 ;  /* 0x20000030ff308230 */ /* 0x000fe40000004100 */
[----:B------:R-:W-:Y:S02]  /*48c0*/  @!P0 HADD2.F32 R59, -RZ, R59.H0_H0 ;  /* 0x2000003bff3b8230 */ /* 0x000fe40000004100 */
[----:B------:R-:W-:Y:S01]  /*48d0*/  @!P0 HADD2.F32 R55, -RZ, R55.H0_H0 ;  /* 0x20000037ff378230 */ /* 0x000fe20000004100 */
[----:B-1----:R-:W-:Y:S01]  /*48e0*/  @!P0 IMAD.MOV.U32 R49, RZ, RZ, R63 ;  /* 0x000000ffff318224 */ /* 0x002fe200078e003f */
[----:B------:R-:W-:Y:S02]  /*48f0*/  @!P0 MOV R45, R60 ;  /* 0x0000003c002d8202 */ /* 0x000fe40000000f00 */
[----:B------:R-:W-:Y:S02]  /*4900*/  @!P0 MOV R50, R62 ;  /* 0x0000003e00328202 */ /* 0x000fe40000000f00 */
[----:B------:R-:W-:Y:S02]  /*4910*/  @!P0 HADD2.F32 R54, -RZ, R49.H1_H1 ;  /* 0x30000031ff368230 */ /* 0x000fe40000004100 */
[--C-:B------:R-:W-:Y:S01]  /*4920*/  @!P0 HADD2.F32 R43, -RZ, R45.reuse.H0_H0 ;  /* 0x2000002dff2b8230 */ /* 0x100fe20000004100 */
[----:B--2---:R-:W-:Y:S01]  /*4930*/  @!P0 IMAD.MOV.U32 R35, RZ, RZ, R28 ;  /* 0x000000ffff238224 */ /* 0x004fe200078e001c */
[----:B------:R-:W-:Y:S02]  /*4940*/  @!P0 HADD2.F32 R45, -RZ, R45.H1_H1 ;  /* 0x3000002dff2d8230 */ /* 0x000fe40000004100 */
[----:B------:R-:W-:Y:S01]  /*4950*/  @!P0 HADD2.F32 R52, -RZ, R49.H0_H0 ;  /* 0x20000031ff348230 */ /* 0x000fe20000004100 */
[----:B------:R-:W-:Y:S01]  /*4960*/  @!P0 FMUL.FTZ R56, R43, R42 ;  /* 0x0000002a2b388220 */ /* 0x000fe20000410000 */
[--C-:B------:R-:W-:Y:S01]  /*4970*/  @!P0 HADD2.F32 R41, -RZ, R35.reuse.H0_H0 ;  /* 0x20000023ff298230 */ /* 0x100fe20000004100 */
[----:B------:R-:W-:Y:S01]  /*4980*/  @!P0 FMUL.FTZ R67, R45, R40 ;  /* 0x000000282d438220 */ /* 0x000fe20000410000 */
[----:B------:R-:W-:Y:S02]  /*4990*/  @!P0 HADD2.F32 R35, -RZ, R35.H1_H1 ;  /* 0x30000023ff238230 */ /* 0x000fe40000004100 */
[--C-:B------:R-:W-:Y:S01]  /*49a0*/  @!P0 HADD2.F32 R49, -RZ, R50.reuse.H0_H0 ;  /* 0x20000032ff318230 */ /* 0x100fe20000004100 */
[C---:B------:R-:W-:Y:S01]  /*49b0*/  @!P0 FMUL.FTZ R2, R41.reuse, R42 ;  /* 0x0000002a29028220 */ /* 0x040fe20000410000 */
[----:B------:R-:W-:Y:S01]  /*49c0*/  @!P0 HADD2.F32 R50, -RZ, R50.H1_H1 ;  /* 0x30000032ff328230 */ /* 0x000fe20000004100 */
[-C--:B------:R-:W-:Y:S01]  /*49d0*/  @!P0 FFMA.FTZ R56, R41, R44.reuse, -R56 ;  /* 0x0000002c29388223 */ /* 0x080fe20000010838 */
[----:B------:R-:W-:Y:S01]  /*49e0*/  @!P0 MOV R41, R29 ;  /* 0x0000001d00298202 */ /* 0x000fe20000000f00 */
[----:B------:R-:W-:Y:S01]  /*49f0*/  @!P0 FFMA.FTZ R2, R43, R44, R2 ;  /* 0x0000002c2b028223 */ /* 0x000fe20000010002 */
[----:B------:R-:W-:Y:S01]  /*4a00*/  @!P0 MOV R44, R61 ;  /* 0x0000003d002c8202 */ /* 0x000fe20000000f00 */
[C---:B------:R-:W-:Y:S01]  /*4a10*/  @!P0 FMUL.FTZ R3, R35.reuse, R40 ;  /* 0x0000002823038220 */ /* 0x040fe20000410000 */
[----:B------:R-:W-:Y:S01]  /*4a20*/  @!P0 HADD2.F32 R40, -RZ, R33.H0_H0 ;  /* 0x20000021ff288230 */ /* 0x000fe20000004100 */
[-C--:B------:R-:W-:Y:S01]  /*4a30*/  @!P0 FFMA.FTZ R67, R35, R46.reuse, -R67 ;  /* 0x0000002e23438223 */ /* 0x080fe20000010843 */
[----:B------:R-:W-:Y:S01]  /*4a40*/  @!P0 HADD2.F32 R33, -RZ, R41.H1_H1 ;  /* 0x30000029ff218230 */ /* 0x000fe20000004100 */
[----:B------:R-:W-:Y:S01]  /*4a50*/  @!P0 FFMA.FTZ R3, R45, R46, R3 ;  /* 0x0000002e2d038223 */ /* 0x000fe20000010003 */
[--C-:B------:R-:W-:Y:S02]  /*4a60*/  @!P0 HADD2.F32 R43, -RZ, R44.reuse.H0_H0 ;  /* 0x2000002cff2b8230 */ /* 0x100fe40000004100 */
[----:B------:R-:W-:Y:S01]  /*4a70*/  @!P0 HADD2.F32 R44, -RZ, R44.H1_H1 ;  /* 0x3000002cff2c8230 */ /* 0x000fe20000004100 */
[----:B------:R-:W-:Y:S01]  /*4a80*/  @!P0 FMUL.FTZ R5, R33, R40 ;  /* 0x0000002821058220 */ /* 0x000fe20000410000 */
[----:B------:R-:W-:Y:S01]  /*4a90*/  @!P0 F2FP.PACK_AB R56, R67, R56 ;  /* 0x000000384338823e */ /* 0x000fe200000000ff */
[----:B------:R-:W-:Y:S01]  /*4aa0*/  @!P0 HADD2.F32 R35, -RZ, R39.H0_H0 ;  /* 0x20000027ff238230 */ /* 0x000fe20000004100 */
[----:B------:R-:W-:Y:S01]  /*4ab0*/  @!P0 MOV R39, R31 ;  /* 0x0000001f00278202 */ /* 0x000fe20000000f00 */
[----:B------:R-:W-:Y:S01]  /*4ac0*/  @!P0 FMUL.FTZ R83, R44, R40 ;  /* 0x000000282c538220 */ /* 0x000fe20000410000 */
[----:B------:R-:W-:Y:S01]  /*4ad0*/  @!P0 MOV R28, R56 ;  /* 0x00000038001c8202 */ /* 0x000fe20000000f00 */
[----:B------:R-:W-:Y:S01]  /*4ae0*/  @!P0 HADD2.F32 R42, -RZ, R41.H0_H0 ;  /* 0x20000029ff2a8230 */ /* 0x000fe20000004100 */
[-C--:B------:R-:W-:Y:S01]  /*4af0*/  @!P0 FMUL.FTZ R58, R43, R35.reuse ;  /* 0x000000232b3a8220 */ /* 0x080fe20000410000 */
[--C-:B------:R-:W-:Y:S01]  /*4b00*/  @!P0 HADD2.F32 R40, -RZ, R39.reuse.H0_H0 ;  /* 0x20000027ff288230 */ /* 0x100fe20000004100 */
[----:B------:R-:W-:Y:S01]  /*4b10*/  @!P0 FFMA.FTZ R83, R33, R48, -R83 ;  /* 0x0000003021538223 */ /* 0x000fe20000010853 */
[----:B------:R-:W-:Y:S01]  /*4b20*/  @!P0 HADD2.F32 R33, -RZ, R32.H0_H0 ;  /* 0x20000020ff218230 */ /* 0x000fe20000004100 */
[C---:B------:R-:W-:Y:S01]  /*4b30*/  @!P0 FMUL.FTZ R4, R42.reuse, R35 ;  /* 0x000000232a048220 */ /* 0x040fe20000410000 */
[----:B------:R-:W-:Y:S01]  /*4b40*/  @!P0 HADD2.F32 R32, -RZ, R39.H1_H1 ;  /* 0x30000027ff208230 */ /* 0x000fe20000004100 */
[----:B------:R-:W-:Y:S01]  /*4b50*/  @!P0 FFMA.FTZ R58, R42, R47, -R58 ;  /* 0x0000002f2a3a8223 */ /* 0x000fe2000001083a */
[--C-:B------:R-:W-:Y:S01]  /*4b60*/  @!P0 HADD2.F32 R35, -RZ, R38.reuse.H1_H1 ;  /* 0x30000026ff238230 */ /* 0x100fe20000004100 */
[-C--:B------:R-:W-:Y:S02]  /*4b70*/  @!P0 FMUL.FTZ R173, R54, R33.reuse ;  /* 0x0000002136ad8220 */ /* 0x080fe40000410000 */
[C---:B------:R-:W-:Y:S01]  /*4b80*/  @!P0 FMUL.FTZ R9, R32.reuse, R33 ;  /* 0x0000002120098220 */ /* 0x040fe20000410000 */
[----:B------:R-:W-:Y:S01]  /*4b90*/  @!P0 F2FP.PACK_AB R83, R83, R58 ;  /* 0x0000003a5353823e */ /* 0x000fe200000000ff */
[----:B------:R-:W-:Y:S01]  /*4ba0*/  @!P0 FFMA.FTZ R173, R32, R59, -R173 ;  /* 0x0000003b20ad8223 */ /* 0x000fe200000108ad */
[----:B------:R-:W-:Y:S01]  /*4bb0*/  @!P0 F2FP.PACK_AB R58, R3, R2 ;  /* 0x00000002033a823e */ /* 0x000fe200000000ff */
[----:B------:R-:W-:Y:S01]  /*4bc0*/  @!P0 IMAD.MOV.U32 R32, RZ, RZ, R30 ;  /* 0x000000ffff208224 */ /* 0x000fe200078e001e */
[----:B------:R-:W-:Y:S01]  /*4bd0*/  @!P0 MOV R29, R83 ;  /* 0x00000053001d8202 */ /* 0x000fe20000000f00 */
[-C--:B------:R-:W-:Y:S01]  /*4be0*/  @!P0 FMUL.FTZ R82, R52, R35.reuse ;  /* 0x0000002334528220 */ /* 0x080fe20000410000 */
[----:B------:R-:W-:Y:S01]  /*4bf0*/  @!P0 MOV R60, R58 ;  /* 0x0000003a003c8202 */ /* 0x000fe20000000f00 */
[C---:B------:R-:W-:Y:S01]  /*4c00*/  @!P0 FMUL.FTZ R8, R40.reuse, R35 ;  /* 0x0000002328088220 */ /* 0x040fe20000410000 */
[----:B------:R-:W-:Y:S01]  /*4c10*/  @!P0 HADD2.F32 R35, -RZ, R38.H0_H0 ;  /* 0x20000026ff238230 */ /* 0x000fe20000004100 */
[----:B------:R-:W-:Y:S01]  /*4c20*/  @!P0 FFMA.FTZ R4, R43, R47, R4 ;  /* 0x0000002f2b048223 */ /* 0x000fe20000010004 */
[----:B------:R-:W-:Y:S01]  /*4c30*/  @!P0 HADD2.F32 R33, -RZ, R34.H0_H0 ;  /* 0x20000022ff218230 */ /* 0x000fe20000004100 */
[----:B------:R-:W-:Y:S01]  /*4c40*/  @!P0 FFMA.FTZ R82, R40, R57, -R82 ;  /* 0x0000003928528223 */ /* 0x000fe20000010852 */
[--C-:B------:R-:W-:Y:S01]  /*4c50*/  @!P0 HADD2.F32 R34, -RZ, R32.reuse.H0_H0 ;  /* 0x20000020ff228230 */ /* 0x100fe20000004100 */
[----:B------:R-:W-:Y:S01]  /*4c60*/  @!P0 FMUL.FTZ R170, R49, R35 ;  /* 0x0000002331aa8220 */ /* 0x000fe20000410000 */
[----:B------:R-:W-:Y:S01]  /*4c70*/  @!P0 HADD2.F32 R32, -RZ, R32.H1_H1 ;  /* 0x30000020ff208230 */ /* 0x000fe20000004100 */
[----:B------:R-:W-:Y:S01]  /*4c80*/  @!P0 FMUL.FTZ R175, R50, R33 ;  /* 0x0000002132af8220 */ /* 0x000fe20000410000 */
[----:B------:R-:W-:Y:S01]  /*4c90*/  @!P0 F2FP.PACK_AB R82, R173, R82 ;  /* 0x00000052ad52823e */ /* 0x000fe200000000ff */
[C---:B------:R-:W-:Y:S02]  /*4ca0*/  @!P0 FMUL.FTZ R6, R34.reuse, R35 ;  /* 0x0000002322068220 */ /* 0x040fe40000410000 */
[----:B------:R-:W-:Y:S01]  /*4cb0*/  @!P0 FFMA.FTZ R170, R34, R53, -R170 ;  /* 0x0000003522aa8223 */ /* 0x000fe200000108aa */
[----:B------:R-:W-:Y:S01]  /*4cc0*/  @!P0 MOV R31, R82 ;  /* 0x00000052001f8202 */ /* 0x000fe20000000f00 */
[----:B------:R-:W-:Y:S02]  /*4cd0*/  @!P0 FFMA.FTZ R175, R32, R55, -R175 ;  /* 0x0000003720af8223 */ /* 0x000fe400000108af */
[----:B------:R-:W-:Y:S02]  /*4ce0*/  @!P0 FFMA.FTZ R5, R44, R48, R5 ;  /* 0x000000302c058223 */ /* 0x000fe40000010005 */
[----:B------:R-:W-:Y:S01]  /*4cf0*/  @!P0 FMUL.FTZ R7, R32, R33 ;  /* 0x0000002120078220 */ /* 0x000fe20000410000 */
[----:B------:R-:W-:Y:S01]  /*4d00*/  @!P0 F2FP.PACK_AB R175, R175, R170 ;  /* 0x000000aaafaf823e */ /* 0x000fe200000000ff */
[----:B------:R-:W-:Y:S01]  /*4d10*/  @!P0 FFMA.FTZ R6, R49, R53, R6 ;  /* 0x0000003531068223 */ /* 0x000fe20000010006 */
[----:B------:R-:W-:Y:S01]  /*4d20*/  @!P0 F2FP.PACK_AB R67, R5, R4 ;  /* 0x000000040543823e */ /* 0x000fe200000000ff */
[----:B------:R-:W-:Y:S02]  /*4d30*/  @!P0 FFMA.FTZ R7, R50, R55, R7 ;  /* 0x0000003732078223 */ /* 0x000fe40000010007 */
[----:B------:R-:W-:Y:S02]  /*4d40*/  @!P0 FFMA.FTZ R8, R52, R57, R8 ;  /* 0x0000003934088223 */ /* 0x000fe40000010008 */
        /* <DEDUP_REMOVED lines=9> */
.L_x_716:
[----:B------:R-:W-:Y:S05]  /*4de0*/  BSYNC B0 ;  /* 0x0000000000007941 */ /* 0x000fea0003800000 */
.L_x_715:
[----:B------:R-:W-:Y:S11]  /*4df0*/  ISETP.GE.AND P0, PT, R16, c[0x0][0x1d4], PT ;  /* 0x0000750010007a0c */ /* 0x000ff60003f06270 */
[----:B------:R-:W-:Y:S02]  /*4e00*/  @!UPT UIADD3 URZ, URZ, URZ, URZ ;  /* 0x0000003f3f3ff290 */ /* 0x000fe4000fffe03f */
[----:B------:R-:W-:-:S05]  /*4e10*/  @P0 BRA `(.L_x_700) ;  /* 0x0000093000000947 */ /* 0x000fca0003800000 */
[-C--:B-1----:R-:W-:Y:S02]  /*4e20*/  IADD3 R62, R134, R171.reuse, RZ ;  /* 0x000000ab863e7210 */ /* 0x082fe40007ffe0ff */
[----:B------:R-:W-:Y:S02]  /*4e30*/  IADD3 R171, R106, R171, RZ ;  /* 0x000000ab6aab7210 */ /* 0x000fe40007ffe0ff */
[----:B------:R-:W-:Y:S02]  /*4e40*/  SHF.L.U32 R65, R62, 0x1, RZ ;  /* 0x000000013e417819 */ /* 0x000fe400000006ff */
[----:B------:R-:W-:Y:S01]  /*4e50*/  IADD3 R61, P1, P0, R162, R169, R136 ;  /* 0x000000a9a23d7210 */ /* 0x000fe2000783e088 */
[----:B------:R-:W-:Y:S02]  /*4e60*/  IMAD.SHL.U32 R64, R171, 0x2, RZ ;  /* 0x00000002ab407824 */ /* 0x000fe400078e00ff */
[----:B------:R-:W1:Y:S01]  /*4e70*/  LDS.128 R56, [R65+0xc100] ;  /* 0x00c1000041387984 */ /* 0x000e620000000c00 */
[----:B------:R-:W-:Y:S02]  /*4e80*/  IADD3.X R60, R121, R168, R128, P1, P0 ;  /* 0x000000a8793c7210 */ /* 0x000fe40000fe0480 */
[C---:B------:R-:W-:Y:S04]  /*4e90*/  LEA R62, P0, R61.reuse, c[0x0][0x1c8], 0x1 ;  /* 0x000072003d3e7a11 */ /* 0x040fe800078008ff */
[----:B------:R-:W-:Y:S01]  /*4ea0*/  LEA.HI.X R63, R61, c[0x0][0x1cc], R60, 0x1, P0 ;  /* 0x000073003d3f7a11 */ /* 0x000fe200000f0c3c */
[----:B------:R-:W2:Y:S01]  /*4eb0*/  LDS.128 R28, [R64+0xc100] ;  /* 0x00c10000401c7984 */ /* 0x000ea20000000c00 */
[----:B------:R-:W-:Y:S11]  /*4ec0*/  ISETP.GE.AND P0, PT, R16, c[0x0][0x27c], PT ;  /* 0x00009f0010007a0c */ /* 0x000ff60003f06270 */
[----:B------:R-:W-:Y:S02]  /*4ed0*/  @!UPT UIADD3 URZ, URZ, URZ, URZ ;  /* 0x0000003f3f3ff290 */ /* 0x000fe4000fffe03f */
[----:B------:R-:W-:Y:S01]  /*4ee0*/  @!P0 SHF.R.U64 R32, R24, 0x10, R25 ;  /* 0x0000001018208819 */ /* 0x000fe20000001219 */
[--C-:B------:R-:W-:Y:S01]  /*4ef0*/  @!P0 HADD2.F32 R40, -RZ, R68.reuse.H1_H1 ;  /* 0x30000044ff288230 */ /* 0x100fe20000004100 */
[--C-:B------:R-:W-:Y:S01]  /*4f00*/  @!P0 SHF.R.U32.HI R24, RZ, 0x10, R27.reuse ;  /* 0x00000010ff188819 */ /* 0x100fe2000001161b */
[----:B------:R-:W-:Y:S01]  /*4f10*/  @!P0 HADD2.F32 R45, -RZ, R68.H0_H0 ;  /* 0x20000044ff2d8230 */ /* 0x000fe20000004100 */
[----:B------:R-:W-:Y:S01]  /*4f20*/  @!P0 SHF.R.U64 R26, R26, 0x10, R27 ;  /* 0x000000101a1a8819 */ /* 0x000fe2000000121b */
[----:B------:R-:W-:Y:S01]  /*4f30*/  @!P0 HADD2.F32 R35, -RZ, R32.H0_H0 ;  /* 0x20000020ff238230 */ /* 0x000fe20000004100 */
[----:B------:R-:W-:Y:S01]  /*4f40*/  @!P0 SHF.R.U32.HI R25, RZ, 0x10, R25 ;  /* 0x00000010ff198819 */ /* 0x000fe20000011619 */
[--C-:B------:R-:W-:Y:S01]  /*4f50*/  @!P0 HADD2.F32 R49, -RZ, R66.reuse.H1_H1 ;  /* 0x30000042ff318230 */ /* 0x100fe20000004100 */
[--C-:B------:R-:W-:Y:S01]  /*4f60*/  @!P0 SHF.R.U32.HI R47, RZ, 0x10, R73.reuse ;  /* 0x00000010ff2f8819 */ /* 0x100fe20000011649 */
[----:B------:R-:W-:Y:S01]  /*4f70*/  @!P0 HADD2.F32 R55, -RZ, R66.H0_H0 ;  /* 0x20000042ff378230 */ /* 0x000fe20000004100 */
[----:B------:R-:W-:Y:S01]  /*4f80*/  @!P0 SHF.R.U64 R41, R72, 0x10, R73 ;  /* 0x0000001048298819 */ /* 0x000fe20000001249 */
[----:B------:R-:W-:Y:S01]  /*4f90*/  @!P0 HADD2.F32 R25, -RZ, R25.H0_H0 ;  /* 0x20000019ff198230 */ /* 0x000fe20000004100 */
[--C-:B------:R-:W-:Y:S01]  /*4fa0*/  @!P0 SHF.R.U32.HI R54, RZ, 0x10, R75.reuse ;  /* 0x00000010ff368819 */ /* 0x100fe2000001164b */
[----:B------:R-:W-:Y:S01]  /*4fb0*/  @!P0 HADD2.F32 R47, -RZ, R47.H0_H0 ;  /* 0x2000002fff2f8230 */ /* 0x000fe20000004100 */
[----:B------:R-:W-:Y:S01]  /*4fc0*/  @!P0 SHF.R.U64 R53, R74, 0x10, R75 ;  /* 0x000000104a358819 */ /* 0x000fe2000000124b */
[----:B------:R-:W-:Y:S02]  /*4fd0*/  @!P0 HADD2.F32 R41, -RZ, R41.H0_H0 ;  /* 0x20000029ff298230 */ /* 0x000fe40000004100 */
[----:B------:R-:W-:Y:S01]  /*4fe0*/  @!P0 HADD2.F32 R54, -RZ, R54.H0_H0 ;  /* 0x20000036ff368230 */ /* 0x000fe20000004100 */
[----:B-1----:R-:W-:Y:S01]  /*4ff0*/  @!P0 IMAD.MOV.U32 R44, RZ, RZ, R57 ;  /* 0x000000ffff2c8224 */ /* 0x002fe200078e0039 */
[----:B------:R-:W-:Y:S01]  /*5000*/  @!P0 MOV R42, R56 ;  /* 0x00000038002a8202 */ /* 0x000fe20000000f00 */
[----:B------:R-:W-:Y:S01]  /*5010*/  @!P0 HADD2.F32 R34, -RZ, R37.H1_H1 ;  /* 0x30000025ff228230 */ /* 0x000fe20000004100 */
[----:B------:R-:W-:Y:S01]  /*5020*/  @!P0 MOV R48, R58 ;  /* 0x0000003a00308202 */ /* 0x000fe20000000f00 */
[----:B------:R-:W-:Y:S01]  /*5030*/  @!P0 HADD2.F32 R53, -RZ, R53.H0_H0 ;  /* 0x20000035ff358230 */ /* 0x000fe20000004100 */
[----:B------:R-:W-:Y:S01]  /*5040*/  @!P0 MOV R52, R59 ;  /* 0x0000003b00348202 */ /* 0x000fe20000000f00 */
[----:B------:R-:W-:Y:S01]  /*5050*/  @!P0 HADD2.F32 R39, -RZ, R42.H0_H0 ;  /* 0x2000002aff278230 */ /* 0x000fe20000004100 */
[----:B--2---:R-:W-:Y:S01]  /*5060*/  @!P0 MOV R33, R28 ;  /* 0x0000001c00218202 */ /* 0x004fe20000000f00 */
[--C-:B------:R-:W-:Y:S01]  /*5070*/  @!P0 HADD2.F32 R43, -RZ, R44.reuse.H0_H0 ;  /* 0x2000002cff2b8230 */ /* 0x100fe20000004100 */
[----:B------:R-:W-:Y:S02]  /*5080*/  @!P0 MOV R32, R29 ;  /* 0x0000001d00208202 */ /* 0x000fe40000000f00 */
[-C--:B------:R-:W-:Y:S01]  /*5090*/  @!P0 FMUL.FTZ R60, R39, R34.reuse ;  /* 0x00000022273c8220 */ /* 0x080fe20000410000 */
[----:B------:R-:W-:Y:S02]  /*50a0*/  @!P0 HADD2.F32 R44, -RZ, R44.H1_H1 ;  /* 0x3000002cff2c8230 */ /* 0x000fe40000004100 */
[--C-:B------:R-:W-:Y:S02]  /*50b0*/  @!P0 HADD2.F32 R27, -RZ, R33.reuse.H0_H0 ;  /* 0x20000021ff1b8230 */ /* 0x100fe40000004100 */
[----:B------:R-:W-:Y:S01]  /*50c0*/  @!P0 HADD2.F32 R38, -RZ, R33.H1_H1 ;  /* 0x30000021ff268230 */ /* 0x000fe20000004100 */
[----:B------:R-:W-:Y:S01]  /*50d0*/  @!P0 FMUL.FTZ R65, R44, R25 ;  /* 0x000000192c418220 */ /* 0x000fe20000410000 */
[----:B------:R-:W-:Y:S01]  /*50e0*/  @!P0 HADD2.F32 R33, -RZ, R36.H1_H1 ;  /* 0x30000024ff218230 */ /* 0x000fe20000004100 */
[C---:B------:R-:W-:Y:S01]  /*50f0*/  @!P0 FMUL.FTZ R2, R27.reuse, R34 ;  /* 0x000000221b028220 */ /* 0x040fe20000410000 */
[----:B------:R-:W-:Y:S01]  /*5100*/  @!P0 HADD2.F32 R34, -RZ, R32.H0_H0 ;  /* 0x20000020ff228230 */ /* 0x000fe20000004100 */
[-C--:B------:R-:W-:Y:S01]  /*5110*/  @!P0 FFMA.FTZ R60, R27, R40.reuse, -R60 ;  /* 0x000000281b3c8223 */ /* 0x080fe2000001083c */
[----:B------:R-:W-:Y:S01]  /*5120*/  @!P0 HADD2.F32 R27, -RZ, R37.H0_H0 ;  /* 0x20000025ff1b8230 */ /* 0x000fe20000004100 */
[----:B------:R-:W-:Y:S01]  /*5130*/  @!P0 FMUL.FTZ R3, R38, R35 ;  /* 0x0000002326038220 */ /* 0x000fe20000410000 */
[----:B------:R-:W-:Y:S01]  /*5140*/  @!P0 HADD2.F32 R46, -RZ, R48.H0_H0 ;  /* 0x20000030ff2e8230 */ /* 0x000fe20000004100 */
[----:B------:R-:W-:Y:S01]  /*5150*/  @!P0 FFMA.FTZ R2, R39, R40, R2 ;  /* 0x0000002827028223 */ /* 0x000fe20000010002 */
[----:B------:R-:W-:Y:S01]  /*5160*/  @!P0 HADD2.F32 R42, -RZ, R42.H1_H1 ;  /* 0x3000002aff2a8230 */ /* 0x000fe20000004100 */
[-C--:B------:R-:W-:Y:S01]  /*5170*/  @!P0 FMUL.FTZ R64, R43, R27.reuse ;  /* 0x0000001b2b408220 */ /* 0x080fe20000410000 */
[----:B------:R-:W-:Y:S01]  /*5180*/  @!P0 HADD2.F32 R24, -RZ, R24.H0_H0 ;  /* 0x20000018ff188230 */ /* 0x000fe20000004100 */
[C---:B------:R-:W-:Y:S01]  /*5190*/  @!P0 FMUL.FTZ R4, R34.reuse, R27 ;  /* 0x0000001b22048220 */ /* 0x040fe20000410000 */
[--C-:B------:R-:W-:Y:S01]  /*51a0*/  @!P0 HADD2.F32 R50, -RZ, R52.reuse.H0_H0 ;  /* 0x20000034ff328230 */ /* 0x100fe20000004100 */
[----:B------:R-:W-:Y:S01]  /*51b0*/  @!P0 IMAD.MOV.U32 R27, RZ, RZ, R30 ;  /* 0x000000ffff1b8224 */ /* 0x000fe200078e001e */
[----:B------:R-:W-:Y:S01]  /*51c0*/  @!P0 HADD2.F32 R52, -RZ, R52.H1_H1 ;  /* 0x30000034ff348230 */ /* 0x000fe20000004100 */
[----:B------:R-:W-:Y:S01]  /*51d0*/  @!P0 FFMA.FTZ R64, R34, R45, -R64 ;  /* 0x0000002d22408223 */ /* 0x000fe20000010840 */
[----:B------:R-:W-:Y:S01]  /*51e0*/  @!P0 HADD2.F32 R34, -RZ, R32.H1_H1 ;  /* 0x30000020ff228230 */ /* 0x000fe20000004100 */
[----:B------:R-:W-:Y:S01]  /*51f0*/  @!P0 FMUL.FTZ R67, R46, R33 ;  /* 0x000000212e438220 */ /* 0x000fe20000410000 */
[--C-:B------:R-:W-:Y:S01]  /*5200*/  @!P0 HADD2.F32 R32, -RZ, R27.reuse.H0_H0 ;  /* 0x2000001bff208230 */ /* 0x100fe20000004100 */
[----:B------:R-:W-:Y:S01]  /*5210*/  @!P0 FMUL.FTZ R61, R42, R35 ;  /* 0x000000232a3d8220 */ /* 0x000fe20000410000 */
[----:B------:R-:W-:Y:S01]  /*5220*/  @!P0 HADD2.F32 R48, -RZ, R48.H1_H1 ;  /* 0x30000030ff308230 */ /* 0x000fe20000004100 */
[C---:B------:R-:W-:Y:S01]  /*5230*/  @!P0 FMUL.FTZ R5, R34.reuse, R25 ;  /* 0x0000001922058220 */ /* 0x040fe20000410000 */
[----:B------:R-:W-:Y:S01]  /*5240*/  @!P0 HADD2.F32 R25, -RZ, R36.H0_H0 ;  /* 0x20000024ff198230 */ /* 0x000fe20000004100 */
[----:B------:R-:W-:Y:S01]  /*5250*/  @!P0 FFMA.FTZ R65, R34, R47, -R65 ;  /* 0x0000002f22418223 */ /* 0x000fe20000010841 */
[----:B------:R-:W-:Y:S01]  /*5260*/  @!P0 MOV R34, R31 ;  /* 0x0000001f00228202 */ /* 0x000fe20000000f00 */
[C---:B------:R-:W-:Y:S01]  /*5270*/  @!P0 FMUL.FTZ R6, R32.reuse, R33 ;  /* 0x0000002120068220 */ /* 0x040fe20000410000 */
[----:B------:R-:W-:Y:S01]  /*5280*/  @!P0 HADD2.F32 R33, -RZ, R26.H0_H0 ;  /* 0x2000001aff218230 */ /* 0x000fe20000004100 */
[----:B------:R-:W-:Y:S01]  /*5290*/  @!P0 FFMA.FTZ R67, R32, R49, -R67 ;  /* 0x0000003120438223 */ /* 0x000fe20000010843 */
[----:B------:R-:W-:Y:S01]  /*52a0*/  @!P0 HADD2.F32 R32, -RZ, R27.H1_H1 ;  /* 0x3000001bff208230 */ /* 0x000fe20000004100 */
[----:B------:R-:W-:Y:S01]  /*52b0*/  @!P0 FMUL.FTZ R71, R50, R25 ;  /* 0x0000001932478220 */ /* 0x000fe20000410000 */
[--C-:B------:R-:W-:Y:S01]  /*52c0*/  @!P0 HADD2.F32 R26, -RZ, R34.reuse.H0_H0 ;  /* 0x20000022ff1a8230 */ /* 0x100fe20000004100 */
[----:B------:R-:W-:Y:S01]  /*52d0*/  @!P0 FMUL.FTZ R70, R52, R24 ;  /* 0x0000001834468220 */ /* 0x000fe20000410000 */
[----:B------:R-:W-:Y:S01]  /*52e0*/  @!P0 HADD2.F32 R27, -RZ, R34.H1_H1 ;  /* 0x30000022ff1b8230 */ /* 0x000fe20000004100 */
[----:B------:R-:W-:Y:S01]  /*52f0*/  @!P0 FMUL.FTZ R76, R48, R33 ;  /* 0x00000021304c8220 */ /* 0x000fe20000410000 */
[----:B------:R-:W-:Y:S01]  /*5300*/  @!P0 F2FP.PACK_AB R65, R65, R64 ;  /* 0x000000404141823e */ /* 0x000fe200000000ff */
[-C--:B------:R-:W-:Y:S02]  /*5310*/  @!P0 FFMA.FTZ R3, R42, R41.reuse, R3 ;  /* 0x000000292a038223 */ /* 0x080fe40000010003 */
[----:B------:R-:W-:Y:S01]  /*5320*/  @!P0 FFMA.FTZ R61, R38, R41, -R61 ;  /* 0x00000029263d8223 */ /* 0x000fe2000001083d */
[----:B------:R-:W-:Y:S01]  /*5330*/  @!P0 MOV R29, R65 ;  /* 0x00000041001d8202 */ /* 0x000fe20000000f00 */
[----:B------:R-:W-:Y:S02]  /*5340*/  @!P0 FFMA.FTZ R71, R26, R55, -R71 ;  /* 0x000000371a478223 */ /* 0x000fe40000010847 */
[----:B------:R-:W-:Y:S01]  /*5350*/  @!P0 FFMA.FTZ R70, R27, R54, -R70 ;  /* 0x000000361b468223 */ /* 0x000fe20000010846 */
[----:B------:R-:W-:Y:S01]  /*5360*/  @!P0 F2FP.PACK_AB R60, R61, R60 ;  /* 0x0000003c3d3c823e */ /* 0x000fe200000000ff */
[----:B------:R-:W-:Y:S02]  /*5370*/  @!P0 FFMA.FTZ R76, R32, R53, -R76 ;  /* 0x00000035204c8223 */ /* 0x000fe4000001084c */
[----:B------:R-:W-:Y:S01]  /*5380*/  @!P0 FFMA.FTZ R4, R43, R45, R4 ;  /* 0x0000002d2b048223 */ /* 0x000fe20000010004 */
[----:B------:R-:W-:Y:S01]  /*5390*/  @!P0 F2FP.PACK_AB R70, R70, R71 ;  /* 0x000000474646823e */ /* 0x000fe200000000ff */
        /* <DEDUP_REMOVED lines=9> */
[----:B------:R-:W-:Y:S01]  /*5430*/  @!P0 FFMA.FTZ R7, R48, R53, R7 ;  /* 0x0000003530078223 */ /* 0x000fe20000010007 */
[----:B------:R-:W-:Y:S01]  /*5440*/  @!P0 MOV R57, R61 ;  /* 0x0000003d00398202 */ /* 0x000fe20000000f00 */
[----:B------:R-:W-:Y:S02]  /*5450*/  @!P0 FFMA.FTZ R8, R50, R55, R8 ;  /* 0x0000003732088223 */ /* 0x000fe40000010008 */
[----:B------:R-:W-:Y:S01]  /*5460*/  @!P0 IMAD.MOV.U32 R28, RZ, RZ, R60 ;  /* 0x000000ffff1c8224 */ /* 0x000fe200078e003c */
[----:B------:R-:W-:Y:S01]  /*5470*/  @!P0 F2FP.PACK_AB R60, R3, R2 ;  /* 0x00000002033c823e */ /* 0x000fe200000000ff */
[----:B------:R-:W-:Y:S01]  /*5480*/  @!P0 FFMA.FTZ R9, R52, R54, R9 ;  /* 0x0000003634098223 */ /* 0x000fe20000010009 */
[----:B------:R-:W-:Y:S02]  /*5490*/  @!P0 F2FP.PACK_AB R64, R7, R6 ;  /* 0x000000060740823e */ /* 0x000fe400000000ff */
[----:B------:R1:W-:Y:S01]  /*54a0*/  STG.E.128 [R62.64], R28 ;  /* 0x0000001c3e007986 */ /* 0x0003e2000c101d06 */
[----:B------:R-:W-:Y:S01]  /*54b0*/  @!P0 IMAD.MOV.U32 R56, RZ, RZ, R60 ;  /* 0x000000ffff388224 */ /* 0x000fe200078e003c */
[----:B------:R-:W-:Y:S02]  /*54c0*/  @!P0 F2FP.PACK_AB R65, R9, R8 ;  /* 0x000000080941823e */ /* 0x000fe400000000ff */
[----:B------:R-:W-:Y:S02]  /*54d0*/  @!P0 MOV R58, R64 ;  /* 0x00000040003a8202 */ /* 0x000fe40000000f00 */
        /* <DEDUP_REMOVED lines=10> */
.L_x_696:
        /* <DEDUP_REMOVED lines=29> */
.L_x_700:
[----:B------:R-:W-:Y:S05]  /*5750*/  BSYNC B1 ;  /* 0x0000000000017941 */ /* 0x000fea0003800000 */
.L_x_695:
[C---:B------:R-:W-:Y:S01]  /*5760*/  ISETP.GT.AND P0, PT, R18.reuse, R11, PT ;  /* 0x0000000b1200720c */ /* 0x040fe20003f04270 */
[----:B------:R-:W-:Y:S01]  /*5770*/  @!UPT UIADD3 URZ, URZ, URZ, URZ ;  /* 0x0000003f3f3ff290 */ /* 0x000fe2000fffe03f */
[----:B------:R-:W-:Y:S11]  /*5780*/  BSSY B0, `(.L_x_717) ;  /* 0x0000041000007945 */ /* 0x000ff60003800000 */
[----:B-1----:R-:W-:Y:S01]  /*5790*/  @P0 IADD3 R5, R18, -0x1, RZ ;  /* 0xffffffff12050810 */ /* 0x002fe20007ffe0ff */
[----:B------:R-:W-:Y:S02]  /*57a0*/  @P0 IMAD.MOV.U32 R6, RZ, RZ, R144 ;  /* 0x000000ffff060224 */ /* 0x000fe400078e0090 */
[----:B------:R-:W-:Y:S01]  /*57b0*/  @P0 IMAD.MOV.U32 R7, RZ, RZ, R149 ;  /* 0x000000ffff070224 */ /* 0x000fe200078e0095 */
[----:B------:R-:W-:Y:S01]  /*57c0*/  @P0 SHF.R.S32.HI R4, RZ, 0x1f, R5 ;  /* 0x0000001fff040819 */ /* 0x000fe20000011405 */
[----:B--2---:R-:W-:Y:S02]  /*57d0*/  @P0 IMAD R3, R94, R5, RZ ;  /* 0x000000055e030224 */ /* 0x004fe400078e02ff */
[-C--:B------:R-:W-:Y:S04]  /*57e0*/  @P0 IMAD.WIDE.U32 R6, R5, R96.reuse, R6 ;  /* 0x0000006005060225 */ /* 0x080fe800078e0006 */
[----:B------:R-:W-:Y:S01]  /*57f0*/  @P0 IMAD R3, R4, R96, R3 ;  /* 0x0000006004030224 */ /* 0x000fe200078e0203 */
[----:B------:R-:W-:Y:S01]  /*5800*/  @P0 LEA R8, P1, R6, c[0x0][0x250], 0x1 ;  /* 0x0000940006080a11 */ /* 0x000fe200078208ff */
[----:B------:R-:W-:Y:S02]  /*5810*/  @P0 IMAD R2, R69, 0x3000, R10 ;  /* 0x0000300045020824 */ /* 0x000fe400078e020a */
[----:B------:R-:W-:Y:S02]  /*5820*/  @P0 IMAD.IADD R3, R7, 0x1, R3 ;  /* 0x0000000107030824 */ /* 0x000fe400078e0203 */
[----:B------:R-:W-:Y:S03]  /*5830*/  @P0 IMAD.SHL.U32 R4, R2, 0x2, RZ ;  /* 0x0000000202040824 */ /* 0x000fe600078e00ff */
[----:B------:R-:W-:Y:S02]  /*5840*/  @P0 LEA.HI.X R9, R6, c[0x0][0x254], R3, 0x1, P1 ;  /* 0x0000950006090a11 */ /* 0x000fe400008f0c03 */
[C---:B------:R-:W-:Y:S02]  /*5850*/  @P0 LEA R6, P1, R102.reuse, R8, 0x1 ;  /* 0x0000000866060211 */ /* 0x040fe400078208ff */
[C---:B------:R-:W-:Y:S01]  /*5860*/  IADD3 R3, R69.reuse, 0x1, RZ ;  /* 0x0000000145037810 */ /* 0x040fe20007ffe0ff */
        /* <DEDUP_REMOVED lines=9> */
[----:B------:R1:W-:Y:S01]  /*5900*/  @P0 LDGSTS.E.BYPASS.LTC128B.128 [R4+0x5100], [R6.64+0x100], !P3 ;  /* 0x0510010006040fae */ /* 0x0003e2000d901d46 */
[----:B------:R-:W-:Y:S03]  /*5910*/  ISETP.GE.AND P0, PT, R69, 0x1, PT ;  /* 0x000000014500780c */ /* 0x000fe60003f06270 */
[----:B------:R-:W0:Y:S01]  /*5920*/  LDGDEPBAR ;  /* 0x00000000000079af */ /* 0x000e220000000000 */
[----:B------:R-:W-:Y:S02]  /*5930*/  SEL R69, R3, RZ, !P0 ;  /* 0x000000ff03457207 */ /* 0x000fe40004000000 */
[----:B------:R-:W-:Y:S01]  /*5940*/  ISETP.GE.AND P0, PT, R109, R118, PT ;  /* 0x000000766d00720c */ /* 0x000fe20003f06270 */
[----:B------:R-:W-:Y:S04]  /*5950*/  DEPBAR.LE SB0, 0x2 ;  /* 0x000080800000791a */ /* 0x000fe80000000000 */
[----:B------:R-:W-:Y:S08]  /*5960*/  BAR.SYNC.DEFER_BLOCKING 0x0 ;  /* 0x0000000000007b1d */ /* 0x000ff00000010000 */
[----:B------:R-:W-:-:S05]  /*5970*/  @P0 BRA `(.L_x_718) ;  /* 0x0000021000000947 */ /* 0x000fca0003800000 */
[C---:B-1----:R-:W-:Y:S01]  /*5980*/  LEA R4, P0, R18.reuse, R164, 0x6 ;  /* 0x000000a412047211 */ /* 0x042fe200078030ff */
[----:B------:R-:W-:Y:S03]  /*5990*/  IMAD.MOV.U32 R118, RZ, RZ, R160 ;  /* 0x000000ffff767224 */ /* 0x000fe600078e00a0 */
[----:B------:R-:W-:Y:S01]  /*59a0*/  LEA.HI.X.SX32 R5, R18, R165, 0x6, P0 ;  /* 0x000000a512057211 */ /* 0x000fe200000f36ff */
[----:B-----5:R-:W-:Y:S04]  /*59b0*/  IMAD.WIDE.U32 R28, R4, c[0x0][0x208], R118 ;  /* 0x00008200041c7a25 */ /* 0x020fe800078e0076 */
[----:B------:R-:W-:Y:S01]  /*59c0*/  IMAD R2, R5, c[0x0][0x208], RZ ;  /* 0x0000820005027a24 */ /* 0x000fe200078e02ff */
[----:B------:R-:W-:Y:S03]  /*59d0*/  LEA R8, P0, R28, c[0x0][0x1f8], 0x1 ;  /* 0x00007e001c087a11 */ /* 0x000fe600078008ff */
[----:B------:R-:W-:Y:S04]  /*59e0*/  IMAD R2, R4, c[0x0][0x20c], R2 ;  /* 0x0000830004027a24 */ /* 0x000fe800078e0202 */
        /* <DEDUP_REMOVED lines=26> */
.L_x_718:
[----:B-1----:R-:W-:Y:S05]  /*5b90*/  BSYNC B0 ;  /* 0x0000000000007941 */ /* 0x002fea0003800000 */
.L_x_717:
[----:B------:R-:W-:Y:S04]  /*5ba0*/  IADD3 R2, R18, -0x2, RZ ;  /* 0xfffffffe12027810 */ /* 0x000fe80007ffe0ff */
[C---:B------:R-:W-:Y:S11]  /*5bb0*/  ISETP.GE.AND P0, PT, R2.reuse, R11, PT ;  /* 0x0000000b0200720c */ /* 0x040ff60003f06270 */
[----:B------:R-:W-:Y:S02]  /*5bc0*/  @!UPT UIADD3 URZ, URZ, URZ, URZ ;  /* 0x0000003f3f3ff290 */ /* 0x000fe4000fffe03f */
[----:B------:R-:W-:Y:S01]  /*5bd0*/  @P0 SHF.R.S32.HI R5, RZ, 0x1f, R2 ;  /* 0x0000001fff050819 */ /* 0x000fe20000011402 */
[----:B------:R-:W-:Y:S02]  /*5be0*/  @P0 IMAD R4, R95, R2, RZ ;  /* 0x000000025f040224 */ /* 0x000fe400078e02ff */
[----:B------:R-:W-:Y:S02]  /*5bf0*/  @P0 IMAD.MOV.U32 R6, RZ, RZ, R146 ;  /* 0x000000ffff060224 */ /* 0x000fe400078e0092 */
[----:B------:R-:W-:Y:S02]  /*5c00*/  @P0 IMAD.MOV.U32 R7, RZ, RZ, R151 ;  /* 0x000000ffff070224 */ /* 0x000fe400078e0097 */
[-C--:B------:R-:W-:Y:S02]  /*5c10*/  @P0 IMAD R4, R5, R97.reuse, R4 ;  /* 0x0000006105040224 */ /* 0x080fe400078e0204 */
[----:B------:R-:W-:Y:S04]  /*5c20*/  @P0 IMAD.WIDE.U32 R6, R2, R97, R6 ;  /* 0x0000006102060225 */ /* 0x000fe800078e0006 */
[----:B------:R-:W-:Y:S01]  /*5c30*/  @P0 IMAD.IADD R4, R7, 0x1, R4 ;  /* 0x0000000107040824 */ /* 0x000fe200078e0204 */
[C---:B------:R-:W-:Y:S01]  /*5c40*/  @P0 LEA R8, P1, R6.reuse, c[0x0][0x220], 0x1 ;  /* 0x0000880006080a11 */ /* 0x040fe200078208ff */
[----:B------:R-:W-:Y:S03]  /*5c50*/  @P0 IMAD R3, R69, 0x3000, R10 ;  /* 0x0000300045030824 */ /* 0x000fe600078e020a */
[----:B------:R-:W-:Y:S01]  /*5c60*/  @P0 LEA.HI.X R9, R6, c[0x0][0x224], R4, 0x1, P1 ;  /* 0x0000890006090a11 */ /* 0x000fe200008f0c04 */
[----:B------:R-:W-:Y:S01]  /*5c70*/  @P0 IMAD.SHL.U32 R5, R3, 0x2, RZ ;  /* 0x0000000203050824 */ /* 0x000fe200078e00ff */
[----:B------:R-:W-:Y:S02]  /*5c80*/  @P0 LEA R6, P1, R99, R8, 0x1 ;  /* 0x0000000863060211 */ /* 0x000fe400078208ff */
[----:B------:R-:W-:Y:S02]  /*5c90*/  IADD3 R4, R51, 0x1, RZ ;  /* 0x0000000133047810 */ /* 0x000fe40007ffe0ff */
        /* <DEDUP_REMOVED lines=13> */
[C---:B------:R-:W-:Y:S02]  /*5d70*/  ISETP.GT.AND P0, PT, R18.reuse, R11, PT ;  /* 0x0000000b1200720c */ /* 0x040fe40003f04270 */
[----:B------:R-:W-:Y:S11]  /*5d80*/  IADD3 R18, R18, -0x1, RZ ;  /* 0xffffffff12127810 */ /* 0x000ff60007ffe0ff */
[----:B------:R-:W-:-:S05]  /*5d90*/  @P0 BRA `(.L_x_719) ;  /* 0xffffbf3000000947 */ /* 0x000fca000383ffff */
[----:B------:R-:W-:Y:S06]  /*5da0*/  BAR.SYNC.DEFER_BLOCKING 0x0 ;  /* 0x0000000000007b1d */ /* 0x000fec0000010000 */
.L_x_694:
[----:B-1----:R-:W-:Y:S01]  /*5db0*/  ISETP.GE.AND P0, PT, R84, 0x1, PT ;  /* 0x000000015400780c */ /* 0x002fe20003f06270 */
[----:B------:R-:W-:Y:S01]  /*5dc0*/  IMAD.IADD R2, R90, 0x1, R91 ;  /* 0x000000015a027824 */ /* 0x000fe200078e025b */
[----:B------:R-:W-:Y:S01]  /*5dd0*/  PLOP3.LUT P2, PT, PT, PT, PT, 0x80, 0x0 ;  /* 0x000000000000781c */ /* 0x000fe20003f4f070 */
[----:B------:R-:W-:Y:S01]  /*5de0*/  CS2R R98, SRZ ;  /* 0x0000000000627805 */ /* 0x000fe2000001ff00 */
        /* <DEDUP_REMOVED lines=10> */
[----:B-----5:R-:W-:Y:S01]  /*5e90*/  CS2R R78, SRZ ;  /* 0x00000000004e7805 */ /* 0x020fe2000001ff00 */
        /* <DEDUP_REMOVED lines=46> */
[----:B------:R-:W-:Y:S01]  /*6180*/  IMAD.MOV.U32 R3, RZ, RZ, 0x1 ;  /* 0x00000001ff037424 */ /* 0x000fe200078e00ff */
[----:B------:R-:W-:Y:S01]  /*6190*/  SHF.R.S32.HI R7, RZ, 0x1f, R92 ;  /* 0x0000001fff077819 */ /* 0x000fe2000001145c */
[----:B------:R-:W-:Y:S01]  /*61a0*/  IMAD.WIDE.U32 R18, R92, c[0x0][0x178], RZ ;  /* 0x00005e005c127a25 */ /* 0x000fe200078e00ff */
[CC--:B------:R-:W-:Y:S01]  /*61b0*/  LEA.HI R17, R8.reuse, R85.reuse, RZ, 0x3 ;  /* 0x0000005508117211 */ /* 0x0c0fe200078f18ff */
[----:B------:R-:W-:Y:S01]  /*61c0*/  BSSY B0, `(.L_x_721) ;  /* 0x000009c000007945 */ /* 0x000fe20003800000 */
[----:B------:R-:W-:Y:S01]  /*61d0*/  LEA.HI R0, R8, R85, RZ, 0x4 ;  /* 0x0000005508007211 */ /* 0x000fe200078f20ff */
[----:B------:R-:W-:Y:S01]  /*61e0*/  IMAD R7, R7, c[0x0][0x178], RZ ;  /* 0x00005e0007077a24 */ /* 0x000fe200078e02ff */
[----:B------:R-:W-:Y:S01]  /*61f0*/  LOP3.LUT R12, R17, 0xfffffff8, RZ, 0xc0, !PT ;  /* 0xfffffff8110c7812 */ /* 0x000fe200078ec0ff */
[----:B------:R-:W-:Y:S01]  /*6200*/  IMAD R69, R88, c[0x0][0x2c4], RZ ;  /* 0x0000b10058457a24 */ /* 0x000fe200078e02ff */
[----:B------:R-:W-:Y:S01]  /*6210*/  SHF.R.S32.HI R5, RZ, 0x4, R0 ;  /* 0x00000004ff057819 */ /* 0x000fe20000011400 */
[----:B------:R-:W-:Y:S01]  /*6220*/  IMAD R7, R92, c[0x0][0x17c], R7 ;  /* 0x00005f005c077a24 */ /* 0x000fe200078e0207 */
[----:B------:R-:W-:Y:S01]  /*6230*/  SHF.R.S32.HI R15, RZ, 0x3, R17 ;  /* 0x00000003ff0f7819 */ /* 0x000fe20000011411 */
[----:B------:R-:W-:Y:S01]  /*6240*/  IMAD.IADD R12, R85, 0x1, -R12 ;  /* 0x00000001550c7824 */ /* 0x000fe200078e0a0c */
[----:B------:R-:W-:Y:S01]  /*6250*/  LEA.HI R6, R0, R5, RZ, 0x1 ;  /* 0x0000000500067211 */ /* 0x000fe200078f08ff */
[----:B------:R-:W-:Y:S01]  /*6260*/  IMAD.IADD R19, R19, 0x1, R7 ;  /* 0x0000000113137824 */ /* 0x000fe200078e0207 */
[----:B------:R-:W-:Y:S01]  /*6270*/  ISETP.NE.AND P4, PT, R3, c[0x0][0x2c4], PT ;  /* 0x0000b10003007a0c */ /* 0x000fe20003f85270 */
[----:B------:R-:W-:Y:S01]  /*6280*/  IMAD.SHL.U32 R16, R12, 0x8, RZ ;  /* 0x000000080c107824 */ /* 0x000fe200078e00ff */
[----:B------:R-:W-:Y:S01]  /*6290*/  LOP3.LUT R3, R6, 0xfffffffe, RZ, 0xc0, !PT ;  /* 0xfffffffe06037812 */ /* 0x000fe200078ec0ff */
[----:B------:R-:W-:Y:S01]  /*62a0*/  IMAD.SHL.U32 R201, R15, 0x40, RZ ;  /* 0x000000400fc97824 */ /* 0x000fe200078e00ff */
[----:B------:R-:W-:Y:S01]  /*62b0*/  LOP3.LUT R194, R194, 0xfffffffe, RZ, 0xc0, !PT ;  /* 0xfffffffec2c27812 */ /* 0x000fe200078ec0ff */
[----:B------:R-:W-:Y:S01]  /*62c0*/  IMAD R7, R12, 0x20, R15 ;  /* 0x000000200c077824 */ /* 0x000fe200078e020f */
[----:B------:R-:W-:Y:S01]  /*62d0*/  ISETP.NE.U32.AND P3, PT, RZ, c[0x0][0x348], PT ;  /* 0x0000d200ff007a0c */ /* 0x000fe20003f65070 */
[----:B------:R-:W-:Y:S01]  /*62e0*/  IMAD.IADD R3, R5, 0x1, -R3 ;  /* 0x0000000105037824 */ /* 0x000fe200078e0a03 */
[----:B------:R-:W-:Y:S01]  /*62f0*/  IADD3 R5, R16, 0x80, RZ ;  /* 0x0000008010057810 */ /* 0x000fe20007ffe0ff */
[----:B-1----:R-:W-:Y:S01]  /*6300*/  IMAD.SHL.U32 R10, R12, 0x40, RZ ;  /* 0x000000400c0a7824 */ /* 0x002fe200078e00ff */
[----:B------:R-:W-:Y:S01]  /*6310*/  LOP3.LUT R201, R201, 0x1c0, RZ, 0xc0, !PT ;  /* 0x000001c0c9c97812 */ /* 0x000fe200078ec0ff */
[----:B------:R-:W-:Y:S01]  /*6320*/  IMAD R7, R86, 0x80, R7 ;  /* 0x0000008056077824 */ /* 0x000fe200078e0207 */
[----:B------:R-:W-:-:S02]  /*6330*/  ISETP.GE.AND P2, PT, R5, c[0x0][0x1d4], PT ;  /* 0x0000750005007a0c */ /* 0x000fc40003f46270 */
[----:B------:R-:W-:Y:S01]  /*6340*/  LOP3.LUT R6, R201, 0x38, R16, 0xf8, !PT ;  /* 0x00000038c9067812 */ /* 0x000fe200078ef810 */
[----:B------:R-:W-:Y:S01]  /*6350*/  IMAD.MOV.U32 R24, RZ, RZ, R7 ;  /* 0x000000ffff187224 */ /* 0x000fe200078e0007 */
[----:B------:R-:W-:Y:S02]  /*6360*/  SHF.R.U32.HI R201, RZ, 0x3, R201 ;  /* 0x00000003ffc97819 */ /* 0x000fe400000116c9 */
[----:B------:R-:W-:Y:S02]  /*6370*/  ISETP.GE.AND P1, PT, R5, c[0x0][0x198], PT ;  /* 0x0000660005007a0c */ /* 0x000fe40003f26270 */
[----:B------:R-:W-:Y:S01]  /*6380*/  LOP3.LUT R201, R6, R201, RZ, 0x3c, !PT ;  /* 0x000000c906c97212 */ /* 0x000fe200078e3cff */
[----:B------:R-:W-:Y:S01]  /*6390*/  IMAD R6, R89, c[0x0][0x1b8], RZ ;  /* 0x00006e0059067a24 */ /* 0x000fe200078e02ff */
[----:B------:R-:W-:Y:S02]  /*63a0*/  SHF.R.S32.HI R9, RZ, 0x1f, R192 ;  /* 0x0000001fff097819 */ /* 0x000fe400000114c0 */
[----:B------:R-:W-:Y:S01]  /*63b0*/  ISETP.NE.AND.EX P3, PT, RZ, c[0x0][0x34c], PT, P3 ;  /* 0x0000d300ff007a0c */ /* 0x000fe20003f65330 */
[----:B------:R-:W-:Y:S01]  /*63c0*/  IMAD R5, R195, c[0x0][0x1bc], R6 ;  /* 0x00006f00c3057a24 */ /* 0x000fe200078e0206 */
[----:B------:R-:W-:-:S02]  /*63d0*/  @P2 LOP3.LUT R194, R194, 0x1, RZ, 0xfc, !PT ;  /* 0x00000001c2c22812 */ /* 0x000fc400078efcff */
[----:B------:R-:W-:Y:S02]  /*63e0*/  P2R R6, PR, RZ, 0x2 ;  /* 0x00000002ff067803 */ /* 0x000fe40000000000 */
[C---:B------:R-:W-:Y:S02]  /*63f0*/  LOP3.LUT P2, RZ, R12.reuse, 0x4, RZ, 0xc0, !PT ;  /* 0x000000040cff7812 */ /* 0x040fe4000784c0ff */
[----:B------:R-:W-:Y:S01]  /*6400*/  LOP3.LUT P1, RZ, R12, 0x2, RZ, 0xc0, !PT ;  /* 0x000000020cff7812 */ /* 0x000fe2000782c0ff */
[----:B------:R-:W-:Y:S01]  /*6410*/  IMAD.WIDE.U32 R12, R195, c[0x0][0x1b8], R18 ;  /* 0x00006e00c30c7a25 */ /* 0x000fe200078e0012 */
[----:B------:R-:W-:Y:S02]  /*6420*/  SEL R11, R9, RZ, !P3 ;  /* 0x000000ff090b7207 */ /* 0x000fe40005800000 */
[----:B------:R-:W-:Y:S01]  /*6430*/  SEL R22, R192, RZ, !P3 ;  /* 0x000000ffc0167207 */ /* 0x000fe20005800000 */
[----:B------:R-:W-:Y:S01]  /*6440*/  IMAD.IADD R13, R13, 0x1, R5 ;  /* 0x000000010d0d7824 */ /* 0x000fe200078e0205 */
[----:B------:R-:W-:Y:S01]  /*6450*/  LOP3.LUT R0, R0, 0xfffffff0, RZ, 0xc0, !PT ;  /* 0xfffffff000007812 */ /* 0x000fe200078ec0ff */
[----:B------:R-:W-:Y:S01]  /*6460*/  @P4 IMAD.HI.U32 R5, R7, c[0x0][0x2c8], RZ ;  /* 0x0000b20007054a27 */ /* 0x000fe200078e00ff */
[----:B------:R-:W-:-:S02]  /*6470*/  IADD3 R21, P3, R15, R2, RZ ;  /* 0x000000020f157210 */ /* 0x000fc40007f7e0ff */
[----:B------:R-:W-:Y:S01]  /*6480*/  LOP3.LUT R10, R10, 0x1c0, RZ, 0xc0, !PT ;  /* 0x000001c00a0a7812 */ /* 0x000fe200078ec0ff */
[----:B------:R-:W-:Y:S01]  /*6490*/  IMAD R11, R11, c[0x0][0x1c0], RZ ;  /* 0x000070000b0b7a24 */ /* 0x000fe200078e02ff */
[----:B------:R-:W-:Y:S01]  /*64a0*/  @P4 SHF.R.U32.HI R24, RZ, c[0x0][0x2cc], R5 ;  /* 0x0000b300ff184a19 */ /* 0x000fe20000011605 */
[----:B------:R-:W-:Y:S01]  /*64b0*/  IMAD.IADD R0, R85, 0x1, -R0 ;  /* 0x0000000155007824 */ /* 0x000fe200078e0a00 */
[----:B------:R-:W-:Y:S01]  /*64c0*/  LOP3.LUT R17, R10, 0x8, R17, 0xf8, !PT ;  /* 0x000000080a117812 */ /* 0x000fe200078ef811 */
[C---:B------:R-:W-:Y:S01]  /*64d0*/  IMAD R11, R22.reuse, c[0x0][0x1c4], R11 ;  /* 0x00007100160b7a24 */ /* 0x040fe200078e020b */
[----:B------:R-:W-:Y:S01]  /*64e0*/  SHF.R.S32.HI R5, RZ, 0x1f, R24 ;  /* 0x0000001fff057819 */ /* 0x000fe20000011418 */
[----:B------:R-:W-:Y:S01]  /*64f0*/  IMAD.WIDE.U32 R22, R22, c[0x0][0x1c0], R12 ;  /* 0x0000700016167a25 */ /* 0x000fe200078e000c */
[----:B------:R-:W-:Y:S02]  /*6500*/  SHF.R.S32.HI R12, RZ, 0x1f, R2 ;  /* 0x0000001fff0c7819 */ /* 0x000fe40000011402 */
[----:B------:R-:W-:Y:S01]  /*6510*/  SHF.R.U32.HI R10, RZ, 0x3, R10 ;  /* 0x00000003ff0a7819 */ /* 0x000fe2000001160a */
[----:B------:R-:W-:Y:S01]  /*6520*/  IMAD.MOV R18, RZ, RZ, -R24 ;  /* 0x000000ffff127224 */ /* 0x000fe200078e0a18 */
[----:B------:R-:W-:Y:S01]  /*6530*/  LEA.HI.X.SX32 R2, R15, R12, 0x1, P3 ;  /* 0x0000000c0f027211 */ /* 0x000fe200018f0eff */
[----:B------:R-:W-:Y:S01]  /*6540*/  IMAD R5, R5, c[0x0][0x1b0], RZ ;  /* 0x00006c0005057a24 */ /* 0x000fe200078e02ff */
[----:B------:R-:W-:Y:S01]  /*6550*/  LOP3.LUT R10, R17, R10, RZ, 0x3c, !PT ;  /* 0x0000000a110a7212 */ /* 0x000fe200078e3cff */
[----:B------:R-:W-:Y:S01]  /*6560*/  IMAD R18, R18, c[0x0][0x2c4], R7 ;  /* 0x0000b10012127a24 */ /* 0x000fe200078e0207 */
[----:B------:R-:W-:Y:S01]  /*6570*/  SHF.R.S32.HI R7, RZ, 0x1f, R0 ;  /* 0x0000001fff077819 */ /* 0x000fe20000011400 */
[C---:B------:R-:W-:Y:S01]  /*6580*/  IMAD R12, R2.reuse, c[0x0][0x1e0], RZ ;  /* 0x00007800020c7a24 */ /* 0x040fe200078e02ff */
[----:B------:R-:W-:Y:S01]  /*6590*/  SHF.R.S32.HI R17, RZ, 0x1f, R16 ;  /* 0x0000001fff117819 */ /* 0x000fe20000011410 */
[----:B------:R-:W-:Y:S01]  /*65a0*/  IMAD R14, R2, c[0x0][0x208], RZ ;  /* 0x00008200020e7a24 */ /* 0x000fe200078e02ff */
[----:B------:R-:W-:Y:S01]  /*65b0*/  LEA.HI R2, R7, R0, RZ, 0x3 ;  /* 0x0000000007027211 */ /* 0x000fe200078f18ff */
[----:B------:R-:W-:Y:S01]  /*65c0*/  IMAD.IADD R23, R23, 0x1, R11 ;  /* 0x0000000117177824 */ /* 0x000fe200078e020b */
[----:B------:R-:W-:Y:S01]  /*65d0*/  LEA.HI R92, R8, R85, RZ, 0x5 ;  /* 0x00000055085c7211 */ /* 0x000fe200078f28ff */
[C---:B------:R-:W-:Y:S01]  /*65e0*/  IMAD R13, R24.reuse, c[0x0][0x1b4], R5 ;  /* 0x00006d00180d7a24 */ /* 0x040fe200078e0205 */
[----:B------:R-:W-:Y:S01]  /*65f0*/  SHF.R.S32.HI R5, RZ, 0x1f, R18 ;  /* 0x0000001fff057819 */ /* 0x000fe20000011412 */
[----:B------:R-:W-:Y:S01]  /*6600*/  IMAD.WIDE.U32 R24, R24, c[0x0][0x1b0], R22 ;  /* 0x00006c0018187a25 */ /* 0x000fe200078e0016 */
[----:B------:R-:W-:-:S02]  /*6610*/  LOP3.LUT R7, R2, 0xfffffff8, RZ, 0xc0, !PT ;  /* 0xfffffff802077812 */ /* 0x000fc400078ec0ff */
[----:B------:R-:W-:Y:S01]  /*6620*/  ISETP.GE.AND P6, PT, R16, c[0x0][0x1d4], PT ;  /* 0x0000750010007a0c */ /* 0x000fe20003fc6270 */
[----:B------:R-:W-:Y:S02]  /*6630*/  IMAD R5, R5, c[0x0][0x1a8], RZ ;  /* 0x00006a0005057a24 */ /* 0x000fe400078e02ff */
[----:B------:R-:W-:Y:S02]  /*6640*/  IMAD.IADD R25, R25, 0x1, R13 ;  /* 0x0000000119197824 */ /* 0x000fe400078e020d */
[----:B------:R-:W-:Y:S01]  /*6650*/  IMAD.IADD R7, R0, 0x1, -R7 ;  /* 0x0000000100077824 */ /* 0x000fe200078e0a07 */
[----:B------:R-:W-:Y:S01]  /*6660*/  LEA.HI R0, R8, R85, RZ, 0x6 ;  /* 0x0000005508007211 */ /* 0x000fe200078f30ff */
[C---:B------:R-:W-:Y:S02]  /*6670*/  IMAD R12, R21.reuse, c[0x0][0x1e4], R12 ;  /* 0x00007900150c7a24 */ /* 0x040fe400078e020c */
[----:B------:R-:W-:Y:S01]  /*6680*/  IMAD R11, R21, c[0x0][0x20c], R14 ;  /* 0x00008300150b7a24 */ /* 0x000fe200078e020e */
[----:B------:R-:W-:Y:S01]  /*6690*/  LOP3.LUT P4, RZ, R7, 0x4, RZ, 0xc0, !PT ;  /* 0x0000000407ff7812 */ /* 0x000fe2000788c0ff */
[----:B------:R-:W-:-:S04]  /*66a0*/  IMAD.WIDE.U32 R22, R21, c[0x0][0x1e0], R16 ;  /* 0x0000780015167a25 */ /* 0x000fc800078e0010 */
[----:B------:R-:W-:Y:S01]  /*66b0*/  IMAD.WIDE.U32 R20, R21, c[0x0][0x208], R16 ;  /* 0x0000820015147a25 */ /* 0x000fe200078e0010 */
[----:B------:R-:W-:-:S03]  /*66c0*/  IADD3 R23, R23, R12, RZ ;  /* 0x0000000c17177210 */ /* 0x000fc60007ffe0ff */
[C---:B------:R-:W-:Y:S02]  /*66d0*/  IMAD R5, R18.reuse, c[0x0][0x1ac], R5 ;  /* 0x00006b0012057a24 */ /* 0x040fe400078e0205 */
[----:B------:R-:W-:-:S04]  /*66e0*/  IMAD.WIDE.U32 R18, R18, c[0x0][0x1a8], R24 ;  /* 0x00006a0012127a25 */ /* 0x000fc800078e0018 */
[----:B------:R-:W-:Y:S02]  /*66f0*/  IMAD.SHL.U32 R0, R0, 0x8, RZ ;  /* 0x0000000800007824 */ /* 0x000fe400078e00ff */
[----:B------:R-:W-:Y:S02]  /*6700*/  IMAD.IADD R21, R21, 0x1, R11 ;  /* 0x0000000115157824 */ /* 0x000fe400078e020b */
[----:B------:R-:W-:Y:S01]  /*6710*/  IMAD.IADD R11, R19, 0x1, R5 ;  /* 0x00000001130b7824 */ /* 0x000fe200078e0205 */
[----:B------:R-:W-:Y:S01]  /*6720*/  LEA R5, P3, R18, c[0x0][0x160], 0x1 ;  /* 0x0000580012057a11 */ /* 0x000fe200078608ff */
[----:B------:R-:W-:Y:S01]  /*6730*/  IMAD.SHL.U32 R2, R2, 0x40, RZ ;  /* 0x0000004002027824 */ /* 0x000fe200078e00ff */
[----:B------:R-:W-:Y:S01]  /*6740*/  LOP3.LUT R201, R201, 0xfffffe00, R0, 0xf8, !PT ;  /* 0xfffffe00c9c97812 */ /* 0x000fe200078ef800 */
[----:B------:R-:W-:Y:S01]  /*6750*/  IMAD.WIDE.U32 R204, R195, c[0x0][0x1e8], R22 ;  /* 0x00007a00c3cc7a25 */ /* 0x000fe200078e0016 */
[----:B------:R-:W-:Y:S02]  /*6760*/  LEA.HI.X R0, R18, c[0x0][0x164], R11, 0x1, P3 ;  /* 0x0000590012007a11 */ /* 0x000fe400018f0c0b */
[----:B------:R-:W-:Y:S01]  /*6770*/  ISETP.NE.U32.AND P3, PT, RZ, c[0x0][0x350], PT ;  /* 0x0000d400ff007a0c */ /* 0x000fe20003f65070 */
[----:B------:R-:W-:-:S02]  /*6780*/  IMAD.SHL.U32 R11, R7, 0x40, RZ ;  /* 0x00000040070b7824 */ /* 0x000fc400078e00ff */
[----:B------:R-:W-:Y:S01]  /*6790*/  IMAD R14, R89, c[0x0][0x210], RZ ;  /* 0x00008400590e7a24 */ /* 0x000fe200078e02ff */
[----:B------:R-:W-:Y:S01]  /*67a0*/  ISETP.NE.AND.EX P3, PT, RZ, c[0x0][0x354], PT, P3 ;  /* 0x0000d500ff007a0c */ /* 0x000fe20003f65330 */
[----:B------:R-:W-:-:S04]  /*67b0*/  IMAD.WIDE.U32 R18, R195, c[0x0][0x210], R20 ;  /* 0x00008400c3127a25 */ /* 0x000fc800078e0014 */
[----:B------:R-:W-:-:S05]  /*67c0*/  IMAD R14, R195, c[0x0][0x214], R14 ;  /* 0x00008500c30e7a24 */ /* 0x000fca00078e020e */
[----:B------:R-:W-:Y:S02]  /*67d0*/  IADD3 R19, R14, R19, RZ ;  /* 0x000000130e137210 */ /* 0x000fe40007ffe0ff */
[--C-:B--2---:R-:W-:Y:S01]  /*67e0*/  @P0 SHF.R.S32.HI R13, RZ, 0x1f, R4.reuse ;  /* 0x0000001fff0d0819 */ /* 0x104fe20000011404 */
[----:B------:R-:W-:Y:S02]  /*67f0*/  @P0 IMAD.MOV.U32 R12, RZ, RZ, R4 ;  /* 0x000000ffff0c0224 */ /* 0x000fe400078e0004 */
[----:B------:R-:W-:Y:S02]  /*6800*/  IMAD R4, R89, c[0x0][0x1e8], RZ ;  /* 0x00007a0059047a24 */ /* 0x000fe400078e02ff */
[----:B------:R-:W-:Y:S01]  /*6810*/  @!P0 IMAD.MOV.U32 R13, RZ, RZ, R9 ;  /* 0x000000ffff0d8224 */ /* 0x000fe200078e0009 */
[----:B------:R-:W-:Y:S01]  /*6820*/  P2R R9, PR, RZ, 0x10 ;  /* 0x00000010ff097803 */ /* 0x000fe20000000000 */
[----:B------:R-:W-:Y:S02]  /*6830*/  IMAD R9, R195, c[0x0][0x1ec], R4 ;  /* 0x00007b00c3097a24 */ /* 0x000fe400078e0204 */
[----:B------:R-:W-:Y:S01]  /*6840*/  IMAD R4, R3, 0x200, R10 ;  /* 0x0000020003047824 */ /* 0x000fe200078e020a */
[----:B------:R-:W-:Y:S01]  /*6850*/  LOP3.LUT R10, R11, 0x1c0, RZ, 0xc0, !PT ;  /* 0x000001c00b0a7812 */ /* 0x000fe200078ec0ff */
[----:B------:R-:W-:Y:S01]  /*6860*/  IMAD.SHL.U32 R3, R3, 0x8, RZ ;  /* 0x0000000803037824 */ /* 0x000fe200078e00ff */
[----:B------:R-:W-:Y:S01]  /*6870*/  IADD3 R11, R16, 0x40, RZ ;  /* 0x00000040100b7810 */ /* 0x000fe20007ffe0ff */
[----:B------:R-:W-:-:S02]  /*6880*/  IMAD.IADD R205, R9, 0x1, R205 ;  /* 0x0000000109cd7824 */ /* 0x000fc400078e02cd */
[----:B------:R-:W-:Y:S01]  /*6890*/  @!P0 IMAD.MOV.U32 R12, RZ, RZ, R192 ;  /* 0x000000ffff0c8224 */ /* 0x000fe200078e00c0 */
[----:B------:R-:W-:Y:S02]  /*68a0*/  LOP3.LUT R3, R10, 0x8, R3, 0xf8, !PT ;  /* 0x000000080a037812 */ /* 0x000fe400078ef803 */
[----:B------:R-:W-:Y:S02]  /*68b0*/  SHF.R.U32.HI R10, RZ, 0x3, R10 ;  /* 0x00000003ff0a7819 */ /* 0x000fe4000001160a */
[----:B------:R-:W-:Y:S02]  /*68c0*/  LOP3.LUT P0, RZ, R7, 0x2, RZ, 0xc0, !PT ;  /* 0x0000000207ff7812 */ /* 0x000fe4000780c0ff */
[----:B------:R-:W-:Y:S02]  /*68d0*/  LOP3.LUT R3, R3, R10, RZ, 0x3c, !PT ;  /* 0x0000000a03037212 */ /* 0x000fe400078e3cff */
[----:B------:R-:W-:Y:S02]  /*68e0*/  LEA.HI R10, R8, R85, RZ, 0x3 ;  /* 0x00000055080a7211 */ /* 0x000fe400078f18ff */
[----:B------:R-:W-:Y:S01]  /*68f0*/  LOP3.LUT R2, R3, 0xfffffe00, R2, 0xf8, !PT ;  /* 0xfffffe0003027812 */ /* 0x000fe200078ef802 */
[----:B------:R-:W-:Y:S01]  /*6900*/  IMAD.MOV.U32 R3, RZ, RZ, 0x10 ;  /* 0x00000010ff037424 */ /* 0x000fe200078e00ff */
[----:B------:R-:W-:-:S02]  /*6910*/  LOP3.LUT R10, R10, 0xfffffff8, RZ, 0xc0, !PT ;  /* 0xfffffff80a0a7812 */ /* 0x000fc400078ec0ff */
[----:B------:R-:W-:Y:S02]  /*6920*/  SEL R202, R12, RZ, !P3 ;  /* 0x000000ff0cca7207 */ /* 0x000fe40005800000 */
[----:B------:R-:W-:Y:S01]  /*6930*/  SEL R3, R3, 0xfffffff0, !P0 ;  /* 0xfffffff003037807 */ /* 0x000fe20004000000 */
[----:B------:R-:W-:Y:S01]  /*6940*/  IMAD.IADD R9, R85, 0x1, -R10 ;  /* 0x0000000155097824 */ /* 0x000fe200078e0a0a */
[----:B------:R-:W-:Y:S01]  /*6950*/  SEL R12, R13, RZ, !P3 ;  /* 0x000000ff0d0c7207 */ /* 0x000fe20005800000 */
[----:B------:R-:W-:Y:S01]  /*6960*/  IMAD R10, R86, 0x80, R15 ;  /* 0x00000080560a7824 */ /* 0x000fe200078e020f */
[C---:B------:R-:W-:Y:S01]  /*6970*/  ISETP.GE.AND P5, PT, R11.reuse, c[0x0][0x1d4], PT ;  /* 0x000075000b007a0c */ /* 0x040fe20003fa6270 */
[----:B------:R-:W-:Y:S01]  /*6980*/  IMAD.WIDE.U32 R204, R202, c[0x0][0x1f0], R204 ;  /* 0x00007c00cacc7a25 */ /* 0x000fe200078e00cc */
[----:B------:R-:W-:Y:S02]  /*6990*/  ISETP.GE.AND P4, PT, R11, c[0x0][0x198], PT ;  /* 0x000066000b007a0c */ /* 0x000fe40003f86270 */
[----:B------:R-:W-:Y:S01]  /*69a0*/  ISETP.GE.AND P0, PT, R10, R69, PT ;  /* 0x000000450a00720c */ /* 0x000fe20003f06270 */
[----:B------:R-:W-:-:S02]  /*69b0*/  IMAD R209, R12, c[0x0][0x1f0], RZ ;  /* 0x00007c000cd17a24 */ /* 0x000fc400078e02ff */
[----:B------:R-:W-:Y:S02]  /*69c0*/  IMAD R207, R12, c[0x0][0x218], RZ ;  /* 0x000086000ccf7a24 */ /* 0x000fe400078e02ff */
[C---:B------:R-:W-:Y:S02]  /*69d0*/  IMAD R209, R202.reuse, c[0x0][0x1f4], R209 ;  /* 0x00007d00cad17a24 */ /* 0x040fe400078e02d1 */
[C---:B------:R-:W-:Y:S02]  /*69e0*/  IMAD R207, R202.reuse, c[0x0][0x21c], R207 ;  /* 0x00008700cacf7a24 */ /* 0x040fe400078e02cf */
[----:B------:R-:W-:Y:S02]  /*69f0*/  IMAD.SHL.U32 R9, R9, 0x8, RZ ;  /* 0x0000000809097824 */ /* 0x000fe400078e00ff */
[----:B------:R-:W-:Y:S02]  /*6a00*/  IMAD.WIDE.U32 R202, R202, c[0x0][0x218], R18 ;  /* 0x00008600caca7a25 */ /* 0x000fe400078e0012 */
[----:B------:R1:W2:Y:S01]  /*6a10*/  SHFL.IDX PT, R18, R5, RZ, 0x181f ;  /* 0x00181fff05127589 */ /* 0x0002a200000e0000 */
[----:B------:R-:W-:Y:S01]  /*6a20*/  ISETP.GE.AND P3, PT, R9, c[0x0][0x198], PT ;  /* 0x0000660009007a0c */ /* 0x000fe20003f66270 */
[----:B------:R-:W-:-:S02]  /*6a30*/  IMAD.IADD R209, R205, 0x1, R209 ;  /* 0x00000001cdd17824 */ /* 0x000fc400078e02d1 */
[----:B------:R1:W3:Y:S01]  /*6a40*/  SHFL.IDX PT, R19, R0, RZ, 0x181f ;  /* 0x00181fff00137589 */ /* 0x0002e200000e0000 */
[----:B------:R-:W-:Y:S01]  /*6a50*/  IMAD.IADD R207, R203, 0x1, R207 ;  /* 0x00000001cbcf7824 */ /* 0x000fe200078e02cf */
[----:B------:R-:W-:Y:S05]  /*6a60*/  @P0 BRA `(.L_x_722) ;  /* 0x0000011000000947 */ /* 0x000fea0003800000 */
[C---:B------:R-:W-:Y:S02]  /*6a70*/  IADD3 R12, R9.reuse, 0x80, RZ ;  /* 0x00000080090c7810 */ /* 0x040fe40007ffe0ff */
[----:B------:R-:W-:Y:S02]  /*6a80*/  SHF.R.S32.HI R14, RZ, 0x1f, R11 ;  /* 0x0000001fff0e7819 */ /* 0x000fe4000001140b */
[----:B--2---:R-:W-:Y:S02]  /*6a90*/  LEA R20, P0, R9, R18, 0x1 ;  /* 0x0000001209147211 */ /* 0x004fe400078008ff */
[----:B------:R-:W-:Y:S02]  /*6aa0*/  SHF.R.S32.HI R13, RZ, 0x1f, R12 ;  /* 0x0000001fff0d7819 */ /* 0x000fe4000001140c */
[----:B------:R-:W-:-:S02]  /*6ab0*/  LEA.HI R14, R14, R11, RZ, 0x3 ;  /* 0x0000000b0e0e7211 */ /* 0x000fc400078f18ff */
[----:B---3--:R-:W-:Y:S02]  /*6ac0*/  LEA.HI.X R21, R9, R19, R17, 0x1, P0 ;  /* 0x0000001309157211 */ /* 0x008fe400000f0c11 */
[----:B------:R-:W-:Y:S01]  /*6ad0*/  LEA.HI R13, R13, R12, RZ, 0x3 ;  /* 0x0000000c0d0d7211 */ /* 0x000fe200078f18ff */
[----:B------:R-:W-:Y:S01]  /*6ae0*/  IMAD.SHL.U32 R12, R201, 0x2, RZ ;  /* 0x00000002c90c7824 */ /* 0x000fe200078e00ff */
[----:B------:R-:W-:Y:S02]  /*6af0*/  ISETP.NE.AND P0, PT, R6, RZ, PT ;  /* 0x000000ff0600720c */ /* 0x000fe40003f05270 */
[----:B------:R-:W-:Y:S02]  /*6b00*/  LOP3.LUT R14, R14, 0xfffffff8, RZ, 0xc0, !PT ;  /* 0xfffffff80e0e7812 */ /* 0x000fe400078ec0ff */
[----:B------:R-:W-:Y:S01]  /*6b10*/  LOP3.LUT R13, R13, 0xfffffff8, RZ, 0xc0, !PT ;  /* 0xfffffff80d0d7812 */ /* 0x000fe200078ec0ff */
[----:B------:R-:W-:Y:S01]  /*6b20*/  @!PT LDS RZ, [RZ] ;  /* 0x00000000fffff984 */ /* 0x000fe20000000800 */
[----:B------:R2:W-:Y:S02]  /*6b30*/  LDGSTS.E.BYPASS.LTC128B.128 [R12+0x18100], [R20.64], !P3 ;  /* 0x18100000140c7fae */ /* 0x0005e4000d901d46 */
[----:B------:R-:W-:-:S04]  /*6b40*/  IMAD.WIDE R22, R14, 0x2, R18 ;  /* 0x000000020e167825 */ /* 0x000fc800078e0212 */
[----:B------:R-:W-:Y:S01]  /*6b50*/  IMAD.WIDE R18, R13, 0x2, R18 ;  /* 0x000000020d127825 */ /* 0x000fe200078e0212 */
[----:B------:R2:W-:Y:S04]  /*6b60*/  LDGSTS.E.BYPASS.LTC128B.128 [R12+0x1c100], [R22.64], !P4 ;  /* 0x1c100000160c7fae */ /* 0x0005e8000e101d46 */
[----:B------:R2:W-:Y:S02]  /*6b70*/  LDGSTS.E.BYPASS.LTC128B.128 [R12+0x20100], [R18.64], !P0 ;  /* 0x20100000120c7fae */ /* 0x0005e4000c101d46 */
.L_x_722:
[----:B------:R-:W-:Y:S05]  /*6b80*/  BSYNC B0 ;  /* 0x0000000000007941 */ /* 0x000fea0003800000 */
.L_x_721:
[----:B--2---:R-:W-:Y:S01]  /*6b90*/  IADD3 R12, R10, 0x20, RZ ;  /* 0x000000200a0c7810 */ /* 0x004fe20007ffe0ff */
[----:B---3--:R2:W3:Y:S01]  /*6ba0*/  SHFL.IDX PT, R19, R0, 0x1, 0x181f ;  /* 0x00381f0000137f89 */ /* 0x0084e200000e0000 */
[----:B------:R-:W-:Y:S02]  /*6bb0*/  BSSY B0, `(.L_x_723) ;  /* 0x0000015000007945 */ /* 0x000fe40003800000 */
[----:B------:R-:W-:Y:S01]  /*6bc0*/  ISETP.GE.AND P0, PT, R12, R69, PT ;  /* 0x000000450c00720c */ /* 0x000fe20003f06270 */
[----:B------:R2:W4:-:S12]  /*6bd0*/  SHFL.IDX PT, R18, R5, 0x1, 0x181f ;  /* 0x00381f0005127f89 */ /* 0x00051800000e0000 */
[----:B------:R-:W-:Y:S05]  /*6be0*/  @P0 BRA `(.L_x_724) ;  /* 0x0000011000000947 */ /* 0x000fea0003800000 */
[C---:B------:R-:W-:Y:S02]  /*6bf0*/  IADD3 R13, R9.reuse, 0x80, RZ ;  /* 0x00000080090d7810 */ /* 0x040fe40007ffe0ff */
[----:B------:R-:W-:Y:S02]  /*6c00*/  SHF.R.S32.HI R14, RZ, 0x1f, R11 ;  /* 0x0000001fff0e7819 */ /* 0x000fe4000001140b */
[C---:B----4-:R-:W-:Y:S02]  /*6c10*/  LEA R20, P0, R9.reuse, R18, 0x1 ;  /* 0x0000001209147211 */ /* 0x050fe400078008ff */
[----:B------:R-:W-:Y:S02]  /*6c20*/  SHF.R.S32.HI R12, RZ, 0x1f, R13 ;  /* 0x0000001fff0c7819 */ /* 0x000fe4000001140d */
[----:B------:R-:W-:Y:S02]  /*6c30*/  LEA.HI R14, R14, R11, RZ, 0x3 ;  /* 0x0000000b0e0e7211 */ /* 0x000fe400078f18ff */
[----:B---3--:R-:W-:-:S02]  /*6c40*/  LEA.HI.X R21, R9, R19, R17, 0x1, P0 ;  /* 0x0000001309157211 */ /* 0x008fc400000f0c11 */
        /* <DEDUP_REMOVED lines=11> */
.L_x_724:
[----:B------:R-:W-:Y:S05]  /*6d00*/  BSYNC B0 ;  /* 0x0000000000007941 */ /* 0x000fea0003800000 */
.L_x_723:
[----:B------:R-:W-:Y:S01]  /*6d10*/  IADD3 R12, R10, 0x40, RZ ;  /* 0x000000400a0c7810 */ /* 0x000fe20007ffe0ff */
[----:B---3--:R3:W1:Y:S01]  /*6d20*/  SHFL.IDX PT, R19, R0, 0x2, 0x181f ;  /* 0x00581f0000137f89 */ /* 0x00866200000e0000 */
[----:B------:R-:W-:Y:S02]  /*6d30*/  BSSY B0, `(.L_x_725) ;  /* 0x0000015000007945 */ /* 0x000fe40003800000 */
[----:B------:R-:W-:Y:S01]  /*6d40*/  ISETP.GE.AND P0, PT, R12, R69, PT ;  /* 0x000000450c00720c */ /* 0x000fe20003f06270 */
[----:B----4-:R3:W4:-:S12]  /*6d50*/  SHFL.IDX PT, R18, R5, 0x2, 0x181f ;  /* 0x00581f0005127f89 */ /* 0x01071800000e0000 */
[----:B------:R-:W-:Y:S05]  /*6d60*/  @P0 BRA `(.L_x_726) ;  /* 0x0000011000000947 */ /* 0x000fea0003800000 */
[C---:B------:R-:W-:Y:S02]  /*6d70*/  IADD3 R13, R9.reuse, 0x80, RZ ;  /* 0x00000080090d7810 */ /* 0x040fe40007ffe0ff */
[----:B------:R-:W-:Y:S02]  /*6d80*/  SHF.R.S32.HI R14, RZ, 0x1f, R11 ;  /* 0x0000001fff0e7819 */ /* 0x000fe4000001140b */
[C---:B----4-:R-:W-:Y:S02]  /*6d90*/  LEA R20, P0, R9.reuse, R18, 0x1 ;  /* 0x0000001209147211 */ /* 0x050fe400078008ff */
[----:B------:R-:W-:Y:S02]  /*6da0*/  SHF.R.S32.HI R12, RZ, 0x1f, R13 ;  /* 0x0000001fff0c7819 */ /* 0x000fe4000001140d */
[----:B------:R-:W-:Y:S02]  /*6db0*/  LEA.HI R14, R14, R11, RZ, 0x3 ;  /* 0x0000000b0e0e7211 */ /* 0x000fe400078f18ff */
[----:B-1----:R-:W-:-:S02]  /*6dc0*/  LEA.HI.X R21, R9, R19, R17, 0x1, P0 ;  /* 0x0000001309157211 */ /* 0x002fc400000f0c11 */
        /* <DEDUP_REMOVED lines=11> */
.L_x_726:
[----:B------:R-:W-:Y:S05]  /*6e80*/  BSYNC B0 ;  /* 0x0000000000007941 */ /* 0x000fea0003800000 */
.L_x_725:
[----:B------:R-:W-:Y:S01]  /*6e90*/  IADD3 R10, R10, 0x60, RZ ;  /* 0x000000600a0a7810 */ /* 0x000fe20007ffe0ff */
[----:B-1--4-:R-:W1:Y:S01]  /*6ea0*/  SHFL.IDX PT, R18, R5, 0x3, 0x181f ;  /* 0x00781f0005127f89 */ /* 0x012e6200000e0000 */
[----:B------:R-:W-:Y:S01]  /*6eb0*/  P2R R13, PR, RZ, 0x4 ;  /* 0x00000004ff0d7803 */ /* 0x000fe20000000000 */
[----:B------:R-:W-:Y:S01]  /*6ec0*/  IMAD.SHL.U32 R134, R201, 0x2, RZ ;  /* 0x00000002c9867824 */ /* 0x000fe200078e00ff */
[----:B------:R-:W-:Y:S01]  /*6ed0*/  ISETP.GE.AND P0, PT, R10, R69, PT ;  /* 0x000000450a00720c */ /* 0x000fe20003f06270 */
[----:B------:R4:W5:Y:S01]  /*6ee0*/  SHFL.IDX PT, R19, R0, 0x3, 0x181f ;  /* 0x00781f0000137f89 */ /* 0x00096200000e0000 */
[----:B------:R-:W-:Y:S01]  /*6ef0*/  P2R R12, PR, RZ, 0x2 ;  /* 0x00000002ff0c7803 */ /* 0x000fe20000000000 */
[----:B------:R-:W-:Y:S01]  /*6f00*/  IMAD.MOV.U32 R152, RZ, RZ, 0x6 ;  /* 0x00000006ff987424 */ /* 0x000fe200078e00ff */
[----:B------:R-:W-:Y:S01]  /*6f10*/  ISETP.NE.AND P2, PT, R6, RZ, PT ;  /* 0x000000ff0600720c */ /* 0x000fe20003f45270 */
[----:B------:R-:W-:Y:S01]  /*6f20*/  IMAD.MOV.U32 R206, RZ, RZ, R202 ;  /* 0x000000ffffce7224 */ /* 0x000fe200078e00ca */
[----:B------:R-:W-:Y:S01]  /*6f30*/  LEA.HI.SX32 R93, R133, 0xffffffff, 0x1a ;  /* 0xffffffff855d7811 */ /* 0x000fe200078fd2ff */
[----:B------:R-:W-:Y:S01]  /*6f40*/  IMAD.MOV.U32 R208, RZ, RZ, R204 ;  /* 0x000000ffffd07224 */ /* 0x000fe200078e00cc */
[----:B------:R-:W-:Y:S01]  /*6f50*/  SHF.R.S32.HI R45, RZ, 0x5, R92 ;  /* 0x00000005ff2d7819 */ /* 0x000fe2000001145c */
[----:B------:R-:W-:Y:S01]  /*6f60*/  IMAD.MOV.U32 R198, RZ, RZ, 0x5 ;  /* 0x00000005ffc67424 */ /* 0x000fe200078e00ff */
[----:B------:R-:W-:-:S03]  /*6f70*/  IADD3 R200, R134, 0x100, RZ ;  /* 0x0000010086c87810 */ /* 0x000fc60007ffe0ff */
[----:B------:R-:W-:Y:S02]  /*6f80*/  @!P0 SHF.R.S32.HI R6, RZ, 0x1f, R11 ;  /* 0x0000001fff068819 */ /* 0x000fe4000001140b */
[C---:B-1----:R-:W-:Y:S02]  /*6f90*/  @!P0 LEA R20, P1, R9.reuse, R18, 0x1 ;  /* 0x0000001209148211 */ /* 0x042fe400078208ff */
[C---:B--234-:R-:W-:Y:S02]  /*6fa0*/  IADD3 R0, R9.reuse, 0x80, RZ ;  /* 0x0000008009007810 */ /* 0x05cfe40007ffe0ff */
[----:B-----5:R-:W-:Y:S02]  /*6fb0*/  @!P0 LEA.HI.X R21, R9, R19, R17, 0x1, P1 ;  /* 0x0000001309158211 */ /* 0x020fe400008f0c11 */
[----:B------:R-:W-:Y:S02]  /*6fc0*/  @!P0 SHF.R.S32.HI R5, RZ, 0x1f, R0 ;  /* 0x0000001fff058819 */ /* 0x000fe40000011400 */
[----:B------:R-:W-:Y:S01]  /*6fd0*/  @!P0 LEA.HI R17, R6, R11, RZ, 0x3 ;  /* 0x0000000b06118211 */ /* 0x000fe200078f18ff */
[----:B------:R-:W-:Y:S01]  /*6fe0*/  @!PT LDS RZ, [RZ] ;  /* 0x00000000fffff984 */ /* 0x000fe20000000800 */
[----:B------:R1:W-:Y:S01]  /*6ff0*/  @!P0 LDGSTS.E.BYPASS.LTC128B.128 [R134+0x1b100], [R20.64], !P3 ;  /* 0x1b10000014868fae */ /* 0x0003e2000d901d46 */
[----:B------:R-:W-:-:S02]  /*7000*/  @!P0 LEA.HI R5, R5, R0, RZ, 0x3 ;  /* 0x0000000005058211 */ /* 0x000fc400078f18ff */
[----:B------:R-:W-:Y:S02]  /*7010*/  @!P0 LOP3.LUT R17, R17, 0xfffffff8, RZ, 0xc0, !PT ;  /* 0xfffffff811118812 */ /* 0x000fe400078ec0ff */
[----:B------:R-:W-:Y:S02]  /*7020*/  @!P0 LOP3.LUT R5, R5, 0xfffffff8, RZ, 0xc0, !PT ;  /* 0xfffffff805058812 */ /* 0x000fe400078ec0ff */
[----:B------:R-:W-:Y:S01]  /*7030*/  ISETP.GE.AND P3, PT, R84, 0x41, PT ;  /* 0x000000415400780c */ /* 0x000fe20003f66270 */
[----:B------:R-:W-:Y:S01]  /*7040*/  @!P0 IMAD.WIDE R24, R17, 0x2, R18 ;  /* 0x0000000211188825 */ /* 0x000fe200078e0212 */
[----:B------:R-:W-:Y:S02]  /*7050*/  SHF.R.S32.HI R6, RZ, 0x1f, R93 ;  /* 0x0000001fff067819 */ /* 0x000fe4000001145d */
[----:B------:R-:W-:Y:S01]  /*7060*/  LOP3.LUT P1, RZ, R194, 0x1, RZ, 0xc0, !PT ;  /* 0x00000001c2ff7812 */ /* 0x000fe2000782c0ff */
[----:B------:R-:W-:Y:S01]  /*7070*/  @!P0 IMAD.WIDE R22, R5, 0x2, R18 ;  /* 0x0000000205168825 */ /* 0x000fe200078e0212 */
[----:B------:R2:W-:Y:S03]  /*7080*/  @!P0 LDGSTS.E.BYPASS.LTC128B.128 [R134+0x1f100], [R24.64], !P4 ;  /* 0x1f10000018868fae */ /* 0x0005e6000e101d46 */
[----:B------:R-:W-:Y:S01]  /*7090*/  IMAD.MOV.U32 R5, RZ, RZ, c[0x0][0x208] ;  /* 0x00008200ff057624 */ /* 0x000fe200078e00ff */
[----:B------:R3:W-:Y:S03]  /*70a0*/  @!P0 LDGSTS.E.BYPASS.LTC128B.128 [R134+0x23100], [R22.64], !P2 ;  /* 0x2310000016868fae */ /* 0x0007e6000d101d46 */
[C---:B------:R-:W-:Y:S01]  /*70b0*/  IMAD.SHL.U32 R17, R5.reuse, 0x40, RZ ;  /* 0x0000004005117824 */ /* 0x040fe200078e00ff */
[C---:B------:R-:W-:Y:S01]  /*70c0*/  SHF.L.U64.HI R16, R5.reuse, R152, c[0x0][0x20c] ;  /* 0x0000830005107619 */ /* 0x040fe20000010298 */
[----:B------:R-:W0:Y:S01]  /*70d0*/  LDGDEPBAR ;  /* 0x00000000000079af */ /* 0x000e220000000000 */
[----:B------:R-:W-:-:S02]  /*70e0*/  IMAD.SHL.U32 R199, R5, 0x20, RZ ;  /* 0x0000002005c77824 */ /* 0x000fc400078e00ff */
[----:B------:R-:W-:-:S04]  /*70f0*/  IMAD.WIDE.U32 R18, R93, R17, R206 ;  /* 0x000000115d127225 */ /* 0x000fc800078e00ce */
[----:B------:R-:W-:Y:S02]  /*7100*/  IMAD R10, R16, R93, RZ ;  /* 0x0000005d100a7224 */ /* 0x000fe400078e02ff */
[----:B-1----:R-:W-:Y:S02]  /*7110*/  IMAD.MOV.U32 R21, RZ, RZ, c[0x0][0x1e0] ;  /* 0x00007800ff157624 */ /* 0x002fe400078e00ff */
[----:B------:R-:W-:Y:S02]  /*7120*/  IMAD R10, R6, R17, R10 ;  /* 0x00000011060a7224 */ /* 0x000fe400078e020a */
[C---:B------:R-:W-:Y:S01]  /*7130*/  IMAD.SHL.U32 R153, R21.reuse, 0x40, RZ ;  /* 0x0000004015997824 */ /* 0x040fe200078e00ff */
[----:B------:R-:W-:Y:S01]  /*7140*/  SHF.L.U64.HI R152, R21, R152, c[0x0][0x1e4] ;  /* 0x0000790015987619 */ /* 0x000fe20000010298 */
[----:B------:R-:W-:Y:S01]  /*7150*/  IMAD.IADD R10, R19, 0x1, R10 ;  /* 0x00000001130a7824 */ /* 0x000fe200078e020a */
[----:B------:R-:W-:Y:S01]  /*7160*/  @P3 LEA.HI.SX32 R19, R133, 0xfffffffe, 0x1a ;  /* 0xfffffffe85133811 */ /* 0x000fe200078fd2ff */
[----:B------:R-:W-:Y:S01]  /*7170*/  IMAD.WIDE.U32 R26, R93, R153, R208 ;  /* 0x000000995d1a7225 */ /* 0x000fe200078e00d0 */
[----:B------:R-:W-:-:S02]  /*7180*/  SHF.L.U64.HI R196, R21, R198, c[0x0][0x1e4] ;  /* 0x0000790015c47619 */ /* 0x000fc400000102c6 */
[----:B------:R-:W-:Y:S01]  /*7190*/  @P3 SHF.R.S32.HI R14, RZ, 0x1f, R19 ;  /* 0x0000001fff0e3819 */ /* 0x000fe20000011413 */
[----:B--2---:R-:W-:Y:S01]  /*71a0*/  @P3 IMAD.WIDE.U32 R24, R19, R153, R208 ;  /* 0x0000009913183225 */ /* 0x004fe200078e00d0 */
[----:B------:R-:W-:Y:S01]  /*71b0*/  BAR.SYNC.DEFER_BLOCKING 0x0 ;  /* 0x0000000000007b1d */ /* 0x000fe20000010000 */
[C---:B---3--:R-:W-:Y:S02]  /*71c0*/  LEA R22, P0, R18.reuse, c[0x0][0x1f8], 0x1 ;  /* 0x00007e0012167a11 */ /* 0x048fe400078008ff */
[----:B------:R-:W-:Y:S01]  /*71d0*/  IMAD.SHL.U32 R197, R21, 0x20, RZ ;  /* 0x0000002015c57824 */ /* 0x000fe200078e00ff */
[----:B------:R-:W-:Y:S02]  /*71e0*/  SHF.L.U64.HI R198, R5, R198, c[0x0][0x20c] ;  /* 0x0000830005c67619 */ /* 0x000fe400000102c6 */
[----:B------:R-:W-:Y:S01]  /*71f0*/  LEA.HI.X R23, R18, c[0x0][0x1fc], R10, 0x1, P0 ;  /* 0x00007f0012177a11 */ /* 0x000fe200000f0c0a */
[----:B------:R-:W-:Y:S01]  /*7200*/  @P3 IMAD R10, R152, R19, RZ ;  /* 0x00000013980a3224 */ /* 0x000fe200078e02ff */
[----:B------:R-:W-:-:S02]  /*7210*/  @P3 LEA R18, P0, R24, c[0x0][0x1c8], 0x1 ;  /* 0x0000720018123a11 */ /* 0x000fc400078008ff */
[----:B------:R-:W-:Y:S01]  /*7220*/  SHF.L.U64.HI R5, R199, 0x1, R198 ;  /* 0x00000001c7057819 */ /* 0x000fe200000102c6 */
[----:B------:R-:W-:Y:S02]  /*7230*/  @P3 IMAD R10, R14, R153, R10 ;  /* 0x000000990e0a3224 */ /* 0x000fe400078e020a */
[----:B------:R-:W-:Y:S02]  /*7240*/  IMAD.IADD R14, R84, 0x1, -R15 ;  /* 0x00000001540e7824 */ /* 0x000fe400078e0a0f */
[----:B------:R-:W-:-:S05]  /*7250*/  @P3 IMAD.IADD R10, R25, 0x1, R10 ;  /* 0x00000001190a3824 */ /* 0x000fca00078e020a */
[----:B------:R-:W-:Y:S01]  /*7260*/  @P3 LEA.HI.X R19, R24, c[0x0][0x1cc], R10, 0x1, P0 ;  /* 0x0000730018133a11 */ /* 0x000fe200000f0c0a */
[----:B------:R-:W-:-:S04]  /*7270*/  IMAD R10, R152, R93, RZ ;  /* 0x0000005d980a7224 */ /* 0x000fc800078e02ff */
[----:B------:R-:W-:Y:S02]  /*7280*/  IMAD R15, R6, R153, R10 ;  /* 0x00000099060f7224 */ /* 0x000fe400078e020a */
[----:B------:R-:W-:Y:S01]  /*7290*/  IMAD R10, R93, -0x40, R14 ;  /* 0xffffffc05d0a7824 */ /* 0x000fe200078e020e */
[----:B------:R-:W-:Y:S01]  /*72a0*/  P2R R14, PR, RZ, 0x8 ;  /* 0x00000008ff0e7803 */ /* 0x000fe20000000000 */
[----:B------:R-:W-:-:S03]  /*72b0*/  IMAD.IADD R15, R27, 0x1, R15 ;  /* 0x000000011b0f7824 */ /* 0x000fc600078e020f */
[----:B------:R-:W-:-:S13]  /*72c0*/  ISETP.GE.AND P4, PT, R10, 0x1, PT ;  /* 0x000000010a00780c */ /* 0x000fda0003f86270 */
[----:B------:R-:W-:-:S04]  /*72d0*/  @P4 LEA R24, P0, R26, c[0x0][0x1c8], 0x1 ;  /* 0x000072001a184a11 */ /* 0x000fc800078008ff */
[----:B------:R-:W-:Y:S02]  /*72e0*/  @P4 LEA.HI.X R25, R26, c[0x0][0x1cc], R15, 0x1, P0 ;  /* 0x000073001a194a11 */ /* 0x000fe400000f0c0f */
[----:B------:R-:W-:-:S03]  /*72f0*/  ISETP.GE.AND P0, PT, R10, 0x21, PT ;  /* 0x000000210a00780c */ /* 0x000fc60003f06270 */
[----:B------:R-:W-:Y:S01]  /*7300*/  @!PT LDS RZ, [RZ] ;  /* 0x00000000fffff984 */ /* 0x000fe20000000800 */
[----:B------:R-:W-:Y:S01]  /*7310*/  @!PT LDS RZ, [RZ] ;  /* 0x00000000fffff984 */ /* 0x000fe20000000800 */
[----:B------:R-:W-:Y:S01]  /*7320*/  @!PT LDS RZ, [RZ] ;  /* 0x00000000fffff984 */ /* 0x000fe20000000800 */
[----:B------:R1:W-:Y:S04]  /*7330*/  @P4 LDGSTS.E.BYPASS.LTC128B.128 [R134+0xc100], [R24.64], !P6 ;  /* 0x0c10000018864fae */ /* 0x0003e8000f101d46 */
[----:B------:R1:W-:Y:S04]  /*7340*/  @P4 LDGSTS.E.BYPASS.LTC128B.128 [R134+0xe100], [R24.64+0x80], !P5 ;  /* 0x0e10008018864fae */ /* 0x0003e8000e901d46 */
[----:B------:R1:W-:Y:S02]  /*7350*/  @P4 LDGSTS.E.BYPASS.LTC128B.128 [R134+0x10100], [R24.64+0x100], !P1 ;  /* 0x1010010018864fae */ /* 0x0003e4000c901d46 */
[----:B------:R-:W-:-:S05]  /*7360*/  @P0 IADD3 R6, P2, R197, R26, RZ ;  /* 0x0000001ac5060210 */ /* 0x000fca0007f5e0ff */
[----:B------:R-:W-:Y:S01]  /*7370*/  @P0 IMAD.X R15, R196, 0x1, R15, P2 ;  /* 0x00000001c40f0824 */ /* 0x000fe200010e060f */
[----:B------:R-:W-:-:S04]  /*7380*/  @P0 LEA R20, P2, R6, c[0x0][0x1c8], 0x1 ;  /* 0x0000720006140a11 */ /* 0x000fc800078408ff */
[----:B------:R-:W-:Y:S01]  /*7390*/  @P0 LEA.HI.X R21, R6, c[0x0][0x1cc], R15, 0x1, P2 ;  /* 0x0000730006150a11 */ /* 0x000fe200010f0c0f */
[----:B------:R-:W-:Y:S01]  /*73a0*/  IMAD.SHL.U32 R6, R199, 0x2, RZ ;  /* 0x00000002c7067824 */ /* 0x000fe200078e00ff */
[----:B------:R-:W-:-:S03]  /*73b0*/  ISETP.GE.AND P2, PT, R9, c[0x0][0x1d4], PT ;  /* 0x0000750009007a0c */ /* 0x000fc60003f46270 */
[----:B------:R1:W-:Y:S01]  /*73c0*/  @P0 LDGSTS.E.BYPASS.LTC128B.128 [R134+0xd100], [R20.64], !P6 ;  /* 0x0d10000014860fae */ /* 0x0003e2000f101d46 */
[----:B------:R-:W-:-:S03]  /*73d0*/  IADD3 R28, P4, R6, R22, RZ ;  /* 0x00000016061c7210 */ /* 0x000fc60007f9e0ff */
[----:B------:R1:W-:Y:S02]  /*73e0*/  @P0 LDGSTS.E.BYPASS.LTC128B.128 [R134+0xf100], [R20.64+0x80], !P5 ;  /* 0x0f10008014860fae */ /* 0x0003e4000e901d46 */
[----:B------:R-:W-:Y:S01]  /*73f0*/  IMAD.X R29, R5, 0x1, R23, P4 ;  /* 0x00000001051d7824 */ /* 0x000fe200020e0617 */
[C---:B------:R-:W-:Y:S01]  /*7400*/  @P3 LEA R26, P4, R197.reuse, R18, 0x1 ;  /* 0x00000012c51a3211 */ /* 0x040fe200078808ff */
[----:B------:R1:W-:Y:S01]  /*7410*/  @P0 LDGSTS.E.BYPASS.LTC128B.128 [R134+0x11100], [R20.64+0x100], !P1 ;  /* 0x1110010014860fae */ /* 0x0003e2000c901d46 */
[C---:B------:R-:W-:Y:S02]  /*7420*/  ISETP.LT.OR P0, PT, R10.reuse, 0x1, P2 ;  /* 0x000000010a00780c */ /* 0x040fe40001701670 */
[----:B------:R-:W-:Y:S01]  /*7430*/  @P3 LEA.HI.X R27, R197, R19, R196, 0x1, P4 ;  /* 0x00000013c51b3211 */ /* 0x000fe200020f0cc4 */
[----:B------:R-:W0:Y:S01]  /*7440*/  LDGDEPBAR ;  /* 0x00000000000079af */ /* 0x000e220000000000 */
[----:B------:R-:W-:Y:S02]  /*7450*/  ISETP.GE.AND P4, PT, R11, c[0x0][0x1d4], PT ;  /* 0x000075000b007a0c */ /* 0x000fe40003f86270 */
[----:B------:R-:W-:-:S07]  /*7460*/  ISETP.LT.OR P2, PT, R10, 0x21, P2 ;  /* 0x000000210a00780c */ /* 0x000fce0001741670 */
[----:B------:R1:W-:Y:S01]  /*7470*/  LDGSTS.E.BYPASS.LTC128B.128 [R134+0x100], [R22.64], !P0 ;  /* 0x0010000016867fae */ /* 0x0003e2000c101d46 */
[C---:B------:R-:W-:Y:S02]  /*7480*/  ISETP.LT.OR P0, PT, R10.reuse, 0x1, P4 ;  /* 0x000000010a00780c */ /* 0x040fe40002701670 */
[----:B------:R-:W-:-:S11]  /*7490*/  ISETP.LT.OR P4, PT, R10, 0x21, P4 ;  /* 0x000000210a00780c */ /* 0x000fd60002781670 */
[----:B------:R1:W-:Y:S01]  /*74a0*/  LDGSTS.E.BYPASS.LTC128B.128 [R134+0x2100], [R22.64+0x80], !P0 ;  /* 0x0210008016867fae */ /* 0x0003e2000c101d46 */
[----:B------:R-:W-:Y:S01]  /*74b0*/  ISETP.GE.AND P0, PT, R0, c[0x0][0x1d4], PT ;  /* 0x0000750000007a0c */ /* 0x000fe20003f06270 */
[----:B------:R-:W-:-:S03]  /*74c0*/  IMAD R0, R45, 0x400, R2 ;  /* 0x000004002d007824 */ /* 0x000fc600078e0202 */
[C---:B------:R-:W-:Y:S02]  /*74d0*/  ISETP.LT.OR P3, PT, R10.reuse, 0x1, P0 ;  /* 0x000000010a00780c */ /* 0x040fe40000761670 */
[----:B------:R-:W-:-:S11]  /*74e0*/  ISETP.LT.OR P0, PT, R10, 0x21, P0 ;  /* 0x000000210a00780c */ /* 0x000fd60000701670 */
[----:B------:R1:W-:Y:S01]  /*74f0*/  LDGSTS.E.BYPASS.LTC128B.128 [R134+0x4100], [R22.64+0x100], !P3 ;  /* 0x0410010016867fae */ /* 0x0003e2000d901d46 */
[----:B------:R-:W-:-:S03]  /*7500*/  ISETP.NE.AND P3, PT, R14, RZ, PT ;  /* 0x000000ff0e00720c */ /* 0x000fc60003f65270 */
[----:B------:R1:W-:Y:S01]  /*7510*/  LDGSTS.E.BYPASS.LTC128B.128 [R134+0x1100], [R28.64], !P2 ;  /* 0x011000001c867fae */ /* 0x0003e2000d101d46 */
[----:B------:R-:W-:-:S03]  /*7520*/  ISETP.NE.AND P2, PT, R13, RZ, PT ;  /* 0x000000ff0d00720c */ /* 0x000fc60003f45270 */
[----:B------:R1:W-:Y:S04]  /*7530*/  LDGSTS.E.BYPASS.LTC128B.128 [R134+0x3100], [R28.64+0x80], !P4 ;  /* 0x031000801c867fae */ /* 0x0003e8000e101d46 */
[----:B------:R1:W-:Y:S01]  /*7540*/  LDGSTS.E.BYPASS.LTC128B.128 [R134+0x5100], [R28.64+0x100], !P0 ;  /* 0x051001001c867fae */ /* 0x0003e2000c101d46 */
[----:B------:R-:W-:-:S03]  /*7550*/  ISETP.LT.AND P0, PT, RZ, c[0x0][0x27c], PT ;  /* 0x00009f00ff007a0c */ /* 0x000fc60003f01270 */
[----:B------:R-:W0:Y:S04]  /*7560*/  LDGDEPBAR ;  /* 0x00000000000079af */ /* 0x000e280000000000 */
[----:B------:R1:W-:Y:S04]  /*7570*/  @P3 LDGSTS.E.BYPASS.LTC128B.128 [R134+0x12100], [R18.64], !P6 ;  /* 0x1210000012863fae */ /* 0x0003e8000f101d46 */
[----:B------:R1:W-:Y:S04]  /*7580*/  @P3 LDGSTS.E.BYPASS.LTC128B.128 [R134+0x14100], [R18.64+0x80], !P5 ;  /* 0x1410008012863fae */ /* 0x0003e8000e901d46 */
[----:B------:R1:W-:Y:S04]  /*7590*/  @P3 LDGSTS.E.BYPASS.LTC128B.128 [R134+0x16100], [R18.64+0x100], !P1 ;  /* 0x1610010012863fae */ /* 0x0003e8000c901d46 */
[----:B------:R1:W-:Y:S04]  /*75a0*/  @P3 LDGSTS.E.BYPASS.LTC128B.128 [R134+0x13100], [R26.64], !P6 ;  /* 0x131000001a863fae */ /* 0x0003e8000f101d46 */
[----:B------:R1:W-:Y:S04]  /*75b0*/  @P3 LDGSTS.E.BYPASS.LTC128B.128 [R134+0x15100], [R26.64+0x80], !P5 ;  /* 0x151000801a863fae */ /* 0x0003e8000e901d46 */
[----:B------:R1:W-:Y:S01]  /*75c0*/  @P3 LDGSTS.E.BYPASS.LTC128B.128 [R134+0x17100], [R26.64+0x100], !P1 ;  /* 0x171001001a863fae */ /* 0x0003e2000c901d46 */
[----:B------:R-:W-:-:S03]  /*75d0*/  ISETP.NE.AND P1, PT, R12, RZ, PT ;  /* 0x000000ff0c00720c */ /* 0x000fc60003f25270 */
[----:B------:R-:W0:Y:S01]  /*75e0*/  LDGDEPBAR ;  /* 0x00000000000079af */ /* 0x000e220000000000 */
[----:B------:R-:W-:Y:S05]  /*75f0*/  @P0 BRA `(.L_x_727) ;  /* 0x0000002000000947 */ /* 0x000fea0003800000 */
[----:B------:R-:W-:-:S04]  /*7600*/  DEPBAR.LE SB0, 0x3 ;  /* 0x000080c00000791a */ /* 0x000fc80000000000 */
[----:B------:R-:W-:Y:S05]  /*7610*/  BRA `(.L_x_728) ;  /* 0x00005c3000007947 */ /* 0x000fea0003800000 */
.L_x_727:
[----:B------:R-:W-:Y:S01]  /*7620*/  SHF.R.S32.HI R9, RZ, 0x1f, R87 ;  /* 0x0000001fff097819 */ /* 0x000fe20000011457 */
[----:B------:R-:W-:Y:S01]  /*7630*/  IMAD.WIDE.U32 R12, R87, c[0x0][0x280], RZ ;  /* 0x0000a000570c7a25 */ /* 0x000fe200078e00ff */
[----:B------:R-:W-:Y:S01]  /*7640*/  ULDC.U8 UR4, c[0x0][0x298] ;  /* 0x0000a60000047ab9 */ /* 0x000fe20000000000 */
[----:B------:R-:W-:Y:S01]  /*7650*/  LEA.HI R8, R8, R85, RZ, 0x2 ;  /* 0x0000005508087211 */ /* 0x000fe200078f10ff */
[----:B------:R-:W-:Y:S01]  /*7660*/  BSSY B2, `(.L_x_728) ;  /* 0x00005be000027945 */ /* 0x000fe20003800000 */
[----:B------:R-:W-:Y:S01]  /*7670*/  IMAD R10, R9, c[0x0][0x280], RZ ;  /* 0x0000a000090a7a24 */ /* 0x000fe200078e02ff */
[----:B------:R-:W-:Y:S02]  /*7680*/  LEA R34, P0, R12, c[0x0][0x270], 0x1 ;  /* 0x00009c000c227a11 */ /* 0x000fe400078008ff */
[----:B------:R-:W-:Y:S01]  /*7690*/  LOP3.LUT R44, R8, 0xfffffffc, RZ, 0xc0, !PT ;  /* 0xfffffffc082c7812 */ /* 0x000fe200078ec0ff */
[----:B------:R-:W-:Y:S01]  /*76a0*/  IMAD R10, R87, c[0x0][0x284], R10 ;  /* 0x0000a100570a7a24 */ /* 0x000fe200078e020a */
[----:B-1----:R-:W-:-:S02]  /*76b0*/  SHF.R.S32.HI R19, RZ, 0x2, R8 ;  /* 0x00000002ff137819 */ /* 0x002fc40000011408 */
[----:B------:R-:W-:Y:S01]  /*76c0*/  IADD3 R44, -R44, R85, RZ ;  /* 0x000000552c2c7210 */ /* 0x000fe20007ffe1ff */
[----:B------:R-:W-:Y:S02]  /*76d0*/  IMAD.IADD R10, R10, 0x1, R13 ;  /* 0x000000010a0a7824 */ /* 0x000fe400078e020d */
[----:B------:R-:W-:Y:S01]  /*76e0*/  IMAD R18, R86, 0x80, R19 ;  /* 0x0000008056127824 */ /* 0x000fe200078e0213 */
[----:B------:R-:W-:Y:S02]  /*76f0*/  SHF.L.U32 R27, R44, 0x3, RZ ;  /* 0x000000032c1b7819 */ /* 0x000fe400000006ff */
[----:B------:R-:W-:Y:S01]  /*7700*/  LEA.HI.X R35, R12, c[0x0][0x274], R10, 0x1, P0 ;  /* 0x00009d000c237a11 */ /* 0x000fe200000f0c0a */
[----:B------:R-:W-:Y:S02]  /*7710*/  IMAD R10, R9, c[0x0][0x290], RZ ;  /* 0x0000a400090a7a24 */ /* 0x000fe400078e02ff */
[----:B------:R-:W-:-:S04]  /*7720*/  IMAD.WIDE.U32 R12, R87, c[0x0][0x290], RZ ;  /* 0x0000a400570c7a25 */ /* 0x000fc800078e00ff */
[----:B------:R-:W-:Y:S01]  /*7730*/  IMAD R9, R87, c[0x0][0x294], R10 ;  /* 0x0000a50057097a24 */ /* 0x000fe200078e020a */
[----:B------:R-:W-:-:S03]  /*7740*/  LEA R36, P0, R12, c[0x0][0x288], 0x1 ;  /* 0x0000a2000c247a11 */ /* 0x000fc600078008ff */
[----:B------:R-:W-:-:S05]  /*7750*/  IMAD.IADD R9, R9, 0x1, R13 ;  /* 0x0000000109097824 */ /* 0x000fca00078e020d */
[----:B------:R-:W-:Y:S02]  /*7760*/  LEA.HI.X R37, R12, c[0x0][0x28c], R9, 0x1, P0 ;  /* 0x0000a3000c257a11 */ /* 0x000fe400000f0c09 */
[----:B------:R-:W-:-:S13]  /*7770*/  ISETP.NE.AND P0, PT, RZ, UR4, PT ;  /* 0x00000004ff007c0c */ /* 0x000fda000bf05270 */
        /* <DEDUP_REMOVED lines=17> */
[C---:B------:R-:W-:Y:S01]  /*7890*/  ISETP.GE.AND P0, PT, R20.reuse, c[0x0][0x27c], PT ;  /* 0x00009f0014007a0c */ /* 0x040fe20003f06270 */
[----:B------:R-:W-:Y:S01]  /*78a0*/  CS2R R32, SRZ ;  /* 0x0000000000207805 */ /* 0x000fe2000001ff00 */
[----:B------:R-:W-:Y:S01]  /*78b0*/  CS2R R46, SRZ ;  /* 0x00000000002e7805 */ /* 0x000fe2000001ff00 */
[----:B------:R-:W-:-:S10]  /*78c0*/  IADD3 R8, R20, 0x10, RZ ;  /* 0x0000001014087810 */ /* 0x000fd40007ffe0ff */
[----:B------:R-:W-:-:S04]  /*78d0*/  @!P0 IMAD.WIDE R22, R20, 0x2, R34 ;  /* 0x0000000214168825 */ /* 0x000fc800078e0222 */
[----:B------:R-:W-:Y:S01]  /*78e0*/  @!P0 IMAD.WIDE R10, R20, 0x2, R36 ;  /* 0x00000002140a8825 */ /* 0x000fe200078e0224 */
[----:B------:R1:W5:Y:S04]  /*78f0*/  @!P0 LD.E.64 R32, [R22.64] ;  /* 0x0000000616208980 */ /* 0x000368000c101b00 */
[----:B------:R2:W5:Y:S01]  /*7900*/  @!P0 LD.E.64 R46, [R10.64] ;  /* 0x000000060a2e8980 */ /* 0x000562000c101b00 */
[----:B------:R-:W-:Y:S01]  /*7910*/  ISETP.GE.AND P0, PT, R8, c[0x0][0x27c], PT ;  /* 0x00009f0008007a0c */ /* 0x000fe20003f06270 */
[----:B------:R-:W-:Y:S01]  /*7920*/  CS2R R30, SRZ ;  /* 0x00000000001e7805 */ /* 0x000fe2000001ff00 */
[----:B------:R-:W-:-:S11]  /*7930*/  CS2R R42, SRZ ;  /* 0x00000000002a7805 */ /* 0x000fd6000001ff00 */
[----:B------:R-:W-:-:S04]  /*7940*/  @!P0 SHF.R.S32.HI R9, RZ, 0x1f, R8 ;  /* 0x0000001fff098819 */ /* 0x000fc80000011408 */
[----:B------:R-:W-:-:S04]  /*7950*/  @!P0 LEA.HI R9, R9, R8, RZ, 0x2 ;  /* 0x0000000809098211 */ /* 0x000fc800078f10ff */
[----:B------:R-:W-:Y:S02]  /*7960*/  @!P0 LOP3.LUT R9, R9, 0xfffffffc, RZ, 0xc0, !PT ;  /* 0xfffffffc09098812 */ /* 0x000fe400078ec0ff */
[----:B------:R-:W-:-:S03]  /*7970*/  IADD3 R8, R20, 0x20, RZ ;  /* 0x0000002014087810 */ /* 0x000fc60007ffe0ff */
[----:B------:R-:W-:-:S04]  /*7980*/  @!P0 IMAD.WIDE R12, R9, 0x2, R34 ;  /* 0x00000002090c8825 */ /* 0x000fc800078e0222 */
[----:B------:R-:W-:Y:S01]  /*7990*/  @!P0 IMAD.WIDE R14, R9, 0x2, R36 ;  /* 0x00000002090e8825 */ /* 0x000fe200078e0224 */
[----:B------:R3:W5:Y:S04]  /*79a0*/  @!P0 LD.E.64 R30, [R12.64] ;  /* 0x000000060c1e8980 */ /* 0x000768000c101b00 */
[----:B------:R4:W5:Y:S01]  /*79b0*/  @!P0 LD.E.64 R42, [R14.64] ;  /* 0x000000060e2a8980 */ /* 0x000962000c101b00 */
[----:B------:R-:W-:Y:S01]  /*79c0*/  ISETP.GE.AND P0, PT, R8, c[0x0][0x27c], PT ;  /* 0x00009f0008007a0c */ /* 0x000fe20003f06270 */
[----:B------:R-:W-:Y:S01]  /*79d0*/  CS2R R28, SRZ ;  /* 0x00000000001c7805 */ /* 0x000fe2000001ff00 */
[----:B--2---:R-:W-:-:S11]  /*79e0*/  CS2R R10, SRZ ;  /* 0x00000000000a7805 */ /* 0x004fd6000001ff00 */
[----:B------:R-:W-:-:S04]  /*79f0*/  @!P0 SHF.R.S32.HI R9, RZ, 0x1f, R8 ;  /* 0x0000001fff098819 */ /* 0x000fc80000011408 */
[----:B------:R-:W-:-:S04]  /*7a00*/  @!P0 LEA.HI R9, R9, R8, RZ, 0x2 ;  /* 0x0000000809098211 */ /* 0x000fc800078f10ff */
[----:B------:R-:W-:Y:S02]  /*7a10*/  @!P0 LOP3.LUT R9, R9, 0xfffffffc, RZ, 0xc0, !PT ;  /* 0xfffffffc09098812 */ /* 0x000fe400078ec0ff */
[----:B------:R-:W-:-:S03]  /*7a20*/  IADD3 R8, R20, 0x30, RZ ;  /* 0x0000003014087810 */ /* 0x000fc60007ffe0ff */
[----:B-1----:R-:W-:-:S04]  /*7a30*/  @!P0 IMAD.WIDE R22, R9, 0x2, R34 ;  /* 0x0000000209168825 */ /* 0x002fc800078e0222 */
[----:B------:R-:W-:Y:S01]  /*7a40*/  @!P0 IMAD.WIDE R38, R9, 0x2, R36 ;  /* 0x0000000209268825 */ /* 0x000fe200078e0224 */
[----:B------:R1:W5:Y:S04]  /*7a50*/  @!P0 LD.E.64 R28, [R22.64] ;  /* 0x00000006161c8980 */ /* 0x000368000c101b00 */
[----:B------:R2:W5:Y:S01]  /*7a60*/  @!P0 LD.E.64 R10, [R38.64] ;  /* 0x00000006260a8980 */ /* 0x000562000c101b00 */
[----:B------:R-:W-:Y:S01]  /*7a70*/  ISETP.GE.AND P0, PT, R8, c[0x0][0x27c], PT ;  /* 0x00009f0008007a0c */ /* 0x000fe20003f06270 */
[----:B------:R-:W-:-:S12]  /*7a80*/  CS2R R24, SRZ ;  /* 0x0000000000187805 */ /* 0x000fd8000001ff00 */
[----:B------:R-:W-:-:S04]  /*7a90*/  @!P0 SHF.R.S32.HI R9, RZ, 0x1f, R8 ;  /* 0x0000001fff098819 */ /* 0x000fc80000011408 */
[----:B------:R-:W-:-:S04]  /*7aa0*/  @!P0 LEA.HI R9, R9, R8, RZ, 0x2 ;  /* 0x0000000809098211 */ /* 0x000fc800078f10ff */
[----:B---3--:R-:W-:Y:S02]  /*7ab0*/  @!P0 LOP3.LUT R13, R9, 0xfffffffc, RZ, 0xc0, !PT ;  /* 0xfffffffc090d8812 */ /* 0x008fe400078ec0ff */
[----:B------:R-:W-:Y:S01]  /*7ac0*/  CS2R R8, SRZ ;  /* 0x0000000000087805 */ /* 0x000fe2000001ff00 */
[----:B------:R-:W-:Y:S02]  /*7ad0*/  IADD3 R12, R20, 0x40, RZ ;  /* 0x00000040140c7810 */ /* 0x000fe40007ffe0ff */
[----:B----4-:R-:W-:-:S04]  /*7ae0*/  @!P0 IMAD.WIDE R14, R13, 0x2, R34 ;  /* 0x000000020d0e8825 */ /* 0x010fc800078e0222 */
[----:B------:R-:W-:Y:S01]  /*7af0*/  @!P0 IMAD.WIDE R48, R13, 0x2, R36 ;  /* 0x000000020d308825 */ /* 0x000fe200078e0224 */
[----:B------:R3:W5:Y:S04]  /*7b00*/  @!P0 LD.E.64 R24, [R14.64] ;  /* 0x000000060e188980 */ /* 0x000768000c101b00 */
[----:B------:R4:W5:Y:S01]  /*7b10*/  @!P0 LD.E.64 R8, [R48.64] ;  /* 0x0000000630088980 */ /* 0x000962000c101b00 */
[----:B------:R-:W-:Y:S01]  /*7b20*/  ISETP.GE.AND P0, PT, R12, c[0x0][0x27c], PT ;  /* 0x00009f000c007a0c */ /* 0x000fe20003f06270 */
[----:B-1----:R-:W-:Y:S01]  /*7b30*/  CS2R R22, SRZ ;  /* 0x0000000000167805 */ /* 0x002fe2000001ff00 */
[----:B------:R-:W-:-:S11]  /*7b40*/  CS2R R66, SRZ ;  /* 0x0000000000427805 */ /* 0x000fd6000001ff00 */
[----:B------:R-:W-:-:S04]  /*7b50*/  @!P0 SHF.R.S32.HI R13, RZ, 0x1f, R12 ;  /* 0x0000001fff0d8819 */ /* 0x000fc8000001140c */
[----:B------:R-:W-:-:S04]  /*7b60*/  @!P0 LEA.HI R12, R13, R12, RZ, 0x2 ;  /* 0x0000000c0d0c8211 */ /* 0x000fc800078f10ff */
[----:B------:R-:W-:-:S05]  /*7b70*/  @!P0 LOP3.LUT R12, R12, 0xfffffffc, RZ, 0xc0, !PT ;  /* 0xfffffffc0c0c8812 */ /* 0x000fca00078ec0ff */
[----:B--2---:R-:W-:-:S04]  /*7b80*/  @!P0 IMAD.WIDE R38, R12, 0x2, R34 ;  /* 0x000000020c268825 */ /* 0x004fc800078e0222 */
[----:B------:R-:W-:Y:S01]  /*7b90*/  @!P0 IMAD.WIDE R40, R12, 0x2, R36 ;  /* 0x000000020c288825 */ /* 0x000fe200078e0224 */
[----:B------:R-:W-:Y:S01]  /*7ba0*/  IADD3 R12, R20, 0x50, RZ ;  /* 0x00000050140c7810 */ /* 0x000fe20007ffe0ff */
[----:B------:R4:W5:Y:S04]  /*7bb0*/  @!P0 LD.E.64 R22, [R38.64] ;  /* 0x0000000626168980 */ /* 0x000968000c101b00 */
[----:B------:R4:W5:Y:S01]  /*7bc0*/  @!P0 LD.E.64 R66, [R40.64] ;  /* 0x0000000628428980 */ /* 0x000962000c101b00 */
[----:B------:R-:W-:Y:S01]  /*7bd0*/  ISETP.GE.AND P0, PT, R12, c[0x0][0x27c], PT ;  /* 0x00009f000c007a0c */ /* 0x000fe20003f06270 */
[----:B---3--:R-:W-:Y:S01]  /*7be0*/  CS2R R14, SRZ ;  /* 0x00000000000e7805 */ /* 0x008fe2000001ff00 */
[----:B------:R-:W-:-:S11]  /*7bf0*/  CS2R R64, SRZ ;  /* 0x0000000000407805 */ /* 0x000fd6000001ff00 */
[----:B------:R-:W-:-:S04]  /*7c00*/  @!P0 SHF.R.S32.HI R13, RZ, 0x1f, R12 ;  /* 0x0000001fff0d8819 */ /* 0x000fc8000001140c */
[----:B------:R-:W-:-:S04]  /*7c10*/  @!P0 LEA.HI R12, R13, R12, RZ, 0x2 ;  /* 0x0000000c0d0c8211 */ /* 0x000fc800078f10ff */
[----:B------:R-:W-:-:S05]  /*7c20*/  @!P0 LOP3.LUT R12, R12, 0xfffffffc, RZ, 0xc0, !PT ;  /* 0xfffffffc0c0c8812 */ /* 0x000fca00078ec0ff */
[----:B------:R-:W-:-:S04]  /*7c30*/  @!P0 IMAD.WIDE R34, R12, 0x2, R34 ;  /* 0x000000020c228825 */ /* 0x000fc800078e0222 */
[----:B------:R-:W-:Y:S01]  /*7c40*/  @!P0 IMAD.WIDE R12, R12, 0x2, R36 ;  /* 0x000000020c0c8825 */ /* 0x000fe200078e0224 */
[----:B------:R4:W5:Y:S04]  /*7c50*/  @!P0 LD.E.64 R14, [R34.64] ;  /* 0x00000006220e8980 */ /* 0x000968000c101b00 */
[----:B------:R4:W5:Y:S02]  /*7c60*/  @!P0 LD.E.64 R64, [R12.64] ;  /* 0x000000060c408980 */ /* 0x000964000c101b00 */
.L_x_731:
[----:B------:R-:W-:Y:S05]  /*7c70*/  BSYNC B0 ;  /* 0x0000000000007941 */ /* 0x000fea0003800000 */
.L_x_730:
[----:B----4-:R-:W-:Y:S01]  /*7c80*/  SHF.R.S32.HI R12, RZ, 0x1f, R19 ;  /* 0x0000001fff0c7819 */ /* 0x010fe20000011413 */
[----:B-----5:R-:W-:Y:S01]  /*7c90*/  IMAD.MOV.U32 R40, RZ, RZ, R46 ;  /* 0x000000ffff287224 */ /* 0x020fe200078e002e */
[----:B------:R-:W-:Y:S01]  /*7ca0*/  SHF.R.U64 R48, R46, 0x10, R47 ;  /* 0x000000102e307819 */ /* 0x000fe2000000122f */
[----:B------:R-:W-:Y:S01]  /*7cb0*/  IMAD.MOV.U32 R36, RZ, RZ, R42 ;  /* 0x000000ffff247224 */ /* 0x000fe200078e002a */
[----:B------:R-:W-:Y:S01]  /*7cc0*/  LEA.HI R12, R12, R19, RZ, 0x3 ;  /* 0x000000130c0c7211 */ /* 0x000fe200078f18ff */
[----:B------:R-:W-:Y:S01]  /*7cd0*/  IMAD.MOV.U32 R41, RZ, RZ, R33 ;  /* 0x000000ffff297224 */ /* 0x000fe200078e0021 */
[----:B------:R-:W-:Y:S01]  /*7ce0*/  SHF.R.U64 R46, R42, 0x10, R43 ;  /* 0x000000102a2e7819 */ /* 0x000fe2000000122b */
[----:B------:R-:W-:Y:S01]  /*7cf0*/  IMAD R42, R86, -0x80, R69 ;  /* 0xffffff80562a7824 */ /* 0x000fe200078e0245 */
[----:B------:R-:W-:Y:S01]  /*7d00*/  LOP3.LUT R12, R12, 0xfffffff8, RZ, 0xc0, !PT ;  /* 0xfffffff80c0c7812 */ /* 0x000fe200078ec0ff */
[----:B------:R-:W-:Y:S01]  /*7d10*/  IMAD.MOV.U32 R37, RZ, RZ, R31 ;  /* 0x000000ffff257224 */ /* 0x000fe200078e001f */
[--C-:B------:R-:W-:Y:S01]  /*7d20*/  SHF.R.U64 R61, R32, 0x10, R33.reuse ;  /* 0x00000010203d7819 */ /* 0x100fe20000001221 */
[----:B------:R-:W-:Y:S01]  /*7d30*/  IMAD.MOV.U32 R62, RZ, RZ, R32 ;  /* 0x000000ffff3e7224 */ /* 0x000fe200078e0020 */
[----:B------:R-:W-:Y:S01]  /*7d40*/  IMNMX R42, R42, 0x80, PT ;  /* 0x000000802a2a7817 */ /* 0x000fe20003800200 */
[----:B------:R-:W-:Y:S01]  /*7d50*/  IMAD.IADD R13, R19, 0x1, -R12 ;  /* 0x00000001130d7824 */ /* 0x000fe200078e0a0c */
[----:B------:R-:W-:Y:S01]  /*7d60*/  SHF.R.U32.HI R39, RZ, 0x10, R33 ;  /* 0x00000010ff277819 */ /* 0x000fe20000011621 */
[----:B------:R-:W-:Y:S01]  /*7d70*/  IMAD.MOV.U32 R60, RZ, RZ, R30 ;  /* 0x000000ffff3c7224 */ /* 0x000fe200078e001e */
[----:B------:R-:W-:Y:S01]  /*7d80*/  SHF.R.U64 R59, R30, 0x10, R31 ;  /* 0x000000101e3b7819 */ /* 0x000fe2000000121f */
[C---:B------:R-:W-:Y:S01]  /*7d90*/  IMAD.SHL.U32 R12, R13.reuse, 0x40, RZ ;  /* 0x000000400d0c7824 */ /* 0x040fe200078e00ff */
[----:B------:R-:W-:Y:S01]  /*7da0*/  LOP3.LUT P0, RZ, R13, 0x4, RZ, 0xc0, !PT ;  /* 0x000000040dff7812 */ /* 0x000fe2000780c0ff */
[----:B------:R-:W-:Y:S01]  /*7db0*/  IMAD.MOV.U32 R33, RZ, RZ, R29 ;  /* 0x000000ffff217224 */ /* 0x000fe200078e001d */
[----:B------:R-:W-:Y:S01]  /*7dc0*/  SHF.R.U32.HI R35, RZ, 0x10, R31 ;  /* 0x00000010ff237819 */ /* 0x000fe2000001161f */
[----:B------:R-:W-:Y:S01]  /*7dd0*/  IMAD.MOV.U32 R18, RZ, RZ, R14 ;  /* 0x000000ffff127224 */ /* 0x000fe200078e000e */
[----:B------:R-:W-:Y:S01]  /*7de0*/  LOP3.LUT R12, R12, 0x1c0, RZ, 0xc0, !PT ;  /* 0x000001c00c0c7812 */ /* 0x000fe200078ec0ff */
[----:B------:R-:W-:Y:S01]  /*7df0*/  IMAD.MOV.U32 R51, RZ, RZ, R47 ;  /* 0x000000ffff337224 */ /* 0x000fe200078e002f */
[----:B------:R-:W-:Y:S01]  /*7e00*/  SHF.R.U64 R57, R28, 0x10, R29 ;  /* 0x000000101c397819 */ /* 0x000fe2000000121d */
[----:B------:R-:W-:Y:S01]  /*7e10*/  IMAD.MOV.U32 R58, RZ, RZ, R28 ;  /* 0x000000ffff3a7224 */ /* 0x000fe200078e001c */
[----:B------:R-:W-:Y:S01]  /*7e20*/  LOP3.LUT R27, R12, 0x18, R27, 0xf8, !PT ;  /* 0x000000180c1b7812 */ /* 0x000fe200078ef81b */
[----:B------:R-:W-:Y:S01]  /*7e30*/  IMAD.MOV.U32 R56, RZ, RZ, R24 ;  /* 0x000000ffff387224 */ /* 0x000fe200078e0018 */
[----:B------:R-:W-:Y:S01]  /*7e40*/  SHF.R.U32.HI R12, RZ, 0x3, R12 ;  /* 0x00000003ff0c7819 */ /* 0x000fe2000001160c */
[----:B------:R-:W-:Y:S01]  /*7e50*/  IMAD.MOV.U32 R53, RZ, RZ, R15 ;  /* 0x000000ffff357224 */ /* 0x000fe200078e000f */
[----:B------:R-:W-:Y:S01]  /*7e60*/  SHF.R.U32.HI R31, RZ, 0x10, R29 ;  /* 0x00000010ff1f7819 */ /* 0x000fe2000001161d */
[----:B------:R-:W-:Y:S01]  /*7e70*/  IMAD.MOV.U32 R29, RZ, RZ, R25 ;  /* 0x000000ffff1d7224 */ /* 0x000fe200078e0019 */
[----:B------:R-:W-:Y:S01]  /*7e80*/  LOP3.LUT R12, R27, R12, RZ, 0x3c, !PT ;  /* 0x0000000c1b0c7212 */ /* 0x000fe200078e3cff */
[----:B------:R-:W-:Y:S01]  /*7e90*/  IMAD.MOV.U32 R49, RZ, RZ, R43 ;  /* 0x000000ffff317224 */ /* 0x000fe200078e002b */
[----:B------:R-:W-:Y:S01]  /*7ea0*/  SHF.R.U64 R50, R14, 0x10, R15 ;  /* 0x000000100e327819 */ /* 0x000fe2000000120f */
[----:B------:R-:W-:Y:S01]  /*7eb0*/  IMAD.MOV.U32 R32, RZ, RZ, R10 ;  /* 0x000000ffff207224 */ /* 0x000fe200078e000a */
[----:B------:R-:W-:Y:S01]  /*7ec0*/  SHF.R.U32.HI R38, RZ, 0x10, R47 ;  /* 0x00000010ff267819 */ /* 0x000fe2000001162f */
[----:B------:R-:W-:Y:S01]  /*7ed0*/  IMAD R21, R45, 0x200, R12 ;  /* 0x000002002d157824 */ /* 0x000fe200078e020c */
[----:B------:R-:W-:Y:S01]  /*7ee0*/  SHF.R.U64 R55, R24, 0x10, R25 ;  /* 0x0000001018377819 */ /* 0x000fe20000001219 */
[----:B------:R-:W-:Y:S01]  /*7ef0*/  IMAD.MOV.U32 R47, RZ, RZ, R11 ;  /* 0x000000ffff2f7224 */ /* 0x000fe200078e000b */
[----:B------:R-:W-:Y:S01]  /*7f00*/  SHF.R.U32.HI R27, RZ, 0x10, R25 ;  /* 0x00000010ff1b7819 */ /* 0x000fe20000011619 */
[----:B------:R-:W-:Y:S01]  /*7f10*/  IMAD.MOV.U32 R54, RZ, RZ, R22 ;  /* 0x000000ffff367224 */ /* 0x000fe200078e0016 */
[C---:B------:R-:W-:Y:S01]  /*7f20*/  IADD3 R12, R21.reuse, 0x20, RZ ;  /* 0x00000020150c7810 */ /* 0x040fe20007ffe0ff */
[----:B------:R-:W-:Y:S01]  /*7f30*/  IMAD.MOV.U32 R25, RZ, RZ, R23 ;  /* 0x000000ffff197224 */ /* 0x000fe200078e0017 */
[----:B------:R-:W-:Y:S01]  /*7f40*/  @P0 IADD3 R12, R21, -0x20, RZ ;  /* 0xffffffe0150c0810 */ /* 0x000fe20007ffe0ff */
[----:B------:R-:W-:Y:S01]  /*7f50*/  IMAD.MOV.U32 R28, RZ, RZ, R8 ;  /* 0x000000ffff1c7224 */ /* 0x000fe200078e0008 */
[----:B------:R-:W-:Y:S01]  /*7f60*/  ISETP.GE.AND P0, PT, R19, R42, PT ;  /* 0x0000002a1300720c */ /* 0x000fe20003f06270 */
[----:B------:R-:W-:Y:S01]  /*7f70*/  IMAD.MOV.U32 R45, RZ, RZ, R9 ;  /* 0x000000ffff2d7224 */ /* 0x000fe200078e0009 */
[----:B------:R-:W-:Y:S01]  /*7f80*/  SHF.R.U32.HI R14, RZ, 0x10, R15 ;  /* 0x00000010ff0e7819 */ /* 0x000fe2000001160f */
[----:B------:R-:W-:Y:S01]  /*7f90*/  IMAD.MOV.U32 R24, RZ, RZ, R66 ;  /* 0x000000ffff187224 */ /* 0x000fe200078e0042 */
[----:B------:R-:W-:Y:S01]  /*7fa0*/  SHF.R.U32.HI R34, RZ, 0x10, R43 ;  /* 0x00000010ff227819 */ /* 0x000fe2000001162b */
[----:B------:R-:W-:Y:S01]  /*7fb0*/  IMAD.MOV.U32 R15, RZ, RZ, R65 ;  /* 0x000000ffff0f7224 */ /* 0x000fe200078e0041 */
[--C-:B------:R-:W-:Y:S01]  /*7fc0*/  SHF.R.U64 R44, R10, 0x10, R11.reuse ;  /* 0x000000100a2c7819 */ /* 0x100fe2000000120b */
[----:B------:R-:W-:Y:S01]  /*7fd0*/  IMAD.MOV.U32 R10, RZ, RZ, R64 ;  /* 0x000000ffff0a7224 */ /* 0x000fe200078e0040 */
[----:B------:R-:W-:Y:S01]  /*7fe0*/  SHF.R.U32.HI R30, RZ, 0x10, R11 ;  /* 0x00000010ff1e7819 */ /* 0x000fe2000001160b */
[----:B------:R-:W-:Y:S01]  /*7ff0*/  IMAD.MOV.U32 R11, RZ, RZ, R67 ;  /* 0x000000ffff0b7224 */ /* 0x000fe200078e0043 */
[----:B------:R-:W-:Y:S01]  /*8000*/  SHF.R.U64 R52, R22, 0x10, R23 ;  /* 0x0000001016347819 */ /* 0x000fe20000001217 */
[----:B------:R-:W-:-:S04]  /*8010*/  DEPBAR.LE SB0, 0x3 ;  /* 0x000080c00000791a */ /* 0x000fc80000000000 */
[--C-:B------:R-:W-:Y:S01]  /*8020*/  SHF.R.U64 R43, R8, 0x10, R9.reuse ;  /* 0x00000010082b7819 */ /* 0x100fe20000001209 */
[----:B------:R-:W-:Y:S01]  /*8030*/  BSSY B1, `(.L_x_732) ;  /* 0x0000122000017945 */ /* 0x000fe20003800000 */
[----:B------:R-:W-:Y:S02]  /*8040*/  SHF.R.U32.HI R26, RZ, 0x10, R9 ;  /* 0x00000010ff1a7819 */ /* 0x000fe40000011609 */
[----:B------:R-:W-:Y:S02]  /*8050*/  SHF.R.U32.HI R23, RZ, 0x10, R23 ;  /* 0x00000010ff177819 */ /* 0x000fe40000011617 */
[--C-:B------:R-:W-:Y:S02]  /*8060*/  SHF.R.U64 R9, R66, 0x10, R67.reuse ;  /* 0x0000001042097819 */ /* 0x100fe40000001243 */
[----:B------:R-:W-:Y:S02]  /*8070*/  SHF.R.U32.HI R22, RZ, 0x10, R67 ;  /* 0x00000010ff167819 */ /* 0x000fe40000011643 */
[----:B------:R-:W-:-:S02]  /*8080*/  SHF.R.U64 R8, R64, 0x10, R65 ;  /* 0x0000001040087819 */ /* 0x000fc40000001241 */
[----:B------:R-:W-:Y:S02]  /*8090*/  SHF.R.U32.HI R13, RZ, 0x10, R65 ;  /* 0x00000010ff0d7819 */ /* 0x000fe40000011641 */
        /* <DEDUP_REMOVED lines=24> */
[----:B------:R-:W-:Y:S02]  /*8220*/  LEA R21, R21, 0x18100, 0x1 ;  /* 0x0001810015157811 */ /* 0x000fe400078e08ff */
[----:B------:R-:W-:Y:S01]  /*8230*/  LEA R12, R12, 0x18100, 0x1 ;  /* 0x000181000c0c7811 */ /* 0x000fe200078e08ff */
[----:B------:R-:W-:Y:S06]  /*8240*/  BAR.SYNC.DEFER_BLOCKING 0x0 ;  /* 0x0000000000007b1d */ /* 0x000fec0000010000 */
[----:B------:R-:W-:Y:S05]  /*8250*/  @P0 BRA `(.L_x_733) ;  /* 0x00000ff000000947 */ /* 0x000fea0003800000 */
[----:B------:R-:W-:Y:S01]  /*8260*/  ISETP.GE.AND P0, PT, R20, c[0x0][0x27c], PT ;  /* 0x00009f0014007a0c */ /* 0x000fe20003f06270 */
[----:B------:R-:W-:-:S12]  /*8270*/  BSSY B0, `(.L_x_734) ;  /* 0x0000028000007945 */ /* 0x000fd80003800000 */
[----:B------:R-:W-:Y:S05]  /*8280*/  @P0 BRA `(.L_x_735) ;  /* 0x0000026000000947 */ /* 0x000fea0003800000 */
[----:B------:R-:W1:Y:S01]  /*8290*/  LDS.128 R8, [R21] ;  /* 0x0000000015087984 */ /* 0x000e620000000c00 */
        /* <DEDUP_REMOVED lines=37> */
.L_x_735:
[----:B------:R-:W-:Y:S05]  /*84f0*/  BSYNC B0 ;  /* 0x0000000000007941 */ /* 0x000fea0003800000 */
.L_x_734:
[----:B-1----:R-:W-:Y:S01]  /*8500*/  IADD3 R8, R20, 0x10, RZ ;  /* 0x0000001014087810 */ /* 0x002fe20007ffe0ff */
[----:B------:R-:W-:Y:S03]  /*8510*/  BSSY B0, `(.L_x_736) ;  /* 0x0000029000007945 */ /* 0x000fe60003800000 */
[----:B------:R-:W-:-:S13]  /*8520*/  ISETP.GE.AND P0, PT, R8, c[0x0][0x27c], PT ;  /* 0x00009f0008007a0c */ /* 0x000fda0003f06270 */
        /* <DEDUP_REMOVED lines=39> */
.L_x_737:
[----:B------:R-:W-:Y:S05]  /*87a0*/  BSYNC B0 ;  /* 0x0000000000007941 */ /* 0x000fea0003800000 */
.L_x_736:
        /* <DEDUP_REMOVED lines=42> */
.L_x_739:
[----:B------:R-:W-:Y:S05]  /*8a50*/  BSYNC B0 ;  /* 0x0000000000007941 */ /* 0x000fea0003800000 */
.L_x_738:
        /* <DEDUP_REMOVED lines=42> */
.L_x_741:
[----:B------:R-:W-:Y:S05]  /*8d00*/  BSYNC B0 ;  /* 0x0000000000007941 */ /* 0x000fea0003800000 */
.L_x_740:
        /* <DEDUP_REMOVED lines=42> */
.L_x_743:
[----:B------:R-:W-:Y:S05]  /*8fb0*/  BSYNC B0 ;  /* 0x0000000000007941 */ /* 0x000fea0003800000 */
.L_x_742:
        /* <DEDUP_REMOVED lines=41> */
.L_x_733:
[----:B------:R-:W-:Y:S05]  /*9250*/  BSYNC B1 ;  /* 0x0000000000017941 */ /* 0x000fea0003800000 */
.L_x_732:
[----:B------:R-:W-:-:S04]  /*9260*/  IADD3 R19, R19, 0x40, RZ ;  /* 0x0000004013137810 */ /* 0x000fc80007ffe0ff */
[----:B------:R-:W-:-:S13]  /*9270*/  ISETP.GE.AND P0, PT, R19, R42, PT ;  /* 0x0000002a1300720c */ /* 0x000fda0003f06270 */
[----:B------:R-:W-:Y:S05]  /*9280*/  @P0 BRA `(.L_x_744) ;  /* 0x00003fb000000947 */ /* 0x000fea0003800000 */
[----:B------:R-:W-:Y:S01]  /*9290*/  ISETP.GE.AND P0, PT, R20, c[0x0][0x27c], PT ;  /* 0x00009f0014007a0c */ /* 0x000fe20003f06270 */
[----:B------:R-:W-:-:S12]  /*92a0*/  BSSY B0, `(.L_x_745) ;  /* 0x0000028000007945 */ /* 0x000fd80003800000 */
        /* <DEDUP_REMOVED lines=19> */
[--C-:B------:R-:W-:Y:S01]  /*93e0*/  HADD2.F32 R10, -RZ, R11.reuse.H0_H0 ;  /* 0x2000000bff0a7230 */ /* 0x100fe20000004100 */
[----:B------:R-:W-:Y:S01]  /*93f0*/  FFMA.FTZ R19, R49, R8, -R19 ;  /* 0x0000000831137223 */ /* 0x000fe20000010813 */
[----:B------:R-:W-:Y:S01]  /*9400*/  HADD2.F32 R11, -RZ, R11.H1_H1 ;  /* 0x3000000bff0b7230 */ /* 0x000fe20000004100 */
[----:B------:R-:W-:Y:S01]  /*9410*/  FFMA.FTZ R48, R47, R42, -R48 ;  /* 0x0000002a2f307223 */ /* 0x000fe20000010830 */
[----:B------:R-:W-:Y:S01]  /*9420*/  HADD2.F32 R8, -RZ, R41.H0_H0 ;  /* 0x20000029ff087230 */ /* 0x000fe20000004100 */
[----:B------:R-:W-:-:S02]  /*9430*/  FMUL.FTZ R41, R40, R45 ;  /* 0x0000002d28297220 */ /* 0x000fc40000410000 */
[----:B------:R-:W-:Y:S02]  /*9440*/  FMUL.FTZ R42, R40, R9 ;  /* 0x00000009282a7220 */ /* 0x000fe40000410000 */
[C---:B------:R-:W-:Y:S02]  /*9450*/  FMUL.FTZ R40, R38.reuse, R11 ;  /* 0x0000000b26287220 */ /* 0x040fe40000410000 */
[----:B------:R-:W-:Y:S02]  /*9460*/  FMUL.FTZ R38, R38, R10 ;  /* 0x0000000a26267220 */ /* 0x000fe40000410000 */
[----:B------:R-:W-:Y:S02]  /*9470*/  FFMA.FTZ R47, R47, R44, R50 ;  /* 0x0000002c2f2f7223 */ /* 0x000fe40000010032 */
[----:B------:R-:W-:Y:S02]  /*9480*/  FFMA.FTZ R46, R49, R43, R46 ;  /* 0x0000002b312e7223 */ /* 0x000fe4000001002e */
[----:B------:R-:W-:-:S02]  /*9490*/  FFMA.FTZ R41, R8, R9, -R41 ;  /* 0x0000000908297223 */ /* 0x000fc40000010829 */
[----:B------:R-:W-:Y:S01]  /*94a0*/  FFMA.FTZ R42, R8, R45, R42 ;  /* 0x0000002d082a7223 */ /* 0x000fe2000001002a */
[----:B------:R-:W-:Y:S01]  /*94b0*/  F2FP.PACK_AB R8, R47, R48 ;  /* 0x000000302f08723e */ /* 0x000fe200000000ff */
[C---:B------:R-:W-:Y:S01]  /*94c0*/  FFMA.FTZ R40, R39.reuse, R10, -R40 ;  /* 0x0000000a27287223 */ /* 0x040fe20000010828 */
[----:B------:R-:W-:Y:S01]  /*94d0*/  F2FP.PACK_AB R9, R46, R19 ;  /* 0x000000132e09723e */ /* 0x000fe200000000ff */
[----:B------:R-:W-:Y:S01]  /*94e0*/  FFMA.FTZ R11, R39, R11, R38 ;  /* 0x0000000b270b7223 */ /* 0x000fe20000010026 */
[----:B------:R-:W-:-:S04]  /*94f0*/  F2FP.PACK_AB R10, R42, R41 ;  /* 0x000000292a0a723e */ /* 0x000fc800000000ff */
[----:B------:R-:W-:-:S05]  /*9500*/  F2FP.PACK_AB R11, R11, R40 ;  /* 0x000000280b0b723e */ /* 0x000fca00000000ff */
[----:B------:R1:W-:Y:S02]  /*9510*/  STS.128 [R21+0x2000], R8 ;  /* 0x0020000815007388 */ /* 0x0003e40000000c00 */
.L_x_746:
[----:B------:R-:W-:Y:S05]  /*9520*/  BSYNC B0 ;  /* 0x0000000000007941 */ /* 0x000fea0003800000 */
.L_x_745:
        /* <DEDUP_REMOVED lines=42> */
.L_x_748:
[----:B------:R-:W-:Y:S05]  /*97d0*/  BSYNC B0 ;  /* 0x0000000000007941 */ /* 0x000fea0003800000 */
.L_x_747:
        /* <DEDUP_REMOVED lines=42> */
.L_x_750:
[----:B------:R-:W-:Y:S05]  /*9a80*/  BSYNC B0 ;  /* 0x0000000000007941 */ /* 0x000fea0003800000 */
.L_x_749:
        /* <DEDUP_REMOVED lines=42> */
.L_x_752:
[----:B------:R-:W-:Y:S05]  /*9d30*/  BSYNC B0 ;  /* 0x0000000000007941 */ /* 0x000fea0003800000 */
.L_x_751:
        /* <DEDUP_REMOVED lines=42> */
.L_x_754:
[----:B------:R-:W-:Y:S05]  /*9fe0*/  BSYNC B0 ;  /* 0x0000000000007941 */ /* 0x000fea0003800000 */
.L_x_753:
[----:B------:R-:W-:-:S04]  /*9ff0*/  IADD3 R20, R20, 0x50, RZ ;  /* 0x0000005014147810 */ /* 0x000fc80007ffe0ff */
[----:B------:R-:W-:-:S13]  /*a000*/  ISETP.GE.AND P0, PT, R20, c[0x0][0x27c], PT ;  /* 0x00009f0014007a0c */ /* 0x000fda0003f06270 */
[----:B------:R-:W-:Y:S05]  /*a010*/  @P0 BRA `(.L_x_744) ;  /* 0x0000322000000947 */ /* 0x000fea0003800000 */
[----:B-1----:R-:W1:Y:S01]  /*a020*/  LDS.128 R8, [R12+0xa000] ;  /* 0x00a000000c087984 */ /* 0x002e620000000c00 */
[----:B------:R-:W-:Y:S02]  /*a030*/  HADD2.F32 R19, -RZ, R15.H1_H1 ;  /* 0x3000000fff137230 */ /* 0x000fe40000004100 */
[--C-:B------:R-:W-:Y:S02]  /*a040*/  HADD2.F32 R24, -RZ, R13.reuse.H1_H1 ;  /* 0x3000000dff187230 */ /* 0x100fe40000004100 */
[----:B------:R-:W-:Y:S02]  /*a050*/  HADD2.F32 R27, -RZ, R14.H1_H1 ;  /* 0x3000000eff1b7230 */ /* 0x000fe40000004100 */
[----:B------:R-:W-:Y:S02]  /*a060*/  HADD2.F32 R13, -RZ, R13.H0_H0 ;  /* 0x2000000dff0d7230 */ /* 0x000fe40000004100 */
[--C-:B------:R-:W-:Y:S02]  /*a070*/  HADD2.F32 R25, -RZ, R18.reuse.H1_H1 ;  /* 0x30000012ff197230 */ /* 0x100fe40000004100 */
        /* <DEDUP_REMOVED lines=15> */
[----:B------:R-:W-:Y:S01]  /*a170*/  FFMA.FTZ R24, R27, R21, R24 ;  /* 0x000000151b187223 */ /* 0x000fe20000010018 */
[----:B------:R-:W-:Y:S01]  /*a180*/  HADD2.F32 R8, -RZ, R15.H0_H0 ;  /* 0x2000000fff087230 */ /* 0x000fe20000004100 */
[----:B------:R-:W-:-:S02]  /*a190*/  FFMA.FTZ R26, R25, R20, -R26 ;  /* 0x00000014191a7223 */ /* 0x000fc4000001081a */
[C---:B------:R-:W-:Y:S02]  /*a1a0*/  FMUL.FTZ R21, R13.reuse, R11 ;  /* 0x0000000b0d157220 */ /* 0x040fe40000410000 */
[C---:B------:R-:W-:Y:S02]  /*a1b0*/  FMUL.FTZ R15, R8.reuse, R23 ;  /* 0x00000017080f7220 */ /* 0x040fe40000410000 */
[-C--:B------:R-:W-:Y:S02]  /*a1c0*/  FMUL.FTZ R8, R8, R9.reuse ;  /* 0x0000000908087220 */ /* 0x080fe40000410000 */
[-C--:B------:R-:W-:Y:S02]  /*a1d0*/  FMUL.FTZ R13, R13, R10.reuse ;  /* 0x0000000a0d0d7220 */ /* 0x080fe40000410000 */
[----:B------:R-:W-:Y:S01]  /*a1e0*/  FFMA.FTZ R15, R18, R9, -R15 ;  /* 0x00000009120f7223 */ /* 0x000fe2000001080f */
[----:B------:R-:W-:Y:S01]  /*a1f0*/  F2FP.PACK_AB R9, R24, R19 ;  /* 0x000000131809723e */ /* 0x000fe200000000ff */
[----:B------:R-:W-:-:S02]  /*a200*/  FFMA.FTZ R21, R14, R10, -R21 ;  /* 0x0000000a0e157223 */ /* 0x000fc40000010815 */
[----:B------:R-:W-:Y:S02]  /*a210*/  FFMA.FTZ R25, R25, R22, R28 ;  /* 0x0000001619197223 */ /* 0x000fe4000001001c */
[----:B------:R-:W-:Y:S02]  /*a220*/  FFMA.FTZ R18, R18, R23, R8 ;  /* 0x0000001712127223 */ /* 0x000fe40000010008 */
[----:B------:R-:W-:Y:S01]  /*a230*/  FFMA.FTZ R14, R14, R11, R13 ;  /* 0x0000000b0e0e7223 */ /* 0x000fe2000001000d */
[----:B------:R-:W-:Y:S02]  /*a240*/  F2FP.PACK_AB R8, R25, R26 ;  /* 0x0000001a1908723e */ /* 0x000fe400000000ff */
[----:B------:R-:W-:Y:S02]  /*a250*/  F2FP.PACK_AB R10, R18, R15 ;  /* 0x0000000f120a723e */ /* 0x000fe400000000ff */
[----:B------:R-:W-:-:S05]  /*a260*/  F2FP.PACK_AB R11, R14, R21 ;  /* 0x000000150e0b723e */ /* 0x000fca00000000ff */
[----:B------:R1:W-:Y:S01]  /*a270*/  STS.128 [R12+0xa000], R8 ;  /* 0x00a000080c007388 */ /* 0x0003e20000000c00 */
[----:B------:R-:W-:Y:S05]  /*a280*/  BRA `(.L_x_744) ;  /* 0x00002fb000007947 */ /* 0x000fea0003800000 */
.L_x_729:
[----:B------:R-:W-:Y:S01]  /*a290*/  ISETP.GE.AND P0, PT, R18, R69, PT ;  /* 0x000000451200720c */ /* 0x000fe20003f06270 */
[----:B------:R-:W-:Y:S01]  /*a2a0*/  BSSY B0, `(.L_x_755) ;  /* 0x0000033000007945 */ /* 0x000fe20003800000 */
[----:B------:R-:W-:Y:S01]  /*a2b0*/  IMAD.MOV.U32 R24, RZ, RZ, R36 ;  /* 0x000000ffff187224 */ /* 0x000fe200078e0024 */
[----:B------:R-:W-:Y:S01]  /*a2c0*/  MOV R25, R37 ;  /* 0x0000002500197202 */ /* 0x000fe20000000f00 */
        /* <DEDUP_REMOVED lines=16> */
[----:B------:R-:W-:Y:S01]  /*a3d0*/  CS2R R14, SRZ ;  /* 0x00000000000e7805 */ /* 0x000fe2000001ff00 */
[----:B------:R-:W-:Y:S01]  /*a3e0*/  CS2R R12, SRZ ;  /* 0x00000000000c7805 */ /* 0x000fe2000001ff00 */
[----:B------:R-:W-:-:S08]  /*a3f0*/  IADD3 R9, R27, 0x20, RZ ;  /* 0x000000201b097810 */ /* 0x000fd00007ffe0ff */
[----:B------:R-:W-:-:S04]  /*a400*/  @!P0 IMAD.WIDE R22, R27, 0x2, R34 ;  /* 0x000000021b168825 */ /* 0x000fc800078e0222 */
[----:B------:R-:W-:Y:S01]  /*a410*/  @!P0 IMAD.WIDE R20, R27, 0x2, R24 ;  /* 0x000000021b148825 */ /* 0x000fe200078e0218 */
[----:B------:R1:W5:Y:S04]  /*a420*/  @!P0 LD.E.128 R28, [R22.64] ;  /* 0x00000006161c8980 */ /* 0x000368000c101d00 */
[----:B------:R2:W5:Y:S01]  /*a430*/  @!P0 LD.E.128 R12, [R20.64] ;  /* 0x00000006140c8980 */ /* 0x000562000c101d00 */
[----:B------:R-:W-:Y:S01]  /*a440*/  ISETP.GE.AND P0, PT, R9, c[0x0][0x27c], PT ;  /* 0x00009f0009007a0c */ /* 0x000fe20003f06270 */
[----:B------:R-:W-:Y:S01]  /*a450*/  CS2R R50, SRZ ;  /* 0x0000000000327805 */ /* 0x000fe2000001ff00 */
[----:B------:R-:W-:Y:S01]  /*a460*/  CS2R R48, SRZ ;  /* 0x0000000000307805 */ /* 0x000fe2000001ff00 */
[----:B------:R-:W-:-:S10]  /*a470*/  CS2R R10, SRZ ;  /* 0x00000000000a7805 */ /* 0x000fd4000001ff00 */
[----:B------:R-:W-:-:S04]  /*a480*/  @!P0 SHF.R.S32.HI R8, RZ, 0x1f, R9 ;  /* 0x0000001fff088819 */ /* 0x000fc80000011409 */
[----:B------:R-:W-:-:S04]  /*a490*/  @!P0 LEA.HI R8, R8, R9, RZ, 0x3 ;  /* 0x0000000908088211 */ /* 0x000fc800078f18ff */
[----:B------:R-:W-:Y:S02]  /*a4a0*/  @!P0 LOP3.LUT R18, R8, 0xfffffff8, RZ, 0xc0, !PT ;  /* 0xfffffff808128812 */ /* 0x000fe400078ec0ff */
[----:B------:R-:W-:Y:S01]  /*a4b0*/  CS2R R8, SRZ ;  /* 0x0000000000087805 */ /* 0x000fe2000001ff00 */
[----:B--2---:R-:W-:Y:S02]  /*a4c0*/  IADD3 R21, R27, 0x40, RZ ;  /* 0x000000401b157810 */ /* 0x004fe40007ffe0ff */
[----:B-1----:R-:W-:-:S04]  /*a4d0*/  @!P0 IMAD.WIDE R22, R18, 0x2, R34 ;  /* 0x0000000212168825 */ /* 0x002fc800078e0222 */
[----:B------:R-:W-:Y:S01]  /*a4e0*/  @!P0 IMAD.WIDE R32, R18, 0x2, R24 ;  /* 0x0000000212208825 */ /* 0x000fe200078e0218 */
[----:B------:R1:W5:Y:S04]  /*a4f0*/  @!P0 LD.E.128 R48, [R22.64] ;  /* 0x0000000616308980 */ /* 0x000368000c101d00 */
[----:B------:R2:W5:Y:S01]  /*a500*/  @!P0 LD.E.128 R8, [R32.64] ;  /* 0x0000000620088980 */ /* 0x000562000c101d00 */
[----:B------:R-:W-:Y:S01]  /*a510*/  ISETP.GE.AND P0, PT, R21, c[0x0][0x27c], PT ;  /* 0x00009f0015007a0c */ /* 0x000fe20003f06270 */
[----:B------:R-:W-:Y:S01]  /*a520*/  CS2R R38, SRZ ;  /* 0x0000000000267805 */ /* 0x000fe2000001ff00 */
[----:B------:R-:W-:-:S11]  /*a530*/  CS2R R36, SRZ ;  /* 0x0000000000247805 */ /* 0x000fd6000001ff00 */
[----:B------:R-:W-:-:S04]  /*a540*/  @!P0 SHF.R.S32.HI R18, RZ, 0x1f, R21 ;  /* 0x0000001fff128819 */ /* 0x000fc80000011415 */
[----:B------:R-:W-:Y:S02]  /*a550*/  @!P0 LEA.HI R18, R18, R21, RZ, 0x3 ;  /* 0x0000001512128211 */ /* 0x000fe400078f18ff */
[----:B------:R-:W-:Y:S01]  /*a560*/  CS2R R20, SRZ ;  /* 0x0000000000147805 */ /* 0x000fe2000001ff00 */
[----:B-1----:R-:W-:Y:S01]  /*a570*/  CS2R R22, SRZ ;  /* 0x0000000000167805 */ /* 0x002fe2000001ff00 */
[----:B------:R-:W-:-:S05]  /*a580*/  @!P0 LOP3.LUT R18, R18, 0xfffffff8, RZ, 0xc0, !PT ;  /* 0xfffffff812128812 */ /* 0x000fca00078ec0ff */
[----:B------:R-:W-:-:S04]  /*a590*/  @!P0 IMAD.WIDE R34, R18, 0x2, R34 ;  /* 0x0000000212228825 */ /* 0x000fc800078e0222 */
[----:B------:R-:W-:Y:S01]  /*a5a0*/  @!P0 IMAD.WIDE R24, R18, 0x2, R24 ;  /* 0x0000000212188825 */ /* 0x000fe200078e0218 */
[----:B------:R2:W5:Y:S04]  /*a5b0*/  @!P0 LD.E.128 R36, [R34.64] ;  /* 0x0000000622248980 */ /* 0x000568000c101d00 */
[----:B------:R2:W5:Y:S02]  /*a5c0*/  @!P0 LD.E.128 R20, [R24.64] ;  /* 0x0000000618148980 */ /* 0x000564000c101d00 */
.L_x_756:
[----:B------:R-:W-:Y:S05]  /*a5d0*/  BSYNC B0 ;  /* 0x0000000000007941 */ /* 0x000fea0003800000 */
.L_x_755:
[----:B------:R-:W-:Y:S01]  /*a5e0*/  IMAD R46, R86, -0x80, R69 ;  /* 0xffffff80562e7824 */ /* 0x000fe200078e0245 */
[--C-:B-----5:R-:W-:Y:S01]  /*a5f0*/  SHF.R.U64 R63, R30, 0x10, R31.reuse ;  /* 0x000000101e3f7819 */ /* 0x120fe2000000121f */
[----:B------:R-:W-:Y:S01]  /*a600*/  IMAD.MOV.U32 R64, RZ, RZ, R30 ;  /* 0x000000ffff407224 */ /* 0x000fe200078e001e */
[--C-:B------:R-:W-:Y:S01]  /*a610*/  SHF.R.U32.HI R62, RZ, 0x10, R31.reuse ;  /* 0x00000010ff3e7819 */ /* 0x100fe2000001161f */
[----:B------:R-:W-:Y:S01]  /*a620*/  IMAD.MOV.U32 R43, RZ, RZ, R31 ;  /* 0x000000ffff2b7224 */ /* 0x000fe200078e001f */
[----:B------:R-:W-:Y:S01]  /*a630*/  IMNMX R46, R46, 0x80, PT ;  /* 0x000000802e2e7817 */ /* 0x000fe20003800200 */
[----:B--2---:R-:W-:Y:S01]  /*a640*/  IMAD.MOV.U32 R34, RZ, RZ, R48 ;  /* 0x000000ffff227224 */ /* 0x004fe200078e0030 */
[--C-:B------:R-:W-:Y:S01]  /*a650*/  SHF.R.U64 R59, R48, 0x10, R49.reuse ;  /* 0x00000010303b7819 */ /* 0x100fe20000001231 */
[--C-:B------:R-:W-:Y:S01]  /*a660*/  IMAD.MOV.U32 R61, RZ, RZ, R49.reuse ;  /* 0x000000ffff3d7224 */ /* 0x100fe200078e0031 */
[----:B------:R-:W-:Y:S01]  /*a670*/  ISETP.GE.AND P0, PT, R19, R46, PT ;  /* 0x0000002e1300720c */ /* 0x000fe20003f06270 */
[----:B------:R-:W-:Y:S01]  /*a680*/  IMAD.MOV.U32 R60, RZ, RZ, R50 ;  /* 0x000000ffff3c7224 */ /* 0x000fe200078e0032 */
[----:B------:R-:W-:Y:S01]  /*a690*/  SHF.R.U32.HI R31, RZ, 0x10, R49 ;  /* 0x00000010ff1f7819 */ /* 0x000fe20000011631 */
[--C-:B------:R-:W-:Y:S01]  /*a6a0*/  IMAD.MOV.U32 R35, RZ, RZ, R51.reuse ;  /* 0x000000ffff237224 */ /* 0x100fe200078e0033 */
[--C-:B------:R-:W-:Y:S01]  /*a6b0*/  SHF.R.U64 R57, R50, 0x10, R51.reuse ;  /* 0x0000001032397819 */ /* 0x100fe20000001233 */
[----:B------:R-:W-:Y:S01]  /*a6c0*/  IMAD.MOV.U32 R58, RZ, RZ, R36 ;  /* 0x000000ffff3a7224 */ /* 0x000fe200078e0024 */
[----:B------:R-:W-:Y:S01]  /*a6d0*/  SHF.R.U32.HI R30, RZ, 0x10, R51 ;  /* 0x00000010ff1e7819 */ /* 0x000fe20000011633 */
[--C-:B------:R-:W-:Y:S01]  /*a6e0*/  IMAD.MOV.U32 R25, RZ, RZ, R37.reuse ;  /* 0x000000ffff197224 */ /* 0x100fe200078e0025 */
[--C-:B------:R-:W-:Y:S01]  /*a6f0*/  SHF.R.U64 R56, R36, 0x10, R37.reuse ;  /* 0x0000001024387819 */ /* 0x100fe20000001225 */
[----:B------:R-:W-:Y:S01]  /*a700*/  IMAD.MOV.U32 R42, RZ, RZ, R28 ;  /* 0x000000ffff2a7224 */ /* 0x000fe200078e001c */
[----:B------:R-:W-:Y:S01]  /*a710*/  SHF.R.U32.HI R54, RZ, 0x10, R37 ;  /* 0x00000010ff367819 */ /* 0x000fe20000011625 */
[--C-:B------:R-:W-:Y:S01]  /*a720*/  IMAD.MOV.U32 R67, RZ, RZ, R29.reuse ;  /* 0x000000ffff437224 */ /* 0x100fe200078e001d */
        /* <DEDUP_REMOVED lines=22> */
[----:B------:R-:W-:Y:S01]  /*a890*/  SHF.R.U64 R53, R38, 0x10, R39 ;  /* 0x0000001026357819 */ /* 0x000fe20000001227 */
        /* <DEDUP_REMOVED lines=54> */
[C---:B------:R-:W-:Y:S01]  /*ac00*/  LOP3.LUT R8, R12.reuse, 0x38, R8, 0xf8, !PT ;  /* 0x000000380c087812 */ /* 0x040fe200078ef808 */
        /* <DEDUP_REMOVED lines=77> */
.L_x_760:
[----:B------:R-:W-:Y:S05]  /*b0e0*/  BSYNC B0 ;  /* 0x0000000000007941 */ /* 0x000fea0003800000 */
.L_x_759:
        /* <DEDUP_REMOVED lines=106> */
.L_x_762:
[----:B------:R-:W-:Y:S05]  /*b790*/  BSYNC B0 ;  /* 0x0000000000007941 */ /* 0x000fea0003800000 */
.L_x_761:
        /* <DEDUP_REMOVED lines=10> */
[----:B------:R-:W-:Y:S01]  /*b840*/  HADD2.F32 R59, -RZ, R23.H0_H0 ;  /* 0x20000017ff3b7230 */ /* 0x000fe20000004100 */
[----:B------:R-:W-:Y:S01]  /*b850*/  SHF.R.S32.HI R13, RZ, 0x3, R10 ;  /* 0x00000003ff0d7819 */ /* 0x000fe2000001140a */
[----:B------:R-:W-:Y:S01]  /*b860*/  HADD2.F32 R70, -RZ, R22.H1_H1 ;  /* 0x30000016ff467230 */ /* 0x000fe20000004100 */
[----:B------:R-:W-:Y:S01]  /*b870*/  LEA.HI R11, R11, R12, RZ, 0x6 ;  /* 0x0000000c0b0b7211 */ /* 0x000fe200078f30ff */
[----:B------:R-:W-:Y:S01]  /*b880*/  HADD2.F32 R69, -RZ, R25.H0_H0 ;  /* 0x20000019ff457230 */ /* 0x000fe20000004100 */
[----:B------:R-:W-:Y:S01]  /*b890*/  LEA.HI R8, R8, R13, RZ, 0x1d ;  /* 0x0000000d08087211 */ /* 0x000fe200078fe8ff */
[----:B------:R-:W-:Y:S01]  /*b8a0*/  HADD2.F32 R58, -RZ, R20.H0_H0 ;  /* 0x20000014ff3a7230 */ /* 0x000fe20000004100 */
[----:B------:R-:W-:Y:S01]  /*b8b0*/  LOP3.LUT R9, R9, 0x1c0, RZ, 0xc0, !PT ;  /* 0x000001c009097812 */ /* 0x000fe200078ec0ff */
[----:B------:R-:W-:Y:S01]  /*b8c0*/  HADD2.F32 R68, -RZ, R22.H0_H0 ;  /* 0x20000016ff447230 */ /* 0x000fe20000004100 */
[----:B------:R-:W-:Y:S01]  /*b8d0*/  SHF.R.S32.HI R13, RZ, 0x1f, R8 ;  /* 0x0000001fff0d7819 */ /* 0x000fe20000011408 */
[----:B------:R-:W-:Y:S01]  /*b8e0*/  HADD2.F32 R67, -RZ, R26.H1_H1 ;  /* 0x3000001aff437230 */ /* 0x000fe20000004100 */
[----:B------:R-:W-:Y:S01]  /*b8f0*/  SHF.L.U32 R11, R11, 0x7, RZ ;  /* 0x000000070b0b7819 */ /* 0x000fe200000006ff */
[----:B------:R-:W-:Y:S01]  /*b900*/  HADD2.F32 R57, -RZ, R18.H1_H1 ;  /* 0x30000012ff397230 */ /* 0x000fe20000004100 */
[----:B------:R-:W-:Y:S01]  /*b910*/  LEA.HI R13, R13, R8, RZ, 0x3 ;  /* 0x000000080d0d7211 */ /* 0x000fe200078f18ff */
[--C-:B------:R-:W-:Y:S01]  /*b920*/  HADD2.F32 R66, -RZ, R21.reuse.H1_H1 ;  /* 0x30000015ff427230 */ /* 0x100fe20000004100 */
[----:B------:R-:W-:Y:S01]  /*b930*/  LOP3.LUT R15, R9, 0x38, R10, 0xf8, !PT ;  /* 0x00000038090f7812 */ /* 0x000fe200078ef80a */
[----:B------:R-:W-:Y:S01]  /*b940*/  HADD2.F32 R55, -RZ, R24.H0_H0 ;  /* 0x20000018ff377230 */ /* 0x000fe20000004100 */
[----:B------:R-:W-:Y:S01]  /*b950*/  SHF.R.U32.HI R10, RZ, 0x3, R9 ;  /* 0x00000003ff0a7819 */ /* 0x000fe20000011609 */
[----:B------:R-:W-:Y:S01]  /*b960*/  HADD2.F32 R64, -RZ, R21.H0_H0 ;  /* 0x20000015ff407230 */ /* 0x000fe20000004100 */
[----:B------:R-:W-:-:S02]  /*b970*/  LOP3.LUT R12, R11, 0x7fffe000, RZ, 0xc0, !PT ;  /* 0x7fffe0000b0c7812 */ /* 0x000fc400078ec0ff */
[----:B------:R-:W-:Y:S02]  /*b980*/  SHF.L.U32 R8, R8, 0x3, RZ ;  /* 0x0000000308087819 */ /* 0x000fe400000006ff */
[----:B------:R-:W-:Y:S02]  /*b990*/  SHF.L.U32 R13, R13, 0xa, RZ ;  /* 0x0000000a0d0d7819 */ /* 0x000fe400000006ff */
[----:B------:R-:W-:Y:S02]  /*b9a0*/  LOP3.LUT R15, R15, R10, RZ, 0x3c, !PT ;  /* 0x0000000a0f0f7212 */ /* 0x000fe400078e3cff */
[----:B------:R-:W-:Y:S02]  /*b9b0*/  LEA R12, R45, R12, 0x9 ;  /* 0x0000000c2d0c7211 */ /* 0x000fe400078e48ff */
[----:B------:R-:W-:Y:S02]  /*b9c0*/  LOP3.LUT R9, R9, 0x38, R8, 0xf8, !PT ;  /* 0x0000003809097812 */ /* 0x000fe400078ef808 */
[----:B------:R-:W-:-:S02]  /*b9d0*/  LOP3.LUT R14, R13, 0x7fffe000, RZ, 0xc0, !PT ;  /* 0x7fffe0000d0e7812 */ /* 0x000fc400078ec0ff */
[----:B------:R-:W-:Y:S02]  /*b9e0*/  IADD3 R12, R12, R15, RZ ;  /* 0x0000000f0c0c7210 */ /* 0x000fe40007ffe0ff */
[----:B------:R-:W-:Y:S02]  /*b9f0*/  LOP3.LUT R8, R9, R10, RZ, 0x3c, !PT ;  /* 0x0000000a09087212 */ /* 0x000fe400078e3cff */
[----:B------:R-:W-:Y:S02]  /*ba00*/  LEA R45, R45, R14, 0x9 ;  /* 0x0000000e2d2d7211 */ /* 0x000fe400078e48ff */
[----:B------:R-:W-:Y:S02]  /*ba10*/  SHF.L.U32 R47, R12, 0x1, RZ ;  /* 0x000000010c2f7819 */ /* 0x000fe400000006ff */
[----:B------:R-:W-:-:S03]  /*ba20*/  IADD3 R45, R45, R8, RZ ;  /* 0x000000082d2d7210 */ /* 0x000fc60007ffe0ff */
[----:B------:R-:W1:Y:S01]  /*ba30*/  LDS.128 R12, [R47+0x18100] ;  /* 0x018100002f0c7984 */ /* 0x000e620000000c00 */
[----:B------:R-:W-:-:S05]  /*ba40*/  SHF.L.U32 R45, R45, 0x1, RZ ;  /* 0x000000012d2d7819 */ /* 0x000fca00000006ff */
[----:B------:R-:W2:Y:S01]  /*ba50*/  LDS.128 R8, [R45+0x18100] ;  /* 0x018100002d087984 */ /* 0x000ea20000000c00 */
[--C-:B-1----:R-:W-:Y:S02]  /*ba60*/  HADD2.F32 R48, -RZ, R12.reuse.H0_H0 ;  /* 0x2000000cff307230 */ /* 0x102fe40000004100 */
[----:B------:R-:W-:Y:S02]  /*ba70*/  HADD2.F32 R49, -RZ, R12.H1_H1 ;  /* 0x3000000cff317230 */ /* 0x000fe40000004100 */
[----:B------:R-:W-:Y:S01]  /*ba80*/  HADD2.F32 R12, -RZ, R13.H0_H0 ;  /* 0x2000000dff0c7230 */ /* 0x000fe20000004100 */
[-C--:B------:R-:W-:Y:S01]  /*ba90*/  FMUL.FTZ R61, R48, R63.reuse ;  /* 0x0000003f303d7220 */ /* 0x080fe20000410000 */
[--C-:B--2---:R-:W-:Y:S01]  /*baa0*/  HADD2.F32 R56, -RZ, R8.reuse.H0_H0 ;  /* 0x20000008ff387230 */ /* 0x104fe20000004100 */
[-C--:B------:R-:W-:Y:S01]  /*bab0*/  FMUL.FTZ R60, R49, R62.reuse ;  /* 0x0000003e313c7220 */ /* 0x080fe20000410000 */
[----:B------:R-:W-:Y:S02]  /*bac0*/  HADD2.F32 R53, -RZ, R8.H1_H1 ;  /* 0x30000008ff357230 */ /* 0x000fe40000004100 */
[----:B------:R-:W-:Y:S01]  /*bad0*/  HADD2.F32 R54, -RZ, R9.H0_H0 ;  /* 0x20000009ff367230 */ /* 0x000fe20000004100 */
[C---:B------:R-:W-:Y:S01]  /*bae0*/  FMUL.FTZ R63, R56.reuse, R63 ;  /* 0x0000003f383f7220 */ /* 0x040fe20000410000 */
[----:B------:R-:W-:Y:S01]  /*baf0*/  HADD2.F32 R51, -RZ, R13.H1_H1 ;  /* 0x3000000dff337230 */ /* 0x000fe20000004100 */
[----:B------:R-:W-:Y:S01]  /*bb00*/  FFMA.FTZ R61, R56, R71, R61 ;  /* 0x00000047383d7223 */ /* 0x000fe2000001003d */
[--C-:B------:R-:W-:Y:S01]  /*bb10*/  HADD2.F32 R8, -RZ, R10.reuse.H0_H0 ;  /* 0x2000000aff087230 */ /* 0x100fe20000004100 */
[C---:B------:R-:W-:Y:S01]  /*bb20*/  FMUL.FTZ R62, R53.reuse, R62 ;  /* 0x0000003e353e7220 */ /* 0x040fe20000410000 */
[----:B------:R-:W-:Y:S01]  /*bb30*/  HADD2.F32 R65, -RZ, R10.H1_H1 ;  /* 0x3000000aff417230 */ /* 0x000fe20000004100 */
[-C--:B------:R-:W-:Y:S01]  /*bb40*/  FMUL.FTZ R10, R12, R59.reuse ;  /* 0x0000003b0c0a7220 */ /* 0x080fe20000410000 */
[----:B------:R-:W-:Y:S01]  /*bb50*/  HADD2.F32 R13, -RZ, R14.H0_H0 ;  /* 0x2000000eff0d7230 */ /* 0x000fe20000004100 */
[C---:B------:R-:W-:Y:S01]  /*bb60*/  FMUL.FTZ R59, R54.reuse, R59 ;  /* 0x0000003b363b7220 */ /* 0x040fe20000410000 */
[----:B------:R-:W-:Y:S01]  /*bb70*/  HADD2.F32 R56, -RZ, R24.H1_H1 ;  /* 0x30000018ff387230 */ /* 0x000fe20000004100 */
[----:B------:R-:W-:Y:S01]  /*bb80*/  FFMA.FTZ R60, R53, R70, R60 ;  /* 0x00000046353c7223 */ /* 0x000fe2000001003c */
[----:B------:R-:W-:Y:S01]  /*bb90*/  HADD2.F32 R9, -RZ, R9.H1_H1 ;  /* 0x30000009ff097230 */ /* 0x000fe20000004100 */
[----:B------:R-:W-:Y:S01]  /*bba0*/  FFMA.FTZ R54, R54, R69, R10 ;  /* 0x0000004536367223 */ /* 0x000fe2000001000a */
[----:B------:R-:W-:Y:S01]  /*bbb0*/  HADD2.F32 R52, -RZ, R14.H1_H1 ;  /* 0x3000000eff347230 */ /* 0x000fe20000004100 */
[----:B------:R-:W-:Y:S01]  /*bbc0*/  FMUL.FTZ R10, R51, R58 ;  /* 0x0000003a330a7220 */ /* 0x000fe20000410000 */
[--C-:B------:R-:W-:Y:S01]  /*bbd0*/  HADD2.F32 R14, -RZ, R15.reuse.H0_H0 ;  /* 0x2000000fff0e7230 */ /* 0x100fe20000004100 */
[----:B------:R-:W-:Y:S01]  /*bbe0*/  FMUL.FTZ R53, R13, R56 ;  /* 0x000000380d357220 */ /* 0x000fe20000410000 */
[----:B------:R-:W-:Y:S01]  /*bbf0*/  HADD2.F32 R15, -RZ, R15.H1_H1 ;  /* 0x3000000fff0f7230 */ /* 0x000fe20000004100 */
[C---:B------:R-:W-:Y:S01]  /*bc00*/  FMUL.FTZ R58, R9.reuse, R58 ;  /* 0x0000003a093a7220 */ /* 0x040fe20000410000 */
[--C-:B------:R-:W-:Y:S01]  /*bc10*/  HADD2.F32 R50, -RZ, R11.reuse.H0_H0 ;  /* 0x2000000bff327230 */ /* 0x100fe20000004100 */
[----:B------:R-:W-:Y:S01]  /*bc20*/  FFMA.FTZ R9, R9, R68, R10 ;  /* 0x0000004409097223 */ /* 0x000fe2000001000a */
[----:B------:R-:W-:Y:S01]  /*bc30*/  HADD2.F32 R72, -RZ, R11.H1_H1 ;  /* 0x3000000bff487230 */ /* 0x000fe20000004100 */
[----:B------:R-:W-:-:S02]  /*bc40*/  FMUL.FTZ R56, R8, R56 ;  /* 0x0000003808387220 */ /* 0x000fc40000410000 */
[----:B------:R-:W-:Y:S01]  /*bc50*/  FFMA.FTZ R53, R8, R67, R53 ;  /* 0x0000004308357223 */ /* 0x000fe20000010035 */
[----:B------:R-:W-:Y:S01]  /*bc60*/  HADD2.F32 R8, -RZ, R18.H0_H0 ;  /* 0x20000012ff087230 */ /* 0x000fe20000004100 */
[-C--:B------:R-:W-:Y:S01]  /*bc70*/  FMUL.FTZ R10, R52, R57.reuse ;  /* 0x00000039340a7220 */ /* 0x080fe20000410000 */
[----:B------:R-:W-:Y:S01]  /*bc80*/  F2FP.PACK_AB R9, R9, R54 ;  /* 0x000000360909723e */ /* 0x000fe200000000ff */
[C---:B------:R-:W-:Y:S02]  /*bc90*/  FMUL.FTZ R57, R65.reuse, R57 ;  /* 0x0000003941397220 */ /* 0x040fe40000410000 */
[----:B------:R-:W-:Y:S01]  /*bca0*/  FFMA.FTZ R10, R65, R66, R10 ;  /* 0x00000042410a7223 */ /* 0x000fe2000001000a */
[----:B------:R-:W-:Y:S01]  /*bcb0*/  HADD2.F32 R65, -RZ, R26.H0_H0 ;  /* 0x2000001aff417230 */ /* 0x000fe20000004100 */
[----:B------:R-:W-:Y:S02]  /*bcc0*/  FMUL.FTZ R73, R14, R55 ;  /* 0x000000370e497220 */ /* 0x000fe40000410000 */
[----:B------:R-:W-:Y:S01]  /*bcd0*/  FMUL.FTZ R11, R15, R8 ;  /* 0x000000080f0b7220 */ /* 0x000fe20000410000 */
[----:B------:R-:W-:Y:S01]  /*bce0*/  F2FP.PACK_AB R10, R10, R53 ;  /* 0x000000350a0a723e */ /* 0x000fe200000000ff */
[----:B------:R-:W-:-:S02]  /*bcf0*/  FMUL.FTZ R55, R50, R55 ;  /* 0x0000003732377220 */ /* 0x000fc40000410000 */
[C---:B------:R-:W-:Y:S02]  /*bd00*/  FMUL.FTZ R8, R72.reuse, R8 ;  /* 0x0000000848087220 */ /* 0x040fe40000410000 */
[----:B------:R-:W-:Y:S02]  /*bd10*/  FFMA.FTZ R11, R72, R64, R11 ;  /* 0x00000040480b7223 */ /* 0x000fe4000001000b */
[----:B------:R-:W-:Y:S02]  /*bd20*/  FFMA.FTZ R63, R48, R71, -R63 ;  /* 0x00000047303f7223 */ /* 0x000fe4000001083f */
[----:B------:R-:W-:Y:S02]  /*bd30*/  FFMA.FTZ R62, R49, R70, -R62 ;  /* 0x00000046313e7223 */ /* 0x000fe4000001083e */
[----:B------:R-:W-:Y:S02]  /*bd40*/  FFMA.FTZ R59, R12, R69, -R59 ;  /* 0x000000450c3b7223 */ /* 0x000fe4000001083b */
[----:B------:R-:W-:Y:S01]  /*bd50*/  FFMA.FTZ R58, R51, R68, -R58 ;  /* 0x00000044333a7223 */ /* 0x000fe2000001083a */
[----:B------:R-:W-:Y:S01]  /*bd60*/  F2FP.PACK_AB R12, R62, R63 ;  /* 0x0000003f3e0c723e */ /* 0x000fe200000000ff */
[----:B------:R-:W-:-:S02]  /*bd70*/  FFMA.FTZ R56, R13, R67, -R56 ;  /* 0x000000430d387223 */ /* 0x000fc40000010838 */
[----:B------:R-:W-:Y:S01]  /*bd80*/  FFMA.FTZ R57, R52, R66, -R57 ;  /* 0x0000004234397223 */ /* 0x000fe20000010839 */
[----:B------:R-:W-:Y:S01]  /*bd90*/  F2FP.PACK_AB R13, R58, R59 ;  /* 0x0000003b3a0d723e */ /* 0x000fe200000000ff */
[-C--:B------:R-:W-:Y:S02]  /*bda0*/  FFMA.FTZ R55, R14, R65.reuse, -R55 ;  /* 0x000000410e377223 */ /* 0x080fe40000010837 */
[----:B------:R-:W-:Y:S01]  /*bdb0*/  FFMA.FTZ R64, R15, R64, -R8 ;  /* 0x000000400f407223 */ /* 0x000fe20000010808 */
[----:B------:R-:W-:Y:S01]  /*bdc0*/  F2FP.PACK_AB R14, R57, R56 ;  /* 0x00000038390e723e */ /* 0x000fe200000000ff */
[----:B------:R-:W-:Y:S01]  /*bdd0*/  FFMA.FTZ R50, R50, R65, R73 ;  /* 0x0000004132327223 */ /* 0x000fe20000010049 */
[----:B------:R-:W-:Y:S02]  /*bde0*/  F2FP.PACK_AB R8, R60, R61 ;  /* 0x0000003d3c08723e */ /* 0x000fe400000000ff */
[----:B------:R-:W-:Y:S02]  /*bdf0*/  F2FP.PACK_AB R15, R64, R55 ;  /* 0x00000037400f723e */ /* 0x000fe400000000ff */
[----:B------:R-:W-:-:S03]  /*be00*/  F2FP.PACK_AB R11, R11, R50 ;  /* 0x000000320b0b723e */ /* 0x000fc600000000ff */
[----:B------:R1:W-:Y:S04]  /*be10*/  STS.128 [R47+0x18100], R12 ;  /* 0x0181000c2f007388 */ /* 0x0003e80000000c00 */
[----:B------:R1:W-:Y:S02]  /*be20*/  STS.128 [R45+0x18100], R8 ;  /* 0x018100082d007388 */ /* 0x0003e40000000c00 */
.L_x_758:
[----:B------:R-:W-:Y:S05]  /*be30*/  BSYNC B1 ;  /* 0x0000000000017941 */ /* 0x000fea0003800000 */
.L_x_757:
[----:B------:R-:W-:-:S04]  /*be40*/  IADD3 R19, R19, 0x40, RZ ;  /* 0x0000004013137810 */ /* 0x000fc80007ffe0ff */
[----:B------:R-:W-:-:S13]  /*be50*/  ISETP.GE.AND P0, PT, R19, R46, PT ;  /* 0x0000002e1300720c */ /* 0x000fda0003f06270 */
[----:B------:R-:W-:Y:S05]  /*be60*/  @P0 BRA `(.L_x_744) ;  /* 0x000013d000000947 */ /* 0x000fea0003800000 */
[----:B------:R-:W-:Y:S01]  /*be70*/  ISETP.GE.AND P0, PT, R27, c[0x0][0x27c], PT ;  /* 0x00009f001b007a0c */ /* 0x000fe20003f06270 */
[----:B------:R-:W-:-:S12]  /*be80*/  BSSY B0, `(.L_x_763) ;  /* 0x0000063000007945 */ /* 0x000fd80003800000 */
[----:B------:R-:W-:Y:S05]  /*be90*/  @P0 BRA `(.L_x_764) ;  /* 0x0000061000000947 */ /* 0x000fea0003800000 */
[----:B-1----:R-:W-:Y:S01]  /*bea0*/  MOV R9, c[0x0][0x27c] ;  /* 0x00009f0000097a02 */ /* 0x002fe20000000f00 */
[----:B------:R-:W-:Y:S01]  /*beb0*/  HADD2.F32 R57, -RZ, R40.H0_H0 ;  /* 0x20000028ff397230 */ /* 0x000fe20000004100 */
[----:B------:R-:W-:Y:S01]  /*bec0*/  SHF.R.S32.HI R8, RZ, 0x1f, R19 ;  /* 0x0000001fff087819 */ /* 0x000fe20000011413 */
[--C-:B------:R-:W-:Y:S01]  /*bed0*/  HADD2.F32 R55, -RZ, R42.reuse.H1_H1 ;  /* 0x3000002aff377230 */ /* 0x100fe20000004100 */
[----:B------:R-:W-:Y:S01]  /*bee0*/  LEA.HI R44, R9, R44, RZ, 0x1d ;  /* 0x0000002c092c7211 */ /* 0x000fe200078fe8ff */
[----:B------:R-:W-:Y:S01]  /*bef0*/  HADD2.F32 R56, -RZ, R37.H1_H1 ;  /* 0x30000025ff387230 */ /* 0x000fe20000004100 */
[----:B------:R-:W-:Y:S01]  /*bf00*/  SHF.L.U32 R10, R19, 0x6, RZ ;  /* 0x00000006130a7819 */ /* 0x000fe200000006ff */
[----:B------:R-:W-:Y:S01]  /*bf10*/  HADD2.F32 R59, -RZ, R42.H0_H0 ;  /* 0x2000002aff3b7230 */ /* 0x000fe20000004100 */
[----:B------:R-:W-:Y:S01]  /*bf20*/  LEA.HI R8, R8, R19, RZ, 0x3 ;  /* 0x0000001308087211 */ /* 0x000fe200078f18ff */
[----:B------:R-:W-:Y:S01]  /*bf30*/  HADD2.F32 R51, -RZ, R40.H1_H1 ;  /* 0x30000028ff337230 */ /* 0x000fe20000004100 */
[----:B------:R-:W-:Y:S01]  /*bf40*/  SHF.R.S32.HI R9, RZ, 0x1f, R44 ;  /* 0x0000001fff097819 */ /* 0x000fe2000001142c */
[----:B------:R-:W-:Y:S01]  /*bf50*/  HADD2.F32 R40, -RZ, R39.H1_H1 ;  /* 0x30000027ff287230 */ /* 0x000fe20000004100 */
[----:B------:R-:W-:Y:S01]  /*bf60*/  LOP3.LUT R10, R10, 0x1c0, RZ, 0xc0, !PT ;  /* 0x000001c00a0a7812 */ /* 0x000fe200078ec0ff */
[----:B------:R-:W-:Y:S01]  /*bf70*/  HADD2.F32 R37, -RZ, R37.H0_H0 ;  /* 0x20000025ff257230 */ /* 0x000fe20000004100 */
[----:B------:R-:W-:Y:S01]  /*bf80*/  SHF.L.U32 R8, R8, 0x6, RZ ;  /* 0x0000000608087819 */ /* 0x000fe200000006ff */
[----:B------:R-:W-:Y:S01]  /*bf90*/  HADD2.F32 R39, -RZ, R39.H0_H0 ;  /* 0x20000027ff277230 */ /* 0x000fe20000004100 */
[----:B------:R-:W-:-:S02]  /*bfa0*/  SHF.L.U32 R11, R44, 0x3, RZ ;  /* 0x000000032c0b7819 */ /* 0x000fc400000006ff */
[----:B------:R-:W-:Y:S02]  /*bfb0*/  LEA.HI R9, R9, R44, RZ, 0x3 ;  /* 0x0000002c09097211 */ /* 0x000fe400078f18ff */
[----:B------:R-:W-:Y:S02]  /*bfc0*/  LOP3.LUT R12, R10, 0x38, R27, 0xf8, !PT ;  /* 0x000000380a0c7812 */ /* 0x000fe400078ef81b */
[----:B------:R-:W-:Y:S02]  /*bfd0*/  SHF.R.U32.HI R13, RZ, 0x3, R10 ;  /* 0x00000003ff0d7819 */ /* 0x000fe4000001160a */
[----:B------:R-:W-:Y:S02]  /*bfe0*/  LOP3.LUT R8, R8, 0xfffffe00, RZ, 0xc0, !PT ;  /* 0xfffffe0008087812 */ /* 0x000fe400078ec0ff */
[----:B------:R-:W-:Y:S02]  /*bff0*/  LOP3.LUT R10, R10, 0x38, R11, 0xf8, !PT ;  /* 0x000000380a0a7812 */ /* 0x000fe400078ef80b */
[----:B------:R-:W-:-:S02]  /*c000*/  SHF.L.U32 R9, R9, 0xa, RZ ;  /* 0x0000000a09097819 */ /* 0x000fc400000006ff */
        /* <DEDUP_REMOVED lines=11> */
[----:B------:R-:W-:Y:S01]  /*c0c0*/  FMUL.FTZ R58, R51, R46 ;  /* 0x0000002e333a7220 */ /* 0x000fe20000410000 */
[--C-:B--2---:R-:W-:Y:S01]  /*c0d0*/  HADD2.F32 R50, -RZ, R8.reuse.H0_H0 ;  /* 0x20000008ff327230 */ /* 0x104fe20000004100 */
[C---:B------:R-:W-:Y:S01]  /*c0e0*/  FMUL.FTZ R61, R56.reuse, R47 ;  /* 0x0000002f383d7220 */ /* 0x040fe20000410000 */
[----:B------:R-:W-:Y:S01]  /*c0f0*/  HADD2.F32 R52, -RZ, R8.H1_H1 ;  /* 0x30000008ff347230 */ /* 0x000fe20000004100 */
[----:B------:R-:W-:Y:S01]  /*c100*/  FMUL.FTZ R42, R57, R12 ;  /* 0x0000000c392a7220 */ /* 0x000fe20000410000 */
        /* <DEDUP_REMOVED lines=9> */
[----:B------:R-:W-:Y:S01]  /*c1a0*/  FFMA.FTZ R61, R40, R52, R61 ;  /* 0x00000034283d7223 */ /* 0x000fe2000001003d */
[----:B------:R-:W-:Y:S01]  /*c1b0*/  HADD2.F32 R9, -RZ, R10.H0_H0 ;  /* 0x2000000aff097230 */ /* 0x000fe20000004100 */
[----:B------:R-:W-:Y:S01]  /*c1c0*/  FFMA.FTZ R50, R55, R50, R58 ;  /* 0x0000003237327223 */ /* 0x000fe2000001003a */
[----:B------:R-:W-:Y:S01]  /*c1d0*/  HADD2.F32 R52, -RZ, R43.H1_H1 ;  /* 0x3000002bff347230 */ /* 0x000fe20000004100 */
[C---:B------:R-:W-:Y:S01]  /*c1e0*/  FMUL.FTZ R60, R8.reuse, R13 ;  /* 0x0000000d083c7220 */ /* 0x040fe20000410000 */
[----:B------:R-:W-:Y:S01]  /*c1f0*/  HADD2.F32 R49, -RZ, R14.H1_H1 ;  /* 0x3000000eff317230 */ /* 0x000fe20000004100 */
[C---:B------:R-:W-:Y:S01]  /*c200*/  FMUL.FTZ R62, R37.reuse, R48 ;  /* 0x00000030253e7220 */ /* 0x040fe20000410000 */
[----:B------:R-:W-:Y:S01]  /*c210*/  HADD2.F32 R58, -RZ, R36.H1_H1 ;  /* 0x30000024ff3a7230 */ /* 0x000fe20000004100 */
[----:B------:R-:W-:Y:S01]  /*c220*/  FMUL.FTZ R37, R37, R53 ;  /* 0x0000003525257220 */ /* 0x000fe20000410000 */
[--C-:B------:R-:W-:Y:S01]  /*c230*/  HADD2.F32 R14, -RZ, R15.reuse.H0_H0 ;  /* 0x2000000fff0e7230 */ /* 0x100fe20000004100 */
[-C--:B------:R-:W-:Y:S01]  /*c240*/  FMUL.FTZ R8, R8, R9.reuse ;  /* 0x0000000908087220 */ /* 0x080fe20000410000 */
[----:B------:R-:W-:Y:S01]  /*c250*/  HADD2.F32 R54, -RZ, R10.H1_H1 ;  /* 0x3000000aff367230 */ /* 0x000fe20000004100 */
[----:B------:R-:W-:Y:S01]  /*c260*/  FFMA.FTZ R60, R52, R9, R60 ;  /* 0x00000009343c7223 */ /* 0x000fe2000001003c */
[----:B------:R-:W-:Y:S01]  /*c270*/  HADD2.F32 R9, -RZ, R38.H1_H1 ;  /* 0x30000026ff097230 */ /* 0x000fe20000004100 */
[----:B------:R-:W-:Y:S01]  /*c280*/  FFMA.FTZ R53, R39, R53, R62 ;  /* 0x0000003527357223 */ /* 0x000fe2000001003e */
[----:B------:R-:W-:Y:S01]  /*c290*/  HADD2.F32 R15, -RZ, R15.H1_H1 ;  /* 0x3000000fff0f7230 */ /* 0x000fe20000004100 */
[C---:B------:R-:W-:Y:S01]  /*c2a0*/  FMUL.FTZ R63, R58.reuse, R49 ;  /* 0x000000313a3f7220 */ /* 0x040fe20000410000 */
[----:B------:R-:W-:Y:S01]  /*c2b0*/  HADD2.F32 R10, -RZ, R11.H0_H0 ;  /* 0x2000000bff0a7230 */ /* 0x000fe20000004100 */
[-C--:B------:R-:W-:Y:S01]  /*c2c0*/  FMUL.FTZ R58, R58, R54.reuse ;  /* 0x000000363a3a7220 */ /* 0x080fe20000410000 */
[----:B------:R-:W-:Y:S01]  /*c2d0*/  HADD2.F32 R41, -RZ, R41.H0_H0 ;  /* 0x20000029ff297230 */ /* 0x000fe20000004100 */
[----:B------:R-:W-:Y:S01]  /*c2e0*/  FFMA.FTZ R63, R9, R54, R63 ;  /* 0x00000036093f7223 */ /* 0x000fe2000001003f */
[----:B------:R-:W-:Y:S01]  /*c2f0*/  HADD2.F32 R62, -RZ, R36.H0_H0 ;  /* 0x20000024ff3e7230 */ /* 0x000fe20000004100 */
[----:B------:R-:W-:Y:S01]  /*c300*/  FFMA.FTZ R51, R55, R46, -R51 ;  /* 0x0000002e37337223 */ /* 0x000fe20000010833 */
[----:B------:R-:W-:Y:S01]  /*c310*/  HADD2.F32 R11, -RZ, R11.H1_H1 ;  /* 0x3000000bff0b7230 */ /* 0x000fe20000004100 */
[C---:B------:R-:W-:Y:S01]  /*c320*/  FMUL.FTZ R36, R41.reuse, R14 ;  /* 0x0000000e29247220 */ /* 0x040fe20000410000 */
[----:B------:R-:W-:Y:S01]  /*c330*/  HADD2.F32 R43, -RZ, R43.H0_H0 ;  /* 0x2000002bff2b7230 */ /* 0x000fe20000004100 */
[----:B------:R-:W-:Y:S01]  /*c340*/  FMUL.FTZ R54, R62, R15 ;  /* 0x0000000f3e367220 */ /* 0x000fe20000410000 */
[----:B------:R-:W-:Y:S01]  /*c350*/  HADD2.F32 R38, -RZ, R38.H0_H0 ;  /* 0x20000026ff267230 */ /* 0x000fe20000004100 */
[----:B------:R-:W-:-:S02]  /*c360*/  FMUL.FTZ R41, R41, R10 ;  /* 0x0000000a29297220 */ /* 0x000fc40000410000 */
[----:B------:R-:W-:Y:S02]  /*c370*/  FMUL.FTZ R62, R62, R11 ;  /* 0x0000000b3e3e7220 */ /* 0x000fe40000410000 */
        /* <DEDUP_REMOVED lines=10> */
[C---:B------:R-:W-:Y:S01]  /*c420*/  FFMA.FTZ R62, R38.reuse, R15, -R62 ;  /* 0x0000000f263e7223 */ /* 0x040fe2000001083e */
        /* <DEDUP_REMOVED lines=8> */
.L_x_764:
[----:B------:R-:W-:Y:S05]  /*c4b0*/  BSYNC B0 ;  /* 0x0000000000007941 */ /* 0x000fea0003800000 */
.L_x_763:
[----:B-1----:R-:W-:Y:S01]  /*c4c0*/  IADD3 R9, R27, 0x20, RZ ;  /* 0x000000201b097810 */ /* 0x002fe20007ffe0ff */
[----:B------:R-:W-:Y:S03]  /*c4d0*/  BSSY B0, `(.L_x_765) ;  /* 0x000006b000007945 */ /* 0x000fe60003800000 */
[----:B------:R-:W-:-:S13]  /*c4e0*/  ISETP.GE.AND P0, PT, R9, c[0x0][0x27c], PT ;  /* 0x00009f0009007a0c */ /* 0x000fda0003f06270 */
[----:B------:R-:W-:Y:S05]  /*c4f0*/  @P0 BRA `(.L_x_766) ;  /* 0x0000068000000947 */ /* 0x000fea0003800000 */
[----:B------:R-:W-:Y:S01]  /*c500*/  SHF.R.S32.HI R12, RZ, 0x1f, R9 ;  /* 0x0000001fff0c7819 */ /* 0x000fe20000011409 */
[----:B------:R-:W-:Y:S01]  /*c510*/  HADD2.F32 R49, -RZ, R32.H0_H0 ;  /* 0x20000020ff317230 */ /* 0x000fe20000004100 */
[----:B------:R-:W-:Y:S01]  /*c520*/  MOV R13, c[0x0][0x27c] ;  /* 0x00009f00000d7a02 */ /* 0x000fe20000000f00 */
[--C-:B------:R-:W-:Y:S01]  /*c530*/  HADD2.F32 R47, -RZ, R34.reuse.H1_H1 ;  /* 0x30000022ff2f7230 */ /* 0x100fe20000004100 */
[CC--:B------:R-:W-:Y:S01]  /*c540*/  LEA.HI R15, R12.reuse, R9.reuse, RZ, 0x3 ;  /* 0x000000090c0f7211 */ /* 0x0c0fe200078f18ff */
[----:B------:R-:W-:Y:S01]  /*c550*/  HADD2.F32 R48, -RZ, R29.H1_H1 ;  /* 0x3000001dff307230 */ /* 0x000fe20000004100 */
[----:B------:R-:W-:Y:S01]  /*c560*/  SHF.R.S32.HI R8, RZ, 0x1f, R19 ;  /* 0x0000001fff087819 */ /* 0x000fe20000011413 */
[----:B------:R-:W-:Y:S01]  /*c570*/  HADD2.F32 R51, -RZ, R34.H0_H0 ;  /* 0x20000022ff337230 */ /* 0x000fe20000004100 */
[----:B------:R-:W-:Y:S01]  /*c580*/  SHF.R.S32.HI R10, RZ, 0x3, R15 ;  /* 0x00000003ff0a7819 */ /* 0x000fe2000001140f */
[----:B------:R-:W-:Y:S01]  /*c590*/  HADD2.F32 R43, -RZ, R32.H1_H1 ;  /* 0x30000020ff2b7230 */ /* 0x000fe20000004100 */
[----:B------:R-:W-:Y:S01]  /*c5a0*/  SHF.L.U32 R14, R19, 0x6, RZ ;  /* 0x00000006130e7819 */ /* 0x000fe200000006ff */
[----:B------:R-:W-:Y:S01]  /*c5b0*/  HADD2.F32 R32, -RZ, R31.H1_H1 ;  /* 0x3000001fff207230 */ /* 0x000fe20000004100 */
[----:B------:R-:W-:Y:S01]  /*c5c0*/  LEA.HI R13, R13, R10, RZ, 0x1d ;  /* 0x0000000a0d0d7211 */ /* 0x000fe200078fe8ff */
[----:B------:R-:W-:Y:S01]  /*c5d0*/  HADD2.F32 R29, -RZ, R29.H0_H0 ;  /* 0x2000001dff1d7230 */ /* 0x000fe20000004100 */
[----:B------:R-:W-:Y:S01]  /*c5e0*/  LEA.HI R12, R12, R9, RZ, 0x6 ;  /* 0x000000090c0c7211 */ /* 0x000fe200078f30ff */
[----:B------:R-:W-:Y:S01]  /*c5f0*/  HADD2.F32 R31, -RZ, R31.H0_H0 ;  /* 0x2000001fff1f7230 */ /* 0x000fe20000004100 */
[----:B------:R-:W-:-:S02]  /*c600*/  LEA.HI R9, R8, R19, RZ, 0x3 ;  /* 0x0000001308097211 */ /* 0x000fc400078f18ff */
        /* <DEDUP_REMOVED lines=87> */
.L_x_766:
[----:B------:R-:W-:Y:S05]  /*cb80*/  BSYNC B0 ;  /* 0x0000000000007941 */ /* 0x000fea0003800000 */
.L_x_765:
[----:B-1----:R-:W-:-:S04]  /*cb90*/  IADD3 R14, R27, 0x40, RZ ;  /* 0x000000401b0e7810 */ /* 0x002fc80007ffe0ff */
[----:B------:R-:W-:-:S13]  /*cba0*/  ISETP.GE.AND P0, PT, R14, c[0x0][0x27c], PT ;  /* 0x00009f000e007a0c */ /* 0x000fda0003f06270 */
[----:B------:R-:W-:Y:S05]  /*cbb0*/  @P0 BRA `(.L_x_744) ;  /* 0x0000068000000947 */ /* 0x000fea0003800000 */
[----:B------:R-:W-:Y:S01]  /*cbc0*/  SHF.R.S32.HI R13, RZ, 0x1f, R14 ;  /* 0x0000001fff0d7819 */ /* 0x000fe2000001140e */
[--C-:B------:R-:W-:Y:S01]  /*cbd0*/  HADD2.F32 R33, -RZ, R23.reuse.H1_H1 ;  /* 0x30000017ff217230 */ /* 0x100fe20000004100 */
[----:B------:R-:W-:Y:S01]  /*cbe0*/  MOV R11, c[0x0][0x27c] ;  /* 0x00009f00000b7a02 */ /* 0x000fe20000000f00 */
[----:B------:R-:W-:Y:S01]  /*cbf0*/  HADD2.F32 R23, -RZ, R23.H0_H0 ;  /* 0x20000017ff177230 */ /* 0x000fe20000004100 */
[----:B------:R-:W-:Y:S01]  /*cc00*/  LEA.HI R9, R13, R14, RZ, 0x3 ;  /* 0x0000000e0d097211 */ /* 0x000fe200078f18ff */
[--C-:B------:R-:W-:Y:S01]  /*cc10*/  HADD2.F32 R37, -RZ, R25.reuse.H1_H1 ;  /* 0x30000019ff257230 */ /* 0x100fe20000004100 */
[----:B------:R-:W-:Y:S01]  /*cc20*/  SHF.R.S32.HI R8, RZ, 0x1f, R19 ;  /* 0x0000001fff087819 */ /* 0x000fe20000011413 */
[--C-:B------:R-:W-:Y:S01]  /*cc30*/  HADD2.F32 R38, -RZ, R20.reuse.H1_H1 ;  /* 0x30000014ff267230 */ /* 0x100fe20000004100 */
[----:B------:R-:W-:Y:S01]  /*cc40*/  SHF.R.S32.HI R10, RZ, 0x3, R9 ;  /* 0x00000003ff0a7819 */ /* 0x000fe20000011409 */
[----:B------:R-:W-:Y:S01]  /*cc50*/  HADD2.F32 R25, -RZ, R25.H0_H0 ;  /* 0x20000019ff197230 */ /* 0x000fe20000004100 */
[----:B------:R-:W-:Y:S01]  /*cc60*/  SHF.L.U32 R12, R19, 0x6, RZ ;  /* 0x00000006130c7819 */ /* 0x000fe200000006ff */
[----:B------:R-:W-:Y:S01]  /*cc70*/  HADD2.F32 R20, -RZ, R20.H0_H0 ;  /* 0x20000014ff147230 */ /* 0x000fe20000004100 */
[----:B------:R-:W-:Y:S01]  /*cc80*/  LEA.HI R11, R11, R10, RZ, 0x1d ;  /* 0x0000000a0b0b7211 */ /* 0x000fe200078fe8ff */
[----:B------:R-:W-:Y:S01]  /*cc90*/  HADD2.F32 R42, -RZ, R18.H1_H1 ;  /* 0x30000012ff2a7230 */ /* 0x000fe20000004100 */
[----:B------:R-:W-:Y:S01]  /*cca0*/  LEA.HI R8, R8, R19, RZ, 0x3 ;  /* 0x0000001308087211 */ /* 0x000fe200078f18ff */
[----:B------:R-:W-:Y:S01]  /*ccb0*/  HADD2.F32 R49, -RZ, R26.H0_H0 ;  /* 0x2000001aff317230 */ /* 0x000fe20000004100 */
[----:B------:R-:W-:-:S02]  /*ccc0*/  SHF.R.S32.HI R10, RZ, 0x1f, R11 ;  /* 0x0000001fff0a7819 */ /* 0x000fc4000001140b */
[----:B------:R-:W-:Y:S01]  /*ccd0*/  LOP3.LUT R12, R12, 0x1c0, RZ, 0xc0, !PT ;  /* 0x000001c00c0c7812 */ /* 0x000fe200078ec0ff */
[----:B------:R-:W-:Y:S01]  /*cce0*/  IMAD.SHL.U32 R8, R8, 0x40, RZ ;  /* 0x0000004008087824 */ /* 0x000fe200078e00ff */
[----:B------:R-:W-:Y:S02]  /*ccf0*/  LEA.HI R13, R13, R14, RZ, 0x6 ;  /* 0x0000000e0d0d7211 */ /* 0x000fe400078f30ff */
[----:B------:R-:W-:Y:S02]  /*cd00*/  LEA.HI R10, R10, R11, RZ, 0x3 ;  /* 0x0000000b0a0a7211 */ /* 0x000fe400078f18ff */
[----:B------:R-:W-:Y:S02]  /*cd10*/  SHF.L.U32 R15, R11, 0x3, RZ ;  /* 0x000000030b0f7819 */ /* 0x000fe400000006ff */
[----:B------:R-:W-:Y:S01]  /*cd20*/  LOP3.LUT R14, R12, 0x38, R9, 0xf8, !PT ;  /* 0x000000380c0e7812 */ /* 0x000fe200078ef809 */
[----:B------:R-:W-:Y:S01]  /*cd30*/  IMAD.SHL.U32 R11, R10, 0x400, RZ ;  /* 0x000004000a0b7824 */ /* 0x000fe200078e00ff */
[----:B------:R-:W-:-:S02]  /*cd40*/  SHF.L.U32 R13, R13, 0x7, RZ ;  /* 0x000000070d0d7819 */ /* 0x000fc400000006ff */
[----:B------:R-:W-:Y:S02]  /*cd50*/  SHF.R.U32.HI R9, RZ, 0x3, R12 ;  /* 0x00000003ff097819 */ /* 0x000fe4000001160c */
[----:B------:R-:W-:Y:S02]  /*cd60*/  LOP3.LUT R12, R12, 0x38, R15, 0xf8, !PT ;  /* 0x000000380c0c7812 */ /* 0x000fe400078ef80f */
[----:B------:R-:W-:Y:S02]  /*cd70*/  LOP3.LUT R13, R13, 0x7fffe000, RZ, 0xc0, !PT ;  /* 0x7fffe0000d0d7812 */ /* 0x000fe400078ec0ff */
[----:B------:R-:W-:Y:S02]  /*cd80*/  LOP3.LUT R8, R8, 0xfffffe00, RZ, 0xc0, !PT ;  /* 0xfffffe0008087812 */ /* 0x000fe400078ec0ff */
[-C--:B------:R-:W-:Y:S02]  /*cd90*/  LOP3.LUT R14, R14, R9.reuse, RZ, 0x3c, !PT ;  /* 0x000000090e0e7212 */ /* 0x080fe400078e3cff */
[----:B------:R-:W-:-:S02]  /*cda0*/  LOP3.LUT R10, R12, R9, RZ, 0x3c, !PT ;  /* 0x000000090c0a7212 */ /* 0x000fc400078e3cff */
[----:B------:R-:W-:Y:S02]  /*cdb0*/  LOP3.LUT R9, R11, 0x7fffe000, RZ, 0xc0, !PT ;  /* 0x7fffe0000b097812 */ /* 0x000fe400078ec0ff */
[--C-:B------:R-:W-:Y:S02]  /*cdc0*/  IADD3 R13, R14, R13, R8.reuse ;  /* 0x0000000d0e0d7210 */ /* 0x100fe40007ffe008 */
[----:B------:R-:W-:Y:S02]  /*cdd0*/  IADD3 R9, R10, R9, R8 ;  /* 0x000000090a097210 */ /* 0x000fe40007ffe008 */
[----:B------:R-:W-:Y:S02]  /*cde0*/  SHF.L.U32 R27, R13, 0x1, RZ ;  /* 0x000000010d1b7819 */ /* 0x000fe400000006ff */
[----:B------:R-:W-:-:S03]  /*cdf0*/  SHF.L.U32 R19, R9, 0x1, RZ ;  /* 0x0000000109137819 */ /* 0x000fc600000006ff */
[----:B------:R-:W1:Y:S04]  /*ce00*/  LDS.128 R12, [R27+0x18100] ;  /* 0x018100001b0c7984 */ /* 0x000e680000000c00 */
[----:B------:R-:W2:Y:S01]  /*ce10*/  LDS.128 R8, [R19+0x18100] ;  /* 0x0181000013087984 */ /* 0x000ea20000000c00 */
[--C-:B-1----:R-:W-:Y:S02]  /*ce20*/  HADD2.F32 R28, -RZ, R12.reuse.H0_H0 ;  /* 0x2000000cff1c7230 */ /* 0x102fe40000004100 */
[----:B------:R-:W-:Y:S02]  /*ce30*/  HADD2.F32 R29, -RZ, R12.H1_H1 ;  /* 0x3000000cff1d7230 */ /* 0x000fe40000004100 */
[----:B------:R-:W-:Y:S01]  /*ce40*/  HADD2.F32 R12, -RZ, R13.H0_H0 ;  /* 0x2000000dff0c7230 */ /* 0x000fe20000004100 */
[----:B------:R-:W-:Y:S01]  /*ce50*/  FMUL.FTZ R39, R33, R28 ;  /* 0x0000001c21277220 */ /* 0x000fe20000410000 */
[--C-:B--2---:R-:W-:Y:S01]  /*ce60*/  HADD2.F32 R32, -RZ, R8.reuse.H0_H0 ;  /* 0x20000008ff207230 */ /* 0x104fe20000004100 */
        /* <DEDUP_REMOVED lines=9> */
[--C-:B------:R-:W-:Y:S01]  /*cf00*/  HADD2.F32 R39, -RZ, R22.reuse.H1_H1 ;  /* 0x30000016ff277230 */ /* 0x100fe20000004100 */
[----:B------:R-:W-:Y:S01]  /*cf10*/  FFMA.FTZ R40, R25, R8, R40 ;  /* 0x0000000819287223 */ /* 0x000fe20000010028 */
[----:B------:R-:W-:Y:S01]  /*cf20*/  HADD2.F32 R22, -RZ, R22.H0_H0 ;  /* 0x20000016ff167230 */ /* 0x000fe20000004100 */
[----:B------:R-:W-:Y:S01]  /*cf30*/  FMUL.FTZ R45, R20, R30 ;  /* 0x0000001e142d7220 */ /* 0x000fe20000410000 */
[----:B------:R-:W-:Y:S01]  /*cf40*/  HADD2.F32 R13, -RZ, R14.H0_H0 ;  /* 0x2000000eff0d7230 */ /* 0x000fe20000004100 */
[-C--:B------:R-:W-:Y:S01]  /*cf50*/  FMUL.FTZ R38, R38, R34.reuse ;  /* 0x0000002226267220 */ /* 0x080fe20000410000 */
[----:B------:R-:W-:Y:S01]  /*cf60*/  HADD2.F32 R8, -RZ, R24.H1_H1 ;  /* 0x30000018ff087230 */ /* 0x000fe20000004100 */
[----:B------:R-:W-:Y:S01]  /*cf70*/  FFMA.FTZ R41, R39, R34, R41 ;  /* 0x0000002227297223 */ /* 0x000fe20000010029 */
[----:B------:R-:W-:Y:S01]  /*cf80*/  HADD2.F32 R31, -RZ, R14.H1_H1 ;  /* 0x3000000eff1f7230 */ /* 0x000fe20000004100 */
[-C--:B------:R-:W-:Y:S01]  /*cf90*/  FMUL.FTZ R43, R20, R35.reuse ;  /* 0x00000023142b7220 */ /* 0x080fe20000410000 */
[----:B------:R-:W-:Y:S01]  /*cfa0*/  HADD2.F32 R9, -RZ, R10.H0_H0 ;  /* 0x2000000aff097230 */ /* 0x000fe20000004100 */
[----:B------:R-:W-:Y:S01]  /*cfb0*/  FFMA.FTZ R35, R22, R35, R45 ;  /* 0x0000002316237223 */ /* 0x000fe2000001002d */
[----:B------:R-:W-:Y:S01]  /*cfc0*/  HADD2.F32 R34, -RZ, R26.H1_H1 ;  /* 0x3000001aff227230 */ /* 0x000fe20000004100 */
[C---:B------:R-:W-:Y:S01]  /*cfd0*/  FMUL.FTZ R44, R8.reuse, R13 ;  /* 0x0000000d082c7220 */ /* 0x040fe20000410000 */
[--C-:B------:R-:W-:Y:S01]  /*cfe0*/  HADD2.F32 R14, -RZ, R15.reuse.H0_H0 ;  /* 0x2000000fff0e7230 */ /* 0x100fe20000004100 */
[-C--:B------:R-:W-:Y:S01]  /*cff0*/  FMUL.FTZ R8, R8, R9.reuse ;  /* 0x0000000908087220 */ /* 0x080fe20000410000 */
[----:B------:R-:W-:Y:S01]  /*d000*/  HADD2.F32 R36, -RZ, R10.H1_H1 ;  /* 0x3000000aff247230 */ /* 0x000fe20000004100 */
[----:B------:R-:W-:Y:S01]  /*d010*/  FFMA.FTZ R20, R34, R9, R44 ;  /* 0x0000000922147223 */ /* 0x000fe2000001002c */
[----:B------:R-:W-:Y:S01]  /*d020*/  HADD2.F32 R45, -RZ, R24.H0_H0 ;  /* 0x20000018ff2d7230 */ /* 0x000fe20000004100 */
[C---:B------:R-:W-:Y:S01]  /*d030*/  FMUL.FTZ R47, R42.reuse, R31 ;  /* 0x0000001f2a2f7220 */ /* 0x040fe20000410000 */
[----:B------:R-:W-:Y:S01]  /*d040*/  HADD2.F32 R15, -RZ, R15.H1_H1 ;  /* 0x3000000fff0f7230 */ /* 0x000fe20000004100 */
[----:B------:R-:W-:Y:S01]  /*d050*/  FMUL.FTZ R42, R42, R36 ;  /* 0x000000242a2a7220 */ /* 0x000fe20000410000 */
[--C-:B------:R-:W-:Y:S01]  /*d060*/  HADD2.F32 R10, -RZ, R11.reuse.H0_H0 ;  /* 0x2000000bff0a7230 */ /* 0x100fe20000004100 */
[----:B------:R-:W-:Y:S01]  /*d070*/  FFMA.FTZ R33, R37, R28, -R33 ;  /* 0x0000001c25217223 */ /* 0x000fe20000010821 */
[----:B------:R-:W-:Y:S01]  /*d080*/  HADD2.F32 R24, -RZ, R18.H0_H0 ;  /* 0x20000012ff187230 */ /* 0x000fe20000004100 */
[C---:B------:R-:W-:Y:S01]  /*d090*/  FMUL.FTZ R18, R45.reuse, R14 ;  /* 0x0000000e2d127220 */ /* 0x040fe20000410000 */
[----:B------:R-:W-:Y:S01]  /*d0a0*/  HADD2.F32 R11, -RZ, R11.H1_H1 ;  /* 0x3000000bff0b7230 */ /* 0x000fe20000004100 */
[----:B------:R-:W-:Y:S01]  /*d0b0*/  FMUL.FTZ R45, R45, R10 ;  /* 0x0000000a2d2d7220 */ /* 0x000fe20000410000 */
[--C-:B------:R-:W-:Y:S01]  /*d0c0*/  HADD2.F32 R9, -RZ, R21.reuse.H1_H1 ;  /* 0x30000015ff097230 */ /* 0x100fe20000004100 */
[----:B------:R-:W-:Y:S01]  /*d0d0*/  FFMA.FTZ R38, R39, R29, -R38 ;  /* 0x0000001d27267223 */ /* 0x000fe20000010826 */
[----:B------:R-:W-:Y:S01]  /*d0e0*/  HADD2.F32 R26, -RZ, R21.H0_H0 ;  /* 0x20000015ff1a7230 */ /* 0x000fe20000004100 */
[----:B------:R-:W-:-:S02]  /*d0f0*/  FMUL.FTZ R21, R24, R15 ;  /* 0x0000000f18157220 */ /* 0x000fc40000410000 */
[----:B------:R-:W-:Y:S02]  /*d100*/  FMUL.FTZ R24, R24, R11 ;  /* 0x0000000b18187220 */ /* 0x000fe40000410000 */
[----:B------:R-:W-:Y:S01]  /*d110*/  FFMA.FTZ R23, R25, R12, -R23 ;  /* 0x0000000c19177223 */ /* 0x000fe20000010817 */
[----:B------:R-:W-:Y:S01]  /*d120*/  F2FP.PACK_AB R12, R38, R33 ;  /* 0x00000021260c723e */ /* 0x000fe200000000ff */
[----:B------:R-:W-:Y:S02]  /*d130*/  FFMA.FTZ R22, R22, R30, -R43 ;  /* 0x0000001e16167223 */ /* 0x000fe4000001082b */
        /* <DEDUP_REMOVED lines=16> */
.L_x_744:
[----:B------:R-:W-:Y:S05]  /*d240*/  BSYNC B2 ;  /* 0x0000000000027941 */ /* 0x000fea0003800000 */
.L_x_728:
[----:B------:R-:W-:-:S04]  /*d250*/  DEPBAR.LE SB0, 0x2 ;  /* 0x000080800000791a */ /* 0x000fc80000000000 */
[----:B------:R-:W-:Y:S01]  /*d260*/  IMAD.SHL.U32 R32, R0, 0x2, RZ ;  /* 0x0000000200207824 */ /* 0x000fe200078e00ff */
[----:B------:R-:W-:Y:S01]  /*d270*/  BAR.SYNC.DEFER_BLOCKING 0x0 ;  /* 0x0000000000007b1d */ /* 0x000fe20000010000 */
[----:B------:R-:W-:Y:S01]  /*d280*/  IMAD.SHL.U32 R191, R4, 0x2, RZ ;  /* 0x0000000204bf7824 */ /* 0x000fe200078e00ff */
[----:B------:R-:W-:Y:S01]  /*d290*/  LEA R190, R0, 0x18100, 0x1 ;  /* 0x0001810000be7811 */ /* 0x000fe200078e08ff */
[----:B------:R-:W-:Y:S01]  /*d2a0*/  IMAD.MOV.U32 R4, RZ, RZ, 0x20 ;  /* 0x00000020ff047424 */ /* 0x000fe200078e00ff */
[----:B-1----:R-:W-:Y:S01]  /*d2b0*/  @P3 LEA.HI.SX32 R9, R133, 0xfffffffe, 0x1a ;  /* 0xfffffffe85093811 */ /* 0x002fe200078fd2ff */
[----:B------:R-:W-:Y:S01]  /*d2c0*/  IMAD.SHL.U32 R189, R3, 0x2, RZ ;  /* 0x0000000203bd7824 */ /* 0x000fe200078e00ff */
[----:B------:R-:W-:Y:S01]  /*d2d0*/  P2R R135, PR, RZ, 0x2 ;  /* 0x00000002ff877803 */ /* 0x000fe20000000000 */
[----:B------:R-:W-:Y:S01]  /*d2e0*/  IMAD R93, R93, -0x40, R84 ;  /* 0xffffffc05d5d7824 */ /* 0x000fe200078e0254 */
[----:B------:R-:W-:Y:S01]  /*d2f0*/  SEL R0, R4, 0xffffffe0, !P1 ;  /* 0xffffffe004007807 */ /* 0x000fe20004800000 */
[----:B------:R-:W-:Y:S01]  /*d300*/  IMAD.IADD R3, R190, 0x1, R189 ;  /* 0x00000001be037824 */ /* 0x000fe200078e02bd */
[----:B------:R-:W-:Y:S01]  /*d310*/  @P3 SHF.R.S32.HI R8, RZ, 0x1f, R9 ;  /* 0x0000001fff083819 */ /* 0x000fe20000011409 */
[----:B------:R-:W-:Y:S01]  /*d320*/  @P3 IMAD R16, R16, R9, RZ ;  /* 0x0000000910103224 */ /* 0x000fe200078e02ff */
[----:B------:R-:W-:Y:S01]  /*d330*/  LOP3.LUT P1, RZ, R194, 0x1, RZ, 0xc0, !PT ;  /* 0x00000001c2ff7812 */ /* 0x000fe2000782c0ff */
[----:B------:R-:W-:Y:S01]  /*d340*/  IMAD.IADD R87, R191, 0x1, R0 ;  /* 0x00000001bf577824 */ /* 0x000fe200078e0200 */
[----:B------:R-:W-:Y:S01]  /*d350*/  LOP3.LUT P4, RZ, R7, 0x4, RZ, 0xc0, !PT ;  /* 0x0000000407ff7812 */ /* 0x000fe2000788c0ff */
[----:B------:R-:W-:Y:S01]  /*d360*/  @P3 IMAD.WIDE.U32 R10, R9, R17, R206 ;  /* 0x00000011090a3225 */ /* 0x000fe200078e00ce */
[----:B------:R-:W-:-:S03]  /*d370*/  LOP3.LUT R92, R92, 0xffffffe0, RZ, 0xc0, !PT ;  /* 0xffffffe05c5c7812 */ /* 0x000fc600078ec0ff */
[----:B------:R-:W-:Y:S01]  /*d380*/  @P3 IMAD R8, R8, R17, R16 ;  /* 0x0000001108083224 */ /* 0x000fe200078e0210 */
[----:B------:R-:W-:Y:S01]  /*d390*/  @P3 LEA R60, P0, R10, c[0x0][0x1f8], 0x1 ;  /* 0x00007e000a3c3a11 */ /* 0x000fe200078008ff */
[----:B------:R-:W-:Y:S02]  /*d3a0*/  IMAD.MOV.U32 R4, RZ, RZ, 0x40 ;  /* 0x00000040ff047424 */ /* 0x000fe400078e00ff */
[----:B------:R-:W-:Y:S01]  /*d3b0*/  @P3 IMAD.IADD R8, R11, 0x1, R8 ;  /* 0x000000010b083824 */ /* 0x000fe200078e0208 */
[----:B------:R-:W-:Y:S01]  /*d3c0*/  LDSM.16.M88.4 R32, [R32+0x18100] ;  /* 0x018100002020783b */ /* 0x000fe20000000200 */
[----:B------:R-:W-:Y:S01]  /*d3d0*/  IMAD.IADD R85, R85, 0x1, -R92 ;  /* 0x0000000155557824 */ /* 0x000fe200078e0a5c */
[----:B------:R-:W-:Y:S01]  /*d3e0*/  SEL R0, R4, 0xffffffc0, !P4 ;  /* 0xffffffc004007807 */ /* 0x000fe20006000000 */
[----:B------:R-:W-:Y:S01]  /*d3f0*/  IMAD.SHL.U32 R185, R2, 0x2, RZ ;  /* 0x0000000202b97824 */ /* 0x000fe200078e00ff */
[----:B------:R-:W1:Y:S01]  /*d400*/  LDSM.16.M88.4 R20, [R191+0xc100] ;  /* 0x00c10000bf14783b */ /* 0x000e620000000200 */
[----:B------:R-:W-:-:S02]  /*d410*/  @P3 LEA.HI.X R61, R10, c[0x0][0x1fc], R8, 0x1, P0 ;  /* 0x00007f000a3d3a11 */ /* 0x000fc400000f0c08 */
[----:B------:R-:W-:Y:S01]  /*d420*/  @P3 IADD3 R72, P0, R6, R60, RZ ;  /* 0x0000003c06483210 */ /* 0x000fe20007f1e0ff */
[----:B------:R-:W2:Y:S01]  /*d430*/  LDSM.16.M88.4 R48, [R191+0xc900] ;  /* 0x00c90000bf30783b */ /* 0x000ea20000000200 */
[----:B------:R-:W-:Y:S01]  /*d440*/  SEL R188, R4, 0xffffffc0, !P2 ;  /* 0xffffffc004bc7807 */ /* 0x000fe20005000000 */
[----:B------:R-:W-:Y:S02]  /*d450*/  IMAD.IADD R187, R190, 0x1, R0 ;  /* 0x00000001bebb7824 */ /* 0x000fe400078e0200 */
[----:B------:R-:W3:Y:S01]  /*d460*/  LDSM.16.M88.4 R64, [R191+0xd100] ;  /* 0x00d10000bf40783b */ /* 0x000ee20000000200 */
[----:B------:R-:W-:Y:S02]  /*d470*/  @P3 IMAD.X R73, R5, 0x1, R61, P0 ;  /* 0x0000000105493824 */ /* 0x000fe400000e063d */
[----:B------:R-:W-:Y:S01]  /*d480*/  IMAD.IADD R94, R191, 0x1, R188 ;  /* 0x00000001bf5e7824 */ /* 0x000fe200078e02bc */
[----:B------:R-:W-:Y:S01]  /*d490*/  LDSM.16.M88.4 R56, [R3] ;  /* 0x000000000338783b */ /* 0x000fe20000000200 */
[----:B------:R-:W-:-:S02]  /*d4a0*/  IMAD.IADD R186, R3, 0x1, R0 ;  /* 0x0000000103ba7824 */ /* 0x000fc400078e0200 */
[----:B------:R-:W-:Y:S01]  /*d4b0*/  IMAD.IADD R86, R188, 0x1, R87 ;  /* 0x00000001bc567824 */ /* 0x000fe200078e0257 */
[----:B------:R-:W4:Y:S01]  /*d4c0*/  LDSM.16.M88.4 R44, [R87+0xc100] ;  /* 0x00c10000572c783b */ /* 0x000f220000000200 */
[C-C-:B------:R-:W-:Y:S02]  /*d4d0*/  IMAD.IADD R173, R189.reuse, 0x1, R185.reuse ;  /* 0x00000001bdad7824 */ /* 0x140fe400078e02b9 */
[C---:B------:R-:W-:Y:S01]  /*d4e0*/  IMAD.IADD R184, R0.reuse, 0x1, R185 ;  /* 0x0000000100b87824 */ /* 0x040fe200078e02b9 */
[----:B------:R-:W5:Y:S01]  /*d4f0*/  LDSM.16.M88.4 R12, [R87+0xc900] ;  /* 0x00c90000570c783b */ /* 0x000f620000000200 */
[----:B------:R-:W-:Y:S02]  /*d500*/  IMAD.IADD R0, R0, 0x1, R173 ;  /* 0x0000000100007824 */ /* 0x000fe400078e02ad */
[----:B------:R-:W-:Y:S01]  /*d510*/  IMAD.IADD R164, R189, 0x1, R184 ;  /* 0x00000001bda47824 */ /* 0x000fe200078e02b8 */
[----:B------:R-:W3:Y:S04]  /*d520*/  LDSM.16.M88.4 R52, [R191+0xd900] ;  /* 0x00d90000bf34783b */ /* 0x000ee80000000200 */
[----:B------:R-:W3:Y:S04]  /*d530*/  LDSM.16.M88.4 R8, [R87+0xd100] ;  /* 0x00d100005708783b */ /* 0x000ee80000000200 */
[----:B------:R-:W-:Y:S04]  /*d540*/  LDSM.16.M88.4 R40, [R87+0xd900] ;  /* 0x00d900005728783b */ /* 0x000fe80000000200 */
[----:B------:R-:W-:Y:S01]  /*d550*/  @!PT LDS RZ, [RZ] ;  /* 0x00000000fffff984 */ /* 0x000fe20000000800 */
[----:B------:R-:W-:Y:S01]  /*d560*/  @!PT LDS RZ, [RZ] ;  /* 0x00000000fffff984 */ /* 0x000fe20000000800 */
[----:B------:R-:W-:Y:S01]  /*d570*/  @!PT LDS RZ, [RZ] ;  /* 0x00000000fffff984 */ /* 0x000fe20000000800 */
[----:B------:R3:W-:Y:S01]  /*d580*/  @P3 LDGSTS.E.BYPASS.LTC128B.128 [R134+0x6100], [R60.64], !P6 ;  /* 0x061000003c863fae */ /* 0x0007e2000f101d46 */
[C---:B-1----:R-:W-:Y:S03]  /*d590*/  HMMA.16816.F32 R24, R32.reuse, R20, RZ ;  /* 0x000000142018723c */ /* 0x042fe600000018ff */
[----:B------:R1:W-:Y:S04]  /*d5a0*/  @P3 LDGSTS.E.BYPASS.LTC128B.128 [R134+0x8100], [R60.64+0x80], !P5 ;  /* 0x081000803c863fae */ /* 0x0003e8000e901d46 */
[----:B------:R1:W-:Y:S01]  /*d5b0*/  @P3 LDGSTS.E.BYPASS.LTC128B.128 [R134+0xa100], [R60.64+0x100], !P1 ;  /* 0x0a1001003c863fae */ /* 0x0003e2000c901d46 */
[C---:B------:R-:W-:Y:S03]  /*d5c0*/  HMMA.16816.F32 R20, R32.reuse, R22, RZ ;  /* 0x000000162014723c */ /* 0x040fe600000018ff */
[----:B------:R1:W-:Y:S04]  /*d5d0*/  @P3 LDGSTS.E.BYPASS.LTC128B.128 [R134+0x7100], [R72.64], !P6 ;  /* 0x0710000048863fae */ /* 0x0003e8000f101d46 */
[----:B------:R1:W-:Y:S01]  /*d5e0*/  @P3 LDGSTS.E.BYPASS.LTC128B.128 [R134+0x9100], [R72.64+0x80], !P5 ;  /* 0x0910008048863fae */ /* 0x0003e2000e901d46 */
[C---:B--2---:R-:W-:Y:S03]  /*d5f0*/  HMMA.16816.F32 R36, R32.reuse, R48, RZ ;  /* 0x000000302024723c */ /* 0x044fe600000018ff */
[----:B------:R1:W-:Y:S04]  /*d600*/  @P3 LDGSTS.E.BYPASS.LTC128B.128 [R134+0xb100], [R72.64+0x100], !P1 ;  /* 0x0b10010048863fae */ /* 0x0003e8000c901d46 */
[----:B------:R-:W-:Y:S01]  /*d610*/  LDSM.16.M88.4 R4, [R187] ;  /* 0x00000000bb04783b */ /* 0x000fe20000000200 */
[C---:B------:R-:W-:Y:S03]  /*d620*/  HMMA.16816.F32 R48, R32.reuse, R50, RZ ;  /* 0x000000322030723c */ /* 0x040fe600000018ff */
[----:B------:R-:W2:Y:S04]  /*d630*/  LDSM.16.M88.4 R16, [R94+0xc100] ;  /* 0x00c100005e10783b */ /* 0x000ea80000000200 */
[----:B------:R-:W2:Y:S01]  /*d640*/  LDSM.16.M88.4 R28, [R94+0xc900] ;  /* 0x00c900005e1c783b */ /* 0x000ea20000000200 */
[C---:B---3--:R-:W-:Y:S03]  /*d650*/  HMMA.16816.F32 R68, R32.reuse, R64, RZ ;  /* 0x000000402044723c */ /* 0x048fe600000018ff */
[----:B------:R-:W-:Y:S04]  /*d660*/  LDSM.16.M88.4 R76, [R87+0xe100] ;  /* 0x00e10000574c783b */ /* 0x000fe80000000200 */
[----:B------:R-:W-:Y:S01]  /*d670*/  LDSM.16.M88.4 R88, [R86+0xe900] ;  /* 0x00e900005658783b */ /* 0x000fe20000000200 */
[----:B------:R-:W-:Y:S03]  /*d680*/  HMMA.16816.F32 R64, R32, R66, RZ ;  /* 0x000000422040723c */ /* 0x000fe600000018ff */
[----:B------:R-:W-:Y:S04]  /*d690*/  LDSM.16.M88.4 R80, [R191+0x10900] ;  /* 0x01090000bf50783b */ /* 0x000fe80000000200 */
[----:B-1----:R-:W-:Y:S01]  /*d6a0*/  LDSM.16.M88.4 R72, [R86+0xe100] ;  /* 0x00e100005648783b */ /* 0x002fe20000000200 */
[C---:B----4-:R-:W-:Y:S03]  /*d6b0*/  HMMA.16816.F32 R24, R56.reuse, R44, R24 ;  /* 0x0000002c3818723c */ /* 0x050fe60000001818 */
[----:B------:R-:W0:Y:S05]  /*d6c0*/  LDGDEPBAR ;  /* 0x00000000000079af */ /* 0x000e2a0000000000 */
[C---:B------:R-:W-:Y:S01]  /*d6d0*/  HMMA.16816.F32 R20, R56.reuse, R46, R20 ;  /* 0x0000002e3814723c */ /* 0x040fe20000001814 */
[----:B------:R-:W-:Y:S07]  /*d6e0*/  LDSM.16.M88.4 R44, [R86+0xc900] ;  /* 0x00c90000562c783b */ /* 0x000fee0000000200 */
[C---:B-----5:R-:W-:Y:S08]  /*d6f0*/  HMMA.16816.F32 R36, R56.reuse, R12, R36 ;  /* 0x0000000c3824723c */ /* 0x060ff00000001824 */
[----:B------:R-:W-:Y:S01]  /*d700*/  HMMA.16816.F32 R48, R56, R14, R48 ;  /* 0x0000000e3830723c */ /* 0x000fe20000001830 */
[----:B------:R-:W1:Y:S07]  /*d710*/  LDSM.16.M88.4 R12, [R94+0xd100] ;  /* 0x00d100005e0c783b */ /* 0x000e6e0000000200 */
[C---:B------:R-:W-:Y:S08]  /*d720*/  HMMA.16816.F32 R60, R32.reuse, R52, RZ ;  /* 0x00000034203c723c */ /* 0x040ff000000018ff */
[----:B------:R-:W-:Y:S01]  /*d730*/  HMMA.16816.F32 R32, R32, R54, RZ ;  /* 0x000000362020723c */ /* 0x000fe200000018ff */
[----:B------:R-:W-:Y:S07]  /*d740*/  LDSM.16.M88.4 R52, [R86+0xc100] ;  /* 0x00c100005634783b */ /* 0x000fee0000000200 */
[C---:B------:R-:W-:Y:S08]  /*d750*/  HMMA.16816.F32 R68, R56.reuse, R8, R68 ;  /* 0x000000083844723c */ /* 0x040ff00000001844 */
[----:B------:R-:W-:Y:S01]  /*d760*/  HMMA.16816.F32 R64, R56, R10, R64 ;  /* 0x0000000a3840723c */ /* 0x000fe20000001840 */
[----:B------:R-:W3:Y:S07]  /*d770*/  LDSM.16.M88.4 R8, [R94+0xd900] ;  /* 0x00d900005e08783b */ /* 0x000eee0000000200 */
[C---:B--2---:R-:W-:Y:S08]  /*d780*/  HMMA.16816.F32 R24, R4.reuse, R16, R24 ;  /* 0x000000100418723c */ /* 0x044ff00000001818 */
[----:B------:R-:W-:Y:S01]  /*d790*/  HMMA.16816.F32 R20, R4, R18, R20 ;  /* 0x000000120414723c */ /* 0x000fe20000001814 */
[----:B------:R-:W2:Y:S07]  /*d7a0*/  LDSM.16.M88.4 R16, [R186] ;  /* 0x00000000ba10783b */ /* 0x000eae0000000200 */
[C---:B------:R-:W-:Y:S08]  /*d7b0*/  HMMA.16816.F32 R60, R56.reuse, R40, R60 ;  /* 0x00000028383c723c */ /* 0x040ff0000000183c */
[----:B------:R-:W-:Y:S01]  /*d7c0*/  HMMA.16816.F32 R56, R56, R42, R32 ;  /* 0x0000002a3838723c */ /* 0x000fe20000001820 */
[----:B------:R-:W-:Y:S04]  /*d7d0*/  LDSM.16.M88.4 R32, [R190+0x4000] ;  /* 0x00400000be20783b */ /* 0x000fe80000000200 */
[----:B------:R-:W-:Y:S03]  /*d7e0*/  LDSM.16.M88.4 R40, [R86+0xd100] ;  /* 0x00d100005628783b */ /* 0x000fe60000000200 */
[C---:B------:R-:W-:Y:S08]  /*d7f0*/  HMMA.16816.F32 R36, R4.reuse, R28, R36 ;  /* 0x0000001c0424723c */ /* 0x040ff00000001824 */
[C---:B------:R-:W-:Y:S01]  /*d800*/  HMMA.16816.F32 R48, R4.reuse, R30, R48 ;  /* 0x0000001e0430723c */ /* 0x040fe20000001830 */
[----:B------:R-:W-:Y:S07]  /*d810*/  LDSM.16.M88.4 R28, [R86+0xd900] ;  /* 0x00d90000561c783b */ /* 0x000fee0000000200 */
[C---:B-1----:R-:W-:Y:S08]  /*d820*/  HMMA.16816.F32 R68, R4.reuse, R12, R68 ;  /* 0x0000000c0444723c */ /* 0x042ff00000001844 */
[C---:B------:R-:W-:Y:S01]  /*d830*/  HMMA.16816.F32 R64, R4.reuse, R14, R64 ;  /* 0x0000000e0440723c */ /* 0x040fe20000001840 */
[----:B------:R-:W1:Y:S07]  /*d840*/  LDSM.16.M88.4 R12, [R191+0xe100] ;  /* 0x00e10000bf0c783b */ /* 0x000e6e0000000200 */
[C---:B---3--:R-:W-:Y:S08]  /*d850*/  HMMA.16816.F32 R60, R4.reuse, R8, R60 ;  /* 0x00000008043c723c */ /* 0x048ff0000000183c */
[----:B------:R-:W-:Y:S01]  /*d860*/  HMMA.16816.F32 R56, R4, R10, R56 ;  /* 0x0000000a0438723c */ /* 0x000fe20000001838 */
[----:B------:R-:W3:Y:S04]  /*d870*/  LDSM.16.M88.4 R4, [R191+0xe900] ;  /* 0x00e90000bf04783b */ /* 0x000ee80000000200 */
[----:B------:R-:W-:Y:S03]  /*d880*/  LDSM.16.M88.4 R8, [R191+0xf100] ;  /* 0x00f10000bf08783b */ /* 0x000fe60000000200 */
[C---:B--2---:R-:W-:Y:S08]  /*d890*/  HMMA.16816.F32 R24, R16.reuse, R52, R24 ;  /* 0x000000341018723c */ /* 0x044ff00000001818 */
[C---:B------:R-:W-:Y:S01]  /*d8a0*/  HMMA.16816.F32 R20, R16.reuse, R54, R20 ;  /* 0x000000361014723c */ /* 0x040fe20000001814 */
[----:B------:R-:W-:Y:S07]  /*d8b0*/  LDSM.16.M88.4 R52, [R87+0xf900] ;  /* 0x00f900005734783b */ /* 0x000fee0000000200 */
[C---:B------:R-:W-:Y:S08]  /*d8c0*/  HMMA.16816.F32 R36, R16.reuse, R44, R36 ;  /* 0x0000002c1024723c */ /* 0x040ff00000001824 */
[----:B------:R-:W-:Y:S01]  /*d8d0*/  HMMA.16816.F32 R48, R16, R46, R48 ;  /* 0x0000002e1030723c */ /* 0x000fe20000001830 */
[----:B------:R-:W2:Y:S07]  /*d8e0*/  LDSM.16.M88.4 R44, [R3+0x4000] ;  /* 0x00400000032c783b */ /* 0x000eae0000000200 */
[C---:B-1----:R-:W-:Y:S08]  /*d8f0*/  HMMA.16816.F32 R24, R32.reuse, R12, R24 ;  /* 0x0000000c2018723c */ /* 0x042ff00000001818 */
[----:B------:R-:W-:Y:S01]  /*d900*/  HMMA.16816.F32 R20, R32, R14, R20 ;  /* 0x0000000e2014723c */ /* 0x000fe20000001814 */
[----:B------:R-:W-:Y:S07]  /*d910*/  LDSM.16.M88.4 R12, [R187+0x4000] ;  /* 0x00400000bb0c783b */ /* 0x000fee0000000200 */
[C---:B------:R-:W-:Y:S08]  /*d920*/  HMMA.16816.F32 R68, R16.reuse, R40, R68 ;  /* 0x000000281044723c */ /* 0x040ff00000001844 */
[C---:B------:R-:W-:Y:S01]  /*d930*/  HMMA.16816.F32 R64, R16.reuse, R42, R64 ;  /* 0x0000002a1040723c */ /* 0x040fe20000001840 */
[----:B------:R-:W-:Y:S07]  /*d940*/  LDSM.16.M88.4 R40, [R191+0xf900] ;  /* 0x00f90000bf28783b */ /* 0x000fee0000000200 */
[C---:B------:R-:W-:Y:S08]  /*d950*/  HMMA.16816.F32 R60, R16.reuse, R28, R60 ;  /* 0x0000001c103c723c */ /* 0x040ff0000000183c */
[----:B------:R-:W-:Y:S01]  /*d960*/  HMMA.16816.F32 R56, R16, R30, R56 ;  /* 0x0000001e1038723c */ /* 0x000fe20000001838 */
[----:B------:R-:W1:Y:S04]  /*d970*/  LDSM.16.M88.4 R16, [R94+0xe100] ;  /* 0x00e100005e10783b */ /* 0x000e680000000200 */
[----:B------:R-:W-:Y:S03]  /*d980*/  LDSM.16.M88.4 R28, [R87+0xe900] ;  /* 0x00e90000571c783b */ /* 0x000fe60000000200 */
[C---:B---3--:R-:W-:Y:S08]  /*d990*/  HMMA.16816.F32 R36, R32.reuse, R4, R36 ;  /* 0x000000042024723c */ /* 0x048ff00000001824 */
[----:B------:R-:W-:Y:S01]  /*d9a0*/  HMMA.16816.F32 R48, R32, R6, R48 ;  /* 0x000000062030723c */ /* 0x000fe20000001830 */
[----:B------:R-:W3:Y:S07]  /*d9b0*/  LDSM.16.M88.4 R4, [R87+0xf100] ;  /* 0x00f100005704783b */ /* 0x000eee0000000200 */
[C---:B--2---:R-:W-:Y:S08]  /*d9c0*/  HMMA.16816.F32 R24, R44.reuse, R76, R24 ;  /* 0x0000004c2c18723c */ /* 0x044ff00000001818 */
[----:B------:R-:W-:Y:S01]  /*d9d0*/  HMMA.16816.F32 R20, R44, R78, R20 ;  /* 0x0000004e2c14723c */ /* 0x000fe20000001814 */
        /* <DEDUP_REMOVED lines=8> */
[----:B------:R-:W-:Y:S01]  /*da60*/  HMMA.16816.F32 R56, R32, R42, R56 ;  /* 0x0000002a2038723c */ /* 0x000fe20000001838 */
[----:B------:R-:W-:Y:S04]  /*da70*/  LDSM.16.M88.4 R40, [R191+0x10100] ;  /* 0x01010000bf28783b */ /* 0x000fe80000000200 */
[----:B------:R-:W-:Y:S03]  /*da80*/  LDSM.16.M88.4 R32, [R94+0xe900] ;  /* 0x00e900005e20783b */ /* 0x000fe60000000200 */
[C---:B---3--:R-:W-:Y:S08]  /*da90*/  HMMA.16816.F32 R68, R44.reuse, R4, R68 ;  /* 0x000000042c44723c */ /* 0x048ff00000001844 */
[C---:B------:R-:W-:Y:S01]  /*daa0*/  HMMA.16816.F32 R64, R44.reuse, R6, R64 ;  /* 0x000000062c40723c */ /* 0x040fe20000001840 */
[----:B------:R-:W1:Y:S07]  /*dab0*/  LDSM.16.M88.4 R4, [R190+0x8000] ;  /* 0x00800000be04783b */ /* 0x000e6e0000000200 */
[C---:B------:R-:W-:Y:S08]  /*dac0*/  HMMA.16816.F32 R36, R44.reuse, R28, R36 ;  /* 0x0000001c2c24723c */ /* 0x040ff00000001824 */
[----:B------:R-:W-:Y:S01]  /*dad0*/  HMMA.16816.F32 R48, R44, R30, R48 ;  /* 0x0000001e2c30723c */ /* 0x000fe20000001830 */
[----:B------:R-:W3:Y:S07]  /*dae0*/  LDSM.16.M88.4 R28, [R94+0xf100] ;  /* 0x00f100005e1c783b */ /* 0x000eee0000000200 */
[C---:B--2---:R-:W-:Y:S08]  /*daf0*/  HMMA.16816.F32 R24, R8.reuse, R72, R24 ;  /* 0x000000480818723c */ /* 0x044ff00000001818 */
[----:B------:R-:W-:Y:S01]  /*db00*/  HMMA.16816.F32 R20, R8, R74, R20 ;  /* 0x0000004a0814723c */ /* 0x000fe20000001814 */
[----:B------:R-:W-:Y:S07]  /*db10*/  LDSM.16.M88.4 R72, [R86+0xf900] ;  /* 0x00f900005648783b */ /* 0x000fee0000000200 */
[C---:B------:R-:W-:Y:S08]  /*db20*/  HMMA.16816.F32 R60, R44.reuse, R52, R60 ;  /* 0x000000342c3c723c */ /* 0x040ff0000000183c */
[----:B------:R-:W-:Y:S01]  /*db30*/  HMMA.16816.F32 R56, R44, R54, R56 ;  /* 0x000000362c38723c */ /* 0x000fe20000001838 */
[----:B------:R-:W-:Y:S04]  /*db40*/  LDSM.16.M88.4 R44, [R3+0x8000] ;  /* 0x00800000032c783b */ /* 0x000fe80000000200 */
[----:B------:R-:W2:Y:S03]  /*db50*/  LDSM.16.M88.4 R52, [R87+0x10100] ;  /* 0x010100005734783b */ /* 0x000ea60000000200 */
[C---:B-1----:R-:W-:Y:S08]  /*db60*/  HMMA.16816.F32 R24, R4.reuse, R40, R24 ;  /* 0x000000280418723c */ /* 0x042ff00000001818 */
[----:B------:R-:W-:Y:S01]  /*db70*/  HMMA.16816.F32 R20, R4, R42, R20 ;  /* 0x0000002a0414723c */ /* 0x000fe20000001814 */
[----:B------:R-:W-:Y:S07]  /*db80*/  LDSM.16.M88.4 R40, [R87+0x10900] ;  /* 0x010900005728783b */ /* 0x000fee0000000200 */
[C---:B------:R-:W-:Y:S08]  /*db90*/  HMMA.16816.F32 R36, R12.reuse, R32, R36 ;  /* 0x000000200c24723c */ /* 0x040ff00000001824 */
[C---:B------:R-:W-:Y:S01]  /*dba0*/  HMMA.16816.F32 R48, R12.reuse, R34, R48 ;  /* 0x000000220c30723c */ /* 0x040fe20000001830 */
[----:B------:R-:W-:Y:S07]  /*dbb0*/  LDSM.16.M88.4 R32, [R187+0x8000] ;  /* 0x00800000bb20783b */ /* 0x000fee0000000200 */
[C---:B---3--:R-:W-:Y:S08]  /*dbc0*/  HMMA.16816.F32 R68, R12.reuse, R28, R68 ;  /* 0x0000001c0c44723c */ /* 0x048ff00000001844 */
[----:B------:R-:W-:Y:S01]  /*dbd0*/  HMMA.16816.F32 R64, R12, R30, R64 ;  /* 0x0000001e0c40723c */ /* 0x000fe20000001840 */
[----:B------:R-:W1:Y:S07]  /*dbe0*/  LDSM.16.M88.4 R28, [R94+0x10100] ;  /* 0x010100005e1c783b */ /* 0x000e6e0000000200 */
[C---:B--2---:R-:W-:Y:S08]  /*dbf0*/  HMMA.16816.F32 R24, R44.reuse, R52, R24 ;  /* 0x000000342c18723c */ /* 0x044ff00000001818 */
[----:B------:R-:W-:Y:S01]  /*dc00*/  HMMA.16816.F32 R20, R44, R54, R20 ;  /* 0x000000362c14723c */ /* 0x000fe20000001814 */
[----:B------:R-:W2:Y:S07]  /*dc10*/  LDSM.16.M88.4 R52, [R191+0x11100] ;  /* 0x01110000bf34783b */ /* 0x000eae0000000200 */
[C---:B------:R-:W-:Y:S08]  /*dc20*/  HMMA.16816.F32 R60, R12.reuse, R16, R60 ;  /* 0x000000100c3c723c */ /* 0x040ff0000000183c */
[----:B------:R-:W-:Y:S01]  /*dc30*/  HMMA.16816.F32 R56, R12, R18, R56 ;  /* 0x000000120c38723c */ /* 0x000fe20000001838 */
[----:B------:R-:W-:Y:S04]  /*dc40*/  LDSM.16.M88.4 R16, [R186+0x8000] ;  /* 0x00800000ba10783b */ /* 0x000fe80000000200 */
[----:B------:R-:W3:Y:S03]  /*dc50*/  LDSM.16.M88.4 R12, [R86+0x10100] ;  /* 0x01010000560c783b */ /* 0x000ee60000000200 */
[C---:B------:R-:W-:Y:S08]  /*dc60*/  HMMA.16816.F32 R36, R8.reuse, R88, R36 ;  /* 0x000000580824723c */ /* 0x040ff00000001824 */
[C---:B------:R-:W-:Y:S08]  /*dc70*/  HMMA.16816.F32 R48, R8.reuse, R90, R48 ;  /* 0x0000005a0830723c */ /* 0x040ff00000001830 */
[----:B------:R-:W-:Y:S01]  /*dc80*/  HMMA.16816.F32 R88, R8, R76, R68 ;  /* 0x0000004c0858723c */ /* 0x000fe20000001844 */
[----:B------:R-:W-:Y:S07]  /*dc90*/  LDSM.16.M88.4 R68, [R94+0x10900] ;  /* 0x010900005e44783b */ /* 0x000fee0000000200 */
[C---:B-1----:R-:W-:Y:S08]  /*dca0*/  HMMA.16816.F32 R24, R32.reuse, R28, R24 ;  /* 0x0000001c2018723c */ /* 0x042ff00000001818 */
[----:B------:R-:W-:Y:S01]  /*dcb0*/  HMMA.16816.F32 R20, R32, R30, R20 ;  /* 0x0000001e2014723c */ /* 0x000fe20000001814 */
[----:B------:R-:W1:Y:S07]  /*dcc0*/  LDSM.16.M88.4 R28, [R87+0x11100] ;  /* 0x01110000571c783b */ /* 0x000e6e0000000200 */
[----:B--2---:R-:W-:Y:S08]  /*dcd0*/  HMMA.16816.F32 R88, R4, R52, R88 ;  /* 0x000000340458723c */ /* 0x004ff00000001858 */
[----:B------:R-:W-:Y:S08]  /*dce0*/  HMMA.16816.F32 R60, R8, R72, R60 ;  /* 0x00000048083c723c */ /* 0x000ff0000000183c */
[----:B---3--:R-:W-:Y:S08]  /*dcf0*/  HMMA.16816.F32 R24, R16, R12, R24 ;  /* 0x0000000c1018723c */ /* 0x008ff00000001818 */
[----:B------:R-:W-:Y:S01]  /*dd00*/  HMMA.16816.F32 R56, R8, R74, R56 ;  /* 0x0000004a0838723c */ /* 0x000fe20000001838 */
[----:B------:R-:W2:Y:S07]  /*dd10*/  LDSM.16.M88.4 R72, [R191+0x11900] ;  /* 0x01190000bf48783b */ /* 0x000eae0000000200 */
[C---:B------:R-:W-:Y:S08]  /*dd20*/  HMMA.16816.F32 R36, R4.reuse, R80, R36 ;  /* 0x000000500424723c */ /* 0x040ff00000001824 */
[----:B------:R-:W-:Y:S01]  /*dd30*/  HMMA.16816.F32 R48, R4, R82, R48 ;  /* 0x000000520430723c */ /* 0x000fe20000001830 */
[----:B------:R-:W-:-:S02]  /*dd40*/  FMUL.FTZ R3, R24, c[0x0][0x320] ;  /* 0x0000c80018037a20 */ /* 0x000fc40000410000 */
[----:B------:R-:W-:-:S04]  /*dd50*/  FMUL.FTZ R52, R25, c[0x0][0x320] ;  /* 0x0000c80019347a20 */ /* 0x000fc80000410000 */
[----:B------:R-:W-:Y:S01]  /*dd60*/  MUFU.TANH R3, R3 ;  /* 0x0000000300037308 */ /* 0x000fe20000002400 */
[----:B------:R-:W-:Y:S01]  /*dd70*/  HMMA.16816.F32 R64, R8, R78, R64 ;  /* 0x0000004e0840723c */ /* 0x000fe20000001840 */
[----:B------:R-:W-:Y:S06]  /*dd80*/  LDSM.16.M88.4 R8, [R86+0x10900] ;  /* 0x010900005608783b */ /* 0x000fec0000000200 */
[----:B------:R-:W-:Y:S01]  /*dd90*/  MUFU.TANH R52, R52 ;  /* 0x0000003400347308 */ /* 0x000fe20000002400 */
[C---:B-1----:R-:W-:Y:S07]  /*dda0*/  HMMA.16816.F32 R88, R44.reuse, R28, R88 ;  /* 0x0000001c2c58723c */ /* 0x042fee0000001858 */
[----:B------:R-:W-:Y:S01]  /*ddb0*/  FMUL.FTZ R28, R26, c[0x0][0x320] ;  /* 0x0000c8001a1c7a20 */ /* 0x000fe20000410000 */
[----:B------:R-:W-:Y:S01]  /*ddc0*/  HMMA.16816.F32 R36, R44, R40, R36 ;  /* 0x000000282c24723c */ /* 0x000fe20000001824 */
[----:B------:R-:W-:-:S02]  /*ddd0*/  FMUL.FTZ R29, R27, c[0x0][0x320] ;  /* 0x0000c8001b1d7a20 */ /* 0x000fc40000410000 */
[----:B------:R-:W1:Y:S02]  /*dde0*/  LDSM.16.M88.4 R24, [R87+0x11900] ;  /* 0x011900005718783b */ /* 0x000e640000000200 */
[----:B------:R-:W3:Y:S03]  /*ddf0*/  MUFU.TANH R28, R28 ;  /* 0x0000001c001c7308 */ /* 0x000ee60000002400 */
[----:B------:R-:W-:Y:S01]  /*de00*/  HMMA.16816.F32 R48, R44, R42, R48 ;  /* 0x0000002a2c30723c */ /* 0x000fe20000001830 */
[----:B------:R-:W-:Y:S04]  /*de10*/  LDSM.16.M88.4 R40, [R86+0x11100] ;  /* 0x011100005628783b */ /* 0x000fe80000000200 */
[----:B------:R-:W4:Y:S03]  /*de20*/  MUFU.TANH R29, R29 ;  /* 0x0000001d001d7308 */ /* 0x000f260000002400 */
[----:B------:R-:W-:Y:S01]  /*de30*/  HMMA.16816.F32 R20, R16, R14, R20 ;  /* 0x0000000e1014723c */ /* 0x000fe20000001814 */
[----:B------:R-:W5:Y:S07]  /*de40*/  LDSM.16.M88.4 R12, [R94+0x11100] ;  /* 0x011100005e0c783b */ /* 0x000f6e0000000200 */
[C---:B------:R-:W-:Y:S08]  /*de50*/  HMMA.16816.F32 R64, R4.reuse, R54, R64 ;  /* 0x000000360440723c */ /* 0x040ff00000001840 */
[C---:B--2---:R-:W-:Y:S08]  /*de60*/  HMMA.16816.F32 R60, R4.reuse, R72, R60 ;  /* 0x00000048043c723c */ /* 0x044ff0000000183c */
[----:B------:R-:W-:Y:S01]  /*de70*/  HMMA.16816.F32 R56, R4, R74, R56 ;  /* 0x0000004a0438723c */ /* 0x000fe20000001838 */
[----:B------:R-:W2:Y:S01]  /*de80*/  LDSM.16.M88.4 R4, [R94+0x11900] ;  /* 0x011900005e04783b */ /* 0x000ea20000000200 */
[----:B------:R-:W-:-:S02]  /*de90*/  FMUL.FTZ R20, R20, c[0x0][0x320] ;  /* 0x0000c80014147a20 */ /* 0x000fc40000410000 */
[----:B------:R-:W-:Y:S02]  /*dea0*/  FMUL.FTZ R22, R22, c[0x0][0x320] ;  /* 0x0000c80016167a20 */ /* 0x000fe40000410000 */
[----:B------:R-:W-:Y:S02]  /*deb0*/  FMUL.FTZ R21, R21, c[0x0][0x320] ;  /* 0x0000c80015157a20 */ /* 0x000fe40000410000 */
[C---:B------:R-:W-:Y:S01]  /*dec0*/  HMMA.16816.F32 R36, R32.reuse, R68, R36 ;  /* 0x000000442024723c */ /* 0x040fe20000001824 */
[----:B------:R-:W1:Y:S07]  /*ded0*/  MUFU.TANH R20, R20 ;  /* 0x0000001400147308 */ /* 0x000e6e0000002400 */
[----:B------:R-:W-:Y:S01]  /*dee0*/  HMMA.16816.F32 R48, R32, R70, R48 ;  /* 0x000000462030723c */ /* 0x000fe20000001830 */
[----:B------:R-:W2:Y:S07]  /*def0*/  MUFU.TANH R22, R22 ;  /* 0x0000001600167308 */ /* 0x000eae0000002400 */
[C---:B------:R-:W-:Y:S01]  /*df00*/  HMMA.16816.F32 R64, R44.reuse, R30, R64 ;  /* 0x0000001e2c40723c */ /* 0x040fe20000001840 */
[----:B------:R-:W2:Y:S07]  /*df10*/  MUFU.TANH R21, R21 ;  /* 0x0000001500157308 */ /* 0x000eae0000002400 */
[----:B-1----:R-:W-:Y:S08]  /*df20*/  HMMA.16816.F32 R60, R44, R24, R60 ;  /* 0x000000182c3c723c */ /* 0x002ff0000000183c */
[C---:B------:R-:W-:Y:S08]  /*df30*/  HMMA.16816.F32 R36, R16.reuse, R8, R36 ;  /* 0x000000081024723c */ /* 0x040ff00000001824 */
[----:B------:R-:W-:Y:S01]  /*df40*/  HMMA.16816.F32 R48, R16, R10, R48 ;  /* 0x0000000a1030723c */ /* 0x000fe20000001830 */
[----:B------:R-:W1:Y:S01]  /*df50*/  LDSM.16.M88.4 R8, [R86+0x11900] ;  /* 0x011900005608783b */ /* 0x000e620000000200 */
[----:B------:R-:W-:-:S04]  /*df60*/  DEPBAR.LE SB0, 0x2 ;  /* 0x000080800000791a */ /* 0x000fc80000000000 */
[----:B------:R-:W-:Y:S02]  /*df70*/  BAR.SYNC.DEFER_BLOCKING 0x0 ;  /* 0x0000000000007b1d */ /* 0x000fe40000010000 */
[----:B-----5:R-:W-:Y:S07]  /*df80*/  HMMA.16816.F32 R88, R32, R12, R88 ;  /* 0x0000000c2058723c */ /* 0x020fee0000001858 */
[----:B------:R-:W-:Y:S01]  /*df90*/  FMUL.FTZ R12, R23, c[0x0][0x320] ;  /* 0x0000c800170c7a20 */ /* 0x000fe20000410000 */
[----:B------:R-:W-:Y:S01]  /*dfa0*/  HMMA.16816.F32 R56, R44, R26, R56 ;  /* 0x0000001a2c38723c */ /* 0x000fe20000001838 */
[----:B------:R-:W-:-:S02]  /*dfb0*/  FMUL.FTZ R13, R36, c[0x0][0x320] ;  /* 0x0000c800240d7a20 */ /* 0x000fc40000410000 */
[----:B------:R-:W-:Y:S02]  /*dfc0*/  FMUL.FTZ R30, R38, c[0x0][0x320] ;  /* 0x0000c800261e7a20 */ /* 0x000fe40000410000 */
[----:B------:R-:W-:Y:S01]  /*dfd0*/  FMUL.FTZ R23, R37, c[0x0][0x320] ;  /* 0x0000c80025177a20 */ /* 0x000fe20000410000 */
[----:B------:R-:W5:Y:S01]  /*dfe0*/  MUFU.TANH R12, R12 ;  /* 0x0000000c000c7308 */ /* 0x000f620000002400 */
[----:B------:R-:W-:Y:S01]  /*dff0*/  FMUL.FTZ R24, R39, c[0x0][0x320] ;  /* 0x0000c80027187a20 */ /* 0x000fe20000410000 */
[C---:B------:R-:W-:Y:S01]  /*e000*/  HMMA.16816.F32 R64, R32.reuse, R14, R64 ;  /* 0x0000000e2040723c */ /* 0x040fe20000001840 */
[----:B------:R-:W-:Y:S02]  /*e010*/  FMUL.FTZ R25, R48, c[0x0][0x320] ;  /* 0x0000c80030197a20 */ /* 0x000fe40000410000 */
[----:B------:R-:W-:Y:S02]  /*e020*/  FMUL.FTZ R31, R50, c[0x0][0x320] ;  /* 0x0000c800321f7a20 */ /* 0x000fe40000410000 */
[----:B------:R-:W-:Y:S01]  /*e030*/  FMUL.FTZ R49, R49, c[0x0][0x320] ;  /* 0x0000c80031317a20 */ /* 0x000fe20000410000 */
[----:B------:R-:W1:Y:S01]  /*e040*/  MUFU.TANH R13, R13 ;  /* 0x0000000d000d7308 */ /* 0x000e620000002400 */
[----:B------:R-:W-:Y:S01]  /*e050*/  FMUL.FTZ R26, R51, c[0x0][0x320] ;  /* 0x0000c800331a7a20 */ /* 0x000fe20000410000 */
[----:B--2---:R-:W-:Y:S01]  /*e060*/  HMMA.16816.F32 R60, R32, R4, R60 ;  /* 0x00000004203c723c */ /* 0x004fe2000000183c */
[----:B------:R-:W-:Y:S04]  /*e070*/  LDSM.16.MT88.4 R124, [R185+0x100] ;  /* 0x00010000b97c783b */ /* 0x000fe80000004200 */
[----:B------:R-:W-:Y:S01]  /*e080*/  LDSM.16.MT88.4 R116, [R173+0x100] ;  /* 0x00010000ad74783b */ /* 0x000fe20000004200 */
[----:B------:R-:W2:Y:S01]  /*e090*/  MUFU.TANH R30, R30 ;  /* 0x0000001e001e7308 */ /* 0x000ea20000002400 */
[----:B------:R-:W-:Y:S01]  /*e0a0*/  SHF.R.S32.HI R4, RZ, 0x1f, R85 ;  /* 0x0000001fff047819 */ /* 0x000fe20000011455 */
[----:B------:R-:W-:Y:S01]  /*e0b0*/  HMMA.16816.F32 R88, R16, R40, R88 ;  /* 0x000000281058723c */ /* 0x000fe20000001858 */
[----:B------:R-:W-:Y:S02]  /*e0c0*/  LDSM.16.MT88.4 R108, [R184+0x100] ;  /* 0x00010000b86c783b */ /* 0x000fe40000004200 */
[----:B------:R-:W-:-:S02]  /*e0d0*/  LEA.HI R4, R4, R85, RZ, 0x2 ;  /* 0x0000005504047211 */ /* 0x000fc400078f10ff */
[----:B------:R-:W-:Y:S01]  /*e0e0*/  LDSM.16.MT88.4 R100, [R0+0x100] ;  /* 0x000100000064783b */ /* 0x000fe20000004200 */
[----:B------:R-:W1:Y:S01]  /*e0f0*/  MUFU.TANH R23, R23 ;  /* 0x0000001700177308 */ /* 0x000e620000002400 */
[----:B------:R-:W-:Y:S01]  /*e100*/  LOP3.LUT R4, R4, 0x7ffffffc, RZ, 0xc0, !PT ;  /* 0x7ffffffc04047812 */ /* 0x000fe200078ec0ff */
[----:B------:R-:W-:Y:S01]  /*e110*/  HMMA.16816.F32 R56, R32, R6, R56 ;  /* 0x000000062038723c */ /* 0x000fe20000001838 */
[----:B------:R-:W-:Y:S03]  /*e120*/  LDSM.16.MT88.4 R72, [R185+0x4100] ;  /* 0x00410000b948783b */ /* 0x000fe60000004200 */
[----:B------:R-:W-:Y:S01]  /*e130*/  IMAD.IADD R4, R85, 0x1, -R4 ;  /* 0x0000000155047824 */ /* 0x000fe200078e0a04 */
[----:B------:R-:W-:Y:S01]  /*e140*/  LDSM.16.MT88.4 R80, [R173+0x4100] ;  /* 0x00410000ad50783b */ /* 0x000fe20000004200 */
[----:B------:R-:W2:Y:S02]  /*e150*/  MUFU.TANH R24, R24 ;  /* 0x0000001800187308 */ /* 0x000ea40000002400 */
[----:B------:R-:W-:Y:S01]  /*e160*/  IMAD R4, R4, -0x2, R93 ;  /* 0xfffffffe04047824 */ /* 0x000fe200078e025d */
[C---:B------:R-:W-:Y:S01]  /*e170*/  HMMA.16816.F32 R64, R16.reuse, R42, R64 ;  /* 0x0000002a1040723c */ /* 0x040fe20000001840 */
[----:B------:R-:W-:Y:S03]  /*e180*/  LDSM.16.MT88.4 R40, [R185+0x2100] ;  /* 0x00210000b928783b */ /* 0x000fe60000004200 */
[C---:B------:R-:W-:Y:S01]  /*e190*/  ISETP.GT.AND P0, PT, R4.reuse, RZ, PT ;  /* 0x000000ff0400720c */ /* 0x040fe20003f04270 */
[----:B------:R-:W2:Y:S01]  /*e1a0*/  MUFU.TANH R25, R25 ;  /* 0x0000001900197308 */ /* 0x000ea20000002400 */
[----:B------:R-:W-:Y:S01]  /*e1b0*/  ISETP.GT.AND P2, PT, R4, 0x1, PT ;  /* 0x000000010400780c */ /* 0x000fe20003f44270 */
[----:B------:R-:W-:Y:S01]  /*e1c0*/  FMUL.FTZ R88, R88, c[0x0][0x320] ;  /* 0x0000c80058587a20 */ /* 0x000fe20000410000 */
[----:B---3--:R-:W-:Y:S01]  /*e1d0*/  FSEL R28, R28, -INF , P0 ;  /* 0xff8000001c1c7808 */ /* 0x008fe20000000000 */
[C---:B-1----:R-:W-:Y:S01]  /*e1e0*/  HMMA.16816.F32 R60, R16.reuse, R8, R60 ;  /* 0x00000008103c723c */ /* 0x042fe2000000183c */
[----:B------:R-:W-:Y:S01]  /*e1f0*/  FSEL R3, R3, -INF , P0 ;  /* 0xff80000003037808 */ /* 0x000fe20000000000 */
[----:B------:R-:W-:Y:S01]  /*e200*/  FMUL.FTZ R90, R90, c[0x0][0x320] ;  /* 0x0000c8005a5a7a20 */ /* 0x000fe20000410000 */
[----:B------:R-:W-:Y:S01]  /*e210*/  ISETP.GT.AND P0, PT, R4, 0x8, PT ;  /* 0x000000080400780c */ /* 0x000fe20003f04270 */
[----:B------:R-:W1:Y:S01]  /*e220*/  MUFU.TANH R31, R31 ;  /* 0x0000001f001f7308 */ /* 0x000e620000002400 */
[----:B------:R-:W-:Y:S01]  /*e230*/  FSEL R52, R52, -INF , P2 ;  /* 0xff80000034347808 */ /* 0x000fe20001000000 */
[----:B------:R-:W-:Y:S01]  /*e240*/  FMUL.FTZ R89, R89, c[0x0][0x320] ;  /* 0x0000c80059597a20 */ /* 0x000fe20000410000 */
[----:B----4-:R-:W-:Y:S01]  /*e250*/  FSEL R33, R29, -INF , P2 ;  /* 0xff8000001d217808 */ /* 0x010fe20001000000 */
[----:B------:R-:W-:Y:S01]  /*e260*/  HMMA.16816.F32 R56, R16, R10, R56 ;  /* 0x0000000a1038723c */ /* 0x000fe20000001838 */
[----:B------:R-:W-:Y:S01]  /*e270*/  ISETP.GT.AND P2, PT, R4, 0x9, PT ;  /* 0x000000090400780c */ /* 0x000fe20003f44270 */
[----:B------:R-:W-:Y:S01]  /*e280*/  FMUL.FTZ R91, R91, c[0x0][0x320] ;  /* 0x0000c8005b5b7a20 */ /* 0x000fe20000410000 */
[----:B------:R-:W-:Y:S01]  /*e290*/  FSEL R35, R20, -INF , P0 ;  /* 0xff80000014237808 */ /* 0x000fe20000000000 */
[----:B------:R3:W4:Y:S01]  /*e2a0*/  MUFU.TANH R14, R49 ;  /* 0x00000031000e7308 */ /* 0x0007220000002400 */
[----:B------:R-:W-:Y:S01]  /*e2b0*/  FMNMX.FTZ R6, R3, R52, !PT ;  /* 0x0000003403067209 */ /* 0x000fe20007810000 */
[----:B------:R-:W-:Y:S01]  /*e2c0*/  LDSM.16.MT88.4 R140, [R173+0x900] ;  /* 0x00090000ad8c783b */ /* 0x000fe20000004200 */
[----:B------:R-:W-:Y:S01]  /*e2d0*/  FSEL R29, R22, -INF , P0 ;  /* 0xff800000161d7808 */ /* 0x000fe20000000000 */
[----:B------:R-:W-:Y:S01]  /*e2e0*/  FMUL.FTZ R64, R64, c[0x0][0x320] ;  /* 0x0000c80040407a20 */ /* 0x000fe20000410000 */
[----:B------:R-:W-:Y:S01]  /*e2f0*/  ISETP.GT.AND P0, PT, R4, 0x10, PT ;  /* 0x000000100400780c */ /* 0x000fe20003f04270 */
[----:B------:R-:W-:Y:S01]  /*e300*/  FMUL.FTZ R66, R66, c[0x0][0x320] ;  /* 0x0000c80042427a20 */ /* 0x000fe20000410000 */
[----:B------:R-:W-:Y:S01]  /*e310*/  FSEL R21, R21, -INF , P2 ;  /* 0xff80000015157808 */ /* 0x000fe20001000000 */
[----:B------:R-:W1:Y:S01]  /*e320*/  MUFU.TANH R26, R26 ;  /* 0x0000001a001a7308 */ /* 0x000e620000002400 */
[----:B------:R-:W-:Y:S01]  /*e330*/  FMNMX.FTZ R6, R35, R6, !PT ;  /* 0x0000000623067209 */ /* 0x000fe20007810000 */
[----:B------:R-:W-:Y:S01]  /*e340*/  FMUL.FTZ R65, R65, c[0x0][0x320] ;  /* 0x0000c80041417a20 */ /* 0x000fe20000410000 */
[----:B-----5:R-:W-:Y:S01]  /*e350*/  FSEL R27, R12, -INF , P2 ;  /* 0xff8000000c1b7808 */ /* 0x020fe20001000000 */
[----:B------:R-:W-:Y:S01]  /*e360*/  FMUL.FTZ R60, R60, c[0x0][0x320] ;  /* 0x0000c8003c3c7a20 */ /* 0x000fe20000410000 */
[----:B------:R-:W-:Y:S01]  /*e370*/  ISETP.GT.AND P2, PT, R4, 0x11, PT ;  /* 0x000000110400780c */ /* 0x000fe20003f44270 */
[----:B------:R-:W-:Y:S01]  /*e380*/  FMUL.FTZ R61, R61, c[0x0][0x320] ;  /* 0x0000c8003d3d7a20 */ /* 0x000fe20000410000 */
[----:B------:R-:W-:Y:S01]  /*e390*/  FSEL R19, R13, -INF , P0 ;  /* 0xff8000000d137808 */ /* 0x000fe20000000000 */
[----:B------:R-:W5:Y:S01]  /*e3a0*/  MUFU.TANH R215, R88 ;  /* 0x0000005800d77308 */ /* 0x000f620000002400 */
[----:B------:R-:W-:Y:S01]  /*e3b0*/  FMNMX.FTZ R6, R21, R6, !PT ;  /* 0x0000000615067209 */ /* 0x000fe20007810000 */
[----:B------:R-:W-:Y:S01]  /*e3c0*/  FMUL.FTZ R67, R67, c[0x0][0x320] ;  /* 0x0000c80043437a20 */ /* 0x000fe20000410000 */
[----:B--2---:R-:W-:Y:S01]  /*e3d0*/  FSEL R15, R30, -INF , P0 ;  /* 0xff8000001e0f7808 */ /* 0x004fe20000000000 */
[----:B------:R-:W-:Y:S01]  /*e3e0*/  FMUL.FTZ R62, R62, c[0x0][0x320] ;  /* 0x0000c8003e3e7a20 */ /* 0x000fe20000410000 */
[----:B------:R-:W-:Y:S01]  /*e3f0*/  ISETP.GT.AND P0, PT, R4, 0x18, PT ;  /* 0x000000180400780c */ /* 0x000fe20003f04270 */
[----:B------:R-:W-:Y:S01]  /*e400*/  FMUL.FTZ R56, R56, c[0x0][0x320] ;  /* 0x0000c80038387a20 */ /* 0x000fe20000410000 */
[----:B------:R-:W-:Y:S01]  /*e410*/  FSEL R17, R23, -INF , P2 ;  /* 0xff80000017117808 */ /* 0x000fe20001000000 */
[----:B------:R-:W2:Y:S01]  /*e420*/  MUFU.TANH R211, R90 ;  /* 0x0000005a00d37308 */ /* 0x000ea20000002400 */
[----:B------:R-:W-:Y:S01]  /*e430*/  FMNMX.FTZ R6, R19, R6, !PT ;  /* 0x0000000613067209 */ /* 0x000fe20007810000 */
[----:B------:R-:W-:Y:S01]  /*e440*/  FMUL.FTZ R57, R57, c[0x0][0x320] ;  /* 0x0000c80039397a20 */ /* 0x000fe20000410000 */
[----:B------:R-:W-:Y:S01]  /*e450*/  FSEL R13, R24, -INF , P2 ;  /* 0xff800000180d7808 */ /* 0x000fe20001000000 */
[----:B------:R-:W-:Y:S01]  /*e460*/  FMUL.FTZ R63, R63, c[0x0][0x320] ;  /* 0x0000c8003f3f7a20 */ /* 0x000fe20000410000 */
[----:B------:R-:W-:Y:S01]  /*e470*/  ISETP.GT.AND P2, PT, R4, 0x19, PT ;  /* 0x000000190400780c */ /* 0x000fe20003f44270 */
[----:B------:R-:W-:Y:S01]  /*e480*/  FMUL.FTZ R58, R58, c[0x0][0x320] ;  /* 0x0000c8003a3a7a20 */ /* 0x000fe20000410000 */
[----:B------:R-:W-:Y:S01]  /*e490*/  FSEL R7, R25, -INF , P0 ;  /* 0xff80000019077808 */ /* 0x000fe20000000000 */
[----:B------:R-:W2:Y:S01]  /*e4a0*/  MUFU.TANH R169, R89 ;  /* 0x0000005900a97308 */ /* 0x000ea20000002400 */
[----:B------:R-:W-:Y:S01]  /*e4b0*/  FMNMX.FTZ R6, R17, R6, !PT ;  /* 0x0000000611067209 */ /* 0x000fe20007810000 */
[----:B------:R-:W-:Y:S01]  /*e4c0*/  FMUL.FTZ R59, R59, c[0x0][0x320] ;  /* 0x0000c8003b3b7a20 */ /* 0x000fe20000410000 */
[----:B-1----:R-:W-:Y:S01]  /*e4d0*/  FSEL R11, R31, -INF , P0 ;  /* 0xff8000001f0b7808 */ /* 0x002fe20000000000 */
[----:B---3--:R-:W-:Y:S01]  /*e4e0*/  LDSM.16.MT88.4 R48, [R173+0x2100] ;  /* 0x00210000ad30783b */ /* 0x008fe20000004200 */
[----:B------:R-:W-:-:S02]  /*e4f0*/  ISETP.GT.AND P0, PT, R4, 0x20, PT ;  /* 0x000000200400780c */ /* 0x000fc40003f04270 */
[----:B----4-:R-:W-:Y:S01]  /*e500*/  FSEL R5, R14, -INF , P2 ;  /* 0xff8000000e057808 */ /* 0x010fe20001000000 */
[----:B------:R1:W3:Y:S01]  /*e510*/  MUFU.TANH R175, R91 ;  /* 0x0000005b00af7308 */ /* 0x0002e20000002400 */
[----:B------:R-:W-:Y:S01]  /*e520*/  FMNMX.FTZ R6, R7, R6, !PT ;  /* 0x0000000607067209 */ /* 0x000fe20007810000 */
[----:B------:R-:W-:Y:S01]  /*e530*/  LDSM.16.MT88.4 R136, [R184+0x900] ;  /* 0x00090000b888783b */ /* 0x000fe20000004200 */
[----:B------:R-:W-:Y:S02]  /*e540*/  FMNMX.FTZ R8, R28, R33, !PT ;  /* 0x000000211c087209 */ /* 0x000fe40007810000 */
[----:B------:R-:W-:Y:S02]  /*e550*/  FSEL R9, R26, -INF , P2 ;  /* 0xff8000001a097808 */ /* 0x000fe40001000000 */
[----:B------:R-:W-:Y:S01]  /*e560*/  ISETP.GT.AND P2, PT, R4, 0x21, PT ;  /* 0x000000210400780c */ /* 0x000fe20003f44270 */
[----:B------:R-:W4:Y:S01]  /*e570*/  MUFU.TANH R213, R64 ;  /* 0x0000004000d57308 */ /* 0x000f220000002400 */
[----:B-----5:R-:W-:-:S02]  /*e580*/  FSEL R215, R215, -INF , P0 ;  /* 0xff800000d7d77808 */ /* 0x020fc40000000000 */
[----:B------:R-:W-:Y:S02]  /*e590*/  FMNMX.FTZ R6, R5, R6, !PT ;  /* 0x0000000605067209 */ /* 0x000fe40007810000 */
[----:B------:R-:W-:Y:S02]  /*e5a0*/  FMNMX.FTZ R8, R29, R8, !PT ;  /* 0x000000081d087209 */ /* 0x000fe40007810000 */
[----:B--2---:R-:W-:Y:S01]  /*e5b0*/  FSEL R211, R211, -INF , P0 ;  /* 0xff800000d3d37808 */ /* 0x004fe20000000000 */
[----:B------:R-:W2:Y:S01]  /*e5c0*/  MUFU.TANH R193, R66 ;  /* 0x0000004200c17308 */ /* 0x000ea20000002400 */
[----:B------:R-:W-:Y:S01]  /*e5d0*/  ISETP.GT.AND P0, PT, R4, 0x28, PT ;  /* 0x000000280400780c */ /* 0x000fe20003f04270 */
[----:B-1----:R-:W-:Y:S01]  /*e5e0*/  LDSM.16.MT88.4 R88, [R184+0x4100] ;  /* 0x00410000b858783b */ /* 0x002fe20000004200 */
[----:B------:R-:W-:Y:S02]  /*e5f0*/  FSEL R169, R169, -INF , P2 ;  /* 0xff800000a9a97808 */ /* 0x000fe40001000000 */
[----:B------:R-:W-:-:S02]  /*e600*/  FMNMX.FTZ R6, R215, R6, !PT ;  /* 0x00000006d7067209 */ /* 0x000fc40007810000 */
[----:B------:R-:W-:Y:S01]  /*e610*/  FMNMX.FTZ R8, R27, R8, !PT ;  /* 0x000000081b087209 */ /* 0x000fe20007810000 */
[----:B------:R-:W1:Y:S01]  /*e620*/  MUFU.TANH R167, R65 ;  /* 0x0000004100a77308 */ /* 0x000e620000002400 */
[----:B---3--:R-:W-:Y:S02]  /*e630*/  FSEL R175, R175, -INF , P2 ;  /* 0xff800000afaf7808 */ /* 0x008fe40001000000 */
[----:B------:R-:W-:Y:S02]  /*e640*/  ISETP.GT.AND P2, PT, R4, 0x29, PT ;  /* 0x000000290400780c */ /* 0x000fe40003f44270 */
[----:B----4-:R-:W-:Y:S02]  /*e650*/  FSEL R213, R213, -INF , P0 ;  /* 0xff800000d5d57808 */ /* 0x010fe40000000000 */
[----:B------:R-:W-:Y:S01]  /*e660*/  FMNMX.FTZ R6, R169, R6, !PT ;  /* 0x00000006a9067209 */ /* 0x000fe20007810000 */
[----:B------:R-:W3:Y:S01]  /*e670*/  MUFU.TANH R183, R60 ;  /* 0x0000003c00b77308 */ /* 0x000ee20000002400 */
[----:B------:R-:W-:-:S02]  /*e680*/  FMNMX.FTZ R8, R15, R8, !PT ;  /* 0x000000080f087209 */ /* 0x000fc40007810000 */
[----:B--2---:R-:W-:Y:S02]  /*e690*/  FSEL R193, R193, -INF , P0 ;  /* 0xff800000c1c17808 */ /* 0x004fe40000000000 */
[C---:B------:R-:W-:Y:S02]  /*e6a0*/  ISETP.GT.AND P0, PT, R4.reuse, 0x30, PT ;  /* 0x000000300400780c */ /* 0x040fe40003f04270 */
[----:B------:R-:W-:Y:S01]  /*e6b0*/  FMNMX.FTZ R6, R213, R6, !PT ;  /* 0x00000006d5067209 */ /* 0x000fe20007810000 */
[----:B------:R-:W2:Y:S01]  /*e6c0*/  MUFU.TANH R177, R67 ;  /* 0x0000004300b17308 */ /* 0x000ea20000002400 */
[----:B-1----:R-:W-:Y:S02]  /*e6d0*/  FSEL R167, R167, -INF , P2 ;  /* 0xff800000a7a77808 */ /* 0x002fe40001000000 */
[----:B------:R-:W-:Y:S02]  /*e6e0*/  FMNMX.FTZ R8, R13, R8, !PT ;  /* 0x000000080d087209 */ /* 0x000fe40007810000 */
[----:B------:R-:W-:-:S02]  /*e6f0*/  ISETP.GT.AND P4, PT, R4, 0x31, PT ;  /* 0x000000310400780c */ /* 0x000fc40003f84270 */
[----:B------:R-:W-:Y:S01]  /*e700*/  FMNMX.FTZ R6, R167, R6, !PT ;  /* 0x00000006a7067209 */ /* 0x000fe20007810000 */
[----:B------:R-:W1:Y:S01]  /*e710*/  MUFU.TANH R61, R61 ;  /* 0x0000003d003d7308 */ /* 0x000e620000002400 */
[----:B---3--:R-:W-:Y:S02]  /*e720*/  FSEL R183, R183, -INF , P0 ;  /* 0xff800000b7b77808 */ /* 0x008fe40000000000 */
[----:B------:R-:W-:Y:S02]  /*e730*/  FMNMX.FTZ R8, R11, R8, !PT ;  /* 0x000000080b087209 */ /* 0x000fe40007810000 */
[----:B------:R-:W-:Y:S02]  /*e740*/  FMNMX.FTZ R6, R183, R6, !PT ;  /* 0x00000006b7067209 */ /* 0x000fe40007810000 */
[----:B------:R-:W-:Y:S01]  /*e750*/  FMNMX.FTZ R8, R9, R8, !PT ;  /* 0x0000000809087209 */ /* 0x000fe20007810000 */
[----:B------:R-:W3:Y:S01]  /*e760*/  MUFU.TANH R179, R56 ;  /* 0x0000003800b37308 */ /* 0x000ee20000002400 */
[----:B--2---:R-:W-:Y:S01]  /*e770*/  FSEL R177, R177, -INF , P2 ;  /* 0xff800000b1b17808 */ /* 0x004fe20001000000 */
[----:B------:R-:W-:Y:S01]  /*e780*/  LDSM.16.MT88.4 R64, [R164+0x2100] ;  /* 0x00210000a440783b */ /* 0x000fe20000004200 */
[----:B------:R-:W-:-:S02]  /*e790*/  ISETP.GT.AND P2, PT, R4, 0x38, PT ;  /* 0x000000380400780c */ /* 0x000fc40003f44270 */
[----:B------:R-:W-:-:S03]  /*e7a0*/  FMNMX.FTZ R8, R211, R8, !PT ;  /* 0x00000008d3087209 */ /* 0x000fc60007810000 */
[----:B------:R-:W2:Y:S01]  /*e7b0*/  MUFU.TANH R62, R62 ;  /* 0x0000003e003e7308 */ /* 0x000ea20000002400 */
[----:B-1----:R-:W-:-:S04]  /*e7c0*/  FSEL R181, R61, -INF , P4 ;  /* 0xff8000003db57808 */ /* 0x002fc80002000000 */
[----:B------:R-:W-:-:S03]  /*e7d0*/  FMNMX.FTZ R6, R181, R6, !PT ;  /* 0x00000006b5067209 */ /* 0x000fc60007810000 */
[----:B------:R-:W1:Y:S01]  /*e7e0*/  MUFU.TANH R151, R57 ;  /* 0x0000003900977308 */ /* 0x000e620000002400 */
[----:B---3--:R-:W-:-:S07]  /*e7f0*/  FSEL R179, R179, -INF , P2 ;  /* 0xff800000b3b37808 */ /* 0x008fce0001000000 */
[----:B------:R-:W3:Y:S01]  /*e800*/  MUFU.TANH R63, R63 ;  /* 0x0000003f003f7308 */ /* 0x000ee20000002400 */
[----:B--2---:R-:W-:Y:S02]  /*e810*/  FSEL R149, R62, -INF , P0 ;  /* 0xff8000003e957808 */ /* 0x004fe40000000000 */
[----:B------:R-:W-:Y:S02]  /*e820*/  ISETP.GT.AND P0, PT, R4, 0x39, PT ;  /* 0x000000390400780c */ /* 0x000fe40003f04270 */
[----:B------:R-:W-:Y:S02]  /*e830*/  FMNMX.FTZ R4, R179, R6, !PT ;  /* 0x00000006b3047209 */ /* 0x000fe40007810000 */
[----:B------:R-:W-:Y:S01]  /*e840*/  FMNMX.FTZ R6, R175, R8, !PT ;  /* 0x00000008af067209 */ /* 0x000fe20007810000 */
[----:B------:R-:W2:Y:S01]  /*e850*/  MUFU.TANH R145, R58 ;  /* 0x0000003a00917308 */ /* 0x000ea20000002400 */
[----:B-1----:R-:W-:Y:S02]  /*e860*/  FSEL R151, R151, -INF , P0 ;  /* 0xff80000097977808 */ /* 0x002fe40000000000 */
[----:B------:R-:W-:-:S02]  /*e870*/  FMNMX.FTZ R6, R193, R6, !PT ;  /* 0x00000006c1067209 */ /* 0x000fc40007810000 */
[----:B------:R-:W-:Y:S02]  /*e880*/  FMNMX.FTZ R4, R151, R4, !PT ;  /* 0x0000000497047209 */ /* 0x000fe40007810000 */
[----:B------:R-:W-:Y:S01]  /*e890*/  FMNMX.FTZ R6, R177, R6, !PT ;  /* 0x00000006b1067209 */ /* 0x000fe20007810000 */
[----:B------:R-:W1:Y:S01]  /*e8a0*/  MUFU.TANH R171, R59 ;  /* 0x0000003b00ab7308 */ /* 0x000e620000002400 */
[----:B---3--:R-:W-:Y:S01]  /*e8b0*/  FSEL R147, R63, -INF , P4 ;  /* 0xff8000003f937808 */ /* 0x008fe20002000000 */
[----:B------:R-:W3:Y:S01]  /*e8c0*/  SHFL.BFLY PT, R25, R4, 0x2, 0x1f ;  /* 0x0c401f0004197f89 */ /* 0x000ee200000e0000 */
[----:B------:R-:W-:-:S04]  /*e8d0*/  FMNMX.FTZ R6, R149, R6, !PT ;  /* 0x0000000695067209 */ /* 0x000fc80007810000 */
[----:B------:R-:W-:Y:S02]  /*e8e0*/  FMNMX.FTZ R6, R147, R6, !PT ;  /* 0x0000000693067209 */ /* 0x000fe40007810000 */
[----:B--2---:R-:W-:-:S04]  /*e8f0*/  FSEL R145, R145, -INF , P2 ;  /* 0xff80000091917808 */ /* 0x004fc80001000000 */
[----:B------:R-:W-:Y:S02]  /*e900*/  FMNMX.FTZ R6, R145, R6, !PT ;  /* 0x0000000691067209 */ /* 0x000fe40007810000 */
[----:B-1----:R-:W-:Y:S01]  /*e910*/  FSEL R171, R171, -INF , P0 ;  /* 0xff800000abab7808 */ /* 0x002fe20000000000 */
[----:B------:R-:W-:Y:S03]  /*e920*/  LDSM.16.MT88.4 R56, [R184+0x2100] ;  /* 0x00210000b838783b */ /* 0x000fe60000004200 */
[----:B------:R-:W-:-:S05]  /*e930*/  FMNMX.FTZ R6, R171, R6, !PT ;  /* 0x00000006ab067209 */ /* 0x000fca0007810000 */
[----:B------:R-:W1:Y:S01]  /*e940*/  SHFL.BFLY PT, R23, R6, 0x2, 0x1f ;  /* 0x0c401f0006177f89 */ /* 0x000e6200000e0000 */
[----:B---3--:R-:W-:-:S05]  /*e950*/  FMNMX.FTZ R25, R4, R25, !PT ;  /* 0x0000001904197209 */ /* 0x008fca0007810000 */
[----:B------:R-:W2:Y:S01]  /*e960*/  SHFL.BFLY PT, R132, R25, 0x1, 0x1f ;  /* 0x0c201f0019847f89 */ /* 0x000ea200000e0000 */
[----:B-1----:R-:W-:-:S05]  /*e970*/  FMNMX.FTZ R23, R6, R23, !PT ;  /* 0x0000001706177209 */ /* 0x002fca0007810000 */
[----:B------:R-:W1:Y:S01]  /*e980*/  SHFL.BFLY PT, R4, R23, 0x1, 0x1f ;  /* 0x0c201f0017047f89 */ /* 0x000e6200000e0000 */
[----:B--2---:R-:W-:-:S04]  /*e990*/  FMNMX.FTZ R132, R25, R132, !PT ;  /* 0x0000008419847209 */ /* 0x004fc80007810000 */
[C---:B------:R-:W-:Y:S01]  /*e9a0*/  FSETP.NEU.FTZ.AND P0, PT, R132.reuse, -INF , PT ;  /* 0xff8000008400780b */ /* 0x040fe20003f1d000 */
[----:B------:R-:W-:-:S05]  /*e9b0*/  FMUL.FTZ R144, R132, c[0x0][0x2d0] ;  /* 0x0000b40084907a20 */ /* 0x000fca0000410000 */
[----:B------:R-:W-:-:S05]  /*e9c0*/  FSEL R144, R144, RZ, P0 ;  /* 0x000000ff90907208 */ /* 0x000fca0000000000 */
[--C-:B------:R-:W-:Y:S02]  /*e9d0*/  FFMA.FTZ R163, R3, c[0x0][0x2d0], -R144.reuse ;  /* 0x0000b40003a37a23 */ /* 0x100fe40000010890 */
[--C-:B------:R-:W-:Y:S02]  /*e9e0*/  FFMA.FTZ R160, R52, c[0x0][0x2d0], -R144.reuse ;  /* 0x0000b40034a07a23 */ /* 0x100fe40000010890 */
[--C-:B------:R-:W-:Y:S02]  /*e9f0*/  FFMA.FTZ R159, R35, c[0x0][0x2d0], -R144.reuse ;  /* 0x0000b400239f7a23 */ /* 0x100fe40000010890 */
[--C-:B------:R-:W-:Y:S01]  /*ea00*/  FFMA.FTZ R156, R21, c[0x0][0x2d0], -R144.reuse ;  /* 0x0000b400159c7a23 */ /* 0x100fe20000010890 */
[----:B------:R-:W-:Y:S01]  /*ea10*/  MUFU.EX2 R163, R163 ;  /* 0x000000a300a37308 */ /* 0x000fe20000000800 */
[----:B-1----:R-:W-:Y:S01]  /*ea20*/  FMNMX.FTZ R3, R23, R4, !PT ;  /* 0x0000000417037209 */ /* 0x002fe20007810000 */
[--C-:B------:R-:W-:Y:S01]  /*ea30*/  FFMA.FTZ R157, R7, c[0x0][0x2d0], -R144.reuse ;  /* 0x0000b400079d7a23 */ /* 0x100fe20000010890 */
[----:B------:R-:W-:Y:S01]  /*ea40*/  LDSM.16.MT88.4 R20, [R164+0x2900] ;  /* 0x00290000a414783b */ /* 0x000fe20000004200 */
[--C-:B------:R-:W-:Y:S01]  /*ea50*/  FFMA.FTZ R154, R5, c[0x0][0x2d0], -R144.reuse ;  /* 0x0000b400059a7a23 */ /* 0x100fe20000010890 */
[C---:B------:R-:W-:Y:S01]  /*ea60*/  FSETP.NEU.FTZ.AND P0, PT, R3.reuse, -INF , PT ;  /* 0xff8000000300780b */ /* 0x040fe20003f1d000 */
[----:B------:R-:W-:Y:S01]  /*ea70*/  FMUL.FTZ R170, R3, c[0x0][0x2d0] ;  /* 0x0000b40003aa7a20 */ /* 0x000fe20000410000 */
[----:B------:R1:W2:Y:S01]  /*ea80*/  LDSM.16.MT88.4 R4, [R0+0x4100] ;  /* 0x004100000004783b */ /* 0x0002a20000004200 */
[----:B------:R-:W3:Y:S01]  /*ea90*/  MUFU.EX2 R160, R160 ;  /* 0x000000a000a07308 */ /* 0x000ee20000000800 */
[----:B------:R-:W-:-:S02]  /*eaa0*/  FFMA.FTZ R87, R19, c[0x0][0x2d0], -R144 ;  /* 0x0000b40013577a23 */ /* 0x000fc40000010890 */
[----:B------:R-:W-:Y:S01]  /*eab0*/  FSEL R170, R170, RZ, P0 ;  /* 0x000000ffaaaa7208 */ /* 0x000fe20000000000 */
[--C-:B------:R-:W-:Y:S01]  /*eac0*/  FFMA.FTZ R86, R17, c[0x0][0x2d0], -R144.reuse ;  /* 0x0000b40011567a23 */ /* 0x100fe20000010890 */
[----:B------:R-:W-:Y:S01]  /*ead0*/  ISETP.GE.AND P0, PT, R84, 0x81, PT ;  /* 0x000000815400780c */ /* 0x000fe20003f06270 */
[----:B------:R-:W-:Y:S01]  /*eae0*/  LDSM.16.MT88.4 R16, [R184+0x2900] ;  /* 0x00290000b810783b */ /* 0x000fe20000004200 */
[----:B------:R-:W-:Y:S01]  /*eaf0*/  FFMA.FTZ R168, R215, c[0x0][0x2d0], -R144 ;  /* 0x0000b400d7a87a23 */ /* 0x000fe20000010890 */
[----:B------:R-:W-:Y:S01]  /*eb00*/  MUFU.EX2 R159, R159 ;  /* 0x0000009f009f7308 */ /* 0x000fe20000000800 */
[--C-:B------:R-:W-:Y:S02]  /*eb10*/  FFMA.FTZ R165, R28, c[0x0][0x2d0], -R170.reuse ;  /* 0x0000b4001ca57a23 */ /* 0x100fe400000108aa */
[--C-:B------:R-:W-:Y:S02]  /*eb20*/  FFMA.FTZ R162, R33, c[0x0][0x2d0], -R170.reuse ;  /* 0x0000b40021a27a23 */ /* 0x100fe400000108aa */
[--C-:B------:R-:W-:Y:S01]  /*eb30*/  FFMA.FTZ R161, R29, c[0x0][0x2d0], -R170.reuse ;  /* 0x0000b4001da17a23 */ /* 0x100fe200000108aa */
[----:B------:R-:W-:Y:S01]  /*eb40*/  LDSM.16.MT88.4 R32, [R164+0x900] ;  /* 0x00090000a420783b */ /* 0x000fe20000004200 */
[--C-:B------:R-:W-:Y:S01]  /*eb50*/  FFMA.FTZ R158, R27, c[0x0][0x2d0], -R170.reuse ;  /* 0x0000b4001b9e7a23 */ /* 0x100fe200000108aa */
[----:B------:R-:W4:Y:S01]  /*eb60*/  MUFU.EX2 R156, R156 ;  /* 0x0000009c009c7308 */ /* 0x000f220000000800 */
[--C-:B------:R-:W-:Y:S01]  /*eb70*/  FFMA.FTZ R155, R11, c[0x0][0x2d0], -R170.reuse ;  /* 0x0000b4000b9b7a23 */ /* 0x100fe200000108aa */
[----:B---3--:R-:W-:Y:S01]  /*eb80*/  F2FP.PACK_AB R96, R160, R163 ;  /* 0x000000a3a060723e */ /* 0x008fe200000000ff */
[--C-:B------:R-:W-:Y:S01]  /*eb90*/  FFMA.FTZ R85, R15, c[0x0][0x2d0], -R170.reuse ;  /* 0x0000b4000f557a23 */ /* 0x100fe200000108aa */
[----:B------:R-:W-:Y:S01]  /*eba0*/  LDSM.16.MT88.4 R24, [R185+0x900] ;  /* 0x00090000b918783b */ /* 0x000fe20000004200 */
[----:B------:R-:W-:-:S02]  /*ebb0*/  FFMA.FTZ R2, R13, c[0x0][0x2d0], -R170 ;  /* 0x0000b4000d027a23 */ /* 0x000fc400000108aa */
[----:B-1----:R-:W-:Y:S01]  /*ebc0*/  FFMA.FTZ R0, R9, c[0x0][0x2d0], -R170 ;  /* 0x0000b40009007a23 */ /* 0x002fe200000108aa */
[----:B------:R-:W-:Y:S01]  /*ebd0*/  MUFU.EX2 R165, R165 ;  /* 0x000000a500a57308 */ /* 0x000fe20000000800 */
[----:B------:R-:W1:Y:S01]  /*ebe0*/  LDSM.16.MT88.4 R8, [R185+0x2900] ;  /* 0x00290000b908783b */ /* 0x000e620000004200 */
[--C-:B------:R-:W-:Y:S02]  /*ebf0*/  FFMA.FTZ R169, R169, c[0x0][0x2d0], -R144.reuse ;  /* 0x0000b400a9a97a23 */ /* 0x100fe40000010890 */
[--C-:B------:R-:W-:Y:S01]  /*ec00*/  FFMA.FTZ R166, R213, c[0x0][0x2d0], -R144.reuse ;  /* 0x0000b400d5a67a23 */ /* 0x100fe20000010890 */
[----:B------:R-:W-:Y:S01]  /*ec10*/  LDSM.16.MT88.4 R28, [R173+0x2900] ;  /* 0x00290000ad1c783b */ /* 0x000fe20000004200 */
[----:B------:R-:W-:Y:S02]  /*ec20*/  FFMA.FTZ R167, R167, c[0x0][0x2d0], -R144 ;  /* 0x0000b400a7a77a23 */ /* 0x000fe40000010890 */
[----:B------:R-:W3:Y:S01]  /*ec30*/  MUFU.EX2 R162, R162 ;  /* 0x000000a200a27308 */ /* 0x000ee20000000800 */
[----:B----4-:R-:W-:Y:S01]  /*ec40*/  F2FP.PACK_AB R98, R156, R159 ;  /* 0x0000009f9c62723e */ /* 0x010fe200000000ff */
[----:B------:R-:W-:-:S02]  /*ec50*/  FFMA.FTZ R172, R211, c[0x0][0x2d0], -R170 ;  /* 0x0000b400d3ac7a23 */ /* 0x000fc400000108aa */
[--C-:B------:R-:W-:Y:S02]  /*ec60*/  FFMA.FTZ R175, R175, c[0x0][0x2d0], -R170.reuse ;  /* 0x0000b400afaf7a23 */ /* 0x100fe400000108aa */
[--C-:B------:R-:W-:Y:S02]  /*ec70*/  FFMA.FTZ R174, R193, c[0x0][0x2d0], -R170.reuse ;  /* 0x0000b400c1ae7a23 */ /* 0x100fe400000108aa */
[----:B------:R-:W-:Y:S01]  /*ec80*/  MUFU.EX2 R161, R161 ;  /* 0x000000a100a17308 */ /* 0x000fe20000000800 */
[----:B------:R-:W-:Y:S02]  /*ec90*/  FFMA.FTZ R177, R177, c[0x0][0x2d0], -R170 ;  /* 0x0000b400b1b17a23 */ /* 0x000fe400000108aa */
[--C-:B------:R-:W-:Y:S02]  /*eca0*/  FFMA.FTZ R178, R179, c[0x0][0x2d0], -R144.reuse ;  /* 0x0000b400b3b27a23 */ /* 0x100fe40000010890 */
[--C-:B------:R-:W-:Y:S02]  /*ecb0*/  FFMA.FTZ R176, R183, c[0x0][0x2d0], -R144.reuse ;  /* 0x0000b400b7b07a23 */ /* 0x100fe40000010890 */
[--C-:B------:R-:W-:Y:S01]  /*ecc0*/  FFMA.FTZ R181, R181, c[0x0][0x2d0], -R144.reuse ;  /* 0x0000b400b5b57a23 */ /* 0x100fe20000010890 */
[----:B------:R-:W4:Y:S01]  /*ecd0*/  MUFU.EX2 R158, R158 ;  /* 0x0000009e009e7308 */ /* 0x000f220000000800 */
[----:B---3--:R-:W-:Y:S01]  /*ece0*/  F2FP.PACK_AB R97, R162, R165 ;  /* 0x000000a5a261723e */ /* 0x008fe200000000ff */
[----:B------:R-:W-:-:S02]  /*ecf0*/  FFMA.FTZ R223, R151, c[0x0][0x2d0], -R144 ;  /* 0x0000b40097df7a23 */ /* 0x000fc40000010890 */
[--C-:B------:R-:W-:Y:S02]  /*ed00*/  FFMA.FTZ R179, R149, c[0x0][0x2d0], -R170.reuse ;  /* 0x0000b40095b37a23 */ /* 0x100fe400000108aa */
[--C-:B------:R-:W-:Y:S01]  /*ed10*/  FFMA.FTZ R180, R147, c[0x0][0x2d0], -R170.reuse ;  /* 0x0000b40093b47a23 */ /* 0x100fe200000108aa */
[----:B------:R-:W-:Y:S01]  /*ed20*/  LDSM.16.MT88.4 R148, [R173+0x1900] ;  /* 0x00190000ad94783b */ /* 0x000fe20000004200 */
[----:B------:R-:W-:Y:S01]  /*ed30*/  MUFU.EX2 R87, R87 ;  /* 0x0000005700577308 */ /* 0x000fe20000000800 */
[--C-:B------:R-:W-:Y:S02]  /*ed40*/  FFMA.FTZ R182, R145, c[0x0][0x2d0], -R170.reuse ;  /* 0x0000b40091b67a23 */ /* 0x100fe400000108aa */
[----:B------:R-:W-:Y:S01]  /*ed50*/  FFMA.FTZ R221, R171, c[0x0][0x2d0], -R170 ;  /* 0x0000b400abdd7a23 */ /* 0x000fe200000108aa */
[----:B------:R-:W-:Y:S01]  /*ed60*/  LDSM.16.MT88.4 R144, [R173+0x3900] ;  /* 0x00390000ad90783b */ /* 0x000fe20000004200 */
[----:B------:R-:W-:Y:S02]  /*ed70*/  FADD.FTZ R160, R163, R160 ;  /* 0x000000a0a3a07221 */ /* 0x000fe40000010000 */
[----:B------:R-:W-:Y:S01]  /*ed80*/  FADD.FTZ R162, R165, R162 ;  /* 0x000000a2a5a27221 */ /* 0x000fe20000010000 */
[----:B----4-:R-:W-:Y:S01]  /*ed90*/  F2FP.PACK_AB R99, R158, R161 ;  /* 0x000000a19e63723e */ /* 0x010fe200000000ff */
[----:B------:R-:W3:Y:S01]  /*eda0*/  MUFU.EX2 R86, R86 ;  /* 0x0000005600567308 */ /* 0x000ee20000000800 */
[----:B------:R-:W-:-:S02]  /*edb0*/  FADD.FTZ R159, R159, R160 ;  /* 0x000000a09f9f7221 */ /* 0x000fc40000010000 */
[----:B------:R-:W-:Y:S02]  /*edc0*/  FADD.FTZ R161, R161, R162 ;  /* 0x000000a2a1a17221 */ /* 0x000fe40000010000 */
[----:B------:R-:W-:Y:S01]  /*edd0*/  FADD.FTZ R156, R156, R159 ;  /* 0x0000009f9c9c7221 */ /* 0x000fe20000010000 */
[C---:B------:R-:W-:Y:S01]  /*ede0*/  HMMA.16816.F32 R36, R96.reuse, R40, RZ ;  /* 0x000000286024723c */ /* 0x040fe200000018ff */
[----:B------:R-:W-:Y:S01]  /*edf0*/  FADD.FTZ R158, R158, R161 ;  /* 0x000000a19e9e7221 */ /* 0x000fe20000010000 */
[----:B------:R-:W-:Y:S06]  /*ee00*/  MUFU.EX2 R157, R157 ;  /* 0x0000009d009d7308 */ /* 0x000fec0000000800 */
[C---:B------:R-:W-:Y:S02]  /*ee10*/  HMMA.16816.F32 R40, R96.reuse, R42, RZ ;  /* 0x0000002a6028723c */ /* 0x040fe400000018ff */
[----:B------:R-:W-:Y:S06]  /*ee20*/  MUFU.EX2 R154, R154 ;  /* 0x0000009a009a7308 */ /* 0x000fec0000000800 */
[C---:B------:R-:W-:Y:S02]  /*ee30*/  HMMA.16816.F32 R52, R96.reuse, R56, RZ ;  /* 0x000000386034723c */ /* 0x040fe400000018ff */
[----:B------:R-:W-:Y:S06]  /*ee40*/  MUFU.EX2 R85, R85 ;  /* 0x0000005500557308 */ /* 0x000fec0000000800 */
[C---:B------:R-:W-:Y:S02]  /*ee50*/  HMMA.16816.F32 R56, R96.reuse, R58, RZ ;  /* 0x0000003a6038723c */ /* 0x040fe400000018ff */
[----:B------:R-:W4:Y:S06]  /*ee60*/  MUFU.EX2 R2, R2 ;  /* 0x0000000200027308 */ /* 0x000f2c0000000800 */
        /* <DEDUP_REMOVED lines=37> */
[----:B---3--:R-:W-:Y:S01]  /*f0c0*/  F2FP.PACK_AB R4, R86, R87 ;  /* 0x000000575604723e */ /* 0x008fe200000000ff */
[----:B------:R-:W-:Y:S01]  /*f0d0*/  HMMA.16816.F32 R96, R96, R6, RZ ;  /* 0x000000066060723c */ /* 0x000fe200000018ff */
[----:B----4-:R-:W-:Y:S01]  /*f0e0*/  F2FP.PACK_AB R5, R2, R85 ;  /* 0x000000550205723e */ /* 0x010fe200000000ff */
[----:B------:R-:W-:-:S05]  /*f0f0*/  FADD.FTZ R87, R87, R156 ;  /* 0x0000009c57577221 */ /* 0x000fca0000010000 */
[----:B------:R-:W-:Y:S02]  /*f100*/  F2FP.PACK_AB R6, R154, R157 ;  /* 0x0000009d9a06723e */ /* 0x000fe400000000ff */
[----:B-----5:R-:W-:-:S07]  /*f110*/  F2FP.PACK_AB R7, R0, R155 ;  /* 0x0000009b0007723e */ /* 0x020fce00000000ff */
[C---:B-1----:R-:W-:Y:S08]  /*f120*/  HMMA.16816.F32 R36, R4.reuse, R8, R36 ;  /* 0x000000080424723c */ /* 0x042ff00000001824 */
        /* <DEDUP_REMOVED lines=35> */
[----:B------:R-:W-:-:S02]  /*f360*/  F2FP.PACK_AB R4, R169, R168 ;  /* 0x000000a8a904723e */ /* 0x000fc400000000ff */
[----:B------:R-:W-:Y:S02]  /*f370*/  F2FP.PACK_AB R6, R167, R166 ;  /* 0x000000a6a706723e */ /* 0x000fe400000000ff */
[----:B------:R-:W-:Y:S02]  /*f380*/  F2FP.PACK_AB R5, R175, R172 ;  /* 0x000000acaf05723e */ /* 0x000fe400000000ff */
[----:B------:R-:W-:-:S07]  /*f390*/  F2FP.PACK_AB R7, R177, R174 ;  /* 0x000000aeb107723e */ /* 0x000fce00000000ff */
        /* <DEDUP_REMOVED lines=16> */
[C---:B------:R-:W-:Y:S01]  /*f4a0*/  HMMA.16816.F32 R72, R4.reuse, R26, R72 ;  /* 0x0000001a0448723c */ /* 0x040fe20000001848 */
[----:B------:R-:W-:Y:S07]  /*f4b0*/  LDSM.16.MT88.4 R24, [R184+0x3900] ;  /* 0x00390000b818783b */ /* 0x000fee0000004200 */
[C---:B---3--:R-:W-:Y:S08]  /*f4c0*/  HMMA.16816.F32 R76, R4.reuse, R20, R76 ;  /* 0x00000014044c723c */ /* 0x048ff0000000184c */
        /* <DEDUP_REMOVED lines=15> */
[----:B------:R-:W-:Y:S01]  /*f5c0*/  HMMA.16816.F32 R48, R4, R30, R48 ;  /* 0x0000001e0430723c */ /* 0x000fe20000001830 */
[----:B------:R-:W-:Y:S06]  /*f5d0*/  LDSM.16.MT88.4 R28, [R185+0x3900] ;  /* 0x00390000b91c783b */ /* 0x000fec0000004200 */
[----:B------:R-:W-:-:S02]  /*f5e0*/  F2FP.PACK_AB R4, R181, R176 ;  /* 0x000000b0b504723e */ /* 0x000fc400000000ff */
[----:B------:R-:W-:Y:S02]  /*f5f0*/  F2FP.PACK_AB R6, R223, R178 ;  /* 0x000000b2df06723e */ /* 0x000fe400000000ff */
[----:B------:R-:W-:Y:S02]  /*f600*/  F2FP.PACK_AB R5, R180, R179 ;  /* 0x000000b3b405723e */ /* 0x000fe400000000ff */
[----:B------:R-:W-:-:S07]  /*f610*/  F2FP.PACK_AB R7, R221, R182 ;  /* 0x000000b6dd07723e */ /* 0x000fce00000000ff */
[C---:B-1----:R-:W-:Y:S08]  /*f620*/  HMMA.16816.F32 R128, R4.reuse, R8, R128 ;  /* 0x000000080480723c */ /* 0x042ff00000001880 */
[C---:B------:R-:W-:Y:S01]  /*f630*/  HMMA.16816.F32 R124, R4.reuse, R10, R124 ;  /* 0x0000000a047c723c */ /* 0x040fe2000000187c */
[----:B------:R-:W1:Y:S07]  /*f640*/  LDSM.16.MT88.4 R8, [R184+0x5900] ;  /* 0x00590000b808783b */ /* 0x000e6e0000004200 */
[C---:B--2---:R-:W-:Y:S07]  /*f650*/  HMMA.16816.F32 R68, R4.reuse, R16, R68 ;  /* 0x000000100444723c */ /* 0x044fee0000001844 */
[----:B------:R-:W-:Y:S01]  /*f660*/  @P0 LEA.HI.SX32 R17, R133, 0xfffffffd, 0x1a ;  /* 0xfffffffd85110811 */ /* 0x000fe200078fd2ff */
[----:B------:R-:W-:Y:S03]  /*f670*/  HMMA.16816.F32 R52, R4, R24, R52 ;  /* 0x000000180434723c */ /* 0x000fe60000001834 */
[----:B------:R-:W-:Y:S01]  /*f680*/  @P0 SHF.R.S32.HI R16, RZ, 0x1f, R17 ;  /* 0x0000001fff100819 */ /* 0x000fe20000011411 */
[----:B------:R-:W-:-:S03]  /*f690*/  @P0 IMAD R152, R152, R17, RZ ;  /* 0x0000001198980224 */ /* 0x000fc600078e02ff */
[-C--:B------:R-:W-:Y:S01]  /*f6a0*/  @P0 IMAD.WIDE.U32 R24, R17, R153.reuse, R208 ;  /* 0x0000009911180225 */ /* 0x080fe200078e00d0 */
[C---:B------:R-:W-:Y:S03]  /*f6b0*/  HMMA.16816.F32 R60, R4.reuse, R20, R60 ;  /* 0x00000014043c723c */ /* 0x040fe6000000183c */
[----:B------:R-:W-:Y:S02]  /*f6c0*/  FADD.FTZ R17, R85, R158 ;  /* 0x0000009e55117221 */ /* 0x000fe40000010000 */
[----:B------:R-:W-:Y:S02]  /*f6d0*/  @P0 IMAD R153, R16, R153, R152 ;  /* 0x0000009910990224 */ /* 0x000fe400078e0298 */
[----:B------:R-:W-:Y:S01]  /*f6e0*/  FADD.FTZ R2, R2, R17 ;  /* 0x0000001102027221 */ /* 0x000fe20000010000 */
[----:B------:R-:W-:Y:S01]  /*f6f0*/  HMMA.16816.F32 R64, R4, R22, R64 ;  /* 0x000000160440723c */ /* 0x000fe20000001840 */
[----:B------:R-:W2:Y:S01]  /*f700*/  LDSM.16.MT88.4 R20, [R164+0x5900] ;  /* 0x00590000a414783b */ /* 0x000ea20000004200 */
[----:B------:R-:W-:-:S02]  /*f710*/  @P0 IMAD.IADD R153, R25, 0x1, R153 ;  /* 0x0000000119990824 */ /* 0x000fc400078e0299 */
[----:B------:R-:W-:-:S04]  /*f720*/  FADD.FTZ R155, R155, R2 ;  /* 0x000000029b9b7221 */ /* 0x000fc80000010000 */
[----:B------:R-:W-:Y:S01]  /*f730*/  HMMA.16816.F32 R72, R4, R18, R72 ;  /* 0x000000120448723c */ /* 0x000fe20000001848 */
[----:B------:R-:W-:-:S04]  /*f740*/  FADD.FTZ R155, R0, R155 ;  /* 0x0000009b009b7221 */ /* 0x000fc80000010000 */
[----:B------:R-:W-:Y:S02]  /*f750*/  FADD.FTZ R172, R172, R155 ;  /* 0x0000009bacac7221 */ /* 0x000fe40000010000 */
[----:B------:R-:W-:Y:S01]  /*f760*/  FADD.FTZ R18, R86, R87 ;  /* 0x0000005756127221 */ /* 0x000fe20000010000 */
[C---:B-1----:R-:W-:Y:S01]  /*f770*/  HMMA.16816.F32 R88, R4.reuse, R10, R88 ;  /* 0x0000000a0458723c */ /* 0x042fe20000001858 */
        /* <DEDUP_REMOVED lines=9> */
[----:B------:R-:W-:Y:S01]  /*f810*/  @P0 LEA R8, P2, R24, c[0x0][0x1c8], 0x1 ;  /* 0x0000720018080a11 */ /* 0x000fe200078408ff */
[----:B------:R-:W-:Y:S01]  /*f820*/  FADD.FTZ R179, R180, R179 ;  /* 0x000000b3b4b37221 */ /* 0x000fe20000010000 */
[----:B------:R-:W-:Y:S01]  /*f830*/  HMMA.16816.F32 R120, R4, R148, R120 ;  /* 0x000000940478723c */ /* 0x000fe20000001878 */
[----:B------:R-:W-:Y:S01]  /*f840*/  FADD.FTZ R166, R166, R169 ;  /* 0x000000a9a6a67221 */ /* 0x000fe20000010000 */
[----:B------:R-:W-:Y:S01]  /*f850*/  @P0 LEA.HI.X R9, R24, c[0x0][0x1cc], R153, 0x1, P2 ;  /* 0x0000730018090a11 */ /* 0x000fe200010f0c99 */
[----:B------:R-:W-:Y:S01]  /*f860*/  FADD.FTZ R182, R182, R179 ;  /* 0x000000b3b6b67221 */ /* 0x000fe20000010000 */
[----:B------:R-:W-:Y:S01]  /*f870*/  @P0 LEA R10, P2, R197, R8, 0x1 ;  /* 0x00000008c50a0211 */ /* 0x000fe200078408ff */
[----:B------:R-:W-:-:S02]  /*f880*/  FADD.FTZ R167, R167, R166 ;  /* 0x000000a6a7a77221 */ /* 0x000fc40000010000 */
[----:B------:R-:W-:Y:S01]  /*f890*/  @!PT LDS RZ, [RZ] ;  /* 0x00000000fffff984 */ /* 0x000fe20000000800 */
[----:B------:R-:W-:Y:S01]  /*f8a0*/  @!PT LDS RZ, [RZ] ;  /* 0x00000000fffff984 */ /* 0x000fe20000000800 */
[----:B------:R-:W-:Y:S01]  /*f8b0*/  @!PT LDS RZ, [RZ] ;  /* 0x00000000fffff984 */ /* 0x000fe20000000800 */
[----:B------:R1:W-:Y:S01]  /*f8c0*/  @P0 LDGSTS.E.BYPASS.LTC128B.128 [R134+0xc100], [R8.64], !P6 ;  /* 0x0c10000008860fae */ /* 0x0003e2000f101d46 */
[----:B------:R-:W-:Y:S01]  /*f8d0*/  @P0 LEA.HI.X R11, R197, R9, R196, 0x1, P2 ;  /* 0x00000009c50b0211 */ /* 0x000fe200010f0cc4 */
[----:B------:R-:W-:Y:S01]  /*f8e0*/  FADD.FTZ R176, R176, R167 ;  /* 0x000000a7b0b07221 */ /* 0x000fe20000010000 */
[C---:B------:R-:W-:Y:S01]  /*f8f0*/  HMMA.16816.F32 R116, R4.reuse, R150, R116 ;  /* 0x000000960474723c */ /* 0x040fe20000001874 */
[----:B------:R1:W-:Y:S01]  /*f900*/  @P0 LDGSTS.E.BYPASS.LTC128B.128 [R134+0xe100], [R8.64+0x80], !P5 ;  /* 0x0e10008008860fae */ /* 0x0003e2000e901d46 */
[----:B------:R-:W-:Y:S02]  /*f910*/  FADD.FTZ R221, R221, R182 ;  /* 0x000000b6dddd7221 */ /* 0x000fe40000010000 */
[----:B------:R-:W-:Y:S01]  /*f920*/  FADD.FTZ R181, R181, R176 ;  /* 0x000000b0b5b57221 */ /* 0x000fe20000010000 */
[----:B------:R1:W-:Y:S03]  /*f930*/  @P0 LDGSTS.E.BYPASS.LTC128B.128 [R134+0x10100], [R8.64+0x100], !P1 ;  /* 0x1010010008860fae */ /* 0x0003e6000c901d46 */
[----:B------:R-:W-:Y:S01]  /*f940*/  FADD.FTZ R178, R178, R181 ;  /* 0x000000b5b2b27221 */ /* 0x000fe20000010000 */
[----:B------:R1:W-:Y:S01]  /*f950*/  @P0 LDGSTS.E.BYPASS.LTC128B.128 [R134+0xd100], [R10.64], !P6 ;  /* 0x0d1000000a860fae */ /* 0x0003e2000f101d46 */
[C---:B------:R-:W-:Y:S02]  /*f960*/  HMMA.16816.F32 R44, R4.reuse, R144, R44 ;  /* 0x00000090042c723c */ /* 0x040fe4000000182c */
[----:B------:R-:W-:Y:S01]  /*f970*/  FADD.FTZ R223, R223, R178 ;  /* 0x000000b2dfdf7221 */ /* 0x000fe20000010000 */
[----:B------:R1:W-:Y:S04]  /*f980*/  @P0 LDGSTS.E.BYPASS.LTC128B.128 [R134+0xf100], [R10.64+0x80], !P5 ;  /* 0x0f1000800a860fae */ /* 0x0003e8000e901d46 */
[----:B------:R1:W-:Y:S01]  /*f990*/  @P0 LDGSTS.E.BYPASS.LTC128B.128 [R134+0x11100], [R10.64+0x100], !P1 ;  /* 0x111001000a860fae */ /* 0x0003e2000c901d46 */
[----:B------:R-:W-:Y:S01]  /*f9a0*/  HMMA.16816.F32 R48, R4, R146, R48 ;  /* 0x000000920430723c */ /* 0x000fe20000001830 */
[----:B------:R-:W-:-:S02]  /*f9b0*/  ISETP.NE.AND P1, PT, R135, RZ, PT ;  /* 0x000000ff8700720c */ /* 0x000fc40003f25270 */
[----:B------:R-:W0:Y:S05]  /*f9c0*/  LDGDEPBAR ;  /* 0x00000000000079af */ /* 0x000e2a0000000000 */
        /* <DEDUP_REMOVED lines=10> */
[----:B------:R-:W-:Y:S01]  /*fa70*/  HMMA.16816.F32 R96, R4, R22, R96 ;  /* 0x000000160460723c */ /* 0x000fe20000001860 */
[----:B------:R-:W-:Y:S07]  /*fa80*/  @!P3 BRA `(.L_x_767) ;  /* 0x00002f400000b947 */ /* 0x000fee0003800000 */
[C---:B-1----:R-:W-:Y:S01]  /*fa90*/  IADD3 R217, P0, R202.reuse, 0x40, RZ ;  /* 0x00000040cad97810 */ /* 0x042fe20007f1e0ff */
[----:B------:R-:W-:Y:S01]  /*faa0*/  IMAD.MOV.U32 R135, RZ, RZ, 0x20 ;  /* 0x00000020ff877424 */ /* 0x000fe200078e00ff */
[----:B------:R-:W-:Y:S01]  /*fab0*/  IADD3 R215, P3, R202, 0x80, RZ ;  /* 0x00000080cad77810 */ /* 0x000fe20007f7e0ff */
[----:B------:R-:W-:Y:S01]  /*fac0*/  IMAD.MOV.U32 R0, RZ, RZ, R3 ;  /* 0x000000ffff007224 */ /* 0x000fe200078e0003 */
[C---:B------:R-:W-:Y:S01]  /*fad0*/  IADD3 R213, P2, R204.reuse, 0x40, RZ ;  /* 0x00000040ccd57810 */ /* 0x040fe20007f5e0ff */
[--C-:B------:R-:W-:Y:S01]  /*fae0*/  IMAD.X R216, RZ, RZ, R207.reuse, P0 ;  /* 0x000000ffffd87224 */ /* 0x100fe200000e06cf */
[----:B------:R-:W-:Y:S01]  /*faf0*/  IADD3 R211, P0, R204, 0x80, RZ ;  /* 0x00000080ccd37810 */ /* 0x000fe20007f1e0ff */
[----:B------:R-:W-:Y:S01]  /*fb00*/  IMAD.X R214, RZ, RZ, R207, P3 ;  /* 0x000000ffffd67224 */ /* 0x000fe200018e06cf */
[----:B------:R-:W-:Y:S01]  /*fb10*/  LEA.HI.SX32 R219, R133, 0xfffffffe, 0x1a ;  /* 0xfffffffe85db7811 */ /* 0x000fe200078fd2ff */
[----:B------:R-:W-:Y:S01]  /*fb20*/  IMAD.MOV.U32 R133, RZ, RZ, R132 ;  /* 0x000000ffff857224 */ /* 0x000fe200078e0084 */
[----:B------:R-:W-:Y:S01]  /*fb30*/  MOV R218, RZ ;  /* 0x000000ff00da7202 */ /* 0x000fe20000000f00 */
[----:B------:R-:W-:Y:S01]  /*fb40*/  IMAD.X R212, RZ, RZ, R209, P2 ;  /* 0x000000ffffd47224 */ /* 0x000fe200010e06d1 */
[----:B------:R-:W-:Y:S01]  /*fb50*/  IADD3.X R210, RZ, R209, RZ, P0, !PT ;  /* 0x000000d1ffd27210 */ /* 0x000fe200007fe4ff */
[----:B------:R-:W-:Y:S01]  /*fb60*/  UMOV UR5, 0x1 ;  /* 0x0000000100057882 */ /* 0x000fe20000000000 */
[----:B------:R-:W-:-:S02]  /*fb70*/  IADD3 R134, R190, R189, RZ ;  /* 0x000000bdbe867210 */ /* 0x000fc40007ffe0ff */
[----:B------:R-:W-:Y:S02]  /*fb80*/  SEL R135, R135, 0xffffffe0, !P1 ;  /* 0xffffffe087877807 */ /* 0x000fe40004800000 */
.L_x_768:
[----:B------:R-:W-:Y:S04]  /*fb90*/  DEPBAR.LE SB0, 0x2 ;  /* 0x000080800000791a */ /* 0x000fe80000000000 */
[----:B------:R-:W-:Y:S01]  /*fba0*/  BAR.SYNC.DEFER_BLOCKING 0x0 ;  /* 0x0000000000007b1d */ /* 0x000fe20000010000 */
[----:B------:R-:W-:Y:S01]  /*fbb0*/  UIMAD UR4, UR5, 0x6000, URZ ;  /* 0x00006000050478a4 */ /* 0x000fe2000f8e023f */
[C---:B------:R-:W-:Y:S01]  /*fbc0*/  ISETP.NE.AND P0, PT, R219.reuse, RZ, PT ;  /* 0x000000ffdb00720c */ /* 0x040fe20003f05270 */
[----:B------:R-:W-:Y:S01]  /*fbd0*/  UIADD3 UR8, UR5, 0x1, URZ ;  /* 0x0000000105087890 */ /* 0x000fe2000fffe03f */
[----:B------:R-:W-:Y:S01]  /*fbe0*/  IADD3 R220, R219, -0x1, RZ ;  /* 0xffffffffdbdc7810 */ /* 0x000fe20007ffe0ff */
[----:B------:R-:W-:Y:S02]  /*fbf0*/  UISETP.GE.AND UP0, UPT, UR5, 0x1, UPT ;  /* 0x000000010500788c */ /* 0x000fe4000bf06270 */
[----:B------:R-:W-:Y:S02]  /*fc00*/  IADD3 R132, R191, UR4, RZ ;  /* 0x00000004bf847c10 */ /* 0x000fe4000fffe0ff */
[----:B------:R-:W-:Y:S02]  /*fc10*/  USEL UR5, UR8, URZ, !UP0 ;  /* 0x0000003f08057287 */ /* 0x000fe4000c000000 */
[----:B------:R-:W-:Y:S04]  /*fc20*/  IADD3 R193, R135, R132, RZ ;  /* 0x0000008487c17210 */ /* 0x000fe80007ffe0ff */
[----:B------:R-:W-:Y:S01]  /*fc30*/  @P0 SHF.R.S32.HI R2, RZ, 0x1f, R220 ;  /* 0x0000001fff020819 */ /* 0x000fe200000114dc */
[----:B------:R-:W-:Y:S04]  /*fc40*/  @P0 IMAD.WIDE.U32 R12, R220, c[0x0][0x208], RZ ;  /* 0x00008200dc0c0a25 */ /* 0x000fe800078e00ff */
[----:B------:R-:W-:Y:S01]  /*fc50*/  @P0 IMAD R2, R2, c[0x0][0x208], RZ ;  /* 0x0000820002020a24 */ /* 0x000fe200078e02ff */
[----:B------:R-:W-:Y:S01]  /*fc60*/  @P0 SHF.L.U32 R28, R12, 0x6, RZ ;  /* 0x000000060c1c0819 */ /* 0x000fe200000006ff */
[----:B------:R-:W-:Y:S02]  /*fc70*/  LDSM.16.M88.4 R136, [R190] ;  /* 0x00000000be88783b */ /* 0x000fe40000000200 */
[----:B------:R-:W-:Y:S01]  /*fc80*/  @P0 IMAD R2, R220, c[0x0][0x20c], R2 ;  /* 0x00008300dc020a24 */ /* 0x000fe200078e0202 */
[C---:B------:R-:W-:Y:S02]  /*fc90*/  @P0 IADD3 R16, P1, R28.reuse, R202, RZ ;  /* 0x000000ca1c100210 */ /* 0x040fe40007f3e0ff */
[----:B------:R-:W-:Y:S02]  /*fca0*/  @P0 IADD3 R3, P2, R28, R217, RZ ;  /* 0x000000d91c030210 */ /* 0x000fe40007f5e0ff */
[----:B------:R-:W-:Y:S01]  /*fcb0*/  @P0 IADD3 R2, R13, R2, RZ ;  /* 0x000000020d020210 */ /* 0x000fe20007ffe0ff */
[----:B-1----:R-:W1:Y:S01]  /*fcc0*/  LDSM.16.M88.4 R140, [R191+UR4+0xc100] ;  /* 0x00c10004bf8c783b */ /* 0x002e620008000200 */
[----:B------:R-:W-:Y:S02]  /*fcd0*/  @P0 LEA R170, P3, R16, c[0x0][0x1f8], 0x1 ;  /* 0x00007e0010aa0a11 */ /* 0x000fe400078608ff */
[----:B------:R-:W-:Y:S04]  /*fce0*/  @P0 SHF.L.U64.HI R31, R12, 0x6, R2 ;  /* 0x000000060c1f0819 */ /* 0x000fe80000010202 */
[----:B------:R-:W-:Y:S01]  /*fcf0*/  @P0 IADD3.X R17, R31, R207, RZ, P1, !PT ;  /* 0x000000cf1f110210 */ /* 0x000fe20000ffe4ff */
[----:B------:R-:W2:Y:S01]  /*fd00*/  LDSM.16.M88.4 R144, [R191+UR4+0xc900] ;  /* 0x00c90004bf90783b */ /* 0x000ea20008000200 */
[----:B------:R-:W-:Y:S02]  /*fd10*/  @P0 LEA R164, P1, R3, c[0x0][0x1f8], 0x1 ;  /* 0x00007e0003a40a11 */ /* 0x000fe400078208ff */
[----:B------:R-:W-:Y:S02]  /*fd20*/  @P0 LEA.HI.X R171, R16, c[0x0][0x1fc], R17, 0x1, P3 ;  /* 0x00007f0010ab0a11 */ /* 0x000fe400018f0c11 */
[----:B------:R-:W-:Y:S02]  /*fd30*/  @P0 IADD3.X R2, R31, R216, RZ, P2, !PT ;  /* 0x000000d81f020210 */ /* 0x000fe400017fe4ff */
[----:B------:R-:W-:Y:S01]  /*fd40*/  @P0 IADD3 R30, P2, R199, R28, RZ ;  /* 0x0000001cc71e0210 */ /* 0x000fe20007f5e0ff */
[----:B------:R-:W3:Y:S01]  /*fd50*/  LDSM.16.M88.4 R148, [R191+UR4+0xd100] ;  /* 0x00d10004bf94783b */ /* 0x000ee20008000200 */
[----:B------:R-:W-:Y:S02]  /*fd60*/  @P0 LEA.HI.X R165, R3, c[0x0][0x1fc], R2, 0x1, P1 ;  /* 0x00007f0003a50a11 */ /* 0x000fe400008f0c02 */
[----:B------:R-:W-:Y:S02]  /*fd70*/  @P0 IADD3 R28, P3, R28, R215, RZ ;  /* 0x000000d71c1c0210 */ /* 0x000fe40007f7e0ff */
[----:B------:R-:W-:Y:S02]  /*fd80*/  @P0 IADD3 R32, P1, R30, R202, RZ ;  /* 0x000000ca1e200210 */ /* 0x000fe40007f3e0ff */
[----:B------:R-:W-:Y:S01]  /*fd90*/  @P0 IADD3.X R3, R198, R31, RZ, P2, !PT ;  /* 0x0000001fc6030210 */ /* 0x000fe200017fe4ff */
[----:B------:R-:W4:Y:S01]  /*fda0*/  LDSM.16.M88.4 R152, [R191+UR4+0xd900] ;  /* 0x00d90004bf98783b */ /* 0x000f220008000200 */
[----:B------:R-:W-:Y:S02]  /*fdb0*/  @P0 LEA R168, P2, R28, c[0x0][0x1f8], 0x1 ;  /* 0x00007e001ca80a11 */ /* 0x000fe400078408ff */
[----:B------:R-:W-:Y:S02]  /*fdc0*/  @P0 IADD3.X R31, R31, R214, RZ, P3, !PT ;  /* 0x000000d61f1f0210 */ /* 0x000fe40001ffe4ff */
[----:B------:R-:W-:Y:S02]  /*fdd0*/  @P0 IADD3 R2, P4, R30, R217, RZ ;  /* 0x000000d91e020210 */ /* 0x000fe40007f9e0ff */
[----:B------:R-:W-:Y:S01]  /*fde0*/  @P0 LEA.HI.X R169, R28, c[0x0][0x1fc], R31, 0x1, P2 ;  /* 0x00007f001ca90a11 */ /* 0x000fe200010f0c1f */
[----:B------:R-:W-:Y:S01]  /*fdf0*/  LDSM.16.M88.4 R156, [R193+0xc900] ;  /* 0x00c90000c19c783b */ /* 0x000fe20000000200 */
[----:B------:R-:W-:Y:S02]  /*fe00*/  @P0 LEA R174, P2, R2, c[0x0][0x1f8], 0x1 ;  /* 0x00007e0002ae0a11 */ /* 0x000fe400078408ff */
[----:B------:R-:W-:Y:S02]  /*fe10*/  @P0 IADD3.X R29, R3, R207, RZ, P1, !PT ;  /* 0x000000cf031d0210 */ /* 0x000fe40000ffe4ff */
[----:B------:R-:W-:Y:S02]  /*fe20*/  @P0 LEA R166, P1, R32, c[0x0][0x1f8], 0x1 ;  /* 0x00007e0020a60a11 */ /* 0x000fe400078208ff */
[----:B------:R-:W-:Y:S01]  /*fe30*/  @P0 IADD3 R35, P3, R30, R215, RZ ;  /* 0x000000d71e230210 */ /* 0x000fe20007f7e0ff */
[C---:B-1----:R-:W-:Y:S01]  /*fe40*/  HMMA.16816.F32 R4, R136.reuse, R140, RZ ;  /* 0x0000008c8804723c */ /* 0x042fe200000018ff */
[----:B------:R-:W-:Y:S02]  /*fe50*/  LDSM.16.M88.4 R160, [R193+0xd900] ;  /* 0x00d90000c1a0783b */ /* 0x000fe40000000200 */
[----:B------:R-:W-:Y:S02]  /*fe60*/  @P0 LEA.HI.X R167, R32, c[0x0][0x1fc], R29, 0x1, P1 ;  /* 0x00007f0020a70a11 */ /* 0x000fe400008f0c1d */
[----:B------:R-:W-:Y:S02]  /*fe70*/  @P0 LEA R172, P1, R35, c[0x0][0x1f8], 0x1 ;  /* 0x00007e0023ac0a11 */ /* 0x000fe400078208ff */
[----:B------:R-:W-:Y:S01]  /*fe80*/  @P0 IADD3.X R33, R3, R216, RZ, P4, !PT ;  /* 0x000000d803210210 */ /* 0x000fe200027fe4ff */
[C---:B------:R-:W-:Y:S01]  /*fe90*/  HMMA.16816.F32 R8, R136.reuse, R142, RZ ;  /* 0x0000008e8808723c */ /* 0x040fe200000018ff */
[----:B------:R-:W-:Y:S01]  /*fea0*/  LDSM.16.M88.4 R140, [R134] ;  /* 0x00000000868c783b */ /* 0x000fe20000000200 */
[----:B------:R-:W-:Y:S02]  /*feb0*/  LOP3.LUT P4, RZ, R194, 0x1, RZ, 0xc0, !PT ;  /* 0x00000001c2ff7812 */ /* 0x000fe4000788c0ff */
[----:B------:R-:W-:Y:S02]  /*fec0*/  @P0 LEA.HI.X R175, R2, c[0x0][0x1fc], R33, 0x1, P2 ;  /* 0x00007f0002af0a11 */ /* 0x000fe400010f0c21 */
[-C--:B------:R-:W-:Y:S02]  /*fed0*/  IADD3 R2, R188, R132.reuse, RZ ;  /* 0x00000084bc027210 */ /* 0x080fe40007ffe0ff */
[C---:B--2---:R-:W-:Y:S01]  /*fee0*/  HMMA.16816.F32 R12, R136.reuse, R144, RZ ;  /* 0x00000090880c723c */ /* 0x044fe200000018ff */
[----:B------:R-:W-:Y:S03]  /*fef0*/  IADD3 R132, R135, R132, R188 ;  /* 0x0000008487847210 */ /* 0x000fe60007ffe0bc */
[----:B------:R-:W-:Y:S01]  /*ff00*/  @P0 IADD3.X R32, R3, R214, RZ, P3, !PT ;  /* 0x000000d603200210 */ /* 0x000fe20001ffe4ff */
[----:B------:R-:W-:Y:S03]  /*ff10*/  @P0 IMAD R3, R218, 0x6000, R200 ;  /* 0x00006000da030824 */ /* 0x000fe600078e02c8 */
[C---:B------:R-:W-:Y:S01]  /*ff20*/  HMMA.16816.F32 R16, R136.reuse, R146, RZ ;  /* 0x000000928810723c */ /* 0x040fe200000018ff */
[----:B------:R-:W1:Y:S03]  /*ff30*/  LDSM.16.M88.4 R144, [R193+0xc100] ;  /* 0x00c10000c190783b */ /* 0x000e660000000200 */
[----:B------:R-:W-:Y:S04]  /*ff40*/  @P0 LEA.HI.X R173, R35, c[0x0][0x1fc], R32, 0x1, P1 ;  /* 0x00007f0023ad0a11 */ /* 0x000fe800008f0c20 */
[C---:B---3--:R-:W-:Y:S08]  /*ff50*/  HMMA.16816.F32 R20, R136.reuse, R148, RZ ;  /* 0x000000948814723c */ /* 0x048ff000000018ff */
[C---:B------:R-:W-:Y:S01]  /*ff60*/  HMMA.16816.F32 R24, R136.reuse, R150, RZ ;  /* 0x000000968818723c */ /* 0x040fe200000018ff */
[----:B------:R-:W2:Y:S07]  /*ff70*/  LDSM.16.M88.4 R148, [R193+0xd100] ;  /* 0x00d10000c194783b */ /* 0x000eae0000000200 */
[C---:B----4-:R-:W-:Y:S01]  /*ff80*/  HMMA.16816.F32 R28, R136.reuse, R152, RZ ;  /* 0x00000098881c723c */ /* 0x050fe200000018ff */
[----:B------:R-:W-:Y:S01]  /*ff90*/  @!PT LDS RZ, [RZ] ;  /* 0x00000000fffff984 */ /* 0x000fe20000000800 */
[----:B------:R-:W-:Y:S01]  /*ffa0*/  @!PT LDS RZ, [RZ] ;  /* 0x00000000fffff984 */ /* 0x000fe20000000800 */
[----:B------:R-:W-:Y:S01]  /*ffb0*/  @!PT LDS RZ, [RZ] ;  /* 0x00000000fffff984 */ /* 0x000fe20000000800 */
[----:B------:R3:W-:Y:S07]  /*ffc0*/  @P0 LDGSTS.E.BYPASS.LTC128B.128 [R3], [R170.64], !P6 ;  /* 0x00000000aa030fae */ /* 0x0007ee000f101d46 */
[----:B------:R-:W-:Y:S01]  /*ffd0*/  HMMA.16816.F32 R32, R136, R154, RZ ;  /* 0x0000009a8820723c */ /* 0x000fe200000018ff */
[----:B------:R3:W-:Y:S07]  /*ffe0*/  @P0 LDGSTS.E.BYPASS.LTC128B.128 [R3+0x2000], [R164.64], !P5 ;  /* 0x02000000a4030fae */ /* 0x0007ee000e901d46 */
[C---:B-1----:R-:W-:Y:S01]  /*fff0*/  HMMA.16816.F32 R4, R140.reuse, R144, R4 ;  /* 0x000000908c04723c */ /* 0x042fe20000001804 */
[----:B------:R3:W-:Y:S07]  /*10000*/  @P0 LDGSTS.E.BYPASS.LTC128B.128 [R3+0x4000], [R168.64], !P4 ;  /* 0x04000000a8030fae */ /* 0x0007ee000e101d46 */
[C---:B------:R-:W-:Y:S01]  /*10010*/  HMMA.16816.F32 R8, R140.reuse, R146, R8 ;  /* 0x000000928c08723c */ /* 0x040fe20000001808 */
[----:B------:R3:W-:Y:S07]  /*10020*/  @P0 LDGSTS.E.BYPASS.LTC128B.128 [R3+0x1000], [R166.64], !P6 ;  /* 0x01000000a6030fae */ /* 0x0007ee000f101d46 */
[C---:B------:R-:W-:Y:S01]  /*10030*/  HMMA.16816.F32 R12, R140.reuse, R156, R12 ;  /* 0x0000009c8c0c723c */ /* 0x040fe2000000180c */
[----:B------:R3:W-:Y:S07]  /*10040*/  @P0 LDGSTS.E.BYPASS.LTC128B.128 [R3+0x3000], [R174.64], !P5 ;  /* 0x03000000ae030fae */ /* 0x0007ee000e901d46 */
[C---:B------:R-:W-:Y:S01]  /*10050*/  HMMA.16816.F32 R16, R140.reuse, R158, R16 ;  /* 0x0000009e8c10723c */ /* 0x040fe20000001810 */
[----:B------:R3:W-:Y:S02]  /*10060*/  @P0 LDGSTS.E.BYPASS.LTC128B.128 [R3+0x5000], [R172.64], !P4 ;  /* 0x05000000ac030fae */ /* 0x0007e4000e101d46 */
[----:B------:R-:W-:Y:S05]  /*10070*/  ISETP.GE.AND P0, PT, R219, 0x2, PT ;  /* 0x00000002db00780c */ /* 0x000fea0003f06270 */
[C---:B--2---:R-:W-:Y:S01]  /*10080*/  HMMA.16816.F32 R20, R140.reuse, R148, R20 ;  /* 0x000000948c14723c */ /* 0x044fe20000001814 */
[----:B------:R-:W-:Y:S07]  /*10090*/  LDSM.16.M88.4 R136, [R187] ;  /* 0x00000000bb88783b */ /* 0x000fee0000000200 */
[C---:B------:R-:W-:Y:S01]  /*100a0*/  HMMA.16816.F32 R24, R140.reuse, R150, R24 ;  /* 0x000000968c18723c */ /* 0x040fe20000001818 */
[----:B------:R-:W1:Y:S07]  /*100b0*/  LDSM.16.M88.4 R152, [R2+0xc100] ;  /* 0x00c100000298783b */ /* 0x000e6e0000000200 */
[C---:B------:R-:W-:Y:S01]  /*100c0*/  HMMA.16816.F32 R28, R140.reuse, R160, R28 ;  /* 0x000000a08c1c723c */ /* 0x040fe2000000181c */
[----:B------:R-:W2:Y:S03]  /*100d0*/  LDSM.16.M88.4 R144, [R2+0xc900] ;  /* 0x00c900000290783b */ /* 0x000ea60000000200 */
[----:B---3--:R-:W-:Y:S04]  /*100e0*/  IADD3 R3, R188, R193, RZ ;  /* 0x000000c1bc037210 */ /* 0x008fe80007ffe0ff */
[----:B------:R-:W-:Y:S01]  /*100f0*/  HMMA.16816.F32 R32, R140, R162, R32 ;  /* 0x000000a28c20723c */ /* 0x000fe20000001820 */
[----:B------:R-:W3:Y:S08]  /*10100*/  LDSM.16.M88.4 R156, [R2+0xd100] ;  /* 0x00d10000029c783b */ /* 0x000ef00000000200 */
[----:B------:R-:W0:Y:S08]  /*10110*/  LDGDEPBAR ;  /* 0x00000000000079af */ /* 0x000e300000000000 */
[----:B------:R-:W4:Y:S01]  /*10120*/  LDSM.16.M88.4 R148, [R2+0xd900] ;  /* 0x00d900000294783b */ /* 0x000f220000000200 */
[C---:B-1----:R-:W-:Y:S07]  /*10130*/  HMMA.16816.F32 R4, R136.reuse, R152, R4 ;  /* 0x000000988804723c */ /* 0x042fee0000001804 */
[----:B------:R-:W-:Y:S01]  /*10140*/  LDSM.16.M88.4 R164, [R186] ;  /* 0x00000000baa4783b */ /* 0x000fe20000000200 */
[C---:B------:R-:W-:Y:S07]  /*10150*/  HMMA.16816.F32 R8, R136.reuse, R154, R8 ;  /* 0x0000009a8808723c */ /* 0x040fee0000001808 */
[----:B------:R-:W1:Y:S01]  /*10160*/  LDSM.16.M88.4 R168, [R3+0xc100] ;  /* 0x00c1000003a8783b */ /* 0x000e620000000200 */
[C---:B--2---:R-:W-:Y:S07]  /*10170*/  HMMA.16816.F32 R12, R136.reuse, R144, R12 ;  /* 0x00000090880c723c */ /* 0x044fee000000180c */
[----:B------:R-:W2:Y:S01]  /*10180*/  LDSM.16.M88.4 R140, [R3+0xc900] ;  /* 0x00c90000038c783b */ /* 0x000ea20000000200 */
[C---:B------:R-:W-:Y:S07]  /*10190*/  HMMA.16816.F32 R16, R136.reuse, R146, R16 ;  /* 0x000000928810723c */ /* 0x040fee0000001810 */
[----:B------:R-:W5:Y:S01]  /*101a0*/  LDSM.16.M88.4 R152, [R3+0xd100] ;  /* 0x00d100000398783b */ /* 0x000f620000000200 */
[C---:B---3--:R-:W-:Y:S07]  /*101b0*/  HMMA.16816.F32 R20, R136.reuse, R156, R20 ;  /* 0x0000009c8814723c */ /* 0x048fee0000001814 */
[----:B------:R-:W3:Y:S01]  /*101c0*/  LDSM.16.M88.4 R144, [R3+0xd900] ;  /* 0x00d900000390783b */ /* 0x000ee20000000200 */
[C---:B------:R-:W-:Y:S07]  /*101d0*/  HMMA.16816.F32 R24, R136.reuse, R158, R24 ;  /* 0x0000009e8818723c */ /* 0x040fee0000001818 */
[----:B------:R-:W-:Y:S01]  /*101e0*/  LDSM.16.M88.4 R156, [R191+UR4+0xe900] ;  /* 0x00e90004bf9c783b */ /* 0x000fe20008000200 */
[C---:B----4-:R-:W-:Y:S07]  /*101f0*/  HMMA.16816.F32 R28, R136.reuse, R148, R28 ;  /* 0x00000094881c723c */ /* 0x050fee000000181c */
[----:B------:R-:W-:Y:S01]  /*10200*/  LDSM.16.M88.4 R160, [R191+UR4+0xf900] ;  /* 0x00f90004bfa0783b */ /* 0x000fe20008000200 */
[----:B------:R-:W-:Y:S07]  /*10210*/  HMMA.16816.F32 R32, R136, R150, R32 ;  /* 0x000000968820723c */ /* 0x000fee0000001820 */
[----:B------:R-:W-:Y:S01]  /*10220*/  LDSM.16.M88.4 R136, [R190+0x4000] ;  /* 0x00400000be88783b */ /* 0x000fe20000000200 */
[C---:B-1----:R-:W-:Y:S07]  /*10230*/  HMMA.16816.F32 R4, R164.reuse, R168, R4 ;  /* 0x000000a8a404723c */ /* 0x042fee0000001804 */
[----:B------:R-:W1:Y:S01]  /*10240*/  LDSM.16.M88.4 R148, [R191+UR4+0xe100] ;  /* 0x00e10004bf94783b */ /* 0x000e620008000200 */
[C---:B------:R-:W-:Y:S07]  /*10250*/  HMMA.16816.F32 R8, R164.reuse, R170, R8 ;  /* 0x000000aaa408723c */ /* 0x040fee0000001808 */
[----:B------:R-:W-:Y:S01]  /*10260*/  LDSM.16.M88.4 R168, [R193+0xe100] ;  /* 0x00e10000c1a8783b */ /* 0x000fe20000000200 */
[C---:B--2---:R-:W-:Y:S07]  /*10270*/  HMMA.16816.F32 R12, R164.reuse, R140, R12 ;  /* 0x0000008ca40c723c */ /* 0x044fee000000180c */
[----:B------:R-:W-:Y:S01]  /*10280*/  LDSM.16.M88.4 R172, [R193+0xe900] ;  /* 0x00e90000c1ac783b */ /* 0x000fe20000000200 */
[C---:B------:R-:W-:Y:S07]  /*10290*/  HMMA.16816.F32 R16, R164.reuse, R142, R16 ;  /* 0x0000008ea410723c */ /* 0x040fee0000001810 */
[----:B------:R-:W2:Y:S01]  /*102a0*/  LDSM.16.M88.4 R140, [R191+UR4+0xf100] ;  /* 0x00f10004bf8c783b */ /* 0x000ea20008000200 */
[C---:B-----5:R-:W-:Y:S07]  /*102b0*/  HMMA.16816.F32 R20, R164.reuse, R152, R20 ;  /* 0x00000098a414723c */ /* 0x060fee0000001814 */
[----:B------:R-:W-:Y:S01]  /*102c0*/  LDSM.16.M88.4 R176, [R2+0xe100] ;  /* 0x00e1000002b0783b */ /* 0x000fe20000000200 */
[C---:B------:R-:W-:Y:S07]  /*102d0*/  HMMA.16816.F32 R24, R164.reuse, R154, R24 ;  /* 0x0000009aa418723c */ /* 0x040fee0000001818 */
[----:B------:R-:W4:Y:S01]  /*102e0*/  LDSM.16.M88.4 R152, [R134+0x4000] ;  /* 0x004000008698783b */ /* 0x000f220000000200 */
[C---:B---3--:R-:W-:Y:S07]  /*102f0*/  HMMA.16816.F32 R28, R164.reuse, R144, R28 ;  /* 0x00000090a41c723c */ /* 0x048fee000000181c */
[----:B------:R-:W-:Y:S01]  /*10300*/  LDSM.16.M88.4 R180, [R191+UR4+0x10100] ;  /* 0x01010004bfb4783b */ /* 0x000fe20008000200 */
[----:B------:R-:W-:Y:S07]  /*10310*/  HMMA.16816.F32 R32, R164, R146, R32 ;  /* 0x00000092a420723c */ /* 0x000fee0000001820 */
[----:B------:R-:W3:Y:S01]  /*10320*/  LDSM.16.M88.4 R144, [R193+0xf100] ;  /* 0x00f10000c190783b */ /* 0x000ee20000000200 */
[C---:B-1----:R-:W-:Y:S07]  /*10330*/  HMMA.16816.F32 R4, R136.reuse, R148, R4 ;  /* 0x000000948804723c */ /* 0x042fee0000001804 */
[----:B------:R-:W-:Y:S01]  /*10340*/  LDSM.16.M88.4 R164, [R187+0x4000] ;  /* 0x00400000bba4783b */ /* 0x000fe20000000200 */
[C---:B------:R-:W-:Y:S07]  /*10350*/  HMMA.16816.F32 R8, R136.reuse, R150, R8 ;  /* 0x000000968808723c */ /* 0x040fee0000001808 */
[----:B------:R-:W1:Y:S01]  /*10360*/  LDSM.16.M88.4 R148, [R193+0xf900] ;  /* 0x00f90000c194783b */ /* 0x000e620000000200 */
[C---:B------:R-:W-:Y:S08]  /*10370*/  HMMA.16816.F32 R12, R136.reuse, R156, R12 ;  /* 0x0000009c880c723c */ /* 0x040ff0000000180c */
[C---:B------:R-:W-:Y:S01]  /*10380*/  HMMA.16816.F32 R16, R136.reuse, R158, R16 ;  /* 0x0000009e8810723c */ /* 0x040fe20000001810 */
[----:B------:R-:W-:Y:S07]  /*10390*/  LDSM.16.M88.4 R156, [R2+0xf900] ;  /* 0x00f90000029c783b */ /* 0x000fee0000000200 */
[C---:B--2---:R-:W-:Y:S08]  /*103a0*/  HMMA.16816.F32 R20, R136.reuse, R140, R20 ;  /* 0x0000008c8814723c */ /* 0x044ff00000001814 */
[C---:B------:R-:W-:Y:S01]  /*103b0*/  HMMA.16816.F32 R24, R136.reuse, R142, R24 ;  /* 0x0000008e8818723c */ /* 0x040fe20000001818 */
[----:B------:R-:W-:Y:S07]  /*103c0*/  LDSM.16.M88.4 R140, [R2+0xf100] ;  /* 0x00f10000028c783b */ /* 0x000fee0000000200 */
[C---:B------:R-:W-:Y:S08]  /*103d0*/  HMMA.16816.F32 R28, R136.reuse, R160, R28 ;  /* 0x000000a0881c723c */ /* 0x040ff0000000181c */
[----:B------:R-:W-:Y:S01]  /*103e0*/  HMMA.16816.F32 R32, R136, R162, R32 ;  /* 0x000000a28820723c */ /* 0x000fe20000001820 */
[----:B------:R-:W2:Y:S07]  /*103f0*/  LDSM.16.M88.4 R136, [R2+0xe900] ;  /* 0x00e900000288783b */ /* 0x000eae0000000200 */
[C---:B----4-:R-:W-:Y:S01]  /*10400*/  HMMA.16816.F32 R4, R152.reuse, R168, R4 ;  /* 0x000000a89804723c */ /* 0x050fe20000001804 */
[----:B------:R-:W-:Y:S07]  /*10410*/  LDSM.16.M88.4 R160, [R186+0x4000] ;  /* 0x00400000baa0783b */ /* 0x000fee0000000200 */
[C---:B------:R-:W-:Y:S01]  /*10420*/  HMMA.16816.F32 R8, R152.reuse, R170, R8 ;  /* 0x000000aa9808723c */ /* 0x040fe20000001808 */
[----:B------:R-:W4:Y:S07]  /*10430*/  LDSM.16.M88.4 R168, [R3+0xe100] ;  /* 0x00e1000003a8783b */ /* 0x000f2e0000000200 */
        /* <DEDUP_REMOVED lines=9> */
[C---:B------:R-:W-:Y:S01]  /*104d0*/  HMMA.16816.F32 R4, R164.reuse, R176, R4 ;  /* 0x000000b0a404723c */ /* 0x040fe20000001804 */
[----:B------:R-:W5:Y:S07]  /*104e0*/  LDSM.16.M88.4 R152, [R132+0xf900] ;  /* 0x00f900008498783b */ /* 0x000f6e0000000200 */
[C---:B------:R-:W-:Y:S01]  /*104f0*/  HMMA.16816.F32 R8, R164.reuse, R178, R8 ;  /* 0x000000b2a408723c */ /* 0x040fe20000001808 */
[----:B------:R-:W-:Y:S07]  /*10500*/  LDSM.16.M88.4 R176, [R193+0x10100] ;  /* 0x01010000c1b0783b */ /* 0x000fee0000000200 */
[C---:B--2---:R-:W-:Y:S08]  /*10510*/  HMMA.16816.F32 R12, R164.reuse, R136, R12 ;  /* 0x00000088a40c723c */ /* 0x044ff0000000180c */
[C---:B------:R-:W-:Y:S01]  /*10520*/  HMMA.16816.F32 R16, R164.reuse, R138, R16 ;  /* 0x0000008aa410723c */ /* 0x040fe20000001810 */
[----:B------:R-:W2:Y:S07]  /*10530*/  LDSM.16.M88.4 R136, [R191+UR4+0x10900] ;  /* 0x01090004bf88783b */ /* 0x000eae0008000200 */
[C---:B------:R-:W-:Y:S08]  /*10540*/  HMMA.16816.F32 R20, R164.reuse, R140, R20 ;  /* 0x0000008ca414723c */ /* 0x040ff00000001814 */
[C---:B------:R-:W-:Y:S01]  /*10550*/  HMMA.16816.F32 R24, R164.reuse, R142, R24 ;  /* 0x0000008ea418723c */ /* 0x040fe20000001818 */
[----:B------:R-:W1:Y:S07]  /*10560*/  LDSM.16.M88.4 R140, [R191+UR4+0x11100] ;  /* 0x01110004bf8c783b */ /* 0x000e6e0008000200 */
[C---:B------:R-:W-:Y:S08]  /*10570*/  HMMA.16816.F32 R28, R164.reuse, R156, R28 ;  /* 0x0000009ca41c723c */ /* 0x040ff0000000181c */
[----:B------:R-:W-:Y:S01]  /*10580*/  HMMA.16816.F32 R32, R164, R158, R32 ;  /* 0x0000009ea420723c */ /* 0x000fe20000001820 */
[----:B------:R-:W2:Y:S07]  /*10590*/  LDSM.16.M88.4 R156, [R191+UR4+0x11900] ;  /* 0x01190004bf9c783b */ /* 0x000eae0008000200 */
[C---:B----4-:R-:W-:Y:S01]  /*105a0*/  HMMA.16816.F32 R4, R160.reuse, R168, R4 ;  /* 0x000000a8a004723c */ /* 0x050fe20000001804 */
[----:B------:R-:W4:Y:S07]  /*105b0*/  LDSM.16.M88.4 R164, [R134+0x8000] ;  /* 0x0080000086a4783b */ /* 0x000f2e0000000200 */
[C---:B------:R-:W-:Y:S01]  /*105c0*/  HMMA.16816.F32 R8, R160.reuse, R170, R8 ;  /* 0x000000aaa008723c */ /* 0x040fe20000001808 */
[----:B------:R-:W-:Y:S07]  /*105d0*/  LDSM.16.M88.4 R168, [R2+0x10100] ;  /* 0x0101000002a8783b */ /* 0x000fee0000000200 */
[C---:B---3--:R-:W-:Y:S08]  /*105e0*/  HMMA.16816.F32 R12, R160.reuse, R144, R12 ;  /* 0x00000090a00c723c */ /* 0x048ff0000000180c */
[C---:B------:R-:W-:Y:S01]  /*105f0*/  HMMA.16816.F32 R16, R160.reuse, R146, R16 ;  /* 0x00000092a010723c */ /* 0x040fe20000001810 */
[----:B------:R-:W3:Y:S07]  /*10600*/  LDSM.16.M88.4 R144, [R193+0x10900] ;  /* 0x01090000c190783b */ /* 0x000eee0000000200 */
[C---:B-1----:R-:W-:Y:S08]  /*10610*/  HMMA.16816.F32 R20, R160.reuse, R148, R20 ;  /* 0x00000094a014723c */ /* 0x042ff00000001814 */
[C---:B------:R-:W-:Y:S01]  /*10620*/  HMMA.16816.F32 R24, R160.reuse, R150, R24 ;  /* 0x00000096a018723c */ /* 0x040fe20000001818 */
[----:B------:R-:W1:Y:S07]  /*10630*/  LDSM.16.M88.4 R148, [R193+0x11100] ;  /* 0x01110000c194783b */ /* 0x000e6e0000000200 */
[C---:B-----5:R-:W-:Y:S08]  /*10640*/  HMMA.16816.F32 R28, R160.reuse, R152, R28 ;  /* 0x00000098a01c723c */ /* 0x060ff0000000181c */
[----:B------:R-:W-:Y:S01]  /*10650*/  HMMA.16816.F32 R32, R160, R154, R32 ;  /* 0x0000009aa020723c */ /* 0x000fe20000001820 */
[----:B------:R-:W5:Y:S07]  /*10660*/  LDSM.16.M88.4 R152, [R193+0x11900] ;  /* 0x01190000c198783b */ /* 0x000f6e0000000200 */
        /* <DEDUP_REMOVED lines=15> */
[C---:B------:R-:W-:Y:S08]  /*10760*/  HMMA.16816.F32 R8, R164.reuse, R178, R8 ;  /* 0x000000b2a408723c */ /* 0x040ff00000001808 */
[C---:B---3--:R-:W-:Y:S08]  /*10770*/  HMMA.16816.F32 R12, R164.reuse, R144, R12 ;  /* 0x00000090a40c723c */ /* 0x048ff0000000180c */
[C---:B------:R-:W-:Y:S08]  /*10780*/  HMMA.16816.F32 R16, R164.reuse, R146, R16 ;  /* 0x00000092a410723c */ /* 0x040ff00000001810 */
[C---:B-1----:R-:W-:Y:S08]  /*10790*/  HMMA.16816.F32 R20, R164.reuse, R148, R20 ;  /* 0x00000094a414723c */ /* 0x042ff00000001814 */
[C---:B------:R-:W-:Y:S08]  /*107a0*/  HMMA.16816.F32 R24, R164.reuse, R150, R24 ;  /* 0x00000096a418723c */ /* 0x040ff00000001818 */
[C---:B-----5:R-:W-:Y:S08]  /*107b0*/  HMMA.16816.F32 R28, R164.reuse, R152, R28 ;  /* 0x00000098a41c723c */ /* 0x060ff0000000181c */
[----:B------:R-:W-:Y:S08]  /*107c0*/  HMMA.16816.F32 R32, R164, R154, R32 ;  /* 0x0000009aa420723c */ /* 0x000ff00000001820 */
[C---:B------:R-:W-:Y:S08]  /*107d0*/  HMMA.16816.F32 R4, R160.reuse, R168, R4 ;  /* 0x000000a8a004723c */ /* 0x040ff00000001804 */
[C---:B------:R-:W-:Y:S08]  /*107e0*/  HMMA.16816.F32 R8, R160.reuse, R170, R8 ;  /* 0x000000aaa008723c */ /* 0x040ff00000001808 */
[C---:B--2---:R-:W-:Y:S08]  /*107f0*/  HMMA.16816.F32 R12, R160.reuse, R136, R12 ;  /* 0x00000088a00c723c */ /* 0x044ff0000000180c */
[C---:B------:R-:W-:Y:S01]  /*10800*/  HMMA.16816.F32 R16, R160.reuse, R138, R16 ;  /* 0x0000008aa010723c */ /* 0x040fe20000001810 */
[----:B------:R-:W1:Y:S07]  /*10810*/  LDSM.16.M88.4 R136, [R132+0x10900] ;  /* 0x010900008488783b */ /* 0x000e6e0000000200 */
[C---:B------:R-:W-:Y:S08]  /*10820*/  HMMA.16816.F32 R20, R160.reuse, R140, R20 ;  /* 0x0000008ca014723c */ /* 0x040ff00000001814 */
[C---:B------:R-:W-:Y:S01]  /*10830*/  HMMA.16816.F32 R24, R160.reuse, R142, R24 ;  /* 0x0000008ea018723c */ /* 0x040fe20000001818 */
[----:B------:R-:W2:Y:S07]  /*10840*/  LDSM.16.M88.4 R140, [R132+0x11100] ;  /* 0x01110000848c783b */ /* 0x000eae0000000200 */
[C---:B------:R-:W-:Y:S08]  /*10850*/  HMMA.16816.F32 R28, R160.reuse, R156, R28 ;  /* 0x0000009ca01c723c */ /* 0x040ff0000000181c */
[----:B------:R-:W-:Y:S08]  /*10860*/  HMMA.16816.F32 R32, R160, R158, R32 ;  /* 0x0000009ea020723c */ /* 0x000ff00000001820 */
[C---:B----4-:R-:W-:Y:S08]  /*10870*/  HMMA.16816.F32 R4, R172.reuse, R180, R4 ;  /* 0x000000b4ac04723c */ /* 0x050ff00000001804 */
[C---:B------:R-:W-:Y:S08]  /*10880*/  HMMA.16816.F32 R8, R172.reuse, R182, R8 ;  /* 0x000000b6ac08723c */ /* 0x040ff00000001808 */
[C---:B-1----:R-:W-:Y:S08]  /*10890*/  HMMA.16816.F32 R12, R172.reuse, R136, R12 ;  /* 0x00000088ac0c723c */ /* 0x042ff0000000180c */
[C---:B------:R-:W-:Y:S04]  /*108a0*/  HMMA.16816.F32 R16, R172.reuse, R138, R16 ;  /* 0x0000008aac10723c */ /* 0x040fe80000001810 */
[----:B------:R-:W-:Y:S02]  /*108b0*/  FMUL.FTZ R162, R4, c[0x0][0x320] ;  /* 0x0000c80004a27a20 */ /* 0x000fe40000410000 */
[----:B------:R-:W-:Y:S02]  /*108c0*/  FMUL.FTZ R157, R5, c[0x0][0x320] ;  /* 0x0000c800059d7a20 */ /* 0x000fe40000410000 */
[C---:B--2---:R-:W-:Y:S02]  /*108d0*/  HMMA.16816.F32 R20, R172.reuse, R140, R20 ;  /* 0x0000008cac14723c */ /* 0x044fe40000001814 */
[----:B------:R-:W1:Y:S02]  /*108e0*/  MUFU.TANH R162, R162 ;  /* 0x000000a200a27308 */ /* 0x000e640000002400 */
[----:B------:R-:W-:Y:S02]  /*108f0*/  FMUL.FTZ R9, R9, c[0x0][0x320] ;  /* 0x0000c80009097a20 */ /* 0x000fe40000410000 */
[----:B------:R-:W-:Y:S02]  /*10900*/  FMUL.FTZ R10, R10, c[0x0][0x320] ;  /* 0x0000c8000a0a7a20 */ /* 0x000fe40000410000 */
[C---:B------:R-:W-:Y:S04]  /*10910*/  HMMA.16816.F32 R24, R172.reuse, R142, R24 ;  /* 0x0000008eac18723c */ /* 0x040fe80000001818 */
[----:B------:R-:W-:Y:S01]  /*10920*/  FMUL.FTZ R11, R11, c[0x0][0x320] ;  /* 0x0000c8000b0b7a20 */ /* 0x000fe20000410000 */
[----:B------:R-:W-:Y:S01]  /*10930*/  MUFU.TANH R165, R9 ;  /* 0x0000000900a57308 */ /* 0x000fe20000002400 */
[----:B------:R-:W-:Y:S02]  /*10940*/  FMUL.FTZ R163, R8, c[0x0][0x320] ;  /* 0x0000c80008a37a20 */ /* 0x000fe40000410000 */
[----:B------:R-:W-:Y:S04]  /*10950*/  FMUL.FTZ R161, R6, c[0x0][0x320] ;  /* 0x0000c80006a17a20 */ /* 0x000fe80000410000 */
[----:B------:R-:W-:Y:S02]  /*10960*/  FMUL.FTZ R160, R7, c[0x0][0x320] ;  /* 0x0000c80007a07a20 */ /* 0x000fe40000410000 */
[----:B------:R-:W-:Y:S01]  /*10970*/  FMUL.FTZ R169, R12, c[0x0][0x320] ;  /* 0x0000c8000ca97a20 */ /* 0x000fe20000410000 */
[----:B------:R-:W-:Y:S01]  /*10980*/  MUFU.TANH R234, R10 ;  /* 0x0000000a00ea7308 */ /* 0x000fe20000002400 */
[----:B------:R-:W-:Y:S02]  /*10990*/  FMUL.FTZ R13, R13, c[0x0][0x320] ;  /* 0x0000c8000d0d7a20 */ /* 0x000fe40000410000 */
[----:B------:R-:W-:Y:S01]  /*109a0*/  FMUL.FTZ R14, R14, c[0x0][0x320] ;  /* 0x0000c8000e0e7a20 */ /* 0x000fe20000410000 */
[----:B-1----:R-:W-:Y:S01]  /*109b0*/  FMNMX.FTZ R2, R162, R133, !PT ;  /* 0x00000085a2027209 */ /* 0x002fe20007810000 */
[----:B------:R-:W-:Y:S02]  /*109c0*/  FMUL.FTZ R15, R15, c[0x0][0x320] ;  /* 0x0000c8000f0f7a20 */ /* 0x000fe40000410000 */
[----:B------:R-:W-:Y:S02]  /*109d0*/  FMUL.FTZ R16, R16, c[0x0][0x320] ;  /* 0x0000c80010107a20 */ /* 0x000fe40000410000 */
[----:B------:R-:W-:Y:S01]  /*109e0*/  FMUL.FTZ R17, R17, c[0x0][0x320] ;  /* 0x0000c80011117a20 */ /* 0x000fe20000410000 */
[----:B------:R1:W-:Y:S01]  /*109f0*/  MUFU.TANH R176, R11 ;  /* 0x0000000b00b07308 */ /* 0x0003e20000002400 */
        /* <DEDUP_REMOVED lines=12> */
[----:B-1----:R-:W1:Y:S01]  /*10ac0*/  LDSM.16.M88.4 R8, [R132+0x11900] ;  /* 0x011900008408783b */ /* 0x002e620000000200 */
[----:B------:R-:W-:Y:S08]  /*10ad0*/  DEPBAR.LE SB0, 0x2 ;  /* 0x000080800000791a */ /* 0x000ff00000000000 */
[----:B------:R-:W4:Y:S01]  /*10ae0*/  MUFU.TANH R160, R160 ;  /* 0x000000a000a07308 */ /* 0x000f220000002400 */
[----:B------:R-:W-:Y:S01]  /*10af0*/  BAR.SYNC.DEFER_BLOCKING 0x0 ;  /* 0x0000000000007b1d */ /* 0x000fe20000010000 */
[----:B--2---:R-:W-:Y:S02]  /*10b00*/  FMNMX.FTZ R2, R157, R2, !PT ;  /* 0x000000029d027209 */ /* 0x004fe40007810000 */
[----:B---3--:R-:W-:Y:S04]  /*10b10*/  FMNMX.FTZ R3, R161, R0, !PT ;  /* 0x00000000a1037209 */ /* 0x008fe80007810000 */
[----:B----4-:R-:W-:Y:S01]  /*10b20*/  FMNMX.FTZ R3, R160, R3, !PT ;  /* 0x00000003a0037209 */ /* 0x010fe20007810000 */
[----:B------:R-:W-:Y:S01]  /*10b30*/  LDSM.16.MT88.4 R140, [R184+UR4+0x2900] ;  /* 0x00290004b88c783b */ /* 0x000fe20008004200 */
[----:B------:R-:W2:Y:S02]  /*10b40*/  MUFU.TANH R163, R163 ;  /* 0x000000a300a37308 */ /* 0x000ea40000002400 */
[----:B------:R-:W-:Y:S04]  /*10b50*/  FMNMX.FTZ R3, R234, R3, !PT ;  /* 0x00000003ea037209 */ /* 0x000fe80007810000 */
[----:B------:R-:W-:Y:S01]  /*10b60*/  FMNMX.FTZ R3, R176, R3, !PT ;  /* 0x00000003b0037209 */ /* 0x000fe20007810000 */
[C---:B-1----:R-:W-:Y:S01]  /*10b70*/  HMMA.16816.F32 R28, R172.reuse, R8, R28 ;  /* 0x00000008ac1c723c */ /* 0x042fe2000000181c */
[----:B------:R-:W-:Y:S02]  /*10b80*/  LDSM.16.MT88.4 R148, [R185+UR4+0x3900] ;  /* 0x00390004b994783b */ /* 0x000fe40008004200 */
[----:B------:R-:W1:Y:S05]  /*10b90*/  MUFU.TANH R169, R169 ;  /* 0x000000a900a97308 */ /* 0x000e6a0000002400 */
[----:B------:R-:W-:Y:S05]  /*10ba0*/  HMMA.16816.F32 R32, R172, R10, R32 ;  /* 0x0000000aac20723c */ /* 0x000fea0000001820 */
[----:B------:R-:W3:Y:S01]  /*10bb0*/  MUFU.TANH R181, R13 ;  /* 0x0000000d00b57308 */ /* 0x000ee20000002400 */
[----:B--2---:R-:W-:Y:S06]  /*10bc0*/  FMNMX.FTZ R2, R163, R2, !PT ;  /* 0x00000002a3027209 */ /* 0x004fec0007810000 */
[----:B------:R-:W-:Y:S03]  /*10bd0*/  FMNMX.FTZ R2, R165, R2, !PT ;  /* 0x00000002a5027209 */ /* 0x000fe60007810000 */
        /* <DEDUP_REMOVED lines=15> */
[----:B-1----:R-:W-:Y:S01]  /*10cd0*/  FMNMX.FTZ R3, R180, R3, !PT ;  /* 0x00000003b4037209 */ /* 0x002fe20007810000 */
[----:B------:R-:W-:Y:S08]  /*10ce0*/  LDSM.16.MT88.4 R12, [R185+UR4+0x100] ;  /* 0x00010004b90c783b */ /* 0x000ff00008004200 */
[----:B------:R-:W1:Y:S01]  /*10cf0*/  MUFU.TANH R230, R18 ;  /* 0x0000001200e67308 */ /* 0x000e620000002400 */
[----:B---3--:R-:W-:Y:S02]  /*10d00*/  FMNMX.FTZ R2, R171, R2, !PT ;  /* 0x00000002ab027209 */ /* 0x008fe40007810000 */
[----:B------:R-:W-:Y:S07]  /*10d10*/  IADD3 R16, R184, UR4, RZ ;  /* 0x00000004b8107c10 */ /* 0x000fee000fffe0ff */
        /* <DEDUP_REMOVED lines=30> */
[----:B------:R-:W-:Y:S08]  /*10f00*/  LDSM.16.MT88.4 R28, [R184+UR4+0x100] ;  /* 0x00010004b81c783b */ /* 0x000ff00008004200 */
[----:B------:R-:W3:Y:S01]  /*10f10*/  MUFU.TANH R158, R34 ;  /* 0x00000022009e7308 */ /* 0x000ee20000002400 */
[----:B--2---:R-:W-:Y:S09]  /*10f20*/  FMNMX.FTZ R2, R173, R2, !PT ;  /* 0x00000002ad027209 */ /* 0x004ff20007810000 */
[----:B------:R-:W2:Y:S01]  /*10f30*/  MUFU.TANH R156, R35 ;  /* 0x00000023009c7308 */ /* 0x000ea20000002400 */
[----:B-1----:R-:W-:Y:S05]  /*10f40*/  FMNMX.FTZ R11, R159, R2, !PT ;  /* 0x000000029f0b7209 */ /* 0x002fea0007810000 */
[----:B------:R-:W1:Y:S01]  /*10f50*/  SHFL.BFLY PT, R2, R11, 0x2, 0x1f ;  /* 0x0c401f000b027f89 */ /* 0x000e6200000e0000 */
[----:B---3--:R-:W-:Y:S04]  /*10f60*/  FMNMX.FTZ R3, R158, R3, !PT ;  /* 0x000000039e037209 */ /* 0x008fe80007810000 */
[----:B--2---:R-:W-:Y:S05]  /*10f70*/  FMNMX.FTZ R10, R156, R3, !PT ;  /* 0x000000039c0a7209 */ /* 0x004fea0007810000 */
[----:B------:R-:W2:Y:S01]  /*10f80*/  SHFL.BFLY PT, R3, R10, 0x2, 0x1f ;  /* 0x0c401f000a037f89 */ /* 0x000ea200000e0000 */
[----:B-1----:R-:W-:Y:S07]  /*10f90*/  FMNMX.FTZ R9, R11, R2, !PT ;  /* 0x000000020b097209 */ /* 0x002fee0007810000 */
[----:B------:R-:W1:Y:S01]  /*10fa0*/  SHFL.BFLY PT, R132, R9, 0x1, 0x1f ;  /* 0x0c201f0009847f89 */ /* 0x000e6200000e0000 */
[----:B--2---:R-:W-:Y:S07]  /*10fb0*/  FMNMX.FTZ R8, R10, R3, !PT ;  /* 0x000000030a087209 */ /* 0x004fee0007810000 */
[----:B------:R-:W2:Y:S01]  /*10fc0*/  SHFL.BFLY PT, R3, R8, 0x1, 0x1f ;  /* 0x0c201f0008037f89 */ /* 0x000ea200000e0000 */
[----:B-1----:R-:W-:Y:S05]  /*10fd0*/  FMNMX.FTZ R132, R9, R132, !PT ;  /* 0x0000008409847209 */ /* 0x002fea0007810000 */
[C---:B------:R-:W-:Y:S02]  /*10fe0*/  FADD.FTZ R4, -R132.reuse, R133 ;  /* 0x0000008584047221 */ /* 0x040fe40000010100 */
[----:B------:R-:W-:Y:S02]  /*10ff0*/  FMUL.FTZ R178, R132, c[0x0][0x2d0] ;  /* 0x0000b40084b27a20 */ /* 0x000fe40000410000 */
[----:B------:R-:W-:Y:S02]  /*11000*/  FMUL.FTZ R2, R4, c[0x0][0x2d0] ;  /* 0x0000b40004027a20 */ /* 0x000fe40000410000 */
[--C-:B------:R-:W-:Y:S02]  /*11010*/  FFMA.FTZ R167, R157, c[0x0][0x2d0], -R178.reuse ;  /* 0x0000b4009da77a23 */ /* 0x100fe400000108b2 */
[--C-:B------:R-:W-:Y:S02]  /*11020*/  FFMA.FTZ R168, R162, c[0x0][0x2d0], -R178.reuse ;  /* 0x0000b400a2a87a23 */ /* 0x100fe400000108b2 */
[--C-:B------:R-:W-:Y:S01]  /*11030*/  FFMA.FTZ R166, R163, c[0x0][0x2d0], -R178.reuse ;  /* 0x0000b400a3a67a23 */ /* 0x100fe200000108b2 */
[----:B------:R-:W1:Y:S01]  /*11040*/  MUFU.EX2 R2, R2 ;  /* 0x0000000200027308 */ /* 0x000e620000000800 */
[--C-:B------:R-:W-:Y:S02]  /*11050*/  FFMA.FTZ R163, R165, c[0x0][0x2d0], -R178.reuse ;  /* 0x0000b400a5a37a23 */ /* 0x100fe400000108b2 */
[--C-:B------:R-:W-:Y:S01]  /*11060*/  FFMA.FTZ R169, R169, c[0x0][0x2d0], -R178.reuse ;  /* 0x0000b400a9a97a23 */ /* 0x100fe200000108b2 */
[----:B--2---:R-:W-:Y:S01]  /*11070*/  FMNMX.FTZ R3, R8, R3, !PT ;  /* 0x0000000308037209 */ /* 0x004fe20007810000 */
[--C-:B------:R-:W-:Y:S01]  /*11080*/  FFMA.FTZ R174, R181, c[0x0][0x2d0], -R178.reuse ;  /* 0x0000b400b5ae7a23 */ /* 0x100fe200000108b2 */
[----:B------:R-:W-:Y:S01]  /*11090*/  IADD3 R8, R185, UR4, RZ ;  /* 0x00000004b9087c10 */ /* 0x000fe2000fffe0ff */
[----:B------:R-:W-:Y:S02]  /*110a0*/  FFMA.FTZ R171, R171, c[0x0][0x2d0], -R178 ;  /* 0x0000b400abab7a23 */ /* 0x000fe400000108b2 */
[C---:B------:R-:W-:Y:S01]  /*110b0*/  FMUL.FTZ R157, R3.reuse, c[0x0][0x2d0] ;  /* 0x0000b400039d7a20 */ /* 0x040fe20000410000 */
[----:B------:R-:W-:Y:S01]  /*110c0*/  MUFU.EX2 R168, R168 ;  /* 0x000000a800a87308 */ /* 0x000fe20000000800 */
[----:B------:R-:W-:Y:S01]  /*110d0*/  FADD.FTZ R4, -R3, R0 ;  /* 0x0000000003047221 */ /* 0x000fe20000010100 */
[----:B------:R-:W-:Y:S01]  /*110e0*/  IADD3 R133, R189, R8, RZ ;  /* 0x00000008bd857210 */ /* 0x000fe20007ffe0ff */
[--C-:B------:R-:W-:Y:S02]  /*110f0*/  FFMA.FTZ R165, R161, c[0x0][0x2d0], -R157.reuse ;  /* 0x0000b400a1a57a23 */ /* 0x100fe4000001089d */
[--C-:B------:R-:W-:Y:S01]  /*11100*/  FFMA.FTZ R164, R160, c[0x0][0x2d0], -R157.reuse ;  /* 0x0000b400a0a47a23 */ /* 0x100fe2000001089d */
[----:B------:R-:W-:Y:S01]  /*11110*/  IADD3 R160, R189, R16, RZ ;  /* 0x00000010bda07210 */ /* 0x000fe20007ffe0ff */
[--C-:B------:R-:W-:Y:S01]  /*11120*/  FFMA.FTZ R162, R234, c[0x0][0x2d0], -R157.reuse ;  /* 0x0000b400eaa27a23 */ /* 0x100fe2000001089d */
[----:B------:R-:W2:Y:S01]  /*11130*/  LDSM.16.MT88.4 R20, [R133+0x100] ;  /* 0x000100008514783b */ /* 0x000ea20000004200 */
[--C-:B------:R-:W-:Y:S01]  /*11140*/  FFMA.FTZ R161, R176, c[0x0][0x2d0], -R157.reuse ;  /* 0x0000b400b0a17a23 */ /* 0x100fe2000001089d */
[----:B------:R-:W3:Y:S01]  /*11150*/  MUFU.EX2 R167, R167 ;  /* 0x000000a700a77308 */ /* 0x000ee20000000800 */
[----:B------:R-:W-:Y:S02]  /*11160*/  FMUL.FTZ R0, R4, c[0x0][0x2d0] ;  /* 0x0000b40004007a20 */ /* 0x000fe40000410000 */
[--C-:B------:R-:W-:Y:S02]  /*11170*/  FFMA.FTZ R176, R179, c[0x0][0x2d0], -R178.reuse ;  /* 0x0000b400b3b07a23 */ /* 0x100fe400000108b2 */
[C---:B-1----:R-:W-:Y:S01]  /*11180*/  FMUL.FTZ R4, R2.reuse, R128 ;  /* 0x0000008002047220 */ /* 0x042fe20000410000 */
[----:B------:R-:W-:Y:S01]  /*11190*/  LDSM.16.MT88.4 R136, [R133+0x2900] ;  /* 0x002900008588783b */ /* 0x000fe20000004200 */
[C---:B------:R-:W-:Y:S02]  /*111a0*/  FMUL.FTZ R5, R2.reuse, R129 ;  /* 0x0000008102057220 */ /* 0x040fe40000410000 */
[C---:B------:R-:W-:Y:S01]  /*111b0*/  FMUL.FTZ R8, R2.reuse, R124 ;  /* 0x0000007c02087220 */ /* 0x040fe20000410000 */
[----:B------:R-:W1:Y:S01]  /*111c0*/  MUFU.EX2 R0, R0 ;  /* 0x0000000000007308 */ /* 0x000e620000000800 */
[C---:B------:R-:W-:Y:S02]  /*111d0*/  FMUL.FTZ R9, R2.reuse, R125 ;  /* 0x0000007d02097220 */ /* 0x040fe40000410000 */
[C---:B------:R-:W-:Y:S01]  /*111e0*/  FMUL.FTZ R16, R2.reuse, R116 ;  /* 0x0000007402107220 */ /* 0x040fe20000410000 */
[----:B------:R-:W-:Y:S01]  /*111f0*/  LDSM.16.MT88.4 R144, [R160+0x1900] ;  /* 0x00190000a090783b */ /* 0x000fe20000004200 */
[C---:B------:R-:W-:Y:S02]  /*11200*/  FMUL.FTZ R17, R2.reuse, R117 ;  /* 0x0000007502117220 */ /* 0x040fe40000410000 */
[C---:B------:R-:W-:Y:S02]  /*11210*/  FMUL.FTZ R24, R2.reuse, R108 ;  /* 0x0000006c02187220 */ /* 0x040fe40000410000 */
[C---:B------:R-:W-:Y:S01]  /*11220*/  FMUL.FTZ R25, R2.reuse, R109 ;  /* 0x0000006d02197220 */ /* 0x040fe20000410000 */
[----:B------:R-:W-:Y:S01]  /*11230*/  MUFU.EX2 R166, R166 ;  /* 0x000000a600a67308 */ /* 0x000fe20000000800 */
[C---:B------:R-:W-:Y:S01]  /*11240*/  FMUL.FTZ R32, R2.reuse, R100 ;  /* 0x0000006402207220 */ /* 0x040fe20000410000 */
[----:B------:R-:W-:Y:S01]  /*11250*/  LDSM.16.MT88.4 R152, [R133+0x3900] ;  /* 0x003900008598783b */ /* 0x000fe20000004200 */
[C---:B------:R-:W-:Y:S01]  /*11260*/  FMUL.FTZ R33, R2.reuse, R101 ;  /* 0x0000006502217220 */ /* 0x040fe20000410000 */
[----:B---3--:R-:W-:Y:S01]  /*11270*/  F2FP.PACK_AB R128, R167, R168 ;  /* 0x000000a8a780723e */ /* 0x008fe200000000ff */
[C---:B------:R-:W-:Y:S02]  /*11280*/  FMUL.FTZ R36, R2.reuse, R36 ;  /* 0x0000002402247220 */ /* 0x040fe40000410000 */
[C---:B------:R-:W-:Y:S02]  /*11290*/  FMUL.FTZ R37, R2.reuse, R37 ;  /* 0x0000002502257220 */ /* 0x040fe40000410000 */
[C---:B------:R-:W-:Y:S01]  /*112a0*/  FMUL.FTZ R40, R2.reuse, R40 ;  /* 0x0000002802287220 */ /* 0x040fe20000410000 */
[----:B------:R-:W3:Y:S01]  /*112b0*/  MUFU.EX2 R163, R163 ;  /* 0x000000a300a37308 */ /* 0x000ee20000000800 */
[C---:B------:R-:W-:Y:S02]  /*112c0*/  FMUL.FTZ R41, R2.reuse, R41 ;  /* 0x0000002902297220 */ /* 0x040fe40000410000 */
[----:B------:R-:W-:Y:S02]  /*112d0*/  FMUL.FTZ R44, R2, R44 ;  /* 0x0000002c022c7220 */ /* 0x000fe40000410000 */
[C---:B-1----:R-:W-:Y:S02]  /*112e0*/  FMUL.FTZ R6, R0.reuse, R130 ;  /* 0x0000008200067220 */ /* 0x042fe40000410000 */
[C---:B------:R-:W-:Y:S02]  /*112f0*/  FMUL.FTZ R7, R0.reuse, R131 ;  /* 0x0000008300077220 */ /* 0x040fe40000410000 */
[C---:B------:R-:W-:Y:S01]  /*11300*/  FMUL.FTZ R10, R0.reuse, R126 ;  /* 0x0000007e000a7220 */ /* 0x040fe20000410000 */
[----:B------:R-:W-:Y:S01]  /*11310*/  MUFU.EX2 R165, R165 ;  /* 0x000000a500a57308 */ /* 0x000fe20000000800 */
[C---:B------:R-:W-:Y:S02]  /*11320*/  FMUL.FTZ R11, R0.reuse, R127 ;  /* 0x0000007f000b7220 */ /* 0x040fe40000410000 */
[C---:B------:R-:W-:Y:S01]  /*11330*/  FMUL.FTZ R18, R0.reuse, R118 ;  /* 0x0000007600127220 */ /* 0x040fe20000410000 */
[----:B------:R-:W-:Y:S01]  /*11340*/  LDSM.16.MT88.4 R124, [R185+UR4+0x2900] ;  /* 0x00290004b97c783b */ /* 0x000fe20008004200 */
[C---:B------:R-:W-:Y:S02]  /*11350*/  FMUL.FTZ R19, R0.reuse, R119 ;  /* 0x0000007700137220 */ /* 0x040fe40000410000 */
[C---:B------:R-:W-:Y:S02]  /*11360*/  FMUL.FTZ R26, R0.reuse, R110 ;  /* 0x0000006e001a7220 */ /* 0x040fe40000410000 */
[C---:B------:R-:W-:Y:S01]  /*11370*/  FMUL.FTZ R27, R0.reuse, R111 ;  /* 0x0000006f001b7220 */ /* 0x040fe20000410000 */
[----:B------:R-:W1:Y:S01]  /*11380*/  MUFU.EX2 R164, R164 ;  /* 0x000000a400a47308 */ /* 0x000e620000000800 */
[C---:B------:R-:W-:Y:S01]  /*11390*/  FMUL.FTZ R34, R0.reuse, R102 ;  /* 0x0000006600227220 */ /* 0x040fe20000410000 */
[----:B------:R-:W-:Y:S01]  /*113a0*/  LDSM.16.MT88.4 R108, [R160+0x2100] ;  /* 0x00210000a06c783b */ /* 0x000fe20000004200 */
[C---:B------:R-:W-:Y:S01]  /*113b0*/  FMUL.FTZ R35, R0.reuse, R103 ;  /* 0x0000006700237220 */ /* 0x040fe20000410000 */
[----:B---3--:R-:W-:Y:S01]  /*113c0*/  F2FP.PACK_AB R130, R163, R166 ;  /* 0x000000a6a382723e */ /* 0x008fe200000000ff */
[C---:B------:R-:W-:Y:S02]  /*113d0*/  FMUL.FTZ R38, R0.reuse, R38 ;  /* 0x0000002600267220 */ /* 0x040fe40000410000 */
[C---:B------:R-:W-:Y:S02]  /*113e0*/  FMUL.FTZ R39, R0.reuse, R39 ;  /* 0x0000002700277220 */ /* 0x040fe40000410000 */
[C---:B------:R-:W-:Y:S01]  /*113f0*/  FMUL.FTZ R42, R0.reuse, R42 ;  /* 0x0000002a002a7220 */ /* 0x040fe20000410000 */
[----:B------:R-:W-:Y:S01]  /*11400*/  MUFU.EX2 R162, R162 ;  /* 0x000000a200a27308 */ /* 0x000fe20000000800 */
[----:B------:R-:W-:Y:S01]  /*11410*/  LDSM.16.MT88.4 R100, [R184+UR4+0x2100] ;  /* 0x00210004b864783b */ /* 0x000fe20008004200 */
[----:B------:R-:W-:Y:S02]  /*11420*/  FMUL.FTZ R43, R0, R43 ;  /* 0x0000002b002b7220 */ /* 0x000fe40000410000 */
[----:B------:R-:W-:Y:S02]  /*11430*/  FMUL.FTZ R45, R2, R45 ;  /* 0x0000002d022d7220 */ /* 0x000fe40000410000 */
[C---:B------:R-:W-:Y:S02]  /*11440*/  FMUL.FTZ R46, R0.reuse, R46 ;  /* 0x0000002e002e7220 */ /* 0x040fe40000410000 */
[----:B------:R-:W-:Y:S01]  /*11450*/  FMUL.FTZ R47, R0, R47 ;  /* 0x0000002f002f7220 */ /* 0x000fe20000410000 */
[----:B------:R-:W-:Y:S01]  /*11460*/  LDSM.16.MT88.4 R116, [R133+0x900] ;  /* 0x000900008574783b */ /* 0x000fe20000004200 */
[----:B------:R-:W3:Y:S01]  /*11470*/  MUFU.EX2 R161, R161 ;  /* 0x000000a100a17308 */ /* 0x000ee20000000800 */
[C---:B------:R-:W-:Y:S02]  /*11480*/  FMUL.FTZ R48, R2.reuse, R48 ;  /* 0x0000003002307220 */ /* 0x040fe40000410000 */
[----:B------:R-:W-:Y:S01]  /*11490*/  FMUL.FTZ R49, R2, R49 ;  /* 0x0000003102317220 */ /* 0x000fe20000410000 */
[----:B-1----:R-:W-:Y:S01]  /*114a0*/  F2FP.PACK_AB R129, R164, R165 ;  /* 0x000000a5a481723e */ /* 0x002fe200000000ff */
[C---:B------:R-:W-:Y:S02]  /*114b0*/  FMUL.FTZ R50, R0.reuse, R50 ;  /* 0x0000003200327220 */ /* 0x040fe40000410000 */
[----:B------:R-:W-:Y:S02]  /*114c0*/  FMUL.FTZ R51, R0, R51 ;  /* 0x0000003300337220 */ /* 0x000fe40000410000 */
[C---:B------:R-:W-:Y:S01]  /*114d0*/  FMUL.FTZ R52, R2.reuse, R52 ;  /* 0x0000003402347220 */ /* 0x040fe20000410000 */
[----:B------:R-:W-:Y:S01]  /*114e0*/  MUFU.EX2 R169, R169 ;  /* 0x000000a900a97308 */ /* 0x000fe20000000800 */
[----:B------:R-:W-:Y:S02]  /*114f0*/  FMUL.FTZ R53, R2, R53 ;  /* 0x0000003502357220 */ /* 0x000fe40000410000 */
[C---:B------:R-:W-:Y:S02]  /*11500*/  FMUL.FTZ R54, R0.reuse, R54 ;  /* 0x0000003600367220 */ /* 0x040fe40000410000 */
[----:B------:R-:W-:Y:S02]  /*11510*/  FMUL.FTZ R55, R0, R55 ;  /* 0x0000003700377220 */ /* 0x000fe40000410000 */
[C---:B------:R-:W-:Y:S02]  /*11520*/  FMUL.FTZ R56, R2.reuse, R56 ;  /* 0x0000003802387220 */ /* 0x040fe40000410000 */
[----:B------:R-:W-:Y:S01]  /*11530*/  FMUL.FTZ R57, R2, R57 ;  /* 0x0000003902397220 */ /* 0x000fe20000410000 */
[----:B------:R-:W1:Y:S01]  /*11540*/  MUFU.EX2 R174, R174 ;  /* 0x000000ae00ae7308 */ /* 0x000e620000000800 */
[C---:B------:R-:W-:Y:S02]  /*11550*/  FMUL.FTZ R58, R0.reuse, R58 ;  /* 0x0000003a003a7220 */ /* 0x040fe40000410000 */
[----:B------:R-:W-:Y:S01]  /*11560*/  FMUL.FTZ R59, R0, R59 ;  /* 0x0000003b003b7220 */ /* 0x000fe20000410000 */
[----:B---3--:R-:W-:Y:S01]  /*11570*/  F2FP.PACK_AB R131, R161, R162 ;  /* 0x000000a2a183723e */ /* 0x008fe200000000ff */
[C---:B------:R-:W-:Y:S02]  /*11580*/  FMUL.FTZ R60, R2.reuse, R60 ;  /* 0x0000003c023c7220 */ /* 0x040fe40000410000 */
[----:B------:R-:W-:Y:S02]  /*11590*/  FMUL.FTZ R61, R2, R61 ;  /* 0x0000003d023d7220 */ /* 0x000fe40000410000 */
[C---:B------:R-:W-:Y:S01]  /*115a0*/  FMUL.FTZ R62, R0.reuse, R62 ;  /* 0x0000003e003e7220 */ /* 0x040fe20000410000 */
[----:B------:R-:W-:Y:S01]  /*115b0*/  MUFU.EX2 R171, R171 ;  /* 0x000000ab00ab7308 */ /* 0x000fe20000000800 */
[C---:B------:R-:W-:Y:S05]  /*115c0*/  HMMA.16816.F32 R4, R128.reuse, R12, R4 ;  /* 0x0000000c8004723c */ /* 0x040fea0000001804 */
[----:B------:R-:W-:Y:S02]  /*115d0*/  FMUL.FTZ R63, R0, R63 ;  /* 0x0000003f003f7220 */ /* 0x000fe40000410000 */
[C---:B------:R-:W-:Y:S01]  /*115e0*/  FMUL.FTZ R12, R2.reuse, R120 ;  /* 0x00000078020c7220 */ /* 0x040fe20000410000 */
[C---:B------:R-:W-:Y:S01]  /*115f0*/  HMMA.16816.F32 R8, R128.reuse, R14, R8 ;  /* 0x0000000e8008723c */ /* 0x040fe20000001808 */
[----:B------:R-:W-:Y:S03]  /*11600*/  MUFU.EX2 R176, R176 ;  /* 0x000000b000b07308 */ /* 0x000fe60000000800 */
[C---:B------:R-:W-:Y:S02]  /*11610*/  FMUL.FTZ R13, R2.reuse, R121 ;  /* 0x00000079020d7220 */ /* 0x040fe40000410000 */
[----:B------:R-:W-:Y:S02]  /*11620*/  FMUL.FTZ R64, R2, R64 ;  /* 0x0000004002407220 */ /* 0x000fe40000410000 */
[C---:B------:R-:W-:Y:S04]  /*11630*/  FMUL.FTZ R14, R0.reuse, R122 ;  /* 0x0000007a000e7220 */ /* 0x040fe80000410000 */
[----:B------:R-:W-:Y:S02]  /*11640*/  FMUL.FTZ R15, R0, R123 ;  /* 0x0000007b000f7220 */ /* 0x000fe40000410000 */
[----:B------:R-:W3:Y:S01]  /*11650*/  LDSM.16.MT88.4 R120, [R160+0x100] ;  /* 0x00010000a078783b */ /* 0x000ee20000004200 */
[----:B------:R-:W-:Y:S02]  /*11660*/  FMUL.FTZ R65, R2, R65 ;  /* 0x0000004102417220 */ /* 0x000fe40000410000 */
[C---:B------:R-:W-:Y:S02]  /*11670*/  FMUL.FTZ R66, R0.reuse, R66 ;  /* 0x0000004200427220 */ /* 0x040fe40000410000 */
[C---:B--2---:R-:W-:Y:S03]  /*11680*/  HMMA.16816.F32 R12, R128.reuse, R20, R12 ;  /* 0x00000014800c723c */ /* 0x044fe6000000180c */
        /* <DEDUP_REMOVED lines=8> */
[----:B------:R-:W2:Y:S01]  /*11710*/  LDSM.16.MT88.4 R112, [R185+UR4+0x2100] ;  /* 0x00210004b970783b */ /* 0x000ea20008004200 */
[C---:B------:R-:W-:Y:S02]  /*11720*/  FMUL.FTZ R70, R0.reuse, R70 ;  /* 0x0000004600467220 */ /* 0x040fe40000410000 */
[----:B------:R-:W-:Y:S02]  /*11730*/  FMUL.FTZ R71, R0, R71 ;  /* 0x0000004700477220 */ /* 0x000fe40000410000 */
[C---:B------:R-:W-:Y:S03]  /*11740*/  HMMA.16816.F32 R20, R128.reuse, R28, R20 ;  /* 0x0000001c8014723c */ /* 0x040fe60000001814 */
[C---:B------:R-:W-:Y:S02]  /*11750*/  FMUL.FTZ R72, R2.reuse, R72 ;  /* 0x0000004802487220 */ /* 0x040fe40000410000 */
[C---:B------:R-:W-:Y:S02]  /*11760*/  FMUL.FTZ R73, R2.reuse, R73 ;  /* 0x0000004902497220 */ /* 0x040fe40000410000 */
[C---:B------:R-:W-:Y:S01]  /*11770*/  FMUL.FTZ R28, R2.reuse, R104 ;  /* 0x00000068021c7220 */ /* 0x040fe20000410000 */
[C---:B------:R-:W-:Y:S04]  /*11780*/  HMMA.16816.F32 R24, R128.reuse, R30, R24 ;  /* 0x0000001e8018723c */ /* 0x040fe80000001818 */
[----:B------:R-:W-:Y:S02]  /*11790*/  FMUL.FTZ R29, R2, R105 ;  /* 0x00000069021d7220 */ /* 0x000fe40000410000 */
[C---:B------:R-:W-:Y:S02]  /*117a0*/  FMUL.FTZ R74, R0.reuse, R74 ;  /* 0x0000004a004a7220 */ /* 0x040fe40000410000 */
[C---:B------:R-:W-:Y:S04]  /*117b0*/  FMUL.FTZ R30, R0.reuse, R106 ;  /* 0x0000006a001e7220 */ /* 0x040fe80000410000 */
[C---:B------:R-:W-:Y:S02]  /*117c0*/  FMUL.FTZ R31, R0.reuse, R107 ;  /* 0x0000006b001f7220 */ /* 0x040fe40000410000 */
[----:B------:R-:W4:Y:S01]  /*117d0*/  LDSM.16.MT88.4 R104, [R133+0x2100] ;  /* 0x002100008568783b */ /* 0x000f220000004200 */
[----:B------:R-:W-:Y:S02]  /*117e0*/  FMUL.FTZ R75, R0, R75 ;  /* 0x0000004b004b7220 */ /* 0x000fe40000410000 */
[C---:B------:R-:W-:Y:S02]  /*117f0*/  FMUL.FTZ R84, R2.reuse, R84 ;  /* 0x0000005402547220 */ /* 0x040fe40000410000 */
[C---:B---3--:R-:W-:Y:S03]  /*11800*/  HMMA.16816.F32 R28, R128.reuse, R120, R28 ;  /* 0x00000078801c723c */ /* 0x048fe6000000181c */
[----:B------:R-:W-:Y:S02]  /*11810*/  FMUL.FTZ R85, R2, R85 ;  /* 0x0000005502557220 */ /* 0x000fe40000410000 */
[C---:B------:R-:W-:Y:S02]  /*11820*/  FMUL.FTZ R86, R0.reuse, R86 ;  /* 0x0000005600567220 */ /* 0x040fe40000410000 */
[----:B------:R-:W-:Y:S01]  /*11830*/  FMUL.FTZ R87, R0, R87 ;  /* 0x0000005700577220 */ /* 0x000fe20000410000 */
[C---:B------:R-:W-:Y:S01]  /*11840*/  HMMA.16816.F32 R32, R128.reuse, R122, R32 ;  /* 0x0000007a8020723c */ /* 0x040fe20000001820 */
[----:B------:R-:W-:Y:S03]  /*11850*/  LDSM.16.MT88.4 R120, [R160+0x900] ;  /* 0x00090000a078783b */ /* 0x000fe60000004200 */
[--C-:B------:R-:W-:Y:S02]  /*11860*/  FFMA.FTZ R179, R232, c[0x0][0x2d0], -R157.reuse ;  /* 0x0000b400e8b37a23 */ /* 0x100fe4000001089d */
[--C-:B------:R-:W-:Y:S02]  /*11870*/  FFMA.FTZ R180, R180, c[0x0][0x2d0], -R157.reuse ;  /* 0x0000b400b4b47a23 */ /* 0x100fe4000001089d */
[C---:B--2---:R-:W-:Y:S02]  /*11880*/  HMMA.16816.F32 R36, R128.reuse, R112, R36 ;  /* 0x000000708024723c */ /* 0x044fe40000001824 */
[----:B------:R-:W-:Y:S02]  /*11890*/  MUFU.EX2 R179, R179 ;  /* 0x000000b300b37308 */ /* 0x000fe40000000800 */
[--C-:B------:R-:W-:Y:S02]  /*118a0*/  FFMA.FTZ R181, R230, c[0x0][0x2d0], -R157.reuse ;  /* 0x0000b400e6b57a23 */ /* 0x100fe4000001089d */
[--C-:B------:R-:W-:Y:S02]  /*118b0*/  FFMA.FTZ R182, R182, c[0x0][0x2d0], -R157.reuse ;  /* 0x0000b400b6b67a23 */ /* 0x100fe4000001089d */
[C---:B------:R-:W-:Y:S01]  /*118c0*/  HMMA.16816.F32 R40, R128.reuse, R114, R40 ;  /* 0x000000728028723c */ /* 0x040fe20000001828 */
[----:B------:R-:W-:Y:S03]  /*118d0*/  LDSM.16.MT88.4 R112, [R185+UR4+0x900] ;  /* 0x00090004b970783b */ /* 0x000fe60008004200 */
[C---:B------:R-:W-:Y:S01]  /*118e0*/  FMUL.FTZ R88, R2.reuse, R88 ;  /* 0x0000005802587220 */ /* 0x040fe20000410000 */
[----:B------:R-:W2:Y:S01]  /*118f0*/  MUFU.EX2 R180, R180 ;  /* 0x000000b400b47308 */ /* 0x000ea20000000800 */
[----:B------:R-:W-:Y:S02]  /*11900*/  FMUL.FTZ R89, R2, R89 ;  /* 0x0000005902597220 */ /* 0x000fe40000410000 */
[C---:B------:R-:W-:Y:S01]  /*11910*/  FMUL.FTZ R90, R0.reuse, R90 ;  /* 0x0000005a005a7220 */ /* 0x040fe20000410000 */
[C---:B----4-:R-:W-:Y:S03]  /*11920*/  HMMA.16816.F32 R44, R128.reuse, R104, R44 ;  /* 0x00000068802c723c */ /* 0x050fe6000000182c */
[----:B------:R-:W-:Y:S03]  /*11930*/  FMUL.FTZ R91, R0, R91 ;  /* 0x0000005b005b7220 */ /* 0x000fe60000410000 */
[----:B------:R-:W-:Y:S01]  /*11940*/  MUFU.EX2 R181, R181 ;  /* 0x000000b500b57308 */ /* 0x000fe20000000800 */
[C---:B------:R-:W-:Y:S02]  /*11950*/  FMUL.FTZ R92, R2.reuse, R92 ;  /* 0x0000005c025c7220 */ /* 0x040fe40000410000 */
[----:B------:R-:W-:Y:S01]  /*11960*/  FMUL.FTZ R93, R2, R93 ;  /* 0x0000005d025d7220 */ /* 0x000fe20000410000 */
[C---:B------:R-:W-:Y:S01]  /*11970*/  HMMA.16816.F32 R48, R128.reuse, R106, R48 ;  /* 0x0000006a8030723c */ /* 0x040fe20000001830 */
[----:B------:R-:W3:Y:S02]  /*11980*/  LDSM.16.MT88.4 R104, [R185+UR4+0x4100] ;  /* 0x00410004b968783b */ /* 0x000ee40008004200 */
[C---:B------:R-:W-:Y:S02]  /*11990*/  FMUL.FTZ R94, R0.reuse, R94 ;  /* 0x0000005e005e7220 */ /* 0x040fe40000410000 */
[----:B------:R-:W-:Y:S01]  /*119a0*/  FMUL.FTZ R95, R0, R95 ;  /* 0x0000005f005f7220 */ /* 0x000fe20000410000 */
[----:B------:R-:W4:Y:S02]  /*119b0*/  MUFU.EX2 R182, R182 ;  /* 0x000000b600b67308 */ /* 0x000f240000000800 */
[C---:B------:R-:W-:Y:S04]  /*119c0*/  HMMA.16816.F32 R52, R128.reuse, R100, R52 ;  /* 0x000000648034723c */ /* 0x040fe80000001834 */
[C---:B------:R-:W-:Y:S02]  /*119d0*/  FMUL.FTZ R96, R2.reuse, R96 ;  /* 0x0000006002607220 */ /* 0x040fe40000410000 */
[----:B------:R-:W-:Y:S02]  /*119e0*/  FMUL.FTZ R97, R2, R97 ;  /* 0x0000006102617220 */ /* 0x000fe40000410000 */
[C---:B------:R-:W-:Y:S01]  /*119f0*/  HMMA.16816.F32 R56, R128.reuse, R102, R56 ;  /* 0x000000668038723c */ /* 0x040fe20000001838 */
[----:B------:R-:W5:Y:S03]  /*11a00*/  LDSM.16.MT88.4 R100, [R133+0x4100] ;  /* 0x004100008564783b */ /* 0x000f660000004200 */
[C---:B------:R-:W-:Y:S02]  /*11a10*/  FMUL.FTZ R98, R0.reuse, R98 ;  /* 0x0000006200627220 */ /* 0x040fe40000410000 */
[----:B------:R-:W-:Y:S02]  /*11a20*/  FMUL.FTZ R99, R0, R99 ;  /* 0x0000006300637220 */ /* 0x000fe40000410000 */
[C---:B------:R-:W-:Y:S04]  /*11a30*/  HMMA.16816.F32 R60, R128.reuse, R108, R60 ;  /* 0x0000006c803c723c */ /* 0x040fe8000000183c */
[--C-:B------:R-:W-:Y:S02]  /*11a40*/  FFMA.FTZ R227, R227, c[0x0][0x2d0], -R178.reuse ;  /* 0x0000b400e3e37a23 */ /* 0x100fe400000108b2 */
[--C-:B------:R-:W-:Y:S02]  /*11a50*/  FFMA.FTZ R230, R183, c[0x0][0x2d0], -R178.reuse ;  /* 0x0000b400b7e67a23 */ /* 0x100fe400000108b2 */
[C---:B------:R-:W-:Y:S01]  /*11a60*/  HMMA.16816.F32 R64, R128.reuse, R110, R64 ;  /* 0x0000006e8040723c */ /* 0x040fe20000001840 */
[----:B------:R-:W1:Y:S01]  /*11a70*/  LDSM.16.MT88.4 R108, [R184+UR4+0x4100] ;  /* 0x00410004b86c783b */ /* 0x000e620008004200 */
[----:B------:R-:W-:Y:S02]  /*11a80*/  MUFU.EX2 R227, R227 ;  /* 0x000000e300e37308 */ /* 0x000fe40000000800 */
[--C-:B------:R-:W-:Y:S02]  /*11a90*/  FFMA.FTZ R183, R225, c[0x0][0x2d0], -R178.reuse ;  /* 0x0000b400e1b77a23 */ /* 0x100fe400000108b2 */
[--C-:B------:R-:W-:Y:S02]  /*11aa0*/  FFMA.FTZ R232, R193, c[0x0][0x2d0], -R178.reuse ;  /* 0x0000b400c1e87a23 */ /* 0x100fe400000108b2 */
[--C-:B------:R-:W-:Y:S01]  /*11ab0*/  FFMA.FTZ R193, R226, c[0x0][0x2d0], -R157.reuse ;  /* 0x0000b400e2c17a23 */ /* 0x100fe2000001089d */
[C---:B---3--:R-:W-:Y:S03]  /*11ac0*/  HMMA.16816.F32 R68, R128.reuse, R104, R68 ;  /* 0x000000688044723c */ /* 0x048fe60000001844 */
[--C-:B------:R-:W-:Y:S01]  /*11ad0*/  FFMA.FTZ R224, R224, c[0x0][0x2d0], -R157.reuse ;  /* 0x0000b400e0e07a23 */ /* 0x100fe2000001089d */
[----:B------:R-:W-:Y:S01]  /*11ae0*/  MUFU.EX2 R230, R230 ;  /* 0x000000e600e67308 */ /* 0x000fe20000000800 */
[--C-:B------:R-:W-:Y:S02]  /*11af0*/  FFMA.FTZ R225, R228, c[0x0][0x2d0], -R157.reuse ;  /* 0x0000b400e4e17a23 */ /* 0x100fe4000001089d */
[--C-:B------:R-:W-:Y:S01]  /*11b00*/  FFMA.FTZ R222, R222, c[0x0][0x2d0], -R157.reuse ;  /* 0x0000b400dede7a23 */ /* 0x100fe2000001089d */
[C---:B------:R-:W-:Y:S01]  /*11b10*/  HMMA.16816.F32 R72, R128.reuse, R106, R72 ;  /* 0x0000006a8048723c */ /* 0x040fe20000001848 */
[----:B------:R-:W3:Y:S03]  /*11b20*/  LDSM.16.MT88.4 R104, [R160+0x4100] ;  /* 0x00410000a068783b */ /* 0x000ee60000004200 */
[C---:B------:R-:W-:Y:S02]  /*11b30*/  FMUL.FTZ R76, R2.reuse, R76 ;  /* 0x0000004c024c7220 */ /* 0x040fe40000410000 */
[----:B------:R-:W-:Y:S01]  /*11b40*/  FMUL.FTZ R77, R2, R77 ;  /* 0x0000004d024d7220 */ /* 0x000fe20000410000 */
[----:B------:R-:W-:Y:S01]  /*11b50*/  MUFU.EX2 R183, R183 ;  /* 0x000000b700b77308 */ /* 0x000fe20000000800 */
[C---:B------:R-:W-:Y:S04]  /*11b60*/  FMUL.FTZ R78, R0.reuse, R78 ;  /* 0x0000004e004e7220 */ /* 0x040fe80000410000 */
[----:B------:R-:W-:Y:S02]  /*11b70*/  FMUL.FTZ R79, R0, R79 ;  /* 0x0000004f004f7220 */ /* 0x000fe40000410000 */
[--C-:B------:R-:W-:Y:S02]  /*11b80*/  FFMA.FTZ R177, R177, c[0x0][0x2d0], -R178.reuse ;  /* 0x0000b400b1b17a23 */ /* 0x100fe400000108b2 */
[--C-:B------:R-:W-:Y:S01]  /*11b90*/  FFMA.FTZ R226, R175, c[0x0][0x2d0], -R178.reuse ;  /* 0x0000b400afe27a23 */ /* 0x100fe200000108b2 */
[----:B------:R-:W-:Y:S01]  /*11ba0*/  MUFU.EX2 R232, R232 ;  /* 0x000000e800e87308 */ /* 0x000fe20000000800 */
[--C-:B------:R-:W-:Y:S01]  /*11bb0*/  FFMA.FTZ R173, R173, c[0x0][0x2d0], -R178.reuse ;  /* 0x0000b400adad7a23 */ /* 0x100fe200000108b2 */
[C---:B-----5:R-:W-:Y:S03]  /*11bc0*/  HMMA.16816.F32 R76, R128.reuse, R100, R76 ;  /* 0x00000064804c723c */ /* 0x060fe6000000184c */
[C---:B------:R-:W-:Y:S02]  /*11bd0*/  FMUL.FTZ R80, R2.reuse, R80 ;  /* 0x0000005002507220 */ /* 0x040fe40000410000 */
[----:B------:R-:W-:Y:S02]  /*11be0*/  FMUL.FTZ R81, R2, R81 ;  /* 0x0000005102517220 */ /* 0x000fe40000410000 */
[----:B------:R-:W-:Y:S01]  /*11bf0*/  FMUL.FTZ R82, R0, R82 ;  /* 0x0000005200527220 */ /* 0x000fe20000410000 */
[----:B-1----:R-:W-:Y:S01]  /*11c00*/  F2FP.PACK_AB R100, R174, R169 ;  /* 0x000000a9ae64723e */ /* 0x002fe200000000ff */
[----:B------:R-:W-:Y:S01]  /*11c10*/  FMUL.FTZ R83, R0, R83 ;  /* 0x0000005300537220 */ /* 0x000fe20000410000 */
[----:B------:R-:W-:Y:S02]  /*11c20*/  MUFU.EX2 R193, R193 ;  /* 0x000000c100c17308 */ /* 0x000fe40000000800 */
[----:B------:R-:W-:Y:S01]  /*11c30*/  FFMA.FTZ R178, R159, c[0x0][0x2d0], -R178 ;  /* 0x0000b4009fb27a23 */ /* 0x000fe200000108b2 */
[----:B--2---:R-:W-:Y:S01]  /*11c40*/  F2FP.PACK_AB R101, R180, R179 ;  /* 0x000000b3b465723e */ /* 0x004fe200000000ff */
[--C-:B------:R-:W-:Y:S02]  /*11c50*/  FFMA.FTZ R172, R172, c[0x0][0x2d0], -R157.reuse ;  /* 0x0000b400acac7a23 */ /* 0x100fe4000001089d */
[C---:B------:R-:W-:Y:S03]  /*11c60*/  HMMA.16816.F32 R80, R128.reuse, R102, R80 ;  /* 0x000000668050723c */ /* 0x040fe60000001850 */
[--C-:B------:R-:W-:Y:S01]  /*11c70*/  FFMA.FTZ R175, R170, c[0x0][0x2d0], -R157.reuse ;  /* 0x0000b400aaaf7a23 */ /* 0x100fe2000001089d */
[----:B------:R-:W-:Y:S01]  /*11c80*/  MUFU.EX2 R224, R224 ;  /* 0x000000e000e07308 */ /* 0x000fe20000000800 */
[--C-:B------:R-:W-:Y:S02]  /*11c90*/  FFMA.FTZ R170, R158, c[0x0][0x2d0], -R157.reuse ;  /* 0x0000b4009eaa7a23 */ /* 0x100fe4000001089d */
[----:B------:R-:W-:Y:S01]  /*11ca0*/  FFMA.FTZ R157, R156, c[0x0][0x2d0], -R157 ;  /* 0x0000b4009c9d7a23 */ /* 0x000fe2000001089d */
[C---:B------:R-:W-:Y:S04]  /*11cb0*/  HMMA.16816.F32 R84, R128.reuse, R108, R84 ;  /* 0x0000006c8054723c */ /* 0x040fe80000001854 */
[----:B------:R-:W-:Y:S01]  /*11cc0*/  F2FP.PACK_AB R102, R176, R171 ;  /* 0x000000abb066723e */ /* 0x000fe200000000ff */
[----:B------:R-:W-:Y:S01]  /*11cd0*/  FFMA.FTZ R168, R2, R223, R168 ;  /* 0x000000df02a87223 */ /* 0x000fe200000100a8 */
[----:B------:R1:W-:Y:S01]  /*11ce0*/  MUFU.EX2 R229, R157 ;  /* 0x0000009d00e57308 */ /* 0x0003e20000000800 */
[----:B----4-:R-:W-:Y:S01]  /*11cf0*/  F2FP.PACK_AB R103, R182, R181 ;  /* 0x000000b5b667723e */ /* 0x010fe200000000ff */
[C---:B------:R-:W-:Y:S01]  /*11d00*/  HMMA.16816.F32 R88, R128.reuse, R110, R88 ;  /* 0x0000006e8058723c */ /* 0x040fe20000001858 */
[----:B------:R-:W2:Y:S03]  /*11d10*/  LDSM.16.MT88.4 R108, [R184+UR4+0x900] ;  /* 0x00090004b86c783b */ /* 0x000ea60008004200 */
[----:B------:R-:W-:Y:S02]  /*11d20*/  FFMA.FTZ R165, R0, R221, R165 ;  /* 0x000000dd00a57223 */ /* 0x000fe400000100a5 */
[----:B------:R-:W-:Y:S02]  /*11d30*/  FADD.FTZ R167, R167, R168 ;  /* 0x000000a8a7a77221 */ /* 0x000fe40000010000 */
[C---:B---3--:R-:W-:Y:S01]  /*11d40*/  HMMA.16816.F32 R92, R128.reuse, R104, R92 ;  /* 0x00000068805c723c */ /* 0x048fe2000000185c */
[----:B------:R-:W-:Y:S03]  /*11d50*/  MUFU.EX2 R225, R225 ;  /* 0x000000e100e17308 */ /* 0x000fe60000000800 */
[----:B------:R-:W-:Y:S02]  /*11d60*/  FADD.FTZ R165, R164, R165 ;  /* 0x000000a5a4a57221 */ /* 0x000fe40000010000 */
[----:B------:R-:W-:Y:S02]  /*11d70*/  FADD.FTZ R166, R166, R167 ;  /* 0x000000a7a6a67221 */ /* 0x000fe40000010000 */
[----:B------:R-:W-:Y:S01]  /*11d80*/  HMMA.16816.F32 R96, R128, R106, R96 ;  /* 0x0000006a8060723c */ /* 0x000fe20000001860 */
[----:B------:R-:W3:Y:S02]  /*11d90*/  LDSM.16.MT88.4 R104, [R160+0x2900] ;  /* 0x00290000a068783b */ /* 0x000ee40000004200 */
[----:B------:R-:W-:Y:S01]  /*11da0*/  MUFU.EX2 R222, R222 ;  /* 0x000000de00de7308 */ /* 0x000fe20000000800 */
[----:B------:R-:W-:Y:S04]  /*11db0*/  FADD.FTZ R166, R163, R166 ;  /* 0x000000a6a3a67221 */ /* 0x000fe80000010000 */
[C---:B------:R-:W-:Y:S01]  /*11dc0*/  HMMA.16816.F32 R4, R100.reuse, R112, R4 ;  /* 0x000000706404723c */ /* 0x040fe20000001804 */
[----:B-1----:R-:W-:Y:S04]  /*11dd0*/  LDSM.16.MT88.4 R156, [R184+UR4+0x3900] ;  /* 0x00390004b89c783b */ /* 0x002fe80008004200 */
[----:B------:R-:W-:Y:S01]  /*11de0*/  MUFU.EX2 R177, R177 ;  /* 0x000000b100b17308 */ /* 0x000fe20000000800 */
[----:B------:R-:W-:Y:S02]  /*11df0*/  FADD.FTZ R169, R169, R166 ;  /* 0x000000a6a9a97221 */ /* 0x000fe40000010000 */
[C---:B------:R-:W-:Y:S01]  /*11e00*/  HMMA.16816.F32 R8, R100.reuse, R114, R8 ;  /* 0x000000726408723c */ /* 0x040fe20000001808 */
[----:B------:R-:W-:Y:S03]  /*11e10*/  LDSM.16.MT88.4 R112, [R133+0x4900] ;  /* 0x004900008570783b */ /* 0x000fe60000004200 */
[----:B------:R-:W-:Y:S03]  /*11e20*/  FADD.FTZ R174, R174, R169 ;  /* 0x000000a9aeae7221 */ /* 0x000fe60000010000 */
[----:B------:R-:W1:Y:S01]  /*11e30*/  MUFU.EX2 R226, R226 ;  /* 0x000000e200e27308 */ /* 0x000e620000000800 */
[C---:B------:R-:W-:Y:S04]  /*11e40*/  HMMA.16816.F32 R12, R100.reuse, R116, R12 ;  /* 0x00000074640c723c */ /* 0x040fe8000000180c */
[----:B------:R-:W-:Y:S04]  /*11e50*/  FADD.FTZ R171, R171, R174 ;  /* 0x000000aeabab7221 */ /* 0x000fe80000010000 */
[C---:B------:R-:W-:Y:S01]  /*11e60*/  HMMA.16816.F32 R16, R100.reuse, R118, R16 ;  /* 0x000000766410723c */ /* 0x040fe20000001810 */
[----:B------:R-:W-:Y:S01]  /*11e70*/  LDSM.16.MT88.4 R116, [R184+UR4+0x4900] ;  /* 0x00490004b874783b */ /* 0x000fe20008004200 */
[----:B------:R-:W-:Y:S02]  /*11e80*/  MUFU.EX2 R173, R173 ;  /* 0x000000ad00ad7308 */ /* 0x000fe40000000800 */
[----:B------:R-:W-:Y:S04]  /*11e90*/  FADD.FTZ R176, R176, R171 ;  /* 0x000000abb0b07221 */ /* 0x000fe80000010000 */
[C---:B--2---:R-:W-:Y:S04]  /*11ea0*/  HMMA.16816.F32 R20, R100.reuse, R108, R20 ;  /* 0x0000006c6414723c */ /* 0x044fe80000001814 */
[----:B------:R-:W-:Y:S04]  /*11eb0*/  MUFU.EX2 R178, R178 ;  /* 0x000000b200b27308 */ /* 0x000fe80000000800 */
[C---:B------:R-:W-:Y:S01]  /*11ec0*/  HMMA.16816.F32 R24, R100.reuse, R110, R24 ;  /* 0x0000006e6418723c */ /* 0x040fe20000001818 */
[----:B------:R-:W2:Y:S05]  /*11ed0*/  LDSM.16.MT88.4 R108, [R185+UR4+0x4900] ;  /* 0x00490004b96c783b */ /* 0x000eaa0008004200 */
[----:B------:R-:W-:Y:S02]  /*11ee0*/  MUFU.EX2 R172, R172 ;  /* 0x000000ac00ac7308 */ /* 0x000fe40000000800 */
[C---:B------:R-:W-:Y:S08]  /*11ef0*/  HMMA.16816.F32 R28, R100.reuse, R120, R28 ;  /* 0x00000078641c723c */ /* 0x040ff0000000181c */
[C---:B------:R-:W-:Y:S01]  /*11f00*/  HMMA.16816.F32 R32, R100.reuse, R122, R32 ;  /* 0x0000007a6420723c */ /* 0x040fe20000001820 */
[----:B------:R-:W-:Y:S01]  /*11f10*/  LDSM.16.MT88.4 R120, [R160+0x1100] ;  /* 0x00110000a078783b */ /* 0x000fe20000004200 */
[----:B------:R-:W4:Y:S06]  /*11f20*/  MUFU.EX2 R175, R175 ;  /* 0x000000af00af7308 */ /* 0x000f2c0000000800 */
[C---:B------:R-:W-:Y:S04]  /*11f30*/  HMMA.16816.F32 R36, R100.reuse, R124, R36 ;  /* 0x0000007c6424723c */ /* 0x040fe80000001824 */
[----:B------:R-:W5:Y:S04]  /*11f40*/  MUFU.EX2 R170, R170 ;  /* 0x000000aa00aa7308 */ /* 0x000f680000000800 */
[C---:B------:R-:W-:Y:S01]  /*11f50*/  HMMA.16816.F32 R40, R100.reuse, R126, R40 ;  /* 0x0000007e6428723c */ /* 0x040fe20000001828 */
[----:B------:R-:W-:Y:S07]  /*11f60*/  LDSM.16.MT88.4 R124, [R185+UR4+0x3100] ;  /* 0x00310004b97c783b */ /* 0x000fee0008004200 */
[C---:B------:R-:W-:Y:S07]  /*11f70*/  HMMA.16816.F32 R44, R100.reuse, R136, R44 ;  /* 0x00000088642c723c */ /* 0x040fee000000182c */
[----:B-1----:R-:W-:Y:S01]  /*11f80*/  F2FP.PACK_AB R136, R226, R177 ;  /* 0x000000b1e288723e */ /* 0x002fe200000000ff */
[C---:B------:R-:W-:Y:S04]  /*11f90*/  HMMA.16816.F32 R48, R100.reuse, R138, R48 ;  /* 0x0000008a6430723c */ /* 0x040fe80000001830 */
[----:B----4-:R-:W-:Y:S03]  /*11fa0*/  F2FP.PACK_AB R137, R175, R172 ;  /* 0x000000acaf89723e */ /* 0x010fe600000000ff */
[----:B------:R-:W-:Y:S01]  /*11fb0*/  F2FP.PACK_AB R138, R178, R173 ;  /* 0x000000adb28a723e */ /* 0x000fe200000000ff */
[C---:B------:R-:W-:Y:S04]  /*11fc0*/  HMMA.16816.F32 R52, R100.reuse, R140, R52 ;  /* 0x0000008c6434723c */ /* 0x040fe80000001834 */
[----:B-----5:R-:W-:Y:S04]  /*11fd0*/  F2FP.PACK_AB R139, R229, R170 ;  /* 0x000000aae58b723e */ /* 0x020fe800000000ff */
[C---:B------:R-:W-:Y:S01]  /*11fe0*/  HMMA.16816.F32 R56, R100.reuse, R142, R56 ;  /* 0x0000008e6438723c */ /* 0x040fe20000001838 */
[----:B------:R-:W-:Y:S07]  /*11ff0*/  LDSM.16.MT88.4 R140, [R184+UR4+0x1900] ;  /* 0x00190004b88c783b */ /* 0x000fee0008004200 */
[C---:B---3--:R-:W-:Y:S08]  /*12000*/  HMMA.16816.F32 R60, R100.reuse, R104, R60 ;  /* 0x00000068643c723c */ /* 0x048ff0000000183c */
[C---:B------:R-:W-:Y:S01]  /*12010*/  HMMA.16816.F32 R64, R100.reuse, R106, R64 ;  /* 0x0000006a6440723c */ /* 0x040fe20000001840 */
[----:B------:R-:W1:Y:S07]  /*12020*/  LDSM.16.MT88.4 R104, [R160+0x4900] ;  /* 0x00490000a068783b */ /* 0x000e6e0000004200 */
[C---:B--2---:R-:W-:Y:S08]  /*12030*/  HMMA.16816.F32 R68, R100.reuse, R108, R68 ;  /* 0x0000006c6444723c */ /* 0x044ff00000001844 */
[C---:B------:R-:W-:Y:S01]  /*12040*/  HMMA.16816.F32 R72, R100.reuse, R110, R72 ;  /* 0x0000006e6448723c */ /* 0x040fe20000001848 */
[----:B------:R-:W2:Y:S07]  /*12050*/  LDSM.16.MT88.4 R108, [R185+UR4+0x1100] ;  /* 0x00110004b96c783b */ /* 0x000eae0008004200 */
[C---:B------:R-:W-:Y:S08]  /*12060*/  HMMA.16816.F32 R76, R100.reuse, R112, R76 ;  /* 0x00000070644c723c */ /* 0x040ff0000000184c */
[C---:B------:R-:W-:Y:S01]  /*12070*/  HMMA.16816.F32 R80, R100.reuse, R114, R80 ;  /* 0x000000726450723c */ /* 0x040fe20000001850 */
[----:B------:R-:W3:Y:S07]  /*12080*/  LDSM.16.MT88.4 R112, [R133+0x1100] ;  /* 0x001100008570783b */ /* 0x000eee0000004200 */
[C---:B------:R-:W-:Y:S08]  /*12090*/  HMMA.16816.F32 R84, R100.reuse, R116, R84 ;  /* 0x000000746454723c */ /* 0x040ff00000001854 */
[C---:B------:R-:W-:Y:S01]  /*120a0*/  HMMA.16816.F32 R88, R100.reuse, R118, R88 ;  /* 0x000000766458723c */ /* 0x040fe20000001858 */
[----:B------:R-:W4:Y:S07]  /*120b0*/  LDSM.16.MT88.4 R116, [R184+UR4+0x1100] ;  /* 0x00110004b874783b */ /* 0x000f2e0008004200 */
[C---:B-1----:R-:W-:Y:S08]  /*120c0*/  HMMA.16816.F32 R92, R100.reuse, R104, R92 ;  /* 0x00000068645c723c */ /* 0x042ff0000000185c */
[----:B------:R-:W-:Y:S01]  /*120d0*/  HMMA.16816.F32 R96, R100, R106, R96 ;  /* 0x0000006a6460723c */ /* 0x000fe20000001860 */
[----:B------:R-:W1:Y:S06]  /*120e0*/  LDSM.16.MT88.4 R104, [R133+0x3100] ;  /* 0x003100008568783b */ /* 0x000e6c0000004200 */
        /* <DEDUP_REMOVED lines=11> */
[----:B------:R-:W2:Y:S03]  /*121a0*/  LDSM.16.MT88.4 R108, [R184+UR4+0x3100] ;  /* 0x00310004b86c783b */ /* 0x000ea60008004200 */
[----:B------:R-:W-:Y:S04]  /*121b0*/  FADD.FTZ R226, R226, R177 ;  /* 0x000000b1e2e27221 */ /* 0x000fe80000010000 */
[C---:B---3--:R-:W-:Y:S04]  /*121c0*/  HMMA.16816.F32 R12, R100.reuse, R112, R12 ;  /* 0x00000070640c723c */ /* 0x048fe8000000180c */
[----:B------:R-:W-:Y:S04]  /*121d0*/  FADD.FTZ R173, R173, R226 ;  /* 0x000000e2adad7221 */ /* 0x000fe80000010000 */
[C---:B------:R-:W-:Y:S01]  /*121e0*/  HMMA.16816.F32 R16, R100.reuse, R114, R16 ;  /* 0x000000726410723c */ /* 0x040fe20000001810 */
[----:B------:R-:W3:Y:S03]  /*121f0*/  LDSM.16.MT88.4 R112, [R160+0x3100] ;  /* 0x00310000a070783b */ /* 0x000ee60000004200 */
[----:B------:R-:W-:Y:S04]  /*12200*/  FADD.FTZ R223, R178, R173 ;  /* 0x000000adb2df7221 */ /* 0x000fe80000010000 */
[C---:B----4-:R-:W-:Y:S08]  /*12210*/  HMMA.16816.F32 R20, R100.reuse, R116, R20 ;  /* 0x000000746414723c */ /* 0x050ff00000001814 */
[C---:B------:R-:W-:Y:S01]  /*12220*/  HMMA.16816.F32 R24, R100.reuse, R118, R24 ;  /* 0x000000766418723c */ /* 0x040fe20000001818 */
[----:B------:R-:W4:Y:S07]  /*12230*/  LDSM.16.MT88.4 R116, [R185+UR4+0x5100] ;  /* 0x00510004b974783b */ /* 0x000f2e0008004200 */
[C---:B------:R-:W-:Y:S08]  /*12240*/  HMMA.16816.F32 R28, R100.reuse, R120, R28 ;  /* 0x00000078641c723c */ /* 0x040ff0000000181c */
[C---:B------:R-:W-:Y:S01]  /*12250*/  HMMA.16816.F32 R32, R100.reuse, R122, R32 ;  /* 0x0000007a6420723c */ /* 0x040fe20000001820 */
[----:B------:R-:W-:Y:S07]  /*12260*/  LDSM.16.MT88.4 R120, [R160+0x5100] ;  /* 0x00510000a078783b */ /* 0x000fee0000004200 */
[C---:B------:R-:W-:Y:S08]  /*12270*/  HMMA.16816.F32 R36, R100.reuse, R124, R36 ;  /* 0x0000007c6424723c */ /* 0x040ff00000001824 */
[C---:B------:R-:W-:Y:S01]  /*12280*/  HMMA.16816.F32 R40, R100.reuse, R126, R40 ;  /* 0x0000007e6428723c */ /* 0x040fe20000001828 */
[----:B------:R-:W-:Y:S07]  /*12290*/  LDSM.16.MT88.4 R124, [R185+UR4+0x1900] ;  /* 0x00190004b97c783b */ /* 0x000fee0008004200 */
[C---:B-1----:R-:W-:Y:S08]  /*122a0*/  HMMA.16816.F32 R44, R100.reuse, R104, R44 ;  /* 0x00000068642c723c */ /* 0x042ff0000000182c */
[C---:B------:R-:W-:Y:S01]  /*122b0*/  HMMA.16816.F32 R48, R100.reuse, R106, R48 ;  /* 0x0000006a6430723c */ /* 0x040fe20000001830 */
[----:B------:R-:W1:Y:S07]  /*122c0*/  LDSM.16.MT88.4 R104, [R133+0x5100] ;  /* 0x005100008568783b */ /* 0x000e6e0000004200 */
[C---:B--2---:R-:W-:Y:S08]  /*122d0*/  HMMA.16816.F32 R52, R100.reuse, R108, R52 ;  /* 0x0000006c6434723c */ /* 0x044ff00000001834 */
[C---:B------:R-:W-:Y:S01]  /*122e0*/  HMMA.16816.F32 R56, R100.reuse, R110, R56 ;  /* 0x0000006e6438723c */ /* 0x040fe20000001838 */
[----:B------:R-:W2:Y:S07]  /*122f0*/  LDSM.16.MT88.4 R108, [R184+UR4+0x5100] ;  /* 0x00510004b86c783b */ /* 0x000eae0008004200 */
[C---:B---3--:R-:W-:Y:S08]  /*12300*/  HMMA.16816.F32 R60, R100.reuse, R112, R60 ;  /* 0x00000070643c723c */ /* 0x048ff0000000183c */
[C---:B------:R-:W-:Y:S08]  /*12310*/  HMMA.16816.F32 R64, R100.reuse, R114, R64 ;  /* 0x000000726440723c */ /* 0x040ff00000001840 */
[C---:B----4-:R-:W-:Y:S08]  /*12320*/  HMMA.16816.F32 R68, R100.reuse, R116, R68 ;  /* 0x000000746444723c */ /* 0x050ff00000001844 */
[C---:B------:R-:W-:Y:S01]  /*12330*/  HMMA.16816.F32 R72, R100.reuse, R118, R72 ;  /* 0x000000766448723c */ /* 0x040fe20000001848 */
[----:B------:R-:W3:Y:S07]  /*12340*/  LDSM.16.MT88.4 R116, [R133+0x1900] ;  /* 0x001900008574783b */ /* 0x000eee0000004200 */
[C---:B-1----:R-:W-:Y:S08]  /*12350*/  HMMA.16816.F32 R76, R100.reuse, R104, R76 ;  /* 0x00000068644c723c */ /* 0x042ff0000000184c */
[C---:B------:R-:W-:Y:S08]  /*12360*/  HMMA.16816.F32 R80, R100.reuse, R106, R80 ;  /* 0x0000006a6450723c */ /* 0x040ff00000001850 */
[C---:B--2---:R-:W-:Y:S08]  /*12370*/  HMMA.16816.F32 R84, R100.reuse, R108, R84 ;  /* 0x0000006c6454723c */ /* 0x044ff00000001854 */
[C---:B------:R-:W-:Y:S08]  /*12380*/  HMMA.16816.F32 R88, R100.reuse, R110, R88 ;  /* 0x0000006e6458723c */ /* 0x040ff00000001858 */
[C---:B------:R-:W-:Y:S08]  /*12390*/  HMMA.16816.F32 R92, R100.reuse, R120, R92 ;  /* 0x00000078645c723c */ /* 0x040ff0000000185c */
[----:B------:R-:W-:Y:S08]  /*123a0*/  HMMA.16816.F32 R96, R100, R122, R96 ;  /* 0x0000007a6460723c */ /* 0x000ff00000001860 */
[C---:B------:R-:W-:Y:S08]  /*123b0*/  HMMA.16816.F32 R128, R136.reuse, R124, R4 ;  /* 0x0000007c8880723c */ /* 0x040ff00000001804 */
[C---:B------:R-:W-:Y:S01]  /*123c0*/  HMMA.16816.F32 R124, R136.reuse, R126, R8 ;  /* 0x0000007e887c723c */ /* 0x040fe20000001808 */
[----:B------:R-:W1:Y:S07]  /*123d0*/  LDSM.16.MT88.4 R8, [R160+0x3900] ;  /* 0x00390000a008783b */ /* 0x000e6e0000004200 */
[C---:B---3--:R-:W-:Y:S01]  /*123e0*/  HMMA.16816.F32 R120, R136.reuse, R116, R12 ;  /* 0x000000748878723c */ /* 0x048fe2000000180c */
[----:B------:R-:W2:Y:S07]  /*123f0*/  LDSM.16.MT88.4 R12, [R185+UR4+0x5900] ;  /* 0x00590004b90c783b */ /* 0x000eae0008004200 */
[C---:B------:R-:W-:Y:S01]  /*12400*/  HMMA.16816.F32 R116, R136.reuse, R118, R16 ;  /* 0x000000768874723c */ /* 0x040fe20000001810 */
[----:B------:R3:W4:Y:S07]  /*12410*/  LDSM.16.MT88.4 R16, [R133+0x5900] ;  /* 0x005900008510783b */ /* 0x00072e0000004200 */
[C---:B------:R-:W-:Y:S07]  /*12420*/  HMMA.16816.F32 R112, R136.reuse, R140, R20 ;  /* 0x0000008c8870723c */ /* 0x040fee0000001814 */
[----:B------:R-:W-:Y:S01]  /*12430*/  @P0 IADD3 R20, R219, -0x2, RZ ;  /* 0xfffffffedb140810 */ /* 0x000fe20007ffe0ff */
[C---:B------:R-:W-:Y:S04]  /*12440*/  HMMA.16816.F32 R108, R136.reuse, R142, R24 ;  /* 0x0000008e886c723c */ /* 0x040fe80000001818 */
[----:B------:R-:W-:Y:S01]  /*12450*/  @P0 SHF.R.S32.HI R21, RZ, 0x1f, R20 ;  /* 0x0000001fff150819 */ /* 0x000fe20000011414 */
[----:B------:R-:W-:Y:S03]  /*12460*/  @P0 IMAD.WIDE.U32 R22, R20, c[0x0][0x1e0], RZ ;  /* 0x0000780014160a25 */ /* 0x000fe600078e00ff */
[C---:B------:R-:W-:Y:S04]  /*12470*/  HMMA.16816.F32 R104, R136.reuse, R144, R28 ;  /* 0x000000908868723c */ /* 0x040fe8000000181c */
[----:B------:R-:W-:Y:S01]  /*12480*/  @P0 SHF.L.U32 R26, R22, 0x6, RZ ;  /* 0x00000006161a0819 */ /* 0x000fe200000006ff */
[----:B------:R-:W-:Y:S01]  /*12490*/  @P0 IMAD R21, R21, c[0x0][0x1e0], RZ ;  /* 0x0000780015150a24 */ /* 0x000fe200078e02ff */
[----:B---3--:R-:W-:Y:S02]  /*124a0*/  MOV R133, R132 ;  /* 0x0000008400857202 */ /* 0x008fe40000000f00 */
[C---:B------:R-:W-:Y:S04]  /*124b0*/  HMMA.16816.F32 R100, R136.reuse, R146, R32 ;  /* 0x000000928864723c */ /* 0x040fe80000001820 */
[----:B------:R-:W-:Y:S04]  /*124c0*/  @P0 IMAD R21, R20, c[0x0][0x1e4], R21 ;  /* 0x0000790014150a24 */ /* 0x000fe800078e0215 */
[C---:B------:R-:W-:Y:S04]  /*124d0*/  HMMA.16816.F32 R36, R136.reuse, R148, R36 ;  /* 0x000000948824723c */ /* 0x040fe80000001824 */
[----:B------:R-:W-:Y:S04]  /*124e0*/  @P0 IADD3 R21, R23, R21, RZ ;  /* 0x0000001517150210 */ /* 0x000fe80007ffe0ff */
[C---:B------:R-:W-:Y:S04]  /*124f0*/  HMMA.16816.F32 R40, R136.reuse, R150, R40 ;  /* 0x000000968828723c */ /* 0x040fe80000001828 */
[----:B------:R-:W-:Y:S04]  /*12500*/  @P0 SHF.L.U64.HI R25, R22, 0x6, R21 ;  /* 0x0000000616190819 */ /* 0x000fe80000010215 */
[C---:B------:R-:W-:Y:S08]  /*12510*/  HMMA.16816.F32 R44, R136.reuse, R152, R44 ;  /* 0x00000098882c723c */ /* 0x040ff0000000182c */
[C---:B------:R-:W-:Y:S08]  /*12520*/  HMMA.16816.F32 R48, R136.reuse, R154, R48 ;  /* 0x0000009a8830723c */ /* 0x040ff00000001830 */
[C---:B------:R-:W-:Y:S08]  /*12530*/  HMMA.16816.F32 R52, R136.reuse, R156, R52 ;  /* 0x0000009c8834723c */ /* 0x040ff00000001834 */
[C---:B------:R-:W-:Y:S08]  /*12540*/  HMMA.16816.F32 R56, R136.reuse, R158, R56 ;  /* 0x0000009e8838723c */ /* 0x040ff00000001838 */
[C---:B-1----:R-:W-:Y:S07]  /*12550*/  HMMA.16816.F32 R60, R136.reuse, R8, R60 ;  /* 0x00000008883c723c */ /* 0x042fee000000183c */
[----:B------:R-:W-:Y:S01]  /*12560*/  @P0 IADD3 R8, P1, R26, R204, RZ ;  /* 0x000000cc1a080210 */ /* 0x000fe20007f3e0ff */
[C---:B------:R-:W-:Y:S04]  /*12570*/  HMMA.16816.F32 R64, R136.reuse, R10, R64 ;  /* 0x0000000a8840723c */ /* 0x040fe80000001840 */
[----:B------:R-:W-:Y:S02]  /*12580*/  @P0 IADD3.X R9, R25, R209, RZ, P1, !PT ;  /* 0x000000d119090210 */ /* 0x000fe40000ffe4ff */
[----:B------:R-:W-:Y:S02]  /*12590*/  @P0 LEA R22, P3, R8, c[0x0][0x1c8], 0x1 ;  /* 0x0000720008160a11 */ /* 0x000fe400078608ff */
[----:B------:R-:W-:Y:S01]  /*125a0*/  @P0 IADD3 R11, P2, R26, R213, RZ ;  /* 0x000000d51a0b0210 */ /* 0x000fe20007f5e0ff */
[C---:B--2---:R-:W-:Y:S03]  /*125b0*/  HMMA.16816.F32 R68, R136.reuse, R12, R68 ;  /* 0x0000000c8844723c */ /* 0x044fe60000001844 */
[----:B------:R-:W-:Y:S02]  /*125c0*/  @P0 LEA R20, P1, R11, c[0x0][0x1c8], 0x1 ;  /* 0x000072000b140a11 */ /* 0x000fe400078208ff */
[----:B------:R-:W-:Y:S02]  /*125d0*/  @P0 IADD3.X R10, R25, R212, RZ, P2, !PT ;  /* 0x000000d4190a0210 */ /* 0x000fe400017fe4ff */
[----:B------:R-:W-:Y:S01]  /*125e0*/  @P0 LEA.HI.X R23, R8, c[0x0][0x1cc], R9, 0x1, P3 ;  /* 0x0000730008170a11 */ /* 0x000fe200018f0c09 */
[C---:B------:R-:W-:Y:S04]  /*125f0*/  HMMA.16816.F32 R72, R136.reuse, R14, R72 ;  /* 0x0000000e8848723c */ /* 0x040fe80000001848 */
[----:B------:R-:W-:Y:S02]  /*12600*/  @P0 LEA.HI.X R21, R11, c[0x0][0x1cc], R10, 0x1, P1 ;  /* 0x000073000b150a11 */ /* 0x000fe400008f0c0a */
[----:B------:R-:W1:Y:S01]  /*12610*/  LDSM.16.MT88.4 R8, [R184+UR4+0x5900] ;  /* 0x00590004b808783b */ /* 0x000e620008004200 */
[----:B------:R-:W-:Y:S01]  /*12620*/  @P0 IADD3 R24, P1, R197, R26, RZ ;  /* 0x0000001ac5180210 */ /* 0x000fe20007f3e0ff */
[C---:B----4-:R-:W-:Y:S04]  /*12630*/  HMMA.16816.F32 R76, R136.reuse, R16, R76 ;  /* 0x00000010884c723c */ /* 0x050fe8000000184c */
[----:B------:R-:W-:Y:S02]  /*12640*/  @P0 IADD3 R12, P4, R24, R204, RZ ;  /* 0x000000cc180c0210 */ /* 0x000fe40007f9e0ff */
[----:B------:R-:W-:Y:S02]  /*12650*/  @P0 IADD3.X R29, R196, R25, RZ, P1, !PT ;  /* 0x00000019c41d0210 */ /* 0x000fe40000ffe4ff */
[----:B------:R-:W-:Y:S01]  /*12660*/  @P0 LEA R30, P1, R12, c[0x0][0x1c8], 0x1 ;  /* 0x000072000c1e0a11 */ /* 0x000fe200078208ff */
[C---:B------:R-:W-:Y:S03]  /*12670*/  HMMA.16816.F32 R80, R136.reuse, R18, R80 ;  /* 0x000000128850723c */ /* 0x040fe60000001850 */
[----:B------:R-:W-:Y:S02]  /*12680*/  @P0 IADD3.X R13, R29, R209, RZ, P4, !PT ;  /* 0x000000d11d0d0210 */ /* 0x000fe400027fe4ff */
[----:B------:R-:W-:Y:S02]  /*12690*/  @P0 IADD3 R2, P3, R26, R211, RZ ;  /* 0x000000d31a020210 */ /* 0x000fe40007f7e0ff */
[----:B------:R-:W-:Y:S02]  /*126a0*/  @P0 LEA.HI.X R31, R12, c[0x0][0x1cc], R13, 0x1, P1 ;  /* 0x000073000c1f0a11 */ /* 0x000fe400008f0c0d */
[----:B------:R-:W2:Y:S01]  /*126b0*/  LDSM.16.MT88.4 R12, [R160+0x5900] ;  /* 0x00590000a00c783b */ /* 0x000ea20000004200 */
[C---:B------:R-:W-:Y:S02]  /*126c0*/  ISETP.GE.AND P1, PT, R218.reuse, 0x1, PT ;  /* 0x00000001da00780c */ /* 0x040fe40003f26270 */
[----:B------:R-:W-:Y:S02]  /*126d0*/  IADD3 R218, R218, 0x1, RZ ;  /* 0x00000001dada7810 */ /* 0x000fe40007ffe0ff */
[----:B------:R-:W-:Y:S02]  /*126e0*/  @P0 LEA R26, P2, R2, c[0x0][0x1c8], 0x1 ;  /* 0x00007200021a0a11 */ /* 0x000fe400078408ff */
[----:B------:R-:W-:Y:S02]  /*126f0*/  SEL R218, R218, RZ, !P1 ;  /* 0x000000ffdada7207 */ /* 0x000fe40004800000 */
[----:B------:R-:W-:Y:S02]  /*12700*/  @P0 IADD3.X R25, R25, R210, RZ, P3, !PT ;  /* 0x000000d219190210 */ /* 0x000fe40001ffe4ff */
[----:B------:R-:W-:Y:S01]  /*12710*/  @P0 IADD3 R0, P4, R24, R213, RZ ;  /* 0x000000d518000210 */ /* 0x000fe20007f9e0ff */
[----:B------:R-:W-:Y:S01]  /*12720*/  @P0 IMAD R28, R218, 0x3000, R201 ;  /* 0x00003000da1c0824 */ /* 0x000fe200078e02c9 */
[----:B------:R-:W-:Y:S01]  /*12730*/  @P0 LEA.HI.X R27, R2, c[0x0][0x1cc], R25, 0x1, P2 ;  /* 0x00007300021b0a11 */ /* 0x000fe200010f0c19 */
[----:B------:R-:W-:Y:S01]  /*12740*/  FADD.FTZ R2, R162, R165 ;  /* 0x000000a5a2027221 */ /* 0x000fe20000010000 */
[----:B------:R-:W-:Y:S02]  /*12750*/  @P0 IADD3 R16, P2, R24, R211, RZ ;  /* 0x000000d318100210 */ /* 0x000fe40007f5e0ff */
[C---:B------:R-:W-:Y:S01]  /*12760*/  @P0 LEA R24, P3, R0.reuse, c[0x0][0x1c8], 0x1 ;  /* 0x0000720000180a11 */ /* 0x040fe200078608ff */
[----:B------:R-:W-:Y:S01]  /*12770*/  FADD.FTZ R2, R161, R2 ;  /* 0x00000002a1027221 */ /* 0x000fe20000010000 */
[----:B------:R-:W-:Y:S01]  /*12780*/  @P0 IADD3.X R17, R29, R212, RZ, P4, !PT ;  /* 0x000000d41d110210 */ /* 0x000fe200027fe4ff */
[C---:B-1----:R-:W-:Y:S03]  /*12790*/  HMMA.16816.F32 R84, R136.reuse, R8, R84 ;  /* 0x000000088854723c */ /* 0x042fe60000001854 */
[----:B------:R-:W-:Y:S01]  /*127a0*/  @P0 LEA.HI.X R25, R0, c[0x0][0x1cc], R17, 0x1, P3 ;  /* 0x0000730000190a11 */ /* 0x000fe200018f0c11 */
[----:B------:R-:W-:Y:S01]  /*127b0*/  FADD.FTZ R179, R179, R2 ;  /* 0x00000002b3b37221 */ /* 0x000fe20000010000 */
[----:B------:R-:W-:Y:S02]  /*127c0*/  @P0 SHF.L.U32 R17, R28, 0x1, RZ ;  /* 0x000000011c110819 */ /* 0x000fe400000006ff */
[----:B------:R-:W-:Y:S01]  /*127d0*/  LOP3.LUT P4, RZ, R194, 0x1, RZ, 0xc0, !PT ;  /* 0x00000001c2ff7812 */ /* 0x000fe2000788c0ff */
[----:B------:R-:W-:Y:S01]  /*127e0*/  FADD.FTZ R180, R180, R179 ;  /* 0x000000b3b4b47221 */ /* 0x000fe20000010000 */
[C---:B------:R-:W-:Y:S01]  /*127f0*/  @P0 LEA R18, P1, R16.reuse, c[0x0][0x1c8], 0x1 ;  /* 0x0000720010120a11 */ /* 0x040fe200078208ff */
[----:B------:R-:W-:Y:S01]  /*12800*/  @!PT LDS RZ, [RZ] ;  /* 0x00000000fffff984 */ /* 0x000fe20000000800 */
[----:B------:R-:W-:Y:S01]  /*12810*/  @!PT LDS RZ, [RZ] ;  /* 0x00000000fffff984 */ /* 0x000fe20000000800 */
[----:B------:R-:W-:Y:S01]  /*12820*/  @!PT LDS RZ, [RZ] ;  /* 0x00000000fffff984 */ /* 0x000fe20000000800 */
[----:B------:R1:W-:Y:S01]  /*12830*/  @P0 LDGSTS.E.BYPASS.LTC128B.128 [R17+0xc100], [R22.64], !P6 ;  /* 0x0c10000016110fae */ /* 0x0003e2000f101d46 */
[C---:B------:R-:W-:Y:S03]  /*12840*/  HMMA.16816.F32 R88, R136.reuse, R10, R88 ;  /* 0x0000000a8858723c */ /* 0x040fe60000001858 */
[----:B------:R-:W-:Y:S01]  /*12850*/  @P0 IADD3.X R29, R29, R210, RZ, P2, !PT ;  /* 0x000000d21d1d0210 */ /* 0x000fe200017fe4ff */
[----:B------:R-:W-:Y:S01]  /*12860*/  FADD.FTZ R181, R181, R180 ;  /* 0x000000b4b5b57221 */ /* 0x000fe20000010000 */
[----:B------:R-:W-:Y:S02]  /*12870*/  MOV R0, R3 ;  /* 0x0000000300007202 */ /* 0x000fe40000000f00 */
[----:B------:R1:W-:Y:S01]  /*12880*/  @P0 LDGSTS.E.BYPASS.LTC128B.128 [R17+0xe100], [R20.64], !P5 ;  /* 0x0e10000014110fae */ /* 0x0003e2000e901d46 */
[----:B------:R-:W-:Y:S01]  /*12890*/  @P0 LEA.HI.X R19, R16, c[0x0][0x1cc], R29, 0x1, P1 ;  /* 0x0000730010130a11 */ /* 0x000fe200008f0c1d */
[----:B------:R-:W-:Y:S01]  /*128a0*/  FADD.FTZ R182, R182, R181 ;  /* 0x000000b5b6b67221 */ /* 0x000fe20000010000 */
[C---:B--2---:R-:W-:Y:S03]  /*128b0*/  HMMA.16816.F32 R92, R136.reuse, R12, R92 ;  /* 0x0000000c885c723c */ /* 0x044fe6000000185c */
[----:B------:R-:W-:Y:S02]  /*128c0*/  FADD.FTZ R193, R193, R182 ;  /* 0x000000b6c1c17221 */ /* 0x000fe40000010000 */
[----:B------:R1:W-:Y:S02]  /*128d0*/  @P0 LDGSTS.E.BYPASS.LTC128B.128 [R17+0x10100], [R26.64], !P4 ;  /* 0x101000001a110fae */ /* 0x0003e4000e101d46 */
[----:B------:R-:W-:Y:S01]  /*128e0*/  FADD.FTZ R224, R224, R193 ;  /* 0x000000c1e0e07221 */ /* 0x000fe20000010000 */
[----:B------:R-:W-:Y:S04]  /*128f0*/  HMMA.16816.F32 R96, R136, R14, R96 ;  /* 0x0000000e8860723c */ /* 0x000fe80000001860 */
[----:B------:R-:W-:Y:S01]  /*12900*/  FADD.FTZ R225, R225, R224 ;  /* 0x000000e0e1e17221 */ /* 0x000fe20000010000 */
[----:B------:R1:W-:Y:S03]  /*12910*/  @P0 LDGSTS.E.BYPASS.LTC128B.128 [R17+0xd100], [R30.64], !P6 ;  /* 0x0d1000001e110fae */ /* 0x0003e6000f101d46 */
[----:B------:R-:W-:Y:S04]  /*12920*/  FADD.FTZ R225, R222, R225 ;  /* 0x000000e1dee17221 */ /* 0x000fe80000010000 */
[----:B------:R-:W-:Y:S01]  /*12930*/  FADD.FTZ R172, R172, R225 ;  /* 0x000000e1acac7221 */ /* 0x000fe20000010000 */
[----:B------:R1:W-:Y:S03]  /*12940*/  @P0 LDGSTS.E.BYPASS.LTC128B.128 [R17+0xf100], [R24.64], !P5 ;  /* 0x0f10000018110fae */ /* 0x0003e6000e901d46 */
[----:B------:R-:W-:Y:S04]  /*12950*/  FADD.FTZ R175, R175, R172 ;  /* 0x000000acafaf7221 */ /* 0x000fe80000010000 */
[----:B------:R-:W-:Y:S01]  /*12960*/  FADD.FTZ R170, R170, R175 ;  /* 0x000000afaaaa7221 */ /* 0x000fe20000010000 */
[----:B------:R1:W-:Y:S01]  /*12970*/  @P0 LDGSTS.E.BYPASS.LTC128B.128 [R17+0x11100], [R18.64], !P4 ;  /* 0x1110000012110fae */ /* 0x0003e2000e101d46 */
[----:B------:R-:W-:Y:S02]  /*12980*/  ISETP.GT.AND P0, PT, R219, RZ, PT ;  /* 0x000000ffdb00720c */ /* 0x000fe40003f04270 */
[----:B------:R-:W-:Y:S01]  /*12990*/  FADD.FTZ R221, R229, R170 ;  /* 0x000000aae5dd7221 */ /* 0x000fe20000010000 */
[----:B------:R-:W-:Y:S04]  /*129a0*/  MOV R219, R220 ;  /* 0x000000dc00db7202 */ /* 0x000fe80000000f00 */
[----:B------:R-:W0:Y:S06]  /*129b0*/  LDGDEPBAR ;  /* 0x00000000000079af */ /* 0x000e2c0000000000 */
[----:B------:R-:W-:-:S05]  /*129c0*/  @P0 BRA `(.L_x_768) ;  /* 0xffffd1c000000947 */ /* 0x000fca000383ffff */
.L_x_767:
[----:B-1----:R-:W1:Y:S01]  /*129d0*/  SHFL.BFLY PT, R6, R223, 0x2, 0x1f ;  /* 0x0c401f00df067f89 */ /* 0x002e6200000e0000 */
[----:B------:R-:W-:-:S02]  /*129e0*/  MOV R4, RZ ;  /* 0x000000ff00047202 */ /* 0x000fc40000000f00 */
[----:B------:R-:W-:Y:S01]  /*129f0*/  MOV R2, RZ ;  /* 0x000000ff00027202 */ /* 0x000fe20000000f00 */
[----:B------:R-:W2:Y:S01]  /*12a00*/  SHFL.BFLY PT, R0, R221, 0x2, 0x1f ;  /* 0x0c401f00dd007f89 */ /* 0x000ea200000e0000 */
        /* <DEDUP_REMOVED lines=12> */
[----:B------:R-:W-:-:S03]  /*12ad0*/  @P0 MOV R16, 0x3f317218 ;  /* 0x3f31721800100802 */ /* 0x000fc60000000f00 */
[----:B------:R-:W-:Y:S02]  /*12ae0*/  @P1 FMUL.FTZ R14, R14, c[0x0][0x2d0] ;  /* 0x0000b4000e0e1a20 */ /* 0x000fe40000410000 */
[----:B------:R-:W2:Y:S01]  /*12af0*/  @P1 MUFU.LG2 R5, R5 ;  /* 0x0000000500051308 */ /* 0x000ea20000000c00 */
[----:B------:R-:W-:-:S07]  /*12b00*/  @P0 FMUL.FTZ R16, R16, c[0x0][0x2d0] ;  /* 0x0000b40010100a20 */ /* 0x000fce0000410000 */
[----:B------:R-:W3:Y:S01]  /*12b10*/  @P0 MUFU.LG2 R13, R0 ;  /* 0x00000000000d0308 */ /* 0x000ee20000000c00 */
[C---:B-1----:R-:W-:Y:S02]  /*12b20*/  FMUL.FTZ R128, R4.reuse, R128 ;  /* 0x0000008004807220 */ /* 0x042fe40000410000 */
[C---:B------:R-:W-:Y:S02]  /*12b30*/  FMUL.FTZ R129, R4.reuse, R129 ;  /* 0x0000008104817220 */ /* 0x040fe40000410000 */
[C---:B------:R-:W-:Y:S02]  /*12b40*/  FMUL.FTZ R124, R4.reuse, R124 ;  /* 0x0000007c047c7220 */ /* 0x040fe40000410000 */
[C---:B------:R-:W-:Y:S01]  /*12b50*/  FMUL.FTZ R125, R4.reuse, R125 ;  /* 0x0000007d047d7220 */ /* 0x040fe20000410000 */
[----:B------:R1:W4:Y:S01]  /*12b60*/  @P0 MUFU.RCP R2, R0 ;  /* 0x0000000000020308 */ /* 0x0003220000001000 */
[----:B--2---:R-:W-:Y:S02]  /*12b70*/  @P1 FMUL.FTZ R5, R5, 0.69314718246459960938 ;  /* 0x3f31721805051820 */ /* 0x004fe40000410000 */
[----:B------:R-:W-:-:S02]  /*12b80*/  FMUL.FTZ R120, R4, R120 ;  /* 0x0000007804787220 */ /* 0x000fc40000410000 */
[C---:B------:R-:W-:Y:S02]  /*12b90*/  FMUL.FTZ R121, R4.reuse, R121 ;  /* 0x0000007904797220 */ /* 0x040fe40000410000 */
[C---:B------:R-:W-:Y:S02]  /*12ba0*/  FMUL.FTZ R116, R4.reuse, R116 ;  /* 0x0000007404747220 */ /* 0x040fe40000410000 */
[----:B---3--:R-:W-:Y:S02]  /*12bb0*/  @P0 FMUL.FTZ R13, R13, 0.69314718246459960938 ;  /* 0x3f3172180d0d0820 */ /* 0x008fe40000410000 */
[C---:B------:R-:W-:Y:S02]  /*12bc0*/  FMUL.FTZ R117, R4.reuse, R117 ;  /* 0x0000007504757220 */ /* 0x040fe40000410000 */
[C---:B------:R-:W-:Y:S02]  /*12bd0*/  FMUL.FTZ R112, R4.reuse, R112 ;  /* 0x0000007004707220 */ /* 0x040fe40000410000 */
[C---:B------:R-:W-:Y:S01]  /*12be0*/  FMUL.FTZ R113, R4.reuse, R113 ;  /* 0x0000007104717220 */ /* 0x040fe20000410000 */
[----:B-1----:R-:W-:Y:S01]  /*12bf0*/  MOV R0, 0xff800000 ;  /* 0xff80000000007802 */ /* 0x002fe20000000f00 */
        /* <DEDUP_REMOVED lines=38> */
[C---:B----4-:R-:W-:Y:S02]  /*12e60*/  FMUL.FTZ R130, R2.reuse, R130 ;  /* 0x0000008202827220 */ /* 0x050fe40000410000 */
        /* <DEDUP_REMOVED lines=47> */
[----:B------:R-:W-:Y:S02]  /*13160*/  @P1 FFMA.FTZ R0, R14, R132, R5 ;  /* 0x000000840e001223 */ /* 0x000fe40000010005 */
[----:B------:R-:W-:Y:S02]  /*13170*/  @P0 FFMA.FTZ R12, R16, R3, R13 ;  /* 0x00000003100c0223 */ /* 0x000fe4000001000d */
.L_x_720:
[----:B------:R-:W-:Y:S01]  /*13180*/  SHF.R.S32.HI R2, RZ, 0x1f, R195 ;  /* 0x0000001fff027819 */ /* 0x000fe200000114c3 */
[----:B------:R-:W-:Y:S05]  /*13190*/  @P2 BRA `(.L_x_769) ;  /* 0x0000168000002947 */ /* 0x000fea0003800000 */
[----:B------:R-:W1:Y:S01]  /*131a0*/  S2R R3, SR_TID.X ;  /* 0x0000000000037919 */ /* 0x000e620000002100 */
[----:B------:R-:W-:Y:S02]  /*131b0*/  F2FP.PACK_AB R8, R9, R8 ;  /* 0x000000080908723e */ /* 0x000fe400000000ff */
[----:B------:R-:W-:Y:S01]  /*131c0*/  F2FP.PACK_AB R6, R7, R6 ;  /* 0x000000060706723e */ /* 0x000fe200000000ff */
[----:B------:R-:W-:Y:S01]  /*131d0*/  BAR.SYNC.DEFER_BLOCKING 0x1, 0x100 ;  /* 0x0044000000007b1d */ /* 0x000fe20000010000 */
[----:B------:R-:W-:Y:S01]  /*131e0*/  F2FP.PACK_AB R4, R11, R4 ;  /* 0x000000040b04723e */ /* 0x000fe200000000ff */
[----:B------:R-:W-:Y:S01]  /*131f0*/  IMAD.MOV.U32 R11, RZ, RZ, 0x20 ;  /* 0x00000020ff0b7424 */ /* 0x000fe200078e00ff */
        /* <DEDUP_REMOVED lines=9> */
[----:B-1----:R-:W-:Y:S02]  /*13290*/  SHF.R.S32.HI R14, RZ, 0x1f, R3 ;  /* 0x0000001fff0e7819 */ /* 0x002fe40000011403 */
[----:B------:R-:W-:Y:S02]  /*132a0*/  F2FP.PACK_AB R114, R115, R114 ;  /* 0x000000727372723e */ /* 0x000fe400000000ff */
[----:B------:R-:W-:Y:S02]  /*132b0*/  LEA.HI R5, R14, R3, RZ, 0x2 ;  /* 0x000000030e057211 */ /* 0x000fe400078f10ff */
[----:B------:R-:W-:-:S02]  /*132c0*/  F2FP.PACK_AB R108, R109, R108 ;  /* 0x0000006c6d6c723e */ /* 0x000fc400000000ff */
        /* <DEDUP_REMOVED lines=23> */
[----:B------:R-:W-:Y:S01]  /*13440*/  SEL R16, R11, 0xffffffe0, !P1 ;  /* 0xffffffe00b107807 */ /* 0x000fe20004800000 */
[----:B------:R-:W-:Y:S01]  /*13450*/  IMAD.SHL.U32 R17, R17, 0x2, RZ ;  /* 0x0000000211117824 */ /* 0x000fe200078e00ff */
[----:B------:R-:W-:Y:S02]  /*13460*/  F2FP.PACK_AB R38, R39, R38 ;  /* 0x000000262726723e */ /* 0x000fe400000000ff */
[----:B------:R-:W-:Y:S01]  /*13470*/  F2FP.PACK_AB R40, R41, R40 ;  /* 0x000000282928723e */ /* 0x000fe200000000ff */
[C---:B------:R-:W-:Y:S01]  /*13480*/  IMAD.IADD R11, R17.reuse, 0x1, R16 ;  /* 0x00000001110b7824 */ /* 0x040fe200078e0210 */
[C---:B------:R-:W-:Y:S01]  /*13490*/  IADD3 R9, R17.reuse, 0x80, RZ ;  /* 0x0000008011097810 */ /* 0x040fe20007ffe0ff */
[----:B------:R-:W-:Y:S01]  /*134a0*/  STS [R17+0x80], R128 ;  /* 0x0000808011007388 */ /* 0x000fe20000000800 */
[----:B------:R-:W-:Y:S02]  /*134b0*/  IADD3 R7, R17, 0x70, RZ ;  /* 0x0000007011077810 */ /* 0x000fe40007ffe0ff */
[----:B------:R-:W-:Y:S01]  /*134c0*/  @P0 IADD3 R7, R9, 0x10, RZ ;  /* 0x0000001009070810 */ /* 0x000fe20007ffe0ff */
[----:B------:R-:W-:Y:S01]  /*134d0*/  IMAD.MOV.U32 R9, RZ, RZ, 0x40 ;  /* 0x00000040ff097424 */ /* 0x000fe200078e00ff */
[----:B------:R-:W-:Y:S01]  /*134e0*/  STS [R17+0x480], R130 ;  /* 0x0004808211007388 */ /* 0x000fe20000000800 */
[----:B------:R-:W-:-:S02]  /*134f0*/  F2FP.PACK_AB R42, R43, R42 ;  /* 0x0000002a2b2a723e */ /* 0x000fc400000000ff */
[----:B------:R-:W-:Y:S01]  /*13500*/  F2FP.PACK_AB R44, R45, R44 ;  /* 0x0000002c2d2c723e */ /* 0x000fe200000000ff */
[----:B------:R-:W-:Y:S01]  /*13510*/  STS [R7], R124 ;  /* 0x0000007c07007388 */ /* 0x000fe20000000800 */
[----:B------:R-:W-:Y:S01]  /*13520*/  SEL R20, R9, 0xffffffc0, !P2 ;  /* 0xffffffc009147807 */ /* 0x000fe20005000000 */
[--C-:B------:R-:W-:Y:S01]  /*13530*/  IMAD.IADD R9, R16, 0x1, R7.reuse ;  /* 0x0000000110097824 */ /* 0x100fe200078e0207 */
[----:B------:R-:W-:Y:S01]  /*13540*/  F2FP.PACK_AB R46, R47, R46 ;  /* 0x0000002e2f2e723e */ /* 0x000fe200000000ff */
[----:B------:R-:W-:Y:S01]  /*13550*/  STS [R7+0x400], R126 ;  /* 0x0004007e07007388 */ /* 0x000fe20000000800 */
[----:B------:R-:W-:Y:S01]  /*13560*/  F2FP.PACK_AB R48, R49, R48 ;  /* 0x000000303130723e */ /* 0x000fe200000000ff */
[--C-:B------:R-:W-:Y:S01]  /*13570*/  IMAD.IADD R15, R17, 0x1, R20.reuse ;  /* 0x00000001110f7824 */ /* 0x100fe200078e0214 */
[----:B------:R-:W-:Y:S01]  /*13580*/  F2FP.PACK_AB R50, R51, R50 ;  /* 0x000000323332723e */ /* 0x000fe200000000ff */
[C---:B------:R-:W-:Y:S01]  /*13590*/  IMAD.IADD R19, R20.reuse, 0x1, R7 ;  /* 0x0000000114137824 */ /* 0x040fe200078e0207 */
[----:B------:R-:W-:Y:S01]  /*135a0*/  STS [R11+0x80], R120 ;  /* 0x000080780b007388 */ /* 0x000fe20000000800 */
[----:B------:R-:W-:Y:S01]  /*135b0*/  IMAD.IADD R21, R20, 0x1, R11 ;  /* 0x0000000114157824 */ /* 0x000fe200078e020b */
[----:B------:R-:W-:Y:S01]  /*135c0*/  F2FP.PACK_AB R52, R53, R52 ;  /* 0x000000343534723e */ /* 0x000fe200000000ff */
[----:B------:R-:W-:Y:S01]  /*135d0*/  IMAD.IADD R23, R9, 0x1, R20 ;  /* 0x0000000109177824 */ /* 0x000fe200078e0214 */
        /* <DEDUP_REMOVED lines=60> */
[----:B------:R-:W-:Y:S01]  /*139a0*/  STS [R15+0x8080], R6 ;  /* 0x008080060f007388 */ /* 0x000fe20000000800 */
[----:B------:R-:W-:-:S03]  /*139b0*/  IMAD.WIDE R24, R192, R17, c[0x0][0x500] ;  /* 0x00014000c0187625 */ /* 0x000fc600078e0211 */
[----:B------:R1:W-:Y:S04]  /*139c0*/  STS [R15+0x8480], R4 ;  /* 0x008480040f007388 */ /* 0x0003e80000000800 */
[----:B------:R2:W-:Y:S04]  /*139d0*/  STS [R19+0x8000], R8 ;  /* 0x0080000813007388 */ /* 0x0005e80000000800 */
[----:B------:R2:W-:Y:S04]  /*139e0*/  STS [R19+0x8400], R90 ;  /* 0x0084005a13007388 */ /* 0x0005e80000000800 */
[----:B------:R2:W-:Y:S04]  /*139f0*/  STS [R21+0x8080], R10 ;  /* 0x0080800a15007388 */ /* 0x0005e80000000800 */
[----:B------:R2:W-:Y:S04]  /*13a00*/  STS [R21+0x8480], R94 ;  /* 0x0084805e15007388 */ /* 0x0005e80000000800 */
[----:B------:R2:W-:Y:S04]  /*13a10*/  STS [R23+0x8000], R96 ;  /* 0x0080006017007388 */ /* 0x0005e80000000800 */
[----:B------:R2:W-:Y:S04]  /*13a20*/  STS [R23+0x8400], R98 ;  /* 0x0084006217007388 */ /* 0x0005e80000000800 */
[----:B------:R-:W-:Y:S01]  /*13a30*/  BAR.SYNC.DEFER_BLOCKING 0x1, 0x100 ;  /* 0x0044000000007b1d */ /* 0x000fe20000010000 */
[----:B-1----:R-:W-:-:S02]  /*13a40*/  IMAD.MOV.U32 R4, RZ, RZ, c[0x0][0x388] ;  /* 0x0000e200ff047624 */ /* 0x002fc400078e00ff */
[----:B------:R-:W-:-:S03]  /*13a50*/  @P1 IMAD.WIDE R16, R192, R17, c[0x0][0x508] ;  /* 0x00014200c0101625 */ /* 0x000fc600078e0211 */
[----:B------:R-:W3:Y:S04]  /*13a60*/  @P0 LDG.E R9, [R24.64] ;  /* 0x0000000618090981 */ /* 0x000ee8000c1e1900 */
[----:B------:R2:W5:Y:S01]  /*13a70*/  @P1 LDG.E R4, [R16.64] ;  /* 0x0000000610041981 */ /* 0x000562000c1e1900 */
[----:B------:R-:W-:Y:S02]  /*13a80*/  CS2R R6, SRZ ;  /* 0x0000000000067805 */ /* 0x000fe4000001ff00 */
[--C-:B---3--:R-:W-:Y:S01]  /*13a90*/  @P0 SHF.R.S32.HI R7, RZ, 0x1f, R9.reuse ;  /* 0x0000001fff070819 */ /* 0x108fe20000011409 */
[----:B------:R-:W-:Y:S01]  /*13aa0*/  @P0 IMAD.MOV.U32 R6, RZ, RZ, R9 ;  /* 0x000000ffff060224 */ /* 0x000fe200078e0009 */
[----:B------:R-:W-:Y:S05]  /*13ab0*/  @P1 BRA `(.L_x_770) ;  /* 0x0000004000001947 */ /* 0x000fea0003800000 */
[----:B--2---:R-:W-:Y:S05]  /*13ac0*/  @!P0 BRA `(.L_x_770) ;  /* 0x0000003000008947 */ /* 0x004fea0003800000 */
[----:B-----5:R-:W2:Y:S04]  /*13ad0*/  LDG.E R4, [R24.64] ;  /* 0x0000000618047981 */ /* 0x020ea8000c1e1900 */
[----:B------:R-:W2:Y:S02]  /*13ae0*/  LDG.E R9, [R24.64+0x4] ;  /* 0x0000040618097981 */ /* 0x000ea4000c1e1900 */
[----:B--2---:R-:W-:-:S02]  /*13af0*/  IADD3 R4, -R4, R9, RZ ;  /* 0x0000000904047210 */ /* 0x004fc40007ffe1ff */
.L_x_770:
[----:B--2---:R-:W-:Y:S01]  /*13b00*/  LOP3.LUT R8, R13, 0xffffffe0, RZ, 0xc0, !PT ;  /* 0xffffffe00d087812 */ /* 0x004fe200078ec0ff */
        /* <DEDUP_REMOVED lines=12> */
[----:B------:R-:W-:Y:S02]  /*13bd0*/  IADD3 R5, R5, -R16, RZ ;  /* 0x8000001005057210 */ /* 0x000fe40007ffe0ff */
[----:B------:R-:W-:Y:S01]  /*13be0*/  SHF.R.S32.HI R16, RZ, 0x2, R8 ;  /* 0x00000002ff107819 */ /* 0x000fe20000011408 */
[----:B------:R-:W-:Y:S01]  /*13bf0*/  IMAD.IADD R8, R18, 0x1, -R11 ;  /* 0x0000000112087824 */ /* 0x000fe200078e0a0b */
[----:B------:R-:W-:Y:S01]  /*13c00*/  ISETP.NE.AND P1, PT, R10, 0x1, PT ;  /* 0x000000010a00780c */ /* 0x000fe20003f25270 */
[----:B------:R-:W-:Y:S01]  /*13c10*/  IMAD R10, R2, c[0x0][0x490], RZ ;  /* 0x00012400020a7a24 */ /* 0x000fe200078e02ff */
[----:B------:R-:W-:Y:S01]  /*13c20*/  MOV R18, R6 ;  /* 0x0000000600127202 */ /* 0x000fe20000000f00 */
[----:B------:R-:W-:Y:S01]  /*13c30*/  IMAD R5, R5, 0x10, R16 ;  /* 0x0000001005057824 */ /* 0x000fe200078e0210 */
[----:B------:R-:W-:Y:S01]  /*13c40*/  LOP3.LUT P2, RZ, R9, 0x3, RZ, 0xc0, !PT ;  /* 0x0000000309ff7812 */ /* 0x000fe2000784c0ff */
[----:B------:R-:W-:Y:S01]  /*13c50*/  IMAD R11, R7, c[0x0][0x3a0], RZ ;  /* 0x0000e800070b7a24 */ /* 0x000fe200078e02ff */
[-C--:B------:R-:W-:Y:S01]  /*13c60*/  LEA.HI R13, R14, R3.reuse, RZ, 0x3 ;  /* 0x000000030e0d7211 */ /* 0x080fe200078f18ff */
[----:B------:R-:W-:Y:S01]  /*13c70*/  IMAD R15, R8, 0x8, R5 ;  /* 0x00000008080f7824 */ /* 0x000fe200078e0205 */
[----:B------:R-:W-:Y:S01]  /*13c80*/  LEA.HI R14, R14, R3, RZ, 0x6 ;  /* 0x000000030e0e7211 */ /* 0x000fe200078f30ff */
[----:B------:R-:W-:-:S03]  /*13c90*/  IMAD.WIDE.U32 R18, R195, c[0x0][0x490], R18 ;  /* 0x00012400c3127a25 */ /* 0x000fc600078e0012 */
[----:B-1----:R-:W-:Y:S01]  /*13ca0*/  LEA R8, R54, R15, 0x7 ;  /* 0x0000000f36087211 */ /* 0x002fe200078e38ff */
[----:B------:R-:W-:Y:S02]  /*13cb0*/  IMAD R9, R195, c[0x0][0x494], R10 ;  /* 0x00012500c3097a24 */ /* 0x000fe400078e020a */
[C---:B------:R-:W-:Y:S02]  /*13cc0*/  IMAD R7, R6.reuse, c[0x0][0x3a4], R11 ;  /* 0x0000e90006077a24 */ /* 0x040fe400078e020b */
[----:B------:R-:W-:Y:S01]  /*13cd0*/  IMAD.WIDE.U32 R10, R6, c[0x0][0x3a0], RZ ;  /* 0x0000e800060a7a25 */ /* 0x000fe200078e00ff */
[----:B------:R-:W-:Y:S02]  /*13ce0*/  LOP3.LUT R6, R13, 0xfffffff8, RZ, 0xc0, !PT ;  /* 0xfffffff80d067812 */ /* 0x000fe400078ec0ff */
[----:B------:R-:W-:Y:S01]  /*13cf0*/  SHF.R.S32.HI R13, RZ, 0x3, R13 ;  /* 0x00000003ff0d7819 */ /* 0x000fe2000001140d */
        /* <DEDUP_REMOVED lines=10> */
[----:B------:R-:W-:Y:S02]  /*13da0*/  SEL R3, R3, RZ, !P0 ;  /* 0x000000ff03037207 */ /* 0x000fe40004000000 */
[----:B------:R-:W-:Y:S01]  /*13db0*/  LEA R21, R6, R13, 0x5 ;  /* 0x0000000d06157211 */ /* 0x000fe200078e28ff */
[--C-:B------:R-:W-:Y:S01]  /*13dc0*/  IMAD.MOV R9, RZ, RZ, -R7.reuse ;  /* 0x000000ffff097224 */ /* 0x100fe200078e0a07 */
[----:B------:R-:W-:Y:S01]  /*13dd0*/  SHF.R.S32.HI R16, RZ, 0x1f, R7 ;  /* 0x0000001fff107819 */ /* 0x000fe20000011407 */
[----:B------:R-:W-:-:S04]  /*13de0*/  IMAD.WIDE.U32 R18, R192, c[0x0][0x498], R18 ;  /* 0x00012600c0127a25 */ /* 0x000fc800078e0012 */
[----:B------:R-:W-:Y:S01]  /*13df0*/  IMAD R9, R9, c[0x0][0x4e8], R8 ;  /* 0x00013a0009097a24 */ /* 0x000fe200078e0208 */
[----:B------:R-:W-:Y:S01]  /*13e00*/  IADD3 R20, P0, R7, R18, RZ ;  /* 0x0000001207147210 */ /* 0x000fe20007f1e0ff */
[----:B------:R-:W-:Y:S02]  /*13e10*/  IMAD R15, R3, c[0x0][0x498], RZ ;  /* 0x00012600030f7a24 */ /* 0x000fe400078e02ff */
[----:B------:R-:W-:Y:S01]  /*13e20*/  IMAD R17, R195, c[0x0][0x3ec], R2 ;  /* 0x0000fb00c3117a24 */ /* 0x000fe200078e0202 */
[----:B------:R-:W-:Y:S01]  /*13e30*/  SHF.R.S32.HI R18, RZ, 0x1f, R9 ;  /* 0x0000001fff127819 */ /* 0x000fe20000011409 */
[----:B------:R-:W-:Y:S02]  /*13e40*/  IMAD R15, R192, c[0x0][0x49c], R15 ;  /* 0x00012700c00f7a24 */ /* 0x000fe400078e020f */
[----:B------:R-:W-:Y:S01]  /*13e50*/  IMAD.SHL.U32 R2, R13, 0x40, RZ ;  /* 0x000000400d027824 */ /* 0x000fe200078e00ff */
[----:B------:R-:W-:Y:S01]  /*13e60*/  IADD3 R11, R11, R17, RZ ;  /* 0x000000110b0b7210 */ /* 0x000fe20007ffe0ff */
[----:B------:R-:W-:Y:S01]  /*13e70*/  IMAD R8, R54, 0x80, R21 ;  /* 0x0000008036087824 */ /* 0x000fe200078e0215 */
[----:B------:R-:W-:Y:S01]  /*13e80*/  IADD3.X R21, R16, R19, R15, P0, !PT ;  /* 0x0000001310157210 */ /* 0x000fe200007fe40f */
[----:B------:R-:W-:Y:S01]  /*13e90*/  IMAD R18, R18, c[0x0][0x488], RZ ;  /* 0x0001220012127a24 */ /* 0x000fe200078e02ff */
[----:B------:R-:W-:Y:S01]  /*13ea0*/  LOP3.LUT R15, R2, 0x1c0, RZ, 0xc0, !PT ;  /* 0x000001c0020f7812 */ /* 0x000fe200078ec0ff */
[----:B------:R-:W-:-:S04]  /*13eb0*/  @P1 IMAD.HI.U32 R17, R8, c[0x0][0x4ec], RZ ;  /* 0x00013b0008111a27 */ /* 0x000fc800078e00ff */
[----:B------:R-:W-:Y:S02]  /*13ec0*/  IMAD.SHL.U32 R2, R6, 0x8, RZ ;  /* 0x0000000806027824 */ /* 0x000fe400078e00ff */
[----:B------:R-:W-:-:S03]  /*13ed0*/  IMAD.WIDE.U32 R20, R9, c[0x0][0x488], R20 ;  /* 0x0001220009147a25 */ /* 0x000fc600078e0014 */
[----:B------:R-:W-:Y:S01]  /*13ee0*/  LOP3.LUT R6, R15, 0x38, R2, 0xf8, !PT ;  /* 0x000000380f067812 */ /* 0x000fe200078ef802 */
[----:B------:R-:W-:Y:S02]  /*13ef0*/  IMAD R18, R9, c[0x0][0x48c], R18 ;  /* 0x0001230009127a24 */ /* 0x000fe400078e0212 */
[----:B------:R-:W-:Y:S01]  /*13f00*/  IMAD.MOV.U32 R7, RZ, RZ, R8 ;  /* 0x000000ffff077224 */ /* 0x000fe200078e0008 */
[----:B------:R-:W-:Y:S01]  /*13f10*/  @P1 SHF.R.U32.HI R7, RZ, c[0x0][0x4f0], R17 ;  /* 0x00013c00ff071a19 */ /* 0x000fe20000011611 */
[----:B------:R-:W-:Y:S01]  /*13f20*/  IMAD R9, R3, c[0x0][0x3f0], RZ ;  /* 0x0000fc0003097a24 */ /* 0x000fe200078e02ff */
[----:B------:R-:W-:Y:S01]  /*13f30*/  SHF.R.U32.HI R3, RZ, 0x3, R15 ;  /* 0x00000003ff037819 */ /* 0x000fe2000001160f */
[----:B------:R-:W-:Y:S01]  /*13f40*/  IMAD.WIDE.U32 R10, R192, c[0x0][0x3f0], R10 ;  /* 0x0000fc00c00a7a25 */ /* 0x000fe200078e000a */
[----:B------:R-:W-:Y:S02]  /*13f50*/  LEA R15, P0, R20, c[0x0][0x450], 0x2 ;  /* 0x00011400140f7a11 */ /* 0x000fe400078010ff */
[----:B------:R-:W-:Y:S01]  /*13f60*/  IADD3 R17, R21, R18, RZ ;  /* 0x0000001215117210 */ /* 0x000fe20007ffe0ff */
[----:B------:R-:W-:Y:S01]  /*13f70*/  IMAD R9, R192, c[0x0][0x3f4], R9 ;  /* 0x0000fd00c0097a24 */ /* 0x000fe200078e0209 */
[----:B------:R-:W-:Y:S01]  /*13f80*/  LOP3.LUT R6, R6, R3, RZ, 0x3c, !PT ;  /* 0x0000000306067212 */ /* 0x000fe200078e3cff */
[----:B------:R-:W-:Y:S01]  /*13f90*/  IMAD.MOV R3, RZ, RZ, -R7 ;  /* 0x000000ffff037224 */ /* 0x000fe200078e0a07 */
[----:B------:R-:W-:Y:S01]  /*13fa0*/  LEA.HI.X R17, R20, c[0x0][0x454], R17, 0x2, P0 ;  /* 0x0001150014117a11 */ /* 0x000fe200000f1411 */
[----:B------:R-:W-:Y:S01]  /*13fb0*/  SHFL.IDX PT, R32, R15, RZ, 0x1c1f ;  /* 0x001c1fff0f207589 */ /* 0x000fe200000e0000 */
[----:B------:R-:W-:Y:S01]  /*13fc0*/  SHF.R.S32.HI R16, RZ, 0x1f, R7 ;  /* 0x0000001fff107819 */ /* 0x000fe20000011407 */
[----:B------:R-:W-:Y:S01]  /*13fd0*/  IMAD R56, R3, c[0x0][0x4e8], R8 ;  /* 0x00013a0003387a24 */ /* 0x000fe200078e0208 */
[----:B------:R-:W-:Y:S01]  /*13fe0*/  IADD3 R11, R11, R9, RZ ;  /* 0x000000090b0b7210 */ /* 0x000fe20007ffe0ff */
[----:B------:R-:W1:Y:S01]  /*13ff0*/  SHFL.IDX PT, R33, R17, RZ, 0x1c1f ;  /* 0x001c1fff11217589 */ /* 0x000e6200000e0000 */
[C---:B------:R-:W-:Y:S01]  /*14000*/  IMAD R8, R54.reuse, 0x80, R5 ;  /* 0x0000008036087824 */ /* 0x040fe200078e0205 */
[----:B------:R-:W-:Y:S01]  /*14010*/  LEA R54, R54, R13, 0x7 ;  /* 0x0000000d36367211 */ /* 0x000fe200078e38ff */
[----:B-----5:R-:W-:Y:S01]  /*14020*/  IMAD R3, R4, c[0x0][0x4e8], RZ ;  /* 0x00013a0004037a24 */ /* 0x020fe200078e02ff */
[----:B------:R-:W-:Y:S01]  /*14030*/  SHFL.IDX PT, R34, R15, 0x1, 0x1c1f ;  /* 0x003c1f000f227f89 */ /* 0x000fe200000e0000 */
[----:B------:R-:W-:Y:S01]  /*14040*/  IMAD R16, R16, c[0x0][0x3e0], RZ ;  /* 0x0000f80010107a24 */ /* 0x000fe200078e02ff */
[C---:B------:R-:W-:Y:S01]  /*14050*/  IADD3 R4, R8.reuse, 0x8, RZ ;  /* 0x0000000808047810 */ /* 0x040fe20007ffe0ff */
[----:B------:R-:W-:Y:S01]  /*14060*/  IMAD.WIDE.U32 R10, R7, c[0x0][0x3e0], R10 ;  /* 0x0000f800070a7a25 */ /* 0x000fe200078e000a */
[----:B------:R-:W2:Y:S01]  /*14070*/  SHFL.IDX PT, R35, R17, 0x1, 0x1c1f ;  /* 0x003c1f0011237f89 */ /* 0x000ea200000e0000 */
[----:B------:R-:W-:-:S02]  /*14080*/  ISETP.GE.OR P1, PT, R8, R3, P2 ;  /* 0x000000030800720c */ /* 0x000fc40001726670 */
[----:B------:R-:W-:Y:S01]  /*14090*/  IMAD R16, R7, c[0x0][0x3e4], R16 ;  /* 0x0000f90007107a24 */ /* 0x000fe200078e0210 */
[----:B------:R-:W-:Y:S02]  /*140a0*/  ISETP.GE.OR P0, PT, R4, R3, P2 ;  /* 0x000000030400720c */ /* 0x000fe40001706670 */
[----:B------:R-:W-:Y:S01]  /*140b0*/  SHF.L.U32 R7, R14, 0x3, RZ ;  /* 0x000000030e077819 */ /* 0x000fe200000006ff */
[----:B------:R-:W-:Y:S01]  /*140c0*/  IMAD.IADD R11, R11, 0x1, R16 ;  /* 0x000000010b0b7824 */ /* 0x000fe200078e0210 */
[----:B------:R-:W-:Y:S02]  /*140d0*/  SHF.R.S32.HI R5, RZ, 0x1f, R56 ;  /* 0x0000001fff057819 */ /* 0x000fe40000011438 */
[----:B------:R-:W-:-:S03]  /*140e0*/  LOP3.LUT R6, R6, 0x7ffffe00, R7, 0xf8, !PT ;  /* 0x7ffffe0006067812 */ /* 0x000fc600078ef807 */
[----:B------:R-:W-:Y:S01]  /*140f0*/  IMAD R5, R5, c[0x0][0x3d8], RZ ;  /* 0x0000f60005057a24 */ /* 0x000fe200078e02ff */
[----:B------:R-:W-:Y:S01]  /*14100*/  SHF.L.U32 R58, R6, 0x1, RZ ;  /* 0x00000001063a7819 */ /* 0x000fe200000006ff */
[----:B-1----:R1:W-:Y:S02]  /*14110*/  @!P1 ST.E [R32.64], R0 ;  /* 0x0000000020009985 */ /* 0x0023e4000c101906 */
[C---:B------:R-:W-:Y:S02]  /*14120*/  IMAD R14, R56.reuse, c[0x0][0x3dc], R5 ;  /* 0x0000f700380e7a24 */ /* 0x040fe400078e0205 */
[----:B------:R-:W-:-:S04]  /*14130*/  IMAD.WIDE.U32 R56, R56, c[0x0][0x3d8], R10 ;  /* 0x0000f60038387a25 */ /* 0x000fc800078e000a */
[----:B------:R-:W-:Y:S01]  /*14140*/  IMAD.IADD R14, R57, 0x1, R14 ;  /* 0x00000001390e7824 */ /* 0x000fe200078e020e */
[----:B--2---:R1:W-:Y:S01]  /*14150*/  @!P0 ST.E [R34.64], R12 ;  /* 0x0000000c22008985 */ /* 0x0043e2000c101906 */
[----:B------:R-:W-:-:S03]  /*14160*/  LEA R57, P0, R56, c[0x0][0x380], 0x1 ;  /* 0x0000e00038397a11 */ /* 0x000fc600078008ff */
[----:B------:R1:W2:Y:S01]  /*14170*/  LDS.128 R44, [R58+0x1080] ;  /* 0x001080003a2c7984 */ /* 0x0002a20000000c00 */
[----:B------:R-:W-:Y:S02]  /*14180*/  LEA.HI.X R56, R56, c[0x0][0x384], R14, 0x1, P0 ;  /* 0x0000e10038387a11 */ /* 0x000fe400000f0c0e */
[----:B------:R-:W-:Y:S01]  /*14190*/  ISETP.GE.AND P0, PT, R54, R3, PT ;  /* 0x000000033600720c */ /* 0x000fe20003f06270 */
[----:B------:R1:W3:Y:S04]  /*141a0*/  LDS.128 R40, [R58+0x2080] ;  /* 0x002080003a287984 */ /* 0x0002e80000000c00 */
        /* <DEDUP_REMOVED lines=10> */
[----:B--2---:R-:W2:Y:S01]  /*14250*/  LDS.128 R48, [R58+0x80] ;  /* 0x000080003a307984 */ /* 0x004ea20000000c00 */
[----:B------:R-:W-:-:S02]  /*14260*/  IADD3 R55, R2, 0x40, RZ ;  /* 0x0000004002377810 */ /* 0x000fc40007ffe0ff */
[C---:B------:R-:W-:Y:S01]  /*14270*/  IADD3 R53, R2.reuse, 0x80, RZ ;  /* 0x0000008002357810 */ /* 0x040fe20007ffe0ff */
[----:B-1----:R-:W1:Y:S01]  /*14280*/  LDS.128 R32, [R58+0x4080] ;  /* 0x004080003a207984 */ /* 0x002e620000000c00 */
        /* <DEDUP_REMOVED lines=13> */
[----:B--2---:R2:W-:Y:S04]  /*14360*/  @!P2 ST.E.128 [R58.64], R48 ;  /* 0x000000303a00a985 */ /* 0x0045e8000c101d06 */
[----:B-1----:R2:W-:Y:S04]  /*14370*/  @!P1 ST.E.128 [R52.64], R32 ;  /* 0x0000002034009985 */ /* 0x0025e8000c101d06 */
[----:B----4-:R2:W-:Y:S02]  /*14380*/  @!P0 ST.E.128 [R60.64], R12 ;  /* 0x0000000c3c008985 */ /* 0x0105e4000c101d06 */
.L_x_772:
[----:B--2---:R-:W-:Y:S05]  /*14390*/  BSYNC B0 ;  /* 0x0000000000007941 */ /* 0x004fea0003800000 */
.L_x_771:
[----:B-1----:R-:W-:Y:S01]  /*143a0*/  IADD3 R0, R54, 0x20, RZ ;  /* 0x0000002036007810 */ /* 0x002fe20007ffe0ff */
[----:B------:R1:W2:Y:S01]  /*143b0*/  SHFL.IDX PT, R33, R56, 0x1, 0x181f ;  /* 0x00381f0038217f89 */ /* 0x0002a200000e0000 */
[----:B------:R-:W-:Y:S02]  /*143c0*/  BSSY B0, `(.L_x_773) ;  /* 0x0000015000007945 */ /* 0x000fe40003800000 */
[----:B------:R-:W-:Y:S01]  /*143d0*/  ISETP.GE.AND P0, PT, R0, R3, PT ;  /* 0x000000030000720c */ /* 0x000fe20003f06270 */
[----:B------:R1:W4:-:S12]  /*143e0*/  SHFL.IDX PT, R32, R57, 0x1, 0x181f ;  /* 0x00381f0039207f89 */ /* 0x00031800000e0000 */
        /* <DEDUP_REMOVED lines=18> */
.L_x_774:
[----:B------:R-:W-:Y:S05]  /*14510*/  BSYNC B0 ;  /* 0x0000000000007941 */ /* 0x000fea0003800000 */
.L_x_773:
[----:B------:R-:W-:Y:S01]  /*14520*/  IADD3 R0, R54, 0x40, RZ ;  /* 0x0000004036007810 */ /* 0x000fe20007ffe0ff */
[----:B--2---:R2:W1:Y:S01]  /*14530*/  SHFL.IDX PT, R17, R56, 0x2, 0x181f ;  /* 0x00581f0038117f89 */ /* 0x00446200000e0000 */
        /* <DEDUP_REMOVED lines=21> */
.L_x_776:
[----:B------:R-:W-:Y:S05]  /*14690*/  BSYNC B0 ;  /* 0x0000000000007941 */ /* 0x000fea0003800000 */
.L_x_775:
[----:B------:R-:W-:Y:S01]  /*146a0*/  IADD3 R54, R54, 0x60, RZ ;  /* 0x0000006036367810 */ /* 0x000fe20007ffe0ff */
[----:B-1----:R1:W2:Y:S03]  /*146b0*/  SHFL.IDX PT, R9, R56, 0x3, 0x181f ;  /* 0x00781f0038097f89 */ /* 0x0022a600000e0000 */
[----:B------:R-:W-:Y:S01]  /*146c0*/  ISETP.GE.AND P0, PT, R54, R3, PT ;  /* 0x000000033600720c */ /* 0x000fe20003f06270 */
[----:B------:R1:W4:-:S12]  /*146d0*/  SHFL.IDX PT, R8, R57, 0x3, 0x181f ;  /* 0x00781f0039087f89 */ /* 0x00031800000e0000 */
[----:B------:R-:W-:Y:S05]  /*146e0*/  @P0 EXIT ;  /* 0x000000000000094d */ /* 0x000fea0003800000 */
[C---:B------:R-:W-:Y:S02]  /*146f0*/  IADD3 R3, R2.reuse, 0x40, RZ ;  /* 0x0000004002037810 */ /* 0x040fe40007ffe0ff */
[----:B------:R-:W-:Y:S02]  /*14700*/  ISETP.GE.AND P1, PT, R2, c[0x0][0x3c8], PT ;  /* 0x0000f20002007a0c */ /* 0x000fe40003f26270 */
[----:B------:R-:W-:-:S11]  /*14710*/  ISETP.GE.AND P0, PT, R3, c[0x0][0x3c8], PT ;  /* 0x0000f20003007a0c */ /* 0x000fd60003f06270 */
[----:B--2-4-:R-:W-:Y:S02]  /*14720*/  @!P1 IMAD.WIDE R10, R2, 0x2, R8 ;  /* 0x00000002020a9825 */ /* 0x014fe400078e0208 */
[----:B------:R-:W-:-:S03]  /*14730*/  @!P0 SHF.R.S32.HI R0, RZ, 0x1f, R3 ;  /* 0x0000001fff008819 */ /* 0x000fc60000011403 */
[----:B------:R2:W-:Y:S01]  /*14740*/  @!P1 ST.E.128 [R10.64], R36 ;  /* 0x000000240a009985 */ /* 0x0005e2000c101d06 */
[----:B------:R-:W-:Y:S02]  /*14750*/  @!P0 LEA.HI R0, R0, R3, RZ, 0x3 ;  /* 0x0000000300008211 */ /* 0x000fe400078f18ff */
[----:B------:R-:W-:Y:S02]  /*14760*/  IADD3 R3, R2, 0x80, RZ ;  /* 0x0000008002037810 */ /* 0x000fe40007ffe0ff */
[----:B------:R-:W-:-:S05]  /*14770*/  @!P0 LOP3.LUT R0, R0, 0xfffffff8, RZ, 0xc0, !PT ;  /* 0xfffffff800008812 */ /* 0x000fca00078ec0ff */
[----:B------:R-:W-:-:S05]  /*14780*/  @!P0 IMAD.WIDE R12, R0, 0x2, R8 ;  /* 0x00000002000c8825 */ /* 0x000fca00078e0208 */
        /* <DEDUP_REMOVED lines=9> */
.L_x_769:
        /* <DEDUP_REMOVED lines=18> */
.L_x_777:
        /* <DEDUP_REMOVED lines=41> */
.L_x_779:
[----:B------:R-:W-:Y:S05]  /*14bd0*/  BSYNC B0 ;  /* 0x0000000000007941 */ /* 0x000fea0003800000 */
.L_x_778:
        /* <DEDUP_REMOVED lines=64> */
.L_x_781:
[----:B------:R-:W-:Y:S05]  /*14fe0*/  BSYNC B0 ;  /* 0x0000000000007941 */ /* 0x000fea0003800000 */
.L_x_780:
        /* <DEDUP_REMOVED lines=21> */
.L_x_783:
[----:B------:R-:W-:Y:S05]  /*15140*/  BSYNC B0 ;  /* 0x0000000000007941 */ /* 0x000fea0003800000 */
.L_x_782:
        /* <DEDUP_REMOVED lines=21> */
.L_x_785:
[----:B------:R-:W-:Y:S05]  /*152a0*/  BSYNC B0 ;  /* 0x0000000000007941 */ /* 0x000fea0003800000 */
.L_x_784:
        /* <DEDUP_REMOVED lines=22> */
.L_x_786:
        /* <DEDUP_REMOVED lines=15> */
.L_x_2579:


//--------------------- .text._ZN7cutlass13device_kernelIN5flash19enable_sm80_to_sm89INS1_16FlashAttnFwdSm80INS1_25CollectiveMainloopFwdSm80ILi8ELi2ELb0EN4cute5tupleIJNS5_1CILi128EEENS7_ILi64EEENS7_ILi192EEEEEELi192ENS_6half_tEfNS_4arch4Sm80ELb0ELb1ELb1ELb0ELb0ELb0ELb1ELb0EEENS1_21CollectiveEpilogueFwdINS6_IJS8_SA_S9_EEENS6_IJNS7_ILi1EEESI_SI_EEESC_SE_Li256ELb0ELb1ELb0ELb0EEENS1_19SingleTileSchedulerILb0ELb0ELb1ELi128EEEEEEEEEvNT_6ParamsE --------------------------
	.section	.text._ZN7cutlass13device_kernelIN5flash19enable_sm80_to_sm89INS1_16FlashAttnFwdSm80INS1_25CollectiveMainloopFwdSm80ILi8ELi2ELb0EN4cute5tupleIJNS5_1CILi128EEENS7_ILi64EEENS7_ILi192EEEEEELi192ENS_6half_tEfNS_4arch4Sm80ELb0ELb1ELb1ELb0ELb0ELb0ELb1ELb0EEENS1_21CollectiveEpilogueFwdINS6_IJS8_SA_S9_EEENS6_IJNS7_ILi1EEESI_SI_EEESC_SE_Li256ELb0ELb1ELb0ELb0EEENS1_19SingleTileSchedulerILb0ELb0ELb1ELi128EEEEEEEEEvNT_6ParamsE,"ax",@progbits
	.sectioninfo	@"SHI_REGISTERS=236"
	.align	128
.text._ZN7cutlass13device_kernelIN5flash19enable_sm80_to_sm89INS1_16FlashAttnFwdSm80INS1_25CollectiveMainloopFwdSm80ILi8ELi2ELb0EN4cute5tupleIJNS5_1CILi128EEENS7_ILi64EEENS7_ILi192EEEEEELi192ENS_6half_tEfNS_4arch4Sm80ELb0ELb1ELb1ELb0ELb0ELb0ELb1ELb0EEENS1_21CollectiveEpilogueFwdINS6_IJS8_SA_S9_EEENS6_IJNS7_ILi1EEESI_SI_EEESC_SE_Li256ELb0ELb1ELb0ELb0EEENS1_19SingleTileSchedulerILb0ELb0ELb1ELi128EEEEEEEEEvNT_6ParamsE:
        .type           _ZN7cutlass13device_kernelIN5flash19enable_sm80_to_sm89INS1_16FlashAttnFwdSm80INS1_25CollectiveMainloopFwdSm80ILi8ELi2ELb0EN4cute5tupleIJNS5_1CILi128EEENS7_ILi64EEENS7_ILi192EEEEEELi192ENS_6half_tEfNS_4arch4Sm80ELb0ELb1ELb1ELb0ELb0ELb0ELb1ELb0EEENS1_21CollectiveEpilogueFwdINS6_IJS8_SA_S9_EEENS6_IJNS7_ILi1EEESI_SI_EEESC_SE_Li256ELb0ELb1ELb0ELb0EEENS1_19SingleTileSchedulerILb0ELb0ELb1ELi128EEEEEEEEEvNT_6ParamsE,@function
        .size           _ZN7cutlass13device_kernelIN5flash19enable_sm80_to_sm89INS1_16FlashAttnFwdSm80INS1_25CollectiveMainloopFwdSm80ILi8ELi2ELb0EN4cute5tupleIJNS5_1CILi128EEENS7_ILi64EEENS7_ILi192EEEEEELi192ENS_6half_tEfNS_4arch4Sm80ELb0ELb1ELb1ELb0ELb0ELb0ELb1ELb0EEENS1_21CollectiveEpilogueFwdINS6_IJS8_SA_S9_EEENS6_IJNS7_ILi1EEESI_SI_EEESC_SE_Li256ELb0ELb1ELb0ELb0EEENS1_19SingleTileSchedulerILb0ELb0ELb1ELi128EEEEEEEEEvNT_6ParamsE,(.L_x_2580 - _ZN7cutlass13device_kernelIN5flash19enable_sm80_to_sm89INS1_16FlashAttnFwdSm80INS1_25CollectiveMainloopFwdSm80ILi8ELi2ELb0EN4cute5tupleIJNS5_1CILi128EEENS7_ILi64EEENS7_ILi192EEEEEELi192ENS_6half_tEfNS_4arch4Sm80ELb0ELb1ELb1ELb0ELb0ELb0ELb1ELb0EEENS1_21CollectiveEpilogueFwdINS6_IJS8_SA_S9_EEENS6_IJNS7_ILi1EEESI_SI_EEESC_SE_Li256ELb0ELb1ELb0ELb0EEENS1_19SingleTileSchedulerILb0ELb0ELb1ELi128EEEEEEEEEvNT_6ParamsE)
        .other          _ZN7cutlass13device_kernelIN5flash19enable_sm80_to_sm89INS1_16FlashAttnFwdSm80INS1_25CollectiveMainloopFwdSm80ILi8ELi2ELb0EN4cute5tupleIJNS5_1CILi128EEENS7_ILi64EEENS7_ILi192EEEEEELi192ENS_6half_tEfNS_4arch4Sm80ELb0ELb1ELb1ELb0ELb0ELb0ELb1ELb0EEENS1_21CollectiveEpilogueFwdINS6_IJS8_SA_S9_EEENS6_IJNS7_ILi1EEESI_SI_EEESC_SE_Li256ELb0ELb1ELb0ELb0EEENS1_19SingleTileSchedulerILb0ELb0ELb1ELi128EEEEEEEEEvNT_6ParamsE,@"STO_CUDA_ENTRY STV_DEFAULT"
_ZN7cutlass13device_kernelIN5flash19enable_sm80_to_sm89INS1_16FlashAttnFwdSm80INS1_25CollectiveMainloopFwdSm80ILi8ELi2ELb0EN4cute5tupleIJNS5_1CILi128EEENS7_ILi64EEENS7_ILi192EEEEEELi192ENS_6half_tEfNS_4arch4Sm80ELb0ELb1ELb1ELb0ELb0ELb0ELb1ELb0EEENS1_21CollectiveEpilogueFwdINS6_IJS8_SA_S9_EEENS6_IJNS7_ILi1EEESI_SI_EEESC_SE_Li256ELb0ELb1ELb0ELb0EEENS1_19SingleTileSchedulerILb0ELb0ELb1ELi128EEEEEEEEEvNT_6ParamsE:
        /* <DEDUP_REMOVED lines=10> */
[----:B-1----:R-:W-:-:S05]  /*00a0*/  USHF.L.U32 UR8, UR20, 0x7, URZ ;  /* 0x0000000714087899 */ /* 0x002fca000800063f */
[----:B------:R-:W-:Y:S02]  /*00b0*/  @UP3 UIADD3 UR10, UR8, 0x7f, URZ ;  /* 0x0000007f080a3890 */ /* 0x000fe4000fffe03f */
[----:B------:R-:W-:Y:S02]  /*00c0*/  UIADD3 UR7, UR8, 0x7f, URZ ;  /* 0x0000007f08077890 */ /* 0x000fe4000fffe03f */
[----:B------:R-:W-:-:S04]  /*00d0*/  UIMAD.WIDE.U32 UR10, UR10, UR4, URZ ;  /* 0x000000040a0a72a5 */ /* 0x000fc8000f8e003f */
[----:B------:R-:W-:-:S03]  /*00e0*/  @UP3 USHF.R.U32.HI UR7, URZ, UR5, UR11 ;  /* 0x000000053f073299 */ /* 0x000fc6000801160b */
[----:B------:R-:W-:Y:S02]  /*00f0*/  ULDC.64 UR4, c[0x0][0x328] ;  /* 0x0000ca0000047ab9 */ /* 0x000fe40000000a00 */
[----:B------:R-:W-:Y:S02]  /*0100*/  UISETP.LE.AND UP2, UPT, UR6, UR5, UPT ;  /* 0x000000050600728c */ /* 0x000fe4000bf43270 */
[----:B------:R-:W-:Y:S02]  /*0110*/  ULDC UR10, c[0x0][0x168] ;  /* 0x00005a00000a7ab9 */ /* 0x000fe40000000800 */
[----:B------:R-:W-:Y:S02]  /*0120*/  UIADD3 UR10, UR6, -UR10, URZ ;  /* 0x8000000a060a7290 */ /* 0x000fe4000fffe03f */
[----:B------:R-:W-:Y:S01]  /*0130*/  PLOP3.LUT P0, PT, PT, PT, UP2, 0x40, 0x0 ;  /* 0x000000000000781c */ /* 0x000fe20003f0e828 */
[----:B------:R-:W-:Y:S02]  /*0140*/  ULDC UR5, c[0x0][0x1d0] ;  /* 0x0000740000057ab9 */ /* 0x000fe40000000800 */
[----:B------:R-:W-:-:S04]  /*0150*/  UIADD3 UR5, UR7, UR5, UR10 ;  /* 0x0000000507057290 */ /* 0x000fc8000fffe00a */
[----:B------:R-:W-:-:S06]  /*0160*/  UIADD3 UR7, UR5, UR4, URZ ;  /* 0x0000000405077290 */ /* 0x000fcc000fffe03f */
        /* <DEDUP_REMOVED lines=12> */
.L_x_788:
[----:B------:R-:W-:Y:S02]  /*0230*/  ULDC UR4, c[0x0][0x32c] ;  /* 0x0000cb0000047ab9 */ /* 0x000fe40000000800 */
[----:B------:R-:W-:-:S03]  /*0240*/  UISETP.NE.AND UP0, UPT, UR6, UR4, UPT ;  /* 0x000000040600728c */ /* 0x000fc6000bf05270 */
[----:B------:R-:W-:Y:S02]  /*0250*/  ULDC.64 UR4, c[0x0][0x330] ;  /* 0x0000cc0000047ab9 */ /* 0x000fe40000000a00 */
[----:B------:R-:W-:-:S06]  /*0260*/  UIMAD.WIDE.U32 UR12, UR10, UR4, URZ ;  /* 0x000000040a0c72a5 */ /* 0x000fcc000f8e003f */
[----:B------:R-:W-:Y:S02]  /*0270*/  @UP0 USHF.R.U32.HI UR10, URZ, UR5, UR13 ;  /* 0x000000053f0a0299 */ /* 0x000fe4000801160d */
.L_x_789:
[----:B------:R-:W-:Y:S02]  /*0280*/  ULDC UR4, c[0x0][0x32c] ;  /* 0x0000cb0000047ab9 */ /* 0x000fe40000000800 */
[----:B------:R-:W-:-:S04]  /*0290*/  UIMAD UR4, UR10, UR4, UR4 ;  /* 0x000000040a0472a4 */ /* 0x000fc8000f8e0204 */
[----:B------:R-:W-:-:S04]  /*02a0*/  UISETP.LT.AND UP0, UPT, UR7, UR4, UPT ;  /* 0x000000040700728c */ /* 0x000fc8000bf01270 */
[----:B------:R-:W-:-:S03]  /*02b0*/  USEL UR7, UR7, UR4, UP0 ;  /* 0x0000000407077287 */ /* 0x000fc60008000000 */
.L_x_787:
        /* <DEDUP_REMOVED lines=35> */
.L_x_791:
[----:B------:R-:W-:Y:S02]  /*04f0*/  ULDC UR4, c[0x0][0x32c] ;  /* 0x0000cb0000047ab9 */ /* 0x000fe40000000800 */
[----:B------:R-:W-:-:S03]  /*0500*/  UISETP.NE.AND UP0, UPT, UR4, 0x1, UPT ;  /* 0x000000010400788c */ /* 0x000fc6000bf05270 */
[----:B------:R-:W-:Y:S02]  /*0510*/  ULDC.64 UR4, c[0x0][0x330] ;  /* 0x0000cc0000047ab9 */ /* 0x000fe40000000a00 */
[----:B------:R-:W-:-:S06]  /*0520*/  UIMAD.WIDE.U32 UR12, UR11, UR4, URZ ;  /* 0x000000040b0c72a5 */ /* 0x000fcc000f8e003f */
[----:B------:R-:W-:Y:S02]  /*0530*/  @UP0 USHF.R.U32.HI UR11, URZ, UR5, UR13 ;  /* 0x000000053f0b0299 */ /* 0x000fe4000801160d */
.L_x_792:
[----:B------:R-:W-:Y:S02]  /*0540*/  ULDC UR4, c[0x0][0x32c] ;  /* 0x0000cb0000047ab9 */ /* 0x000fe40000000800 */
[----:B------:R-:W-:-:S04]  /*0550*/  UIMAD UR4, UR11, UR4, URZ ;  /* 0x000000040b0472a4 */ /* 0x000fc8000f8e023f */
[----:B------:R-:W-:-:S04]  /*0560*/  UISETP.LT.AND UP0, UPT, UR10, UR4, UPT ;  /* 0x000000040a00728c */ /* 0x000fc8000bf01270 */
[----:B------:R-:W-:-:S04]  /*0570*/  USEL UR10, UR10, UR4, !UP0 ;  /* 0x000000040a0a7287 */ /* 0x000fc8000c000000 */
.L_x_790:
[----:B------:R-:W-:Y:S01]  /*0580*/  USHF.R.S32.HI UR4, URZ, 0x1f, UR10 ;  /* 0x0000001f3f047899 */ /* 0x000fe2000801140a */
[----:B------:R-:W-:Y:S01]  /*0590*/  PLOP3.LUT P2, PT, PT, PT, PT, 0x80, 0x0 ;  /* 0x000000000000781c */ /* 0x000fe20003f4f070 */
[----:B------:R-:W-:Y:S01]  /*05a0*/  ULDC.64 UR18, c[0x0][0x118] ;  /* 0x0000460000127ab9 */ /* 0x000fe20000000a00 */
[----:B------:R-:W-:Y:S01]  /*05b0*/  CS2R R98, SRZ ;  /* 0x0000000000627805 */ /* 0x000fe2000001ff00 */
[----:B------:R-:W-:Y:S01]  /*05c0*/  ULEA.HI UR10, UR4, UR10, URZ, 0x6 ;  /* 0x0000000a040a7291 */ /* 0x000fe2000f8f303f */
[----:B------:R-:W-:Y:S01]  /*05d0*/  CS2R R96, SRZ ;  /* 0x0000000000607805 */ /* 0x000fe2000001ff00 */
        /* <DEDUP_REMOVED lines=56> */
[----:B------:R-:W-:Y:S02]  /*0960*/  PLOP3.LUT P1, PT, PT, PT, UP3, 0x80, 0x0 ;  /* 0x000000000000781c */ /* 0x000fe40003f2f038 */
[----:B------:R-:W-:Y:S01]  /*0970*/  PLOP3.LUT P0, PT, PT, PT, UP3, 0x80, 0x0 ;  /* 0x000000000000781c */ /* 0x000fe20003f0f038 */
[----:B------:R-:W-:Y:S01]  /*0980*/  ULDC UR4, c[0x0][0x168] ;  /* 0x00005a0000047ab9 */ /* 0x000fe20000000800 */
[----:B------:R-:W-:Y:S01]  /*0990*/  ISETP.NE.AND.EX P6, PT, RZ, c[0x0][0x344], PT, P6 ;  /* 0x0000d100ff007a0c */ /* 0x000fe20003fc5360 */
[----:B------:R-:W-:Y:S02]  /*09a0*/  UIADD3 UR22, UR17, -0x1, URZ ;  /* 0xffffffff11167890 */ /* 0x000fe4000fffe03f */
[----:B------:R-:W-:-:S10]  /*09b0*/  ULDC.64 UR12, c[0x0][0x1e0] ;  /* 0x00007800000c7ab9 */ /* 0x000fd40000000a00 */
[----:B------:R-:W-:-:S04]  /*09c0*/  @P6 IMAD.MOV.U32 R3, RZ, RZ, 0x4 ;  /* 0x00000004ff036424 */ /* 0x000fc800078e00ff */
[----:B------:R-:W-:-:S06]  /*09d0*/  @P6 IMAD.WIDE R18, R0, R3, c[0x0][0x340] ;  /* 0x0000d00000126625 */ /* 0x000fcc00078e0203 */
[----:B------:R2:W3:Y:S01]  /*09e0*/  @P6 LDG.E R18, [R18.64] ;  /* 0x0000001212126981 */ /* 0x0004e2000c1e1900 */
[-C--:B------:R-:W-:Y:S01]  /*09f0*/  LEA.HI R2, R86, R5.reuse, RZ, 0x3 ;  /* 0x0000000556027211 */ /* 0x080fe200078f18ff */
[----:B-1----:R-:W-:Y:S01]  /*0a00*/  IMAD.WIDE.U32 R14, R12, c[0x0][0x1b8], RZ ;  /* 0x00006e000c0e7a25 */ /* 0x002fe200078e00ff */
[----:B------:R-:W-:Y:S01]  /*0a10*/  SHF.R.S32.HI R7, RZ, 0x1f, R12 ;  /* 0x0000001fff077819 */ /* 0x000fe2000001140c */
[----:B------:R-:W-:Y:S01]  /*0a20*/  UIMAD UR4, UR9, UR4, URZ ;  /* 0x00000004090472a4 */ /* 0x000fe2000f8e023f */
[----:B------:R-:W-:Y:S01]  /*0a30*/  LOP3.LUT R4, R2, 0xfffffff8, RZ, 0xc0, !PT ;  /* 0xfffffff802047812 */ /* 0x000fe200078ec0ff */
[----:B------:R-:W-:Y:S01]  /*0a40*/  UISETP.GT.AND UP0, UPT, UR22, UR10, UPT ;  /* 0x0000000a1600728c */ /* 0x000fe2000bf04270 */
[----:B------:R-:W-:Y:S01]  /*0a50*/  SHF.R.S32.HI R8, RZ, 0x3, R2 ;  /* 0x00000003ff087819 */ /* 0x000fe20000011402 */
[----:B------:R-:W-:Y:S01]  /*0a60*/  IMAD R9, R7, c[0x0][0x1b8], RZ ;  /* 0x00006e0007097a24 */ /* 0x000fe200078e02ff */
[----:B------:R-:W-:Y:S01]  /*0a70*/  USHF.L.U32 UR16, UR22, 0x6, URZ ;  /* 0x0000000616107899 */ /* 0x000fe2000800063f */
[----:B------:R-:W-:Y:S01]  /*0a80*/  IMAD.IADD R207, R5, 0x1, -R4 ;  /* 0x0000000105cf7824 */ /* 0x000fe200078e0a04 */
[----:B------:R-:W-:Y:S01]  /*0a90*/  USHF.L.U32 UR15, UR12, 0x6, URZ ;  /* 0x000000060c0f7899 */ /* 0x000fe2000800063f */
[----:B------:R-:W-:Y:S01]  /*0aa0*/  IMAD R9, R12, c[0x0][0x1bc], R9 ;  /* 0x00006f000c097a24 */ /* 0x000fe200078e0209 */
[----:B------:R-:W-:Y:S01]  /*0ab0*/  UMOV UR23, 0x6 ;  /* 0x0000000600177882 */ /* 0x000fe20000000000 */
[----:B------:R-:W-:Y:S01]  /*0ac0*/  IMAD R3, R207, 0x20, R8 ;  /* 0x00000020cf037824 */ /* 0x000fe200078e0208 */
[----:B------:R-:W-:Y:S01]  /*0ad0*/  USHF.L.U64.HI UR9, UR12, UR23, UR13 ;  /* 0x000000170c097299 */ /* 0x000fe2000801020d */
[----:B------:R-:W-:Y:S01]  /*0ae0*/  IMAD.IADD R15, R15, 0x1, R9 ;  /* 0x000000010f0f7824 */ /* 0x000fe200078e0209 */
[----:B------:R-:W-:Y:S01]  /*0af0*/  USHF.L.U32 UR14, UR12, 0x5, URZ ;  /* 0x000000050c0e7899 */ /* 0x000fe2000800063f */
[----:B------:R-:W-:Y:S01]  /*0b00*/  IMAD.SHL.U32 R193, R8, 0x40, RZ ;  /* 0x0000004008c17824 */ /* 0x000fe200078e00ff */
[----:B------:R-:W-:Y:S01]  /*0b10*/  IADD3 R3, R3, UR8, RZ ;  /* 0x0000000803037c10 */ /* 0x000fe2000fffe0ff */
[----:B------:R-:W-:Y:S01]  /*0b20*/  IMAD.WIDE.U32 R14, R0, c[0x0][0x1c0], R14 ;  /* 0x00007000000e7a25 */ /* 0x000fe200078e000e */
[----:B------:R-:W-:Y:S01]  /*0b30*/  USHF.R.S32.HI UR21, URZ, 0x1f, UR22 ;  /* 0x0000001f3f157899 */ /* 0x000fe20008011416 */
[CC--:B------:R-:W-:Y:S01]  /*0b40*/  LEA.HI R188, R86.reuse, R5.reuse, RZ, 0x4 ;  /* 0x0000000556bc7211 */ /* 0x0c0fe200078f20ff */
[----:B------:R-:W-:Y:S01]  /*0b50*/  UIMAD UR24, UR9, UR22, URZ ;  /* 0x00000016091872a4 */ /* 0x000fe2000f8e023f */
[----:B------:R-:W-:Y:S01]  /*0b60*/  @P1 IMAD.HI.U32 R4, R3, c[0x0][0x2c8], RZ ;  /* 0x0000b20003041a27 */ /* 0x000fe200078e00ff */
[----:B--2---:R-:W-:Y:S01]  /*0b70*/  SHF.R.S32.HI R19, RZ, 0x1f, R0 ;  /* 0x0000001fff137819 */ /* 0x004fe20000011400 */
[----:B------:R-:W-:Y:S01]  /*0b80*/  UMOV UR11, 0x5 ;  /* 0x00000005000b7882 */ /* 0x000fe20000000000 */
[----:B------:R-:W-:Y:S01]  /*0b90*/  LOP3.LUT R193, R193, 0x1c0, RZ, 0xc0, !PT ;  /* 0x000001c0c1c17812 */ /* 0x000fe200078ec0ff */
[----:B------:R-:W-:Y:S01]  /*0ba0*/  IMAD.MOV.U32 R10, RZ, RZ, R3 ;  /* 0x000000ffff0a7224 */ /* 0x000fe200078e0003 */
[----:B------:R-:W-:Y:S01]  /*0bb0*/  @P0 SHF.R.U32.HI R10, RZ, c[0x0][0x2cc], R4 ;  /* 0x0000b300ff0a0a19 */ /* 0x000fe20000011604 */
[----:B------:R-:W-:Y:S01]  /*0bc0*/  IMAD R9, R19, c[0x0][0x1c0], RZ ;  /* 0x0000700013097a24 */ /* 0x000fe200078e02ff */
[----:B------:R-:W-:Y:S01]  /*0bd0*/  UIMAD UR24, UR21, UR15, UR24 ;  /* 0x0000000f151872a4 */ /* 0x000fe2000f8e0218 */
[----:B------:R-:W-:Y:S01]  /*0be0*/  LEA.HI R84, R86, R5, RZ, 0x5 ;  /* 0x0000000556547211 */ /* 0x000fe200078f28ff */
[----:B------:R-:W-:Y:S01]  /*0bf0*/  USHF.L.U64.HI UR13, UR12, UR11, UR13 ;  /* 0x0000000b0c0d7299 */ /* 0x000fe2000801020d */
[----:B------:R-:W-:Y:S01]  /*0c00*/  IMAD R6, R0, c[0x0][0x1c4], R9 ;  /* 0x0000710000067a24 */ /* 0x000fe200078e0209 */
[--C-:B------:R-:W-:Y:S01]  /*0c10*/  SHF.R.S32.HI R9, RZ, 0x1f, R10.reuse ;  /* 0x0000001fff097819 */ /* 0x100fe2000001140a */
[----:B------:R-:W-:-:S02]  /*0c20*/  IMAD.MOV R4, RZ, RZ, -R10 ;  /* 0x000000ffff047224 */ /* 0x000fc400078e0a0a */
[----:B------:R-:W-:Y:S01]  /*0c30*/  IMAD.IADD R15, R15, 0x1, R6 ;  /* 0x000000010f0f7824 */ /* 0x000fe200078e0206 */
[----:B------:R-:W-:Y:S01]  /*0c40*/  IADD3 R6, R8, UR8, RZ ;  /* 0x0000000808067c10 */ /* 0x000fe2000fffe0ff */
[----:B------:R-:W-:Y:S02]  /*0c50*/  IMAD R4, R4, c[0x0][0x2c4], R3 ;  /* 0x0000b10004047a24 */ /* 0x000fe400078e0203 */
[----:B------:R-:W-:Y:S01]  /*0c60*/  IMAD R9, R9, c[0x0][0x1b0], RZ ;  /* 0x00006c0009097a24 */ /* 0x000fe200078e02ff */
[----:B------:R-:W-:Y:S01]  /*0c70*/  ISETP.GE.AND P1, PT, R6, UR4, PT ;  /* 0x0000000406007c0c */ /* 0x000fe2000bf26270 */
[----:B------:R-:W-:Y:S01]  /*0c80*/  IMAD.WIDE.U32 R14, R10, c[0x0][0x1b0], R14 ;  /* 0x00006c000a0e7a25 */ /* 0x000fe200078e000e */
[----:B------:R-:W-:-:S03]  /*0c90*/  SHF.R.S32.HI R3, RZ, 0x1f, R4 ;  /* 0x0000001fff037819 */ /* 0x000fc60000011404 */
[----:B------:R-:W-:Y:S02]  /*0ca0*/  IMAD R9, R10, c[0x0][0x1b4], R9 ;  /* 0x00006d000a097a24 */ /* 0x000fe400078e0209 */
[----:B------:R-:W-:Y:S02]  /*0cb0*/  IMAD R3, R3, c[0x0][0x1a8], RZ ;  /* 0x00006a0003037a24 */ /* 0x000fe400078e02ff */
[----:B------:R-:W-:Y:S01]  /*0cc0*/  IMAD.IADD R15, R15, 0x1, R9 ;  /* 0x000000010f0f7824 */ /* 0x000fe200078e0209 */
[----:B------:R-:W-:Y:S01]  /*0cd0*/  SHF.R.S32.HI R9, RZ, 0x1f, R8 ;  /* 0x0000001fff097819 */ /* 0x000fe20000011408 */
[C---:B------:R-:W-:Y:S02]  /*0ce0*/  IMAD R3, R4.reuse, c[0x0][0x1ac], R3 ;  /* 0x00006b0004037a24 */ /* 0x040fe400078e0203 */
[----:B------:R-:W-:-:S04]  /*0cf0*/  IMAD.WIDE.U32 R14, R4, c[0x0][0x1a8], R14 ;  /* 0x00006a00040e7a25 */ /* 0x000fc800078e000e */
[----:B------:R-:W-:Y:S01]  /*0d00*/  IMAD.SHL.U32 R10, R207, 0x8, RZ ;  /* 0x00000008cf0a7824 */ /* 0x000fe200078e00ff */
[----:B------:R-:W-:Y:S01]  /*0d10*/  LEA R17, P0, R14, c[0x0][0x160], 0x1 ;  /* 0x000058000e117a11 */ /* 0x000fe200078008ff */
[----:B------:R-:W-:Y:S01]  /*0d20*/  IMAD.IADD R16, R15, 0x1, R3 ;  /* 0x000000010f107824 */ /* 0x000fe200078e0203 */
[----:B------:R-:W-:Y:S01]  /*0d30*/  IADD3 R3, R6, 0x40, RZ ;  /* 0x0000004006037810 */ /* 0x000fe20007ffe0ff */
[----:B------:R-:W-:Y:S01]  /*0d40*/  IMAD R13, R9, c[0x0][0x1e0], RZ ;  /* 0x00007800090d7a24 */ /* 0x000fe200078e02ff */
[----:B------:R-:W-:Y:S01]  /*0d50*/  LOP3.LUT R4, R193, 0x38, R10, 0xf8, !PT ;  /* 0x00000038c1047812 */ /* 0x000fe200078ef80a */
[----:B------:R-:W1:Y:S01]  /*0d60*/  SHFL.IDX PT, R24, R17, RZ, 0x181f ;  /* 0x00181fff11187589 */ /* 0x000e6200000e0000 */
[----:B------:R-:W-:Y:S01]  /*0d70*/  LEA.HI.X R16, R14, c[0x0][0x164], R16, 0x1, P0 ;  /* 0x000059000e107a11 */ /* 0x000fe200000f0c10 */
[----:B------:R-:W-:Y:S01]  /*0d80*/  IMAD R9, R9, c[0x0][0x208], RZ ;  /* 0x0000820009097a24 */ /* 0x000fe200078e02ff */
[----:B------:R-:W-:Y:S02]  /*0d90*/  SHF.R.U32.HI R193, RZ, 0x3, R193 ;  /* 0x00000003ffc17819 */ /* 0x000fe400000116c1 */
[----:B------:R-:W-:Y:S01]  /*0da0*/  LEA.HI R14, R86, R5, RZ, 0x6 ;  /* 0x00000005560e7211 */ /* 0x000fe200078f30ff */
[----:B------:R-:W2:Y:S01]  /*0db0*/  SHFL.IDX PT, R25, R16, RZ, 0x181f ;  /* 0x00181fff10197589 */ /* 0x000ea200000e0000 */
[----:B------:R-:W-:Y:S01]  /*0dc0*/  LOP3.LUT R193, R4, R193, RZ, 0x3c, !PT ;  /* 0x000000c104c17212 */ /* 0x000fe200078e3cff */
[----:B------:R-:W-:Y:S01]  /*0dd0*/  IMAD R9, R8, c[0x0][0x20c], R9 ;  /* 0x0000830008097a24 */ /* 0x000fe200078e0209 */
[----:B------:R-:W-:Y:S01]  /*0de0*/  IADD3 R4, R6, 0x20, RZ ;  /* 0x0000002006047810 */ /* 0x000fe20007ffe0ff */
[----:B------:R-:W-:Y:S01]  /*0df0*/  IMAD.SHL.U32 R14, R14, 0x8, RZ ;  /* 0x000000080e0e7824 */ /* 0x000fe200078e00ff */
[----:B------:R-:W-:Y:S01]  /*0e00*/  ISETP.GE.AND P2, PT, R3, UR4, PT ;  /* 0x0000000403007c0c */ /* 0x000fe2000bf46270 */
[----:B------:R-:W-:Y:S01]  /*0e10*/  SHFL.IDX PT, R23, R16, 0x1, 0x181f ;  /* 0x00381f0010177f89 */ /* 0x000fe200000e0000 */
[----:B------:R-:W-:-:S02]  /*0e20*/  ISETP.GE.AND P0, PT, R4, UR4, PT ;  /* 0x0000000404007c0c */ /* 0x000fc4000bf06270 */
[C---:B------:R-:W-:Y:S02]  /*0e30*/  IADD3 R4, R10.reuse, 0x40, RZ ;  /* 0x000000400a047810 */ /* 0x040fe40007ffe0ff */
[----:B------:R-:W-:Y:S02]  /*0e40*/  IADD3 R3, R10, 0x80, RZ ;  /* 0x000000800a037810 */ /* 0x000fe40007ffe0ff */
[----:B------:R-:W-:Y:S01]  /*0e50*/  LOP3.LUT R193, R193, 0xfffffe00, R14, 0xf8, !PT ;  /* 0xfffffe00c1c17812 */ /* 0x000fe200078ef80e */
[----:B------:R-:W-:Y:S01]  /*0e60*/  IMAD R14, R8, c[0x0][0x1e4], R13 ;  /* 0x00007900080e7a24 */ /* 0x000fe200078e020d */
[----:B------:R-:W-:Y:S02]  /*0e70*/  @!P1 SHF.R.S32.HI R13, RZ, 0x1f, R4 ;  /* 0x0000001fff0d9819 */ /* 0x000fe40000011404 */
[----:B------:R-:W-:Y:S01]  /*0e80*/  @!P1 SHF.R.S32.HI R22, RZ, 0x1f, R3 ;  /* 0x0000001fff169819 */ /* 0x000fe20000011403 */
[----:B------:R-:W-:Y:S01]  /*0e90*/  IMAD.SHL.U32 R132, R193, 0x2, RZ ;  /* 0x00000002c1847824 */ /* 0x000fe200078e00ff */
[----:B------:R-:W-:-:S02]  /*0ea0*/  @!P1 LEA.HI R20, R13, R4, RZ, 0x3 ;  /* 0x000000040d149211 */ /* 0x000fc400078f18ff */
[----:B------:R-:W-:Y:S02]  /*0eb0*/  @!P1 LEA.HI R13, R22, R3, RZ, 0x3 ;  /* 0x00000003160d9211 */ /* 0x000fe400078f18ff */
[----:B------:R-:W4:Y:S01]  /*0ec0*/  SHFL.IDX PT, R22, R17, 0x1, 0x181f ;  /* 0x00381f0011167f89 */ /* 0x000f2200000e0000 */
[----:B------:R-:W-:Y:S02]  /*0ed0*/  ISETP.GE.AND P3, PT, R10, c[0x0][0x198], PT ;  /* 0x000066000a007a0c */ /* 0x000fe40003f66270 */
[--C-:B------:R-:W-:Y:S02]  /*0ee0*/  SHF.R.S32.HI R11, RZ, 0x1f, R10.reuse ;  /* 0x0000001fff0b7819 */ /* 0x100fe4000001140a */
[----:B------:R-:W-:Y:S02]  /*0ef0*/  ISETP.GE.AND P4, PT, R4, c[0x0][0x198], PT ;  /* 0x0000660004007a0c */ /* 0x000fe40003f86270 */
[----:B-1----:R-:W-:Y:S01]  /*0f00*/  @!P1 LEA R28, P5, R10, R24, 0x1 ;  /* 0x000000180a1c9211 */ /* 0x002fe200078a08ff */
[----:B------:R-:W-:Y:S01]  /*0f10*/  IMAD.WIDE.U32 R26, R8, c[0x0][0x1e0], R10 ;  /* 0x00007800081a7a25 */ /* 0x000fe200078e000a */
[----:B------:R-:W-:-:S02]  /*0f20*/  @!P1 LOP3.LUT R20, R20, 0xfffffff8, RZ, 0xc0, !PT ;  /* 0xfffffff814149812 */ /* 0x000fc400078ec0ff */
[----:B--2---:R-:W-:Y:S01]  /*0f30*/  @!P1 LEA.HI.X R29, R10, R25, R11, 0x1, P5 ;  /* 0x000000190a1d9211 */ /* 0x004fe200028f0c0b */
[----:B------:R-:W-:Y:S01]  /*0f40*/  IMAD.IADD R15, R27, 0x1, R14 ;  /* 0x000000011b0f7824 */ /* 0x000fe200078e020e */
[----:B------:R-:W-:Y:S01]  /*0f50*/  @!P1 LOP3.LUT R13, R13, 0xfffffff8, RZ, 0xc0, !PT ;  /* 0xfffffff80d0d9812 */ /* 0x000fe200078ec0ff */
[--C-:B------:R-:W-:Y:S01]  /*0f60*/  @!P1 IMAD.WIDE R20, R20, 0x2, R24.reuse ;  /* 0x0000000214149825 */ /* 0x100fe200078e0218 */
[----:B------:R-:W-:Y:S01]  /*0f70*/  ISETP.GE.AND P5, PT, R3, c[0x0][0x198], PT ;  /* 0x0000660003007a0c */ /* 0x000fe20003fa6270 */
[----:B------:R1:W-:Y:S01]  /*0f80*/  @!P1 LDGSTS.E.BYPASS.LTC128B.128 [R132+0x18100], [R28.64], !P3 ;  /* 0x181000001c849fae */ /* 0x0003e2000d901d52 */
[----:B------:R-:W-:Y:S01]  /*0f90*/  IADD3 R6, R6, 0x60, RZ ;  /* 0x0000006006067810 */ /* 0x000fe20007ffe0ff */
[----:B------:R-:W-:Y:S01]  /*0fa0*/  @!P1 IMAD.WIDE R30, R13, 0x2, R24 ;  /* 0x000000020d1e9825 */ /* 0x000fe200078e0218 */
[----:B------:R-:W-:Y:S01]  /*0fb0*/  IADD3 R204, R132, 0x100, RZ ;  /* 0x0000010084cc7810 */ /* 0x000fe20007ffe0ff */
[----:B------:R2:W-:Y:S02]  /*0fc0*/  @!P1 LDGSTS.E.BYPASS.LTC128B.128 [R132+0x1c100], [R20.64], !P4 ;  /* 0x1c10000014849fae */ /* 0x0005e4000e101d52 */
[----:B------:R-:W-:-:S02]  /*0fd0*/  IMAD.MOV.U32 R14, RZ, RZ, R26 ;  /* 0x000000ffff0e7224 */ /* 0x000fc400078e001a */
[----:B------:R-:W-:Y:S02]  /*0fe0*/  IMAD R13, R7, c[0x0][0x1e8], RZ ;  /* 0x00007a00070d7a24 */ /* 0x000fe400078e02ff */
[----:B------:R-:W-:Y:S02]  /*0ff0*/  IMAD.WIDE.U32 R14, R12, c[0x0][0x1e8], R14 ;  /* 0x00007a000c0e7a25 */ /* 0x000fe400078e000e */
[----:B------:R5:W-:Y:S01]  /*1000*/  @!P1 LDGSTS.E.BYPASS.LTC128B.128 [R132+0x20100], [R30.64], !P5 ;  /* 0x201000001e849fae */ /* 0x000be2000e901d52 */
[----:B----4-:R-:W-:Y:S01]  /*1010*/  @!P0 LEA R24, P1, R10, R22, 0x1 ;  /* 0x000000160a188211 */ /* 0x010fe200078208ff */
[----:B------:R-:W-:Y:S02]  /*1020*/  IMAD R196, R12, c[0x0][0x1ec], R13 ;  /* 0x00007b000cc47a24 */ /* 0x000fe400078e020d */
[----:B------:R-:W-:Y:S01]  /*1030*/  IMAD.WIDE.U32 R26, R8, c[0x0][0x208], R10 ;  /* 0x00008200081a7a25 */ /* 0x000fe200078e000a */
[----:B------:R-:W-:Y:S02]  /*1040*/  @!P0 LEA.HI.X R25, R10, R23, R11, 0x1, P1 ;  /* 0x000000170a198211 */ /* 0x000fe400008f0c0b */
[----:B------:R-:W-:Y:S01]  /*1050*/  ISETP.GE.AND P1, PT, R6, UR4, PT ;  /* 0x0000000406007c0c */ /* 0x000fe2000bf26270 */
[----:B------:R-:W-:Y:S01]  /*1060*/  IMAD.IADD R197, R15, 0x1, R196 ;  /* 0x000000010fc57824 */ /* 0x000fe200078e02c4 */
[----:B------:R-:W-:Y:S01]  /*1070*/  @!P0 SHF.R.S32.HI R15, RZ, 0x1f, R4 ;  /* 0x0000001fff0f8819 */ /* 0x000fe20000011404 */
[----:B------:R-:W-:Y:S01]  /*1080*/  IMAD.MOV.U32 R196, RZ, RZ, R14 ;  /* 0x000000ffffc47224 */ /* 0x000fe200078e000e */
[----:B------:R-:W-:Y:S01]  /*1090*/  @!P0 SHF.R.S32.HI R14, RZ, 0x1f, R3 ;  /* 0x0000001fff0e8819 */ /* 0x000fe20000011403 */
[----:B------:R-:W-:Y:S01]  /*10a0*/  IMAD R7, R7, c[0x0][0x210], RZ ;  /* 0x0000840007077a24 */ /* 0x000fe200078e02ff */
[-C--:B------:R-:W-:Y:S01]  /*10b0*/  @!P0 LEA.HI R15, R15, R4.reuse, RZ, 0x3 ;  /* 0x000000040f0f8211 */ /* 0x080fe200078f18ff */
[----:B------:R-:W-:Y:S01]  /*10c0*/  IMAD.IADD R27, R27, 0x1, R9 ;  /* 0x000000011b1b7824 */ /* 0x000fe200078e0209 */
[-C--:B------:R-:W-:Y:S01]  /*10d0*/  @!P0 LEA.HI R14, R14, R3.reuse, RZ, 0x3 ;  /* 0x000000030e0e8211 */ /* 0x080fe200078f18ff */
[C---:B------:R-:W-:Y:S01]  /*10e0*/  IMAD R7, R12.reuse, c[0x0][0x214], R7 ;  /* 0x000085000c077a24 */ /* 0x040fe200078e0207 */
[----:B------:R-:W-:Y:S01]  /*10f0*/  @!P2 SHF.R.S32.HI R9, RZ, 0x1f, R4 ;  /* 0x0000001fff09a819 */ /* 0x000fe20000011404 */
[----:B------:R-:W-:Y:S01]  /*1100*/  IMAD.WIDE.U32 R12, R12, c[0x0][0x210], R26 ;  /* 0x000084000c0c7a25 */ /* 0x000fe200078e001a */
[----:B--2---:R-:W-:Y:S01]  /*1110*/  SHFL.IDX PT, R20, R17, 0x2, 0x181f ;  /* 0x00581f0011147f89 */ /* 0x004fe200000e0000 */
[----:B------:R-:W-:Y:S01]  /*1120*/  @!P2 SHF.R.S32.HI R6, RZ, 0x1f, R3 ;  /* 0x0000001fff06a819 */ /* 0x000fe20000011403 */
[----:B------:R-:W-:Y:S01]  /*1130*/  @UP0 UIADD3 UR4, UR17, -0x2, URZ ;  /* 0xfffffffe11040890 */ /* 0x000fe2000fffe03f */
[----:B------:R-:W-:Y:S01]  /*1140*/  @!P0 LOP3.LUT R15, R15, 0xfffffff8, RZ, 0xc0, !PT ;  /* 0xfffffff80f0f8812 */ /* 0x000fe200078ec0ff */
[----:B------:R-:W2:Y:S01]  /*1150*/  SHFL.IDX PT, R21, R16, 0x2, 0x181f ;  /* 0x00581f0010157f89 */ /* 0x000ea200000e0000 */
[----:B------:R-:W-:Y:S01]  /*1160*/  @!P0 LOP3.LUT R27, R14, 0xfffffff8, RZ, 0xc0, !PT ;  /* 0xfffffff80e1b8812 */ /* 0x000fe200078ec0ff */
[----:B------:R-:W-:Y:S01]  /*1170*/  @UP0 USHF.R.S32.HI UR5, URZ, 0x1f, UR4 ;  /* 0x0000001f3f050899 */ /* 0x000fe20008011404 */
[----:B------:R-:W-:Y:S01]  /*1180*/  @!P2 LEA.HI R9, R9, R4, RZ, 0x3 ;  /* 0x000000040909a211 */ /* 0x000fe200078f18ff */
[----:B-----5:R4:W5:Y:S01]  /*1190*/  SHFL.IDX PT, R30, R17, 0x3, 0x181f ;  /* 0x00781f00111e7f89 */ /* 0x02096200000e0000 */
[-C--:B------:R-:W-:Y:S01]  /*11a0*/  @!P2 LEA.HI R6, R6, R3.reuse, RZ, 0x3 ;  /* 0x000000030606a211 */ /* 0x080fe200078f18ff */
[--C-:B------:R-:W-:Y:S01]  /*11b0*/  @!P0 IMAD.WIDE R32, R15, 0x2, R22.reuse ;  /* 0x000000020f208825 */ /* 0x100fe200078e0216 */
[----:B------:R-:W-:Y:S01]  /*11c0*/  @!P2 LOP3.LUT R9, R9, 0xfffffff8, RZ, 0xc0, !PT ;  /* 0xfffffff80909a812 */ /* 0x000fe200078ec0ff */
[----:B------:R-:W5:Y:S01]  /*11d0*/  SHFL.IDX PT, R31, R16, 0x3, 0x181f ;  /* 0x00781f00101f7f89 */ /* 0x000f6200000e0000 */
[----:B-1----:R-:W-:Y:S01]  /*11e0*/  @!P2 LOP3.LUT R29, R6, 0xfffffff8, RZ, 0xc0, !PT ;  /* 0xfffffff8061da812 */ /* 0x002fe200078ec0ff */
[----:B------:R-:W-:Y:S01]  /*11f0*/  @!P0 IMAD.WIDE R34, R27, 0x2, R22 ;  /* 0x000000021b228825 */ /* 0x000fe200078e0216 */
[----:B------:R-:W-:Y:S01]  /*1200*/  @!P1 SHF.R.S32.HI R6, RZ, 0x1f, R3 ;  /* 0x0000001fff069819 */ /* 0x000fe20000011403 */
[----:B------:R1:W-:Y:S03]  /*1210*/  @!P0 LDGSTS.E.BYPASS.LTC128B.128 [R132+0x19100], [R24.64], !P3 ;  /* 0x1910000018848fae */ /* 0x0003e6000d901d52 */
[----:B------:R-:W-:Y:S01]  /*1220*/  @!P1 LEA.HI R6, R6, R3, RZ, 0x3 ;  /* 0x0000000306069211 */ /* 0x000fe200078f18ff */
[----:B------:R3:W-:Y:S04]  /*1230*/  @!P0 LDGSTS.E.BYPASS.LTC128B.128 [R132+0x1d100], [R32.64], !P4 ;  /* 0x1d10000020848fae */ /* 0x0007e8000e101d52 */
[----:B------:R3:W-:Y:S01]  /*1240*/  @!P0 LDGSTS.E.BYPASS.LTC128B.128 [R132+0x21100], [R34.64], !P5 ;  /* 0x2110000022848fae */ /* 0x0007e2000e901d52 */
[----:B--2---:R-:W-:Y:S01]  /*1250*/  @!P2 IMAD.WIDE R14, R9, 0x2, R20 ;  /* 0x00000002090ea825 */ /* 0x004fe200078e0214 */
[----:B------:R-:W-:-:S02]  /*1260*/  @!P1 SHF.R.S32.HI R9, RZ, 0x1f, R4 ;  /* 0x0000001fff099819 */ /* 0x000fc40000011404 */
[----:B----4-:R-:W-:Y:S01]  /*1270*/  @!P1 LOP3.LUT R17, R6, 0xfffffff8, RZ, 0xc0, !PT ;  /* 0xfffffff806119812 */ /* 0x010fe200078ec0ff */
[----:B------:R-:W-:Y:S01]  /*1280*/  @!P2 IMAD.WIDE R22, R29, 0x2, R20 ;  /* 0x000000021d16a825 */ /* 0x000fe200078e0214 */
[C---:B------:R-:W-:Y:S02]  /*1290*/  @!P2 LEA R20, P0, R10.reuse, R20, 0x1 ;  /* 0x000000140a14a211 */ /* 0x040fe400078008ff */
[----:B------:R-:W-:Y:S01]  /*12a0*/  @!P1 LEA.HI R9, R9, R4, RZ, 0x3 ;  /* 0x0000000409099211 */ /* 0x000fe200078f18ff */
[----:B------:R-:W-:Y:S01]  /*12b0*/  IMAD.U32 R6, RZ, RZ, UR16 ;  /* 0x00000010ff067e24 */ /* 0x000fe2000f8e00ff */
[C-C-:B------:R-:W-:Y:S02]  /*12c0*/  @!P2 LEA.HI.X R21, R10.reuse, R21, R11.reuse, 0x1, P0 ;  /* 0x000000150a15a211 */ /* 0x140fe400000f0c0b */
[C---:B-----5:R-:W-:Y:S02]  /*12d0*/  @!P1 LEA R26, P0, R10.reuse, R30, 0x1 ;  /* 0x0000001e0a1a9211 */ /* 0x060fe400078008ff */
[----:B------:R-:W-:Y:S01]  /*12e0*/  @!P1 LOP3.LUT R9, R9, 0xfffffff8, RZ, 0xc0, !PT ;  /* 0xfffffff809099812 */ /* 0x000fe200078ec0ff */
[----:B------:R2:W-:Y:S01]  /*12f0*/  @!P2 LDGSTS.E.BYPASS.LTC128B.128 [R132+0x1a100], [R20.64], !P3 ;  /* 0x1a1000001484afae */ /* 0x0005e2000d901d52 */
[----:B------:R-:W-:Y:S01]  /*1300*/  @!P1 LEA.HI.X R27, R10, R31, R11, 0x1, P0 ;  /* 0x0000001f0a1b9211 */ /* 0x000fe200000f0c0b */
[----:B------:R-:W-:Y:S01]  /*1310*/  IMAD.U32 R11, RZ, RZ, UR14 ;  /* 0x0000000eff0b7e24 */ /* 0x000fe2000f8e00ff */
[----:B------:R-:W-:Y:S01]  /*1320*/  PLOP3.LUT P0, PT, PT, PT, UP0, 0x80, 0x0 ;  /* 0x000000000000781c */ /* 0x000fe20003f0f008 */
[----:B-1----:R-:W-:Y:S01]  /*1330*/  @!P1 IMAD.WIDE R24, R9, 0x2, R30 ;  /* 0x0000000209189825 */ /* 0x002fe200078e021e */
[----:B------:R1:W-:Y:S01]  /*1340*/  @!P2 LDGSTS.E.BYPASS.LTC128B.128 [R132+0x1e100], [R14.64], !P4 ;  /* 0x1e1000000e84afae */ /* 0x0003e2000e101d52 */
[----:B------:R-:W-:-:S02]  /*1350*/  IADD3 R8, -R6, c[0x0][0x1d0], -R8 ;  /* 0x0000740006087a10 */ /* 0x000fc40007ffe908 */
[----:B------:R-:W-:Y:S01]  /*1360*/  @!P1 IMAD.WIDE R30, R17, 0x2, R30 ;  /* 0x00000002111e9825 */ /* 0x000fe200078e021e */
[----:B------:R4:W-:Y:S01]  /*1370*/  @!P2 LDGSTS.E.BYPASS.LTC128B.128 [R132+0x22100], [R22.64], !P5 ;  /* 0x221000001684afae */ /* 0x0009e2000e901d52 */
[----:B------:R-:W-:Y:S02]  /*1380*/  PLOP3.LUT P2, PT, PT, PT, UP0, 0x80, 0x0 ;  /* 0x000000000000781c */ /* 0x000fe40003f4f008 */
[----:B------:R-:W-:Y:S01]  /*1390*/  IMAD.U32 R17, RZ, RZ, UR4 ;  /* 0x00000004ff117e24 */ /* 0x000fe2000f8e00ff */
[----:B------:R5:W-:Y:S01]  /*13a0*/  @!P1 LDGSTS.E.BYPASS.LTC128B.128 [R132+0x1b100], [R26.64], !P3 ;  /* 0x1b1000001a849fae */ /* 0x000be2000d901d52 */
[----:B------:R-:W-:Y:S01]  /*13b0*/  @UP0 UIMAD UR4, UR9, UR4, URZ ;  /* 0x00000004090402a4 */ /* 0x000fe2000f8e023f */
[----:B------:R-:W-:Y:S01]  /*13c0*/  PLOP3.LUT P3, PT, PT, PT, UP0, 0x80, 0x0 ;  /* 0x000000000000781c */ /* 0x000fe20003f6f008 */
[----:B------:R-:W-:Y:S01]  /*13d0*/  IMAD.U32 R9, RZ, RZ, UR22 ;  /* 0x00000016ff097e24 */ /* 0x000fe2000f8e00ff */
[----:B------:R5:W-:Y:S01]  /*13e0*/  @!P1 LDGSTS.E.BYPASS.LTC128B.128 [R132+0x1f100], [R24.64], !P4 ;  /* 0x1f10000018849fae */ /* 0x000be2000e101d52 */
[----:B------:R-:W-:Y:S01]  /*13f0*/  ISETP.GE.AND P4, PT, R8, 0x1, PT ;  /* 0x000000010800780c */ /* 0x000fe20003f86270 */
[----:B------:R-:W-:-:S02]  /*1400*/  @UP0 UIMAD UR4, UR5, UR15, UR4 ;  /* 0x0000000f050402a4 */ /* 0x000fc4000f8e0204 */
[----:B------:R3:W-:Y:S01]  /*1410*/  @!P1 LDGSTS.E.BYPASS.LTC128B.128 [R132+0x23100], [R30.64], !P5 ;  /* 0x231000001e849fae */ /* 0x0007e2000e901d52 */
[----:B------:R-:W-:Y:S02]  /*1420*/  PLOP3.LUT P5, PT, PT, PT, UP0, 0x80, 0x0 ;  /* 0x000000000000781c */ /* 0x000fe40003faf008 */
[----:B------:R-:W-:Y:S01]  /*1430*/  PLOP3.LUT P1, PT, PT, PT, UP0, 0x80, 0x0 ;  /* 0x000000000000781c */ /* 0x000fe20003f2f008 */
[----:B------:R-:W0:Y:S01]  /*1440*/  LDGDEPBAR ;  /* 0x00000000000079af */ /* 0x000e220000000000 */
[----:B--2---:R-:W-:Y:S02]  /*1450*/  IMAD.IADD R21, R13, 0x1, R7 ;  /* 0x000000010d157824 */ /* 0x004fe400078e0207 */
[----:B------:R-:W-:Y:S02]  /*1460*/  IMAD.MOV.U32 R20, RZ, RZ, R12 ;  /* 0x000000ffff147224 */ /* 0x000fe400078e000c */
[----:B-1----:R-:W-:Y:S01]  /*1470*/  IMAD.U32 R15, RZ, RZ, UR14 ;  /* 0x0000000eff0f7e24 */ /* 0x002fe2000f8e00ff */
[----:B---3--:R-:W-:Y:S01]  /*1480*/  @P6 SHF.R.S32.HI R195, RZ, 0x1f, R18 ;  /* 0x0000001fffc36819 */ /* 0x008fe20000011412 */
[----:B------:R-:W-:-:S02]  /*1490*/  @!P6 IMAD.MOV.U32 R195, RZ, RZ, R19 ;  /* 0x000000ffffc3e224 */ /* 0x000fc400078e0013 */
[----:B------:R-:W-:Y:S02]  /*14a0*/  @P6 IMAD.MOV.U32 R194, RZ, RZ, R18 ;  /* 0x000000ffffc26224 */ /* 0x000fe400078e0012 */
[----:B------:R-:W-:Y:S01]  /*14b0*/  @!P6 IMAD.MOV.U32 R194, RZ, RZ, R0 ;  /* 0x000000ffffc2e224 */ /* 0x000fe200078e0000 */
[----:B------:R-:W-:Y:S01]  /*14c0*/  BAR.SYNC.DEFER_BLOCKING 0x0 ;  /* 0x0000000000007b1d */ /* 0x000fe20000010000 */
[----:B------:R-:W-:Y:S01]  /*14d0*/  IMAD R203, R195, c[0x0][0x1f0], RZ ;  /* 0x00007c00c3cb7a24 */ /* 0x000fe200078e02ff */
[----:B------:R-:W-:Y:S01]  /*14e0*/  PLOP3.LUT P6, PT, PT, PT, UP0, 0x80, 0x0 ;  /* 0x000000000000781c */ /* 0x000fe20003fcf008 */
[----:B------:R-:W-:-:S04]  /*14f0*/  IMAD.WIDE.U32 R196, R194, c[0x0][0x1f0], R196 ;  /* 0x00007c00c2c47a25 */ /* 0x000fc800078e00c4 */
[----:B------:R-:W-:Y:S02]  /*1500*/  IMAD R203, R194, c[0x0][0x1f4], R203 ;  /* 0x00007d00c2cb7a24 */ /* 0x000fe400078e02cb */
[----:B------:R-:W-:Y:S02]  /*1510*/  IMAD.MOV.U32 R202, RZ, RZ, R196 ;  /* 0x000000ffffca7224 */ /* 0x000fe400078e00c4 */
[----:B------:R-:W-:Y:S02]  /*1520*/  IMAD.IADD R203, R197, 0x1, R203 ;  /* 0x00000001c5cb7824 */ /* 0x000fe400078e02cb */
[----:B------:R-:W-:Y:S02]  /*1530*/  IMAD.U32 R18, RZ, RZ, UR13 ;  /* 0x0000000dff127e24 */ /* 0x000fe4000f8e00ff */
[----:B------:R-:W-:Y:S01]  /*1540*/  @P0 IMAD.WIDE.U32 R16, R17, UR15, R202 ;  /* 0x0000000f11100c25 */ /* 0x000fe2000f8e00ca */
[----:B------:R-:W-:-:S03]  /*1550*/  ISETP.GT.AND P0, PT, R8, 0x20, PT ;  /* 0x000000200800780c */ /* 0x000fc60003f04270 */
[----:B----4-:R-:W-:Y:S01]  /*1560*/  IMAD.WIDE.U32 R22, R9, UR15, R202 ;  /* 0x0000000f09167c25 */ /* 0x010fe2000f8e00ca */
[----:B------:R-:W-:Y:S02]  /*1570*/  @P6 LEA R0, P6, R16, c[0x0][0x1c8], 0x1 ;  /* 0x0000720010006a11 */ /* 0x000fe400078c08ff */
[----:B------:R-:W-:Y:S01]  /*1580*/  @P5 IADD3 R7, R17, UR4, RZ ;  /* 0x0000000411075c10 */ /* 0x000fe2000fffe0ff */
[----:B------:R-:W-:Y:S01]  /*1590*/  IMAD R199, R195, c[0x0][0x218], RZ ;  /* 0x00008600c3c77a24 */ /* 0x000fe200078e02ff */
[----:B------:R-:W-:Y:S01]  /*15a0*/  @P2 LEA R14, P2, R11, R0, 0x1 ;  /* 0x000000000b0e2211 */ /* 0x000fe200078408ff */
[----:B------:R-:W-:Y:S01]  /*15b0*/  ULDC.64 UR4, c[0x0][0x208] ;  /* 0x0000820000047ab9 */ /* 0x000fe20000000a00 */
[----:B------:R-:W-:Y:S01]  /*15c0*/  IADD3 R9, R23, UR24, RZ ;  /* 0x0000001817097c10 */ /* 0x000fe2000fffe0ff */
[----:B------:R-:W-:Y:S01]  /*15d0*/  USHF.L.U32 UR24, UR4, 0x6, URZ ;  /* 0x0000000604187899 */ /* 0x000fe2000800063f */
[----:B------:R-:W-:Y:S01]  /*15e0*/  IMAD R199, R194, c[0x0][0x21c], R199 ;  /* 0x00008700c2c77a24 */ /* 0x000fe200078e02c7 */
[----:B------:R-:W-:Y:S01]  /*15f0*/  @P0 IADD3 R12, P5, R22, UR14, RZ ;  /* 0x0000000e160c0c10 */ /* 0x000fe2000ffbe0ff */
[----:B------:R-:W-:Y:S01]  /*1600*/  USHF.L.U64.HI UR23, UR4, UR23, UR5 ;  /* 0x0000001704177299 */ /* 0x000fe20008010205 */
[----:B------:R-:W-:Y:S01]  /*1610*/  IMAD.WIDE.U32 R194, R194, c[0x0][0x218], R20 ;  /* 0x00008600c2c27a25 */ /* 0x000fe200078e0014 */
[----:B------:R-:W-:Y:S01]  /*1620*/  USHF.L.U64.HI UR11, UR4, UR11, UR5 ;  /* 0x0000000b040b7299 */ /* 0x000fe20008010205 */
[----:B------:R-:W-:Y:S01]  /*1630*/  @P3 LEA.HI.X R7, R16, c[0x0][0x1cc], R7, 0x1, P6 ;  /* 0x0000730010073a11 */ /* 0x000fe200030f0c07 */
[----:B------:R-:W-:Y:S01]  /*1640*/  UIMAD UR12, UR23, UR22, URZ ;  /* 0x00000016170c72a4 */ /* 0x000fe2000f8e023f */
[C---:B------:R-:W-:Y:S01]  /*1650*/  @P4 LEA R16, P3, R22.reuse, c[0x0][0x1c8], 0x1 ;  /* 0x0000720016104a11 */ /* 0x040fe200078608ff */
[----:B------:R-:W-:Y:S01]  /*1660*/  IMAD.IADD R199, R195, 0x1, R199 ;  /* 0x00000001c3c77824 */ /* 0x000fe200078e02c7 */
[----:B------:R-:W-:Y:S01]  /*1670*/  @P1 LEA.HI.X R15, R15, R7, R18, 0x1, P2 ;  /* 0x000000070f0f1211 */ /* 0x000fe200010f0c12 */
[----:B------:R-:W-:Y:S01]  /*1680*/  IMAD.MOV.U32 R198, RZ, RZ, R194 ;  /* 0x000000ffffc67224 */ /* 0x000fe200078e00c2 */
[----:B------:R-:W-:Y:S01]  /*1690*/  @P4 LEA.HI.X R17, R22, c[0x0][0x1cc], R9, 0x1, P3 ;  /* 0x0000730016114a11 */ /* 0x000fe200018f0c09 */
[----:B------:R-:W-:Y:S01]  /*16a0*/  UIMAD UR12, UR21, UR24, UR12 ;  /* 0x00000018150c72a4 */ /* 0x000fe2000f8e020c */
[----:B------:R-:W-:Y:S01]  /*16b0*/  ISETP.GE.AND P3, PT, R10, c[0x0][0x1d4], PT ;  /* 0x000075000a007a0c */ /* 0x000fe20003f66270 */
[----:B------:R-:W-:Y:S01]  /*16c0*/  @UP0 UIADD3 UR5, UR17, -0x2, URZ ;  /* 0xfffffffe11050890 */ /* 0x000fe2000fffe03f */
[----:B------:R-:W-:-:S02]  /*16d0*/  ISETP.GE.AND P2, PT, R4, c[0x0][0x1d4], PT ;  /* 0x0000750004007a0c */ /* 0x000fc40003f46270 */
[----:B------:R-:W-:Y:S01]  /*16e0*/  ISETP.GE.AND P1, PT, R3, c[0x0][0x1d4], PT ;  /* 0x0000750003007a0c */ /* 0x000fe20003f26270 */
[----:B------:R-:W-:Y:S01]  /*16f0*/  @UP0 UIMAD UR23, UR23, UR5, URZ ;  /* 0x00000005171702a4 */ /* 0x000fe2000f8e023f */
[----:B------:R-:W-:Y:S02]  /*1700*/  @P0 IADD3.X R9, R9, UR13, RZ, P5, !PT ;  /* 0x0000000d09090c10 */ /* 0x000fe4000affe4ff */
[----:B------:R-:W-:Y:S02]  /*1710*/  @P0 LEA R18, P6, R12, c[0x0][0x1c8], 0x1 ;  /* 0x000072000c120a11 */ /* 0x000fe400078c08ff */
[----:B------:R-:W-:Y:S02]  /*1720*/  ISETP.GE.AND P5, PT, R10, c[0x0][0x1d4], PT ;  /* 0x000075000a007a0c */ /* 0x000fe40003fa6270 */
[----:B------:R-:W-:Y:S01]  /*1730*/  @P0 LEA.HI.X R19, R12, c[0x0][0x1cc], R9, 0x1, P6 ;  /* 0x000073000c130a11 */ /* 0x000fe200030f0c09 */
[----:B------:R-:W-:Y:S01]  /*1740*/  IMAD.U32 R9, RZ, RZ, UR24 ;  /* 0x00000018ff097e24 */ /* 0x000fe2000f8e00ff */
[----:B------:R-:W-:Y:S01]  /*1750*/  @!PT LDS RZ, [RZ] ;  /* 0x00000000fffff984 */ /* 0x000fe20000000800 */
[----:B------:R-:W-:Y:S01]  /*1760*/  @!PT LDS RZ, [RZ] ;  /* 0x00000000fffff984 */ /* 0x000fe20000000800 */
[----:B------:R-:W-:Y:S01]  /*1770*/  @!PT LDS RZ, [RZ] ;  /* 0x00000000fffff984 */ /* 0x000fe20000000800 */
[----:B------:R1:W-:Y:S01]  /*1780*/  @P4 LDGSTS.E.BYPASS.LTC128B.128 [R132+0xc100], [R16.64], !P3 ;  /* 0x0c10000010844fae */ /* 0x0003e2000d901d52 */
[----:B------:R-:W-:-:S02]  /*1790*/  ISETP.LT.OR P6, PT, R8, 0x1, P5 ;  /* 0x000000010800780c */ /* 0x000fc40002fc1670 */
[----:B------:R-:W-:Y:S01]  /*17a0*/  IMAD.WIDE.U32 R10, R9, UR22, R198 ;  /* 0x00000016090a7c25 */ /* 0x000fe2000f8e00c6 */
[----:B------:R1:W-:Y:S01]  /*17b0*/  @P4 LDGSTS.E.BYPASS.LTC128B.128 [R132+0xe100], [R16.64+0x80], !P2 ;  /* 0x0e10008010844fae */ /* 0x0003e2000d101d52 */
[----:B------:R-:W-:-:S03]  /*17c0*/  ISETP.LT.OR P5, PT, R8, 0x21, P5 ;  /* 0x000000210800780c */ /* 0x000fc60002fa1670 */
[----:B------:R1:W-:Y:S01]  /*17d0*/  @P4 LDGSTS.E.BYPASS.LTC128B.128 [R132+0x10100], [R16.64+0x100], !P1 ;  /* 0x1010010010844fae */ /* 0x0003e2000c901d52 */
[----:B------:R-:W-:Y:S02]  /*17e0*/  ISETP.GE.AND P4, PT, R4, c[0x0][0x1d4], PT ;  /* 0x0000750004007a0c */ /* 0x000fe40003f86270 */
[----:B------:R-:W-:Y:S01]  /*17f0*/  IADD3 R4, R11, UR12, RZ ;  /* 0x0000000c0b047c10 */ /* 0x000fe2000fffe0ff */
[----:B------:R2:W-:Y:S01]  /*1800*/  @P0 LDGSTS.E.BYPASS.LTC128B.128 [R132+0xd100], [R18.64], !P3 ;  /* 0x0d10000012840fae */ /* 0x0005e2000d901d52 */
[----:B------:R-:W-:Y:S02]  /*1810*/  USHF.L.U32 UR12, UR4, 0x5, URZ ;  /* 0x00000005040c7899 */ /* 0x000fe4000800063f */
[----:B------:R-:W-:Y:S01]  /*1820*/  @UP0 USHF.R.S32.HI UR4, URZ, 0x1f, UR5 ;  /* 0x0000001f3f040899 */ /* 0x000fe20008011405 */
[----:B------:R2:W-:Y:S01]  /*1830*/  @P0 LDGSTS.E.BYPASS.LTC128B.128 [R132+0xf100], [R18.64+0x80], !P2 ;  /* 0x0f10008012840fae */ /* 0x0005e2000d101d52 */
[----:B------:R-:W-:Y:S02]  /*1840*/  USHF.L.U32 UR22, UR12, 0x1, URZ ;  /* 0x000000010c167899 */ /* 0x000fe4000800063f */
[----:B------:R-:W-:Y:S01]  /*1850*/  USHF.L.U64.HI UR21, UR12, 0x1, UR11 ;  /* 0x000000010c157899 */ /* 0x000fe2000801020b */
[----:B------:R2:W-:Y:S01]  /*1860*/  @P0 LDGSTS.E.BYPASS.LTC128B.128 [R132+0x11100], [R18.64+0x100], !P1 ;  /* 0x1110010012840fae */ /* 0x0005e2000c901d52 */
[----:B------:R-:W-:Y:S01]  /*1870*/  LEA R12, P0, R10, c[0x0][0x1f8], 0x1 ;  /* 0x00007e000a0c7a11 */ /* 0x000fe200078008ff */
[----:B------:R-:W-:-:S02]  /*1880*/  @UP0 UIMAD UR4, UR4, UR24, UR23 ;  /* 0x00000018040402a4 */ /* 0x000fc4000f8e0217 */
[----:B------:R-:W0:Y:S01]  /*1890*/  LDGDEPBAR ;  /* 0x00000000000079af */ /* 0x000e220000000000 */
[----:B------:R-:W-:Y:S02]  /*18a0*/  LEA.HI.X R13, R10, c[0x0][0x1fc], R4, 0x1, P0 ;  /* 0x00007f000a0d7a11 */ /* 0x000fe400000f0c04 */
[C---:B------:R-:W-:Y:S02]  /*18b0*/  ISETP.LT.OR P0, PT, R8.reuse, 0x1, P4 ;  /* 0x000000010800780c */ /* 0x040fe40002701670 */
[----:B------:R-:W-:Y:S01]  /*18c0*/  ISETP.LT.OR P4, PT, R8, 0x21, P4 ;  /* 0x000000210800780c */ /* 0x000fe20002781670 */
[----:B------:R3:W-:Y:S01]  /*18d0*/  LDGSTS.E.BYPASS.LTC128B.128 [R132+0x100], [R12.64], !P6 ;  /* 0x001000000c847fae */ /* 0x0007e2000f101d52 */
[----:B------:R-:W-:Y:S02]  /*18e0*/  ISETP.GE.AND P6, PT, R3, c[0x0][0x1d4], PT ;  /* 0x0000750003007a0c */ /* 0x000fe40003fc6270 */
[----:B------:R-:W-:-:S05]  /*18f0*/  LOP3.LUT R4, R188, 0xfffffff0, RZ, 0xc0, !PT ;  /* 0xfffffff0bc047812 */ /* 0x000fca00078ec0ff */
[----:B------:R-:W-:Y:S02]  /*1900*/  IMAD.IADD R11, R5, 0x1, -R4 ;  /* 0x00000001050b7824 */ /* 0x000fe400078e0a04 */
[----:B------:R3:W-:Y:S01]  /*1910*/  LDGSTS.E.BYPASS.LTC128B.128 [R132+0x2100], [R12.64+0x80], !P0 ;  /* 0x021000800c847fae */ /* 0x0007e2000c101d52 */
[C---:B------:R-:W-:Y:S02]  /*1920*/  ISETP.LT.OR P0, PT, R8.reuse, 0x1, P6 ;  /* 0x000000010800780c */ /* 0x040fe40003701670 */
[----:B------:R-:W-:Y:S02]  /*1930*/  ISETP.LT.OR P6, PT, R8, 0x21, P6 ;  /* 0x000000210800780c */ /* 0x000fe400037c1670 */
[----:B------:R-:W-:-:S04]  /*1940*/  SHF.R.S32.HI R4, RZ, 0x1f, R11 ;  /* 0x0000001fff047819 */ /* 0x000fc8000001140b */
[----:B------:R-:W-:-:S04]  /*1950*/  LEA.HI R3, R4, R11, RZ, 0x3 ;  /* 0x0000000b04037211 */ /* 0x000fc800078f18ff */
[----:B------:R-:W-:Y:S01]  /*1960*/  LOP3.LUT R20, R3, 0xfffffff8, RZ, 0xc0, !PT ;  /* 0xfffffff803147812 */ /* 0x000fe200078ec0ff */
[----:B------:R3:W-:Y:S01]  /*1970*/  LDGSTS.E.BYPASS.LTC128B.128 [R132+0x4100], [R12.64+0x100], !P0 ;  /* 0x041001000c847fae */ /* 0x0007e2000c101d52 */
[----:B-1----:R-:W-:-:S03]  /*1980*/  IADD3 R16, P0, R12, UR22, RZ ;  /* 0x000000160c107c10 */ /* 0x002fc6000ff1e0ff */
[----:B------:R-:W-:Y:S01]  /*1990*/  IMAD.IADD R20, R11, 0x1, -R20 ;  /* 0x000000010b147824 */ /* 0x000fe200078e0a14 */
[----:B------:R-:W-:Y:S02]  /*19a0*/  IADD3.X R17, R13, UR21, RZ, P0, !PT ;  /* 0x000000150d117c10 */ /* 0x000fe400087fe4ff */
[----:B------:R-:W-:Y:S01]  /*19b0*/  PLOP3.LUT P0, PT, PT, PT, UP0, 0x80, 0x0 ;  /* 0x000000000000781c */ /* 0x000fe20003f0f008 */
[----:B------:R-:W-:Y:S02]  /*19c0*/  IMAD.SHL.U32 R11, R20, 0x40, RZ ;  /* 0x00000040140b7824 */ /* 0x000fe400078e00ff */
[----:B------:R2:W-:Y:S01]  /*19d0*/  LDGSTS.E.BYPASS.LTC128B.128 [R132+0x1100], [R16.64], !P5 ;  /* 0x0110000010847fae */ /* 0x0005e2000e901d52 */
[----:B------:R-:W-:Y:S02]  /*19e0*/  PLOP3.LUT P5, PT, PT, PT, UP0, 0x80, 0x0 ;  /* 0x000000000000781c */ /* 0x000fe40003faf008 */
[----:B------:R-:W-:Y:S01]  /*19f0*/  LOP3.LUT R11, R11, 0x1c0, RZ, 0xc0, !PT ;  /* 0x000001c00b0b7812 */ /* 0x000fe200078ec0ff */
[----:B------:R2:W-:Y:S01]  /*1a00*/  LDGSTS.E.BYPASS.LTC128B.128 [R132+0x3100], [R16.64+0x80], !P4 ;  /* 0x0310008010847fae */ /* 0x0005e2000e101d52 */
[----:B------:R-:W-:-:S03]  /*1a10*/  PLOP3.LUT P4, PT, PT, PT, UP0, 0x80, 0x0 ;  /* 0x000000000000781c */ /* 0x000fc60003f8f008 */
[----:B------:R2:W-:Y:S01]  /*1a20*/  LDGSTS.E.BYPASS.LTC128B.128 [R132+0x5100], [R16.64+0x100], !P6 ;  /* 0x0510010010847fae */ /* 0x0005e2000f101d52 */
[----:B------:R-:W-:-:S03]  /*1a30*/  PLOP3.LUT P6, PT, PT, PT, UP0, 0x80, 0x0 ;  /* 0x000000000000781c */ /* 0x000fc60003fcf008 */
[----:B------:R-:W0:Y:S01]  /*1a40*/  LDGDEPBAR ;  /* 0x00000000000079af */ /* 0x000e220000000000 */
[----:B---3--:R-:W-:-:S04]  /*1a50*/  SHF.R.S32.HI R13, RZ, 0x4, R188 ;  /* 0x00000004ff0d7819 */ /* 0x008fc800000114bc */
[----:B------:R-:W-:-:S05]  /*1a60*/  LEA.HI R188, R188, R13, RZ, 0x1 ;  /* 0x0000000dbcbc7211 */ /* 0x000fca00078f08ff */
[----:B------:R-:W-:Y:S01]  /*1a70*/  @P6 IMAD.MOV.U32 R12, RZ, RZ, R0 ;  /* 0x000000ffff0c6224 */ /* 0x000fe200078e0000 */
[----:B------:R-:W-:-:S05]  /*1a80*/  LOP3.LUT R188, R188, 0xfffffffe, RZ, 0xc0, !PT ;  /* 0xfffffffebcbc7812 */ /* 0x000fca00078ec0ff */
[----:B------:R-:W-:Y:S02]  /*1a90*/  IMAD.IADD R188, R13, 0x1, -R188 ;  /* 0x000000010dbc7824 */ /* 0x000fe400078e0abc */
[----:B------:R-:W-:Y:S01]  /*1aa0*/  @P6 IMAD.MOV.U32 R13, RZ, RZ, R7 ;  /* 0x000000ffff0d6224 */ /* 0x000fe200078e0007 */
[----:B------:R-:W-:Y:S01]  /*1ab0*/  PLOP3.LUT P6, PT, PT, PT, UP0, 0x80, 0x0 ;  /* 0x000000000000781c */ /* 0x000fe20003fcf008 */
[----:B------:R-:W-:Y:S01]  /*1ac0*/  IMAD.SHL.U32 R0, R188, 0x8, RZ ;  /* 0x00000008bc007824 */ /* 0x000fe200078e00ff */
[----:B------:R-:W-:Y:S01]  /*1ad0*/  PLOP3.LUT P6, PT, PT, PT, UP0, 0x80, 0x0 ;  /* 0x000000000000781c */ /* 0x000fe20003fcf008 */
[----:B------:R-:W-:Y:S01]  /*1ae0*/  IMAD.SHL.U32 R7, R207, 0x40, RZ ;  /* 0x00000040cf077824 */ /* 0x000fe200078e00ff */
[----:B------:R1:W-:Y:S01]  /*1af0*/  @P5 LDGSTS.E.BYPASS.LTC128B.128 [R132+0x12100], [R12.64], !P3 ;  /* 0x121000000c845fae */ /* 0x0003e2000d901d52 */
[----:B------:R-:W-:Y:S02]  /*1b00*/  PLOP3.LUT P5, PT, PT, PT, UP0, 0x80, 0x0 ;  /* 0x000000000000781c */ /* 0x000fe40003faf008 */
[----:B------:R-:W-:Y:S01]  /*1b10*/  LOP3.LUT R0, R11, 0x8, R0, 0xf8, !PT ;  /* 0x000000080b007812 */ /* 0x000fe200078ef800 */
[----:B------:R1:W-:Y:S01]  /*1b20*/  @P4 LDGSTS.E.BYPASS.LTC128B.128 [R132+0x14100], [R12.64+0x80], !P2 ;  /* 0x141000800c844fae */ /* 0x0003e2000d101d52 */
[----:B------:R-:W-:-:S02]  /*1b30*/  PLOP3.LUT P4, PT, PT, PT, UP0, 0x80, 0x0 ;  /* 0x000000000000781c */ /* 0x000fc40003f8f008 */
[----:B------:R-:W-:Y:S01]  /*1b40*/  LOP3.LUT R7, R7, 0x1c0, RZ, 0xc0, !PT ;  /* 0x000001c007077812 */ /* 0x000fe200078ec0ff */
[----:B------:R1:W-:Y:S01]  /*1b50*/  @P0 LDGSTS.E.BYPASS.LTC128B.128 [R132+0x16100], [R12.64+0x100], !P1 ;  /* 0x161001000c840fae */ /* 0x0003e2000c901d52 */
[----:B------:R-:W-:Y:S02]  /*1b60*/  PLOP3.LUT P0, PT, PT, PT, UP0, 0x80, 0x0 ;  /* 0x000000000000781c */ /* 0x000fe40003f0f008 */
[----:B------:R-:W-:Y:S02]  /*1b70*/  SHF.R.U32.HI R11, RZ, 0x3, R11 ;  /* 0x00000003ff0b7819 */ /* 0x000fe4000001160b */
[----:B------:R-:W-:Y:S01]  /*1b80*/  LOP3.LUT R2, R7, 0x8, R2, 0xf8, !PT ;  /* 0x0000000807027812 */ /* 0x000fe200078ef802 */
[----:B------:R1:W-:Y:S01]  /*1b90*/  @P5 LDGSTS.E.BYPASS.LTC128B.128 [R132+0x13100], [R14.64], !P3 ;  /* 0x131000000e845fae */ /* 0x0003e2000d901d52 */
[----:B------:R-:W-:Y:S01]  /*1ba0*/  LOP3.LUT R0, R0, R11, RZ, 0x3c, !PT ;  /* 0x0000000b00007212 */ /* 0x000fe200078e3cff */
[----:B------:R-:W-:Y:S01]  /*1bb0*/  IMAD.SHL.U32 R11, R3, 0x40, RZ ;  /* 0x00000040030b7824 */ /* 0x000fe200078e00ff */
[----:B------:R-:W-:Y:S01]  /*1bc0*/  SHF.R.U32.HI R7, RZ, 0x3, R7 ;  /* 0x00000003ff077819 */ /* 0x000fe20000011607 */
[----:B------:R1:W-:Y:S01]  /*1bd0*/  @P4 LDGSTS.E.BYPASS.LTC128B.128 [R132+0x15100], [R14.64+0x80], !P2 ;  /* 0x151000800e844fae */ /* 0x0003e2000d101d52 */
[----:B------:R-:W-:-:S02]  /*1be0*/  PLOP3.LUT P5, PT, PT, PT, UP0, 0x80, 0x0 ;  /* 0x000000000000781c */ /* 0x000fc40003faf008 */
[----:B------:R-:W-:Y:S01]  /*1bf0*/  LOP3.LUT R3, R2, R7, RZ, 0x3c, !PT ;  /* 0x0000000702037212 */ /* 0x000fe200078e3cff */
[----:B------:R1:W-:Y:S01]  /*1c00*/  @P0 LDGSTS.E.BYPASS.LTC128B.128 [R132+0x17100], [R14.64+0x100], !P1 ;  /* 0x171001000e840fae */ /* 0x0003e2000c901d52 */
[----:B------:R-:W-:Y:S01]  /*1c10*/  LOP3.LUT R4, R0, 0xfffffe00, R11, 0xf8, !PT ;  /* 0xfffffe0000047812 */ /* 0x000fe200078ef80b */
[----:B------:R-:W-:Y:S01]  /*1c20*/  IMAD.MOV.U32 R2, RZ, RZ, 0x10 ;  /* 0x00000010ff027424 */ /* 0x000fe200078e00ff */
[----:B------:R-:W-:Y:S01]  /*1c30*/  SHF.R.S32.HI R7, RZ, 0x5, R84 ;  /* 0x00000005ff077819 */ /* 0x000fe20000011454 */
[----:B------:R-:W0:Y:S01]  /*1c40*/  LDGDEPBAR ;  /* 0x00000000000079af */ /* 0x000e220000000000 */
[----:B------:R-:W-:Y:S01]  /*1c50*/  IMAD R188, R188, 0x200, R3 ;  /* 0x00000200bcbc7824 */ /* 0x000fe200078e0203 */
[----:B------:R-:W-:Y:S01]  /*1c60*/  PLOP3.LUT P0, PT, PT, PT, UP0, 0x80, 0x0 ;  /* 0x000000000000781c */ /* 0x000fe20003f0f008 */
[----:B------:R-:W-:Y:S01]  /*1c70*/  IMAD.MOV.U32 R3, RZ, RZ, 0x20 ;  /* 0x00000020ff037424 */ /* 0x000fe200078e00ff */
[----:B------:R-:W-:Y:S01]  /*1c80*/  LOP3.LUT P4, RZ, R20, 0x2, RZ, 0xc0, !PT ;  /* 0x0000000214ff7812 */ /* 0x000fe2000788c0ff */
[----:B------:R-:W-:-:S02]  /*1c90*/  IMAD R0, R7, 0x400, R4 ;  /* 0x0000040007007824 */ /* 0x000fc400078e0204 */
[----:B------:R-:W-:Y:S01]  /*1ca0*/  IMAD.SHL.U32 R188, R188, 0x2, RZ ;  /* 0x00000002bcbc7824 */ /* 0x000fe200078e00ff */
[----:B------:R-:W-:Y:S01]  /*1cb0*/  SEL R2, R2, 0xfffffff0, !P4 ;  /* 0xfffffff002027807 */ /* 0x000fe20006000000 */
[C---:B------:R-:W-:Y:S01]  /*1cc0*/  IMAD.SHL.U32 R72, R0.reuse, 0x2, RZ ;  /* 0x0000000200487824 */ /* 0x040fe200078e00ff */
[----:B------:R-:W-:Y:S01]  /*1cd0*/  LEA R190, R0, 0x18100, 0x1 ;  /* 0x0001810000be7811 */ /* 0x000fe200078e08ff */
[----:B------:R-:W-:Y:S01]  /*1ce0*/  @P5 IMAD.WIDE.U32 R8, R9, UR5, R198 ;  /* 0x0000000509085c25 */ /* 0x000fe2000f8e00c6 */
[----:B------:R-:W-:Y:S02]  /*1cf0*/  LOP3.LUT P4, RZ, R207, 0x2, RZ, 0xc0, !PT ;  /* 0x00000002cfff7812 */ /* 0x000fe4000788c0ff */
[----:B------:R-:W-:Y:S01]  /*1d00*/  PLOP3.LUT P5, PT, PT, PT, UP0, 0x80, 0x0 ;  /* 0x000000000000781c */ /* 0x000fe20003faf008 */
[----:B------:R-:W-:Y:S01]  /*1d10*/  IMAD.SHL.U32 R187, R2, 0x2, RZ ;  /* 0x0000000202bb7824 */ /* 0x000fe200078e00ff */
[----:B------:R-:W-:Y:S02]  /*1d20*/  @P6 LEA R0, P6, R8, c[0x0][0x1f8], 0x1 ;  /* 0x00007e0008006a11 */ /* 0x000fe400078c08ff */
[----:B------:R-:W-:Y:S01]  /*1d30*/  @P0 IADD3 R23, R9, UR4, RZ ;  /* 0x0000000409170c10 */ /* 0x000fe2000fffe0ff */
[----:B------:R-:W-:Y:S01]  /*1d40*/  IMAD.IADD R186, R190, 0x1, R187 ;  /* 0x00000001beba7824 */ /* 0x000fe200078e02bb */
[----:B------:R-:W-:Y:S01]  /*1d50*/  PLOP3.LUT P0, PT, PT, PT, UP0, 0x80, 0x0 ;  /* 0x000000000000781c */ /* 0x000fe20003f0f008 */
[----:B------:R-:W-:Y:S01]  /*1d60*/  ULDC UR4, c[0x0][0x1d0] ;  /* 0x0000740000047ab9 */ /* 0x000fe20000000800 */
[----:B------:R-:W-:Y:S01]  /*1d70*/  SEL R189, R3, 0xffffffe0, !P4 ;  /* 0xffffffe003bd7807 */ /* 0x000fe20006000000 */
[----:B------:R-:W-:Y:S01]  /*1d80*/  UIADD3 UR4, -UR16, UR4, UR6 ;  /* 0x0000000410047290 */ /* 0x000fe2000fffe106 */
[----:B------:R-:W-:-:S04]  /*1d90*/  DEPBAR.LE SB0, 0x3 ;  /* 0x000080c00000791a */ /* 0x000fc80000000000 */
[----:B------:R-:W-:-:S04]  /*1da0*/  DEPBAR.LE SB0, 0x2 ;  /* 0x000080800000791a */ /* 0x000fc80000000000 */
[----:B------:R-:W-:Y:S01]  /*1db0*/  BAR.SYNC.DEFER_BLOCKING 0x0 ;  /* 0x0000000000007b1d */ /* 0x000fe20000010000 */
[----:B------:R-:W-:Y:S01]  /*1dc0*/  IMAD.IADD R85, R188, 0x1, R189 ;  /* 0x00000001bc557824 */ /* 0x000fe200078e02bd */
[----:B------:R-:W-:Y:S02]  /*1dd0*/  @P5 LEA.HI.X R23, R8, c[0x0][0x1fc], R23, 0x1, P6 ;  /* 0x00007f0008175a11 */ /* 0x000fe400030f0c17 */
[----:B------:R-:W-:Y:S02]  /*1de0*/  PLOP3.LUT P5, PT, PT, PT, UP0, 0x80, 0x0 ;  /* 0x000000000000781c */ /* 0x000fe40003faf008 */
[----:B------:R-:W-:Y:S01]  /*1df0*/  @P0 IADD3 R2, P6, R0, UR22, RZ ;  /* 0x0000001600020c10 */ /* 0x000fe2000ffde0ff */
[----:B------:R-:W-:Y:S01]  /*1e00*/  ULDC UR16, c[0x0][0x324] ;  /* 0x0000c90000107ab9 */ /* 0x000fe20000000800 */
[----:B------:R-:W-:Y:S01]  /*1e10*/  PLOP3.LUT P0, PT, PT, PT, UP0, 0x80, 0x0 ;  /* 0x000000000000781c */ /* 0x000fe20003f0f008 */
[----:B------:R-:W-:-:S10]  /*1e20*/  ULOP3.LUT UR16, URZ, UR16, URZ, 0x33, !UPT ;  /* 0x000000103f107292 */ /* 0x000fd4000f8e333f */
[----:B------:R-:W-:Y:S02]  /*1e30*/  @P5 IADD3.X R21, R23, UR21, RZ, P6, !PT ;  /* 0x0000001517155c10 */ /* 0x000fe4000b7fe4ff */
[----:B------:R-:W-:Y:S01]  /*1e40*/  PLOP3.LUT P5, PT, PT, PT, UP0, 0x80, 0x0 ;  /* 0x000000000000781c */ /* 0x000fe20003faf008 */
[----:B------:R-:W-:Y:S01]  /*1e50*/  @P0 IMAD.MOV.U32 R22, RZ, RZ, R0 ;  /* 0x000000ffff160224 */ /* 0x000fe200078e0000 */
[----:B------:R-:W-:Y:S01]  /*1e60*/  PLOP3.LUT P6, PT, PT, PT, UP0, 0x80, 0x0 ;  /* 0x000000000000781c */ /* 0x000fe20003fcf008 */
[----:B------:R-:W-:Y:S01]  /*1e70*/  LDSM.16.M88.4 R72, [R72+0x18100] ;  /* 0x018100004848783b */ /* 0x000fe20000000200 */
[----:B------:R-:W-:Y:S01]  /*1e80*/  PLOP3.LUT P0, PT, PT, PT, UP0, 0x80, 0x0 ;  /* 0x000000000000781c */ /* 0x000fe20003f0f008 */
[----:B------:R-:W-:Y:S02]  /*1e90*/  IMAD.MOV.U32 R0, RZ, RZ, 0x40 ;  /* 0x00000040ff007424 */ /* 0x000fe400078e00ff */
[----:B------:R-:W3:Y:S04]  /*1ea0*/  LDSM.16.M88.4 R44, [R188+0xc100] ;  /* 0x00c10000bc2c783b */ /* 0x000ee80000000200 */
[----:B------:R-:W4:Y:S04]  /*1eb0*/  LDSM.16.M88.4 R36, [R188+0xc900] ;  /* 0x00c90000bc24783b */ /* 0x000f280000000200 */
[----:B------:R-:W4:Y:S04]  /*1ec0*/  LDSM.16.M88.4 R28, [R188+0xd100] ;  /* 0x00d10000bc1c783b */ /* 0x000f280000000200 */
[----:B-1----:R-:W5:Y:S04]  /*1ed0*/  LDSM.16.M88.4 R12, [R188+0xd900] ;  /* 0x00d90000bc0c783b */ /* 0x002f680000000200 */
[----:B------:R-:W-:Y:S04]  /*1ee0*/  LDSM.16.M88.4 R64, [R186] ;  /* 0x00000000ba40783b */ /* 0x000fe80000000200 */
[----:B--2---:R-:W1:Y:S04]  /*1ef0*/  LDSM.16.M88.4 R16, [R85+0xc100] ;  /* 0x00c100005510783b */ /* 0x004e680000000200 */
[----:B------:R-:W2:Y:S04]  /*1f00*/  LDSM.16.M88.4 R8, [R85+0xc900] ;  /* 0x00c900005508783b */ /* 0x000ea80000000200 */
[----:B------:R-:W-:Y:S01]  /*1f10*/  LDSM.16.M88.4 R68, [R85+0xd900] ;  /* 0x00d900005544783b */ /* 0x000fe20000000200 */
[C---:B---3--:R-:W-:Y:S08]  /*1f20*/  HMMA.16816.F32 R48, R72.reuse, R44, RZ ;  /* 0x0000002c4830723c */ /* 0x048ff000000018ff */
[C---:B----4-:R-:W-:Y:S08]  /*1f30*/  HMMA.16816.F32 R40, R72.reuse, R36, RZ ;  /* 0x000000244828723c */ /* 0x050ff000000018ff */
[C---:B------:R-:W-:Y:S08]  /*1f40*/  HMMA.16816.F32 R32, R72.reuse, R28, RZ ;  /* 0x0000001c4820723c */ /* 0x040ff000000018ff */
[C---:B------:R-:W-:Y:S08]  /*1f50*/  HMMA.16816.F32 R44, R72.reuse, R46, RZ ;  /* 0x0000002e482c723c */ /* 0x040ff000000018ff */
[C---:B------:R-:W-:Y:S08]  /*1f60*/  HMMA.16816.F32 R36, R72.reuse, R38, RZ ;  /* 0x000000264824723c */ /* 0x040ff000000018ff */
[C---:B------:R-:W-:Y:S08]  /*1f70*/  HMMA.16816.F32 R28, R72.reuse, R30, RZ ;  /* 0x0000001e481c723c */ /* 0x040ff000000018ff */
[C---:B-----5:R-:W-:Y:S08]  /*1f80*/  HMMA.16816.F32 R24, R72.reuse, R12, RZ ;  /* 0x0000000c4818723c */ /* 0x060ff000000018ff */
[----:B------:R-:W-:Y:S01]  /*1f90*/  HMMA.16816.F32 R72, R72, R14, RZ ;  /* 0x0000000e4848723c */ /* 0x000fe200000018ff */
[----:B------:R-:W3:Y:S04]  /*1fa0*/  LDSM.16.M88.4 R12, [R85+0xd100] ;  /* 0x00d10000550c783b */ /* 0x000ee80000000200 */
[----:B------:R-:W-:Y:S01]  /*1fb0*/  @!PT LDS RZ, [RZ] ;  /* 0x00000000fffff984 */ /* 0x000fe20000000800 */
[----:B------:R-:W-:Y:S01]  /*1fc0*/  @!PT LDS RZ, [RZ] ;  /* 0x00000000fffff984 */ /* 0x000fe20000000800 */
[----:B------:R-:W-:Y:S01]  /*1fd0*/  @!PT LDS RZ, [RZ] ;  /* 0x00000000fffff984 */ /* 0x000fe20000000800 */
[----:B------:R4:W-:Y:S01]  /*1fe0*/  @P5 LDGSTS.E.BYPASS.LTC128B.128 [R132+0x6100], [R22.64], !P3 ;  /* 0x0610000016845fae */ /* 0x0009e2000d901d52 */
[----:B------:R-:W-:-:S02]  /*1ff0*/  PLOP3.LUT P5, PT, PT, PT, UP0, 0x80, 0x0 ;  /* 0x000000000000781c */ /* 0x000fc40003faf008 */
[----:B-1----:R-:W-:Y:S01]  /*2000*/  HMMA.16816.F32 R48, R64, R16, R48 ;  /* 0x000000104030723c */ /* 0x002fe20000001830 */
[----:B------:R4:W-:Y:S01]  /*2010*/  @P6 LDGSTS.E.BYPASS.LTC128B.128 [R132+0x8100], [R22.64+0x80], !P2 ;  /* 0x0810008016846fae */ /* 0x0009e2000d101d52 */
[----:B------:R-:W-:-:S03]  /*2020*/  LOP3.LUT P6, RZ, R20, 0x4, RZ, 0xc0, !PT ;  /* 0x0000000414ff7812 */ /* 0x000fc600078cc0ff */
[----:B------:R4:W-:Y:S01]  /*2030*/  @P0 LDGSTS.E.BYPASS.LTC128B.128 [R132+0xa100], [R22.64+0x100], !P1 ;  /* 0x0a10010016840fae */ /* 0x0009e2000c901d52 */
[----:B------:R-:W-:Y:S02]  /*2040*/  LOP3.LUT P0, RZ, R207, 0x4, RZ, 0xc0, !PT ;  /* 0x00000004cfff7812 */ /* 0x000fe4000780c0ff */
[----:B------:R-:W-:Y:S01]  /*2050*/  SEL R3, R3, 0xffffffe0, !P6 ;  /* 0xffffffe003037807 */ /* 0x000fe20007000000 */
[C---:B--2---:R-:W-:Y:S01]  /*2060*/  HMMA.16816.F32 R40, R64.reuse, R8, R40 ;  /* 0x000000084028723c */ /* 0x044fe20000001828 */
[----:B------:R-:W-:Y:S01]  /*2070*/  PLOP3.LUT P6, PT, PT, PT, UP0, 0x80, 0x0 ;  /* 0x000000000000781c */ /* 0x000fe20003fcf008 */
[----:B------:R-:W-:Y:S01]  /*2080*/  @P5 IMAD.MOV.U32 R16, RZ, RZ, R2 ;  /* 0x000000ffff105224 */ /* 0x000fe200078e0002 */
[----:B------:R-:W-:Y:S01]  /*2090*/  SEL R192, R0, 0xffffffc0, !P0 ;  /* 0xffffffc000c07807 */ /* 0x000fe20004000000 */
[----:B------:R-:W-:Y:S01]  /*20a0*/  @P5 IMAD.MOV.U32 R17, RZ, RZ, R21 ;  /* 0x000000ffff115224 */ /* 0x000fe200078e0015 */
[----:B------:R-:W-:Y:S01]  /*20b0*/  PLOP3.LUT P5, PT, PT, PT, UP0, 0x80, 0x0 ;  /* 0x000000000000781c */ /* 0x000fe20003faf008 */
[C---:B------:R-:W-:Y:S01]  /*20c0*/  IMAD R185, R3.reuse, 0x2, R190 ;  /* 0x0000000203b97824 */ /* 0x040fe200078e02be */
[----:B------:R-:W-:Y:S01]  /*20d0*/  PLOP3.LUT P0, PT, PT, PT, UP0, 0x80, 0x0 ;  /* 0x000000000000781c */ /* 0x000fe20003f0f008 */
[----:B------:R-:W-:Y:S01]  /*20e0*/  IMAD.IADD R2, R188, 0x1, R192 ;  /* 0x00000001bc027824 */ /* 0x000fe200078e02c0 */
[----:B------:R-:W-:Y:S01]  /*20f0*/  HMMA.16816.F32 R36, R64, R10, R36 ;  /* 0x0000000a4024723c */ /* 0x000fe20000001824 */
[----:B------:R-:W-:-:S02]  /*2100*/  IMAD R184, R3, 0x2, R186 ;  /* 0x0000000203b87824 */ /* 0x000fc400078e02ba */
[----:B------:R-:W-:Y:S02]  /*2110*/  IMAD.IADD R0, R192, 0x1, R85 ;  /* 0x00000001c0007824 */ /* 0x000fe400078e0255 */
[----:B------:R1:W-:Y:S03]  /*2120*/  @P6 LDGSTS.E.BYPASS.LTC128B.128 [R132+0x7100], [R16.64], !P3 ;  /* 0x0710000010846fae */ /* 0x0003e6000d901d52 */
[----:B------:R-:W-:Y:S01]  /*2130*/  HMMA.16816.F32 R44, R64, R18, R44 ;  /* 0x00000012402c723c */ /* 0x000fe2000000182c */
[----:B------:R1:W-:Y:S01]  /*2140*/  @P5 LDGSTS.E.BYPASS.LTC128B.128 [R132+0x9100], [R16.64+0x80], !P2 ;  /* 0x0910008010845fae */ /* 0x0003e2000d101d52 */
[----:B------:R-:W-:-:S03]  /*2150*/  PLOP3.LUT P5, PT, PT, PT, UP3, 0x80, 0x0 ;  /* 0x000000000000781c */ /* 0x000fc60003faf038 */
[----:B------:R1:W-:Y:S01]  /*2160*/  @P0 LDGSTS.E.BYPASS.LTC128B.128 [R132+0xb100], [R16.64+0x100], !P1 ;  /* 0x0b10010010840fae */ /* 0x0003e2000c901d52 */
[----:B------:R-:W-:Y:S02]  /*2170*/  PLOP3.LUT P0, PT, PT, PT, UP3, 0x80, 0x0 ;  /* 0x000000000000781c */ /* 0x000fe40003f0f038 */
[C---:B---3--:R-:W-:Y:S01]  /*2180*/  HMMA.16816.F32 R32, R64.reuse, R12, R32 ;  /* 0x0000000c4020723c */ /* 0x048fe20000001820 */
[----:B----4-:R-:W-:Y:S04]  /*2190*/  LDSM.16.M88.4 R20, [R185] ;  /* 0x00000000b914783b */ /* 0x010fe80000000200 */
[----:B------:R-:W2:Y:S03]  /*21a0*/  LDSM.16.M88.4 R8, [R2+0xd100] ;  /* 0x00d100000208783b */ /* 0x000ea60000000200 */
[C---:B------:R-:W-:Y:S01]  /*21b0*/  HMMA.16816.F32 R28, R64.reuse, R14, R28 ;  /* 0x0000000e401c723c */ /* 0x040fe2000000181c */
[----:B------:R-:W3:Y:S04]  /*21c0*/  LDSM.16.M88.4 R56, [R2+0xc900] ;  /* 0x00c900000238783b */ /* 0x000ee80000000200 */
[----:B------:R-:W4:Y:S03]  /*21d0*/  LDSM.16.M88.4 R60, [R2+0xc100] ;  /* 0x00c10000023c783b */ /* 0x000f260000000200 */
[C---:B------:R-:W-:Y:S01]  /*21e0*/  HMMA.16816.F32 R24, R64.reuse, R68, R24 ;  /* 0x000000444018723c */ /* 0x040fe20000001818 */
[----:B------:R-:W5:Y:S04]  /*21f0*/  LDSM.16.M88.4 R52, [R2+0xd900] ;  /* 0x00d900000234783b */ /* 0x000f680000000200 */
[----:B------:R-:W-:Y:S03]  /*2200*/  LDSM.16.M88.4 R76, [R184] ;  /* 0x00000000b84c783b */ /* 0x000fe60000000200 */
[----:B------:R-:W-:Y:S01]  /*2210*/  HMMA.16816.F32 R72, R64, R70, R72 ;  /* 0x000000464048723c */ /* 0x000fe20000001848 */
[----:B------:R-:W4:Y:S04]  /*2220*/  LDSM.16.M88.4 R12, [R0+0xc900] ;  /* 0x00c90000000c783b */ /* 0x000f280000000200 */
[----:B-1----:R-:W1:Y:S04]  /*2230*/  LDSM.16.M88.4 R16, [R0+0xc100] ;  /* 0x00c100000010783b */ /* 0x002e680000000200 */
[----:B------:R-:W-:Y:S04]  /*2240*/  LDSM.16.M88.4 R80, [R0+0xd900] ;  /* 0x00d900000050783b */ /* 0x000fe80000000200 */
[----:B------:R-:W-:Y:S04]  /*2250*/  LDSM.16.M88.4 R68, [R190+0x4000] ;  /* 0x00400000be44783b */ /* 0x000fe80000000200 */
[----:B------:R-:W-:Y:S01]  /*2260*/  LDSM.16.M88.4 R64, [R188+0xe100] ;  /* 0x00e10000bc40783b */ /* 0x000fe20000000200 */
[C---:B--2---:R-:W-:Y:S03]  /*2270*/  HMMA.16816.F32 R32, R20.reuse, R8, R32 ;  /* 0x000000081420723c */ /* 0x044fe60000001820 */
[----:B------:R-:W0:Y:S05]  /*2280*/  LDGDEPBAR ;  /* 0x00000000000079af */ /* 0x000e2a0000000000 */
[C---:B------:R-:W-:Y:S01]  /*2290*/  HMMA.16816.F32 R28, R20.reuse, R10, R28 ;  /* 0x0000000a141c723c */ /* 0x040fe2000000181c */
[----:B------:R-:W2:Y:S07]  /*22a0*/  LDSM.16.M88.4 R8, [R0+0xd100] ;  /* 0x00d100000008783b */ /* 0x000eae0000000200 */
[C---:B---3--:R-:W-:Y:S08]  /*22b0*/  HMMA.16816.F32 R40, R20.reuse, R56, R40 ;  /* 0x000000381428723c */ /* 0x048ff00000001828 */
[C---:B------:R-:W-:Y:S01]  /*22c0*/  HMMA.16816.F32 R36, R20.reuse, R58, R36 ;  /* 0x0000003a1424723c */ /* 0x040fe20000001824 */
[----:B------:R-:W-:Y:S07]  /*22d0*/  LDSM.16.M88.4 R56, [R188+0xf100] ;  /* 0x00f10000bc38783b */ /* 0x000fee0000000200 */
[C---:B----4-:R-:W-:Y:S08]  /*22e0*/  HMMA.16816.F32 R48, R20.reuse, R60, R48 ;  /* 0x0000003c1430723c */ /* 0x050ff00000001830 */
[C---:B------:R-:W-:Y:S01]  /*22f0*/  HMMA.16816.F32 R44, R20.reuse, R62, R44 ;  /* 0x0000003e142c723c */ /* 0x040fe2000000182c */
[----:B------:R-:W3:Y:S07]  /*2300*/  LDSM.16.M88.4 R60, [R188+0xe900] ;  /* 0x00e90000bc3c783b */ /* 0x000eee0000000200 */
[C---:B-----5:R-:W-:Y:S08]  /*2310*/  HMMA.16816.F32 R24, R20.reuse, R52, R24 ;  /* 0x000000341418723c */ /* 0x060ff00000001818 */
[----:B------:R-:W-:Y:S01]  /*2320*/  HMMA.16816.F32 R72, R20, R54, R72 ;  /* 0x000000361448723c */ /* 0x000fe20000001848 */
[----:B------:R-:W4:Y:S04]  /*2330*/  LDSM.16.M88.4 R52, [R188+0xf900] ;  /* 0x00f90000bc34783b */ /* 0x000f280000000200 */
[----:B------:R-:W-:Y:S03]  /*2340*/  LDSM.16.M88.4 R20, [R186+0x4000] ;  /* 0x00400000ba14783b */ /* 0x000fe60000000200 */
[C---:B------:R-:W-:Y:S08]  /*2350*/  HMMA.16816.F32 R40, R76.reuse, R12, R40 ;  /* 0x0000000c4c28723c */ /* 0x040ff00000001828 */
[C---:B------:R-:W-:Y:S01]  /*2360*/  HMMA.16816.F32 R36, R76.reuse, R14, R36 ;  /* 0x0000000e4c24723c */ /* 0x040fe20000001824 */
[----:B------:R-:W5:Y:S07]  /*2370*/  LDSM.16.M88.4 R12, [R85+0xe900] ;  /* 0x00e90000550c783b */ /* 0x000f6e0000000200 */
[C---:B-1----:R-:W-:Y:S08]  /*2380*/  HMMA.16816.F32 R48, R76.reuse, R16, R48 ;  /* 0x000000104c30723c */ /* 0x042ff00000001830 */
[C---:B------:R-:W-:Y:S01]  /*2390*/  HMMA.16816.F32 R44, R76.reuse, R18, R44 ;  /* 0x000000124c2c723c */ /* 0x040fe2000000182c */
[----:B------:R-:W1:Y:S07]  /*23a0*/  LDSM.16.M88.4 R16, [R85+0xe100] ;  /* 0x00e100005510783b */ /* 0x000e6e0000000200 */
[C---:B--2---:R-:W-:Y:S08]  /*23b0*/  HMMA.16816.F32 R32, R76.reuse, R8, R32 ;  /* 0x000000084c20723c */ /* 0x044ff00000001820 */
[C---:B------:R-:W-:Y:S01]  /*23c0*/  HMMA.16816.F32 R28, R76.reuse, R10, R28 ;  /* 0x0000000a4c1c723c */ /* 0x040fe2000000181c */
[----:B------:R-:W2:Y:S07]  /*23d0*/  LDSM.16.M88.4 R8, [R85+0xf100] ;  /* 0x00f100005508783b */ /* 0x000eae0000000200 */
[----:B------:R-:W-:Y:S08]  /*23e0*/  HMMA.16816.F32 R24, R76, R80, R24 ;  /* 0x000000504c18723c */ /* 0x000ff00000001818 */
[C---:B---3--:R-:W-:Y:S08]  /*23f0*/  HMMA.16816.F32 R40, R68.reuse, R60, R40 ;  /* 0x0000003c4428723c */ /* 0x048ff00000001828 */
        /* <DEDUP_REMOVED lines=8> */
[----:B------:R-:W3:Y:S07]  /*2480*/  LDSM.16.M88.4 R56, [R85+0xf900] ;  /* 0x00f900005538783b */ /* 0x000eee0000000200 */
[----:B----4-:R-:W-:Y:S01]  /*2490*/  HMMA.16816.F32 R64, R68, R52, R24 ;  /* 0x000000344440723c */ /* 0x010fe20000001818 */
[----:B------:R-:W4:Y:S07]  /*24a0*/  LDSM.16.M88.4 R24, [R2+0xe100] ;  /* 0x00e100000218783b */ /* 0x000f2e0000000200 */
[C---:B-----5:R-:W-:Y:S08]  /*24b0*/  HMMA.16816.F32 R40, R20.reuse, R12, R40 ;  /* 0x0000000c1428723c */ /* 0x060ff00000001828 */
[----:B------:R-:W-:Y:S01]  /*24c0*/  HMMA.16816.F32 R36, R20, R14, R36 ;  /* 0x0000000e1424723c */ /* 0x000fe20000001824 */
[----:B------:R-:W5:Y:S07]  /*24d0*/  LDSM.16.M88.4 R12, [R2+0xe900] ;  /* 0x00e90000020c783b */ /* 0x000f6e0000000200 */
[----:B------:R-:W-:Y:S01]  /*24e0*/  HMMA.16816.F32 R72, R68, R54, R72 ;  /* 0x000000364448723c */ /* 0x000fe20000001848 */
[----:B------:R-:W4:Y:S07]  /*24f0*/  LDSM.16.M88.4 R52, [R2+0xf100] ;  /* 0x00f100000234783b */ /* 0x000f2e0000000200 */
[C---:B-1----:R-:W-:Y:S08]  /*2500*/  HMMA.16816.F32 R48, R20.reuse, R16, R48 ;  /* 0x000000101430723c */ /* 0x042ff00000001830 */
[C---:B------:R-:W-:Y:S01]  /*2510*/  HMMA.16816.F32 R44, R20.reuse, R18, R44 ;  /* 0x00000012142c723c */ /* 0x040fe2000000182c */
[----:B------:R-:W1:Y:S07]  /*2520*/  LDSM.16.M88.4 R16, [R2+0xf900] ;  /* 0x00f900000210783b */ /* 0x000e6e0000000200 */
[C---:B--2---:R-:W-:Y:S08]  /*2530*/  HMMA.16816.F32 R32, R20.reuse, R8, R32 ;  /* 0x000000081420723c */ /* 0x044ff00000001820 */
[C---:B------:R-:W-:Y:S01]  /*2540*/  HMMA.16816.F32 R68, R20.reuse, R10, R28 ;  /* 0x0000000a1444723c */ /* 0x040fe2000000181c */
[----:B------:R-:W-:Y:S04]  /*2550*/  LDSM.16.M88.4 R28, [R184+0x4000] ;  /* 0x00400000b81c783b */ /* 0x000fe80000000200 */
[----:B------:R-:W2:Y:S03]  /*2560*/  LDSM.16.M88.4 R8, [R0+0xe100] ;  /* 0x00e100000008783b */ /* 0x000ea60000000200 */
[C---:B---3--:R-:W-:Y:S08]  /*2570*/  HMMA.16816.F32 R64, R20.reuse, R56, R64 ;  /* 0x000000381440723c */ /* 0x048ff00000001840 */
[----:B------:R-:W-:Y:S01]  /*2580*/  HMMA.16816.F32 R72, R20, R58, R72 ;  /* 0x0000003a1448723c */ /* 0x000fe20000001848 */
[----:B------:R-:W3:Y:S04]  /*2590*/  LDSM.16.M88.4 R56, [R0+0xe900] ;  /* 0x00e900000038783b */ /* 0x000ee80000000200 */
[----:B------:R-:W1:Y:S03]  /*25a0*/  LDSM.16.M88.4 R20, [R0+0xf100] ;  /* 0x00f100000014783b */ /* 0x000e660000000200 */
[C---:B----4-:R-:W-:Y:S08]  /*25b0*/  HMMA.16816.F32 R48, R60.reuse, R24, R48 ;  /* 0x000000183c30723c */ /* 0x050ff00000001830 */
[C---:B------:R-:W-:Y:S01]  /*25c0*/  HMMA.16816.F32 R44, R60.reuse, R26, R44 ;  /* 0x0000001a3c2c723c */ /* 0x040fe2000000182c */
[----:B------:R-:W-:Y:S07]  /*25d0*/  LDSM.16.M88.4 R24, [R190+0x8000] ;  /* 0x00800000be18783b */ /* 0x000fee0000000200 */
[C---:B-----5:R-:W-:Y:S08]  /*25e0*/  HMMA.16816.F32 R40, R60.reuse, R12, R40 ;  /* 0x0000000c3c28723c */ /* 0x060ff00000001828 */
[C---:B------:R-:W-:Y:S01]  /*25f0*/  HMMA.16816.F32 R36, R60.reuse, R14, R36 ;  /* 0x0000000e3c24723c */ /* 0x040fe20000001824 */
[----:B------:R-:W4:Y:S07]  /*2600*/  LDSM.16.M88.4 R12, [R0+0xf900] ;  /* 0x00f90000000c783b */ /* 0x000f2e0000000200 */
[C---:B------:R-:W-:Y:S08]  /*2610*/  HMMA.16816.F32 R32, R60.reuse, R52, R32 ;  /* 0x000000343c20723c */ /* 0x040ff00000001820 */
[C---:B------:R-:W-:Y:S01]  /*2620*/  HMMA.16816.F32 R68, R60.reuse, R54, R68 ;  /* 0x000000363c44723c */ /* 0x040fe20000001844 */
[----:B------:R-:W-:Y:S07]  /*2630*/  LDSM.16.M88.4 R52, [R188+0x11100] ;  /* 0x01110000bc34783b */ /* 0x000fee0000000200 */
[C---:B-1----:R-:W-:Y:S08]  /*2640*/  HMMA.16816.F32 R64, R60.reuse, R16, R64 ;  /* 0x000000103c40723c */ /* 0x042ff00000001840 */
[----:B------:R-:W-:Y:S01]  /*2650*/  HMMA.16816.F32 R72, R60, R18, R72 ;  /* 0x000000123c48723c */ /* 0x000fe20000001848 */
[----:B------:R-:W1:Y:S04]  /*2660*/  LDSM.16.M88.4 R16, [R188+0x10100] ;  /* 0x01010000bc10783b */ /* 0x000e680000000200 */
[----:B------:R-:W-:Y:S03]  /*2670*/  LDSM.16.M88.4 R60, [R85+0x10900] ;  /* 0x01090000553c783b */ /* 0x000fe60000000200 */
[C---:B--2---:R-:W-:Y:S08]  /*2680*/  HMMA.16816.F32 R48, R28.reuse, R8, R48 ;  /* 0x000000081c30723c */ /* 0x044ff00000001830 */
[C---:B------:R-:W-:Y:S01]  /*2690*/  HMMA.16816.F32 R44, R28.reuse, R10, R44 ;  /* 0x0000000a1c2c723c */ /* 0x040fe2000000182c */
[----:B------:R-:W2:Y:S07]  /*26a0*/  LDSM.16.M88.4 R8, [R188+0x10900] ;  /* 0x01090000bc08783b */ /* 0x000eae0000000200 */
[C---:B---3--:R-:W-:Y:S08]  /*26b0*/  HMMA.16816.F32 R40, R28.reuse, R56, R40 ;  /* 0x000000381c28723c */ /* 0x048ff00000001828 */
[C---:B------:R-:W-:Y:S01]  /*26c0*/  HMMA.16816.F32 R36, R28.reuse, R58, R36 ;  /* 0x0000003a1c24723c */ /* 0x040fe20000001824 */
[----:B------:R-:W-:Y:S07]  /*26d0*/  LDSM.16.M88.4 R56, [R186+0x8000] ;  /* 0x00800000ba38783b */ /* 0x000fee0000000200 */
[C---:B------:R-:W-:Y:S08]  /*26e0*/  HMMA.16816.F32 R32, R28.reuse, R20, R32 ;  /* 0x000000141c20723c */ /* 0x040ff00000001820 */
[C---:B------:R-:W-:Y:S01]  /*26f0*/  HMMA.16816.F32 R68, R28.reuse, R22, R68 ;  /* 0x000000161c44723c */ /* 0x040fe20000001844 */
[----:B------:R-:W3:Y:S07]  /*2700*/  LDSM.16.M88.4 R20, [R85+0x10100] ;  /* 0x010100005514783b */ /* 0x000eee0000000200 */
[C---:B----4-:R-:W-:Y:S08]  /*2710*/  HMMA.16816.F32 R64, R28.reuse, R12, R64 ;  /* 0x0000000c1c40723c */ /* 0x050ff00000001840 */
[----:B------:R-:W-:Y:S01]  /*2720*/  HMMA.16816.F32 R72, R28, R14, R72 ;  /* 0x0000000e1c48723c */ /* 0x000fe20000001848 */
[----:B------:R-:W4:Y:S04]  /*2730*/  LDSM.16.M88.4 R12, [R188+0x11900] ;  /* 0x01190000bc0c783b */ /* 0x000f280000000200 */
[----:B------:R-:W-:Y:S03]  /*2740*/  LDSM.16.M88.4 R28, [R85+0x11100] ;  /* 0x01110000551c783b */ /* 0x000fe60000000200 */
[C---:B-1----:R-:W-:Y:S08]  /*2750*/  HMMA.16816.F32 R48, R24.reuse, R16, R48 ;  /* 0x000000101830723c */ /* 0x042ff00000001830 */
[C---:B------:R-:W-:Y:S01]  /*2760*/  HMMA.16816.F32 R44, R24.reuse, R18, R44 ;  /* 0x00000012182c723c */ /* 0x040fe2000000182c */
[----:B------:R-:W-:Y:S07]  /*2770*/  LDSM.16.M88.4 R16, [R185+0x8000] ;  /* 0x00800000b910783b */ /* 0x000fee0000000200 */
[C---:B--2---:R-:W-:Y:S08]  /*2780*/  HMMA.16816.F32 R40, R24.reuse, R8, R40 ;  /* 0x000000081828723c */ /* 0x044ff00000001828 */
[----:B------:R-:W-:Y:S01]  /*2790*/  HMMA.16816.F32 R36, R24, R10, R36 ;  /* 0x0000000a1824723c */ /* 0x000fe20000001824 */
[----:B------:R-:W1:Y:S07]  /*27a0*/  LDSM.16.M88.4 R8, [R2+0x10100] ;  /* 0x010100000208783b */ /* 0x000e6e0000000200 */
[C---:B---3--:R-:W-:Y:S08]  /*27b0*/  HMMA.16816.F32 R48, R56.reuse, R20, R48 ;  /* 0x000000143830723c */ /* 0x048ff00000001830 */
[----:B------:R-:W-:Y:S01]  /*27c0*/  HMMA.16816.F32 R44, R56, R22, R44 ;  /* 0x00000016382c723c */ /* 0x000fe2000000182c */
[----:B------:R-:W-:Y:S07]  /*27d0*/  LDSM.16.M88.4 R20, [R2+0x10900] ;  /* 0x010900000214783b */ /* 0x000fee0000000200 */
[C---:B------:R-:W-:Y:S08]  /*27e0*/  HMMA.16816.F32 R32, R24.reuse, R52, R32 ;  /* 0x000000341820723c */ /* 0x040ff00000001820 */
[C---:B------:R-:W-:Y:S01]  /*27f0*/  HMMA.16816.F32 R68, R24.reuse, R54, R68 ;  /* 0x000000361844723c */ /* 0x040fe20000001844 */
[----:B------:R-:W-:Y:S07]  /*2800*/  LDSM.16.M88.4 R52, [R2+0x11100] ;  /* 0x011100000234783b */ /* 0x000fee0000000200 */
[C---:B----4-:R-:W-:Y:S08]  /*2810*/  HMMA.16816.F32 R64, R24.reuse, R12, R64 ;  /* 0x0000000c1840723c */ /* 0x050ff00000001840 */
[----:B------:R-:W-:Y:S01]  /*2820*/  HMMA.16816.F32 R72, R24, R14, R72 ;  /* 0x0000000e1848723c */ /* 0x000fe20000001848 */
[----:B------:R-:W-:Y:S04]  /*2830*/  LDSM.16.M88.4 R24, [R184+0x8000] ;  /* 0x00800000b818783b */ /* 0x000fe80000000200 */
[----:B------:R-:W2:Y:S03]  /*2840*/  LDSM.16.M88.4 R12, [R0+0x10100] ;  /* 0x01010000000c783b */ /* 0x000ea60000000200 */
[C---:B-1----:R-:W-:Y:S08]  /*2850*/  HMMA.16816.F32 R48, R16.reuse, R8, R48 ;  /* 0x000000081030723c */ /* 0x042ff00000001830 */
[----:B------:R-:W-:Y:S01]  /*2860*/  HMMA.16816.F32 R44, R16, R10, R44 ;  /* 0x0000000a102c723c */ /* 0x000fe2000000182c */
[----:B------:R-:W-:Y:S07]  /*2870*/  LDSM.16.M88.4 R8, [R0+0x11100] ;  /* 0x011100000008783b */ /* 0x000fee0000000200 */
[C---:B------:R-:W-:Y:S08]  /*2880*/  HMMA.16816.F32 R68, R56.reuse, R30, R68 ;  /* 0x0000001e3844723c */ /* 0x040ff00000001844 */
[C---:B------:R-:W-:Y:S08]  /*2890*/  HMMA.16816.F32 R40, R56.reuse, R60, R40 ;  /* 0x0000003c3828723c */ /* 0x040ff00000001828 */
[----:B------:R-:W-:Y:S08]  /*28a0*/  HMMA.16816.F32 R36, R56, R62, R36 ;  /* 0x0000003e3824723c */ /* 0x000ff00000001824 */
[C---:B--2---:R-:W-:Y:S08]  /*28b0*/  HMMA.16816.F32 R48, R24.reuse, R12, R48 ;  /* 0x0000000c1830723c */ /* 0x044ff00000001830 */
[----:B------:R-:W-:Y:S01]  /*28c0*/  HMMA.16816.F32 R44, R24, R14, R44 ;  /* 0x0000000e182c723c */ /* 0x000fe2000000182c */
[----:B------:R1:W2:Y:S07]  /*28d0*/  LDSM.16.M88.4 R12, [R2+0x11900] ;  /* 0x01190000020c783b */ /* 0x0002ae0000000200 */
[----:B------:R-:W-:Y:S08]  /*28e0*/  HMMA.16816.F32 R64, R56, R76, R64 ;  /* 0x0000004c3840723c */ /* 0x000ff00000001840 */
[----:B------:R-:W-:Y:S01]  /*28f0*/  HMMA.16816.F32 R68, R16, R54, R68 ;  /* 0x000000361044723c */ /* 0x000fe20000001844 */
[----:B------:R-:W-:-:S06]  /*2900*/  FMUL.FTZ R48, R48, c[0x0][0x320] ;  /* 0x0000c80030307a20 */ /* 0x000fcc0000410000 */
[----:B------:R-:W3:Y:S01]  /*2910*/  MUFU.TANH R48, R48 ;  /* 0x0000003000307308 */ /* 0x000ee20000002400 */
[----:B------:R-:W-:Y:S01]  /*2920*/  HMMA.16816.F32 R72, R56, R78, R72 ;  /* 0x0000004e3848723c */ /* 0x000fe20000001848 */
[----:B------:R-:W-:-:S06]  /*2930*/  FMUL.FTZ R44, R44, c[0x0][0x320] ;  /* 0x0000c8002c2c7a20 */ /* 0x000fcc0000410000 */
[----:B-1----:R1:W4:Y:S01]  /*2940*/  MUFU.TANH R2, R44 ;  /* 0x0000002c00027308 */ /* 0x0023220000002400 */
[----:B------:R-:W-:Y:S01]  /*2950*/  HMMA.16816.F32 R32, R56, R28, R32 ;  /* 0x0000001c3820723c */ /* 0x000fe20000001820 */
[----:B------:R-:W5:Y:S07]  /*2960*/  LDSM.16.M88.4 R28, [R0+0x10900] ;  /* 0x01090000001c783b */ /* 0x000f6e0000000200 */
[C---:B------:R-:W-:Y:S08]  /*2970*/  HMMA.16816.F32 R40, R16.reuse, R20, R40 ;  /* 0x000000141028723c */ /* 0x040ff00000001828 */
[C---:B------:R-:W-:Y:S01]  /*2980*/  HMMA.16816.F32 R36, R16.reuse, R22, R36 ;  /* 0x000000161024723c */ /* 0x040fe20000001824 */
[----:B------:R-:W1:Y:S07]  /*2990*/  LDSM.16.M88.4 R20, [R0+0x11900] ;  /* 0x011900000014783b */ /* 0x000e6e0000000200 */
[----:B--2---:R-:W-:Y:S07]  /*29a0*/  HMMA.16816.F32 R64, R16, R12, R64 ;  /* 0x0000000c1040723c */ /* 0x004fee0000001840 */
[----:B------:R-:W-:Y:S01]  /*29b0*/  LEA.HI R12, R86, R5, RZ, 0x2 ;  /* 0x00000005560c7211 */ /* 0x000fe200078f10ff */
[----:B------:R-:W-:Y:S03]  /*29c0*/  HMMA.16816.F32 R68, R24, R10, R68 ;  /* 0x0000000a1844723c */ /* 0x000fe60000001844 */
[----:B------:R-:W-:-:S04]  /*29d0*/  LOP3.LUT R12, R12, 0xfffffffc, RZ, 0xc0, !PT ;  /* 0xfffffffc0c0c7812 */ /* 0x000fc800078ec0ff */
[----:B------:R-:W-:Y:S01]  /*29e0*/  LOP3.LUT R10, R84, 0xffffffe0, RZ, 0xc0, !PT ;  /* 0xffffffe0540a7812 */ /* 0x000fe200078ec0ff */
[----:B------:R-:W-:Y:S01]  /*29f0*/  HMMA.16816.F32 R72, R16, R14, R72 ;  /* 0x0000000e1048723c */ /* 0x000fe20000001848 */
[----:B------:R-:W-:-:S03]  /*2a00*/  IMAD.IADD R12, R5, 0x1, -R12 ;  /* 0x00000001050c7824 */ /* 0x000fc600078e0a0c */
[----:B------:R-:W-:-:S03]  /*2a10*/  IMAD.IADD R10, R5, 0x1, -R10 ;  /* 0x00000001050a7824 */ /* 0x000fc600078e0a0a */
[----:B------:R-:W-:Y:S01]  /*2a20*/  SHF.R.S32.HI R14, RZ, 0x1f, R7 ;  /* 0x0000001fff0e7819 */ /* 0x000fe20000011407 */
[----:B------:R-:W-:Y:S01]  /*2a30*/  HMMA.16816.F32 R32, R16, R52, R32 ;  /* 0x000000341020723c */ /* 0x000fe20000001820 */
[----:B------:R-:W-:Y:S02]  /*2a40*/  SHF.R.S32.HI R5, RZ, 0x1f, R10 ;  /* 0x0000001fff057819 */ /* 0x000fe4000001140a */
[----:B------:R-:W-:Y:S02]  /*2a50*/  LEA.HI R14, R14, R7, RZ, 0x3 ;  /* 0x000000070e0e7211 */ /* 0x000fe400078f18ff */
[----:B------:R-:W-:Y:S02]  /*2a60*/  LEA.HI R5, R5, R10, RZ, 0x2 ;  /* 0x0000000a05057211 */ /* 0x000fe400078f10ff */
[----:B------:R-:W-:Y:S01]  /*2a70*/  LOP3.LUT R14, R14, 0xffffff8, RZ, 0xc0, !PT ;  /* 0x0ffffff80e0e7812 */ /* 0x000fe200078ec0ff */
[C---:B-----5:R-:W-:Y:S01]  /*2a80*/  HMMA.16816.F32 R40, R24.reuse, R28, R40 ;  /* 0x0000001c1828723c */ /* 0x060fe20000001828 */
[C---:B------:R-:W-:Y:S01]  /*2a90*/  LEA.HI.SX32 R200, R5.reuse, UR8, 0x1e ;  /* 0x0000000805c87c11 */ /* 0x040fe2000f8ff2ff */
[----:B------:R-:W-:Y:S01]  /*2aa0*/  FMUL.FTZ R68, R68, c[0x0][0x320] ;  /* 0x0000c80044447a20 */ /* 0x000fe20000410000 */
[----:B------:R-:W-:Y:S01]  /*2ab0*/  LOP3.LUT R201, R5, 0x7ffffffc, RZ, 0xc0, !PT ;  /* 0x7ffffffc05c97812 */ /* 0x000fe200078ec0ff */
[----:B------:R-:W-:Y:S01]  /*2ac0*/  IMAD.IADD R13, R7, 0x1, -R14 ;  /* 0x00000001070d7824 */ /* 0x000fe200078e0a0e */
[----:B------:R-:W-:Y:S01]  /*2ad0*/  LEA.HI R7, R12, R12, RZ, 0x1 ;  /* 0x0000000c0c077211 */ /* 0x000fe200078f08ff */
[----:B------:R-:W-:Y:S01]  /*2ae0*/  IMAD.U32 R14, RZ, RZ, UR4 ;  /* 0x00000004ff0e7e24 */ /* 0x000fe2000f8e00ff */
[----:B------:R2:W1:Y:S01]  /*2af0*/  MUFU.TANH R163, R68 ;  /* 0x0000004400a37308 */ /* 0x0004620000002400 */
[----:B------:R-:W-:Y:S01]  /*2b00*/  IMAD R200, R13, 0x10, R200 ;  /* 0x000000100dc87824 */ /* 0x000fe200078e02c8 */
[----:B------:R-:W-:Y:S01]  /*2b10*/  LOP3.LUT R7, R7, 0x1ffffffe, RZ, 0xc0, !PT ;  /* 0x1ffffffe07077812 */ /* 0x000fe200078ec0ff */
[----:B------:R-:W-:Y:S01]  /*2b20*/  HMMA.16816.F32 R36, R24, R30, R36 ;  /* 0x0000001e1824723c */ /* 0x000fe20000001824 */
[----:B------:R-:W-:-:S02]  /*2b30*/  IMAD.IADD R201, R10, 0x1, -R201 ;  /* 0x000000010ac97824 */ /* 0x000fc400078e0ac9 */
[----:B------:R-:W-:Y:S02]  /*2b40*/  FMUL.FTZ R29, R49, c[0x0][0x320] ;  /* 0x0000c800311d7a20 */ /* 0x000fe40000410000 */
[----:B------:R-:W-:Y:S02]  /*2b50*/  IMAD.IADD R7, R12, 0x1, -R7 ;  /* 0x000000010c077824 */ /* 0x000fe400078e0a07 */
[----:B------:R-:W-:Y:S01]  /*2b60*/  IMAD.SHL.U32 R201, R201, 0x2, RZ ;  /* 0x00000002c9c97824 */ /* 0x000fe200078e00ff */
[----:B------:R-:W-:Y:S01]  /*2b70*/  HMMA.16816.F32 R32, R24, R8, R32 ;  /* 0x000000081820723c */ /* 0x000fe20000001820 */
[----:B------:R-:W-:Y:S01]  /*2b80*/  IMAD R200, R7, 0x8, R200 ;  /* 0x0000000807c87824 */ /* 0x000fe200078e02c8 */
[----:B------:R-:W2:Y:S01]  /*2b90*/  MUFU.TANH R29, R29 ;  /* 0x0000001d001d7308 */ /* 0x000ea20000002400 */
[----:B------:R-:W-:Y:S01]  /*2ba0*/  FMUL.FTZ R28, R50, c[0x0][0x320] ;  /* 0x0000c800321c7a20 */ /* 0x000fe20000410000 */
[----:B------:R-:W-:Y:S01]  /*2bb0*/  IADD3 R14, R14, -c[0x0][0x168], -R201 ;  /* 0x80005a000e0e7a10 */ /* 0x000fe20007ffe8c9 */
[----:B------:R-:W-:Y:S01]  /*2bc0*/  @P5 IMAD.HI.U32 R7, R200, c[0x0][0x2c8], RZ ;  /* 0x0000b200c8075a27 */ /* 0x000fe200078e00ff */
[----:B------:R-:W-:-:S02]  /*2bd0*/  IADD3 R12, -R201, c[0x0][0x1d0], -R6 ;  /* 0x00007400c90c7a10 */ /* 0x000fc40007ffe906 */
[C---:B-1----:R-:W-:Y:S01]  /*2be0*/  HMMA.16816.F32 R64, R24.reuse, R20, R64 ;  /* 0x000000141840723c */ /* 0x042fe20000001840 */
[----:B------:R-:W-:Y:S01]  /*2bf0*/  FMUL.FTZ R30, R45, c[0x0][0x320] ;  /* 0x0000c8002d1e7a20 */ /* 0x000fe20000410000 */
[----:B------:R-:W1:Y:S01]  /*2c00*/  MUFU.TANH R28, R28 ;  /* 0x0000001c001c7308 */ /* 0x000e620000002400 */
[----:B------:R-:W-:Y:S01]  /*2c10*/  FMUL.FTZ R8, R40, c[0x0][0x320] ;  /* 0x0000c80028087a20 */ /* 0x000fe20000410000 */
[C---:B------:R-:W-:Y:S01]  /*2c20*/  IADD3 R16, R14.reuse, c[0x0][0x328], RZ ;  /* 0x0000ca000e107a10 */ /* 0x040fe20007ffe0ff */
[----:B------:R-:W-:Y:S01]  /*2c30*/  FMUL.FTZ R9, R41, c[0x0][0x320] ;  /* 0x0000c80029097a20 */ /* 0x000fe20000410000 */
[----:B------:R-:W-:Y:S01]  /*2c40*/  IADD3 R14, R14, UR16, RZ ;  /* 0x000000100e0e7c10 */ /* 0x000fe2000fffe0ff */
[----:B------:R-:W-:Y:S01]  /*2c50*/  IMAD.MOV.U32 R20, RZ, RZ, R200 ;  /* 0x000000ffff147224 */ /* 0x000fe200078e00c8 */
[----:B------:R-:W-:Y:S01]  /*2c60*/  HMMA.16816.F32 R72, R24, R22, R72 ;  /* 0x000000161848723c */ /* 0x000fe20000001848 */
[----:B------:R-:W-:Y:S01]  /*2c70*/  @P0 SHF.R.U32.HI R20, RZ, c[0x0][0x2cc], R7 ;  /* 0x0000b300ff140a19 */ /* 0x000fe20000011607 */
[----:B------:R-:W-:Y:S01]  /*2c80*/  FMUL.FTZ R11, R36, c[0x0][0x320] ;  /* 0x0000c800240b7a20 */ /* 0x000fe20000410000 */
[----:B------:R-:W-:Y:S01]  /*2c90*/  PLOP3.LUT P0, PT, PT, PT, UP2, 0x40, 0x0 ;  /* 0x000000000000781c */ /* 0x000fe20003f0e828 */
[----:B------:R-:W-:Y:S01]  /*2ca0*/  FMUL.FTZ R0, R37, c[0x0][0x320] ;  /* 0x0000c80025007a20 */ /* 0x000fe20000410000 */
[----:B------:R-:W1:Y:S01]  /*2cb0*/  MUFU.TANH R30, R30 ;  /* 0x0000001e001e7308 */ /* 0x000e620000002400 */
[----:B------:R-:W5:Y:S01]  /*2cc0*/  SHFL.IDX PT, R7, R20, RZ, 0x1c1f ;  /* 0x001c1fff14077589 */ /* 0x000f6200000e0000 */
[----:B------:R-:W-:-:S02]  /*2cd0*/  FMUL.FTZ R69, R69, c[0x0][0x320] ;  /* 0x0000c80045457a20 */ /* 0x000fc40000410000 */
[----:B------:R-:W-:Y:S02]  /*2ce0*/  FMUL.FTZ R32, R32, c[0x0][0x320] ;  /* 0x0000c80020207a20 */ /* 0x000fe40000410000 */
[----:B------:R-:W-:Y:S02]  /*2cf0*/  FMUL.FTZ R33, R33, c[0x0][0x320] ;  /* 0x0000c80021217a20 */ /* 0x000fe40000410000 */
[----:B------:R-:W1:Y:S03]  /*2d00*/  MUFU.TANH R8, R8 ;  /* 0x0000000800087308 */ /* 0x000e660000002400 */
[----:B------:R-:W-:Y:S02]  /*2d10*/  FMUL.FTZ R64, R64, c[0x0][0x320] ;  /* 0x0000c80040407a20 */ /* 0x000fe40000410000 */
[----:B------:R-:W-:-:S03]  /*2d20*/  FMUL.FTZ R65, R65, c[0x0][0x320] ;  /* 0x0000c80041417a20 */ /* 0x000fc60000410000 */
[----:B------:R-:W1:Y:S03]  /*2d30*/  MUFU.TANH R9, R9 ;  /* 0x0000000900097308 */ /* 0x000e660000002400 */
[----:B------:R-:W-:Y:S02]  /*2d40*/  FMUL.FTZ R72, R72, c[0x0][0x320] ;  /* 0x0000c80048487a20 */ /* 0x000fe40000410000 */
[----:B------:R-:W-:-:S03]  /*2d50*/  FMUL.FTZ R73, R73, c[0x0][0x320] ;  /* 0x0000c80049497a20 */ /* 0x000fc60000410000 */
[----:B------:R-:W1:Y:S01]  /*2d60*/  MUFU.TANH R11, R11 ;  /* 0x0000000b000b7308 */ /* 0x000e620000002400 */
[--C-:B-----5:R-:W-:Y:S02]  /*2d70*/  IMAD.IADD R19, R16, 0x1, R7.reuse ;  /* 0x0000000110137824 */ /* 0x120fe400078e0207 */
[----:B------:R-:W-:-:S03]  /*2d80*/  IMAD.IADD R18, R14, 0x1, R7 ;  /* 0x000000010e127824 */ /* 0x000fc600078e0207 */
[----:B------:R-:W-:Y:S02]  /*2d90*/  IMNMX R19, R19, R12, PT ;  /* 0x0000000c13137217 */ /* 0x000fe40003800200 */
[----:B------:R-:W1:Y:S08]  /*2da0*/  MUFU.TANH R0, R0 ;  /* 0x0000000000007308 */ /* 0x000e700000002400 */
[----:B------:R1:W1:Y:S08]  /*2db0*/  MUFU.TANH R175, R32 ;  /* 0x0000002000af7308 */ /* 0x0002700000002400 */
[----:B------:R1:W1:Y:S08]  /*2dc0*/  MUFU.TANH R173, R33 ;  /* 0x0000002100ad7308 */ /* 0x0002700000002400 */
[----:B------:R1:W1:Y:S08]  /*2dd0*/  MUFU.TANH R159, R69 ;  /* 0x00000045009f7308 */ /* 0x0002700000002400 */
[----:B------:R1:W1:Y:S08]  /*2de0*/  MUFU.TANH R171, R64 ;  /* 0x0000004000ab7308 */ /* 0x0002700000002400 */
[----:B------:R1:W1:Y:S08]  /*2df0*/  MUFU.TANH R169, R65 ;  /* 0x0000004100a97308 */ /* 0x0002700000002400 */
        /* <DEDUP_REMOVED lines=16> */
.L_x_796:
[----:B------:R-:W-:Y:S02]  /*2f00*/  ULDC UR4, c[0x0][0x32c] ;  /* 0x0000cb0000047ab9 */ /* 0x000fe40000000800 */
[----:B------:R-:W-:-:S06]  /*2f10*/  UISETP.NE.AND UP0, UPT, UR6, UR4, UPT ;  /* 0x000000040600728c */ /* 0x000fcc000bf05270 */
[----:B------:R-:W-:-:S13]  /*2f20*/  PLOP3.LUT P0, PT, PT, PT, UP0, 0x80, 0x0 ;  /* 0x000000000000781c */ /* 0x000fda0003f0f008 */
[----:B------:R-:W-:-:S05]  /*2f30*/  @P0 IMAD.HI.U32 R5, R7, c[0x0][0x330], RZ ;  /* 0x0000cc0007050a27 */ /* 0x000fca00078e00ff */
[----:B------:R-:W-:Y:S02]  /*2f40*/  @P0 SHF.R.U32.HI R7, RZ, c[0x0][0x334], R5 ;  /* 0x0000cd00ff070a19 */ /* 0x000fe40000011605 */
.L_x_797:
[----:B------:R-:W-:Y:S05]  /*2f50*/  BSYNC B0 ;  /* 0x0000000000007941 */ /* 0x000fea0003800000 */
.L_x_795:
[----:B------:R-:W-:-:S04]  /*2f60*/  IMAD R10, R7, c[0x0][0x32c], -R6 ;  /* 0x0000cb00070a7a24 */ /* 0x000fc800078e0a06 */
[----:B------:R-:W-:-:S05]  /*2f70*/  IMAD.IADD R5, R10, 0x1, -R201 ;  /* 0x000000010a057824 */ /* 0x000fca00078e0ac9 */
[----:B------:R-:W-:Y:S02]  /*2f80*/  IADD3 R10, R5, c[0x0][0x32c], RZ ;  /* 0x0000cb00050a7a10 */ /* 0x000fe40007ffe0ff */
[----:B------:R-:W-:Y:S02]  /*2f90*/  IMNMX R18, R18, R5, !PT ;  /* 0x0000000512127217 */ /* 0x000fe40007800200 */
[----:B------:R-:W-:Y:S02]  /*2fa0*/  IMNMX R19, R19, R10, PT ;  /* 0x0000000a13137217 */ /* 0x000fe40003800200 */
.L_x_794:
[----:B--234-:R-:W-:Y:S01]  /*2fb0*/  ISETP.LT.AND P6, PT, RZ, UR17, PT ;  /* 0x00000011ff007c0c */ /* 0x01cfe2000bfc1270 */
[----:B------:R-:W2:Y:S01]  /*2fc0*/  SHFL.IDX PT, R25, R20, 0x1, 0x1c1f ;  /* 0x003c1f0014197f89 */ /* 0x000ea200000e0000 */
[----:B------:R-:W-:Y:S02]  /*2fd0*/  FMUL.FTZ R10, R38, c[0x0][0x320] ;  /* 0x0000c800260a7a20 */ /* 0x000fe40000410000 */
[C---:B------:R-:W-:Y:S01]  /*2fe0*/  ISETP.GT.AND P0, PT, R18.reuse, RZ, P6 ;  /* 0x000000ff1200720c */ /* 0x040fe20003704270 */
[----:B------:R-:W-:Y:S01]  /*2ff0*/  FMUL.FTZ R17, R39, c[0x0][0x320] ;  /* 0x0000c80027117a20 */ /* 0x000fe20000410000 */
        /* <DEDUP_REMOVED lines=22> */
[----:B------:R-:W-:Y:S01]  /*3160*/  ISETP.LT.OR P0, PT, R19, 0x11, P0 ;  /* 0x000000111300780c */ /* 0x000fe20000701670 */
[----:B------:R-:W-:Y:S01]  /*3170*/  FMUL.FTZ R71, R71, c[0x0][0x320] ;  /* 0x0000c80047477a20 */ /* 0x000fe20000410000 */
[----:B-1----:R-:W-:Y:S01]  /*3180*/  FSEL R13, R30, -INF , !P5 ;  /* 0xff8000001e0d7808 */ /* 0x002fe20006800000 */
[----:B------:R-:W1:Y:S01]  /*3190*/  MUFU.TANH R10, R10 ;  /* 0x0000000a000a7308 */ /* 0x000e620000002400 */
[----:B------:R-:W-:-:S02]  /*31a0*/  FSEL R7, R8, -INF , !P0 ;  /* 0xff80000008077808 */ /* 0x000fc40004000000 */
[C---:B------:R-:W-:Y:S02]  /*31b0*/  ISETP.GT.AND P0, PT, R18.reuse, 0x18, P6 ;  /* 0x000000181200780c */ /* 0x040fe40003704270 */
[C---:B------:R-:W-:Y:S02]  /*31c0*/  ISETP.GT.AND P5, PT, R18.reuse, 0x11, P6 ;  /* 0x000000111200780c */ /* 0x040fe400037a4270 */
[C---:B------:R-:W-:Y:S01]  /*31d0*/  ISETP.LT.OR P0, PT, R19.reuse, 0x19, P0 ;  /* 0x000000191300780c */ /* 0x040fe20000701670 */
[----:B------:R-:W3:Y:S01]  /*31e0*/  MUFU.TANH R17, R17 ;  /* 0x0000001100117308 */ /* 0x000ee20000002400 */
[----:B------:R-:W-:Y:S02]  /*31f0*/  ISETP.LT.OR P5, PT, R19, 0x12, P5 ;  /* 0x000000121300780c */ /* 0x000fe40002fa1670 */
[----:B------:R-:W-:Y:S02]  /*3200*/  FSEL R11, R11, -INF , !P0 ;  /* 0xff8000000b0b7808 */ /* 0x000fe40004000000 */
[----:B------:R-:W-:-:S02]  /*3210*/  ISETP.GT.AND P0, PT, R18, 0x20, P6 ;  /* 0x000000201200780c */ /* 0x000fc40003704270 */
[----:B------:R-:W-:Y:S01]  /*3220*/  FSEL R5, R9, -INF , !P5 ;  /* 0xff80000009057808 */ /* 0x000fe20006800000 */
[----:B------:R-:W4:Y:S01]  /*3230*/  MUFU.TANH R21, R21 ;  /* 0x0000001500157308 */ /* 0x000f220000002400 */
[C---:B------:R-:W-:Y:S02]  /*3240*/  ISETP.GT.AND P5, PT, R18.reuse, 0x19, P6 ;  /* 0x000000191200780c */ /* 0x040fe400037a4270 */
[C---:B------:R-:W-:Y:S02]  /*3250*/  ISETP.LT.OR P0, PT, R19.reuse, 0x21, P0 ;  /* 0x000000211300780c */ /* 0x040fe40000701670 */
[----:B------:R-:W-:Y:S02]  /*3260*/  ISETP.LT.OR P5, PT, R19, 0x1a, P5 ;  /* 0x0000001a1300780c */ /* 0x000fe40002fa1670 */
[----:B------:R-:W-:Y:S01]  /*3270*/  FSEL R175, R175, -INF , !P0 ;  /* 0xff800000afaf7808 */ /* 0x000fe20004000000 */
[----:B------:R1:W1:Y:S01]  /*3280*/  MUFU.TANH R178, R34 ;  /* 0x0000002200b27308 */ /* 0x0002620000002400 */
[----:B------:R-:W-:-:S02]  /*3290*/  ISETP.GT.AND P0, PT, R18, 0x28, P6 ;  /* 0x000000281200780c */ /* 0x000fc40003704270 */
[----:B------:R-:W-:Y:S01]  /*32a0*/  FSEL R9, R0, -INF , !P5 ;  /* 0xff80000000097808 */ /* 0x000fe20006800000 */
[----:B------:R-:W-:Y:S01]  /*32b0*/  FMUL.FTZ R0, R43, c[0x0][0x320] ;  /* 0x0000c8002b007a20 */ /* 0x000fe20000410000 */
[C---:B------:R-:W-:Y:S02]  /*32c0*/  ISETP.GT.AND P5, PT, R18.reuse, 0x21, P6 ;  /* 0x000000211200780c */ /* 0x040fe400037a4270 */
[C---:B------:R-:W-:Y:S01]  /*32d0*/  ISETP.LT.OR P0, PT, R19.reuse, 0x29, P0 ;  /* 0x000000291300780c */ /* 0x040fe20000701670 */
[----:B------:R1:W1:Y:S01]  /*32e0*/  MUFU.TANH R162, R35 ;  /* 0x0000002300a27308 */ /* 0x0002620000002400 */
[----:B------:R-:W-:Y:S02]  /*32f0*/  ISETP.LT.OR P5, PT, R19, 0x22, P5 ;  /* 0x000000221300780c */ /* 0x000fe40002fa1670 */
[----:B------:R-:W-:Y:S02]  /*3300*/  FSEL R163, R163, -INF , !P0 ;  /* 0xff800000a3a37808 */ /* 0x000fe40004000000 */
[----:B------:R-:W-:-:S02]  /*3310*/  ISETP.GT.AND P0, PT, R18, 0x30, P6 ;  /* 0x000000301200780c */ /* 0x000fc40003704270 */
[----:B------:R-:W-:Y:S01]  /*3320*/  FSEL R173, R173, -INF , !P5 ;  /* 0xff800000adad7808 */ /* 0x000fe20006800000 */
[----:B------:R-:W1:Y:S01]  /*3330*/  MUFU.TANH R22, R22 ;  /* 0x0000001600167308 */ /* 0x000e620000002400 */
[C---:B------:R-:W-:Y:S02]  /*3340*/  ISETP.GT.AND P5, PT, R18.reuse, 0x29, P6 ;  /* 0x000000291200780c */ /* 0x040fe400037a4270 */
[C---:B------:R-:W-:Y:S02]  /*3350*/  ISETP.LT.OR P0, PT, R19.reuse, 0x31, P0 ;  /* 0x000000311300780c */ /* 0x040fe40000701670 */
[----:B------:R-:W-:Y:S02]  /*3360*/  ISETP.LT.OR P5, PT, R19, 0x2a, P5 ;  /* 0x0000002a1300780c */ /* 0x000fe40002fa1670 */
[----:B------:R-:W-:Y:S01]  /*3370*/  FSEL R171, R171, -INF , !P0 ;  /* 0xff800000abab7808 */ /* 0x000fe20004000000 */
[----:B------:R1:W1:Y:S01]  /*3380*/  MUFU.TANH R160, R70 ;  /* 0x0000004600a07308 */ /* 0x0002620000002400 */
[----:B------:R-:W-:-:S02]  /*3390*/  ISETP.GT.AND P0, PT, R18, 0x38, P6 ;  /* 0x000000381200780c */ /* 0x000fc40003704270 */
[----:B------:R-:W-:Y:S02]  /*33a0*/  FSEL R159, R159, -INF , !P5 ;  /* 0xff8000009f9f7808 */ /* 0x000fe40006800000 */
[----:B------:R-:W-:Y:S02]  /*33b0*/  ISETP.GT.AND P5, PT, R18, 0x31, P6 ;  /* 0x000000311200780c */ /* 0x000fe400037a4270 */
[C---:B------:R-:W-:Y:S01]  /*33c0*/  ISETP.LT.OR P0, PT, R19.reuse, 0x39, P0 ;  /* 0x000000391300780c */ /* 0x040fe20000701670 */
[----:B------:R-:W1:Y:S01]  /*33d0*/  MUFU.TANH R23, R23 ;  /* 0x0000001700177308 */ /* 0x000e620000002400 */
[----:B------:R-:W-:Y:S02]  /*33e0*/  ISETP.LT.OR P5, PT, R19, 0x32, P5 ;  /* 0x000000321300780c */ /* 0x000fe40002fa1670 */
[----:B------:R-:W-:Y:S02]  /*33f0*/  FSEL R167, R167, -INF , !P0 ;  /* 0xff800000a7a77808 */ /* 0x000fe40004000000 */
[----:B------:R-:W-:-:S02]  /*3400*/  PLOP3.LUT P0, PT, PT, PT, UP2, 0x40, 0x0 ;  /* 0x000000000000781c */ /* 0x000fc40003f0e828 */
[----:B------:R-:W-:Y:S01]  /*3410*/  FSEL R169, R169, -INF , !P5 ;  /* 0xff800000a9a97808 */ /* 0x000fe20006800000 */
[----:B------:R-:W1:Y:S01]  /*3420*/  MUFU.TANH R24, R24 ;  /* 0x0000001800187308 */ /* 0x000e620000002400 */
[----:B------:R-:W-:-:S04]  /*3430*/  ISETP.GT.AND P5, PT, R18, 0x39, P6 ;  /* 0x000000391200780c */ /* 0x000fc800037a4270 */
[----:B------:R-:W-:Y:S01]  /*3440*/  ISETP.LT.OR P5, PT, R19, 0x3a, P5 ;  /* 0x0000003a1300780c */ /* 0x000fe20002fa1670 */
[--C-:B--2---:R-:W-:Y:S02]  /*3450*/  IMAD.IADD R19, R16, 0x1, R25.reuse ;  /* 0x0000000110137824 */ /* 0x104fe400078e0219 */
[----:B------:R2:W1:Y:S01]  /*3460*/  MUFU.TANH R172, R66 ;  /* 0x0000004200ac7308 */ /* 0x0004620000002400 */
[----:B------:R-:W-:Y:S02]  /*3470*/  FSEL R165, R165, -INF , !P5 ;  /* 0xff800000a5a57808 */ /* 0x000fe40006800000 */
[----:B------:R-:W-:Y:S01]  /*3480*/  IMNMX R2, R19, R12, PT ;  /* 0x0000000c13027217 */ /* 0x000fe20003800200 */
[----:B------:R-:W-:-:S04]  /*3490*/  IMAD.IADD R19, R14, 0x1, R25 ;  /* 0x000000010e137824 */ /* 0x000fc800078e0219 */
[----:B------:R2:W1:Y:S08]  /*34a0*/  MUFU.TANH R170, R67 ;  /* 0x0000004300aa7308 */ /* 0x0004700000002400 */
[----:B------:R-:W1:Y:S08]  /*34b0*/  MUFU.TANH R0, R0 ;  /* 0x0000000000007308 */ /* 0x000e700000002400 */
[----:B------:R2:W1:Y:S08]  /*34c0*/  MUFU.TANH R168, R74 ;  /* 0x0000004a00a87308 */ /* 0x0004700000002400 */
[----:B------:R2:W1:Y:S08]  /*34d0*/  MUFU.TANH R164, R75 ;  /* 0x0000004b00a47308 */ /* 0x0004700000002400 */
[----:B------:R2:W1:Y:S01]  /*34e0*/  MUFU.TANH R176, R71 ;  /* 0x0000004700b07308 */ /* 0x0004620000002400 */
[----:B------:R-:W-:Y:S05]  /*34f0*/  @P0 BRA `(.L_x_798) ;  /* 0x000001a000000947 */ /* 0x000fea0003800000 */
[----:B---34-:R-:W-:Y:S01]  /*3500*/  IADD3 R25, R25, c[0x0][0x1d0], RZ ;  /* 0x0000740019197a10 */ /* 0x018fe20007ffe0ff */
[----:B------:R-:W-:Y:S03]  /*3510*/  BSSY B0, `(.L_x_799) ;  /* 0x0000013000007945 */ /* 0x000fe60003800000 */
[----:B------:R-:W-:-:S04]  /*3520*/  IADD3 R25, R25, -c[0x0][0x168], RZ ;  /* 0x80005a0019197a10 */ /* 0x000fc80007ffe0ff */
[----:B------:R-:W-:-:S13]  /*3530*/  ISETP.GT.AND P0, PT, R25, -0x1, PT ;  /* 0xffffffff1900780c */ /* 0x000fda0003f04270 */
[----:B------:R-:W-:Y:S05]  /*3540*/  @P0 BRA `(.L_x_800) ;  /* 0x0000009000000947 */ /* 0x000fea0003800000 */
[----:B------:R-:W-:Y:S01]  /*3550*/  ULDC UR4, c[0x0][0x32c] ;  /* 0x0000cb0000047ab9 */ /* 0x000fe20000000800 */
[----:B------:R-:W-:Y:S01]  /*3560*/  LOP3.LUT R12, RZ, R25, RZ, 0x33, !PT ;  /* 0x00000019ff0c7212 */ /* 0x000fe200078e33ff */
[----:B------:R-:W-:-:S06]  /*3570*/  UISETP.NE.AND UP0, UPT, UR6, UR4, UPT ;  /* 0x000000040600728c */ /* 0x000fcc000bf05270 */
[----:B------:R-:W-:Y:S02]  /*3580*/  PLOP3.LUT P5, PT, PT, PT, UP0, 0x80, 0x0 ;  /* 0x000000000000781c */ /* 0x000fe40003faf008 */
[----:B------:R-:W-:-:S11]  /*3590*/  PLOP3.LUT P0, PT, PT, PT, UP0, 0x80, 0x0 ;  /* 0x000000000000781c */ /* 0x000fd60003f0f008 */
[----:B------:R-:W-:-:S05]  /*35a0*/  @P5 IMAD.HI.U32 R8, R12, c[0x0][0x330], RZ ;  /* 0x0000cc000c085a27 */ /* 0x000fca00078e00ff */
[----:B------:R-:W-:-:S04]  /*35b0*/  @P0 SHF.R.U32.HI R12, RZ, c[0x0][0x334], R8 ;  /* 0x0000cd00ff0c0a19 */ /* 0x000fc80000011608 */
[----:B------:R-:W-:Y:S01]  /*35c0*/  LOP3.LUT R25, RZ, R12, RZ, 0x33, !PT ;  /* 0x0000000cff197212 */ /* 0x000fe200078e33ff */
[----:B------:R-:W-:Y:S05]  /*35d0*/  BRA `(.L_x_801) ;  /* 0x0000006000007947 */ /* 0x000fea0003800000 */
.L_x_800:
[----:B------:R-:W-:Y:S02]  /*35e0*/  ULDC UR4, c[0x0][0x32c] ;  /* 0x0000cb0000047ab9 */ /* 0x000fe40000000800 */
[----:B------:R-:W-:-:S06]  /*35f0*/  UISETP.NE.AND UP0, UPT, UR6, UR4, UPT ;  /* 0x000000040600728c */ /* 0x000fcc000bf05270 */
[----:B------:R-:W-:Y:S02]  /*3600*/  PLOP3.LUT P5, PT, PT, PT, UP0, 0x80, 0x0 ;  /* 0x000000000000781c */ /* 0x000fe40003faf008 */
[----:B------:R-:W-:-:S11]  /*3610*/  PLOP3.LUT P0, PT, PT, PT, UP0, 0x80, 0x0 ;  /* 0x000000000000781c */ /* 0x000fd60003f0f008 */
[----:B------:R-:W-:-:S05]  /*3620*/  @P5 IMAD.HI.U32 R8, R25, c[0x0][0x330], RZ ;  /* 0x0000cc0019085a27 */ /* 0x000fca00078e00ff */
[----:B------:R-:W-:Y:S02]  /*3630*/  @P0 SHF.R.U32.HI R25, RZ, c[0x0][0x334], R8 ;  /* 0x0000cd00ff190a19 */ /* 0x000fe40000011608 */
.L_x_801:
[----:B------:R-:W-:Y:S05]  /*3640*/  BSYNC B0 ;  /* 0x0000000000007941 */ /* 0x000fea0003800000 */
.L_x_799:
[----:B------:R-:W-:-:S04]  /*3650*/  IMAD R6, R25, c[0x0][0x32c], -R6 ;  /* 0x0000cb0019067a24 */ /* 0x000fc800078e0a06 */
[----:B------:R-:W-:-:S05]  /*3660*/  IMAD.IADD R6, R6, 0x1, -R201 ;  /* 0x0000000106067824 */ /* 0x000fca00078e0ac9 */
[----:B------:R-:W-:Y:S02]  /*3670*/  IADD3 R25, R6, c[0x0][0x32c], RZ ;  /* 0x0000cb0006197a10 */ /* 0x000fe40007ffe0ff */
[----:B------:R-:W-:Y:S02]  /*3680*/  IMNMX R19, R19, R6, !PT ;  /* 0x0000000613137217 */ /* 0x000fe40007800200 */
[----:B------:R-:W-:Y:S02]  /*3690*/  IMNMX R2, R2, R25, PT ;  /* 0x0000001902027217 */ /* 0x000fe40003800200 */
.L_x_798:
[----:B---34-:R-:W-:Y:S01]  /*36a0*/  ISETP.GT.AND P0, PT, R19, 0x1, P6 ;  /* 0x000000011300780c */ /* 0x018fe20003704270 */
[----:B------:R-:W-:-:S04]  /*36b0*/  DEPBAR.LE SB0, 0x2 ;  /* 0x000080800000791a */ /* 0x000fc80000000000 */
[----:B------:R-:W-:Y:S01]  /*36c0*/  BAR.SYNC.DEFER_BLOCKING 0x0 ;  /* 0x0000000000007b1d */ /* 0x000fe20000010000 */
[----:B------:R-:W-:Y:S01]  /*36d0*/  ISETP.GT.AND P5, PT, R19, 0x8, P6 ;  /* 0x000000081300780c */ /* 0x000fe200037a4270 */
[----:B------:R-:W-:Y:S01]  /*36e0*/  IMAD.SHL.U32 R135, R4, 0x2, RZ ;  /* 0x0000000204877824 */ /* 0x000fe200078e00ff */
[C---:B------:R-:W-:Y:S01]  /*36f0*/  ISETP.LT.OR P0, PT, R2.reuse, 0x2, P0 ;  /* 0x000000020200780c */ /* 0x040fe20000701670 */
[----:B------:R-:W-:Y:S01]  /*3700*/  UIADD3 UR4, UR17, -0x3, URZ ;  /* 0xfffffffd11047890 */ /* 0x000fe2000fffe03f */
[----:B------:R-:W-:Y:S01]  /*3710*/  ISETP.LT.OR P5, PT, R2, 0x9, P5 ;  /* 0x000000090200780c */ /* 0x000fe20002fa1670 */
[--C-:B------:R-:W-:Y:S01]  /*3720*/  IMAD R134, R3, 0x2, R135.reuse ;  /* 0x0000000203867824 */ /* 0x100fe200078e0287 */
[----:B------:R-:W-:Y:S01]  /*3730*/  FMNMX.FTZ R6, R48, R29, !PT ;  /* 0x0000001d30067209 */ /* 0x000fe20007810000 */
[----:B------:R-:W-:Y:S01]  /*3740*/  IMAD.IADD R166, R187, 0x1, R135 ;  /* 0x00000001bba67824 */ /* 0x000fe200078e0287 */
[----:B-1----:R-:W-:Y:S01]  /*3750*/  FSEL R18, R23, -INF , !P0 ;  /* 0xff80000017127808 */ /* 0x002fe20004000000 */
[----:B------:R-:W-:Y:S01]  /*3760*/  IMAD.IADD R155, R187, 0x1, R134 ;  /* 0x00000001bb9b7824 */ /* 0x000fe200078e0286 */
[----:B------:R-:W-:Y:S01]  /*3770*/  ISETP.GT.AND P0, PT, R19, 0x9, P6 ;  /* 0x000000091300780c */ /* 0x000fe20003704270 */
[----:B------:R-:W-:Y:S01]  /*3780*/  IMAD R3, R3, 0x2, R166 ;  /* 0x0000000203037824 */ /* 0x000fe200078e02a6 */
[----:B------:R-:W-:Y:S01]  /*3790*/  FSEL R16, R21, -INF , !P5 ;  /* 0xff80000015107808 */ /* 0x000fe20006800000 */
[----:B------:R-:W-:Y:S01]  /*37a0*/  UISETP.GE.AND UP0, UPT, UR4, UR10, UPT ;  /* 0x0000000a0400728c */ /* 0x000fe2000bf06270 */
[----:B------:R-:W-:Y:S01]  /*37b0*/  ISETP.GT.AND P5, PT, R19, 0x10, P6 ;  /* 0x000000101300780c */ /* 0x000fe200037a4270 */
[----:B------:R-:W-:Y:S01]  /*37c0*/  UIADD3 UR17, UR17, -0x2, URZ ;  /* 0xfffffffe11117890 */ /* 0x000fe2000fffe03f */
[----:B------:R-:W-:-:S02]  /*37d0*/  FMNMX.FTZ R6, R15, R6, !PT ;  /* 0x000000060f067209 */ /* 0x000fc40007810000 */
[C---:B------:R-:W-:Y:S02]  /*37e0*/  ISETP.LT.OR P0, PT, R2.reuse, 0xa, P0 ;  /* 0x0000000a0200780c */ /* 0x040fe40000701670 */
[----:B------:R-:W-:Y:S02]  /*37f0*/  ISETP.LT.OR P5, PT, R2, 0x11, P5 ;  /* 0x000000110200780c */ /* 0x000fe40002fa1670 */
[----:B------:R-:W-:Y:S01]  /*3800*/  FMNMX.FTZ R8, R13, R6, !PT ;  /* 0x000000060d087209 */ /* 0x000fe20007810000 */
[----:B------:R-:W-:Y:S01]  /*3810*/  LDSM.16.MT88.4 R40, [R135+0x2100] ;  /* 0x002100008728783b */ /* 0x000fe20000004200 */
[----:B------:R-:W-:Y:S01]  /*3820*/  FSEL R6, R22, -INF , !P0 ;  /* 0xff80000016067808 */ /* 0x000fe20004000000 */
[----:B------:R-:W-:Y:S01]  /*3830*/  @UP0 USHF.R.S32.HI UR5, URZ, 0x1f, UR4 ;  /* 0x0000001f3f050899 */ /* 0x000fe20008011404 */
[----:B------:R-:W-:Y:S01]  /*3840*/  ISETP.GT.AND P0, PT, R19, 0x11, P6 ;  /* 0x000000111300780c */ /* 0x000fe20003704270 */
[----:B--2---:R-:W-:Y:S01]  /*3850*/  LDSM.16.MT88.4 R64, [R155+0x2100] ;  /* 0x002100009b40783b */ /* 0x004fe20000004200 */
[----:B------:R-:W-:-:S02]  /*3860*/  FSEL R14, R24, -INF , !P5 ;  /* 0xff800000180e7808 */ /* 0x000fc40006800000 */
[----:B------:R-:W-:Y:S01]  /*3870*/  FMNMX.FTZ R8, R7, R8, !PT ;  /* 0x0000000807087209 */ /* 0x000fe20007810000 */
[----:B------:R-:W-:Y:S01]  /*3880*/  LDSM.16.MT88.4 R72, [R135+0x4100] ;  /* 0x004100008748783b */ /* 0x000fe20000004200 */
[----:B------:R-:W-:Y:S02]  /*3890*/  ISETP.GT.AND P5, PT, R19, RZ, P6 ;  /* 0x000000ff1300720c */ /* 0x000fe400037a4270 */
[C---:B------:R-:W-:Y:S01]  /*38a0*/  ISETP.LT.OR P0, PT, R2.reuse, 0x12, P0 ;  /* 0x000000120200780c */ /* 0x040fe20000701670 */
[----:B------:R-:W-:Y:S01]  /*38b0*/  LDSM.16.MT88.4 R124, [R135+0x100] ;  /* 0x00010000877c783b */ /* 0x000fe20000004200 */
[----:B------:R-:W-:Y:S02]  /*38c0*/  FMNMX.FTZ R8, R5, R8, !PT ;  /* 0x0000000805087209 */ /* 0x000fe40007810000 */
[----:B------:R-:W-:Y:S01]  /*38d0*/  ISETP.LT.OR P5, PT, R2, 0x1, P5 ;  /* 0x000000010200780c */ /* 0x000fe20002fa1670 */
[----:B------:R-:W-:Y:S01]  /*38e0*/  LDSM.16.MT88.4 R116, [R166+0x100] ;  /* 0x00010000a674783b */ /* 0x000fe20000004200 */
[----:B------:R-:W-:-:S02]  /*38f0*/  FSEL R12, R0, -INF , !P0 ;  /* 0xff800000000c7808 */ /* 0x000fc40004000000 */
[----:B------:R-:W-:Y:S01]  /*3900*/  FMNMX.FTZ R0, R11, R8, !PT ;  /* 0x000000080b007209 */ /* 0x000fe20007810000 */
[----:B------:R-:W-:Y:S01]  /*3910*/  LDSM.16.MT88.4 R108, [R134+0x100] ;  /* 0x00010000866c783b */ /* 0x000fe20000004200 */
[----:B------:R-:W-:Y:S02]  /*3920*/  FSEL R28, R28, -INF , !P5 ;  /* 0xff8000001c1c7808 */ /* 0x000fe40006800000 */
[----:B------:R-:W-:Y:S01]  /*3930*/  FMNMX.FTZ R0, R9, R0, !PT ;  /* 0x0000000009007209 */ /* 0x000fe20007810000 */
[----:B------:R-:W-:Y:S01]  /*3940*/  LDSM.16.MT88.4 R100, [R3+0x100] ;  /* 0x000100000364783b */ /* 0x000fe20000004200 */
[----:B------:R-:W-:Y:S02]  /*3950*/  FMNMX.FTZ R21, R28, R18, !PT ;  /* 0x000000121c157209 */ /* 0x000fe40007810000 */
[----:B------:R-:W-:Y:S01]  /*3960*/  ISETP.GT.AND P5, PT, R19, 0x19, P6 ;  /* 0x000000191300780c */ /* 0x000fe200037a4270 */
[----:B------:R-:W-:Y:S01]  /*3970*/  LDSM.16.MT88.4 R56, [R134+0x2100] ;  /* 0x002100008638783b */ /* 0x000fe20000004200 */
[----:B------:R-:W-:-:S02]  /*3980*/  FMNMX.FTZ R0, R175, R0, !PT ;  /* 0x00000000af007209 */ /* 0x000fc40007810000 */
[----:B------:R-:W-:Y:S01]  /*3990*/  ISETP.GT.AND P0, PT, R19, 0x18, P6 ;  /* 0x000000181300780c */ /* 0x000fe20003704270 */
[----:B------:R-:W-:Y:S01]  /*39a0*/  LDSM.16.MT88.4 R80, [R166+0x4100] ;  /* 0x00410000a650783b */ /* 0x000fe20000004200 */
[----:B------:R-:W-:Y:S02]  /*39b0*/  FMNMX.FTZ R21, R16, R21, !PT ;  /* 0x0000001510157209 */ /* 0x000fe40007810000 */
[C---:B------:R-:W-:Y:S01]  /*39c0*/  ISETP.LT.OR P5, PT, R2.reuse, 0x1a, P5 ;  /* 0x0000001a0200780c */ /* 0x040fe20002fa1670 */
[----:B------:R-:W-:Y:S01]  /*39d0*/  LDSM.16.MT88.4 R88, [R134+0x4100] ;  /* 0x004100008658783b */ /* 0x000fe20000004200 */
[----:B------:R-:W-:Y:S02]  /*39e0*/  FMNMX.FTZ R0, R173, R0, !PT ;  /* 0x00000000ad007209 */ /* 0x000fe40007810000 */
[----:B------:R-:W-:Y:S01]  /*39f0*/  ISETP.LT.OR P0, PT, R2, 0x19, P0 ;  /* 0x000000190200780c */ /* 0x000fe20000701670 */
[----:B------:R-:W-:Y:S01]  /*3a00*/  LDSM.16.MT88.4 R140, [R135+0x900] ;  /* 0x00090000878c783b */ /* 0x000fe20000004200 */
[----:B------:R-:W-:-:S02]  /*3a10*/  FMNMX.FTZ R21, R6, R21, !PT ;  /* 0x0000001506157209 */ /* 0x000fc40007810000 */
[----:B------:R-:W-:Y:S01]  /*3a20*/  FSEL R8, R17, -INF , !P5 ;  /* 0xff80000011087808 */ /* 0x000fe20006800000 */
[----:B------:R-:W-:Y:S01]  /*3a30*/  LDSM.16.MT88.4 R32, [R134+0x900] ;  /* 0x000900008620783b */ /* 0x000fe20000004200 */
[----:B------:R-:W-:Y:S02]  /*3a40*/  FMNMX.FTZ R0, R163, R0, !PT ;  /* 0x00000000a3007209 */ /* 0x000fe40007810000 */
[----:B------:R-:W-:Y:S01]  /*3a50*/  FSEL R10, R10, -INF , !P0 ;  /* 0xff8000000a0a7808 */ /* 0x000fe20004000000 */
[----:B------:R-:W-:Y:S01]  /*3a60*/  LDSM.16.MT88.4 R136, [R166+0x900] ;  /* 0x00090000a688783b */ /* 0x000fe20000004200 */
[----:B------:R-:W-:Y:S02]  /*3a70*/  FMNMX.FTZ R17, R14, R21, !PT ;  /* 0x000000150e117209 */ /* 0x000fe40007810000 */
[----:B------:R-:W-:Y:S01]  /*3a80*/  ISETP.GT.AND P0, PT, R19, 0x20, P6 ;  /* 0x000000201300780c */ /* 0x000fe20003704270 */
[----:B------:R-:W-:Y:S01]  /*3a90*/  LDSM.16.MT88.4 R24, [R166+0x2900] ;  /* 0x00290000a618783b */ /* 0x000fe20000004200 */
[----:B------:R-:W-:-:S02]  /*3aa0*/  FMNMX.FTZ R0, R159, R0, !PT ;  /* 0x000000009f007209 */ /* 0x000fc40007810000 */
[----:B------:R-:W-:Y:S02]  /*3ab0*/  FMNMX.FTZ R17, R12, R17, !PT ;  /* 0x000000110c117209 */ /* 0x000fe40007810000 */
[----:B------:R-:W-:Y:S02]  /*3ac0*/  ISETP.LT.OR P0, PT, R2, 0x21, P0 ;  /* 0x000000210200780c */ /* 0x000fe40000701670 */
[----:B------:R-:W-:Y:S02]  /*3ad0*/  ISETP.GT.AND P5, PT, R19, 0x21, P6 ;  /* 0x000000211300780c */ /* 0x000fe400037a4270 */
[----:B------:R-:W-:Y:S02]  /*3ae0*/  FMNMX.FTZ R0, R171, R0, !PT ;  /* 0x00000000ab007209 */ /* 0x000fe40007810000 */
[----:B------:R-:W-:Y:S02]  /*3af0*/  FMNMX.FTZ R17, R10, R17, !PT ;  /* 0x000000110a117209 */ /* 0x000fe40007810000 */
[----:B------:R-:W-:-:S02]  /*3b00*/  FSEL R178, R178, -INF , !P0 ;  /* 0xff800000b2b27808 */ /* 0x000fc40004000000 */
[----:B------:R-:W-:Y:S02]  /*3b10*/  ISETP.GT.AND P0, PT, R19, 0x28, P6 ;  /* 0x000000281300780c */ /* 0x000fe40003704270 */
[----:B------:R-:W-:Y:S02]  /*3b20*/  ISETP.LT.OR P5, PT, R2, 0x22, P5 ;  /* 0x000000220200780c */ /* 0x000fe40002fa1670 */
[----:B------:R-:W-:Y:S02]  /*3b30*/  FMNMX.FTZ R0, R169, R0, !PT ;  /* 0x00000000a9007209 */ /* 0x000fe40007810000 */
[----:B------:R-:W-:Y:S02]  /*3b40*/  FMNMX.FTZ R17, R8, R17, !PT ;  /* 0x0000001108117209 */ /* 0x000fe40007810000 */
[----:B------:R-:W-:Y:S02]  /*3b50*/  ISETP.LT.OR P0, PT, R2, 0x29, P0 ;  /* 0x000000290200780c */ /* 0x000fe40000701670 */
[----:B------:R-:W-:-:S02]  /*3b60*/  FSEL R162, R162, -INF , !P5 ;  /* 0xff800000a2a27808 */ /* 0x000fc40006800000 */
[----:B------:R-:W-:Y:S02]  /*3b70*/  ISETP.GT.AND P5, PT, R19, 0x29, P6 ;  /* 0x000000291300780c */ /* 0x000fe400037a4270 */
[----:B------:R-:W-:Y:S02]  /*3b80*/  FMNMX.FTZ R0, R167, R0, !PT ;  /* 0x00000000a7007209 */ /* 0x000fe40007810000 */
[----:B------:R-:W-:Y:S02]  /*3b90*/  FMNMX.FTZ R17, R178, R17, !PT ;  /* 0x00000011b2117209 */ /* 0x000fe40007810000 */
[----:B------:R-:W-:Y:S02]  /*3ba0*/  FSEL R160, R160, -INF , !P0 ;  /* 0xff800000a0a07808 */ /* 0x000fe40004000000 */
[----:B------:R-:W-:Y:S02]  /*3bb0*/  ISETP.GT.AND P0, PT, R19, 0x30, P6 ;  /* 0x000000301300780c */ /* 0x000fe40003704270 */
[----:B------:R-:W-:-:S02]  /*3bc0*/  ISETP.LT.OR P5, PT, R2, 0x2a, P5 ;  /* 0x0000002a0200780c */ /* 0x000fc40002fa1670 */
[----:B------:R-:W-:Y:S02]  /*3bd0*/  FMNMX.FTZ R0, R165, R0, !PT ;  /* 0x00000000a5007209 */ /* 0x000fe40007810000 */
[----:B------:R-:W-:Y:S02]  /*3be0*/  FMNMX.FTZ R21, R162, R17, !PT ;  /* 0x00000011a2157209 */ /* 0x000fe40007810000 */
[----:B------:R-:W-:Y:S01]  /*3bf0*/  ISETP.LT.OR P0, PT, R2, 0x31, P0 ;  /* 0x000000310200780c */ /* 0x000fe20000701670 */
[----:B------:R-:W1:Y:S01]  /*3c00*/  SHFL.BFLY PT, R17, R0, 0x2, 0x1f ;  /* 0x0c401f0000117f89 */ /* 0x000e6200000e0000 */
[----:B------:R-:W-:Y:S02]  /*3c10*/  FSEL R176, R176, -INF , !P5 ;  /* 0xff800000b0b07808 */ /* 0x000fe40006800000 */
[----:B------:R-:W-:Y:S02]  /*3c20*/  ISETP.GT.AND P5, PT, R19, 0x31, P6 ;  /* 0x000000311300780c */ /* 0x000fe400037a4270 */
[----:B------:R-:W-:-:S02]  /*3c30*/  FMNMX.FTZ R21, R160, R21, !PT ;  /* 0x00000015a0157209 */ /* 0x000fc40007810000 */
[----:B------:R-:W-:Y:S02]  /*3c40*/  FSEL R172, R172, -INF , !P0 ;  /* 0xff800000acac7808 */ /* 0x000fe40004000000 */
[C---:B------:R-:W-:Y:S02]  /*3c50*/  ISETP.GT.AND P0, PT, R19.reuse, 0x38, P6 ;  /* 0x000000381300780c */ /* 0x040fe40003704270 */
[----:B------:R-:W-:Y:S02]  /*3c60*/  ISETP.LT.OR P5, PT, R2, 0x32, P5 ;  /* 0x000000320200780c */ /* 0x000fe40002fa1670 */
[----:B------:R-:W-:Y:S02]  /*3c70*/  FMNMX.FTZ R21, R176, R21, !PT ;  /* 0x00000015b0157209 */ /* 0x000fe40007810000 */
[----:B------:R-:W-:Y:S02]  /*3c80*/  ISETP.GT.AND P6, PT, R19, 0x39, P6 ;  /* 0x000000391300780c */ /* 0x000fe400037c4270 */
[----:B------:R-:W-:-:S02]  /*3c90*/  ISETP.LT.OR P0, PT, R2, 0x39, P0 ;  /* 0x000000390200780c */ /* 0x000fc40000701670 */
[----:B------:R-:W-:Y:S02]  /*3ca0*/  FSEL R170, R170, -INF , !P5 ;  /* 0xff800000aaaa7808 */ /* 0x000fe40006800000 */
[----:B------:R-:W-:Y:S02]  /*3cb0*/  FMNMX.FTZ R21, R172, R21, !PT ;  /* 0x00000015ac157209 */ /* 0x000fe40007810000 */
[----:B------:R-:W-:Y:S02]  /*3cc0*/  ISETP.LT.OR P6, PT, R2, 0x3a, P6 ;  /* 0x0000003a0200780c */ /* 0x000fe400037c1670 */
[----:B------:R-:W-:Y:S02]  /*3cd0*/  FSEL R168, R168, -INF , !P0 ;  /* 0xff800000a8a87808 */ /* 0x000fe40004000000 */
[----:B------:R-:W-:Y:S02]  /*3ce0*/  FMNMX.FTZ R21, R170, R21, !PT ;  /* 0x00000015aa157209 */ /* 0x000fe40007810000 */
[----:B------:R-:W-:-:S02]  /*3cf0*/  FSEL R164, R164, -INF , !P6 ;  /* 0xff800000a4a47808 */ /* 0x000fc40007000000 */
[----:B------:R-:W-:Y:S02]  /*3d00*/  FMNMX.FTZ R19, R168, R21, !PT ;  /* 0x00000015a8137209 */ /* 0x000fe40007810000 */
[----:B-1----:R-:W-:Y:S02]  /*3d10*/  FMNMX.FTZ R21, R0, R17, !PT ;  /* 0x0000001100157209 */ /* 0x002fe40007810000 */
[----:B------:R-:W-:Y:S02]  /*3d20*/  FMNMX.FTZ R19, R164, R19, !PT ;  /* 0x00000013a4137209 */ /* 0x000fe40007810000 */
[----:B------:R-:W-:Y:S01]  /*3d30*/  PLOP3.LUT P6, PT, PT, PT, UP0, 0x80, 0x0 ;  /* 0x000000000000781c */ /* 0x000fe20003fcf008 */
[----:B------:R-:W1:Y:S01]  /*3d40*/  SHFL.BFLY PT, R2, R21, 0x1, 0x1f ;  /* 0x0c201f0015027f89 */ /* 0x000e6200000e0000 */
[----:B------:R-:W-:-:S03]  /*3d50*/  PLOP3.LUT P5, PT, PT, PT, UP0, 0x80, 0x0 ;  /* 0x000000000000781c */ /* 0x000fc60003faf008 */
[----:B------:R-:W2:Y:S01]  /*3d60*/  SHFL.BFLY PT, R0, R19, 0x2, 0x1f ;  /* 0x0c401f0013007f89 */ /* 0x000ea200000e0000 */
[----:B-1----:R-:W-:-:S03]  /*3d70*/  FMNMX.FTZ R2, R21, R2, !PT ;  /* 0x0000000215027209 */ /* 0x002fc60007810000 */
[----:B------:R-:W-:Y:S01]  /*3d80*/  LDSM.16.MT88.4 R20, [R134+0x2900] ;  /* 0x002900008614783b */ /* 0x000fe20000004200 */
[----:B--2---:R-:W-:Y:S01]  /*3d90*/  FMNMX.FTZ R17, R19, R0, !PT ;  /* 0x0000000013117209 */ /* 0x004fe20007810000 */
[C---:B------:R-:W-:Y:S01]  /*3da0*/  FMUL.FTZ R174, R2.reuse, c[0x0][0x2d0] ;  /* 0x0000b40002ae7a20 */ /* 0x040fe20000410000 */
[----:B------:R-:W-:-:S03]  /*3db0*/  FSETP.NEU.FTZ.AND P0, PT, R2, -INF , PT ;  /* 0xff8000000200780b */ /* 0x000fc60003f1d000 */
[----:B------:R-:W1:Y:S01]  /*3dc0*/  SHFL.BFLY PT, R0, R17, 0x1, 0x1f ;  /* 0x0c201f0011007f89 */ /* 0x000e6200000e0000 */
[----:B------:R-:W-:-:S05]  /*3dd0*/  FSEL R174, R174, RZ, P0 ;  /* 0x000000ffaeae7208 */ /* 0x000fca0000000000 */
[--C-:B------:R-:W-:Y:S02]  /*3de0*/  FFMA.FTZ R158, R48, c[0x0][0x2d0], -R174.reuse ;  /* 0x0000b400309e7a23 */ /* 0x100fe400000108ae */
[--C-:B------:R-:W-:Y:S01]  /*3df0*/  FFMA.FTZ R157, R29, c[0x0][0x2d0], -R174.reuse ;  /* 0x0000b4001d9d7a23 */ /* 0x100fe200000108ae */
[----:B------:R-:W2:Y:S01]  /*3e00*/  LDSM.16.MT88.4 R48, [R166+0x2100] ;  /* 0x00210000a630783b */ /* 0x000ea20000004200 */
[--C-:B------:R-:W-:Y:S02]  /*3e10*/  FFMA.FTZ R156, R15, c[0x0][0x2d0], -R174.reuse ;  /* 0x0000b4000f9c7a23 */ /* 0x100fe400000108ae */
[--C-:B------:R-:W-:Y:S01]  /*3e20*/  FFMA.FTZ R151, R13, c[0x0][0x2d0], -R174.reuse ;  /* 0x0000b4000d977a23 */ /* 0x100fe200000108ae */
[----:B------:R-:W-:Y:S01]  /*3e30*/  MUFU.EX2 R158, R158 ;  /* 0x0000009e009e7308 */ /* 0x000fe20000000800 */
[--C-:B------:R-:W-:Y:S02]  /*3e40*/  FFMA.FTZ R152, R7, c[0x0][0x2d0], -R174.reuse ;  /* 0x0000b40007987a23 */ /* 0x100fe400000108ae */
[----:B------:R-:W-:-:S02]  /*3e50*/  FFMA.FTZ R149, R5, c[0x0][0x2d0], -R174 ;  /* 0x0000b40005957a23 */ /* 0x000fc400000108ae */
[--C-:B------:R-:W-:Y:S02]  /*3e60*/  FFMA.FTZ R146, R11, c[0x0][0x2d0], -R174.reuse ;  /* 0x0000b4000b927a23 */ /* 0x100fe400000108ae */
[--C-:B------:R-:W-:Y:S01]  /*3e70*/  FFMA.FTZ R145, R9, c[0x0][0x2d0], -R174.reuse ;  /* 0x0000b40009917a23 */ /* 0x100fe200000108ae */
[----:B------:R-:W3:Y:S01]  /*3e80*/  MUFU.EX2 R157, R157 ;  /* 0x0000009d009d7308 */ /* 0x000ee20000000800 */
[----:B------:R-:W-:Y:S01]  /*3e90*/  FFMA.FTZ R205, R165, c[0x0][0x2d0], -R174 ;  /* 0x0000b400a5cd7a23 */ /* 0x000fe200000108ae */
[----:B-1----:R-:W-:-:S04]  /*3ea0*/  FMNMX.FTZ R0, R17, R0, !PT ;  /* 0x0000000011007209 */ /* 0x002fc80007810000 */
[C---:B------:R-:W-:Y:S01]  /*3eb0*/  FSETP.NEU.FTZ.AND P0, PT, R0.reuse, -INF , PT ;  /* 0xff8000000000780b */ /* 0x040fe20003f1d000 */
[----:B------:R-:W-:Y:S01]  /*3ec0*/  FMUL.FTZ R161, R0, c[0x0][0x2d0] ;  /* 0x0000b40000a17a20 */ /* 0x000fe20000410000 */
[----:B------:R-:W-:Y:S04]  /*3ed0*/  MUFU.EX2 R156, R156 ;  /* 0x0000009c009c7308 */ /* 0x000fe80000000800 */
[----:B------:R-:W-:Y:S02]  /*3ee0*/  FSEL R161, R161, RZ, P0 ;  /* 0x000000ffa1a17208 */ /* 0x000fe40000000000 */
[----:B------:R-:W-:Y:S02]  /*3ef0*/  PLOP3.LUT P0, PT, PT, PT, UP0, 0x80, 0x0 ;  /* 0x000000000000781c */ /* 0x000fe40003f0f008 */
[----:B------:R-:W1:Y:S01]  /*3f00*/  MUFU.EX2 R151, R151 ;  /* 0x0000009700977308 */ /* 0x000e620000000800 */
[--C-:B------:R-:W-:Y:S01]  /*3f10*/  FFMA.FTZ R154, R28, c[0x0][0x2d0], -R161.reuse ;  /* 0x0000b4001c9a7a23 */ /* 0x100fe200000108a1 */
[----:B---3--:R-:W-:Y:S01]  /*3f20*/  F2FP.PACK_AB R96, R157, R158 ;  /* 0x0000009e9d60723e */ /* 0x008fe200000000ff */
[--C-:B------:R-:W-:Y:S01]  /*3f30*/  FFMA.FTZ R153, R18, c[0x0][0x2d0], -R161.reuse ;  /* 0x0000b40012997a23 */ /* 0x100fe200000108a1 */
[----:B------:R-:W-:Y:S01]  /*3f40*/  LDSM.16.MT88.4 R28, [R155+0x900] ;  /* 0x000900009b1c783b */ /* 0x000fe20000004200 */
[----:B------:R-:W-:-:S02]  /*3f50*/  FFMA.FTZ R150, R16, c[0x0][0x2d0], -R161 ;  /* 0x0000b40010967a23 */ /* 0x000fc400000108a1 */
[--C-:B------:R-:W-:Y:S01]  /*3f60*/  FFMA.FTZ R147, R6, c[0x0][0x2d0], -R161.reuse ;  /* 0x0000b40006937a23 */ /* 0x100fe200000108a1 */
[----:B------:R-:W-:Y:S01]  /*3f70*/  MUFU.EX2 R154, R154 ;  /* 0x0000009a009a7308 */ /* 0x000fe20000000800 */
[----:B------:R3:W4:Y:S01]  /*3f80*/  LDSM.16.MT88.4 R4, [R3+0x4100] ;  /* 0x004100000304783b */ /* 0x0007220000004200 */
[--C-:B------:R-:W-:Y:S02]  /*3f90*/  FFMA.FTZ R148, R14, c[0x0][0x2d0], -R161.reuse ;  /* 0x0000b4000e947a23 */ /* 0x100fe400000108a1 */
[--C-:B------:R-:W-:Y:S01]  /*3fa0*/  FFMA.FTZ R133, R12, c[0x0][0x2d0], -R161.reuse ;  /* 0x0000b4000c857a23 */ /* 0x100fe200000108a1 */
[----:B------:R-:W5:Y:S01]  /*3fb0*/  LDSM.16.MT88.4 R16, [R135+0x2900] ;  /* 0x002900008710783b */ /* 0x000f620000004200 */
[--C-:B------:R-:W-:Y:S02]  /*3fc0*/  FFMA.FTZ R144, R10, c[0x0][0x2d0], -R161.reuse ;  /* 0x0000b4000a907a23 */ /* 0x100fe400000108a1 */
[----:B------:R-:W2:Y:S01]  /*3fd0*/  MUFU.EX2 R153, R153 ;  /* 0x0000009900997308 */ /* 0x000ea20000000800 */
[----:B-1----:R-:W-:Y:S01]  /*3fe0*/  F2FP.PACK_AB R98, R151, R156 ;  /* 0x0000009c9762723e */ /* 0x002fe200000000ff */
[----:B------:R-:W1:Y:S01]  /*3ff0*/  LDSM.16.MT88.4 R12, [R155+0x2900] ;  /* 0x002900009b0c783b */ /* 0x000e620000004200 */
[----:B------:R-:W-:-:S02]  /*4000*/  FFMA.FTZ R162, R162, c[0x0][0x2d0], -R161 ;  /* 0x0000b400a2a27a23 */ /* 0x000fc400000108a1 */
[--C-:B------:R-:W-:Y:S02]  /*4010*/  FFMA.FTZ R160, R160, c[0x0][0x2d0], -R161.reuse ;  /* 0x0000b400a0a07a23 */ /* 0x100fe400000108a1 */
[--C-:B------:R-:W-:Y:S01]  /*4020*/  FFMA.FTZ R170, R170, c[0x0][0x2d0], -R161.reuse ;  /* 0x0000b400aaaa7a23 */ /* 0x100fe200000108a1 */
[----:B------:R-:W-:Y:S01]  /*4030*/  MUFU.EX2 R150, R150 ;  /* 0x0000009600967308 */ /* 0x000fe20000000800 */
[--C-:B------:R-:W-:Y:S02]  /*4040*/  FFMA.FTZ R165, R168, c[0x0][0x2d0], -R161.reuse ;  /* 0x0000b400a8a57a23 */ /* 0x100fe400000108a1 */
[----:B------:R-:W-:Y:S02]  /*4050*/  FFMA.FTZ R206, R164, c[0x0][0x2d0], -R161 ;  /* 0x0000b400a4ce7a23 */ /* 0x000fe400000108a1 */
[----:B------:R-:W-:-:S03]  /*4060*/  FADD.FTZ R157, R158, R157 ;  /* 0x0000009d9e9d7221 */ /* 0x000fc60000010000 */
[----:B------:R-:W4:Y:S01]  /*4070*/  MUFU.EX2 R147, R147 ;  /* 0x0000009300937308 */ /* 0x000f220000000800 */
[----:B--2---:R-:W-:Y:S01]  /*4080*/  F2FP.PACK_AB R97, R153, R154 ;  /* 0x0000009a9961723e */ /* 0x004fe200000000ff */
[----:B---3--:R-:W-:Y:S02]  /*4090*/  FFMA.FTZ R3, R8, c[0x0][0x2d0], -R161 ;  /* 0x0000b40008037a23 */ /* 0x008fe400000108a1 */
[----:B------:R-:W2:Y:S01]  /*40a0*/  LDSM.16.MT88.4 R8, [R135+0x4900] ;  /* 0x004900008708783b */ /* 0x000ea20000004200 */
[----:B------:R-:W-:Y:S02]  /*40b0*/  FADD.FTZ R153, R154, R153 ;  /* 0x000000999a997221 */ /* 0x000fe40000010000 */
[----:B------:R-:W-:Y:S01]  /*40c0*/  FADD.FTZ R156, R156, R157 ;  /* 0x0000009d9c9c7221 */ /* 0x000fe20000010000 */
[----:B------:R-:W-:Y:S03]  /*40d0*/  MUFU.EX2 R152, R152 ;  /* 0x0000009800987308 */ /* 0x000fe60000000800 */
[----:B------:R-:W-:Y:S01]  /*40e0*/  FADD.FTZ R151, R151, R156 ;  /* 0x0000009c97977221 */ /* 0x000fe20000010000 */
[----:B----4-:R-:W-:-:S04]  /*40f0*/  F2FP.PACK_AB R99, R147, R150 ;  /* 0x000000969363723e */ /* 0x010fc800000000ff */
[----:B------:R-:W3:Y:S01]  /*4100*/  MUFU.EX2 R149, R149 ;  /* 0x0000009500957308 */ /* 0x000ee20000000800 */
        /* <DEDUP_REMOVED lines=26> */
[C---:B------:R-:W-:Y:S08]  /*42b0*/  HMMA.16816.F32 R76, R96.reuse, R80, RZ ;  /* 0x00000050604c723c */ /* 0x040ff000000018ff */
        /* <DEDUP_REMOVED lines=9> */
[C---:B------:R-:W-:Y:S07]  /*4350*/  HMMA.16816.F32 R92, R96.reuse, R4, RZ ;  /* 0x00000004605c723c */ /* 0x040fee00000018ff */
[----:B---3--:R-:W-:Y:S01]  /*4360*/  F2FP.PACK_AB R4, R149, R152 ;  /* 0x000000989504723e */ /* 0x008fe200000000ff */
[----:B------:R-:W-:Y:S01]  /*4370*/  HMMA.16816.F32 R96, R96, R6, RZ ;  /* 0x000000066060723c */ /* 0x000fe200000018ff */
[----:B----4-:R-:W-:Y:S01]  /*4380*/  F2FP.PACK_AB R5, R133, R148 ;  /* 0x000000948505723e */ /* 0x010fe200000000ff */
        /* <DEDUP_REMOVED lines=9> */
[----:B-----5:R-:W-:Y:S01]  /*4420*/  HMMA.16816.F32 R36, R4, R16, R36 ;  /* 0x000000100424723c */ /* 0x020fe20000001824 */
[----:B------:R-:W-:-:S07]  /*4430*/  FADD.FTZ R144, R3, R144 ;  /* 0x0000009003907221 */ /* 0x000fce0000010000 */
[C---:B------:R-:W-:Y:S01]  /*4440*/  HMMA.16816.F32 R40, R4.reuse, R18, R40 ;  /* 0x000000120428723c */ /* 0x040fe20000001828 */
[----:B------:R-:W1:Y:S07]  /*4450*/  LDSM.16.MT88.4 R16, [R166+0x4900] ;  /* 0x00490000a610783b */ /* 0x000e6e0000004200 */
[C---:B------:R-:W-:Y:S08]  /*4460*/  HMMA.16816.F32 R60, R4.reuse, R12, R60 ;  /* 0x0000000c043c723c */ /* 0x040ff0000000183c */
[C---:B------:R-:W-:Y:S01]  /*4470*/  HMMA.16816.F32 R64, R4.reuse, R14, R64 ;  /* 0x0000000e0440723c */ /* 0x040fe20000001840 */
[----:B------:R-:W3:Y:S07]  /*4480*/  LDSM.16.MT88.4 R12, [R134+0x4900] ;  /* 0x00490000860c783b */ /* 0x000eee0000004200 */
[C---:B--2---:R-:W-:Y:S08]  /*4490*/  HMMA.16816.F32 R68, R4.reuse, R8, R68 ;  /* 0x000000080444723c */ /* 0x044ff00000001844 */
[C---:B------:R-:W-:Y:S01]  /*44a0*/  HMMA.16816.F32 R72, R4.reuse, R10, R72 ;  /* 0x0000000a0448723c */ /* 0x040fe20000001848 */
[----:B------:R-:W2:Y:S07]  /*44b0*/  LDSM.16.MT88.4 R8, [R155+0x4900] ;  /* 0x004900009b08783b */ /* 0x000eae0000004200 */
[C---:B------:R-:W-:Y:S08]  /*44c0*/  HMMA.16816.F32 R52, R4.reuse, R20, R52 ;  /* 0x000000140434723c */ /* 0x040ff00000001834 */
[C---:B------:R-:W-:Y:S01]  /*44d0*/  HMMA.16816.F32 R56, R4.reuse, R22, R56 ;  /* 0x000000160438723c */ /* 0x040fe20000001838 */
[----:B------:R-:W4:Y:S07]  /*44e0*/  LDSM.16.MT88.4 R20, [R134+0x1100] ;  /* 0x001100008614783b */ /* 0x000f2e0000004200 */
[C---:B------:R-:W-:Y:S07]  /*44f0*/  HMMA.16816.F32 R128, R4.reuse, R140, R128 ;  /* 0x0000008c0480723c */ /* 0x040fee0000001880 */
[--C-:B------:R-:W-:Y:S01]  /*4500*/  FFMA.FTZ R141, R163, c[0x0][0x2d0], -R174.reuse ;  /* 0x0000b400a38d7a23 */ /* 0x100fe200000108ae */
[----:B------:R-:W-:Y:S01]  /*4510*/  HMMA.16816.F32 R124, R4, R142, R124 ;  /* 0x0000008e047c723c */ /* 0x000fe2000000187c */
[----:B------:R-:W-:-:S02]  /*4520*/  FFMA.FTZ R140, R175, c[0x0][0x2d0], -R174 ;  /* 0x0000b400af8c7a23 */ /* 0x000fc400000108ae */
[--C-:B------:R-:W-:Y:S02]  /*4530*/  FFMA.FTZ R163, R176, c[0x0][0x2d0], -R161.reuse ;  /* 0x0000b400b0a37a23 */ /* 0x100fe400000108a1 */
[----:B------:R-:W-:Y:S02]  /*4540*/  MUFU.EX2 R141, R141 ;  /* 0x0000008d008d7308 */ /* 0x000fe40000000800 */
[--C-:B------:R-:W-:Y:S01]  /*4550*/  FFMA.FTZ R142, R159, c[0x0][0x2d0], -R174.reuse ;  /* 0x0000b4009f8e7a23 */ /* 0x100fe200000108ae */
[C---:B------:R-:W-:Y:S01]  /*4560*/  HMMA.16816.F32 R112, R4.reuse, R32, R112 ;  /* 0x000000200470723c */ /* 0x040fe20000001870 */
[----:B------:R-:W-:Y:S02]  /*4570*/  FFMA.FTZ R143, R173, c[0x0][0x2d0], -R174 ;  /* 0x0000b400ad8f7a23 */ /* 0x000fe400000108ae */
[----:B------:R-:W-:Y:S02]  /*4580*/  FFMA.FTZ R159, R178, c[0x0][0x2d0], -R161 ;  /* 0x0000b400b29f7a23 */ /* 0x000fe400000108a1 */
[----:B------:R-:W-:Y:S03]  /*4590*/  MUFU.EX2 R140, R140 ;  /* 0x0000008c008c7308 */ /* 0x000fe60000000800 */
[C---:B------:R-:W-:Y:S01]  /*45a0*/  HMMA.16816.F32 R108, R4.reuse, R34, R108 ;  /* 0x00000022046c723c */ /* 0x040fe2000000186c */
[----:B------:R-:W-:Y:S04]  /*45b0*/  LDSM.16.MT88.4 R32, [R166+0x1100] ;  /* 0x00110000a620783b */ /* 0x000fe80000004200 */
[----:B------:R-:W5:Y:S03]  /*45c0*/  MUFU.EX2 R143, R143 ;  /* 0x0000008f008f7308 */ /* 0x000f660000000800 */
[C---:B-1----:R-:W-:Y:S05]  /*45d0*/  HMMA.16816.F32 R76, R4.reuse, R16, R76 ;  /* 0x00000010044c723c */ /* 0x042fea000000184c */
[----:B------:R-:W1:Y:S03]  /*45e0*/  MUFU.EX2 R142, R142 ;  /* 0x0000008e008e7308 */ /* 0x000e660000000800 */
[C---:B------:R-:W-:Y:S01]  /*45f0*/  HMMA.16816.F32 R80, R4.reuse, R18, R80 ;  /* 0x000000120450723c */ /* 0x040fe20000001850 */
[----:B------:R-:W1:Y:S04]  /*4600*/  LDSM.16.MT88.4 R16, [R166+0x3100] ;  /* 0x00310000a610783b */ /* 0x000e680000004200 */
[----:B------:R-:W1:Y:S03]  /*4610*/  MUFU.EX2 R159, R159 ;  /* 0x0000009f009f7308 */ /* 0x000e660000000800 */
[C---:B------:R-:W-:Y:S05]  /*4620*/  HMMA.16816.F32 R120, R4.reuse, R136, R120 ;  /* 0x000000880478723c */ /* 0x040fea0000001878 */
[----:B------:R-:W1:Y:S03]  /*4630*/  MUFU.EX2 R163, R163 ;  /* 0x000000a300a37308 */ /* 0x000e660000000800 */
        /* <DEDUP_REMOVED lines=12> */
[----:B------:R-:W-:Y:S01]  /*4700*/  HMMA.16816.F32 R96, R4, R10, R96 ;  /* 0x0000000a0460723c */ /* 0x000fe20000001860 */
[----:B------:R-:W2:Y:S06]  /*4710*/  LDSM.16.MT88.4 R8, [R155+0x3100] ;  /* 0x003100009b08783b */ /* 0x000eac0000004200 */
[----:B-----5:R-:W-:-:S02]  /*4720*/  F2FP.PACK_AB R4, R143, R140 ;  /* 0x0000008c8f04723e */ /* 0x020fc400000000ff */
[----:B-1----:R-:W-:Y:S02]  /*4730*/  F2FP.PACK_AB R6, R142, R141 ;  /* 0x0000008d8e06723e */ /* 0x002fe400000000ff */
[----:B------:R-:W-:Y:S01]  /*4740*/  F2FP.PACK_AB R5, R162, R159 ;  /* 0x0000009fa205723e */ /* 0x000fe200000000ff */
[----:B------:R-:W-:Y:S01]  /*4750*/  FADD.FTZ R159, R159, R144 ;  /* 0x000000909f9f7221 */ /* 0x000fe20000010000 */
[----:B------:R-:W-:-:S03]  /*4760*/  F2FP.PACK_AB R7, R163, R160 ;  /* 0x000000a0a307723e */ /* 0x000fc600000000ff */
[----:B------:R-:W-:-:S04]  /*4770*/  FADD.FTZ R159, R162, R159 ;  /* 0x0000009fa29f7221 */ /* 0x000fc80000010000 */
[----:B----4-:R-:W-:Y:S01]  /*4780*/  HMMA.16816.F32 R112, R4, R20, R112 ;  /* 0x000000140470723c */ /* 0x010fe20000001870 */
[----:B------:R-:W-:-:S04]  /*4790*/  FADD.FTZ R160, R160, R159 ;  /* 0x0000009fa0a07221 */ /* 0x000fc80000010000 */
[----:B------:R-:W-:-:S03]  /*47a0*/  FADD.FTZ R160, R163, R160 ;  /* 0x000000a0a3a07221 */ /* 0x000fc60000010000 */
[C---:B------:R-:W-:Y:S01]  /*47b0*/  HMMA.16816.F32 R108, R4.reuse, R22, R108 ;  /* 0x00000016046c723c */ /* 0x040fe2000000186c */
[----:B------:R-:W1:Y:S07]  /*47c0*/  LDSM.16.MT88.4 R20, [R135+0x5100] ;  /* 0x005100008714783b */ /* 0x000e6e0000004200 */
[C---:B------:R-:W-:Y:S08]  /*47d0*/  HMMA.16816.F32 R44, R4.reuse, R16, R44 ;  /* 0x00000010042c723c */ /* 0x040ff0000000182c */
[C---:B------:R-:W-:Y:S01]  /*47e0*/  HMMA.16816.F32 R48, R4.reuse, R18, R48 ;  /* 0x000000120430723c */ /* 0x040fe20000001830 */
[----:B------:R-:W4:Y:S07]  /*47f0*/  LDSM.16.MT88.4 R16, [R166+0x5100] ;  /* 0x00510000a610783b */ /* 0x000f2e0000004200 */
[C---:B---3--:R-:W-:Y:S08]  /*4800*/  HMMA.16816.F32 R52, R4.reuse, R12, R52 ;  /* 0x0000000c0434723c */ /* 0x048ff00000001834 */
[C---:B------:R-:W-:Y:S01]  /*4810*/  HMMA.16816.F32 R56, R4.reuse, R14, R56 ;  /* 0x0000000e0438723c */ /* 0x040fe20000001838 */
[----:B------:R-:W3:Y:S07]  /*4820*/  LDSM.16.MT88.4 R12, [R134+0x5100] ;  /* 0x00510000860c783b */ /* 0x000eee0000004200 */
[C---:B--2---:R-:W-:Y:S08]  /*4830*/  HMMA.16816.F32 R60, R4.reuse, R8, R60 ;  /* 0x00000008043c723c */ /* 0x044ff0000000183c */
[C---:B------:R-:W-:Y:S01]  /*4840*/  HMMA.16816.F32 R64, R4.reuse, R10, R64 ;  /* 0x0000000a0440723c */ /* 0x040fe20000001840 */
[----:B------:R-:W2:Y:S07]  /*4850*/  LDSM.16.MT88.4 R8, [R155+0x5100] ;  /* 0x005100009b08783b */ /* 0x000eae0000004200 */
[C---:B-1----:R-:W-:Y:S08]  /*4860*/  HMMA.16816.F32 R68, R4.reuse, R20, R68 ;  /* 0x000000140444723c */ /* 0x042ff00000001844 */
[C---:B------:R-:W-:Y:S01]  /*4870*/  HMMA.16816.F32 R72, R4.reuse, R22, R72 ;  /* 0x000000160448723c */ /* 0x040fe20000001848 */
[----:B------:R-:W1:Y:S07]  /*4880*/  LDSM.16.MT88.4 R20, [R135+0x1900] ;  /* 0x001900008714783b */ /* 0x000e6e0000004200 */
[C---:B------:R-:W-:Y:S07]  /*4890*/  HMMA.16816.F32 R128, R4.reuse, R136, R128 ;  /* 0x000000880480723c */ /* 0x040fee0000001880 */
[--C-:B------:R-:W-:Y:S01]  /*48a0*/  FFMA.FTZ R136, R171, c[0x0][0x2d0], -R174.reuse ;  /* 0x0000b400ab887a23 */ /* 0x100fe200000108ae */
[----:B------:R-:W-:Y:S01]  /*48b0*/  HMMA.16816.F32 R124, R4, R138, R124 ;  /* 0x0000008a047c723c */ /* 0x000fe2000000187c */
[----:B------:R-:W-:-:S04]  /*48c0*/  FFMA.FTZ R137, R169, c[0x0][0x2d0], -R174 ;  /* 0x0000b400a9897a23 */ /* 0x000fc800000108ae */
[----:B------:R-:W-:Y:S02]  /*48d0*/  MUFU.EX2 R136, R136 ;  /* 0x0000008800887308 */ /* 0x000fe40000000800 */
[----:B------:R-:W-:Y:S01]  /*48e0*/  FFMA.FTZ R138, R167, c[0x0][0x2d0], -R174 ;  /* 0x0000b400a78a7a23 */ /* 0x000fe200000108ae */
[----:B------:R-:W-:Y:S01]  /*48f0*/  HMMA.16816.F32 R36, R4, R24, R36 ;  /* 0x000000180424723c */ /* 0x000fe20000001824 */
[----:B------:R-:W-:-:S04]  /*4900*/  FFMA.FTZ R139, R172, c[0x0][0x2d0], -R161 ;  /* 0x0000b400ac8b7a23 */ /* 0x000fc800000108a1 */
[----:B------:R-:W5:Y:S03]  /*4910*/  MUFU.EX2 R137, R137 ;  /* 0x0000008900897308 */ /* 0x000f660000000800 */
[C---:B------:R-:W-:Y:S01]  /*4920*/  HMMA.16816.F32 R40, R4.reuse, R26, R40 ;  /* 0x0000001a0428723c */ /* 0x040fe20000001828 */
[----:B------:R-:W1:Y:S04]  /*4930*/  LDSM.16.MT88.4 R24, [R166+0x5900] ;  /* 0x00590000a618783b */ /* 0x000e680000004200 */
[----:B------:R-:W1:Y:S03]  /*4940*/  MUFU.EX2 R138, R138 ;  /* 0x0000008a008a7308 */ /* 0x000e660000000800 */
[C---:B----4-:R-:W-:Y:S05]  /*4950*/  HMMA.16816.F32 R76, R4.reuse, R16, R76 ;  /* 0x00000010044c723c */ /* 0x050fea000000184c */
[----:B------:R-:W4:Y:S03]  /*4960*/  MUFU.EX2 R139, R139 ;  /* 0x0000008b008b7308 */ /* 0x000f260000000800 */
        /* <DEDUP_REMOVED lines=11> */
[C---:B--2---:R-:W-:Y:S08]  /*4a20*/  HMMA.16816.F32 R92, R4.reuse, R8, R92 ;  /* 0x00000008045c723c */ /* 0x044ff0000000185c */
[----:B------:R-:W-:Y:S01]  /*4a30*/  HMMA.16816.F32 R96, R4, R10, R96 ;  /* 0x0000000a0460723c */ /* 0x000fe20000001860 */
[----:B------:R-:W2:Y:S06]  /*4a40*/  LDSM.16.MT88.4 R8, [R135+0x3900] ;  /* 0x003900008708783b */ /* 0x000eac0000004200 */
[----:B-----5:R-:W-:-:S02]  /*4a50*/  F2FP.PACK_AB R4, R137, R136 ;  /* 0x000000888904723e */ /* 0x020fc400000000ff */
[----:B-1----:R-:W-:Y:S02]  /*4a60*/  F2FP.PACK_AB R6, R205, R138 ;  /* 0x0000008acd06723e */ /* 0x002fe400000000ff */
[----:B----4-:R-:W-:Y:S01]  /*4a70*/  F2FP.PACK_AB R5, R170, R139 ;  /* 0x0000008baa05723e */ /* 0x010fe200000000ff */
[----:B------:R-:W-:Y:S01]  /*4a80*/  FADD.FTZ R139, R139, R160 ;  /* 0x000000a08b8b7221 */ /* 0x000fe20000010000 */
[----:B------:R-:W-:-:S03]  /*4a90*/  F2FP.PACK_AB R7, R206, R165 ;  /* 0x000000a5ce07723e */ /* 0x000fc600000000ff */
[----:B------:R-:W-:-:S04]  /*4aa0*/  FADD.FTZ R170, R170, R139 ;  /* 0x0000008baaaa7221 */ /* 0x000fc80000010000 */
[----:B------:R-:W-:Y:S01]  /*4ab0*/  HMMA.16816.F32 R128, R4, R20, R128 ;  /* 0x000000140480723c */ /* 0x000fe20000001880 */
[----:B------:R-:W-:-:S04]  /*4ac0*/  FADD.FTZ R165, R165, R170 ;  /* 0x000000aaa5a57221 */ /* 0x000fc80000010000 */
[----:B------:R-:W-:-:S03]  /*4ad0*/  FADD.FTZ R206, R206, R165 ;  /* 0x000000a5cece7221 */ /* 0x000fc60000010000 */
[C---:B------:R-:W-:Y:S01]  /*4ae0*/  HMMA.16816.F32 R124, R4.reuse, R22, R124 ;  /* 0x00000016047c723c */ /* 0x040fe2000000187c */
[----:B------:R-:W1:Y:S07]  /*4af0*/  LDSM.16.MT88.4 R20, [R134+0x3900] ;  /* 0x003900008614783b */ /* 0x000e6e0000004200 */
[C---:B------:R-:W-:Y:S07]  /*4b00*/  HMMA.16816.F32 R80, R4.reuse, R26, R80 ;  /* 0x0000001a0450723c */ /* 0x040fee0000001850 */
[----:B------:R-:W-:Y:S01]  /*4b10*/  IMAD.U32 R27, RZ, RZ, UR4 ;  /* 0x00000004ff1b7e24 */ /* 0x000fe2000f8e00ff */
[----:B------:R-:W-:Y:S01]  /*4b20*/  HMMA.16816.F32 R112, R4, R16, R112 ;  /* 0x000000100470723c */ /* 0x000fe20000001870 */
[----:B------:R-:W-:-:S02]  /*4b30*/  @UP0 UIMAD UR4, UR9, UR4, URZ ;  /* 0x00000004090402a4 */ /* 0x000fc4000f8e023f */
[----:B------:R-:W-:Y:S01]  /*4b40*/  @P0 IMAD.WIDE.U32 R26, R27, UR15, R202 ;  /* 0x0000000f1b1a0c25 */ /* 0x000fe2000f8e00ca */
[----:B------:R-:W-:Y:S01]  /*4b50*/  PLOP3.LUT P0, PT, PT, PT, UP0, 0x80, 0x0 ;  /* 0x000000000000781c */ /* 0x000fe20003f0f008 */
[----:B------:R-:W-:-:S03]  /*4b60*/  @UP0 UIMAD UR4, UR5, UR15, UR4 ;  /* 0x0000000f050402a4 */ /* 0x000fc6000f8e0204 */
[C---:B------:R-:W-:Y:S01]  /*4b70*/  HMMA.16816.F32 R108, R4.reuse, R18, R108 ;  /* 0x00000012046c723c */ /* 0x040fe2000000186c */
[----:B------:R-:W3:Y:S07]  /*4b80*/  LDSM.16.MT88.4 R16, [R155+0x3900] ;  /* 0x003900009b10783b */ /* 0x000eee0000004200 */
[C---:B------:R-:W-:Y:S07]  /*4b90*/  HMMA.16816.F32 R76, R4.reuse, R24, R76 ;  /* 0x00000018044c723c */ /* 0x040fee000000184c */
[----:B------:R-:W-:Y:S01]  /*4ba0*/  @P6 LEA R24, P6, R26, c[0x0][0x1c8], 0x1 ;  /* 0x000072001a186a11 */ /* 0x000fe200078c08ff */
[----:B--2---:R-:W-:Y:S01]  /*4bb0*/  HMMA.16816.F32 R36, R4, R8, R36 ;  /* 0x000000080424723c */ /* 0x004fe20000001824 */
[----:B------:R-:W-:Y:S01]  /*4bc0*/  @P5 IADD3 R25, R27, UR4, RZ ;  /* 0x000000041b195c10 */ /* 0x000fe2000fffe0ff */
[----:B------:R-:W-:Y:S01]  /*4bd0*/  ULDC.64 UR4, c[0x0][0x2c8] ;  /* 0x0000b20000047ab9 */ /* 0x000fe20000000a00 */
[----:B------:R-:W-:Y:S01]  /*4be0*/  PLOP3.LUT P5, PT, PT, PT, UP0, 0x80, 0x0 ;  /* 0x000000000000781c */ /* 0x000fe20003faf008 */
[----:B------:R-:W-:-:S04]  /*4bf0*/  UIMAD.WIDE.U32 UR22, UR8, UR4, URZ ;  /* 0x00000004081672a5 */ /* 0x000fc8000f8e003f */
[C---:B------:R-:W-:Y:S01]  /*4c00*/  HMMA.16816.F32 R40, R4.reuse, R10, R40 ;  /* 0x0000000a0428723c */ /* 0x040fe20000001828 */
[----:B------:R-:W2:Y:S02]  /*4c10*/  LDSM.16.MT88.4 R8, [R134+0x5900] ;  /* 0x005900008608783b */ /* 0x000ea40000004200 */
[----:B------:R-:W-:Y:S01]  /*4c20*/  @UP3 UMOV UR9, UR23 ;  /* 0x0000001700093c82 */ /* 0x000fe20008000000 */
[----:B------:R-:W-:Y:S01]  /*4c30*/  @P0 LEA.HI.X R25, R26, c[0x0][0x1cc], R25, 0x1, P6 ;  /* 0x000073001a190a11 */ /* 0x000fe200030f0c19 */
[----:B------:R-:W-:Y:S01]  /*4c40*/  @UP3 USHF.R.U32.HI UR8, URZ, UR5, UR9 ;  /* 0x000000053f083299 */ /* 0x000fe20008011609 */
[----:B------:R-:W-:Y:S02]  /*4c50*/  PLOP3.LUT P0, PT, PT, PT, UP0, 0x80, 0x0 ;  /* 0x000000000000781c */ /* 0x000fe40003f0f008 */
[----:B-1----:R-:W-:Y:S01]  /*4c60*/  HMMA.16816.F32 R52, R4, R20, R52 ;  /* 0x000000140434723c */ /* 0x002fe20000001834 */
[----:B------:R-:W-:-:S03]  /*4c70*/  UIADD3 UR4, UR7, UR8, URZ ;  /* 0x0000000807047290 */ /* 0x000fc6000fffe03f */
[----:B------:R-:W-:Y:S02]  /*4c80*/  ULDC UR7, c[0x0][0x328] ;  /* 0x0000ca0000077ab9 */ /* 0x000fe40000000800 */
[----:B------:R-:W-:Y:S01]  /*4c90*/  UIADD3 UR7, UR4, UR7, URZ ;  /* 0x0000000704077290 */ /* 0x000fe2000fffe03f */
[----:B------:R-:W-:Y:S01]  /*4ca0*/  IMAD.U32 R21, RZ, RZ, UR14 ;  /* 0x0000000eff157e24 */ /* 0x000fe2000f8e00ff */
[C---:B------:R-:W-:Y:S04]  /*4cb0*/  HMMA.16816.F32 R56, R4.reuse, R22, R56 ;  /* 0x000000160438723c */ /* 0x040fe80000001838 */
[----:B------:R-:W-:Y:S02]  /*4cc0*/  @P5 LEA R20, P6, R21, R24, 0x1 ;  /* 0x0000001815145211 */ /* 0x000fe400078c08ff */
[----:B------:R-:W-:Y:S01]  /*4cd0*/  PLOP3.LUT P5, PT, PT, PT, UP0, 0x80, 0x0 ;  /* 0x000000000000781c */ /* 0x000fe20003faf008 */
[----:B------:R-:W-:Y:S01]  /*4ce0*/  IMAD.U32 R22, RZ, RZ, UR13 ;  /* 0x0000000dff167e24 */ /* 0x000fe2000f8e00ff */
[----:B------:R-:W-:Y:S01]  /*4cf0*/  HMMA.16816.F32 R104, R4, R12, R104 ;  /* 0x0000000c0468723c */ /* 0x000fe20000001868 */
[----:B------:R-:W-:-:S07]  /*4d00*/  PLOP3.LUT P5, PT, PT, PT, UP0, 0x80, 0x0 ;  /* 0x000000000000781c */ /* 0x000fce0003faf008 */
[----:B------:R-:W-:Y:S01]  /*4d10*/  HMMA.16816.F32 R100, R4, R14, R100 ;  /* 0x0000000e0464723c */ /* 0x000fe20000001864 */
[----:B------:R-:W-:Y:S01]  /*4d20*/  @P0 LEA.HI.X R21, R21, R25, R22, 0x1, P6 ;  /* 0x0000001915150211 */ /* 0x000fe200030f0c16 */
[----:B------:R-:W1:Y:S01]  /*4d30*/  LDSM.16.MT88.4 R12, [R135+0x5900] ;  /* 0x00590000870c783b */ /* 0x000e620000004200 */
[----:B------:R-:W-:Y:S02]  /*4d40*/  PLOP3.LUT P0, PT, PT, PT, UP0, 0x80, 0x0 ;  /* 0x000000000000781c */ /* 0x000fe40003f0f008 */
[----:B------:R-:W-:-:S03]  /*4d50*/  PLOP3.LUT P6, PT, PT, PT, UP0, 0x80, 0x0 ;  /* 0x000000000000781c */ /* 0x000fc60003fcf008 */
[C---:B---3--:R-:W-:Y:S08]  /*4d60*/  HMMA.16816.F32 R60, R4.reuse, R16, R60 ;  /* 0x00000010043c723c */ /* 0x048ff0000000183c */
[----:B------:R-:W-:Y:S01]  /*4d70*/  HMMA.16816.F32 R64, R4, R18, R64 ;  /* 0x000000120440723c */ /* 0x000fe20000001840 */
[----:B------:R-:W3:Y:S04]  /*4d80*/  LDSM.16.MT88.4 R16, [R155+0x5900] ;  /* 0x005900009b10783b */ /* 0x000ee80000004200 */
[----:B------:R-:W-:Y:S01]  /*4d90*/  @!PT LDS RZ, [RZ] ;  /* 0x00000000fffff984 */ /* 0x000fe20000000800 */
[----:B------:R-:W-:Y:S01]  /*4da0*/  @!PT LDS RZ, [RZ] ;  /* 0x00000000fffff984 */ /* 0x000fe20000000800 */
[----:B------:R-:W-:Y:S01]  /*4db0*/  @!PT LDS RZ, [RZ] ;  /* 0x00000000fffff984 */ /* 0x000fe20000000800 */
[----:B------:R4:W-:Y:S01]  /*4dc0*/  @P0 LDGSTS.E.BYPASS.LTC128B.128 [R132+0xc100], [R24.64], !P3 ;  /* 0x0c10000018840fae */ /* 0x0009e2000d901d52 */
[----:B------:R-:W-:-:S02]  /*4dd0*/  PLOP3.LUT P0, PT, PT, PT, UP0, 0x80, 0x0 ;  /* 0x000000000000781c */ /* 0x000fc40003f0f008 */
[C---:B--2---:R-:W-:Y:S01]  /*4de0*/  HMMA.16816.F32 R84, R4.reuse, R8, R84 ;  /* 0x000000080454723c */ /* 0x044fe20000001854 */
[----:B------:R4:W-:Y:S01]  /*4df0*/  @P6 LDGSTS.E.BYPASS.LTC128B.128 [R132+0xe100], [R24.64+0x80], !P2 ;  /* 0x0e10008018846fae */ /* 0x0009e2000d101d52 */
[----:B------:R-:W-:Y:S02]  /*4e00*/  PLOP3.LUT P6, PT, PT, PT, UP0, 0x80, 0x0 ;  /* 0x000000000000781c */ /* 0x000fe40003fcf008 */
[----:B------:R-:W-:Y:S01]  /*4e10*/  PLOP3.LUT P0, PT, PT, PT, UP0, 0x80, 0x0 ;  /* 0x000000000000781c */ /* 0x000fe20003f0f008 */
[----:B------:R4:W-:Y:S01]  /*4e20*/  @P5 LDGSTS.E.BYPASS.LTC128B.128 [R132+0x10100], [R24.64+0x100], !P1 ;  /* 0x1010010018845fae */ /* 0x0009e2000c901d52 */
[----:B------:R-:W-:Y:S01]  /*4e30*/  PLOP3.LUT P5, PT, PT, PT, UP0, 0x80, 0x0 ;  /* 0x000000000000781c */ /* 0x000fe20003faf008 */
[----:B------:R-:W-:Y:S01]  /*4e40*/  FADD.FTZ R8, R140, R145 ;  /* 0x000000918c087221 */ /* 0x000fe20000010000 */
[----:B------:R-:W-:Y:S03]  /*4e50*/  HMMA.16816.F32 R120, R4, R32, R120 ;  /* 0x000000200478723c */ /* 0x000fe60000001878 */
[----:B------:R-:W-:-:S04]  /*4e60*/  FADD.FTZ R8, R143, R8 ;  /* 0x000000088f087221 */ /* 0x000fc80000010000 */
[----:B------:R-:W-:Y:S01]  /*4e70*/  FADD.FTZ R141, R141, R8 ;  /* 0x000000088d8d7221 */ /* 0x000fe20000010000 */
[----:B------:R4:W-:Y:S01]  /*4e80*/  @P6 LDGSTS.E.BYPASS.LTC128B.128 [R132+0xd100], [R20.64], !P3 ;  /* 0x0d10000014846fae */ /* 0x0009e2000d901d52 */
[C---:B------:R-:W-:Y:S02]  /*4e90*/  HMMA.16816.F32 R116, R4.reuse, R34, R116 ;  /* 0x000000220474723c */ /* 0x040fe40000001874 */
[----:B------:R-:W-:Y:S01]  /*4ea0*/  FADD.FTZ R141, R142, R141 ;  /* 0x0000008d8e8d7221 */ /* 0x000fe20000010000 */
[----:B------:R4:W-:Y:S03]  /*4eb0*/  @P5 LDGSTS.E.BYPASS.LTC128B.128 [R132+0xf100], [R20.64+0x80], !P2 ;  /* 0x0f10008014845fae */ /* 0x0009e6000d101d52 */
[----:B------:R-:W-:Y:S01]  /*4ec0*/  FADD.FTZ R136, R136, R141 ;  /* 0x0000008d88887221 */ /* 0x000fe20000010000 */
[----:B------:R4:W-:Y:S01]  /*4ed0*/  @P0 LDGSTS.E.BYPASS.LTC128B.128 [R132+0x11100], [R20.64+0x100], !P1 ;  /* 0x1110010014840fae */ /* 0x0009e2000c901d52 */
[----:B------:R-:W-:Y:S01]  /*4ee0*/  PLOP3.LUT P0, PT, PT, PT, UP2, 0x40, 0x0 ;  /* 0x000000000000781c */ /* 0x000fe20003f0e828 */
[----:B------:R-:W-:Y:S01]  /*4ef0*/  HMMA.16816.F32 R44, R4, R28, R44 ;  /* 0x0000001c042c723c */ /* 0x000fe2000000182c */
[----:B------:R-:W-:Y:S01]  /*4f00*/  FADD.FTZ R137, R137, R136 ;  /* 0x0000008889897221 */ /* 0x000fe20000010000 */
[----:B------:R-:W0:Y:S03]  /*4f10*/  LDGDEPBAR ;  /* 0x00000000000079af */ /* 0x000e260000000000 */
[----:B------:R-:W-:-:S03]  /*4f20*/  FADD.FTZ R138, R138, R137 ;  /* 0x000000898a8a7221 */ /* 0x000fc60000010000 */
[----:B------:R-:W-:Y:S01]  /*4f30*/  HMMA.16816.F32 R48, R4, R30, R48 ;  /* 0x0000001e0430723c */ /* 0x000fe20000001830 */
[----:B------:R-:W-:-:S07]  /*4f40*/  FADD.FTZ R205, R205, R138 ;  /* 0x0000008acdcd7221 */ /* 0x000fce0000010000 */
[C---:B-1----:R-:W-:Y:S08]  /*4f50*/  HMMA.16816.F32 R68, R4.reuse, R12, R68 ;  /* 0x0000000c0444723c */ /* 0x042ff00000001844 */
[C---:B------:R-:W-:Y:S08]  /*4f60*/  HMMA.16816.F32 R72, R4.reuse, R14, R72 ;  /* 0x0000000e0448723c */ /* 0x040ff00000001848 */
[C---:B------:R-:W-:Y:S08]  /*4f70*/  HMMA.16816.F32 R88, R4.reuse, R10, R88 ;  /* 0x0000000a0458723c */ /* 0x040ff00000001858 */
[C---:B---3--:R-:W-:Y:S08]  /*4f80*/  HMMA.16816.F32 R92, R4.reuse, R16, R92 ;  /* 0x00000010045c723c */ /* 0x048ff0000000185c */
[----:B------:R-:W-:Y:S01]  /*4f90*/  HMMA.16816.F32 R96, R4, R18, R96 ;  /* 0x000000120460723c */ /* 0x000fe20000001860 */
[----:B------:R-:W-:Y:S07]  /*4fa0*/  @P0 BRA `(.L_x_802) ;  /* 0x0000016000000947 */ /* 0x000fee0003800000 */
[----:B----4-:R-:W-:Y:S01]  /*4fb0*/  ISETP.LT.AND P0, PT, RZ, UR4, PT ;  /* 0x00000004ff007c0c */ /* 0x010fe2000bf01270 */
[----:B------:R-:W-:-:S12]  /*4fc0*/  UIADD3 UR8, UR4, -0x1, URZ ;  /* 0xffffffff04087890 */ /* 0x000fd8000fffe03f */
[----:B------:R-:W-:Y:S05]  /*4fd0*/  @P0 BRA `(.L_x_803) ;  /* 0x0000009000000947 */ /* 0x000fea0003800000 */
[----:B------:R-:W-:Y:S02]  /*4fe0*/  ULDC UR5, c[0x0][0x32c] ;  /* 0x0000cb0000057ab9 */ /* 0x000fe40000000800 */
[----:B------:R-:W-:Y:S02]  /*4ff0*/  UISETP.NE.AND UP0, UPT, UR6, UR5, UPT ;  /* 0x000000050600728c */ /* 0x000fe4000bf05270 */
[----:B------:R-:W-:-:S03]  /*5000*/  UIADD3 UR8, -UR4, URZ, URZ ;  /* 0x0000003f04087290 */ /* 0x000fc6000fffe13f */
[----:B------:R-:W-:Y:S02]  /*5010*/  ULDC.64 UR4, c[0x0][0x330] ;  /* 0x0000cc0000047ab9 */ /* 0x000fe40000000a00 */
[----:B------:R-:W-:-:S07]  /*5020*/  UIMAD.WIDE.U32 UR22, UR8, UR4, URZ ;  /* 0x00000004081672a5 */ /* 0x000fce000f8e003f */
[----:B------:R-:W-:Y:S02]  /*5030*/  @UP0 UMOV UR9, UR23 ;  /* 0x0000001700090c82 */ /* 0x000fe40008000000 */
[----:B------:R-:W-:-:S04]  /*5040*/  @UP0 USHF.R.U32.HI UR8, URZ, UR5, UR9 ;  /* 0x000000053f080299 */ /* 0x000fc80008011609 */
[----:B------:R-:W-:Y:S01]  /*5050*/  ULOP3.LUT UR8, URZ, UR8, URZ, 0x33, !UPT ;  /* 0x000000083f087292 */ /* 0x000fe2000f8e333f */
[----:B------:R-:W-:Y:S05]  /*5060*/  BRA `(.L_x_804) ;  /* 0x0000006000007947 */ /* 0x000fea0003800000 */
.L_x_803:
[----:B------:R-:W-:Y:S02]  /*5070*/  ULDC UR4, c[0x0][0x32c] ;  /* 0x0000cb0000047ab9 */ /* 0x000fe40000000800 */
[----:B------:R-:W-:-:S03]  /*5080*/  UISETP.NE.AND UP0, UPT, UR6, UR4, UPT ;  /* 0x000000040600728c */ /* 0x000fc6000bf05270 */
[----:B------:R-:W-:Y:S02]  /*5090*/  ULDC.64 UR4, c[0x0][0x330] ;  /* 0x0000cc0000047ab9 */ /* 0x000fe40000000a00 */
[----:B------:R-:W-:-:S07]  /*50a0*/  UIMAD.WIDE.U32 UR22, UR8, UR4, URZ ;  /* 0x00000004081672a5 */ /* 0x000fce000f8e003f */
[----:B------:R-:W-:Y:S02]  /*50b0*/  @UP0 UMOV UR9, UR23 ;  /* 0x0000001700090c82 */ /* 0x000fe40008000000 */
[----:B------:R-:W-:Y:S02]  /*50c0*/  @UP0 USHF.R.U32.HI UR8, URZ, UR5, UR9 ;  /* 0x000000053f080299 */ /* 0x000fe40008011609 */
.L_x_804:
[----:B------:R-:W-:Y:S02]  /*50d0*/  ULDC UR4, c[0x0][0x32c] ;  /* 0x0000cb0000047ab9 */ /* 0x000fe40000000800 */
[----:B------:R-:W-:-:S04]  /*50e0*/  UIMAD UR4, UR8, UR4, UR4 ;  /* 0x00000004080472a4 */ /* 0x000fc8000f8e0204 */
[----:B------:R-:W-:-:S04]  /*50f0*/  UISETP.LT.AND UP0, UPT, UR7, UR4, UPT ;  /* 0x000000040700728c */ /* 0x000fc8000bf01270 */
[----:B------:R-:W-:-:S04]  /*5100*/  USEL UR7, UR7, UR4, UP0 ;  /* 0x0000000407077287 */ /* 0x000fc80008000000 */
.L_x_802:
[----:B----4-:R-:W-:Y:S02]  /*5110*/  USHF.R.S32.HI UR4, URZ, 0x1f, UR7 ;  /* 0x0000001f3f047899 */ /* 0x010fe40008011407 */
[----:B------:R-:W-:Y:S02]  /*5120*/  UMOV UR5, 0x1 ;  /* 0x0000000100057882 */ /* 0x000fe40000000000 */
[----:B------:R-:W-:Y:S02]  /*5130*/  ULEA.HI UR4, UR4, UR7, URZ, 0x6 ;  /* 0x0000000704047291 */ /* 0x000fe4000f8f303f */
[----:B------:R-:W-:Y:S02]  /*5140*/  UMOV UR15, URZ ;  /* 0x0000003f000f7c82 */ /* 0x000fe40008000000 */
[----:B------:R-:W-:-:S04]  /*5150*/  USHF.R.S32.HI UR21, URZ, 0x6, UR4 ;  /* 0x000000063f157899 */ /* 0x000fc80008011404 */
[----:B------:R-:W-:-:S04]  /*5160*/  UISETP.LT.AND UP0, UPT, UR10, UR21, UPT ;  /* 0x000000150a00728c */ /* 0x000fc8000bf01270 */
[----:B------:R-:W-:-:S04]  /*5170*/  USEL UR21, UR10, UR21, !UP0 ;  /* 0x000000150a157287 */ /* 0x000fc8000c000000 */
[----:B------:R-:W-:-:S06]  /*5180*/  UISETP.GE.AND UP0, UPT, UR17, UR21, UPT ;  /* 0x000000151100728c */ /* 0x000fcc000bf06270 */
[----:B------:R-:W-:-:S13]  /*5190*/  PLOP3.LUT P0, PT, PT, PT, UP0, 0x80, 0x0 ;  /* 0x000000000000781c */ /* 0x000fda0003f0f008 */
[----:B------:R-:W-:Y:S05]  /*51a0*/  @!P0 BRA `(.L_x_805) ;  /* 0x00003ab000008947 */ /* 0x000fea0003800000 */
[----:B------:R-:W-:Y:S01]  /*51b0*/  PLOP3.LUT P5, PT, PT, PT, UP3, 0x80, 0x0 ;  /* 0x000000000000781c */ /* 0x000fe20003faf038 */
[----:B------:R-:W-:Y:S01]  /*51c0*/  IMAD.MOV.U32 R189, RZ, RZ, 0x20 ;  /* 0x00000020ffbd7424 */ /* 0x000fe200078e00ff */
[----:B------:R-:W-:Y:S01]  /*51d0*/  PLOP3.LUT P0, PT, PT, PT, UP3, 0x80, 0x0 ;  /* 0x000000000000781c */ /* 0x000fe20003f0f038 */
[----:B------:R-:W-:Y:S01]  /*51e0*/  IMAD.MOV.U32 R3, RZ, RZ, R0 ;  /* 0x000000ffff037224 */ /* 0x000fe200078e0000 */
[C---:B------:R-:W-:Y:S01]  /*51f0*/  IADD3 R216, P6, R194.reuse, 0x40, RZ ;  /* 0x00000040c2d87810 */ /* 0x040fe20007fde0ff */
[----:B------:R-:W-:Y:S01]  /*5200*/  IMAD.MOV.U32 R132, RZ, RZ, R2 ;  /* 0x000000ffff847224 */ /* 0x000fe200078e0002 */
[----:B------:R-:W-:Y:S01]  /*5210*/  SEL R189, R189, 0xffffffe0, !P4 ;  /* 0xffffffe0bdbd7807 */ /* 0x000fe20006000000 */
[----:B------:R-:W-:Y:S01]  /*5220*/  UMOV UR15, URZ ;  /* 0x0000003f000f7c82 */ /* 0x000fe20008000000 */
[----:B------:R-:W-:Y:S01]  /*5230*/  IADD3 R214, P4, R194, 0x80, RZ ;  /* 0x00000080c2d67810 */ /* 0x000fe20007f9e0ff */
[----:B------:R-:W-:Y:S01]  /*5240*/  IMAD.X R215, RZ, RZ, R199, P6 ;  /* 0x000000ffffd77224 */ /* 0x000fe200030e06c7 */
[----:B------:R-:W-:Y:S01]  /*5250*/  IADD3 R210, P6, R196, 0x80, RZ ;  /* 0x00000080c4d27810 */ /* 0x000fe20007fde0ff */
[----:B------:R-:W-:-:S02]  /*5260*/  UMOV UR5, 0x1 ;  /* 0x0000000100057882 */ /* 0x000fc40000000000 */
[----:B------:R-:W-:Y:S01]  /*5270*/  @P5 IMAD.HI.U32 R208, R200, c[0x0][0x2c8], RZ ;  /* 0x0000b200c8d05a27 */ /* 0x000fe200078e00ff */
[----:B------:R-:W-:Y:S01]  /*5280*/  IADD3 R212, P5, R196, 0x40, RZ ;  /* 0x00000040c4d47810 */ /* 0x000fe20007fbe0ff */
[----:B------:R-:W-:Y:S02]  /*5290*/  ULDC.64 UR8, c[0x0][0x208] ;  /* 0x0000820000087ab9 */ /* 0x000fe40000000a00 */
[----:B------:R-:W-:Y:S01]  /*52a0*/  IMAD.X R213, RZ, RZ, R199, P4 ;  /* 0x000000ffffd57224 */ /* 0x000fe200020e06c7 */
[----:B------:R-:W-:Y:S01]  /*52b0*/  @P0 SHF.R.U32.HI R208, RZ, c[0x0][0x2cc], R208 ;  /* 0x0000b300ffd00a19 */ /* 0x000fe200000116d0 */
[--C-:B------:R-:W-:Y:S02]  /*52c0*/  IMAD.X R211, RZ, RZ, R203.reuse, P5 ;  /* 0x000000ffffd37224 */ /* 0x100fe400028e06cb */
[----:B------:R-:W-:Y:S02]  /*52d0*/  IMAD.X R209, RZ, RZ, R203, P6 ;  /* 0x000000ffffd17224 */ /* 0x000fe400030e06cb */
.L_x_814:
[----:B------:R-:W-:Y:S04]  /*52e0*/  DEPBAR.LE SB0, 0x2 ;  /* 0x000080800000791a */ /* 0x000fe80000000000 */
[----:B------:R-:W-:Y:S01]  /*52f0*/  BAR.SYNC.DEFER_BLOCKING 0x0 ;  /* 0x0000000000007b1d */ /* 0x000fe20000010000 */
[----:B------:R-:W-:Y:S01]  /*5300*/  UIMAD UR4, UR5, 0x6000, URZ ;  /* 0x00006000050478a4 */ /* 0x000fe2000f8e023f */
[----:B------:R-:W-:Y:S01]  /*5310*/  MOV R179, UR15 ;  /* 0x0000000f00b37c02 */ /* 0x000fe20008000f00 */
[----:B------:R-:W-:Y:S01]  /*5320*/  UISETP.GE.AND UP1, UPT, UR10, UR17, UPT ;  /* 0x000000110a00728c */ /* 0x000fe2000bf26270 */
[----:B------:R-:W-:Y:S03]  /*5330*/  IMAD.MOV.U32 R232, RZ, RZ, R200 ;  /* 0x000000ffffe87224 */ /* 0x000fe600078e00c8 */
[----:B------:R-:W-:Y:S02]  /*5340*/  IADD3 R180, R188, UR4, RZ ;  /* 0x00000004bcb47c10 */ /* 0x000fe4000fffe0ff */
[----:B------:R-:W-:Y:S02]  /*5350*/  PLOP3.LUT P0, PT, PT, PT, UP1, 0x80, 0x0 ;  /* 0x000000000000781c */ /* 0x000fe40003f0f018 */
[C---:B------:R-:W-:Y:S01]  /*5360*/  IADD3 R191, R189.reuse, R180, R192 ;  /* 0x000000b4bdbf7210 */ /* 0x040fe20007ffe0c0 */
[--C-:B------:R-:W-:Y:S02]  /*5370*/  IMAD.IADD R133, R189, 0x1, R180.reuse ;  /* 0x00000001bd857824 */ /* 0x100fe400078e02b4 */
[----:B------:R-:W-:Y:S01]  /*5380*/  @!UP1 UIADD3 UR7, UR17, -0x1, URZ ;  /* 0xffffffff11079890 */ /* 0x000fe2000fffe03f */
[----:B------:R-:W-:Y:S03]  /*5390*/  IMAD.IADD R0, R192, 0x1, R180 ;  /* 0x00000001c0007824 */ /* 0x000fe600078e02b4 */
[----:B------:R-:W-:Y:S02]  /*53a0*/  @!UP1 USHF.R.S32.HI UR6, URZ, 0x1f, UR7 ;  /* 0x0000001f3f069899 */ /* 0x000fe40008011407 */
[----:B------:R-:W-:Y:S02]  /*53b0*/  @!UP1 UIMAD.WIDE.U32 UR22, UR7, UR8, URZ ;  /* 0x00000008071692a5 */ /* 0x000fe4000f8e003f */
[----:B------:R-:W-:Y:S01]  /*53c0*/  @!UP1 UIMAD UR6, UR6, UR8, URZ ;  /* 0x00000008060692a4 */ /* 0x000fe2000f8e023f */
[----:B------:R-:W-:Y:S03]  /*53d0*/  LDSM.16.M88.4 R136, [R190] ;  /* 0x00000000be88783b */ /* 0x000fe60000000200 */
[----:B------:R-:W-:Y:S02]  /*53e0*/  @!UP1 UIMAD UR6, UR7, UR9, UR6 ;  /* 0x00000009070692a4 */ /* 0x000fe4000f8e0206 */
[----:B------:R-:W-:Y:S02]  /*53f0*/  @!UP1 USHF.L.U32 UR7, UR22, 0x6, URZ ;  /* 0x0000000616079899 */ /* 0x000fe4000800063f */
[----:B------:R-:W-:Y:S01]  /*5400*/  @!UP1 UIADD3 UR6, UR23, UR6, URZ ;  /* 0x0000000617069290 */ /* 0x000fe2000fffe03f */
[----:B------:R-:W1:Y:S03]  /*5410*/  LDSM.16.M88.4 R140, [R188+UR4+0xc100] ;  /* 0x00c10004bc8c783b */ /* 0x000e660008000200 */
[----:B------:R-:W-:Y:S01]  /*5420*/  @!P0 IADD3 R2, P4, R194, UR7, RZ ;  /* 0x00000007c2028c10 */ /* 0x000fe2000ff9e0ff */
[----:B------:R-:W-:Y:S01]  /*5430*/  @!UP1 USHF.L.U64.HI UR6, UR22, 0x6, UR6 ;  /* 0x0000000616069899 */ /* 0x000fe20008010206 */
[----:B------:R-:W-:Y:S01]  /*5440*/  @!P0 IADD3 R169, P5, R216, UR7, RZ ;  /* 0x00000007d8a98c10 */ /* 0x000fe2000ffbe0ff */
[----:B------:R-:W-:Y:S01]  /*5450*/  @!UP1 UIADD3 UR22, UP0, UR12, UR7, URZ ;  /* 0x000000070c169290 */ /* 0x000fe2000ff1e03f */
[----:B------:R-:W2:Y:S01]  /*5460*/  LDSM.16.M88.4 R144, [R188+UR4+0xc900] ;  /* 0x00c90004bc90783b */ /* 0x000ea20008000200 */
[C---:B------:R-:W-:Y:S02]  /*5470*/  @!P0 LEA R166, P6, R2.reuse, c[0x0][0x1f8], 0x1 ;  /* 0x00007e0002a68a11 */ /* 0x040fe400078c08ff */
[----:B------:R-:W-:Y:S02]  /*5480*/  @!P0 IADD3.X R165, R199, UR6, RZ, P4, !PT ;  /* 0x00000006c7a58c10 */ /* 0x000fe4000a7fe4ff */
[----:B------:R-:W-:Y:S02]  /*5490*/  @!P0 LEA R164, P4, R169, c[0x0][0x1f8], 0x1 ;  /* 0x00007e00a9a48a11 */ /* 0x000fe400078808ff */
[----:B------:R-:W3:Y:S01]  /*54a0*/  LDSM.16.M88.4 R148, [R188+UR4+0xd100] ;  /* 0x00d10004bc94783b */ /* 0x000ee20008000200 */
[----:B------:R-:W-:Y:S02]  /*54b0*/  @!P0 LEA.HI.X R167, R2, c[0x0][0x1fc], R165, 0x1, P6 ;  /* 0x00007f0002a78a11 */ /* 0x000fe400030f0ca5 */
[----:B------:R-:W-:Y:S02]  /*54c0*/  @!P0 IADD3.X R168, R215, UR6, RZ, P5, !PT ;  /* 0x00000006d7a88c10 */ /* 0x000fe4000affe4ff */
[----:B------:R-:W-:Y:S01]  /*54d0*/  @!P0 IADD3 R2, P5, R214, UR7, RZ ;  /* 0x00000007d6028c10 */ /* 0x000fe2000ffbe0ff */
[----:B------:R-:W-:Y:S01]  /*54e0*/  @!UP1 UIADD3.X UR7, UR11, UR6, URZ, UP0, !UPT ;  /* 0x000000060b079290 */ /* 0x000fe200087fe43f */
[----:B------:R-:W4:Y:S01]  /*54f0*/  LDSM.16.M88.4 R152, [R188+UR4+0xd900] ;  /* 0x00d90004bc98783b */ /* 0x000f220008000200 */
[----:B------:R-:W-:Y:S01]  /*5500*/  @!P0 LEA.HI.X R165, R169, c[0x0][0x1fc], R168, 0x1, P4 ;  /* 0x00007f00a9a58a11 */ /* 0x000fe200020f0ca8 */
[----:B------:R-:W-:Y:S01]  /*5510*/  UISETP.GE.AND UP0, UPT, UR15, 0x1, UPT ;  /* 0x000000010f00788c */ /* 0x000fe2000bf06270 */
[----:B------:R-:W-:Y:S02]  /*5520*/  @!P0 LEA R172, P6, R2, c[0x0][0x1f8], 0x1 ;  /* 0x00007e0002ac8a11 */ /* 0x000fe400078c08ff */
[----:B------:R-:W-:Y:S02]  /*5530*/  @!P0 IADD3 R175, P4, R194, UR22, RZ ;  /* 0x00000016c2af8c10 */ /* 0x000fe4000ff9e0ff */
[----:B------:R-:W-:Y:S01]  /*5540*/  LDSM.16.M88.4 R156, [R133+0xd100] ;  /* 0x00d10000859c783b */ /* 0x000fe20000000200 */
[----:B------:R-:W-:Y:S01]  /*5550*/  @!P0 IADD3.X R171, R213, UR6, RZ, P5, !PT ;  /* 0x00000006d5ab8c10 */ /* 0x000fe2000affe4ff */
[----:B------:R-:W-:Y:S01]  /*5560*/  USHF.L.U32 UR6, UR17, 0x6, URZ ;  /* 0x0000000611067899 */ /* 0x000fe2000800063f */
[----:B------:R-:W-:Y:S02]  /*5570*/  @!P0 LEA R170, P5, R175, c[0x0][0x1f8], 0x1 ;  /* 0x00007e00afaa8a11 */ /* 0x000fe400078a08ff */
[----:B------:R-:W-:Y:S02]  /*5580*/  @!P0 LEA.HI.X R173, R2, c[0x0][0x1fc], R171, 0x1, P6 ;  /* 0x00007f0002ad8a11 */ /* 0x000fe400030f0cab */
[----:B------:R-:W-:Y:S01]  /*5590*/  @!P0 IADD3.X R168, R199, UR7, RZ, P4, !PT ;  /* 0x00000007c7a88c10 */ /* 0x000fe2000a7fe4ff */
[----:B------:R-:W-:Y:S01]  /*55a0*/  IMAD.U32 R228, RZ, RZ, UR6 ;  /* 0x00000006ffe47e24 */ /* 0x000fe2000f8e00ff */
[----:B------:R-:W-:Y:S02]  /*55b0*/  @!P0 IADD3 R169, P4, R216, UR22, RZ ;  /* 0x00000016d8a98c10 */ /* 0x000fe4000ff9e0ff */
[----:B------:R-:W-:Y:S01]  /*55c0*/  @!P0 LEA.HI.X R171, R175, c[0x0][0x1fc], R168, 0x1, P5 ;  /* 0x00007f00afab8a11 */ /* 0x000fe200028f0ca8 */
[C---:B-1----:R-:W-:Y:S03]  /*55d0*/  HMMA.16816.F32 R4, R136.reuse, R140, RZ ;  /* 0x0000008c8804723c */ /* 0x042fe600000018ff */
[----:B------:R-:W-:Y:S02]  /*55e0*/  @!P0 IADD3.X R168, R215, UR7, RZ, P4, !PT ;  /* 0x00000007d7a88c10 */ /* 0x000fe4000a7fe4ff */
[C---:B------:R-:W-:Y:S02]  /*55f0*/  @!P0 LEA R174, P6, R169.reuse, c[0x0][0x1f8], 0x1 ;  /* 0x00007e00a9ae8a11 */ /* 0x040fe400078c08ff */
[----:B------:R-:W-:Y:S01]  /*5600*/  @!P0 IADD3 R2, P5, R214, UR22, RZ ;  /* 0x00000016d6028c10 */ /* 0x000fe2000ffbe0ff */
[C---:B------:R-:W-:Y:S01]  /*5610*/  HMMA.16816.F32 R8, R136.reuse, R142, RZ ;  /* 0x0000008e8808723c */ /* 0x040fe200000018ff */
[----:B------:R-:W-:Y:S03]  /*5620*/  LDSM.16.M88.4 R140, [R186] ;  /* 0x00000000ba8c783b */ /* 0x000fe60000000200 */
[----:B------:R-:W-:Y:S01]  /*5630*/  @!P0 LEA.HI.X R175, R169, c[0x0][0x1fc], R168, 0x1, P6 ;  /* 0x00007f00a9af8a11 */ /* 0x000fe200030f0ca8 */
[----:B------:R-:W-:Y:S01]  /*5640*/  @!P0 IMAD R169, R179, 0x6000, R204 ;  /* 0x00006000b3a98824 */ /* 0x000fe200078e02cc */
[C---:B------:R-:W-:Y:S02]  /*5650*/  @!P0 LEA R176, P4, R2.reuse, c[0x0][0x1f8], 0x1 ;  /* 0x00007e0002b08a11 */ /* 0x040fe400078808ff */
[C---:B--2---:R-:W-:Y:S01]  /*5660*/  HMMA.16816.F32 R12, R136.reuse, R144, RZ ;  /* 0x00000090880c723c */ /* 0x044fe200000018ff */
[----:B------:R-:W-:Y:S01]  /*5670*/  @!P0 IADD3.X R177, R213, UR7, RZ, P5, !PT ;  /* 0x00000007d5b18c10 */ /* 0x000fe2000affe4ff */
[----:B------:R-:W-:Y:S02]  /*5680*/  UIADD3 UR7, UR15, 0x1, URZ ;  /* 0x000000010f077890 */ /* 0x000fe4000fffe03f */
[----:B------:R-:W-:Y:S02]  /*5690*/  IADD3 R228, -R201, 0x1, -R228 ;  /* 0x00000001c9e47810 */ /* 0x000fe40007ffe9e4 */
[----:B------:R-:W-:Y:S01]  /*56a0*/  @!P0 LEA.HI.X R177, R2, c[0x0][0x1fc], R177, 0x1, P4 ;  /* 0x00007f0002b18a11 */ /* 0x000fe200020f0cb1 */
[----:B------:R-:W-:Y:S01]  /*56b0*/  USEL UR15, UR7, URZ, !UP0 ;  /* 0x0000003f070f7287 */ /* 0x000fe2000c000000 */
[C---:B------:R-:W-:Y:S01]  /*56c0*/  HMMA.16816.F32 R16, R136.reuse, R146, RZ ;  /* 0x000000928810723c */ /* 0x040fe200000018ff */
[----:B------:R-:W1:Y:S03]  /*56d0*/  LDSM.16.M88.4 R144, [R133+0xc100] ;  /* 0x00c100008590783b */ /* 0x000e660000000200 */
[----:B------:R-:W-:Y:S02]  /*56e0*/  IADD3 R2, R192, R133, RZ ;  /* 0x00000085c0027210 */ /* 0x000fe40007ffe0ff */
[----:B------:R-:W-:Y:S02]  /*56f0*/  IADD3 R228, R228, c[0x0][0x1d0], RZ ;  /* 0x00007400e4e47a10 */ /* 0x000fe40007ffe0ff */
[C---:B---3--:R-:W-:Y:S04]  /*5700*/  HMMA.16816.F32 R20, R136.reuse, R148, RZ ;  /* 0x000000948814723c */ /* 0x048fe800000018ff */
[----:B------:R-:W-:Y:S04]  /*5710*/  IADD3 R228, R228, -c[0x0][0x168], RZ ;  /* 0x80005a00e4e47a10 */ /* 0x000fe80007ffe0ff */
[C---:B------:R-:W-:Y:S01]  /*5720*/  HMMA.16816.F32 R24, R136.reuse, R150, RZ ;  /* 0x000000968818723c */ /* 0x040fe200000018ff */
[----:B------:R-:W2:Y:S03]  /*5730*/  LDSM.16.M88.4 R148, [R133+0xc900] ;  /* 0x00c900008594783b */ /* 0x000ea60000000200 */
[C---:B------:R-:W-:Y:S02]  /*5740*/  IADD3 R229, R228.reuse, c[0x0][0x328], RZ ;  /* 0x0000ca00e4e57a10 */ /* 0x040fe40007ffe0ff */
[----:B------:R-:W-:Y:S02]  /*5750*/  IADD3 R228, R228, UR16, RZ ;  /* 0x00000010e4e47c10 */ /* 0x000fe4000fffe0ff */
[C---:B----4-:R-:W-:Y:S08]  /*5760*/  HMMA.16816.F32 R28, R136.reuse, R152, RZ ;  /* 0x00000098881c723c */ /* 0x050ff000000018ff */
[----:B------:R-:W-:Y:S01]  /*5770*/  HMMA.16816.F32 R32, R136, R154, RZ ;  /* 0x0000009a8820723c */ /* 0x000fe200000018ff */
[----:B------:R-:W3:Y:S07]  /*5780*/  LDSM.16.M88.4 R136, [R133+0xd900] ;  /* 0x00d900008588783b */ /* 0x000eee0000000200 */
[----:B------:R-:W-:Y:S01]  /*5790*/  @!PT LDS RZ, [RZ] ;  /* 0x00000000fffff984 */ /* 0x000fe20000000800 */
[----:B------:R-:W-:Y:S01]  /*57a0*/  @!PT LDS RZ, [RZ] ;  /* 0x00000000fffff984 */ /* 0x000fe20000000800 */
[----:B------:R-:W-:Y:S01]  /*57b0*/  @!PT LDS RZ, [RZ] ;  /* 0x00000000fffff984 */ /* 0x000fe20000000800 */
[----:B------:R4:W-:Y:S01]  /*57c0*/  @!P0 LDGSTS.E.BYPASS.LTC128B.128 [R169], [R166.64], !P3 ;  /* 0x00000000a6a98fae */ /* 0x0009e2000d901d52 */
[C---:B-1----:R-:W-:Y:S06]  /*57d0*/  HMMA.16816.F32 R4, R140.reuse, R144, R4 ;  /* 0x000000908c04723c */ /* 0x042fec0000001804 */
[----:B------:R4:W-:Y:S02]  /*57e0*/  @!P0 LDGSTS.E.BYPASS.LTC128B.128 [R169+0x2000], [R164.64], !P2 ;  /* 0x02000000a4a98fae */ /* 0x0009e4000d101d52 */
[C---:B------:R-:W-:Y:S05]  /*57f0*/  HMMA.16816.F32 R8, R140.reuse, R146, R8 ;  /* 0x000000928c08723c */ /* 0x040fea0000001808 */
[----:B------:R1:W-:Y:S03]  /*5800*/  @!P0 LDGSTS.E.BYPASS.LTC128B.128 [R169+0x4000], [R172.64], !P1 ;  /* 0x04000000aca98fae */ /* 0x0003e6000c901d52 */
[C---:B--2---:R-:W-:Y:S04]  /*5810*/  HMMA.16816.F32 R12, R140.reuse, R148, R12 ;  /* 0x000000948c0c723c */ /* 0x044fe8000000180c */
[----:B------:R1:W-:Y:S04]  /*5820*/  @!P0 LDGSTS.E.BYPASS.LTC128B.128 [R169+0x1000], [R170.64], !P3 ;  /* 0x01000000aaa98fae */ /* 0x0003e8000d901d52 */
[C---:B------:R-:W-:Y:S03]  /*5830*/  HMMA.16816.F32 R16, R140.reuse, R150, R16 ;  /* 0x000000968c10723c */ /* 0x040fe60000001810 */
[----:B------:R1:W-:Y:S05]  /*5840*/  @!P0 LDGSTS.E.BYPASS.LTC128B.128 [R169+0x3000], [R174.64], !P2 ;  /* 0x03000000aea98fae */ /* 0x0003ea000d101d52 */
[C---:B------:R-:W-:Y:S02]  /*5850*/  HMMA.16816.F32 R20, R140.reuse, R156, R20 ;  /* 0x0000009c8c14723c */ /* 0x040fe40000001814 */
[----:B------:R1:W-:Y:S01]  /*5860*/  @!P0 LDGSTS.E.BYPASS.LTC128B.128 [R169+0x5000], [R176.64], !P1 ;  /* 0x05000000b0a98fae */ /* 0x0003e2000c901d52 */
[----:B------:R-:W-:Y:S05]  /*5870*/  PLOP3.LUT P0, PT, PT, PT, UP3, 0x80, 0x0 ;  /* 0x000000000000781c */ /* 0x000fea0003f0f038 */
[C---:B------:R-:W-:Y:S01]  /*5880*/  HMMA.16816.F32 R24, R140.reuse, R158, R24 ;  /* 0x0000009e8c18723c */ /* 0x040fe20000001818 */
[----:B------:R-:W-:Y:S07]  /*5890*/  LDSM.16.M88.4 R152, [R185] ;  /* 0x00000000b998783b */ /* 0x000fee0000000200 */
[C---:B---3--:R-:W-:Y:S01]  /*58a0*/  HMMA.16816.F32 R28, R140.reuse, R136, R28 ;  /* 0x000000888c1c723c */ /* 0x048fe2000000181c */
[----:B------:R-:W2:Y:S03]  /*58b0*/  LDSM.16.M88.4 R160, [R0+0xc100] ;  /* 0x00c1000000a0783b */ /* 0x000ea60000000200 */
[----:B------:R-:W-:Y:S02]  /*58c0*/  @P0 MOV R232, R208 ;  /* 0x000000d000e80202 */ /* 0x000fe40000000f00 */
[----:B------:R-:W-:Y:S02]  /*58d0*/  PLOP3.LUT P0, PT, PT, PT, UP2, 0x40, 0x0 ;  /* 0x000000000000781c */ /* 0x000fe40003f0e828 */
[----:B------:R-:W-:Y:S01]  /*58e0*/  HMMA.16816.F32 R32, R140, R138, R32 ;  /* 0x0000008a8c20723c */ /* 0x000fe20000001820 */
[----:B------:R-:W3:Y:S07]  /*58f0*/  LDSM.16.M88.4 R144, [R0+0xc900] ;  /* 0x00c900000090783b */ /* 0x000eee0000000200 */
[----:B------:R-:W5:Y:S07]  /*5900*/  LDSM.16.M88.4 R148, [R0+0xd100] ;  /* 0x00d100000094783b */ /* 0x000f6e0000000200 */
[----:B------:R-:W5:Y:S07]  /*5910*/  LDSM.16.M88.4 R156, [R0+0xd900] ;  /* 0x00d90000009c783b */ /* 0x000f6e0000000200 */
[----:B----4-:R-:W-:Y:S07]  /*5920*/  LDSM.16.M88.4 R164, [R184] ;  /* 0x00000000b8a4783b */ /* 0x010fee0000000200 */
[----:B-1----:R-:W1:Y:S01]  /*5930*/  LDSM.16.M88.4 R168, [R2+0xc100] ;  /* 0x00c1000002a8783b */ /* 0x002e620000000200 */
[C---:B--2---:R-:W-:Y:S06]  /*5940*/  HMMA.16816.F32 R4, R152.reuse, R160, R4 ;  /* 0x000000a09804723c */ /* 0x044fec0000001804 */
[----:B------:R-:W2:Y:S02]  /*5950*/  LDSM.16.M88.4 R136, [R2+0xc900] ;  /* 0x00c900000288783b */ /* 0x000ea40000000200 */
[C---:B------:R-:W-:Y:S05]  /*5960*/  HMMA.16816.F32 R8, R152.reuse, R162, R8 ;  /* 0x000000a29808723c */ /* 0x040fea0000001808 */
[----:B------:R-:W4:Y:S03]  /*5970*/  LDSM.16.M88.4 R140, [R2+0xd100] ;  /* 0x00d10000028c783b */ /* 0x000f260000000200 */
[C---:B---3--:R-:W-:Y:S04]  /*5980*/  HMMA.16816.F32 R12, R152.reuse, R144, R12 ;  /* 0x00000090980c723c */ /* 0x048fe8000000180c */
[----:B------:R-:W-:Y:S04]  /*5990*/  LDSM.16.M88.4 R160, [R188+UR4+0xf900] ;  /* 0x00f90004bca0783b */ /* 0x000fe80008000200 */
[C---:B------:R-:W-:Y:S03]  /*59a0*/  HMMA.16816.F32 R16, R152.reuse, R146, R16 ;  /* 0x000000929810723c */ /* 0x040fe60000001810 */
[----:B------:R-:W3:Y:S05]  /*59b0*/  LDSM.16.M88.4 R144, [R2+0xd900] ;  /* 0x00d900000290783b */ /* 0x000eea0000000200 */
[C---:B-----5:R-:W-:Y:S02]  /*59c0*/  HMMA.16816.F32 R20, R152.reuse, R148, R20 ;  /* 0x000000949814723c */ /* 0x060fe40000001814 */
[----:B------:R-:W-:Y:S06]  /*59d0*/  LDSM.16.M88.4 R172, [R133+0xe900] ;  /* 0x00e9000085ac783b */ /* 0x000fec0000000200 */
[C---:B------:R-:W-:Y:S01]  /*59e0*/  HMMA.16816.F32 R24, R152.reuse, R150, R24 ;  /* 0x000000969818723c */ /* 0x040fe20000001818 */
[----:B------:R-:W-:Y:S07]  /*59f0*/  LDSM.16.M88.4 R148, [R190+0x4000] ;  /* 0x00400000be94783b */ /* 0x000fee0000000200 */
[C---:B------:R-:W-:Y:S01]  /*5a00*/  HMMA.16816.F32 R28, R152.reuse, R156, R28 ;  /* 0x0000009c981c723c */ /* 0x040fe2000000181c */
[----:B------:R-:W-:Y:S07]  /*5a10*/  LDSM.16.M88.4 R176, [R0+0xe100] ;  /* 0x00e1000000b0783b */ /* 0x000fee0000000200 */
[----:B------:R-:W-:Y:S01]  /*5a20*/  HMMA.16816.F32 R32, R152, R158, R32 ;  /* 0x0000009e9820723c */ /* 0x000fe20000001820 */
[----:B------:R-:W5:Y:S07]  /*5a30*/  LDSM.16.M88.4 R152, [R188+UR4+0xe100] ;  /* 0x00e10004bc98783b */ /* 0x000f6e0008000200 */
[C---:B-1----:R-:W-:Y:S01]  /*5a40*/  HMMA.16816.F32 R4, R164.reuse, R168, R4 ;  /* 0x000000a8a404723c */ /* 0x042fe20000001804 */
[----:B------:R-:W-:Y:S07]  /*5a50*/  LDSM.16.M88.4 R156, [R188+UR4+0xe900] ;  /* 0x00e90004bc9c783b */ /* 0x000fee0008000200 */
[C---:B------:R-:W-:Y:S01]  /*5a60*/  HMMA.16816.F32 R8, R164.reuse, R170, R8 ;  /* 0x000000aaa408723c */ /* 0x040fe20000001808 */
[----:B------:R-:W-:Y:S07]  /*5a70*/  LDSM.16.M88.4 R168, [R133+0xe100] ;  /* 0x00e1000085a8783b */ /* 0x000fee0000000200 */
[C---:B--2---:R-:W-:Y:S01]  /*5a80*/  HMMA.16816.F32 R12, R164.reuse, R136, R12 ;  /* 0x00000088a40c723c */ /* 0x044fe2000000180c */
[----:B------:R-:W-:Y:S07]  /*5a90*/  LDSM.16.M88.4 R180, [R188+UR4+0x10100] ;  /* 0x01010004bcb4783b */ /* 0x000fee0008000200 */
[C---:B------:R-:W-:Y:S01]  /*5aa0*/  HMMA.16816.F32 R16, R164.reuse, R138, R16 ;  /* 0x0000008aa410723c */ /* 0x040fe20000001810 */
[----:B------:R-:W-:Y:S07]  /*5ab0*/  LDSM.16.M88.4 R136, [R188+UR4+0xf100] ;  /* 0x00f10004bc88783b */ /* 0x000fee0008000200 */
[C---:B----4-:R-:W-:Y:S01]  /*5ac0*/  HMMA.16816.F32 R20, R164.reuse, R140, R20 ;  /* 0x0000008ca414723c */ /* 0x050fe20000001814 */
[----:B------:R-:W0:Y:S07]  /*5ad0*/  LDGDEPBAR ;  /* 0x00000000000079af */ /* 0x000e2e0000000000 */
[C---:B------:R-:W-:Y:S01]  /*5ae0*/  HMMA.16816.F32 R24, R164.reuse, R142, R24 ;  /* 0x0000008ea418723c */ /* 0x040fe20000001818 */
[----:B------:R-:W-:Y:S07]  /*5af0*/  LDSM.16.M88.4 R140, [R186+0x4000] ;  /* 0x00400000ba8c783b */ /* 0x000fee0000000200 */
[C---:B---3--:R-:W-:Y:S01]  /*5b00*/  HMMA.16816.F32 R28, R164.reuse, R144, R28 ;  /* 0x00000090a41c723c */ /* 0x048fe2000000181c */
[----:B------:R-:W1:Y:S07]  /*5b10*/  SHFL.IDX PT, R233, R232, RZ, 0x1c1f ;  /* 0x001c1fffe8e97589 */ /* 0x000e6e00000e0000 */
[----:B------:R-:W-:Y:S01]  /*5b20*/  HMMA.16816.F32 R32, R164, R146, R32 ;  /* 0x00000092a420723c */ /* 0x000fe20000001820 */
[----:B------:R-:W2:Y:S07]  /*5b30*/  LDSM.16.M88.4 R144, [R133+0xf100] ;  /* 0x00f100008590783b */ /* 0x000eae0000000200 */
[C---:B-----5:R-:W-:Y:S01]  /*5b40*/  HMMA.16816.F32 R4, R148.reuse, R152, R4 ;  /* 0x000000989404723c */ /* 0x060fe20000001804 */
[----:B------:R-:W-:Y:S07]  /*5b50*/  LDSM.16.M88.4 R164, [R185+0x4000] ;  /* 0x00400000b9a4783b */ /* 0x000fee0000000200 */
[C---:B------:R-:W-:Y:S01]  /*5b60*/  HMMA.16816.F32 R8, R148.reuse, R154, R8 ;  /* 0x0000009a9408723c */ /* 0x040fe20000001808 */
[----:B------:R-:W3:Y:S03]  /*5b70*/  LDSM.16.M88.4 R152, [R133+0xf900] ;  /* 0x00f900008598783b */ /* 0x000ee60000000200 */
[----:B-1----:R-:W-:Y:S01]  /*5b80*/  IADD3 R231, R229, R233, RZ ;  /* 0x000000e9e5e77210 */ /* 0x002fe20007ffe0ff */
[----:B------:R-:W-:Y:S03]  /*5b90*/  IMAD.IADD R230, R228, 0x1, R233 ;  /* 0x00000001e4e67824 */ /* 0x000fe600078e02e9 */
[C---:B------:R-:W-:Y:S08]  /*5ba0*/  HMMA.16816.F32 R12, R148.reuse, R156, R12 ;  /* 0x0000009c940c723c */ /* 0x040ff0000000180c */
[C---:B------:R-:W-:Y:S01]  /*5bb0*/  HMMA.16816.F32 R16, R148.reuse, R158, R16 ;  /* 0x0000009e9410723c */ /* 0x040fe20000001810 */
[----:B------:R-:W-:Y:S07]  /*5bc0*/  LDSM.16.M88.4 R156, [R0+0xf900] ;  /* 0x00f90000009c783b */ /* 0x000fee0000000200 */
[C---:B------:R-:W-:Y:S08]  /*5bd0*/  HMMA.16816.F32 R20, R148.reuse, R136, R20 ;  /* 0x000000889414723c */ /* 0x040ff00000001814 */
[C---:B------:R-:W-:Y:S01]  /*5be0*/  HMMA.16816.F32 R24, R148.reuse, R138, R24 ;  /* 0x0000008a9418723c */ /* 0x040fe20000001818 */
[----:B------:R-:W1:Y:S07]  /*5bf0*/  LDSM.16.M88.4 R136, [R0+0xe900] ;  /* 0x00e900000088783b */ /* 0x000e6e0000000200 */
[C---:B------:R-:W-:Y:S08]  /*5c00*/  HMMA.16816.F32 R28, R148.reuse, R160, R28 ;  /* 0x000000a0941c723c */ /* 0x040ff0000000181c */
[----:B------:R-:W-:Y:S01]  /*5c10*/  HMMA.16816.F32 R32, R148, R162, R32 ;  /* 0x000000a29420723c */ /* 0x000fe20000001820 */
[----:B------:R-:W4:Y:S07]  /*5c20*/  LDSM.16.M88.4 R148, [R0+0xf100] ;  /* 0x00f100000094783b */ /* 0x000f2e0000000200 */
[C---:B------:R-:W-:Y:S01]  /*5c30*/  HMMA.16816.F32 R4, R140.reuse, R168, R4 ;  /* 0x000000a88c04723c */ /* 0x040fe20000001804 */
[----:B------:R-:W-:Y:S07]  /*5c40*/  LDSM.16.M88.4 R160, [R184+0x4000] ;  /* 0x00400000b8a0783b */ /* 0x000fee0000000200 */
[C---:B------:R-:W-:Y:S01]  /*5c50*/  HMMA.16816.F32 R8, R140.reuse, R170, R8 ;  /* 0x000000aa8c08723c */ /* 0x040fe20000001808 */
[----:B------:R-:W5:Y:S07]  /*5c60*/  LDSM.16.M88.4 R168, [R2+0xe100] ;  /* 0x00e1000002a8783b */ /* 0x000f6e0000000200 */
[C---:B------:R-:W-:Y:S08]  /*5c70*/  HMMA.16816.F32 R12, R140.reuse, R172, R12 ;  /* 0x000000ac8c0c723c */ /* 0x040ff0000000180c */
[C---:B------:R-:W-:Y:S01]  /*5c80*/  HMMA.16816.F32 R16, R140.reuse, R174, R16 ;  /* 0x000000ae8c10723c */ /* 0x040fe20000001810 */
[----:B------:R-:W-:Y:S07]  /*5c90*/  LDSM.16.M88.4 R172, [R190+0x8000] ;  /* 0x00800000beac783b */ /* 0x000fee0000000200 */
[C---:B--2---:R-:W-:Y:S08]  /*5ca0*/  HMMA.16816.F32 R20, R140.reuse, R144, R20 ;  /* 0x000000908c14723c */ /* 0x044ff00000001814 */
[C---:B------:R-:W-:Y:S01]  /*5cb0*/  HMMA.16816.F32 R24, R140.reuse, R146, R24 ;  /* 0x000000928c18723c */ /* 0x040fe20000001818 */
[----:B------:R-:W-:Y:S07]  /*5cc0*/  LDSM.16.M88.4 R144, [R191+0xf100] ;  /* 0x00f10000bf90783b */ /* 0x000fee0000000200 */
[C---:B---3--:R-:W-:Y:S08]  /*5cd0*/  HMMA.16816.F32 R28, R140.reuse, R152, R28 ;  /* 0x000000988c1c723c */ /* 0x048ff0000000181c */
[----:B------:R-:W-:Y:S01]  /*5ce0*/  HMMA.16816.F32 R32, R140, R154, R32 ;  /* 0x0000009a8c20723c */ /* 0x000fe20000001820 */
[----:B------:R-:W2:Y:S07]  /*5cf0*/  LDSM.16.M88.4 R140, [R191+0xe900] ;  /* 0x00e90000bf8c783b */ /* 0x000eae0000000200 */
[C---:B------:R-:W-:Y:S01]  /*5d00*/  HMMA.16816.F32 R4, R164.reuse, R176, R4 ;  /* 0x000000b0a404723c */ /* 0x040fe20000001804 */
[----:B------:R-:W3:Y:S07]  /*5d10*/  LDSM.16.M88.4 R152, [R191+0xf900] ;  /* 0x00f90000bf98783b */ /* 0x000eee0000000200 */
[C---:B------:R-:W-:Y:S01]  /*5d20*/  HMMA.16816.F32 R8, R164.reuse, R178, R8 ;  /* 0x000000b2a408723c */ /* 0x040fe20000001808 */
[----:B------:R-:W-:Y:S07]  /*5d30*/  LDSM.16.M88.4 R176, [R133+0x10100] ;  /* 0x0101000085b0783b */ /* 0x000fee0000000200 */
        /* <DEDUP_REMOVED lines=8> */
[----:B------:R-:W1:Y:S07]  /*5dc0*/  LDSM.16.M88.4 R156, [R188+UR4+0x11900] ;  /* 0x01190004bc9c783b */ /* 0x000e6e0008000200 */
        /* <DEDUP_REMOVED lines=10> */
[C---:B---3--:R-:W-:Y:S08]  /*5e70*/  HMMA.16816.F32 R28, R160.reuse, R152, R28 ;  /* 0x00000098a01c723c */ /* 0x048ff0000000181c */
[----:B------:R-:W-:Y:S01]  /*5e80*/  HMMA.16816.F32 R32, R160, R154, R32 ;  /* 0x0000009aa020723c */ /* 0x000fe20000001820 */
[----:B------:R-:W3:Y:S07]  /*5e90*/  LDSM.16.M88.4 R152, [R133+0x11900] ;  /* 0x011900008598783b */ /* 0x000eee0000000200 */
[----:B------:R-:W2:Y:S01]  /*5ea0*/  LDSM.16.M88.4 R160, [R185+0x8000] ;  /* 0x00800000b9a0783b */ /* 0x000ea20000000200 */
[C---:B------:R-:W-:Y:S08]  /*5eb0*/  HMMA.16816.F32 R4, R172.reuse, R180, R4 ;  /* 0x000000b4ac04723c */ /* 0x040ff00000001804 */
[C---:B------:R-:W-:Y:S01]  /*5ec0*/  HMMA.16816.F32 R8, R172.reuse, R182, R8 ;  /* 0x000000b6ac08723c */ /* 0x040fe20000001808 */
[----:B------:R-:W-:Y:S07]  /*5ed0*/  LDSM.16.M88.4 R180, [R2+0x10100] ;  /* 0x0101000002b4783b */ /* 0x000fee0000000200 */
[C---:B-1----:R-:W-:Y:S08]  /*5ee0*/  HMMA.16816.F32 R12, R172.reuse, R136, R12 ;  /* 0x00000088ac0c723c */ /* 0x042ff0000000180c */
[C---:B------:R-:W-:Y:S01]  /*5ef0*/  HMMA.16816.F32 R16, R172.reuse, R138, R16 ;  /* 0x0000008aac10723c */ /* 0x040fe20000001810 */
[----:B------:R-:W1:Y:S07]  /*5f00*/  LDSM.16.M88.4 R136, [R0+0x10900] ;  /* 0x010900000088783b */ /* 0x000e6e0000000200 */
[C---:B----4-:R-:W-:Y:S08]  /*5f10*/  HMMA.16816.F32 R20, R172.reuse, R148, R20 ;  /* 0x00000094ac14723c */ /* 0x050ff00000001814 */
[C---:B------:R-:W-:Y:S01]  /*5f20*/  HMMA.16816.F32 R24, R172.reuse, R150, R24 ;  /* 0x00000096ac18723c */ /* 0x040fe20000001818 */
[----:B------:R-:W4:Y:S07]  /*5f30*/  LDSM.16.M88.4 R148, [R0+0x11100] ;  /* 0x011100000094783b */ /* 0x000f2e0000000200 */
[C---:B------:R-:W-:Y:S08]  /*5f40*/  HMMA.16816.F32 R28, R172.reuse, R156, R28 ;  /* 0x0000009cac1c723c */ /* 0x040ff0000000181c */
[----:B------:R-:W-:Y:S01]  /*5f50*/  HMMA.16816.F32 R32, R172, R158, R32 ;  /* 0x0000009eac20723c */ /* 0x000fe20000001820 */
[----:B------:R-:W1:Y:S07]  /*5f60*/  LDSM.16.M88.4 R156, [R0+0x11900] ;  /* 0x01190000009c783b */ /* 0x000e6e0000000200 */
[----:B------:R-:W1:Y:S01]  /*5f70*/  LDSM.16.M88.4 R172, [R184+0x8000] ;  /* 0x00800000b8ac783b */ /* 0x000e620000000200 */
[C---:B-----5:R-:W-:Y:S08]  /*5f80*/  HMMA.16816.F32 R4, R164.reuse, R176, R4 ;  /* 0x000000b0a404723c */ /* 0x060ff00000001804 */
[C---:B------:R-:W-:Y:S08]  /*5f90*/  HMMA.16816.F32 R8, R164.reuse, R178, R8 ;  /* 0x000000b2a408723c */ /* 0x040ff00000001808 */
[C---:B--2---:R-:W-:Y:S08]  /*5fa0*/  HMMA.16816.F32 R12, R164.reuse, R140, R12 ;  /* 0x0000008ca40c723c */ /* 0x044ff0000000180c */
[C---:B------:R-:W-:Y:S01]  /*5fb0*/  HMMA.16816.F32 R16, R164.reuse, R142, R16 ;  /* 0x0000008ea410723c */ /* 0x040fe20000001810 */
[----:B------:R-:W-:Y:S07]  /*5fc0*/  LDSM.16.M88.4 R140, [R191+0x11100] ;  /* 0x01110000bf8c783b */ /* 0x000fee0000000200 */
[C---:B------:R-:W-:Y:S08]  /*5fd0*/  HMMA.16816.F32 R20, R164.reuse, R144, R20 ;  /* 0x00000090a414723c */ /* 0x040ff00000001814 */
[C---:B------:R-:W-:Y:S08]  /*5fe0*/  HMMA.16816.F32 R24, R164.reuse, R146, R24 ;  /* 0x00000092a418723c */ /* 0x040ff00000001818 */
[C---:B---3--:R-:W-:Y:S08]  /*5ff0*/  HMMA.16816.F32 R28, R164.reuse, R152, R28 ;  /* 0x00000098a41c723c */ /* 0x048ff0000000181c */
[----:B------:R-:W-:Y:S08]  /*6000*/  HMMA.16816.F32 R32, R164, R154, R32 ;  /* 0x0000009aa420723c */ /* 0x000ff00000001820 */
[C---:B------:R-:W-:Y:S08]  /*6010*/  HMMA.16816.F32 R4, R160.reuse, R168, R4 ;  /* 0x000000a8a004723c */ /* 0x040ff00000001804 */
[C---:B------:R-:W-:Y:S08]  /*6020*/  HMMA.16816.F32 R8, R160.reuse, R170, R8 ;  /* 0x000000aaa008723c */ /* 0x040ff00000001808 */
[C---:B-1----:R-:W-:Y:S08]  /*6030*/  HMMA.16816.F32 R12, R160.reuse, R136, R12 ;  /* 0x00000088a00c723c */ /* 0x042ff0000000180c */
[C---:B------:R-:W-:Y:S01]  /*6040*/  HMMA.16816.F32 R16, R160.reuse, R138, R16 ;  /* 0x0000008aa010723c */ /* 0x040fe20000001810 */
[----:B------:R-:W1:Y:S07]  /*6050*/  LDSM.16.M88.4 R136, [R191+0x10900] ;  /* 0x01090000bf88783b */ /* 0x000e6e0000000200 */
[C---:B----4-:R-:W-:Y:S08]  /*6060*/  HMMA.16816.F32 R20, R160.reuse, R148, R20 ;  /* 0x00000094a014723c */ /* 0x050ff00000001814 */
[C---:B------:R-:W-:Y:S08]  /*6070*/  HMMA.16816.F32 R24, R160.reuse, R150, R24 ;  /* 0x00000096a018723c */ /* 0x040ff00000001818 */
[C---:B------:R-:W-:Y:S08]  /*6080*/  HMMA.16816.F32 R28, R160.reuse, R156, R28 ;  /* 0x0000009ca01c723c */ /* 0x040ff0000000181c */
[----:B------:R-:W-:Y:S08]  /*6090*/  HMMA.16816.F32 R32, R160, R158, R32 ;  /* 0x0000009ea020723c */ /* 0x000ff00000001820 */
[C---:B------:R-:W-:Y:S08]  /*60a0*/  HMMA.16816.F32 R4, R172.reuse, R180, R4 ;  /* 0x000000b4ac04723c */ /* 0x040ff00000001804 */
[C---:B------:R-:W-:Y:S08]  /*60b0*/  HMMA.16816.F32 R8, R172.reuse, R182, R8 ;  /* 0x000000b6ac08723c */ /* 0x040ff00000001808 */
[C---:B-1----:R-:W-:Y:S08]  /*60c0*/  HMMA.16816.F32 R12, R172.reuse, R136, R12 ;  /* 0x00000088ac0c723c */ /* 0x042ff0000000180c */
[C---:B------:R-:W-:Y:S01]  /*60d0*/  HMMA.16816.F32 R16, R172.reuse, R138, R16 ;  /* 0x0000008aac10723c */ /* 0x040fe20000001810 */
[----:B------:R1:W2:Y:S03]  /*60e0*/  LDSM.16.M88.4 R136, [R191+0x11900] ;  /* 0x01190000bf88783b */ /* 0x0002a60000000200 */
[----:B------:R-:W-:Y:S02]  /*60f0*/  FMUL.FTZ R166, R4, c[0x0][0x320] ;  /* 0x0000c80004a67a20 */ /* 0x000fe40000410000 */
[----:B------:R-:W-:Y:S02]  /*6100*/  FMUL.FTZ R168, R5, c[0x0][0x320] ;  /* 0x0000c80005a87a20 */ /* 0x000fe40000410000 */
[C---:B------:R-:W-:Y:S02]  /*6110*/  HMMA.16816.F32 R20, R172.reuse, R140, R20 ;  /* 0x0000008cac14723c */ /* 0x040fe40000001814 */
[----:B------:R-:W3:Y:S02]  /*6120*/  MUFU.TANH R166, R166 ;  /* 0x000000a600a67308 */ /* 0x000ee40000002400 */
[----:B------:R-:W-:Y:S02]  /*6130*/  FMUL.FTZ R2, R6, c[0x0][0x320] ;  /* 0x0000c80006027a20 */ /* 0x000fe40000410000 */
[----:B------:R-:W-:Y:S02]  /*6140*/  FMUL.FTZ R164, R7, c[0x0][0x320] ;  /* 0x0000c80007a47a20 */ /* 0x000fe40000410000 */
[C---:B------:R-:W-:Y:S04]  /*6150*/  HMMA.16816.F32 R24, R172.reuse, R142, R24 ;  /* 0x0000008eac18723c */ /* 0x040fe80000001818 */
[----:B------:R-:W4:Y:S01]  /*6160*/  MUFU.TANH R168, R168 ;  /* 0x000000a800a87308 */ /* 0x000f220000002400 */
[----:B------:R-:W-:Y:S02]  /*6170*/  FMUL.FTZ R169, R8, c[0x0][0x320] ;  /* 0x0000c80008a97a20 */ /* 0x000fe40000410000 */
[----:B------:R-:W-:Y:S02]  /*6180*/  FMUL.FTZ R171, R9, c[0x0][0x320] ;  /* 0x0000c80009ab7a20 */ /* 0x000fe40000410000 */
[----:B------:R-:W-:Y:S03]  /*6190*/  FMUL.FTZ R165, R10, c[0x0][0x320] ;  /* 0x0000c8000aa57a20 */ /* 0x000fe60000410000 */
[----:B------:R-:W-:Y:S02]  /*61a0*/  FMUL.FTZ R167, R11, c[0x0][0x320] ;  /* 0x0000c8000ba77a20 */ /* 0x000fe40000410000 */
[----:B------:R-:W3:Y:S01]  /*61b0*/  MUFU.TANH R2, R2 ;  /* 0x0000000200027308 */ /* 0x000ee20000002400 */
[----:B------:R-:W-:Y:S02]  /*61c0*/  FMUL.FTZ R181, R12, c[0x0][0x320] ;  /* 0x0000c8000cb57a20 */ /* 0x000fe40000410000 */
[----:B------:R-:W-:Y:S02]  /*61d0*/  FMUL.FTZ R218, R22, c[0x0][0x320] ;  /* 0x0000c80016da7a20 */ /* 0x000fe40000410000 */
[----:B------:R-:W-:Y:S02]  /*61e0*/  FMUL.FTZ R177, R13, c[0x0][0x320] ;  /* 0x0000c8000db17a20 */ /* 0x000fe40000410000 */
[----:B------:R-:W-:Y:S02]  /*61f0*/  FMUL.FTZ R176, R14, c[0x0][0x320] ;  /* 0x0000c8000eb07a20 */ /* 0x000fe40000410000 */
[----:B------:R-:W-:Y:S01]  /*6200*/  FMUL.FTZ R170, R15, c[0x0][0x320] ;  /* 0x0000c8000faa7a20 */ /* 0x000fe20000410000 */
[----:B-1----:R-:W1:Y:S01]  /*6210*/  MUFU.TANH R191, R218 ;  /* 0x000000da00bf7308 */ /* 0x002e620000002400 */
[C---:B--2---:R-:W-:Y:S03]  /*6220*/  HMMA.16816.F32 R28, R172.reuse, R136, R28 ;  /* 0x00000088ac1c723c */ /* 0x044fe6000000181c */
[----:B------:R-:W-:Y:S02]  /*6230*/  FMUL.FTZ R224, R27, c[0x0][0x320] ;  /* 0x0000c8001be07a20 */ /* 0x000fe40000410000 */
[----:B------:R-:W-:Y:S02]  /*6240*/  FMUL.FTZ R182, R16, c[0x0][0x320] ;  /* 0x0000c80010b67a20 */ /* 0x000fe40000410000 */
[----:B------:R-:W-:Y:S01]  /*6250*/  FMUL.FTZ R217, R17, c[0x0][0x320] ;  /* 0x0000c80011d97a20 */ /* 0x000fe20000410000 */
[----:B------:R-:W-:Y:S01]  /*6260*/  HMMA.16816.F32 R32, R172, R138, R32 ;  /* 0x0000008aac20723c */ /* 0x000fe20000001820 */
[----:B------:R2:W1:Y:S03]  /*6270*/  MUFU.TANH R218, R224 ;  /* 0x000000e000da7308 */ /* 0x0004660000002400 */
[----:B------:R-:W-:Y:S02]  /*6280*/  FMUL.FTZ R179, R18, c[0x0][0x320] ;  /* 0x0000c80012b37a20 */ /* 0x000fe40000410000 */
[----:B------:R-:W-:Y:S02]  /*6290*/  FMUL.FTZ R178, R19, c[0x0][0x320] ;  /* 0x0000c80013b27a20 */ /* 0x000fe40000410000 */
[----:B------:R-:W-:Y:S03]  /*62a0*/  FMUL.FTZ R221, R20, c[0x0][0x320] ;  /* 0x0000c80014dd7a20 */ /* 0x000fe60000410000 */
[----:B------:R-:W1:Y:S01]  /*62b0*/  MUFU.TANH R164, R164 ;  /* 0x000000a400a47308 */ /* 0x000e620000002400 */
[----:B------:R-:W-:Y:S02]  /*62c0*/  FMUL.FTZ R220, R21, c[0x0][0x320] ;  /* 0x0000c80015dc7a20 */ /* 0x000fe40000410000 */
        /* <DEDUP_REMOVED lines=12> */
[----:B--2---:R-:W-:Y:S02]  /*6390*/  FMUL.FTZ R224, R34, c[0x0][0x320] ;  /* 0x0000c80022e07a20 */ /* 0x004fe40000410000 */
[----:B------:R-:W-:Y:S05]  /*63a0*/  FMUL.FTZ R175, R35, c[0x0][0x320] ;  /* 0x0000c80023af7a20 */ /* 0x000fea0000410000 */
[----:B------:R-:W2:Y:S10]  /*63b0*/  MUFU.TANH R165, R165 ;  /* 0x000000a500a57308 */ /* 0x000eb40000002400 */
        /* <DEDUP_REMOVED lines=38> */
.L_x_808:
[----:B------:R-:W-:Y:S04]  /*6620*/  MOV R0, c[0x0][0x32c] ;  /* 0x0000cb0000007a02 */ /* 0x000fe80000000f00 */
[----:B------:R-:W-:Y:S11]  /*6630*/  ISETP.NE.AND P0, PT, R0, 0x1, PT ;  /* 0x000000010000780c */ /* 0x000ff60003f05270 */
[----:B------:R-:W-:Y:S02]  /*6640*/  @!UPT UIADD3 URZ, URZ, URZ, URZ ;  /* 0x0000003f3f3ff290 */ /* 0x000fe4000fffe03f */
[----:B------:R-:W-:Y:S05]  /*6650*/  @P0 IMAD.HI.U32 R0, R5, c[0x0][0x330], RZ ;  /* 0x0000cc0005000a27 */ /* 0x000fea00078e00ff */
[----:B------:R-:W-:Y:S02]  /*6660*/  @P0 SHF.R.U32.HI R5, RZ, c[0x0][0x334], R0 ;  /* 0x0000cd00ff050a19 */ /* 0x000fe40000011600 */
.L_x_809:
[----:B------:R-:W-:Y:S05]  /*6670*/  BSYNC B0 ;  /* 0x0000000000007941 */ /* 0x000fea0003800000 */
.L_x_807:
[----:B------:R-:W-:Y:S04]  /*6680*/  IMAD.MOV.U32 R0, RZ, RZ, c[0x0][0x32c] ;  /* 0x0000cb00ff007624 */ /* 0x000fe800078e00ff */
[----:B------:R-:W-:Y:S04]  /*6690*/  IMAD R0, R5, R0, -UR6 ;  /* 0x8000000605007e24 */ /* 0x000fe8000f8e0200 */
[----:B------:R-:W-:Y:S05]  /*66a0*/  IMAD.IADD R5, R0, 0x1, -R201 ;  /* 0x0000000100057824 */ /* 0x000fea00078e0ac9 */
[----:B------:R-:W-:Y:S02]  /*66b0*/  IADD3 R0, R5, c[0x0][0x32c], RZ ;  /* 0x0000cb0005007a10 */ /* 0x000fe40007ffe0ff */
[----:B------:R-:W-:Y:S02]  /*66c0*/  IMNMX R230, R230, R5, !PT ;  /* 0x00000005e6e67217 */ /* 0x000fe40007800200 */
[----:B------:R-:W-:Y:S02]  /*66d0*/  IMNMX R231, R231, R0, PT ;  /* 0x00000000e7e77217 */ /* 0x000fe40003800200 */
.L_x_806:
[----:B--234-:R-:W-:Y:S01]  /*66e0*/  UISETP.GT.AND UP0, UPT, UR17, -0x1, UPT ;  /* 0xffffffff1100788c */ /* 0x01cfe2000bf04270 */
[----:B------:R-:W2:Y:S05]  /*66f0*/  SHFL.IDX PT, R6, R232, 0x1, 0x1c1f ;  /* 0x003c1f00e8067f89 */ /* 0x000eaa00000e0000 */
[----:B------:R-:W-:Y:S04]  /*6700*/  PLOP3.LUT P0, PT, PT, PT, UP0, 0x80, 0x0 ;  /* 0x000000000000781c */ /* 0x000fe80003f0f008 */
[C---:B------:R-:W-:Y:S02]  /*6710*/  ISETP.GT.AND P4, PT, R230.reuse, 0x1, P0 ;  /* 0x00000001e600780c */ /* 0x040fe40000784270 */
[C---:B------:R-:W-:Y:S02]  /*6720*/  ISETP.GT.AND P5, PT, R230.reuse, RZ, P0 ;  /* 0x000000ffe600720c */ /* 0x040fe400007a4270 */
[C---:B------:R-:W-:Y:S02]  /*6730*/  ISETP.LT.OR P4, PT, R231.reuse, 0x2, P4 ;  /* 0x00000002e700780c */ /* 0x040fe40002781670 */
[----:B------:R-:W-:Y:S02]  /*6740*/  ISETP.GT.AND P6, PT, R230, 0x8, P0 ;  /* 0x00000008e600780c */ /* 0x000fe400007c4270 */
[----:B------:R-:W-:Y:S02]  /*6750*/  FSEL R9, R168, -INF , !P4 ;  /* 0xff800000a8097808 */ /* 0x000fe40006000000 */
[----:B------:R-:W-:Y:S02]  /*6760*/  ISETP.GT.AND P4, PT, R230, 0x10, P0 ;  /* 0x00000010e600780c */ /* 0x000fe40000784270 */
[C---:B------:R-:W-:Y:S02]  /*6770*/  ISETP.LT.OR P5, PT, R231.reuse, 0x1, P5 ;  /* 0x00000001e700780c */ /* 0x040fe40002fa1670 */
[----:B------:R-:W-:Y:S01]  /*6780*/  ISETP.LT.OR P6, PT, R231, 0x9, P6 ;  /* 0x00000009e700780c */ /* 0x000fe200037c1670 */
[--C-:B--2---:R-:W-:Y:S01]  /*6790*/  IMAD.IADD R0, R229, 0x1, R6.reuse ;  /* 0x00000001e5007824 */ /* 0x104fe200078e0206 */
[----:B------:R-:W-:Y:S01]  /*67a0*/  ISETP.LT.OR P4, PT, R231, 0x11, P4 ;  /* 0x00000011e700780c */ /* 0x000fe20002781670 */
[----:B------:R-:W-:Y:S01]  /*67b0*/  IMAD.IADD R4, R228, 0x1, R6 ;  /* 0x00000001e4047824 */ /* 0x000fe200078e0206 */
[----:B------:R-:W-:Y:S02]  /*67c0*/  FSEL R11, R166, -INF , !P5 ;  /* 0xff800000a60b7808 */ /* 0x000fe40006800000 */
[C---:B------:R-:W-:Y:S02]  /*67d0*/  ISETP.GT.AND P5, PT, R230.reuse, 0x9, P0 ;  /* 0x00000009e600780c */ /* 0x040fe400007a4270 */
[----:B-1----:R-:W-:Y:S02]  /*67e0*/  FSEL R5, R169, -INF , !P6 ;  /* 0xff800000a9057808 */ /* 0x002fe40007000000 */
[----:B------:R-:W-:Y:S02]  /*67f0*/  FSEL R169, R181, -INF , !P4 ;  /* 0xff800000b5a97808 */ /* 0x000fe40006000000 */
[C---:B------:R-:W-:Y:S02]  /*6800*/  ISETP.GT.AND P4, PT, R230.reuse, 0x19, P0 ;  /* 0x00000019e600780c */ /* 0x040fe40000784270 */
[C---:B------:R-:W-:Y:S02]  /*6810*/  ISETP.LT.OR P5, PT, R231.reuse, 0xa, P5 ;  /* 0x0000000ae700780c */ /* 0x040fe40002fa1670 */
[----:B------:R-:W-:Y:S02]  /*6820*/  ISETP.LT.OR P4, PT, R231, 0x1a, P4 ;  /* 0x0000001ae700780c */ /* 0x000fe40002781670 */
        /* <DEDUP_REMOVED lines=48> */
.L_x_812:
[----:B------:R-:W-:Y:S04]  /*6b30*/  MOV R6, c[0x0][0x32c] ;  /* 0x0000cb0000067a02 */ /* 0x000fe80000000f00 */
[----:B------:R-:W-:Y:S11]  /*6b40*/  ISETP.NE.AND P4, PT, R6, 0x1, PT ;  /* 0x000000010600780c */ /* 0x000ff60003f85270 */
[----:B------:R-:W-:Y:S02]  /*6b50*/  @!UPT UIADD3 URZ, URZ, URZ, URZ ;  /* 0x0000003f3f3ff290 */ /* 0x000fe4000fffe03f */
[----:B------:R-:W-:Y:S05]  /*6b60*/  @P4 IMAD.HI.U32 R6, R13, c[0x0][0x330], RZ ;  /* 0x0000cc000d064a27 */ /* 0x000fea00078e00ff */
[----:B------:R-:W-:Y:S02]  /*6b70*/  @P4 SHF.R.U32.HI R13, RZ, c[0x0][0x334], R6 ;  /* 0x0000cd00ff0d4a19 */ /* 0x000fe40000011606 */
.L_x_813:
[----:B------:R-:W-:Y:S05]  /*6b80*/  BSYNC B0 ;  /* 0x0000000000007941 */ /* 0x000fea0003800000 */
.L_x_811:
[----:B------:R-:W-:Y:S04]  /*6b90*/  IMAD.MOV.U32 R6, RZ, RZ, c[0x0][0x32c] ;  /* 0x0000cb00ff067624 */ /* 0x000fe800078e00ff */
[----:B------:R-:W-:Y:S04]  /*6ba0*/  IMAD R6, R13, R6, -UR6 ;  /* 0x800000060d067e24 */ /* 0x000fe8000f8e0206 */
[----:B------:R-:W-:Y:S05]  /*6bb0*/  IMAD.IADD R15, R6, 0x1, -R201 ;  /* 0x00000001060f7824 */ /* 0x000fea00078e0ac9 */
[----:B------:R-:W-:Y:S02]  /*6bc0*/  IADD3 R13, R15, c[0x0][0x32c], RZ ;  /* 0x0000cb000f0d7a10 */ /* 0x000fe40007ffe0ff */
[----:B------:R-:W-:Y:S02]  /*6bd0*/  IMNMX R4, R4, R15, !PT ;  /* 0x0000000f04047217 */ /* 0x000fe40007800200 */
[----:B------:R-:W-:Y:S02]  /*6be0*/  IMNMX R0, R0, R13, PT ;  /* 0x0000000d00007217 */ /* 0x000fe40003800200 */
.L_x_810:
[----:B------:R-:W-:Y:S01]  /*6bf0*/  FMNMX.FTZ R6, R11, R132, !PT ;  /* 0x000000840b067209 */ /* 0x000fe20007810000 */
[----:B------:R-:W-:Y:S04]  /*6c00*/  DEPBAR.LE SB0, 0x2 ;  /* 0x000080800000791a */ /* 0x000fe80000000000 */
[----:B------:R-:W-:Y:S01]  /*6c10*/  FMNMX.FTZ R6, R9, R6, !PT ;  /* 0x0000000609067209 */ /* 0x000fe20007810000 */
[----:B------:R-:W-:Y:S01]  /*6c20*/  BAR.SYNC.DEFER_BLOCKING 0x0 ;  /* 0x0000000000007b1d */ /* 0x000fe20000010000 */
[C---:B------:R-:W-:Y:S01]  /*6c30*/  ISETP.GT.AND P6, PT, R4.reuse, RZ, P0 ;  /* 0x000000ff0400720c */ /* 0x040fe200007c4270 */
[----:B------:R-:W-:Y:S01]  /*6c40*/  UIADD3 UR22, UR17, -0x2, URZ ;  /* 0xfffffffe11167890 */ /* 0x000fe2000fffe03f */
[----:B------:R-:W-:Y:S02]  /*6c50*/  FMNMX.FTZ R6, R5, R6, !PT ;  /* 0x0000000605067209 */ /* 0x000fe40007810000 */
[----:B------:R-:W-:Y:S01]  /*6c60*/  ISETP.GT.AND P5, PT, R4, 0x1, P0 ;  /* 0x000000010400780c */ /* 0x000fe200007a4270 */
[----:B------:R-:W-:Y:S01]  /*6c70*/  UISETP.GE.AND UP1, UPT, UR22, UR10, UPT ;  /* 0x0000000a1600728c */ /* 0x000fe2000bf26270 */
[----:B------:R-:W-:Y:S02]  /*6c80*/  FMNMX.FTZ R6, R7, R6, !PT ;  /* 0x0000000607067209 */ /* 0x000fe40007810000 */
[----:B------:R-:W-:Y:S02]  /*6c90*/  ISETP.LT.OR P6, PT, R0, 0x1, P6 ;  /* 0x000000010000780c */ /* 0x000fe400037c1670 */
[----:B------:R-:W-:Y:S02]  /*6ca0*/  FMNMX.FTZ R6, R169, R6, !PT ;  /* 0x00000006a9067209 */ /* 0x000fe40007810000 */
[----:B------:R-:W-:Y:S02]  /*6cb0*/  FSEL R10, R2, -INF , !P6 ;  /* 0xff800000020a7808 */ /* 0x000fe40007000000 */
[----:B------:R-:W-:Y:S02]  /*6cc0*/  ISETP.GT.AND P4, PT, R4, 0x8, P0 ;  /* 0x000000080400780c */ /* 0x000fe40000784270 */
[----:B------:R-:W-:Y:S01]  /*6cd0*/  ISETP.LT.OR P5, PT, R0, 0x2, P5 ;  /* 0x000000020000780c */ /* 0x000fe20002fa1670 */
[----:B------:R-:W-:Y:S01]  /*6ce0*/  @UP1 USHF.R.S32.HI UR23, URZ, 0x1f, UR22 ;  /* 0x0000001f3f171899 */ /* 0x000fe20008011416 */
[----:B------:R-:W-:Y:S02]  /*6cf0*/  FMNMX.FTZ R6, R171, R6, !PT ;  /* 0x00000006ab067209 */ /* 0x000fe40007810000 */
[----:B------:R-:W-:Y:S02]  /*6d00*/  FMNMX.FTZ R13, R10, R3, !PT ;  /* 0x000000030a0d7209 */ /* 0x000fe40007810000 */
[----:B------:R-:W-:Y:S01]  /*6d10*/  ISETP.GT.AND P6, PT, R4, 0x9, P0 ;  /* 0x000000090400780c */ /* 0x000fe200007c4270 */
[----:B------:R-:W-:Y:S01]  /*6d20*/  LDSM.16.MT88.4 R28, [R134+UR4+0x100] ;  /* 0x00010004861c783b */ /* 0x000fe20008004200 */
[----:B------:R-:W-:Y:S01]  /*6d30*/  ISETP.LT.OR P4, PT, R0, 0x9, P4 ;  /* 0x000000090000780c */ /* 0x000fe20002781670 */
[----:B------:R-:W-:Y:S01]  /*6d40*/  ULDC.64 UR6, c[0x0][0x1e0] ;  /* 0x0000780000067ab9 */ /* 0x000fe20000000a00 */
[----:B------:R-:W-:Y:S02]  /*6d50*/  FSEL R164, R164, -INF , !P5 ;  /* 0xff800000a4a47808 */ /* 0x000fe40006800000 */
[----:B------:R-:W-:Y:S02]  /*6d60*/  FMNMX.FTZ R6, R143, R6, !PT ;  /* 0x000000068f067209 */ /* 0x000fe40007810000 */
[----:B------:R-:W-:Y:S01]  /*6d70*/  FSEL R8, R165, -INF , !P4 ;  /* 0xff800000a5087808 */ /* 0x000fe20006000000 */
[----:B------:R-:W-:Y:S01]  /*6d80*/  @UP1 UIMAD UR23, UR23, UR6, URZ ;  /* 0x00000006171712a4 */ /* 0x000fe2000f8e023f */
[----:B------:R-:W-:Y:S01]  /*6d90*/  ISETP.GT.AND P5, PT, R4, 0x10, P0 ;  /* 0x000000100400780c */ /* 0x000fe200007a4270 */
[----:B------:R-:W-:Y:S01]  /*6da0*/  @UP1 UIMAD.WIDE.U32 UR24, UR22, UR6, URZ ;  /* 0x00000006161812a5 */ /* 0x000fe2000f8e003f */
[----:B------:R-:W-:Y:S01]  /*6db0*/  ISETP.LT.OR P6, PT, R0, 0xa, P6 ;  /* 0x0000000a0000780c */ /* 0x000fe200037c1670 */
[----:B------:R-:W-:Y:S01]  /*6dc0*/  @UP1 UIMAD UR23, UR22, UR7, UR23 ;  /* 0x00000007161712a4 */ /* 0x000fe2000f8e0217 */
[----:B------:R-:W-:Y:S01]  /*6dd0*/  FMNMX.FTZ R13, R164, R13, !PT ;  /* 0x0000000da40d7209 */ /* 0x000fe20007810000 */
[----:B------:R-:W-:Y:S01]  /*6de0*/  @UP1 USHF.L.U32 UR6, UR24, 0x6, URZ ;  /* 0x0000000618061899 */ /* 0x000fe2000800063f */
[----:B------:R-:W-:Y:S01]  /*6df0*/  FMNMX.FTZ R2, R141, R6, !PT ;  /* 0x000000068d027209 */ /* 0x000fe20007810000 */
[----:B------:R-:W-:Y:S01]  /*6e00*/  @UP1 UIADD3 UR23, UR25, UR23, URZ ;  /* 0x0000001719171290 */ /* 0x000fe2000fffe03f */
[----:B------:R-:W-:Y:S01]  /*6e10*/  FSEL R6, R167, -INF , !P6 ;  /* 0xff800000a7067808 */ /* 0x000fe20007000000 */
[----:B------:R-:W-:Y:S01]  /*6e20*/  @UP1 UIADD3 UR7, UP0, UR14, UR6, URZ ;  /* 0x000000060e071290 */ /* 0x000fe2000ff1e03f */
[----:B------:R-:W-:Y:S01]  /*6e30*/  FMNMX.FTZ R13, R8, R13, !PT ;  /* 0x0000000d080d7209 */ /* 0x000fe20007810000 */
[----:B------:R-:W-:Y:S01]  /*6e40*/  @UP1 USHF.L.U64.HI UR23, UR24, 0x6, UR23 ;  /* 0x0000000618171899 */ /* 0x000fe20008010217 */
[----:B------:R-:W-:Y:S02]  /*6e50*/  ISETP.GT.AND P4, PT, R4, 0x11, P0 ;  /* 0x000000110400780c */ /* 0x000fe40000784270 */
[----:B------:R-:W-:Y:S02]  /*6e60*/  ISETP.LT.OR P5, PT, R0, 0x11, P5 ;  /* 0x000000110000780c */ /* 0x000fe40002fa1670 */
[----:B------:R-:W-:Y:S02]  /*6e70*/  FMNMX.FTZ R15, R6, R13, !PT ;  /* 0x0000000d060f7209 */ /* 0x000fe40007810000 */
[----:B------:R-:W-:Y:S02]  /*6e80*/  FSEL R176, R176, -INF , !P5 ;  /* 0xff800000b0b07808 */ /* 0x000fe40006800000 */
[----:B------:R-:W-:Y:S02]  /*6e90*/  ISETP.GT.AND P6, PT, R4, 0x18, P0 ;  /* 0x000000180400780c */ /* 0x000fe400007c4270 */
[C---:B------:R-:W-:Y:S02]  /*6ea0*/  ISETP.LT.OR P4, PT, R0.reuse, 0x12, P4 ;  /* 0x000000120000780c */ /* 0x040fe40002781670 */
[----:B------:R-:W-:Y:S02]  /*6eb0*/  FMNMX.FTZ R2, R177, R2, !PT ;  /* 0x00000002b1027209 */ /* 0x000fe40007810000 */
[----:B------:R-:W-:Y:S02]  /*6ec0*/  ISETP.LT.OR P6, PT, R0, 0x19, P6 ;  /* 0x000000190000780c */ /* 0x000fe400037c1670 */
[----:B------:R-:W-:Y:S02]  /*6ed0*/  FMNMX.FTZ R15, R176, R15, !PT ;  /* 0x0000000fb00f7209 */ /* 0x000fe40007810000 */
[----:B------:R-:W-:Y:S02]  /*6ee0*/  ISETP.GT.AND P5, PT, R4, 0x19, P0 ;  /* 0x000000190400780c */ /* 0x000fe400007a4270 */
[----:B------:R-:W-:Y:S02]  /*6ef0*/  FSEL R174, R170, -INF , !P4 ;  /* 0xff800000aaae7808 */ /* 0x000fe40006000000 */
        /* <DEDUP_REMOVED lines=8> */
[----:B------:R-:W-:Y:S02]  /*6f80*/  ISETP.GT.AND P6, PT, R4, 0x21, P0 ;  /* 0x000000210400780c */ /* 0x000fe400007c4270 */
[----:B------:R-:W-:Y:S02]  /*6f90*/  ISETP.LT.OR P4, PT, R0, 0x21, P4 ;  /* 0x000000210000780c */ /* 0x000fe40002781670 */
[----:B------:R-:W-:Y:S02]  /*6fa0*/  FMNMX.FTZ R2, R155, R2, !PT ;  /* 0x000000029b027209 */ /* 0x000fe40007810000 */
[----:B------:R-:W-:Y:S02]  /*6fb0*/  FMNMX.FTZ R15, R140, R15, !PT ;  /* 0x0000000f8c0f7209 */ /* 0x000fe40007810000 */
[----:B------:R-:W-:Y:S02]  /*6fc0*/  ISETP.LT.OR P6, PT, R0, 0x22, P6 ;  /* 0x000000220000780c */ /* 0x000fe400037c1670 */
[----:B------:R-:W-:Y:S02]  /*6fd0*/  FSEL R178, R191, -INF , !P4 ;  /* 0xff800000bfb27808 */ /* 0x000fe40006000000 */
        /* <DEDUP_REMOVED lines=18> */
[----:B------:R-:W-:Y:S01]  /*7100*/  FMNMX.FTZ R15, R154, R15, !PT ;  /* 0x0000000f9a0f7209 */ /* 0x000fe20007810000 */
[----:B------:R-:W1:Y:S01]  /*7110*/  SHFL.BFLY PT, R2, R13, 0x2, 0x1f ;  /* 0x0c401f000d027f89 */ /* 0x000e6200000e0000 */
        /* <DEDUP_REMOVED lines=9> */
[----:B------:R-:W-:Y:S02]  /*71b0*/  FMNMX.FTZ R19, R146, R15, !PT ;  /* 0x0000000f92137209 */ /* 0x000fe40007810000 */
[----:B------:R-:W-:Y:S02]  /*71c0*/  FSEL R144, R175, -INF , !P0 ;  /* 0xff800000af907808 */ /* 0x000fe40004000000 */
[----:B------:R-:W-:Y:S02]  /*71d0*/  IADD3 R16, R134, UR4, RZ ;  /* 0x0000000486107c10 */ /* 0x000fe4000fffe0ff */
[----:B------:R-:W-:Y:S02]  /*71e0*/  FMNMX.FTZ R17, R144, R19, !PT ;  /* 0x0000001390117209 */ /* 0x000fe40007810000 */
[----:B-1----:R-:W-:Y:S02]  /*71f0*/  FMNMX.FTZ R4, R13, R2, !PT ;  /* 0x000000020d047209 */ /* 0x002fe40007810000 */
[----:B------:R-:W-:Y:S01]  /*7200*/  IADD3 R160, R187, R16, RZ ;  /* 0x00000010bba07210 */ /* 0x000fe20007ffe0ff */
[----:B------:R-:W1:Y:S08]  /*7210*/  SHFL.BFLY PT, R0, R17, 0x2, 0x1f ;  /* 0x0c401f0011007f89 */ /* 0x000e7000000e0000 */
[----:B------:R-:W2:Y:S01]  /*7220*/  SHFL.BFLY PT, R15, R4, 0x1, 0x1f ;  /* 0x0c201f00040f7f89 */ /* 0x000ea200000e0000 */
[----:B-1----:R-:W-:Y:S07]  /*7230*/  FMNMX.FTZ R13, R17, R0, !PT ;  /* 0x00000000110d7209 */ /* 0x002fee0007810000 */
[----:B------:R-:W1:Y:S01]  /*7240*/  SHFL.BFLY PT, R0, R13, 0x1, 0x1f ;  /* 0x0c201f000d007f89 */ /* 0x000e6200000e0000 */
[----:B--2---:R-:W-:Y:S04]  /*7250*/  FMNMX.FTZ R2, R4, R15, !PT ;  /* 0x0000000f04027209 */ /* 0x004fe80007810000 */
[C---:B------:R-:W-:Y:S01]  /*7260*/  FSETP.NEU.FTZ.AND P0, PT, R2.reuse, -INF , PT ;  /* 0xff8000000200780b */ /* 0x040fe20003f1d000 */
[----:B------:R-:W-:Y:S05]  /*7270*/  FMUL.FTZ R152, R2, c[0x0][0x2d0] ;  /* 0x0000b40002987a20 */ /* 0x000fea0000410000 */
[----:B------:R-:W-:Y:S05]  /*7280*/  FSEL R152, R152, RZ, P0 ;  /* 0x000000ff98987208 */ /* 0x000fea0000000000 */
[--C-:B------:R-:W-:Y:S01]  /*7290*/  FFMA.FTZ R162, R5, c[0x0][0x2d0], -R152.reuse ;  /* 0x0000b40005a27a23 */ /* 0x100fe20000010898 */
[----:B------:R-:W-:Y:S01]  /*72a0*/  FSEL R5, R2, RZ, P0 ;  /* 0x000000ff02057208 */ /* 0x000fe20000000000 */
[--C-:B------:R-:W-:Y:S02]  /*72b0*/  FFMA.FTZ R168, R11, c[0x0][0x2d0], -R152.reuse ;  /* 0x0000b4000ba87a23 */ /* 0x100fe40000010898 */
[----:B------:R-:W-:Y:S01]  /*72c0*/  FFMA.FTZ R167, R9, c[0x0][0x2d0], -R152 ;  /* 0x0000b40009a77a23 */ /* 0x000fe20000010898 */
[----:B-1----:R-:W-:Y:S01]  /*72d0*/  FMNMX.FTZ R0, R13, R0, !PT ;  /* 0x000000000d007209 */ /* 0x002fe20007810000 */
[----:B------:R-:W-:Y:S01]  /*72e0*/  FADD.FTZ R4, -R5, R132 ;  /* 0x0000008405047221 */ /* 0x000fe20000010100 */
[----:B------:R-:W1:Y:S01]  /*72f0*/  LDSM.16.MT88.4 R12, [R135+UR4+0x100] ;  /* 0x00010004870c783b */ /* 0x000e620008004200 */
[--C-:B------:R-:W-:Y:S01]  /*7300*/  FFMA.FTZ R163, R7, c[0x0][0x2d0], -R152.reuse ;  /* 0x0000b40007a37a23 */ /* 0x100fe20000010898 */
[C---:B------:R-:W-:Y:S01]  /*7310*/  FSETP.NEU.FTZ.AND P0, PT, R0.reuse, -INF , PT ;  /* 0xff8000000000780b */ /* 0x040fe20003f1d000 */
[----:B------:R-:W-:Y:S01]  /*7320*/  FMUL.FTZ R145, R0, c[0x0][0x2d0] ;  /* 0x0000b40000917a20 */ /* 0x000fe20000410000 */
[----:B------:R-:W-:Y:S01]  /*7330*/  MUFU.EX2 R168, R168 ;  /* 0x000000a800a87308 */ /* 0x000fe20000000800 */
[----:B------:R-:W-:Y:S01]  /*7340*/  FMUL.FTZ R132, R4, c[0x0][0x2d0] ;  /* 0x0000b40004847a20 */ /* 0x000fe20000410000 */
[----:B------:R-:W-:Y:S01]  /*7350*/  FSEL R4, R0, RZ, P0 ;  /* 0x000000ff00047208 */ /* 0x000fe20000000000 */
[--C-:B------:R-:W-:Y:S01]  /*7360*/  FFMA.FTZ R172, R141, c[0x0][0x2d0], -R152.reuse ;  /* 0x0000b4008dac7a23 */ /* 0x100fe20000010898 */
[----:B------:R-:W-:Y:S01]  /*7370*/  FSEL R145, R145, RZ, P0 ;  /* 0x000000ff91917208 */ /* 0x000fe20000000000 */
[--C-:B------:R-:W-:Y:S01]  /*7380*/  FFMA.FTZ R180, R159, c[0x0][0x2d0], -R152.reuse ;  /* 0x0000b4009fb47a23 */ /* 0x100fe20000010898 */
[----:B------:R-:W-:Y:S01]  /*7390*/  PLOP3.LUT P0, PT, PT, PT, UP1, 0x80, 0x0 ;  /* 0x000000000000781c */ /* 0x000fe20003f0f018 */
[----:B------:R-:W-:Y:S02]  /*73a0*/  FADD.FTZ R4, -R4, R3 ;  /* 0x0000000304047221 */ /* 0x000fe40000010100 */
[--C-:B------:R-:W-:Y:S01]  /*73b0*/  FFMA.FTZ R166, R10, c[0x0][0x2d0], -R145.reuse ;  /* 0x0000b4000aa67a23 */ /* 0x100fe20000010891 */
[----:B------:R-:W2:Y:S01]  /*73c0*/  MUFU.EX2 R132, R132 ;  /* 0x0000008400847308 */ /* 0x000ea20000000800 */
[--C-:B------:R-:W-:Y:S02]  /*73d0*/  FFMA.FTZ R165, R164, c[0x0][0x2d0], -R145.reuse ;  /* 0x0000b400a4a57a23 */ /* 0x100fe40000010891 */
[--C-:B------:R-:W-:Y:S02]  /*73e0*/  FFMA.FTZ R161, R8, c[0x0][0x2d0], -R145.reuse ;  /* 0x0000b40008a17a23 */ /* 0x100fe40000010891 */
[--C-:B------:R-:W-:Y:S02]  /*73f0*/  FFMA.FTZ R164, R6, c[0x0][0x2d0], -R145.reuse ;  /* 0x0000b40006a47a23 */ /* 0x100fe40000010891 */
[----:B------:R-:W-:Y:S01]  /*7400*/  FMUL.FTZ R3, R4, c[0x0][0x2d0] ;  /* 0x0000b40004037a20 */ /* 0x000fe20000410000 */
[----:B------:R-:W-:Y:S01]  /*7410*/  IADD3 R4, R135, UR4, RZ ;  /* 0x0000000487047c10 */ /* 0x000fe2000fffe0ff */
[--C-:B------:R-:W-:Y:S01]  /*7420*/  FFMA.FTZ R175, R142, c[0x0][0x2d0], -R145.reuse ;  /* 0x0000b4008eaf7a23 */ /* 0x100fe20000010891 */
[----:B------:R-:W3:Y:S01]  /*7430*/  MUFU.EX2 R167, R167 ;  /* 0x000000a700a77308 */ /* 0x000ee20000000800 */
[--C-:B------:R-:W-:Y:S01]  /*7440*/  FFMA.FTZ R179, R157, c[0x0][0x2d0], -R152.reuse ;  /* 0x0000b4009db37a23 */ /* 0x100fe20000010898 */
[----:B------:R-:W-:Y:S01]  /*7450*/  IADD3 R133, R187, R4, RZ ;  /* 0x00000004bb857210 */ /* 0x000fe20007ffe0ff */
[--C-:B------:R-:W-:Y:S02]  /*7460*/  FFMA.FTZ R182, R155, c[0x0][0x2d0], -R152.reuse ;  /* 0x0000b4009bb67a23 */ /* 0x100fe40000010898 */
[--C-:B------:R-:W-:Y:S02]  /*7470*/  FFMA.FTZ R181, R158, c[0x0][0x2d0], -R145.reuse ;  /* 0x0000b4009eb57a23 */ /* 0x100fe40000010891 */
[----:B------:R-:W4:Y:S01]  /*7480*/  LDSM.16.MT88.4 R20, [R133+0x100] ;  /* 0x000100008514783b */ /* 0x000f220000004200 */
[--C-:B------:R-:W-:Y:S02]  /*7490*/  FFMA.FTZ R183, R156, c[0x0][0x2d0], -R145.reuse ;  /* 0x0000b4009cb77a23 */ /* 0x100fe40000010891 */
[----:B------:R-:W5:Y:S01]  /*74a0*/  MUFU.EX2 R3, R3 ;  /* 0x0000000300037308 */ /* 0x000f620000000800 */
[--C-:B------:R-:W-:Y:S02]  /*74b0*/  FFMA.FTZ R218, R154, c[0x0][0x2d0], -R145.reuse ;  /* 0x0000b4009ada7a23 */ /* 0x100fe40000010891 */
[--C-:B------:R-:W-:Y:S02]  /*74c0*/  FFMA.FTZ R191, R153, c[0x0][0x2d0], -R152.reuse ;  /* 0x0000b40099bf7a23 */ /* 0x100fe40000010898 */
[C---:B--2---:R-:W-:Y:S01]  /*74d0*/  FMUL.FTZ R4, R132.reuse, R128 ;  /* 0x0000008084047220 */ /* 0x044fe20000410000 */
[----:B------:R-:W-:Y:S01]  /*74e0*/  LDSM.16.MT88.4 R156, [R134+UR4+0x3900] ;  /* 0x00390004869c783b */ /* 0x000fe20008004200 */
        /* <DEDUP_REMOVED lines=9> */
[----:B------:R-:W2:Y:S01]  /*7580*/  MUFU.EX2 R163, R163 ;  /* 0x000000a300a37308 */ /* 0x000ea20000000800 */
[C---:B------:R-:W-:Y:S02]  /*7590*/  FMUL.FTZ R32, R132.reuse, R100 ;  /* 0x0000006484207220 */ /* 0x040fe40000410000 */
[----:B------:R-:W-:Y:S02]  /*75a0*/  FMUL.FTZ R33, R132, R101 ;  /* 0x0000006584217220 */ /* 0x000fe40000410000 */
[C---:B-----5:R-:W-:Y:S02]  /*75b0*/  FMUL.FTZ R6, R3.reuse, R130 ;  /* 0x0000008203067220 */ /* 0x060fe40000410000 */
[C---:B------:R-:W-:Y:S02]  /*75c0*/  FMUL.FTZ R7, R3.reuse, R131 ;  /* 0x0000008303077220 */ /* 0x040fe40000410000 */
[C---:B------:R-:W-:Y:S01]  /*75d0*/  FMUL.FTZ R10, R3.reuse, R126 ;  /* 0x0000007e030a7220 */ /* 0x040fe20000410000 */
[----:B------:R-:W-:Y:S01]  /*75e0*/  MUFU.EX2 R166, R166 ;  /* 0x000000a600a67308 */ /* 0x000fe20000000800 */
[C---:B------:R-:W-:Y:S01]  /*75f0*/  FMUL.FTZ R11, R3.reuse, R127 ;  /* 0x0000007f030b7220 */ /* 0x040fe20000410000 */
[----:B------:R-:W-:Y:S01]  /*7600*/  LDSM.16.MT88.4 R128, [R133+0x2900] ;  /* 0x002900008580783b */ /* 0x000fe20000004200 */
[C---:B------:R-:W-:Y:S02]  /*7610*/  FMUL.FTZ R18, R3.reuse, R118 ;  /* 0x0000007603127220 */ /* 0x040fe40000410000 */
[C---:B------:R-:W-:Y:S02]  /*7620*/  FMUL.FTZ R19, R3.reuse, R119 ;  /* 0x0000007703137220 */ /* 0x040fe40000410000 */
[C---:B------:R-:W-:Y:S02]  /*7630*/  FMUL.FTZ R26, R3.reuse, R110 ;  /* 0x0000006e031a7220 */ /* 0x040fe40000410000 */
[C---:B------:R-:W-:Y:S01]  /*7640*/  FMUL.FTZ R27, R3.reuse, R111 ;  /* 0x0000006f031b7220 */ /* 0x040fe20000410000 */
[----:B------:R-:W3:Y:S01]  /*7650*/  MUFU.EX2 R165, R165 ;  /* 0x000000a500a57308 */ /* 0x000ee20000000800 */
[C---:B------:R-:W-:Y:S01]  /*7660*/  FMUL.FTZ R34, R3.reuse, R102 ;  /* 0x0000006603227220 */ /* 0x040fe20000410000 */
[----:B------:R-:W-:Y:S01]  /*7670*/  LDSM.16.MT88.4 R108, [R160+0x2100] ;  /* 0x00210000a06c783b */ /* 0x000fe20000004200 */
[----:B------:R-:W-:Y:S01]  /*7680*/  FMUL.FTZ R35, R3, R103 ;  /* 0x0000006703237220 */ /* 0x000fe20000410000 */
[----:B--2---:R-:W-:Y:S01]  /*7690*/  F2FP.PACK_AB R138, R163, R162 ;  /* 0x000000a2a38a723e */ /* 0x004fe200000000ff */
[--C-:B------:R-:W-:Y:S02]  /*76a0*/  FFMA.FTZ R220, R151, c[0x0][0x2d0], -R152.reuse ;  /* 0x0000b40097dc7a23 */ /* 0x100fe40000010898 */
[--C-:B------:R-:W-:Y:S02]  /*76b0*/  FFMA.FTZ R217, R149, c[0x0][0x2d0], -R152.reuse ;  /* 0x0000b40095d97a23 */ /* 0x100fe40000010898 */
[--C-:B------:R-:W-:Y:S01]  /*76c0*/  FFMA.FTZ R219, R150, c[0x0][0x2d0], -R145.reuse ;  /* 0x0000b40096db7a23 */ /* 0x100fe20000010891 */
[----:B------:R-:W-:Y:S01]  /*76d0*/  MUFU.EX2 R161, R161 ;  /* 0x000000a100a17308 */ /* 0x000fe20000000800 */
[----:B------:R-:W-:Y:S01]  /*76e0*/  LDSM.16.MT88.4 R100, [R134+UR4+0x2100] ;  /* 0x002100048664783b */ /* 0x000fe20008004200 */
[--C-:B------:R-:W-:Y:S02]  /*76f0*/  FFMA.FTZ R224, R148, c[0x0][0x2d0], -R145.reuse ;  /* 0x0000b40094e07a23 */ /* 0x100fe40000010891 */
[--C-:B------:R-:W-:Y:S02]  /*7700*/  FFMA.FTZ R221, R146, c[0x0][0x2d0], -R145.reuse ;  /* 0x0000b40092dd7a23 */ /* 0x100fe40000010891 */
[C---:B------:R-:W-:Y:S02]  /*7710*/  FMUL.FTZ R36, R132.reuse, R36 ;  /* 0x0000002484247220 */ /* 0x040fe40000410000 */
[C---:B------:R-:W-:Y:S01]  /*7720*/  FMUL.FTZ R37, R132.reuse, R37 ;  /* 0x0000002584257220 */ /* 0x040fe20000410000 */
[----:B------:R-:W-:Y:S01]  /*7730*/  LDSM.16.MT88.4 R116, [R133+0x900] ;  /* 0x000900008574783b */ /* 0x000fe20000004200 */
[----:B------:R-:W2:Y:S01]  /*7740*/  MUFU.EX2 R164, R164 ;  /* 0x000000a400a47308 */ /* 0x000ea20000000800 */
[C---:B------:R-:W-:Y:S02]  /*7750*/  FMUL.FTZ R38, R3.reuse, R38 ;  /* 0x0000002603267220 */ /* 0x040fe40000410000 */
[----:B------:R-:W-:Y:S01]  /*7760*/  FMUL.FTZ R39, R3, R39 ;  /* 0x0000002703277220 */ /* 0x000fe20000410000 */
[----:B---3--:R-:W-:Y:S01]  /*7770*/  F2FP.PACK_AB R137, R165, R166 ;  /* 0x000000a6a589723e */ /* 0x008fe200000000ff */
[C---:B------:R-:W-:Y:S02]  /*7780*/  FMUL.FTZ R40, R132.reuse, R40 ;  /* 0x0000002884287220 */ /* 0x040fe40000410000 */
[----:B------:R-:W-:Y:S01]  /*7790*/  LDSM.16.MT88.4 R124, [R135+UR4+0x2900] ;  /* 0x00290004877c783b */ /* 0x000fe20008004200 */
        /* <DEDUP_REMOVED lines=9> */
[----:B------:R-:W-:Y:S01]  /*7830*/  MUFU.EX2 R175, R175 ;  /* 0x000000af00af7308 */ /* 0x000fe20000000800 */
[----:B------:R-:W-:Y:S01]  /*7840*/  FMUL.FTZ R48, R132, R48 ;  /* 0x0000003084307220 */ /* 0x000fe20000410000 */
[----:B--2---:R-:W-:Y:S01]  /*7850*/  F2FP.PACK_AB R139, R164, R161 ;  /* 0x000000a1a48b723e */ /* 0x004fe200000000ff */
[C---:B------:R-:W-:Y:S02]  /*7860*/  FMUL.FTZ R49, R132.reuse, R49 ;  /* 0x0000003184317220 */ /* 0x040fe40000410000 */
[C---:B------:R-:W-:Y:S02]  /*7870*/  FMUL.FTZ R50, R3.reuse, R50 ;  /* 0x0000003203327220 */ /* 0x040fe40000410000 */
[C---:B------:R-:W-:Y:S02]  /*7880*/  FMUL.FTZ R51, R3.reuse, R51 ;  /* 0x0000003303337220 */ /* 0x040fe40000410000 */
[C---:B-1----:R-:W-:Y:S01]  /*7890*/  HMMA.16816.F32 R4, R136.reuse, R12, R4 ;  /* 0x0000000c8804723c */ /* 0x042fe20000001804 */
[----:B------:R-:W-:Y:S04]  /*78a0*/  MUFU.EX2 R180, R180 ;  /* 0x000000b400b47308 */ /* 0x000fe80000000800 */
[C---:B------:R-:W-:Y:S02]  /*78b0*/  FMUL.FTZ R52, R132.reuse, R52 ;  /* 0x0000003484347220 */ /* 0x040fe40000410000 */
[C---:B------:R-:W-:Y:S01]  /*78c0*/  FMUL.FTZ R12, R132.reuse, R120 ;  /* 0x00000078840c7220 */ /* 0x040fe20000410000 */
[C---:B------:R-:W-:Y:S03]  /*78d0*/  HMMA.16816.F32 R8, R136.reuse, R14, R8 ;  /* 0x0000000e8808723c */ /* 0x040fe60000001808 */
[----:B------:R-:W-:Y:S01]  /*78e0*/  MUFU.EX2 R179, R179 ;  /* 0x000000b300b37308 */ /* 0x000fe20000000800 */
[C---:B------:R-:W-:Y:S02]  /*78f0*/  FMUL.FTZ R13, R132.reuse, R121 ;  /* 0x00000079840d7220 */ /* 0x040fe40000410000 */
[C---:B------:R-:W-:Y:S02]  /*7900*/  FMUL.FTZ R53, R132.reuse, R53 ;  /* 0x0000003584357220 */ /* 0x040fe40000410000 */
[C---:B------:R-:W-:Y:S04]  /*7910*/  FMUL.FTZ R14, R3.reuse, R122 ;  /* 0x0000007a030e7220 */ /* 0x040fe80000410000 */
[C---:B------:R-:W-:Y:S01]  /*7920*/  FMUL.FTZ R15, R3.reuse, R123 ;  /* 0x0000007b030f7220 */ /* 0x040fe20000410000 */
[----:B------:R-:W-:Y:S01]  /*7930*/  MUFU.EX2 R182, R182 ;  /* 0x000000b600b67308 */ /* 0x000fe20000000800 */
[----:B------:R-:W1:Y:S01]  /*7940*/  LDSM.16.MT88.4 R120, [R160+0x100] ;  /* 0x00010000a078783b */ /* 0x000e620000004200 */
[C---:B------:R-:W-:Y:S02]  /*7950*/  FMUL.FTZ R54, R3.reuse, R54 ;  /* 0x0000003603367220 */ /* 0x040fe40000410000 */
[C---:B------:R-:W-:Y:S02]  /*7960*/  FMUL.FTZ R55, R3.reuse, R55 ;  /* 0x0000003703377220 */ /* 0x040fe40000410000 */
[C---:B----4-:R-:W-:Y:S03]  /*7970*/  HMMA.16816.F32 R12, R136.reuse, R20, R12 ;  /* 0x00000014880c723c */ /* 0x050fe6000000180c */
[C---:B------:R-:W-:Y:S01]  /*7980*/  FMUL.FTZ R56, R132.reuse, R56 ;  /* 0x0000003884387220 */ /* 0x040fe20000410000 */
[----:B------:R-:W-:Y:S01]  /*7990*/  MUFU.EX2 R181, R181 ;  /* 0x000000b500b57308 */ /* 0x000fe20000000800 */
[C---:B------:R-:W-:Y:S02]  /*79a0*/  FMUL.FTZ R57, R132.reuse, R57 ;  /* 0x0000003984397220 */ /* 0x040fe40000410000 */
[C---:B------:R-:W-:Y:S01]  /*79b0*/  FMUL.FTZ R20, R132.reuse, R112 ;  /* 0x0000007084147220 */ /* 0x040fe20000410000 */
[C---:B------:R-:W-:Y:S04]  /*79c0*/  HMMA.16816.F32 R16, R136.reuse, R22, R16 ;  /* 0x000000168810723c */ /* 0x040fe80000001810 */
[C---:B------:R-:W-:Y:S02]  /*79d0*/  FMUL.FTZ R21, R132.reuse, R113 ;  /* 0x0000007184157220 */ /* 0x040fe40000410000 */
[C---:B------:R-:W-:Y:S01]  /*79e0*/  FMUL.FTZ R58, R3.reuse, R58 ;  /* 0x0000003a033a7220 */ /* 0x040fe20000410000 */
[----:B------:R-:W-:Y:S01]  /*79f0*/  MUFU.EX2 R183, R183 ;  /* 0x000000b700b77308 */ /* 0x000fe20000000800 */
[C---:B------:R-:W-:Y:S04]  /*7a00*/  FMUL.FTZ R22, R3.reuse, R114 ;  /* 0x0000007203167220 */ /* 0x040fe80000410000 */
[C---:B------:R-:W-:Y:S02]  /*7a10*/  FMUL.FTZ R23, R3.reuse, R115 ;  /* 0x0000007303177220 */ /* 0x040fe40000410000 */
[----:B------:R-:W2:Y:S01]  /*7a20*/  LDSM.16.MT88.4 R112, [R135+UR4+0x2100] ;  /* 0x002100048770783b */ /* 0x000ea20008004200 */
[C---:B------:R-:W-:Y:S02]  /*7a30*/  FMUL.FTZ R59, R3.reuse, R59 ;  /* 0x0000003b033b7220 */ /* 0x040fe40000410000 */
[C---:B------:R-:W-:Y:S01]  /*7a40*/  FMUL.FTZ R60, R132.reuse, R60 ;  /* 0x0000003c843c7220 */ /* 0x040fe20000410000 */
[----:B------:R-:W-:Y:S01]  /*7a50*/  MUFU.EX2 R218, R218 ;  /* 0x000000da00da7308 */ /* 0x000fe20000000800 */
[C---:B------:R-:W-:Y:S03]  /*7a60*/  HMMA.16816.F32 R20, R136.reuse, R28, R20 ;  /* 0x0000001c8814723c */ /* 0x040fe60000001814 */
        /* <DEDUP_REMOVED lines=10> */
[----:B------:R-:W3:Y:S01]  /*7b10*/  LDSM.16.MT88.4 R104, [R133+0x2100] ;  /* 0x002100008568783b */ /* 0x000ee20000004200 */
        /* <DEDUP_REMOVED lines=12> */
[C---:B--2---:R-:W-:Y:S04]  /*7be0*/  HMMA.16816.F32 R36, R136.reuse, R112, R36 ;  /* 0x000000708824723c */ /* 0x044fe80000001824 */
[C---:B------:R-:W-:Y:S02]  /*7bf0*/  FMUL.FTZ R71, R3.reuse, R71 ;  /* 0x0000004703477220 */ /* 0x040fe40000410000 */
[C---:B------:R-:W-:Y:S01]  /*7c00*/  FMUL.FTZ R72, R132.reuse, R72 ;  /* 0x0000004884487220 */ /* 0x040fe20000410000 */
[----:B------:R-:W-:Y:S01]  /*7c10*/  MUFU.EX2 R224, R224 ;  /* 0x000000e000e07308 */ /* 0x000fe20000000800 */
[C---:B------:R-:W-:Y:S01]  /*7c20*/  HMMA.16816.F32 R40, R136.reuse, R114, R40 ;  /* 0x000000728828723c */ /* 0x040fe20000001828 */
[----:B------:R-:W-:Y:S03]  /*7c30*/  LDSM.16.MT88.4 R112, [R135+UR4+0x900] ;  /* 0x000900048770783b */ /* 0x000fe60008004200 */
[C---:B------:R-:W-:Y:S02]  /*7c40*/  FMUL.FTZ R73, R132.reuse, R73 ;  /* 0x0000004984497220 */ /* 0x040fe40000410000 */
[C---:B------:R-:W-:Y:S02]  /*7c50*/  FMUL.FTZ R74, R3.reuse, R74 ;  /* 0x0000004a034a7220 */ /* 0x040fe40000410000 */
[C---:B------:R-:W-:Y:S01]  /*7c60*/  FMUL.FTZ R75, R3.reuse, R75 ;  /* 0x0000004b034b7220 */ /* 0x040fe20000410000 */
[----:B------:R-:W-:Y:S01]  /*7c70*/  MUFU.EX2 R221, R221 ;  /* 0x000000dd00dd7308 */ /* 0x000fe20000000800 */
[C---:B---3--:R-:W-:Y:S03]  /*7c80*/  HMMA.16816.F32 R44, R136.reuse, R104, R44 ;  /* 0x00000068882c723c */ /* 0x048fe6000000182c */
[C---:B------:R-:W-:Y:S02]  /*7c90*/  FMUL.FTZ R84, R132.reuse, R84 ;  /* 0x0000005484547220 */ /* 0x040fe40000410000 */
[----:B------:R-:W-:Y:S02]  /*7ca0*/  FMUL.FTZ R85, R132, R85 ;  /* 0x0000005584557220 */ /* 0x000fe40000410000 */
[C---:B------:R-:W-:Y:S01]  /*7cb0*/  FMUL.FTZ R86, R3.reuse, R86 ;  /* 0x0000005603567220 */ /* 0x040fe20000410000 */
[C---:B------:R-:W-:Y:S01]  /*7cc0*/  HMMA.16816.F32 R48, R136.reuse, R106, R48 ;  /* 0x0000006a8830723c */ /* 0x040fe20000001830 */
[----:B------:R-:W1:Y:S03]  /*7cd0*/  LDSM.16.MT88.4 R104, [R135+UR4+0x4100] ;  /* 0x004100048768783b */ /* 0x000e660008004200 */
[----:B------:R-:W-:Y:S02]  /*7ce0*/  FMUL.FTZ R87, R3, R87 ;  /* 0x0000005703577220 */ /* 0x000fe40000410000 */
[--C-:B------:R-:W-:Y:S02]  /*7cf0*/  FFMA.FTZ R169, R169, c[0x0][0x2d0], -R152.reuse ;  /* 0x0000b400a9a97a23 */ /* 0x100fe40000010898 */
[C---:B------:R-:W-:Y:S04]  /*7d00*/  HMMA.16816.F32 R52, R136.reuse, R100, R52 ;  /* 0x000000648834723c */ /* 0x040fe80000001834 */
[--C-:B------:R-:W-:Y:S01]  /*7d10*/  FFMA.FTZ R170, R171, c[0x0][0x2d0], -R152.reuse ;  /* 0x0000b400abaa7a23 */ /* 0x100fe20000010898 */
[----:B------:R-:W-:Y:S01]  /*7d20*/  MUFU.EX2 R169, R169 ;  /* 0x000000a900a97308 */ /* 0x000fe20000000800 */
[--C-:B------:R-:W-:Y:S02]  /*7d30*/  FFMA.FTZ R171, R143, c[0x0][0x2d0], -R152.reuse ;  /* 0x0000b4008fab7a23 */ /* 0x100fe40000010898 */
[C---:B------:R-:W-:Y:S01]  /*7d40*/  HMMA.16816.F32 R56, R136.reuse, R102, R56 ;  /* 0x000000668838723c */ /* 0x040fe20000001838 */
[----:B------:R-:W2:Y:S03]  /*7d50*/  LDSM.16.MT88.4 R100, [R133+0x4100] ;  /* 0x004100008564783b */ /* 0x000ea60000004200 */
[--C-:B------:R-:W-:Y:S02]  /*7d60*/  FFMA.FTZ R173, R176, c[0x0][0x2d0], -R145.reuse ;  /* 0x0000b400b0ad7a23 */ /* 0x100fe40000010891 */
[--C-:B------:R-:W-:Y:S01]  /*7d70*/  FFMA.FTZ R176, R140, c[0x0][0x2d0], -R145.reuse ;  /* 0x0000b4008cb07a23 */ /* 0x100fe20000010891 */
[----:B------:R-:W3:Y:S01]  /*7d80*/  MUFU.EX2 R170, R170 ;  /* 0x000000aa00aa7308 */ /* 0x000ee20000000800 */
[C---:B------:R-:W-:Y:S01]  /*7d90*/  HMMA.16816.F32 R60, R136.reuse, R108, R60 ;  /* 0x0000006c883c723c */ /* 0x040fe2000000183c */
[----:B------:R-:W-:Y:S03]  /*7da0*/  LDSM.16.MT88.4 R140, [R134+UR4+0x2900] ;  /* 0x00290004868c783b */ /* 0x000fe60008004200 */
[--C-:B------:R-:W-:Y:S02]  /*7db0*/  FFMA.FTZ R174, R174, c[0x0][0x2d0], -R145.reuse ;  /* 0x0000b400aeae7a23 */ /* 0x100fe40000010891 */
[C---:B------:R-:W-:Y:S02]  /*7dc0*/  FMUL.FTZ R88, R132.reuse, R88 ;  /* 0x0000005884587220 */ /* 0x040fe40000410000 */
[C---:B------:R-:W-:Y:S01]  /*7dd0*/  HMMA.16816.F32 R64, R136.reuse, R110, R64 ;  /* 0x0000006e8840723c */ /* 0x040fe20000001840 */
[----:B------:R-:W4:Y:S01]  /*7de0*/  LDSM.16.MT88.4 R108, [R134+UR4+0x4100] ;  /* 0x00410004866c783b */ /* 0x000f220008004200 */
[----:B------:R-:W-:Y:S02]  /*7df0*/  MUFU.EX2 R171, R171 ;  /* 0x000000ab00ab7308 */ /* 0x000fe40000000800 */
[C---:B------:R-:W-:Y:S02]  /*7e00*/  FMUL.FTZ R89, R132.reuse, R89 ;  /* 0x0000005984597220 */ /* 0x040fe40000410000 */
[C---:B------:R-:W-:Y:S02]  /*7e10*/  FMUL.FTZ R90, R3.reuse, R90 ;  /* 0x0000005a035a7220 */ /* 0x040fe40000410000 */
        /* <DEDUP_REMOVED lines=10> */
[----:B------:R-:W5:Y:S01]  /*7ec0*/  MUFU.EX2 R174, R174 ;  /* 0x000000ae00ae7308 */ /* 0x000f620000000800 */
[C---:B------:R-:W-:Y:S04]  /*7ed0*/  FMUL.FTZ R79, R3.reuse, R79 ;  /* 0x0000004f034f7220 */ /* 0x040fe80000410000 */
[C---:B------:R-:W-:Y:S02]  /*7ee0*/  FMUL.FTZ R77, R132.reuse, R77 ;  /* 0x0000004d844d7220 */ /* 0x040fe40000410000 */
[C---:B------:R-:W-:Y:S02]  /*7ef0*/  FMUL.FTZ R95, R3.reuse, R95 ;  /* 0x0000005f035f7220 */ /* 0x040fe40000410000 */
[C---:B------:R-:W-:Y:S01]  /*7f00*/  FMUL.FTZ R96, R132.reuse, R96 ;  /* 0x0000006084607220 */ /* 0x040fe20000410000 */
[----:B------:R-:W1:Y:S01]  /*7f10*/  MUFU.EX2 R176, R176 ;  /* 0x000000b000b07308 */ /* 0x000e620000000800 */
[C---:B------:R-:W-:Y:S01]  /*7f20*/  FMUL.FTZ R97, R132.reuse, R97 ;  /* 0x0000006184617220 */ /* 0x040fe20000410000 */
[C---:B--2---:R-:W-:Y:S03]  /*7f30*/  HMMA.16816.F32 R76, R136.reuse, R100, R76 ;  /* 0x00000064884c723c */ /* 0x044fe6000000184c */
[C---:B------:R-:W-:Y:S02]  /*7f40*/  FMUL.FTZ R82, R3.reuse, R82 ;  /* 0x0000005203527220 */ /* 0x040fe40000410000 */
[----:B------:R-:W-:Y:S02]  /*7f50*/  FMUL.FTZ R80, R132, R80 ;  /* 0x0000005084507220 */ /* 0x000fe40000410000 */
[C---:B------:R-:W-:Y:S01]  /*7f60*/  FMUL.FTZ R83, R3.reuse, R83 ;  /* 0x0000005303537220 */ /* 0x040fe20000410000 */
[----:B---3--:R-:W-:Y:S01]  /*7f70*/  F2FP.PACK_AB R100, R170, R169 ;  /* 0x000000a9aa64723e */ /* 0x008fe200000000ff */
[----:B------:R-:W-:Y:S03]  /*7f80*/  FMUL.FTZ R81, R132, R81 ;  /* 0x0000005184517220 */ /* 0x000fe60000410000 */
[C---:B------:R-:W-:Y:S01]  /*7f90*/  FMUL.FTZ R98, R3.reuse, R98 ;  /* 0x0000006203627220 */ /* 0x040fe20000410000 */
[----:B-----5:R-:W-:Y:S01]  /*7fa0*/  F2FP.PACK_AB R101, R174, R173 ;  /* 0x000000adae65723e */ /* 0x020fe200000000ff */
[----:B------:R-:W-:Y:S02]  /*7fb0*/  FMUL.FTZ R99, R3, R99 ;  /* 0x0000006303637220 */ /* 0x000fe40000410000 */
[C---:B------:R-:W-:Y:S03]  /*7fc0*/  HMMA.16816.F32 R80, R136.reuse, R102, R80 ;  /* 0x000000668850723c */ /* 0x040fe60000001850 */
[--C-:B------:R-:W-:Y:S02]  /*7fd0*/  FFMA.FTZ R177, R177, c[0x0][0x2d0], -R152.reuse ;  /* 0x0000b400b1b17a23 */ /* 0x100fe40000010898 */
[----:B------:R-:W-:Y:S02]  /*7fe0*/  FFMA.FTZ R152, R147, c[0x0][0x2d0], -R152 ;  /* 0x0000b40093987a23 */ /* 0x000fe40000010898 */
[----:B------:R-:W-:Y:S01]  /*7ff0*/  F2FP.PACK_AB R102, R172, R171 ;  /* 0x000000abac66723e */ /* 0x000fe200000000ff */
[C---:B----4-:R-:W-:Y:S01]  /*8000*/  HMMA.16816.F32 R84, R136.reuse, R108, R84 ;  /* 0x0000006c8854723c */ /* 0x050fe20000001854 */
[----:B------:R2:W3:Y:S03]  /*8010*/  MUFU.EX2 R222, R152 ;  /* 0x0000009800de7308 */ /* 0x0004e60000000800 */
[----:B-1----:R-:W-:Y:S01]  /*8020*/  F2FP.PACK_AB R103, R176, R175 ;  /* 0x000000afb067723e */ /* 0x002fe200000000ff */
[--C-:B------:R-:W-:Y:S02]  /*8030*/  FFMA.FTZ R178, R178, c[0x0][0x2d0], -R145.reuse ;  /* 0x0000b400b2b27a23 */ /* 0x100fe40000010891 */
[----:B------:R-:W-:Y:S01]  /*8040*/  FFMA.FTZ R145, R144, c[0x0][0x2d0], -R145 ;  /* 0x0000b40090917a23 */ /* 0x000fe20000010891 */
[C---:B------:R-:W-:Y:S01]  /*8050*/  HMMA.16816.F32 R88, R136.reuse, R110, R88 ;  /* 0x0000006e8858723c */ /* 0x040fe20000001858 */
[----:B------:R-:W1:Y:S02]  /*8060*/  LDSM.16.MT88.4 R108, [R134+UR4+0x900] ;  /* 0x00090004866c783b */ /* 0x000e640008004200 */
[----:B------:R-:W4:Y:S01]  /*8070*/  MUFU.EX2 R226, R145 ;  /* 0x0000009100e27308 */ /* 0x000f220000000800 */
[----:B------:R-:W-:Y:S02]  /*8080*/  FFMA.FTZ R166, R3, R206, R166 ;  /* 0x000000ce03a67223 */ /* 0x000fe400000100a6 */
[----:B------:R-:W-:Y:S01]  /*8090*/  FFMA.FTZ R168, R132, R205, R168 ;  /* 0x000000cd84a87223 */ /* 0x000fe200000100a8 */
[----:B------:R-:W-:Y:S01]  /*80a0*/  MOV R132, R2 ;  /* 0x0000000200847202 */ /* 0x000fe20000000f00 */
[C---:B------:R-:W-:Y:S04]  /*80b0*/  HMMA.16816.F32 R92, R136.reuse, R104, R92 ;  /* 0x00000068885c723c */ /* 0x040fe8000000185c */
[----:B------:R-:W-:Y:S01]  /*80c0*/  FADD.FTZ R167, R167, R168 ;  /* 0x000000a8a7a77221 */ /* 0x000fe20000010000 */
[----:B------:R-:W5:Y:S01]  /*80d0*/  MUFU.EX2 R177, R177 ;  /* 0x000000b100b17308 */ /* 0x000f620000000800 */
[----:B------:R-:W-:Y:S02]  /*80e0*/  FADD.FTZ R166, R165, R166 ;  /* 0x000000a6a5a67221 */ /* 0x000fe40000010000 */
[----:B------:R-:W-:Y:S01]  /*80f0*/  HMMA.16816.F32 R96, R136, R106, R96 ;  /* 0x0000006a8860723c */ /* 0x000fe20000001860 */
[----:B------:R-:W5:Y:S03]  /*8100*/  LDSM.16.MT88.4 R104, [R160+0x2900] ;  /* 0x00290000a068783b */ /* 0x000f660000004200 */
[----:B------:R-:W-:Y:S03]  /*8110*/  FADD.FTZ R161, R161, R166 ;  /* 0x000000a6a1a17221 */ /* 0x000fe60000010000 */
[----:B------:R-:W-:Y:S01]  /*8120*/  F2FP.PACK_AB R136, R220, R191 ;  /* 0x000000bfdc88723e */ /* 0x000fe200000000ff */
[C---:B------:R-:W-:Y:S01]  /*8130*/  HMMA.16816.F32 R4, R100.reuse, R112, R4 ;  /* 0x000000706404723c */ /* 0x040fe20000001804 */
[----:B--2---:R-:W-:Y:S01]  /*8140*/  LDSM.16.MT88.4 R152, [R133+0x3900] ;  /* 0x003900008598783b */ /* 0x004fe20000004200 */
[----:B------:R-:W2:Y:S03]  /*8150*/  MUFU.EX2 R178, R178 ;  /* 0x000000b200b27308 */ /* 0x000ea60000000800 */
[----:B---3--:R-:W-:Y:S01]  /*8160*/  F2FP.PACK_AB R138, R222, R217 ;  /* 0x000000d9de8a723e */ /* 0x008fe200000000ff */
[----:B------:R-:W-:Y:S01]  /*8170*/  FADD.FTZ R164, R164, R161 ;  /* 0x000000a1a4a47221 */ /* 0x000fe20000010000 */
[----:B------:R-:W-:Y:S01]  /*8180*/  F2FP.PACK_AB R137, R224, R219 ;  /* 0x000000dbe089723e */ /* 0x000fe200000000ff */
[C---:B------:R-:W-:Y:S01]  /*8190*/  HMMA.16816.F32 R8, R100.reuse, R114, R8 ;  /* 0x000000726408723c */ /* 0x040fe20000001808 */
[----:B------:R-:W-:Y:S03]  /*81a0*/  LDSM.16.MT88.4 R112, [R133+0x4900] ;  /* 0x004900008570783b */ /* 0x000fe60000004200 */
[----:B----4-:R-:W-:Y:S01]  /*81b0*/  F2FP.PACK_AB R139, R226, R221 ;  /* 0x000000dde28b723e */ /* 0x010fe200000000ff */
[----:B------:R-:W-:Y:S03]  /*81c0*/  FADD.FTZ R173, R173, R164 ;  /* 0x000000a4adad7221 */ /* 0x000fe60000010000 */
[C---:B------:R-:W-:Y:S01]  /*81d0*/  HMMA.16816.F32 R12, R100.reuse, R116, R12 ;  /* 0x00000074640c723c */ /* 0x040fe2000000180c */
[----:B------:R-:W-:Y:S03]  /*81e0*/  LDSM.16.MT88.4 R144, [R160+0x1900] ;  /* 0x00190000a090783b */ /* 0x000fe60000004200 */
[----:B------:R-:W-:Y:S04]  /*81f0*/  FADD.FTZ R174, R174, R173 ;  /* 0x000000adaeae7221 */ /* 0x000fe80000010000 */
[C---:B------:R-:W-:Y:S01]  /*8200*/  HMMA.16816.F32 R16, R100.reuse, R118, R16 ;  /* 0x000000766410723c */ /* 0x040fe20000001810 */
[----:B------:R-:W-:Y:S03]  /*8210*/  LDSM.16.MT88.4 R116, [R134+UR4+0x4900] ;  /* 0x004900048674783b */ /* 0x000fe60008004200 */
[----:B------:R-:W-:Y:S04]  /*8220*/  FADD.FTZ R175, R175, R174 ;  /* 0x000000aeafaf7221 */ /* 0x000fe80000010000 */
[C---:B-1----:R-:W-:Y:S04]  /*8230*/  HMMA.16816.F32 R20, R100.reuse, R108, R20 ;  /* 0x0000006c6414723c */ /* 0x042fe80000001814 */
[----:B------:R-:W-:Y:S04]  /*8240*/  FADD.FTZ R175, R176, R175 ;  /* 0x000000afb0af7221 */ /* 0x000fe80000010000 */
[C---:B------:R-:W-:Y:S01]  /*8250*/  HMMA.16816.F32 R24, R100.reuse, R110, R24 ;  /* 0x0000006e6418723c */ /* 0x040fe20000001818 */
[----:B------:R-:W1:Y:S07]  /*8260*/  LDSM.16.MT88.4 R108, [R135+UR4+0x4900] ;  /* 0x00490004876c783b */ /* 0x000e6e0008004200 */
[C---:B------:R-:W-:Y:S08]  /*8270*/  HMMA.16816.F32 R28, R100.reuse, R120, R28 ;  /* 0x00000078641c723c */ /* 0x040ff0000000181c */
[C---:B------:R-:W-:Y:S01]  /*8280*/  HMMA.16816.F32 R32, R100.reuse, R122, R32 ;  /* 0x0000007a6420723c */ /* 0x040fe20000001820 */
[----:B------:R-:W-:Y:S07]  /*8290*/  LDSM.16.MT88.4 R120, [R133+0x1100] ;  /* 0x001100008578783b */ /* 0x000fee0000004200 */
[C---:B------:R-:W-:Y:S08]  /*82a0*/  HMMA.16816.F32 R36, R100.reuse, R124, R36 ;  /* 0x0000007c6424723c */ /* 0x040ff00000001824 */
[C---:B------:R-:W-:Y:S01]  /*82b0*/  HMMA.16816.F32 R40, R100.reuse, R126, R40 ;  /* 0x0000007e6428723c */ /* 0x040fe20000001828 */
[----:B------:R-:W-:Y:S07]  /*82c0*/  LDSM.16.MT88.4 R124, [R160+0x1100] ;  /* 0x00110000a07c783b */ /* 0x000fee0000004200 */
[C---:B------:R-:W-:Y:S08]  /*82d0*/  HMMA.16816.F32 R44, R100.reuse, R128, R44 ;  /* 0x00000080642c723c */ /* 0x040ff0000000182c */
[C---:B------:R-:W-:Y:S08]  /*82e0*/  HMMA.16816.F32 R48, R100.reuse, R130, R48 ;  /* 0x000000826430723c */ /* 0x040ff00000001830 */
[C---:B------:R-:W-:Y:S08]  /*82f0*/  HMMA.16816.F32 R52, R100.reuse, R140, R52 ;  /* 0x0000008c6434723c */ /* 0x040ff00000001834 */
[C---:B------:R-:W-:Y:S01]  /*8300*/  HMMA.16816.F32 R56, R100.reuse, R142, R56 ;  /* 0x0000008e6438723c */ /* 0x040fe20000001838 */
[----:B------:R-:W-:Y:S07]  /*8310*/  LDSM.16.MT88.4 R140, [R134+UR4+0x1900] ;  /* 0x00190004868c783b */ /* 0x000fee0008004200 */
[C---:B-----5:R-:W-:Y:S08]  /*8320*/  HMMA.16816.F32 R60, R100.reuse, R104, R60 ;  /* 0x00000068643c723c */ /* 0x060ff0000000183c */
[C---:B------:R-:W-:Y:S01]  /*8330*/  HMMA.16816.F32 R64, R100.reuse, R106, R64 ;  /* 0x0000006a6440723c */ /* 0x040fe20000001840 */
[----:B------:R-:W3:Y:S07]  /*8340*/  LDSM.16.MT88.4 R104, [R160+0x4900] ;  /* 0x00490000a068783b */ /* 0x000eee0000004200 */
[C---:B-1----:R-:W-:Y:S08]  /*8350*/  HMMA.16816.F32 R68, R100.reuse, R108, R68 ;  /* 0x0000006c6444723c */ /* 0x042ff00000001844 */
[C---:B------:R-:W-:Y:S01]  /*8360*/  HMMA.16816.F32 R72, R100.reuse, R110, R72 ;  /* 0x0000006e6448723c */ /* 0x040fe20000001848 */
[----:B------:R-:W1:Y:S07]  /*8370*/  LDSM.16.MT88.4 R108, [R135+UR4+0x1100] ;  /* 0x00110004876c783b */ /* 0x000e6e0008004200 */
[C---:B------:R-:W-:Y:S08]  /*8380*/  HMMA.16816.F32 R76, R100.reuse, R112, R76 ;  /* 0x00000070644c723c */ /* 0x040ff0000000184c */
[C---:B------:R-:W-:Y:S01]  /*8390*/  HMMA.16816.F32 R80, R100.reuse, R114, R80 ;  /* 0x000000726450723c */ /* 0x040fe20000001850 */
[----:B------:R-:W4:Y:S07]  /*83a0*/  LDSM.16.MT88.4 R112, [R134+UR4+0x1100] ;  /* 0x001100048670783b */ /* 0x000f2e0008004200 */
[C---:B------:R-:W-:Y:S08]  /*83b0*/  HMMA.16816.F32 R84, R100.reuse, R116, R84 ;  /* 0x000000746454723c */ /* 0x040ff00000001854 */
[C---:B------:R-:W-:Y:S01]  /*83c0*/  HMMA.16816.F32 R88, R100.reuse, R118, R88 ;  /* 0x000000766458723c */ /* 0x040fe20000001858 */
[----:B------:R-:W5:Y:S07]  /*83d0*/  LDSM.16.MT88.4 R116, [R135+UR4+0x3100] ;  /* 0x003100048774783b */ /* 0x000f6e0008004200 */
[C---:B---3--:R-:W-:Y:S08]  /*83e0*/  HMMA.16816.F32 R92, R100.reuse, R104, R92 ;  /* 0x00000068645c723c */ /* 0x048ff0000000185c */
[----:B------:R-:W-:Y:S01]  /*83f0*/  HMMA.16816.F32 R96, R100, R106, R96 ;  /* 0x0000006a6460723c */ /* 0x000fe20000001860 */
[----:B------:R-:W3:Y:S06]  /*8400*/  LDSM.16.MT88.4 R104, [R133+0x3100] ;  /* 0x003100008568783b */ /* 0x000eec0000004200 */
[----:B------:R-:W-:Y:S02]  /*8410*/  F2FP.PACK_AB R100, R180, R177 ;  /* 0x000000b1b464723e */ /* 0x000fe400000000ff */
[----:B------:R-:W-:Y:S03]  /*8420*/  F2FP.PACK_AB R102, R182, R179 ;  /* 0x000000b3b666723e */ /* 0x000fe600000000ff */
[C---:B--2---:R-:W-:Y:S01]  /*8430*/  F2FP.PACK_AB R101, R181.reuse, R178 ;  /* 0x000000b2b565723e */ /* 0x044fe200000000ff */
[----:B------:R-:W-:Y:S01]  /*8440*/  FADD.FTZ R178, R178, R175 ;  /* 0x000000afb2b27221 */ /* 0x000fe20000010000 */
[C---:B------:R-:W-:Y:S03]  /*8450*/  F2FP.PACK_AB R103, R218.reuse, R183 ;  /* 0x000000b7da67723e */ /* 0x040fe600000000ff */
[----:B------:R-:W-:Y:S04]  /*8460*/  FADD.FTZ R178, R181, R178 ;  /* 0x000000b2b5b27221 */ /* 0x000fe80000010000 */
[C---:B-1----:R-:W-:Y:S03]  /*8470*/  HMMA.16816.F32 R4, R100.reuse, R108, R4 ;  /* 0x0000006c6404723c */ /* 0x042fe60000001804 */
[----:B------:R-:W-:Y:S04]  /*8480*/  FADD.FTZ R183, R183, R178 ;  /* 0x000000b2b7b77221 */ /* 0x000fe80000010000 */
[----:B------:R-:W-:Y:S01]  /*8490*/  FADD.FTZ R218, R218, R183 ;  /* 0x000000b7dada7221 */ /* 0x000fe20000010000 */
[C---:B------:R-:W-:Y:S01]  /*84a0*/  HMMA.16816.F32 R8, R100.reuse, R110, R8 ;  /* 0x0000006e6408723c */ /* 0x040fe20000001808 */
[----:B------:R-:W1:Y:S03]  /*84b0*/  LDSM.16.MT88.4 R108, [R134+UR4+0x3100] ;  /* 0x00310004866c783b */ /* 0x000e660008004200 */
[----:B------:R-:W-:Y:S04]  /*84c0*/  FADD.FTZ R219, R219, R218 ;  /* 0x000000dadbdb7221 */ /* 0x000fe80000010000 */
[C---:B------:R-:W-:Y:S04]  /*84d0*/  HMMA.16816.F32 R12, R100.reuse, R120, R12 ;  /* 0x00000078640c723c */ /* 0x040fe8000000180c */
[----:B------:R-:W-:Y:S04]  /*84e0*/  FADD.FTZ R224, R224, R219 ;  /* 0x000000dbe0e07221 */ /* 0x000fe80000010000 */
[C---:B------:R-:W-:Y:S04]  /*84f0*/  HMMA.16816.F32 R16, R100.reuse, R122, R16 ;  /* 0x0000007a6410723c */ /* 0x040fe80000001810 */
[----:B------:R-:W-:Y:S04]  /*8500*/  FADD.FTZ R221, R221, R224 ;  /* 0x000000e0dddd7221 */ /* 0x000fe80000010000 */
[C---:B----4-:R-:W-:Y:S04]  /*8510*/  HMMA.16816.F32 R20, R100.reuse, R112, R20 ;  /* 0x000000706414723c */ /* 0x050fe80000001814 */
[----:B------:R-:W-:Y:S04]  /*8520*/  FADD.FTZ R206, R226, R221 ;  /* 0x000000dde2ce7221 */ /* 0x000fe80000010000 */
[C---:B------:R-:W-:Y:S01]  /*8530*/  HMMA.16816.F32 R24, R100.reuse, R114, R24 ;  /* 0x000000726418723c */ /* 0x040fe20000001818 */
[----:B------:R-:W2:Y:S07]  /*8540*/  LDSM.16.MT88.4 R112, [R160+0x3100] ;  /* 0x00310000a070783b */ /* 0x000eae0000004200 */
[C---:B------:R-:W-:Y:S08]  /*8550*/  HMMA.16816.F32 R28, R100.reuse, R124, R28 ;  /* 0x0000007c641c723c */ /* 0x040ff0000000181c */
[C---:B------:R-:W-:Y:S01]  /*8560*/  HMMA.16816.F32 R32, R100.reuse, R126, R32 ;  /* 0x0000007e6420723c */ /* 0x040fe20000001820 */
[----:B------:R-:W-:Y:S07]  /*8570*/  LDSM.16.MT88.4 R124, [R135+UR4+0x1900] ;  /* 0x00190004877c783b */ /* 0x000fee0008004200 */
[C---:B-----5:R-:W-:Y:S08]  /*8580*/  HMMA.16816.F32 R36, R100.reuse, R116, R36 ;  /* 0x000000746424723c */ /* 0x060ff00000001824 */
[C---:B------:R-:W-:Y:S01]  /*8590*/  HMMA.16816.F32 R40, R100.reuse, R118, R40 ;  /* 0x000000766428723c */ /* 0x040fe20000001828 */
[----:B------:R-:W4:Y:S07]  /*85a0*/  LDSM.16.MT88.4 R116, [R135+UR4+0x5100] ;  /* 0x005100048774783b */ /* 0x000f2e0008004200 */
[C---:B---3--:R-:W-:Y:S08]  /*85b0*/  HMMA.16816.F32 R44, R100.reuse, R104, R44 ;  /* 0x00000068642c723c */ /* 0x048ff0000000182c */
[C---:B------:R-:W-:Y:S01]  /*85c0*/  HMMA.16816.F32 R48, R100.reuse, R106, R48 ;  /* 0x0000006a6430723c */ /* 0x040fe20000001830 */
[----:B------:R-:W3:Y:S07]  /*85d0*/  LDSM.16.MT88.4 R104, [R133+0x5100] ;  /* 0x005100008568783b */ /* 0x000eee0000004200 */
[C---:B-1----:R-:W-:Y:S08]  /*85e0*/  HMMA.16816.F32 R52, R100.reuse, R108, R52 ;  /* 0x0000006c6434723c */ /* 0x042ff00000001834 */
[C---:B------:R-:W-:Y:S01]  /*85f0*/  HMMA.16816.F32 R56, R100.reuse, R110, R56 ;  /* 0x0000006e6438723c */ /* 0x040fe20000001838 */
[----:B------:R-:W1:Y:S07]  /*8600*/  LDSM.16.MT88.4 R108, [R134+UR4+0x5100] ;  /* 0x00510004866c783b */ /* 0x000e6e0008004200 */
[C---:B--2---:R-:W-:Y:S08]  /*8610*/  HMMA.16816.F32 R60, R100.reuse, R112, R60 ;  /* 0x00000070643c723c */ /* 0x044ff0000000183c */
[C---:B------:R-:W-:Y:S01]  /*8620*/  HMMA.16816.F32 R64, R100.reuse, R114, R64 ;  /* 0x000000726440723c */ /* 0x040fe20000001840 */
[----:B------:R-:W2:Y:S07]  /*8630*/  LDSM.16.MT88.4 R112, [R160+0x5100] ;  /* 0x00510000a070783b */ /* 0x000eae0000004200 */
[C---:B----4-:R-:W-:Y:S08]  /*8640*/  HMMA.16816.F32 R68, R100.reuse, R116, R68 ;  /* 0x000000746444723c */ /* 0x050ff00000001844 */
[C---:B------:R-:W-:Y:S01]  /*8650*/  HMMA.16816.F32 R72, R100.reuse, R118, R72 ;  /* 0x000000766448723c */ /* 0x040fe20000001848 */
[----:B------:R-:W4:Y:S07]  /*8660*/  LDSM.16.MT88.4 R116, [R133+0x1900] ;  /* 0x001900008574783b */ /* 0x000f2e0000004200 */
[C---:B---3--:R-:W-:Y:S08]  /*8670*/  HMMA.16816.F32 R76, R100.reuse, R104, R76 ;  /* 0x00000068644c723c */ /* 0x048ff0000000184c */
[C---:B------:R-:W-:Y:S08]  /*8680*/  HMMA.16816.F32 R80, R100.reuse, R106, R80 ;  /* 0x0000006a6450723c */ /* 0x040ff00000001850 */
[C---:B-1----:R-:W-:Y:S08]  /*8690*/  HMMA.16816.F32 R84, R100.reuse, R108, R84 ;  /* 0x0000006c6454723c */ /* 0x042ff00000001854 */
[C---:B------:R-:W-:Y:S08]  /*86a0*/  HMMA.16816.F32 R88, R100.reuse, R110, R88 ;  /* 0x0000006e6458723c */ /* 0x040ff00000001858 */
[C---:B--2---:R-:W-:Y:S08]  /*86b0*/  HMMA.16816.F32 R92, R100.reuse, R112, R92 ;  /* 0x00000070645c723c */ /* 0x044ff0000000185c */
[----:B------:R-:W-:Y:S08]  /*86c0*/  HMMA.16816.F32 R96, R100, R114, R96 ;  /* 0x000000726460723c */ /* 0x000ff00000001860 */
[C---:B------:R-:W-:Y:S01]  /*86d0*/  HMMA.16816.F32 R128, R136.reuse, R124, R4 ;  /* 0x0000007c8880723c */ /* 0x040fe20000001804 */
[----:B------:R-:W1:Y:S07]  /*86e0*/  LDSM.16.MT88.4 R4, [R160+0x3900] ;  /* 0x00390000a004783b */ /* 0x000e6e0000004200 */
[C---:B------:R-:W-:Y:S01]  /*86f0*/  HMMA.16816.F32 R124, R136.reuse, R126, R8 ;  /* 0x0000007e887c723c */ /* 0x040fe20000001808 */
[----:B------:R-:W2:Y:S07]  /*8700*/  LDSM.16.MT88.4 R8, [R135+UR4+0x5900] ;  /* 0x005900048708783b */ /* 0x000eae0008004200 */
[C---:B----4-:R-:W-:Y:S01]  /*8710*/  HMMA.16816.F32 R120, R136.reuse, R116, R12 ;  /* 0x000000748878723c */ /* 0x050fe2000000180c */
[----:B------:R-:W3:Y:S07]  /*8720*/  LDSM.16.MT88.4 R12, [R133+0x5900] ;  /* 0x00590000850c783b */ /* 0x000eee0000004200 */
[C---:B------:R-:W-:Y:S08]  /*8730*/  HMMA.16816.F32 R116, R136.reuse, R118, R16 ;  /* 0x000000768874723c */ /* 0x040ff00000001810 */
[C---:B------:R-:W-:Y:S07]  /*8740*/  HMMA.16816.F32 R112, R136.reuse, R140, R20 ;  /* 0x0000008c8870723c */ /* 0x040fee0000001814 */
[----:B------:R-:W-:Y:S01]  /*8750*/  FADD.FTZ R20, R162, R167 ;  /* 0x000000a7a2147221 */ /* 0x000fe20000010000 */
[C---:B------:R-:W-:Y:S04]  /*8760*/  HMMA.16816.F32 R108, R136.reuse, R142, R24 ;  /* 0x0000008e886c723c */ /* 0x040fe80000001818 */
[----:B------:R-:W-:Y:S04]  /*8770*/  FADD.FTZ R20, R163, R20 ;  /* 0x00000014a3147221 */ /* 0x000fe80000010000 */
[C---:B------:R-:W-:Y:S04]  /*8780*/  HMMA.16816.F32 R104, R136.reuse, R144, R28 ;  /* 0x000000908868723c */ /* 0x040fe8000000181c */
[----:B------:R-:W-:Y:S01]  /*8790*/  FADD.FTZ R169, R169, R20 ;  /* 0x00000014a9a97221 */ /* 0x000fe20000010000 */
[----:B------:R-:W-:Y:S03]  /*87a0*/  MOV R20, UR15 ;  /* 0x0000000f00147c02 */ /* 0x000fe60008000f00 */
[C---:B------:R-:W-:Y:S04]  /*87b0*/  HMMA.16816.F32 R100, R136.reuse, R146, R32 ;  /* 0x000000928864723c */ /* 0x040fe80000001820 */
[----:B------:R-:W-:Y:S02]  /*87c0*/  @P0 IMAD R25, R20, 0x3000, R193 ;  /* 0x0000300014190824 */ /* 0x000fe400078e02c1 */
[----:B------:R-:W-:Y:S02]  /*87d0*/  FADD.FTZ R170, R170, R169 ;  /* 0x000000a9aaaa7221 */ /* 0x000fe40000010000 */
        /* <DEDUP_REMOVED lines=12> */
[C---:B-1----:R-:W-:Y:S04]  /*88a0*/  HMMA.16816.F32 R60, R136.reuse, R4, R60 ;  /* 0x00000004883c723c */ /* 0x042fe8000000183c */
[----:B------:R-:W-:Y:S03]  /*88b0*/  FADD.FTZ R191, R191, R182 ;  /* 0x000000b6bfbf7221 */ /* 0x000fe60000010000 */
[----:B------:R-:W-:Y:S01]  /*88c0*/  @P0 IADD3 R4, P5, R196, UR6, RZ ;  /* 0x00000006c4040c10 */ /* 0x000fe2000ffbe0ff */
[C---:B------:R-:W-:Y:S04]  /*88d0*/  HMMA.16816.F32 R64, R136.reuse, R6, R64 ;  /* 0x000000068840723c */ /* 0x040fe80000001840 */
[----:B------:R-:W-:Y:S01]  /*88e0*/  @P0 LEA R16, P4, R4, c[0x0][0x1c8], 0x1 ;  /* 0x0000720004100a11 */ /* 0x000fe200078808ff */
[----:B------:R-:W-:Y:S01]  /*88f0*/  FADD.FTZ R220, R220, R191 ;  /* 0x000000bfdcdc7221 */ /* 0x000fe20000010000 */
[----:B------:R-:W-:Y:S02]  /*8900*/  @P0 IADD3.X R5, R203, UR23, RZ, P5, !PT ;  /* 0x00000017cb050c10 */ /* 0x000fe4000affe4ff */
[C---:B--2---:R-:W-:Y:S04]  /*8910*/  HMMA.16816.F32 R68, R136.reuse, R8, R68 ;  /* 0x000000088844723c */ /* 0x044fe80000001844 */
[----:B------:R-:W-:Y:S01]  /*8920*/  @P0 LEA.HI.X R17, R4, c[0x0][0x1cc], R5, 0x1, P4 ;  /* 0x0000730004110a11 */ /* 0x000fe200020f0c05 */
[----:B------:R-:W-:Y:S01]  /*8930*/  FADD.FTZ R205, R217, R220 ;  /* 0x000000dcd9cd7221 */ /* 0x000fe20000010000 */
[----:B------:R-:W1:Y:S01]  /*8940*/  LDSM.16.MT88.4 R4, [R134+UR4+0x5900] ;  /* 0x005900048604783b */ /* 0x000e620008004200 */
[----:B------:R-:W-:Y:S01]  /*8950*/  @P0 IADD3 R8, P5, R212, UR6, RZ ;  /* 0x00000006d4080c10 */ /* 0x000fe2000ffbe0ff */
[C---:B------:R-:W-:Y:S04]  /*8960*/  HMMA.16816.F32 R72, R136.reuse, R10, R72 ;  /* 0x0000000a8848723c */ /* 0x040fe80000001848 */
[----:B------:R-:W-:Y:S01]  /*8970*/  @P0 LEA R18, P4, R8, c[0x0][0x1c8], 0x1 ;  /* 0x0000720008120a11 */ /* 0x000fe200078808ff */
[----:B------:R-:W-:Y:S01]  /*8980*/  FADD.FTZ R205, R222, R205 ;  /* 0x000000cddecd7221 */ /* 0x000fe20000010000 */
[----:B------:R-:W-:Y:S02]  /*8990*/  @P0 IADD3.X R9, R211, UR23, RZ, P5, !PT ;  /* 0x00000017d3090c10 */ /* 0x000fe4000affe4ff */
[C---:B---3--:R-:W-:Y:S04]  /*89a0*/  HMMA.16816.F32 R76, R136.reuse, R12, R76 ;  /* 0x0000000c884c723c */ /* 0x048fe8000000184c */
[----:B------:R-:W-:Y:S02]  /*89b0*/  @P0 LEA.HI.X R19, R8, c[0x0][0x1cc], R9, 0x1, P4 ;  /* 0x0000730008130a11 */ /* 0x000fe400020f0c09 */
[----:B------:R-:W2:Y:S01]  /*89c0*/  LDSM.16.MT88.4 R8, [R160+0x5900] ;  /* 0x00590000a008783b */ /* 0x000ea20000004200 */
[----:B------:R-:W-:Y:S01]  /*89d0*/  @P0 IADD3 R3, P4, R210, UR6, RZ ;  /* 0x00000006d2030c10 */ /* 0x000fe2000ff9e0ff */
[----:B------:R-:W-:Y:S01]  /*89e0*/  @UP1 UIADD3.X UR6, UR13, UR23, URZ, UP0, !UPT ;  /* 0x000000170d061290 */ /* 0x000fe200087fe43f */
[----:B------:R-:W-:Y:S01]  /*89f0*/  @P0 IADD3 R21, P5, R196, UR7, RZ ;  /* 0x00000007c4150c10 */ /* 0x000fe2000ffbe0ff */
[C---:B------:R-:W-:Y:S01]  /*8a00*/  HMMA.16816.F32 R80, R136.reuse, R14, R80 ;  /* 0x0000000e8850723c */ /* 0x040fe20000001850 */
[----:B------:R-:W-:Y:S02]  /*8a10*/  UISETP.GT.AND UP0, UPT, UR17, UR21, UPT ;  /* 0x000000151100728c */ /* 0x000fe4000bf04270 */
[----:B------:R-:W-:Y:S01]  /*8a20*/  @P0 LEA R22, P6, R3, c[0x0][0x1c8], 0x1 ;  /* 0x0000720003160a11 */ /* 0x000fe200078c08ff */
[----:B------:R-:W-:Y:S01]  /*8a30*/  UISETP.GE.AND UP1, UPT, UR5, 0x1, UPT ;  /* 0x000000010500788c */ /* 0x000fe2000bf26270 */
[----:B------:R-:W-:Y:S01]  /*8a40*/  @P0 IADD3.X R24, R209, UR23, RZ, P4, !PT ;  /* 0x00000017d1180c10 */ /* 0x000fe2000a7fe4ff */
[----:B------:R-:W-:Y:S01]  /*8a50*/  UIADD3 UR17, UR17, -0x1, URZ ;  /* 0xffffffff11117890 */ /* 0x000fe2000fffe03f */
[----:B------:R-:W-:Y:S02]  /*8a60*/  @P0 LEA R12, P4, R21, c[0x0][0x1c8], 0x1 ;  /* 0x00007200150c0a11 */ /* 0x000fe400078808ff */
[----:B------:R-:W-:Y:S03]  /*8a70*/  @P0 IADD3.X R26, R203, UR6, RZ, P5, !PT ;  /* 0x00000006cb1a0c10 */ /* 0x000fe6000affe4ff */
[----:B------:R-:W-:Y:S02]  /*8a80*/  @P0 LEA.HI.X R23, R3, c[0x0][0x1cc], R24, 0x1, P6 ;  /* 0x0000730003170a11 */ /* 0x000fe400030f0c18 */
[----:B------:R-:W-:Y:S02]  /*8a90*/  @P0 LEA.HI.X R13, R21, c[0x0][0x1cc], R26, 0x1, P4 ;  /* 0x00007300150d0a11 */ /* 0x000fe400020f0c1a */
[----:B------:R-:W-:Y:S02]  /*8aa0*/  @P0 IADD3 R3, P4, R212, UR7, RZ ;  /* 0x00000007d4030c10 */ /* 0x000fe4000ff9e0ff */
[----:B------:R-:W-:Y:S02]  /*8ab0*/  @P0 IADD3 R21, P5, R210, UR7, RZ ;  /* 0x00000007d2150c10 */ /* 0x000fe4000ffbe0ff */
[----:B------:R-:W-:Y:S01]  /*8ac0*/  @P0 LEA R14, P6, R3, c[0x0][0x1c8], 0x1 ;  /* 0x00007200030e0a11 */ /* 0x000fe200078c08ff */
[C---:B-1----:R-:W-:Y:S03]  /*8ad0*/  HMMA.16816.F32 R84, R136.reuse, R4, R84 ;  /* 0x000000048854723c */ /* 0x042fe60000001854 */
[----:B------:R-:W-:Y:S02]  /*8ae0*/  @P0 IADD3.X R24, R211, UR6, RZ, P4, !PT ;  /* 0x00000006d3180c10 */ /* 0x000fe4000a7fe4ff */
[----:B------:R-:W-:Y:S02]  /*8af0*/  @P0 LEA R20, P4, R21, c[0x0][0x1c8], 0x1 ;  /* 0x0000720015140a11 */ /* 0x000fe400078808ff */
[----:B------:R-:W-:Y:S01]  /*8b00*/  @P0 LEA.HI.X R15, R3, c[0x0][0x1cc], R24, 0x1, P6 ;  /* 0x00007300030f0a11 */ /* 0x000fe200030f0c18 */
[C---:B------:R-:W-:Y:S04]  /*8b10*/  HMMA.16816.F32 R88, R136.reuse, R6, R88 ;  /* 0x000000068858723c */ /* 0x040fe80000001858 */
[----:B------:R-:W-:Y:S02]  /*8b20*/  @P0 SHF.L.U32 R3, R25, 0x1, RZ ;  /* 0x0000000119030819 */ /* 0x000fe400000006ff */
[----:B------:R-:W-:Y:S01]  /*8b30*/  @P0 IADD3.X R26, R209, UR6, RZ, P5, !PT ;  /* 0x00000006d11a0c10 */ /* 0x000fe2000affe4ff */
[----:B------:R-:W-:Y:S01]  /*8b40*/  UIADD3 UR6, UR5, 0x1, URZ ;  /* 0x0000000105067890 */ /* 0x000fe2000fffe03f */
[C---:B--2---:R-:W-:Y:S01]  /*8b50*/  HMMA.16816.F32 R92, R136.reuse, R8, R92 ;  /* 0x00000008885c723c */ /* 0x044fe2000000185c */
[----:B------:R-:W-:Y:S01]  /*8b60*/  @!PT LDS RZ, [RZ] ;  /* 0x00000000fffff984 */ /* 0x000fe20000000800 */
[----:B------:R-:W-:Y:S01]  /*8b70*/  @!PT LDS RZ, [RZ] ;  /* 0x00000000fffff984 */ /* 0x000fe20000000800 */
[----:B------:R-:W-:Y:S01]  /*8b80*/  @!PT LDS RZ, [RZ] ;  /* 0x00000000fffff984 */ /* 0x000fe20000000800 */
[----:B------:R1:W-:Y:S02]  /*8b90*/  @P0 LDGSTS.E.BYPASS.LTC128B.128 [R3+0xc100], [R16.64], !P3 ;  /* 0x0c10000010030fae */ /* 0x0003e4000d901d52 */
[----:B------:R-:W-:Y:S01]  /*8ba0*/  USEL UR5, UR6, URZ, !UP1 ;  /* 0x0000003f06057287 */ /* 0x000fe2000c800000 */
[----:B------:R-:W-:Y:S04]  /*8bb0*/  @P0 LEA.HI.X R21, R21, c[0x0][0x1cc], R26, 0x1, P4 ;  /* 0x0000730015150a11 */ /* 0x000fe800020f0c1a */
[----:B------:R-:W-:Y:S01]  /*8bc0*/  HMMA.16816.F32 R96, R136, R10, R96 ;  /* 0x0000000a8860723c */ /* 0x000fe20000001860 */
[----:B------:R1:W-:Y:S08]  /*8bd0*/  @P0 LDGSTS.E.BYPASS.LTC128B.128 [R3+0xe100], [R18.64], !P2 ;  /* 0x0e10000012030fae */ /* 0x0003f0000d101d52 */
[----:B------:R1:W-:Y:S08]  /*8be0*/  @P0 LDGSTS.E.BYPASS.LTC128B.128 [R3+0x10100], [R22.64], !P1 ;  /* 0x1010000016030fae */ /* 0x0003f0000c901d52 */
[----:B------:R1:W-:Y:S08]  /*8bf0*/  @P0 LDGSTS.E.BYPASS.LTC128B.128 [R3+0xd100], [R12.64], !P3 ;  /* 0x0d1000000c030fae */ /* 0x0003f0000d901d52 */
[----:B------:R1:W-:Y:S08]  /*8c00*/  @P0 LDGSTS.E.BYPASS.LTC128B.128 [R3+0xf100], [R14.64], !P2 ;  /* 0x0f1000000e030fae */ /* 0x0003f0000d101d52 */
[----:B------:R1:W-:Y:S01]  /*8c10*/  @P0 LDGSTS.E.BYPASS.LTC128B.128 [R3+0x11100], [R20.64], !P1 ;  /* 0x1110000014030fae */ /* 0x0003e2000c901d52 */
[----:B------:R-:W-:Y:S07]  /*8c20*/  PLOP3.LUT P0, PT, PT, PT, UP0, 0x80, 0x0 ;  /* 0x000000000000781c */ /* 0x000fee0003f0f008 */
[----:B------:R-:W0:Y:S01]  /*8c30*/  LDGDEPBAR ;  /* 0x00000000000079af */ /* 0x000e220000000000 */
[----:B-1----:R-:W-:Y:S05]  /*8c40*/  MOV R3, R0 ;  /* 0x0000000000037202 */ /* 0x002fea0000000f00 */
[----:B------:R-:W-:-:S05]  /*8c50*/  @P0 BRA `(.L_x_814) ;  /* 0xffffc68000000947 */ /* 0x000fca000383ffff */
.L_x_805:
[----:B------:R-:W-:Y:S01]  /*8c60*/  ULEA UR20, UR20, 0x7f, 0x7 ;  /* 0x0000007f14147891 */ /* 0x000fe2000f8e383f */
[----:B------:R-:W-:Y:S01]  /*8c70*/  PLOP3.LUT P0, PT, PT, PT, UP2, 0x40, 0x0 ;  /* 0x000000000000781c */ /* 0x000fe20003f0e828 */
[----:B------:R-:W-:-:S02]  /*8c80*/  ULDC.64 UR6, c[0x0][0x2c8] ;  /* 0x0000b20000067ab9 */ /* 0x000fc40000000a00 */
[----:B------:R-:W-:Y:S02]  /*8c90*/  UIMAD.WIDE.U32 UR8, UR20, UR6, URZ ;  /* 0x00000006140872a5 */ /* 0x000fe4000f8e003f */
[----:B------:R-:W-:Y:S02]  /*8ca0*/  ULDC UR4, c[0x0][0x168] ;  /* 0x00005a0000047ab9 */ /* 0x000fe40000000800 */
[----:B------:R-:W-:Y:S02]  /*8cb0*/  UMOV UR6, 0x1 ;  /* 0x0000000100067882 */ /* 0x000fe40000000000 */
[----:B------:R-:W-:Y:S02]  /*8cc0*/  UIADD3 UR4, UR6, -UR4, URZ ;  /* 0x8000000406047290 */ /* 0x000fe4000fffe03f */
[----:B------:R-:W-:Y:S02]  /*8cd0*/  @UP3 USHF.R.U32.HI UR20, URZ, UR7, UR9 ;  /* 0x000000073f143299 */ /* 0x000fe40008011609 */
[----:B------:R-:W-:-:S02]  /*8ce0*/  ULDC UR6, c[0x0][0x1d0] ;  /* 0x0000740000067ab9 */ /* 0x000fc40000000800 */
[----:B------:R-:W-:-:S03]  /*8cf0*/  UIADD3 UR8, UR20, UR6, UR4 ;  /* 0x0000000614087290 */ /* 0x000fc6000fffe004 */
        /* <DEDUP_REMOVED lines=15> */
.L_x_816:
[----:B------:R-:W-:Y:S02]  /*8df0*/  ULDC UR6, c[0x0][0x32c] ;  /* 0x0000cb0000067ab9 */ /* 0x000fe40000000800 */
[----:B------:R-:W-:-:S03]  /*8e00*/  UISETP.NE.AND UP0, UPT, UR6, 0x1, UPT ;  /* 0x000000010600788c */ /* 0x000fc6000bf05270 */
[----:B------:R-:W-:Y:S02]  /*8e10*/  ULDC.64 UR6, c[0x0][0x330] ;  /* 0x0000cc0000067ab9 */ /* 0x000fe40000000a00 */
[----:B------:R-:W-:-:S07]  /*8e20*/  UIMAD.WIDE.U32 UR20, UR8, UR6, URZ ;  /* 0x00000006081472a5 */ /* 0x000fce000f8e003f */
[----:B------:R-:W-:Y:S02]  /*8e30*/  @UP0 UMOV UR9, UR21 ;  /* 0x0000001500090c82 */ /* 0x000fe40008000000 */
[----:B------:R-:W-:Y:S02]  /*8e40*/  @UP0 USHF.R.U32.HI UR8, URZ, UR7, UR9 ;  /* 0x000000073f080299 */ /* 0x000fe40008011609 */
.L_x_817:
[----:B------:R-:W-:Y:S02]  /*8e50*/  ULDC UR6, c[0x0][0x32c] ;  /* 0x0000cb0000067ab9 */ /* 0x000fe40000000800 */
[----:B------:R-:W-:-:S04]  /*8e60*/  UIMAD UR6, UR8, UR6, URZ ;  /* 0x00000006080672a4 */ /* 0x000fc8000f8e023f */
[----:B------:R-:W-:-:S04]  /*8e70*/  UISETP.LT.AND UP0, UPT, UR4, UR6, UPT ;  /* 0x000000060400728c */ /* 0x000fc8000bf01270 */
[----:B------:R-:W-:-:S04]  /*8e80*/  USEL UR4, UR4, UR6, !UP0 ;  /* 0x0000000604047287 */ /* 0x000fc8000c000000 */
.L_x_815:
        /* <DEDUP_REMOVED lines=9> */
[----:B------:R-:W-:Y:S01]  /*8f20*/  IMAD.MOV.U32 R189, RZ, RZ, 0x20 ;  /* 0x00000020ffbd7424 */ /* 0x000fe200078e00ff */
[----:B------:R-:W-:Y:S01]  /*8f30*/  LOP3.LUT P0, RZ, R207, 0x2, RZ, 0xc0, !PT ;  /* 0x00000002cfff7812 */ /* 0x000fe2000780c0ff */
[----:B------:R-:W-:Y:S01]  /*8f40*/  IMAD.MOV.U32 R3, RZ, RZ, R0 ;  /* 0x000000ffff037224 */ /* 0x000fe200078e0000 */
[----:B------:R-:W-:Y:S01]  /*8f50*/  IADD3 R213, P5, R194, 0x80, RZ ;  /* 0x00000080c2d57810 */ /* 0x000fe20007fbe0ff */
[----:B------:R-:W-:Y:S01]  /*8f60*/  IMAD.MOV.U32 R133, RZ, RZ, R2 ;  /* 0x000000ffff857224 */ /* 0x000fe200078e0002 */
[----:B------:R-:W-:Y:S01]  /*8f70*/  IADD3 R211, P4, R196, 0x40, RZ ;  /* 0x00000040c4d37810 */ /* 0x000fe20007f9e0ff */
[----:B------:R-:W-:Y:S01]  /*8f80*/  UMOV UR21, UR17 ;  /* 0x0000001100157c82 */ /* 0x000fe20008000000 */
[----:B------:R-:W-:Y:S01]  /*8f90*/  SEL R189, R189, 0xffffffe0, !P0 ;  /* 0xffffffe0bdbd7807 */ /* 0x000fe20004000000 */
[----:B------:R-:W-:Y:S01]  /*8fa0*/  IMAD.X R212, RZ, RZ, R199, P5 ;  /* 0x000000ffffd47224 */ /* 0x000fe200028e06c7 */
[----:B------:R-:W-:Y:S01]  /*8fb0*/  IADD3 R215, P6, R194, 0x40, RZ ;  /* 0x00000040c2d77810 */ /* 0x000fe20007fde0ff */
[----:B------:R-:W-:Y:S01]  /*8fc0*/  IMAD.X R210, RZ, RZ, R203, P4 ;  /* 0x000000ffffd27224 */ /* 0x000fe200020e06cb */
[----:B------:R-:W-:Y:S01]  /*8fd0*/  IADD3 R209, P0, R196, 0x80, RZ ;  /* 0x00000080c4d17810 */ /* 0x000fe20007f1e0ff */
[----:B------:R-:W-:Y:S01]  /*8fe0*/  ULDC.64 UR8, c[0x0][0x208] ;  /* 0x0000820000087ab9 */ /* 0x000fe20000000a00 */
[----:B------:R-:W-:Y:S01]  /*8ff0*/  IADD3.X R214, RZ, R199, RZ, P6, !PT ;  /* 0x000000c7ffd67210 */ /* 0x000fe200037fe4ff */
[----:B------:R-:W-:Y:S01]  /*9000*/  ULDC.64 UR6, c[0x0][0x1e0] ;  /* 0x0000780000067ab9 */ /* 0x000fe20000000a00 */
[----:B------:R-:W-:-:S02]  /*9010*/  IADD3.X R208, RZ, R203, RZ, P0, !PT ;  /* 0x000000cbffd07210 */ /* 0x000fc400007fe4ff */
.L_x_819:
[----:B------:R-:W-:Y:S04]  /*9020*/  DEPBAR.LE SB0, 0x2 ;  /* 0x000080800000791a */ /* 0x000fe80000000000 */
[----:B------:R-:W-:Y:S01]  /*9030*/  BAR.SYNC.DEFER_BLOCKING 0x0 ;  /* 0x0000000000007b1d */ /* 0x000fe20000010000 */
[----:B------:R-:W-:Y:S01]  /*9040*/  UIMAD UR4, UR5, 0x6000, URZ ;  /* 0x00006000050478a4 */ /* 0x000fe2000f8e023f */
[----:B------:R-:W-:Y:S01]  /*9050*/  MOV R167, UR15 ;  /* 0x0000000f00a77c02 */ /* 0x000fe20008000f00 */
[----:B------:R-:W-:Y:S02]  /*9060*/  UISETP.GE.AND UP1, UPT, UR10, UR21, UPT ;  /* 0x000000150a00728c */ /* 0x000fe4000bf26270 */
[----:B------:R-:W-:Y:S02]  /*9070*/  UIADD3 UR17, UR21, -0x1, URZ ;  /* 0xffffffff15117890 */ /* 0x000fe4000fffe03f */
[----:B------:R-:W-:Y:S02]  /*9080*/  IADD3 R132, R188, UR4, RZ ;  /* 0x00000004bc847c10 */ /* 0x000fe4000fffe0ff */
[----:B------:R-:W-:Y:S02]  /*9090*/  PLOP3.LUT P0, PT, PT, PT, UP1, 0x80, 0x0 ;  /* 0x000000000000781c */ /* 0x000fe40003f0f018 */
[-C--:B------:R-:W-:Y:S03]  /*90a0*/  IADD3 R191, R189, R132.reuse, RZ ;  /* 0x00000084bdbf7210 */ /* 0x080fe60007ffe0ff */
[----:B------:R-:W-:Y:S02]  /*90b0*/  @!UP1 USHF.R.S32.HI UR22, URZ, 0x1f, UR17 ;  /* 0x0000001f3f169899 */ /* 0x000fe40008011411 */
[----:B------:R-:W-:Y:S02]  /*90c0*/  @!UP1 UIMAD.WIDE.U32 UR24, UR17, UR8, URZ ;  /* 0x00000008111892a5 */ /* 0x000fe4000f8e003f */
[----:B------:R-:W-:Y:S02]  /*90d0*/  @!UP1 UIMAD UR22, UR22, UR8, URZ ;  /* 0x00000008161692a4 */ /* 0x000fe4000f8e023f */
[----:B------:R-:W-:Y:S02]  /*90e0*/  @!UP1 USHF.L.U32 UR23, UR24, 0x6, URZ ;  /* 0x0000000618179899 */ /* 0x000fe4000800063f */
[----:B------:R-:W-:Y:S01]  /*90f0*/  @!UP1 UIMAD UR22, UR17, UR9, UR22 ;  /* 0x00000009111692a4 */ /* 0x000fe2000f8e0216 */
[----:B------:R-:W-:Y:S01]  /*9100*/  @!P0 IMAD R167, R167, 0x6000, R204 ;  /* 0x00006000a7a78824 */ /* 0x000fe200078e02cc */
[----:B------:R-:W-:Y:S02]  /*9110*/  LDSM.16.M88.4 R32, [R190] ;  /* 0x00000000be20783b */ /* 0x000fe40000000200 */
[----:B------:R-:W-:Y:S01]  /*9120*/  @!UP1 UIADD3 UR22, UR25, UR22, URZ ;  /* 0x0000001619169290 */ /* 0x000fe2000fffe03f */
[----:B------:R-:W-:Y:S02]  /*9130*/  @!P0 IADD3 R23, P4, R215, UR23, RZ ;  /* 0x00000017d7178c10 */ /* 0x000fe4000ff9e0ff */
[----:B------:R-:W-:Y:S01]  /*9140*/  @!P0 IADD3 R2, P5, R194, UR23, RZ ;  /* 0x00000017c2028c10 */ /* 0x000fe2000ffbe0ff */
[----:B------:R-:W-:Y:S02]  /*9150*/  @!UP1 USHF.L.U64.HI UR22, UR24, 0x6, UR22 ;  /* 0x0000000618169899 */ /* 0x000fe40008010216 */
[----:B------:R-:W1:Y:S01]  /*9160*/  LDSM.16.M88.4 R8, [R188+UR4+0xc100] ;  /* 0x00c10004bc08783b */ /* 0x000e620008000200 */
[----:B------:R-:W-:Y:S01]  /*9170*/  @!P0 LEA R172, P6, R2, c[0x0][0x1f8], 0x1 ;  /* 0x00007e0002ac8a11 */ /* 0x000fe200078c08ff */
[----:B------:R-:W-:Y:S02]  /*9180*/  @!UP1 UIADD3 UR24, UP0, UR12, UR23, URZ ;  /* 0x000000170c189290 */ /* 0x000fe4000ff1e03f */
[----:B------:R-:W-:Y:S02]  /*9190*/  @!P0 IADD3.X R20, R214, UR22, RZ, P4, !PT ;  /* 0x00000016d6148c10 */ /* 0x000fe4000a7fe4ff */
[----:B------:R-:W-:Y:S02]  /*91a0*/  @!P0 IADD3 R0, P4, R213, UR23, RZ ;  /* 0x00000017d5008c10 */ /* 0x000fe4000ff9e0ff */
[----:B------:R-:W2:Y:S01]  /*91b0*/  LDSM.16.M88.4 R16, [R188+UR4+0xc900] ;  /* 0x00c90004bc10783b */ /* 0x000ea20008000200 */
[----:B------:R-:W-:Y:S02]  /*91c0*/  @!P0 IADD3.X R21, R199, UR22, RZ, P5, !PT ;  /* 0x00000016c7158c10 */ /* 0x000fe4000affe4ff */
[C---:B------:R-:W-:Y:S02]  /*91d0*/  @!P0 LEA R164, P5, R23.reuse, c[0x0][0x1f8], 0x1 ;  /* 0x00007e0017a48a11 */ /* 0x040fe400078a08ff */
[----:B------:R-:W-:Y:S02]  /*91e0*/  @!P0 LEA.HI.X R173, R2, c[0x0][0x1fc], R21, 0x1, P6 ;  /* 0x00007f0002ad8a11 */ /* 0x000fe400030f0c15 */
[----:B------:R-:W-:Y:S01]  /*91f0*/  @!P0 LEA.HI.X R165, R23, c[0x0][0x1fc], R20, 0x1, P5 ;  /* 0x00007f0017a58a11 */ /* 0x000fe200028f0c14 */
[----:B------:R-:W3:Y:S01]  /*9200*/  LDSM.16.M88.4 R24, [R188+UR4+0xd100] ;  /* 0x00d10004bc18783b */ /* 0x000ee20008000200 */
[----:B------:R-:W-:Y:S02]  /*9210*/  @!P0 LEA R168, P5, R0, c[0x0][0x1f8], 0x1 ;  /* 0x00007e0000a88a11 */ /* 0x000fe400078a08ff */
[----:B------:R-:W-:Y:S01]  /*9220*/  @!P0 IADD3.X R29, R212, UR22, RZ, P4, !PT ;  /* 0x00000016d41d8c10 */ /* 0x000fe2000a7fe4ff */
[----:B------:R-:W-:Y:S01]  /*9230*/  @!UP1 UIADD3.X UR22, UR11, UR22, URZ, UP0, !UPT ;  /* 0x000000160b169290 */ /* 0x000fe200087fe43f */
[----:B------:R-:W-:Y:S02]  /*9240*/  @!P0 IADD3 R2, P4, R194, UR24, RZ ;  /* 0x00000018c2028c10 */ /* 0x000fe4000ff9e0ff */
[----:B------:R-:W-:Y:S01]  /*9250*/  @!P0 LEA.HI.X R169, R0, c[0x0][0x1fc], R29, 0x1, P5 ;  /* 0x00007f0000a98a11 */ /* 0x000fe200028f0c1d */
[----:B------:R-:W4:Y:S01]  /*9260*/  LDSM.16.M88.4 R136, [R188+UR4+0xd900] ;  /* 0x00d90004bc88783b */ /* 0x000f220008000200 */
[C---:B------:R-:W-:Y:S02]  /*9270*/  @!P0 LEA R170, P5, R2.reuse, c[0x0][0x1f8], 0x1 ;  /* 0x00007e0002aa8a11 */ /* 0x040fe400078a08ff */
[----:B------:R-:W-:Y:S02]  /*9280*/  @!P0 IADD3.X R29, R199, UR22, RZ, P4, !PT ;  /* 0x00000016c71d8c10 */ /* 0x000fe4000a7fe4ff */
[----:B------:R-:W-:Y:S02]  /*9290*/  @!P0 IADD3 R0, P4, R215, UR24, RZ ;  /* 0x00000018d7008c10 */ /* 0x000fe4000ff9e0ff */
[----:B------:R-:W-:Y:S01]  /*92a0*/  @!P0 LEA.HI.X R171, R2, c[0x0][0x1fc], R29, 0x1, P5 ;  /* 0x00007f0002ab8a11 */ /* 0x000fe200028f0c1d */
[----:B------:R-:W-:Y:S01]  /*92b0*/  LDSM.16.M88.4 R140, [R186] ;  /* 0x00000000ba8c783b */ /* 0x000fe20000000200 */
[----:B------:R-:W-:Y:S02]  /*92c0*/  @!P0 IADD3 R159, P5, R213, UR24, RZ ;  /* 0x00000018d59f8c10 */ /* 0x000fe4000ffbe0ff */
[----:B------:R-:W-:Y:S02]  /*92d0*/  @!P0 LEA R176, P6, R0, c[0x0][0x1f8], 0x1 ;  /* 0x00007e0000b08a11 */ /* 0x000fe400078c08ff */
[----:B------:R-:W-:Y:S02]  /*92e0*/  @!P0 IADD3.X R157, R214, UR22, RZ, P4, !PT ;  /* 0x00000016d69d8c10 */ /* 0x000fe4000a7fe4ff */
[----:B------:R-:W-:Y:S01]  /*92f0*/  @!P0 LEA R174, P4, R159, c[0x0][0x1f8], 0x1 ;  /* 0x00007e009fae8a11 */ /* 0x000fe200078808ff */
[C---:B-1----:R-:W-:Y:S01]  /*9300*/  HMMA.16816.F32 R4, R32.reuse, R8, RZ ;  /* 0x000000082004723c */ /* 0x042fe200000018ff */
[----:B------:R-:W1:Y:S02]  /*9310*/  LDSM.16.M88.4 R144, [R191+0xc100] ;  /* 0x00c10000bf90783b */ /* 0x000e640000000200 */
[----:B------:R-:W-:Y:S02]  /*9320*/  @!P0 LEA.HI.X R177, R0, c[0x0][0x1fc], R157, 0x1, P6 ;  /* 0x00007f0000b18a11 */ /* 0x000fe400030f0c9d */
[-C--:B------:R-:W-:Y:S02]  /*9330*/  IADD3 R0, R192, R132.reuse, RZ ;  /* 0x00000084c0007210 */ /* 0x080fe40007ffe0ff */
[----:B------:R-:W-:Y:S01]  /*9340*/  IADD3 R132, R189, R132, R192 ;  /* 0x00000084bd847210 */ /* 0x000fe20007ffe0c0 */
[C---:B------:R-:W-:Y:S01]  /*9350*/  HMMA.16816.F32 R8, R32.reuse, R10, RZ ;  /* 0x0000000a2008723c */ /* 0x040fe200000018ff */
[----:B------:R-:W5:Y:S03]  /*9360*/  LDSM.16.M88.4 R148, [R191+0xc900] ;  /* 0x00c90000bf94783b */ /* 0x000f660000000200 */
[----:B------:R-:W-:Y:S01]  /*9370*/  @!P0 IADD3.X R2, R212, UR22, RZ, P5, !PT ;  /* 0x00000016d4028c10 */ /* 0x000fe2000affe4ff */
[----:B------:R-:W-:Y:S03]  /*9380*/  UIADD3 UR22, UR21, -0x2, URZ ;  /* 0xfffffffe15167890 */ /* 0x000fe6000fffe03f */
[C---:B--2---:R-:W-:Y:S01]  /*9390*/  HMMA.16816.F32 R12, R32.reuse, R16, RZ ;  /* 0x00000010200c723c */ /* 0x044fe200000018ff */
[----:B------:R-:W2:Y:S01]  /*93a0*/  LDSM.16.M88.4 R152, [R191+0xd100] ;  /* 0x00d10000bf98783b */ /* 0x000ea20000000200 */
[----:B------:R-:W-:Y:S02]  /*93b0*/  UISETP.GE.AND UP1, UPT, UR22, UR10, UPT ;  /* 0x0000000a1600728c */ /* 0x000fe4000bf26270 */
[----:B------:R-:W-:Y:S02]  /*93c0*/  @!P0 LEA.HI.X R175, R159, c[0x0][0x1fc], R2, 0x1, P4 ;  /* 0x00007f009faf8a11 */ /* 0x000fe400020f0c02 */
[----:B------:R-:W-:Y:S02]  /*93d0*/  IADD3 R2, R192, R191, RZ ;  /* 0x000000bfc0027210 */ /* 0x000fe40007ffe0ff */
[C---:B------:R-:W-:Y:S01]  /*93e0*/  HMMA.16816.F32 R16, R32.reuse, R18, RZ ;  /* 0x000000122010723c */ /* 0x040fe200000018ff */
[----:B------:R-:W2:Y:S04]  /*93f0*/  LDSM.16.M88.4 R156, [R191+0xd900] ;  /* 0x00d90000bf9c783b */ /* 0x000ea80000000200 */
[----:B------:R-:W-:Y:S02]  /*9400*/  @UP1 USHF.R.S32.HI UR23, URZ, 0x1f, UR22 ;  /* 0x0000001f3f171899 */ /* 0x000fe40008011416 */
[----:B------:R-:W-:Y:S01]  /*9410*/  @UP1 UIMAD.WIDE.U32 UR24, UR22, UR6, URZ ;  /* 0x00000006161812a5 */ /* 0x000fe2000f8e003f */
[C---:B---3--:R-:W-:Y:S01]  /*9420*/  HMMA.16816.F32 R20, R32.reuse, R24, RZ ;  /* 0x000000182014723c */ /* 0x048fe200000018ff */
[----:B------:R-:W-:Y:S01]  /*9430*/  @!PT LDS RZ, [RZ] ;  /* 0x00000000fffff984 */ /* 0x000fe20000000800 */
[----:B------:R-:W-:Y:S01]  /*9440*/  @!PT LDS RZ, [RZ] ;  /* 0x00000000fffff984 */ /* 0x000fe20000000800 */
[----:B------:R-:W-:Y:S01]  /*9450*/  @!PT LDS RZ, [RZ] ;  /* 0x00000000fffff984 */ /* 0x000fe20000000800 */
[----:B------:R3:W-:Y:S01]  /*9460*/  @!P0 LDGSTS.E.BYPASS.LTC128B.128 [R167], [R172.64], !P3 ;  /* 0x00000000aca78fae */ /* 0x0007e2000d901d52 */
[----:B------:R-:W-:Y:S04]  /*9470*/  @UP1 UIMAD UR23, UR23, UR6, URZ ;  /* 0x00000006171712a4 */ /* 0x000fe8000f8e023f */
[----:B------:R-:W-:Y:S02]  /*9480*/  @UP1 UIMAD UR23, UR22, UR7, UR23 ;  /* 0x00000007161712a4 */ /* 0x000fe4000f8e0217 */
[C---:B------:R-:W-:Y:S01]  /*9490*/  HMMA.16816.F32 R24, R32.reuse, R26, RZ ;  /* 0x0000001a2018723c */ /* 0x040fe200000018ff */
[----:B------:R3:W-:Y:S01]  /*94a0*/  @!P0 LDGSTS.E.BYPASS.LTC128B.128 [R167+0x2000], [R164.64], !P2 ;  /* 0x02000000a4a78fae */ /* 0x0007e2000d101d52 */
[----:B------:R-:W-:Y:S02]  /*94b0*/  @UP1 USHF.L.U32 UR22, UR24, 0x6, URZ ;  /* 0x0000000618161899 */ /* 0x000fe4000800063f */
[----:B------:R-:W-:Y:S02]  /*94c0*/  @UP1 UIADD3 UR23, UR25, UR23, URZ ;  /* 0x0000001719171290 */ /* 0x000fe4000fffe03f */
[----:B------:R-:W-:Y:S02]  /*94d0*/  UIADD3 UR25, UR15, 0x1, URZ ;  /* 0x000000010f197890 */ /* 0x000fe4000fffe03f */
[C---:B----4-:R-:W-:Y:S01]  /*94e0*/  HMMA.16816.F32 R28, R32.reuse, R136, RZ ;  /* 0x00000088201c723c */ /* 0x050fe200000018ff */
[----:B------:R3:W-:Y:S01]  /*94f0*/  @!P0 LDGSTS.E.BYPASS.LTC128B.128 [R167+0x4000], [R168.64], !P1 ;  /* 0x04000000a8a78fae */ /* 0x0007e2000c901d52 */
[----:B------:R-:W-:Y:S02]  /*9500*/  @UP1 USHF.L.U64.HI UR23, UR24, 0x6, UR23 ;  /* 0x0000000618171899 */ /* 0x000fe40008010217 */
[----:B------:R-:W-:Y:S04]  /*9510*/  @UP1 UIADD3 UR24, UP0, UR14, UR22, URZ ;  /* 0x000000160e181290 */ /* 0x000fe8000ff1e03f */
[----:B------:R-:W-:Y:S01]  /*9520*/  HMMA.16816.F32 R32, R32, R138, RZ ;  /* 0x0000008a2020723c */ /* 0x000fe200000018ff */
[----:B------:R3:W-:Y:S07]  /*9530*/  @!P0 LDGSTS.E.BYPASS.LTC128B.128 [R167+0x1000], [R170.64], !P3 ;  /* 0x01000000aaa78fae */ /* 0x0007ee000d901d52 */
[C---:B-1----:R-:W-:Y:S01]  /*9540*/  HMMA.16816.F32 R4, R140.reuse, R144, R4 ;  /* 0x000000908c04723c */ /* 0x042fe20000001804 */
[----:B------:R3:W-:Y:S07]  /*9550*/  @!P0 LDGSTS.E.BYPASS.LTC128B.128 [R167+0x3000], [R176.64], !P2 ;  /* 0x03000000b0a78fae */ /* 0x0007ee000d101d52 */
[C---:B------:R-:W-:Y:S01]  /*9560*/  HMMA.16816.F32 R8, R140.reuse, R146, R8 ;  /* 0x000000928c08723c */ /* 0x040fe20000001808 */
[----:B------:R3:W-:Y:S01]  /*9570*/  @!P0 LDGSTS.E.BYPASS.LTC128B.128 [R167+0x5000], [R174.64], !P1 ;  /* 0x05000000aea78fae */ /* 0x0007e2000c901d52 */
[----:B------:R-:W-:Y:S06]  /*9580*/  PLOP3.LUT P0, PT, PT, PT, UP1, 0x80, 0x0 ;  /* 0x000000000000781c */ /* 0x000fec0003f0f018 */
[C---:B-----5:R-:W-:Y:S01]  /*9590*/  HMMA.16816.F32 R12, R140.reuse, R148, R12 ;  /* 0x000000948c0c723c */ /* 0x060fe2000000180c */
[----:B------:R-:W-:Y:S07]  /*95a0*/  LDSM.16.M88.4 R136, [R185] ;  /* 0x00000000b988783b */ /* 0x000fee0000000200 */
[C---:B------:R-:W-:Y:S01]  /*95b0*/  HMMA.16816.F32 R16, R140.reuse, R150, R16 ;  /* 0x000000968c10723c */ /* 0x040fe20000001810 */
[----:B------:R-:W1:Y:S07]  /*95c0*/  LDSM.16.M88.4 R160, [R0+0xc100] ;  /* 0x00c1000000a0783b */ /* 0x000e6e0000000200 */
[C---:B--2---:R-:W-:Y:S01]  /*95d0*/  HMMA.16816.F32 R20, R140.reuse, R152, R20 ;  /* 0x000000988c14723c */ /* 0x044fe20000001814 */
[----:B------:R-:W0:Y:S07]  /*95e0*/  LDGDEPBAR ;  /* 0x00000000000079af */ /* 0x000e2e0000000000 */
[C---:B------:R-:W-:Y:S01]  /*95f0*/  HMMA.16816.F32 R24, R140.reuse, R154, R24 ;  /* 0x0000009a8c18723c */ /* 0x040fe20000001818 */
[----:B------:R-:W2:Y:S07]  /*9600*/  LDSM.16.M88.4 R144, [R0+0xc900] ;  /* 0x00c900000090783b */ /* 0x000eae0000000200 */
[C---:B------:R-:W-:Y:S01]  /*9610*/  HMMA.16816.F32 R28, R140.reuse, R156, R28 ;  /* 0x0000009c8c1c723c */ /* 0x040fe2000000181c */
[----:B------:R-:W4:Y:S07]  /*9620*/  LDSM.16.M88.4 R148, [R0+0xd100] ;  /* 0x00d100000094783b */ /* 0x000f2e0000000200 */
[----:B------:R-:W-:Y:S01]  /*9630*/  HMMA.16816.F32 R32, R140, R158, R32 ;  /* 0x0000009e8c20723c */ /* 0x000fe20000001820 */
[----:B------:R-:W5:Y:S07]  /*9640*/  LDSM.16.M88.4 R152, [R0+0xd900] ;  /* 0x00d900000098783b */ /* 0x000f6e0000000200 */
[C---:B-1----:R-:W-:Y:S01]  /*9650*/  HMMA.16816.F32 R4, R136.reuse, R160, R4 ;  /* 0x000000a08804723c */ /* 0x042fe20000001804 */
[----:B---3--:R-:W-:Y:S07]  /*9660*/  LDSM.16.M88.4 R164, [R184] ;  /* 0x00000000b8a4783b */ /* 0x008fee0000000200 */
[C---:B------:R-:W-:Y:S01]  /*9670*/  HMMA.16816.F32 R8, R136.reuse, R162, R8 ;  /* 0x000000a28808723c */ /* 0x040fe20000001808 */
[----:B------:R-:W1:Y:S07]  /*9680*/  LDSM.16.M88.4 R168, [R2+0xc100] ;  /* 0x00c1000002a8783b */ /* 0x000e6e0000000200 */
[C---:B--2---:R-:W-:Y:S01]  /*9690*/  HMMA.16816.F32 R12, R136.reuse, R144, R12 ;  /* 0x00000090880c723c */ /* 0x044fe2000000180c */
[----:B------:R-:W2:Y:S07]  /*96a0*/  LDSM.16.M88.4 R140, [R2+0xc900] ;  /* 0x00c90000028c783b */ /* 0x000eae0000000200 */
[C---:B------:R-:W-:Y:S01]  /*96b0*/  HMMA.16816.F32 R16, R136.reuse, R146, R16 ;  /* 0x000000928810723c */ /* 0x040fe20000001810 */
[----:B------:R-:W3:Y:S07]  /*96c0*/  LDSM.16.M88.4 R156, [R2+0xd100] ;  /* 0x00d10000029c783b */ /* 0x000eee0000000200 */
[C---:B----4-:R-:W-:Y:S01]  /*96d0*/  HMMA.16816.F32 R20, R136.reuse, R148, R20 ;  /* 0x000000948814723c */ /* 0x050fe20000001814 */
[----:B------:R-:W4:Y:S07]  /*96e0*/  LDSM.16.M88.4 R144, [R2+0xd900] ;  /* 0x00d900000290783b */ /* 0x000f2e0000000200 */
[C---:B------:R-:W-:Y:S01]  /*96f0*/  HMMA.16816.F32 R24, R136.reuse, R150, R24 ;  /* 0x000000968818723c */ /* 0x040fe20000001818 */
[----:B------:R-:W-:Y:S07]  /*9700*/  LDSM.16.M88.4 R148, [R188+UR4+0xe100] ;  /* 0x00e10004bc94783b */ /* 0x000fee0008000200 */
[C---:B-----5:R-:W-:Y:S01]  /*9710*/  HMMA.16816.F32 R28, R136.reuse, R152, R28 ;  /* 0x00000098881c723c */ /* 0x060fe2000000181c */
[----:B------:R-:W-:Y:S07]  /*9720*/  LDSM.16.M88.4 R160, [R188+UR4+0xf900] ;  /* 0x00f90004bca0783b */ /* 0x000fee0008000200 */
[----:B------:R-:W-:Y:S01]  /*9730*/  HMMA.16816.F32 R32, R136, R154, R32 ;  /* 0x0000009a8820723c */ /* 0x000fe20000001820 */
[----:B------:R-:W5:Y:S07]  /*9740*/  LDSM.16.M88.4 R136, [R190+0x4000] ;  /* 0x00400000be88783b */ /* 0x000f6e0000000200 */
[C---:B-1----:R-:W-:Y:S01]  /*9750*/  HMMA.16816.F32 R4, R164.reuse, R168, R4 ;  /* 0x000000a8a404723c */ /* 0x042fe20000001804 */
[----:B------:R-:W1:Y:S07]  /*9760*/  LDSM.16.M88.4 R152, [R188+UR4+0xe900] ;  /* 0x00e90004bc98783b */ /* 0x000e6e0008000200 */
[C---:B------:R-:W-:Y:S01]  /*9770*/  HMMA.16816.F32 R8, R164.reuse, R170, R8 ;  /* 0x000000aaa408723c */ /* 0x040fe20000001808 */
[----:B------:R-:W-:Y:S07]  /*9780*/  LDSM.16.M88.4 R168, [R191+0xe100] ;  /* 0x00e10000bfa8783b */ /* 0x000fee0000000200 */
[C---:B--2---:R-:W-:Y:S01]  /*9790*/  HMMA.16816.F32 R12, R164.reuse, R140, R12 ;  /* 0x0000008ca40c723c */ /* 0x044fe2000000180c */
[----:B------:R-:W-:Y:S07]  /*97a0*/  LDSM.16.M88.4 R172, [R191+0xe900] ;  /* 0x00e90000bfac783b */ /* 0x000fee0000000200 */
[C---:B------:R-:W-:Y:S01]  /*97b0*/  HMMA.16816.F32 R16, R164.reuse, R142, R16 ;  /* 0x0000008ea410723c */ /* 0x040fe20000001810 */
[----:B------:R-:W2:Y:S07]  /*97c0*/  LDSM.16.M88.4 R140, [R188+UR4+0xf100] ;  /* 0x00f10004bc8c783b */ /* 0x000eae0008000200 */
[C---:B---3--:R-:W-:Y:S01]  /*97d0*/  HMMA.16816.F32 R20, R164.reuse, R156, R20 ;  /* 0x0000009ca414723c */ /* 0x048fe20000001814 */
[----:B------:R-:W-:Y:S07]  /*97e0*/  LDSM.16.M88.4 R176, [R0+0xe100] ;  /* 0x00e1000000b0783b */ /* 0x000fee0000000200 */
[C---:B------:R-:W-:Y:S01]  /*97f0*/  HMMA.16816.F32 R24, R164.reuse, R158, R24 ;  /* 0x0000009ea418723c */ /* 0x040fe20000001818 */
[----:B------:R-:W3:Y:S07]  /*9800*/  LDSM.16.M88.4 R156, [R186+0x4000] ;  /* 0x00400000ba9c783b */ /* 0x000eee0000000200 */
[C---:B----4-:R-:W-:Y:S01]  /*9810*/  HMMA.16816.F32 R28, R164.reuse, R144, R28 ;  /* 0x00000090a41c723c */ /* 0x050fe2000000181c */
[----:B------:R-:W-:Y:S07]  /*9820*/  LDSM.16.M88.4 R180, [R188+UR4+0x10100] ;  /* 0x01010004bcb4783b */ /* 0x000fee0008000200 */
[----:B------:R-:W-:Y:S01]  /*9830*/  HMMA.16816.F32 R32, R164, R146, R32 ;  /* 0x00000092a420723c */ /* 0x000fe20000001820 */
[----:B------:R-:W4:Y:S07]  /*9840*/  LDSM.16.M88.4 R144, [R191+0xf100] ;  /* 0x00f10000bf90783b */ /* 0x000f2e0000000200 */
[C---:B-----5:R-:W-:Y:S01]  /*9850*/  HMMA.16816.F32 R4, R136.reuse, R148, R4 ;  /* 0x000000948804723c */ /* 0x060fe20000001804 */
[----:B------:R-:W-:Y:S07]  /*9860*/  LDSM.16.M88.4 R164, [R185+0x4000] ;  /* 0x00400000b9a4783b */ /* 0x000fee0000000200 */
[C---:B------:R-:W-:Y:S01]  /*9870*/  HMMA.16816.F32 R8, R136.reuse, R150, R8 ;  /* 0x000000968808723c */ /* 0x040fe20000001808 */
[----:B------:R-:W5:Y:S07]  /*9880*/  LDSM.16.M88.4 R148, [R191+0xf900] ;  /* 0x00f90000bf94783b */ /* 0x000f6e0000000200 */
[C---:B-1----:R-:W-:Y:S08]  /*9890*/  HMMA.16816.F32 R12, R136.reuse, R152, R12 ;  /* 0x00000098880c723c */ /* 0x042ff0000000180c */
[C---:B------:R-:W-:Y:S01]  /*98a0*/  HMMA.16816.F32 R16, R136.reuse, R154, R16 ;  /* 0x0000009a8810723c */ /* 0x040fe20000001810 */
[----:B------:R-:W-:Y:S07]  /*98b0*/  LDSM.16.M88.4 R152, [R0+0xf900] ;  /* 0x00f900000098783b */ /* 0x000fee0000000200 */
[C---:B--2---:R-:W-:Y:S08]  /*98c0*/  HMMA.16816.F32 R20, R136.reuse, R140, R20 ;  /* 0x0000008c8814723c */ /* 0x044ff00000001814 */
[C---:B------:R-:W-:Y:S01]  /*98d0*/  HMMA.16816.F32 R24, R136.reuse, R142, R24 ;  /* 0x0000008e8818723c */ /* 0x040fe20000001818 */
[----:B------:R-:W-:Y:S07]  /*98e0*/  LDSM.16.M88.4 R140, [R0+0xf100] ;  /* 0x00f10000008c783b */ /* 0x000fee0000000200 */
[C---:B------:R-:W-:Y:S08]  /*98f0*/  HMMA.16816.F32 R28, R136.reuse, R160, R28 ;  /* 0x000000a0881c723c */ /* 0x040ff0000000181c */
[----:B------:R-:W-:Y:S01]  /*9900*/  HMMA.16816.F32 R32, R136, R162, R32 ;  /* 0x000000a28820723c */ /* 0x000fe20000001820 */
[----:B------:R-:W1:Y:S07]  /*9910*/  LDSM.16.M88.4 R136, [R0+0xe900] ;  /* 0x00e900000088783b */ /* 0x000e6e0000000200 */
[C---:B---3--:R-:W-:Y:S01]  /*9920*/  HMMA.16816.F32 R4, R156.reuse, R168, R4 ;  /* 0x000000a89c04723c */ /* 0x048fe20000001804 */
[----:B------:R-:W-:Y:S07]  /*9930*/  LDSM.16.M88.4 R160, [R184+0x4000] ;  /* 0x00400000b8a0783b */ /* 0x000fee0000000200 */
[C---:B------:R-:W-:Y:S01]  /*9940*/  HMMA.16816.F32 R8, R156.reuse, R170, R8 ;  /* 0x000000aa9c08723c */ /* 0x040fe20000001808 */
[----:B------:R-:W2:Y:S07]  /*9950*/  LDSM.16.M88.4 R168, [R2+0xe100] ;  /* 0x00e1000002a8783b */ /* 0x000eae0000000200 */
[C---:B------:R-:W-:Y:S08]  /*9960*/  HMMA.16816.F32 R12, R156.reuse, R172, R12 ;  /* 0x000000ac9c0c723c */ /* 0x040ff0000000180c */
[C---:B------:R-:W-:Y:S01]  /*9970*/  HMMA.16816.F32 R16, R156.reuse, R174, R16 ;  /* 0x000000ae9c10723c */ /* 0x040fe20000001810 */
[----:B------:R-:W-:Y:S07]  /*9980*/  LDSM.16.M88.4 R172, [R190+0x8000] ;  /* 0x00800000beac783b */ /* 0x000fee0000000200 */
[C---:B----4-:R-:W-:Y:S08]  /*9990*/  HMMA.16816.F32 R20, R156.reuse, R144, R20 ;  /* 0x000000909c14723c */ /* 0x050ff00000001814 */
[C---:B------:R-:W-:Y:S01]  /*99a0*/  HMMA.16816.F32 R24, R156.reuse, R146, R24 ;  /* 0x000000929c18723c */ /* 0x040fe20000001818 */
[----:B------:R-:W3:Y:S07]  /*99b0*/  LDSM.16.M88.4 R144, [R132+0xe900] ;  /* 0x00e900008490783b */ /* 0x000eee0000000200 */
[C---:B-----5:R-:W-:Y:S08]  /*99c0*/  HMMA.16816.F32 R28, R156.reuse, R148, R28 ;  /* 0x000000949c1c723c */ /* 0x060ff0000000181c */
[----:B------:R-:W-:Y:S01]  /*99d0*/  HMMA.16816.F32 R32, R156, R150, R32 ;  /* 0x000000969c20723c */ /* 0x000fe20000001820 */
[----:B------:R-:W4:Y:S07]  /*99e0*/  LDSM.16.M88.4 R148, [R132+0xf100] ;  /* 0x00f100008494783b */ /* 0x000f2e0000000200 */
[C---:B------:R-:W-:Y:S01]  /*99f0*/  HMMA.16816.F32 R4, R164.reuse, R176, R4 ;  /* 0x000000b0a404723c */ /* 0x040fe20000001804 */
[----:B------:R-:W5:Y:S07]  /*9a00*/  LDSM.16.M88.4 R156, [R132+0xf900] ;  /* 0x00f90000849c783b */ /* 0x000f6e0000000200 */
[C---:B------:R-:W-:Y:S01]  /*9a10*/  HMMA.16816.F32 R8, R164.reuse, R178, R8 ;  /* 0x000000b2a408723c */ /* 0x040fe20000001808 */
[----:B------:R-:W-:Y:S07]  /*9a20*/  LDSM.16.M88.4 R176, [R191+0x10100] ;  /* 0x01010000bfb0783b */ /* 0x000fee0000000200 */
[C---:B-1----:R-:W-:Y:S08]  /*9a30*/  HMMA.16816.F32 R12, R164.reuse, R136, R12 ;  /* 0x00000088a40c723c */ /* 0x042ff0000000180c */
[C---:B------:R-:W-:Y:S01]  /*9a40*/  HMMA.16816.F32 R16, R164.reuse, R138, R16 ;  /* 0x0000008aa410723c */ /* 0x040fe20000001810 */
[----:B------:R-:W1:Y:S07]  /*9a50*/  LDSM.16.M88.4 R136, [R188+UR4+0x10900] ;  /* 0x01090004bc88783b */ /* 0x000e6e0008000200 */
[C---:B------:R-:W-:Y:S08]  /*9a60*/  HMMA.16816.F32 R20, R164.reuse, R140, R20 ;  /* 0x0000008ca414723c */ /* 0x040ff00000001814 */
[C---:B------:R-:W-:Y:S01]  /*9a70*/  HMMA.16816.F32 R24, R164.reuse, R142, R24 ;  /* 0x0000008ea418723c */ /* 0x040fe20000001818 */
[----:B------:R-:W1:Y:S07]  /*9a80*/  LDSM.16.M88.4 R140, [R188+UR4+0x11100] ;  /* 0x01110004bc8c783b */ /* 0x000e6e0008000200 */
[C---:B------:R-:W-:Y:S08]  /*9a90*/  HMMA.16816.F32 R28, R164.reuse, R152, R28 ;  /* 0x00000098a41c723c */ /* 0x040ff0000000181c */
[----:B------:R-:W-:Y:S01]  /*9aa0*/  HMMA.16816.F32 R32, R164, R154, R32 ;  /* 0x0000009aa420723c */ /* 0x000fe20000001820 */
[----:B------:R-:W1:Y:S07]  /*9ab0*/  LDSM.16.M88.4 R152, [R188+UR4+0x11900] ;  /* 0x01190004bc98783b */ /* 0x000e6e0008000200 */
        /* <DEDUP_REMOVED lines=10> */
[C---:B-----5:R-:W-:Y:S08]  /*9b60*/  HMMA.16816.F32 R28, R160.reuse, R156, R28 ;  /* 0x0000009ca01c723c */ /* 0x060ff0000000181c */
[----:B------:R-:W-:Y:S01]  /*9b70*/  HMMA.16816.F32 R32, R160, R158, R32 ;  /* 0x0000009ea020723c */ /* 0x000fe20000001820 */
[----:B------:R-:W5:Y:S07]  /*9b80*/  LDSM.16.M88.4 R156, [R191+0x11900] ;  /* 0x01190000bf9c783b */ /* 0x000f6e0000000200 */
        /* <DEDUP_REMOVED lines=15> */
[C---:B------:R-:W-:Y:S08]  /*9c80*/  HMMA.16816.F32 R8, R164.reuse, R178, R8 ;  /* 0x000000b2a408723c */ /* 0x040ff00000001808 */
[C---:B---3--:R-:W-:Y:S08]  /*9c90*/  HMMA.16816.F32 R12, R164.reuse, R144, R12 ;  /* 0x00000090a40c723c */ /* 0x048ff0000000180c */
[C---:B------:R-:W-:Y:S08]  /*9ca0*/  HMMA.16816.F32 R16, R164.reuse, R146, R16 ;  /* 0x00000092a410723c */ /* 0x040ff00000001810 */
[C---:B----4-:R-:W-:Y:S08]  /*9cb0*/  HMMA.16816.F32 R20, R164.reuse, R148, R20 ;  /* 0x00000094a414723c */ /* 0x050ff00000001814 */
[C---:B------:R-:W-:Y:S08]  /*9cc0*/  HMMA.16816.F32 R24, R164.reuse, R150, R24 ;  /* 0x00000096a418723c */ /* 0x040ff00000001818 */
[C---:B-----5:R-:W-:Y:S08]  /*9cd0*/  HMMA.16816.F32 R28, R164.reuse, R156, R28 ;  /* 0x0000009ca41c723c */ /* 0x060ff0000000181c */
[----:B------:R-:W-:Y:S08]  /*9ce0*/  HMMA.16816.F32 R32, R164, R158, R32 ;  /* 0x0000009ea420723c */ /* 0x000ff00000001820 */
[C---:B------:R-:W-:Y:S08]  /*9cf0*/  HMMA.16816.F32 R4, R160.reuse, R168, R4 ;  /* 0x000000a8a004723c */ /* 0x040ff00000001804 */
[C---:B------:R-:W-:Y:S08]  /*9d00*/  HMMA.16816.F32 R8, R160.reuse, R170, R8 ;  /* 0x000000aaa008723c */ /* 0x040ff00000001808 */
[C---:B-1----:R-:W-:Y:S08]  /*9d10*/  HMMA.16816.F32 R12, R160.reuse, R136, R12 ;  /* 0x00000088a00c723c */ /* 0x042ff0000000180c */
[C---:B------:R-:W-:Y:S01]  /*9d20*/  HMMA.16816.F32 R16, R160.reuse, R138, R16 ;  /* 0x0000008aa010723c */ /* 0x040fe20000001810 */
[----:B------:R-:W1:Y:S07]  /*9d30*/  LDSM.16.M88.4 R136, [R132+0x10900] ;  /* 0x010900008488783b */ /* 0x000e6e0000000200 */
[C---:B------:R-:W-:Y:S08]  /*9d40*/  HMMA.16816.F32 R20, R160.reuse, R140, R20 ;  /* 0x0000008ca014723c */ /* 0x040ff00000001814 */
[C---:B------:R-:W-:Y:S08]  /*9d50*/  HMMA.16816.F32 R24, R160.reuse, R142, R24 ;  /* 0x0000008ea018723c */ /* 0x040ff00000001818 */
[C---:B------:R-:W-:Y:S08]  /*9d60*/  HMMA.16816.F32 R28, R160.reuse, R152, R28 ;  /* 0x00000098a01c723c */ /* 0x040ff0000000181c */
        /* <DEDUP_REMOVED lines=21> */
[----:B------:R-:W-:Y:S01]  /*9ec0*/  FMUL.FTZ R16, R16, c[0x0][0x320] ;  /* 0x0000c80010107a20 */ /* 0x000fe20000410000 */
[----:B-1----:R-:W-:Y:S01]  /*9ed0*/  FMNMX.FTZ R0, R161, R133, !PT ;  /* 0x00000085a1007209 */ /* 0x002fe20007810000 */
[----:B------:R-:W-:Y:S02]  /*9ee0*/  FMUL.FTZ R17, R17, c[0x0][0x320] ;  /* 0x0000c80011117a20 */ /* 0x000fe40000410000 */
[----:B------:R-:W-:Y:S02]  /*9ef0*/  FMUL.FTZ R18, R18, c[0x0][0x320] ;  /* 0x0000c80012127a20 */ /* 0x000fe40000410000 */
[----:B------:R-:W-:Y:S01]  /*9f00*/  FMUL.FTZ R19, R19, c[0x0][0x320] ;  /* 0x0000c80013137a20 */ /* 0x000fe20000410000 */
[----:B------:R1:W-:Y:S10]  /*9f10*/  MUFU.TANH R170, R11 ;  /* 0x0000000b00aa7308 */ /* 0x0003f40000002400 */
[----:B------:R-:W-:Y:S10]  /*9f20*/  MUFU.TANH R159, R13 ;  /* 0x0000000d009f7308 */ /* 0x000ff40000002400 */
[----:B------:R-:W-:Y:S01]  /*9f30*/  MUFU.TANH R176, R14 ;  /* 0x0000000e00b07308 */ /* 0x000fe20000002400 */
[C---:B--2---:R-:W-:Y:S01]  /*9f40*/  HMMA.16816.F32 R20, R172.reuse, R4, R20 ;  /* 0x00000004ac14723c */ /* 0x044fe20000001814 */
[----:B-1----:R-:W1:Y:S01]  /*9f50*/  LDSM.16.M88.4 R8, [R132+0x11900] ;  /* 0x011900008408783b */ /* 0x002e620000000200 */
        /* <DEDUP_REMOVED lines=28> */
[----:B------:R-:W-:Y:S01]  /*a120*/  FMUL.FTZ R32, R32, c[0x0][0x320] ;  /* 0x0000c80020207a20 */ /* 0x000fe20000410000 */
[----:B------:R-:W-:Y:S01]  /*a130*/  FMNMX.FTZ R13, R170, R13, !PT ;  /* 0x0000000daa0d7209 */ /* 0x000fe20007810000 */
[----:B------:R-:W-:Y:S01]  /*a140*/  FMUL.FTZ R33, R33, c[0x0][0x320] ;  /* 0x0000c80021217a20 */ /* 0x000fe20000410000 */
[----:B---3--:R-:W-:Y:S01]  /*a150*/  FMNMX.FTZ R0, R163, R0, !PT ;  /* 0x00000000a3007209 */ /* 0x008fe20007810000 */
[----:B------:R-:W-:Y:S01]  /*a160*/  FMUL.FTZ R34, R34, c[0x0][0x320] ;  /* 0x0000c80022227a20 */ /* 0x000fe20000410000 */
[----:B------:R-:W-:Y:S01]  /*a170*/  FMNMX.FTZ R13, R176, R13, !PT ;  /* 0x0000000db00d7209 */ /* 0x000fe20007810000 */
[----:B------:R-:W-:Y:S01]  /*a180*/  FMUL.FTZ R35, R35, c[0x0][0x320] ;  /* 0x0000c80023237a20 */ /* 0x000fe20000410000 */
[----:B------:R-:W-:Y:S02]  /*a190*/  FMNMX.FTZ R0, R171, R0, !PT ;  /* 0x00000000ab007209 */ /* 0x000fe40007810000 */
[----:B------:R-:W3:Y:S02]  /*a1a0*/  MUFU.TANH R139, R16 ;  /* 0x00000010008b7308 */ /* 0x000ee40000002400 */
[----:B--2---:R-:W-:Y:S04]  /*a1b0*/  FMNMX.FTZ R0, R169, R0, !PT ;  /* 0x00000000a9007209 */ /* 0x004fe80007810000 */
[----:B------:R-:W-:Y:S04]  /*a1c0*/  FMNMX.FTZ R0, R159, R0, !PT ;  /* 0x000000009f007209 */ /* 0x000fe80007810000 */
[----:B------:R-:W2:Y:S01]  /*a1d0*/  MUFU.TANH R137, R17 ;  /* 0x0000001100897308 */ /* 0x000ea20000002400 */
[----:B-1----:R-:W-:Y:S09]  /*a1e0*/  FMNMX.FTZ R13, R138, R13, !PT ;  /* 0x0000000d8a0d7209 */ /* 0x002ff20007810000 */
        /* <DEDUP_REMOVED lines=40> */
[----:B--2---:R-:W-:Y:S03]  /*a470*/  FMNMX.FTZ R9, R140, R13, !PT ;  /* 0x0000000d8c097209 */ /* 0x004fe60007810000 */
[----:B------:R-:W-:Y:S01]  /*a480*/  LDSM.16.MT88.4 R12, [R135+UR4+0x100] ;  /* 0x00010004870c783b */ /* 0x000fe20008004200 */
[----:B-1----:R-:W-:Y:S07]  /*a490*/  FMNMX.FTZ R7, R11, R2, !PT ;  /* 0x000000020b077209 */ /* 0x002fee0007810000 */
[----:B------:R-:W1:Y:S08]  /*a4a0*/  SHFL.BFLY PT, R0, R9, 0x2, 0x1f ;  /* 0x0c401f0009007f89 */ /* 0x000e7000000e0000 */
[----:B------:R-:W2:Y:S01]  /*a4b0*/  SHFL.BFLY PT, R2, R7, 0x1, 0x1f ;  /* 0x0c201f0007027f89 */ /* 0x000ea200000e0000 */
[----:B-1----:R-:W-:Y:S07]  /*a4c0*/  FMNMX.FTZ R5, R9, R0, !PT ;  /* 0x0000000009057209 */ /* 0x002fee0007810000 */
[----:B------:R-:W1:Y:S01]  /*a4d0*/  SHFL.BFLY PT, R0, R5, 0x1, 0x1f ;  /* 0x0c201f0005007f89 */ /* 0x000e6200000e0000 */
[----:B--2---:R-:W-:Y:S05]  /*a4e0*/  FMNMX.FTZ R2, R7, R2, !PT ;  /* 0x0000000207027209 */ /* 0x004fea0007810000 */
[C---:B------:R-:W-:Y:S02]  /*a4f0*/  FADD.FTZ R4, -R2.reuse, R133 ;  /* 0x0000008502047221 */ /* 0x040fe40000010100 */
[----:B------:R-:W-:Y:S02]  /*a500*/  FMUL.FTZ R148, R2, c[0x0][0x2d0] ;  /* 0x0000b40002947a20 */ /* 0x000fe40000410000 */
[----:B------:R-:W-:Y:S02]  /*a510*/  FMUL.FTZ R132, R4, c[0x0][0x2d0] ;  /* 0x0000b40004847a20 */ /* 0x000fe40000410000 */
[--C-:B------:R-:W-:Y:S02]  /*a520*/  FFMA.FTZ R167, R141, c[0x0][0x2d0], -R148.reuse ;  /* 0x0000b4008da77a23 */ /* 0x100fe40000010894 */
[--C-:B------:R-:W-:Y:S02]  /*a530*/  FFMA.FTZ R168, R161, c[0x0][0x2d0], -R148.reuse ;  /* 0x0000b400a1a87a23 */ /* 0x100fe40000010894 */
[--C-:B------:R-:W-:Y:S01]  /*a540*/  FFMA.FTZ R165, R163, c[0x0][0x2d0], -R148.reuse ;  /* 0x0000b400a3a57a23 */ /* 0x100fe20000010894 */
[----:B------:R-:W2:Y:S01]  /*a550*/  MUFU.EX2 R132, R132 ;  /* 0x0000008400847308 */ /* 0x000ea20000000800 */
[--C-:B------:R-:W-:Y:S02]  /*a560*/  FFMA.FTZ R164, R171, c[0x0][0x2d0], -R148.reuse ;  /* 0x0000b400aba47a23 */ /* 0x100fe40000010894 */
[--C-:B------:R-:W-:Y:S01]  /*a570*/  FFMA.FTZ R171, R139, c[0x0][0x2d0], -R148.reuse ;  /* 0x0000b4008bab7a23 */ /* 0x100fe20000010894 */
[----:B-1----:R-:W-:Y:S01]  /*a580*/  FMNMX.FTZ R0, R5, R0, !PT ;  /* 0x0000000005007209 */ /* 0x002fe20007810000 */
[--C-:B------:R-:W-:Y:S02]  /*a590*/  FFMA.FTZ R172, R137, c[0x0][0x2d0], -R148.reuse ;  /* 0x0000b40089ac7a23 */ /* 0x100fe40000010894 */
[--C-:B------:R-:W-:Y:S02]  /*a5a0*/  FFMA.FTZ R177, R157, c[0x0][0x2d0], -R148.reuse ;  /* 0x0000b4009db17a23 */ /* 0x100fe40000010894 */
[C---:B------:R-:W-:Y:S01]  /*a5b0*/  FMUL.FTZ R141, R0.reuse, c[0x0][0x2d0] ;  /* 0x0000b400008d7a20 */ /* 0x040fe20000410000 */
[----:B------:R-:W-:Y:S01]  /*a5c0*/  MUFU.EX2 R168, R168 ;  /* 0x000000a800a87308 */ /* 0x000fe20000000800 */
[----:B------:R-:W-:Y:S02]  /*a5d0*/  FADD.FTZ R4, -R0, R3 ;  /* 0x0000000300047221 */ /* 0x000fe40000010100 */
[--C-:B------:R-:W-:Y:S02]  /*a5e0*/  FFMA.FTZ R166, R162, c[0x0][0x2d0], -R141.reuse ;  /* 0x0000b400a2a67a23 */ /* 0x100fe4000001088d */
[--C-:B------:R-:W-:Y:S01]  /*a5f0*/  FFMA.FTZ R163, R160, c[0x0][0x2d0], -R141.reuse ;  /* 0x0000b400a0a37a23 */ /* 0x100fe2000001088d */
[----:B------:R-:W-:Y:S01]  /*a600*/  IADD3 R160, R187, R16, RZ ;  /* 0x00000010bba07210 */ /* 0x000fe20007ffe0ff */
[--C-:B------:R-:W-:Y:S02]  /*a610*/  FFMA.FTZ R162, R178, c[0x0][0x2d0], -R141.reuse ;  /* 0x0000b400b2a27a23 */ /* 0x100fe4000001088d */
[--C-:B------:R-:W-:Y:S01]  /*a620*/  FFMA.FTZ R161, R170, c[0x0][0x2d0], -R141.reuse ;  /* 0x0000b400aaa17a23 */ /* 0x100fe2000001088d */
[----:B------:R-:W1:Y:S01]  /*a630*/  MUFU.EX2 R167, R167 ;  /* 0x000000a700a77308 */ /* 0x000e620000000800 */
[----:B------:R-:W-:Y:S01]  /*a640*/  FMUL.FTZ R3, R4, c[0x0][0x2d0] ;  /* 0x0000b40004037a20 */ /* 0x000fe20000410000 */
[----:B------:R-:W-:Y:S01]  /*a650*/  IADD3 R4, R135, UR4, RZ ;  /* 0x0000000487047c10 */ /* 0x000fe2000fffe0ff */
[C---:B--2---:R-:W-:Y:S02]  /*a660*/  FMUL.FTZ R5, R132.reuse, R129 ;  /* 0x0000008184057220 */ /* 0x044fe40000410000 */
[C---:B------:R-:W-:Y:S01]  /*a670*/  FMUL.FTZ R8, R132.reuse, R124 ;  /* 0x0000007c84087220 */ /* 0x040fe20000410000 */
[----:B------:R-:W-:Y:S01]  /*a680*/  IADD3 R133, R187, R4, RZ ;  /* 0x00000004bb857210 */ /* 0x000fe20007ffe0ff */
[C---:B------:R-:W-:Y:S02]  /*a690*/  FMUL.FTZ R4, R132.reuse, R128 ;  /* 0x0000008084047220 */ /* 0x040fe40000410000 */
[C---:B------:R-:W-:Y:S01]  /*a6a0*/  FMUL.FTZ R9, R132.reuse, R125 ;  /* 0x0000007d84097220 */ /* 0x040fe20000410000 */
[----:B------:R-:W2:Y:S01]  /*a6b0*/  MUFU.EX2 R3, R3 ;  /* 0x0000000300037308 */ /* 0x000ea20000000800 */
[----:B------:R-:W3:Y:S01]  /*a6c0*/  LDSM.16.MT88.4 R20, [R133+0x100] ;  /* 0x000100008514783b */ /* 0x000ee20000004200 */
[C---:B------:R-:W-:Y:S02]  /*a6d0*/  FMUL.FTZ R16, R132.reuse, R116 ;  /* 0x0000007484107220 */ /* 0x040fe40000410000 */
[C---:B------:R-:W-:Y:S02]  /*a6e0*/  FMUL.FTZ R17, R132.reuse, R117 ;  /* 0x0000007584117220 */ /* 0x040fe40000410000 */
[C---:B------:R-:W-:Y:S02]  /*a6f0*/  FMUL.FTZ R24, R132.reuse, R108 ;  /* 0x0000006c84187220 */ /* 0x040fe40000410000 */
[C---:B------:R-:W-:Y:S02]  /*a700*/  FMUL.FTZ R25, R132.reuse, R109 ;  /* 0x0000006d84197220 */ /* 0x040fe40000410000 */
[----:B------:R-:W-:Y:S01]  /*a710*/  MUFU.EX2 R165, R165 ;  /* 0x000000a500a57308 */ /* 0x000fe20000000800 */
[C---:B------:R-:W-:Y:S02]  /*a720*/  FMUL.FTZ R32, R132.reuse, R100 ;  /* 0x0000006484207220 */ /* 0x040fe40000410000 */
[C---:B------:R-:W-:Y:S01]  /*a730*/  FMUL.FTZ R33, R132.reuse, R101 ;  /* 0x0000006584217220 */ /* 0x040fe20000410000 */
[----:B-1----:R-:W-:Y:S01]  /*a740*/  F2FP.PACK_AB R128, R167, R168 ;  /* 0x000000a8a780723e */ /* 0x002fe200000000ff */
[C---:B------:R-:W-:Y:S02]  /*a750*/  FMUL.FTZ R36, R132.reuse, R36 ;  /* 0x0000002484247220 */ /* 0x040fe40000410000 */
[----:B------:R-:W-:Y:S02]  /*a760*/  FMUL.FTZ R37, R132, R37 ;  /* 0x0000002584257220 */ /* 0x000fe40000410000 */
[--C-:B------:R-:W-:Y:S01]  /*a770*/  FFMA.FTZ R170, R159, c[0x0][0x2d0], -R148.reuse ;  /* 0x0000b4009faa7a23 */ /* 0x100fe20000010894 */
[----:B------:R-:W1:Y:S01]  /*a780*/  MUFU.EX2 R164, R164 ;  /* 0x000000a400a47308 */ /* 0x000e620000000800 */
[--C-:B------:R-:W-:Y:S02]  /*a790*/  FFMA.FTZ R174, R138, c[0x0][0x2d0], -R141.reuse ;  /* 0x0000b4008aae7a23 */ /* 0x100fe4000001088d */
[--C-:B------:R-:W-:Y:S02]  /*a7a0*/  FFMA.FTZ R175, R158, c[0x0][0x2d0], -R141.reuse ;  /* 0x0000b4009eaf7a23 */ /* 0x100fe4000001088d */
[C---:B--2---:R-:W-:Y:S02]  /*a7b0*/  FMUL.FTZ R6, R3.reuse, R130 ;  /* 0x0000008203067220 */ /* 0x044fe40000410000 */
        /* <DEDUP_REMOVED lines=9> */
[----:B------:R-:W2:Y:S01]  /*a850*/  MUFU.EX2 R163, R163 ;  /* 0x000000a300a37308 */ /* 0x000ea20000000800 */
[C---:B------:R-:W-:Y:S01]  /*a860*/  FMUL.FTZ R34, R3.reuse, R102 ;  /* 0x0000006603227220 */ /* 0x040fe20000410000 */
[----:B------:R-:W-:Y:S01]  /*a870*/  LDSM.16.MT88.4 R108, [R160+0x2100] ;  /* 0x00210000a06c783b */ /* 0x000fe20000004200 */
[C---:B------:R-:W-:Y:S01]  /*a880*/  FMUL.FTZ R35, R3.reuse, R103 ;  /* 0x0000006703237220 */ /* 0x040fe20000410000 */
[----:B-1----:R-:W-:Y:S01]  /*a890*/  F2FP.PACK_AB R130, R164, R165 ;  /* 0x000000a5a482723e */ /* 0x002fe200000000ff */
[C---:B------:R-:W-:Y:S02]  /*a8a0*/  FMUL.FTZ R38, R3.reuse, R38 ;  /* 0x0000002603267220 */ /* 0x040fe40000410000 */
[----:B------:R-:W-:Y:S02]  /*a8b0*/  FMUL.FTZ R39, R3, R39 ;  /* 0x0000002703277220 */ /* 0x000fe40000410000 */
[--C-:B------:R-:W-:Y:S01]  /*a8c0*/  FFMA.FTZ R178, R151, c[0x0][0x2d0], -R148.reuse ;  /* 0x0000b40097b27a23 */ /* 0x100fe20000010894 */
[----:B------:R-:W-:Y:S01]  /*a8d0*/  MUFU.EX2 R162, R162 ;  /* 0x000000a200a27308 */ /* 0x000fe20000000800 */
[----:B------:R-:W-:Y:S01]  /*a8e0*/  LDSM.16.MT88.4 R100, [R134+UR4+0x2100] ;  /* 0x002100048664783b */ /* 0x000fe20008004200 */
[--C-:B------:R-:W-:Y:S02]  /*a8f0*/  FFMA.FTZ R179, R155, c[0x0][0x2d0], -R148.reuse ;  /* 0x0000b4009bb37a23 */ /* 0x100fe40000010894 */
[--C-:B------:R-:W-:Y:S02]  /*a900*/  FFMA.FTZ R180, R153, c[0x0][0x2d0], -R148.reuse ;  /* 0x0000b40099b47a23 */ /* 0x100fe40000010894 */
[--C-:B------:R-:W-:Y:S02]  /*a910*/  FFMA.FTZ R181, R156, c[0x0][0x2d0], -R141.reuse ;  /* 0x0000b4009cb57a23 */ /* 0x100fe4000001088d */
[--C-:B------:R-:W-:Y:S01]  /*a920*/  FFMA.FTZ R182, R152, c[0x0][0x2d0], -R141.reuse ;  /* 0x0000b40098b67a23 */ /* 0x100fe2000001088d */
[----:B------:R-:W-:Y:S01]  /*a930*/  LDSM.16.MT88.4 R116, [R133+0x900] ;  /* 0x000900008574783b */ /* 0x000fe20000004200 */
[----:B------:R-:W1:Y:S01]  /*a940*/  MUFU.EX2 R161, R161 ;  /* 0x000000a100a17308 */ /* 0x000e620000000800 */
[--C-:B------:R-:W-:Y:S02]  /*a950*/  FFMA.FTZ R183, R154, c[0x0][0x2d0], -R141.reuse ;  /* 0x0000b4009ab77a23 */ /* 0x100fe4000001088d */
[--C-:B------:R-:W-:Y:S01]  /*a960*/  FFMA.FTZ R216, R150, c[0x0][0x2d0], -R141.reuse ;  /* 0x0000b40096d87a23 */ /* 0x100fe2000001088d */
[----:B--2---:R-:W-:Y:S01]  /*a970*/  F2FP.PACK_AB R129, R163, R166 ;  /* 0x000000a6a381723e */ /* 0x004fe200000000ff */
[--C-:B------:R-:W-:Y:S02]  /*a980*/  FFMA.FTZ R191, R149, c[0x0][0x2d0], -R148.reuse ;  /* 0x0000b40095bf7a23 */ /* 0x100fe40000010894 */
[----:B------:R-:W-:Y:S01]  /*a990*/  LDSM.16.MT88.4 R152, [R133+0x3900] ;  /* 0x003900008598783b */ /* 0x000fe20000004200 */
[--C-:B------:R-:W-:Y:S02]  /*a9a0*/  FFMA.FTZ R218, R147, c[0x0][0x2d0], -R148.reuse ;  /* 0x0000b40093da7a23 */ /* 0x100fe40000010894 */
[--C-:B------:R-:W-:Y:S01]  /*a9b0*/  FFMA.FTZ R217, R145, c[0x0][0x2d0], -R148.reuse ;  /* 0x0000b40091d97a23 */ /* 0x100fe20000010894 */
[----:B------:R-:W-:Y:S01]  /*a9c0*/  MUFU.EX2 R170, R170 ;  /* 0x000000aa00aa7308 */ /* 0x000fe20000000800 */
[--C-:B------:R-:W-:Y:S02]  /*a9d0*/  FFMA.FTZ R219, R146, c[0x0][0x2d0], -R141.reuse ;  /* 0x0000b40092db7a23 */ /* 0x100fe4000001088d */
[--C-:B------:R-:W-:Y:S01]  /*a9e0*/  FFMA.FTZ R222, R144, c[0x0][0x2d0], -R141.reuse ;  /* 0x0000b40090de7a23 */ /* 0x100fe2000001088d */
[----:B------:R-:W-:Y:S01]  /*a9f0*/  LDSM.16.MT88.4 R156, [R134+UR4+0x3900] ;  /* 0x00390004869c783b */ /* 0x000fe20008004200 */
[--C-:B------:R-:W-:Y:S02]  /*aa00*/  FFMA.FTZ R221, R142, c[0x0][0x2d0], -R141.reuse ;  /* 0x0000b4008edd7a23 */ /* 0x100fe4000001088d */
[C---:B------:R-:W-:Y:S02]  /*aa10*/  FMUL.FTZ R40, R132.reuse, R40 ;  /* 0x0000002884287220 */ /* 0x040fe40000410000 */
[C---:B------:R-:W-:Y:S01]  /*aa20*/  FMUL.FTZ R41, R132.reuse, R41 ;  /* 0x0000002984297220 */ /* 0x040fe20000410000 */
[----:B------:R-:W-:Y:S01]  /*aa30*/  MUFU.EX2 R171, R171 ;  /* 0x000000ab00ab7308 */ /* 0x000fe20000000800 */
[----:B------:R-:W-:Y:S01]  /*aa40*/  FMUL.FTZ R42, R3, R42 ;  /* 0x0000002a032a7220 */ /* 0x000fe20000410000 */
[----:B------:R-:W-:Y:S01]  /*aa50*/  LDSM.16.MT88.4 R144, [R160+0x1900] ;  /* 0x00190000a090783b */ /* 0x000fe20000004200 */
[----:B-1----:R-:W-:Y:S01]  /*aa60*/  F2FP.PACK_AB R131, R161, R162 ;  /* 0x000000a2a183723e */ /* 0x002fe200000000ff */
[C---:B------:R-:W-:Y:S02]  /*aa70*/  FMUL.FTZ R43, R3.reuse, R43 ;  /* 0x0000002b032b7220 */ /* 0x040fe40000410000 */
[C---:B------:R-:W-:Y:S02]  /*aa80*/  FMUL.FTZ R44, R132.reuse, R44 ;  /* 0x0000002c842c7220 */ /* 0x040fe40000410000 */
[C---:B------:R-:W-:Y:S02]  /*aa90*/  FMUL.FTZ R45, R132.reuse, R45 ;  /* 0x0000002d842d7220 */ /* 0x040fe40000410000 */
[C---:B------:R-:W-:Y:S01]  /*aaa0*/  HMMA.16816.F32 R4, R128.reuse, R12, R4 ;  /* 0x0000000c8004723c */ /* 0x040fe20000001804 */
[----:B------:R-:W1:Y:S04]  /*aab0*/  MUFU.EX2 R172, R172 ;  /* 0x000000ac00ac7308 */ /* 0x000e680000000800 */
        /* <DEDUP_REMOVED lines=9> */
[----:B------:R-:W2:Y:S01]  /*ab50*/  LDSM.16.MT88.4 R120, [R160+0x100] ;  /* 0x00010000a078783b */ /* 0x000ea20000004200 */
[C---:B------:R-:W-:Y:S02]  /*ab60*/  FMUL.FTZ R48, R132.reuse, R48 ;  /* 0x0000003084307220 */ /* 0x040fe40000410000 */
[C---:B------:R-:W-:Y:S02]  /*ab70*/  FMUL.FTZ R49, R132.reuse, R49 ;  /* 0x0000003184317220 */ /* 0x040fe40000410000 */
[C---:B---3--:R-:W-:Y:S03]  /*ab80*/  HMMA.16816.F32 R12, R128.reuse, R20, R12 ;  /* 0x00000014800c723c */ /* 0x048fe6000000180c */
        /* <DEDUP_REMOVED lines=10> */
[----:B------:R-:W3:Y:S01]  /*ac30*/  LDSM.16.MT88.4 R112, [R135+UR4+0x2100] ;  /* 0x002100048770783b */ /* 0x000ee20008004200 */
        /* <DEDUP_REMOVED lines=14> */
[----:B------:R-:W4:Y:S01]  /*ad20*/  LDSM.16.MT88.4 R104, [R133+0x2100] ;  /* 0x002100008568783b */ /* 0x000f220000004200 */
[C---:B------:R-:W-:Y:S02]  /*ad30*/  FMUL.FTZ R58, R3.reuse, R58 ;  /* 0x0000003a033a7220 */ /* 0x040fe40000410000 */
[C---:B------:R-:W-:Y:S02]  /*ad40*/  FMUL.FTZ R59, R3.reuse, R59 ;  /* 0x0000003b033b7220 */ /* 0x040fe40000410000 */
[C---:B--2---:R-:W-:Y:S02]  /*ad50*/  HMMA.16816.F32 R28, R128.reuse, R120, R28 ;  /* 0x00000078801c723c */ /* 0x044fe4000000181c */
        /* <DEDUP_REMOVED lines=19> */
[C---:B----4-:R-:W-:Y:S03]  /*ae90*/  HMMA.16816.F32 R44, R128.reuse, R104, R44 ;  /* 0x00000068802c723c */ /* 0x050fe6000000182c */
[C---:B------:R-:W-:Y:S02]  /*aea0*/  FMUL.FTZ R70, R3.reuse, R70 ;  /* 0x0000004603467220 */ /* 0x040fe40000410000 */
[C---:B------:R-:W-:Y:S02]  /*aeb0*/  FMUL.FTZ R71, R3.reuse, R71 ;  /* 0x0000004703477220 */ /* 0x040fe40000410000 */
[C---:B------:R-:W-:Y:S01]  /*aec0*/  FMUL.FTZ R72, R132.reuse, R72 ;  /* 0x0000004884487220 */ /* 0x040fe20000410000 */
[C---:B------:R-:W-:Y:S01]  /*aed0*/  HMMA.16816.F32 R48, R128.reuse, R106, R48 ;  /* 0x0000006a8030723c */ /* 0x040fe20000001830 */
[----:B------:R-:W2:Y:S01]  /*aee0*/  LDSM.16.MT88.4 R104, [R135+UR4+0x4100] ;  /* 0x004100048768783b */ /* 0x000ea20008004200 */
        /* <DEDUP_REMOVED lines=8> */
[----:B------:R-:W3:Y:S03]  /*af70*/  LDSM.16.MT88.4 R100, [R133+0x4100] ;  /* 0x004100008564783b */ /* 0x000ee60000004200 */
[C---:B------:R-:W-:Y:S02]  /*af80*/  FMUL.FTZ R77, R132.reuse, R77 ;  /* 0x0000004d844d7220 */ /* 0x040fe40000410000 */
[C---:B------:R-:W-:Y:S01]  /*af90*/  FMUL.FTZ R78, R3.reuse, R78 ;  /* 0x0000004e034e7220 */ /* 0x040fe20000410000 */
[----:B------:R-:W-:Y:S01]  /*afa0*/  MUFU.EX2 R219, R219 ;  /* 0x000000db00db7308 */ /* 0x000fe20000000800 */
[C---:B------:R-:W-:Y:S04]  /*afb0*/  HMMA.16816.F32 R60, R128.reuse, R108, R60 ;  /* 0x0000006c803c723c */ /* 0x040fe8000000183c */
[C---:B------:R-:W-:Y:S02]  /*afc0*/  FMUL.FTZ R79, R3.reuse, R79 ;  /* 0x0000004f034f7220 */ /* 0x040fe40000410000 */
[C---:B------:R-:W-:Y:S02]  /*afd0*/  FMUL.FTZ R80, R132.reuse, R80 ;  /* 0x0000005084507220 */ /* 0x040fe40000410000 */
[C---:B------:R-:W-:Y:S01]  /*afe0*/  HMMA.16816.F32 R64, R128.reuse, R110, R64 ;  /* 0x0000006e8040723c */ /* 0x040fe20000001840 */
[----:B------:R-:W4:Y:S01]  /*aff0*/  LDSM.16.MT88.4 R108, [R134+UR4+0x4100] ;  /* 0x00410004866c783b */ /* 0x000f220008004200 */
[----:B------:R-:W-:Y:S02]  /*b000*/  MUFU.EX2 R222, R222 ;  /* 0x000000de00de7308 */ /* 0x000fe40000000800 */
[C---:B------:R-:W-:Y:S02]  /*b010*/  FMUL.FTZ R81, R132.reuse, R81 ;  /* 0x0000005184517220 */ /* 0x040fe40000410000 */
[C---:B------:R-:W-:Y:S02]  /*b020*/  FMUL.FTZ R82, R3.reuse, R82 ;  /* 0x0000005203527220 */ /* 0x040fe40000410000 */
[C---:B------:R-:W-:Y:S01]  /*b030*/  FMUL.FTZ R83, R3.reuse, R83 ;  /* 0x0000005303537220 */ /* 0x040fe20000410000 */
[C---:B--2---:R-:W-:Y:S03]  /*b040*/  HMMA.16816.F32 R68, R128.reuse, R104, R68 ;  /* 0x000000688044723c */ /* 0x044fe60000001844 */
[C---:B------:R-:W-:Y:S01]  /*b050*/  FMUL.FTZ R84, R132.reuse, R84 ;  /* 0x0000005484547220 */ /* 0x040fe20000410000 */
[----:B------:R-:W-:Y:S01]  /*b060*/  MUFU.EX2 R221, R221 ;  /* 0x000000dd00dd7308 */ /* 0x000fe20000000800 */
[----:B------:R-:W-:Y:S02]  /*b070*/  FMUL.FTZ R85, R132, R85 ;  /* 0x0000005584557220 */ /* 0x000fe40000410000 */
[C---:B------:R-:W-:Y:S01]  /*b080*/  FMUL.FTZ R86, R3.reuse, R86 ;  /* 0x0000005603567220 */ /* 0x040fe20000410000 */
[C---:B------:R-:W-:Y:S01]  /*b090*/  HMMA.16816.F32 R72, R128.reuse, R106, R72 ;  /* 0x0000006a8048723c */ /* 0x040fe20000001848 */
[----:B------:R-:W2:Y:S03]  /*b0a0*/  LDSM.16.MT88.4 R104, [R160+0x4100] ;  /* 0x00410000a068783b */ /* 0x000ea60000004200 */
[----:B------:R-:W-:Y:S02]  /*b0b0*/  FMUL.FTZ R87, R3, R87 ;  /* 0x0000005703577220 */ /* 0x000fe40000410000 */
[--C-:B------:R-:W-:Y:S02]  /*b0c0*/  FFMA.FTZ R169, R169, c[0x0][0x2d0], -R148.reuse ;  /* 0x0000b400a9a97a23 */ /* 0x100fe40000010894 */
[C---:B---3--:R-:W-:Y:S04]  /*b0d0*/  HMMA.16816.F32 R76, R128.reuse, R100, R76 ;  /* 0x00000064804c723c */ /* 0x048fe8000000184c */
[----:B------:R-:W-:Y:S01]  /*b0e0*/  FFMA.FTZ R148, R143, c[0x0][0x2d0], -R148 ;  /* 0x0000b4008f947a23 */ /* 0x000fe20000010894 */
[----:B------:R-:W3:Y:S01]  /*b0f0*/  MUFU.EX2 R169, R169 ;  /* 0x000000a900a97308 */ /* 0x000ee20000000800 */
[--C-:B------:R-:W-:Y:S02]  /*b100*/  FFMA.FTZ R173, R176, c[0x0][0x2d0], -R141.reuse ;  /* 0x0000b400b0ad7a23 */ /* 0x100fe4000001088d */
[C---:B------:R-:W-:Y:S04]  /*b110*/  HMMA.16816.F32 R80, R128.reuse, R102, R80 ;  /* 0x000000668050723c */ /* 0x040fe80000001850 */
[--C-:B------:R-:W-:Y:S02]  /*b120*/  FFMA.FTZ R176, R136, c[0x0][0x2d0], -R141.reuse ;  /* 0x0000b40088b07a23 */ /* 0x100fe4000001088d */
[----:B------:R-:W-:Y:S01]  /*b130*/  LDSM.16.MT88.4 R136, [R133+0x2900] ;  /* 0x002900008588783b */ /* 0x000fe20000004200 */
[----:B------:R-:W-:Y:S01]  /*b140*/  FFMA.FTZ R141, R140, c[0x0][0x2d0], -R141 ;  /* 0x0000b4008c8d7a23 */ /* 0x000fe2000001088d */
[C---:B----4-:R-:W-:Y:S01]  /*b150*/  HMMA.16816.F32 R84, R128.reuse, R108, R84 ;  /* 0x0000006c8054723c */ /* 0x050fe20000001854 */
[----:B------:R-:W4:Y:S03]  /*b160*/  MUFU.EX2 R173, R173 ;  /* 0x000000ad00ad7308 */ /* 0x000f260000000800 */
[----:B------:R-:W-:Y:S01]  /*b170*/  FMUL.FTZ R88, R132, R88 ;  /* 0x0000005884587220 */ /* 0x000fe20000410000 */
[----:B-1----:R-:W-:Y:S01]  /*b180*/  F2FP.PACK_AB R102, R172, R171 ;  /* 0x000000abac66723e */ /* 0x002fe200000000ff */
[----:B------:R-:W-:Y:S02]  /*b190*/  FMUL.FTZ R89, R132, R89 ;  /* 0x0000005984597220 */ /* 0x000fe40000410000 */
[C---:B------:R-:W-:Y:S03]  /*b1a0*/  FMUL.FTZ R90, R3.reuse, R90 ;  /* 0x0000005a035a7220 */ /* 0x040fe60000410000 */
[----:B------:R-:W1:Y:S01]  /*b1b0*/  MUFU.EX2 R176, R176 ;  /* 0x000000b000b07308 */ /* 0x000e620000000800 */
[C---:B------:R-:W-:Y:S01]  /*b1c0*/  FMUL.FTZ R91, R3.reuse, R91 ;  /* 0x0000005b035b7220 */ /* 0x040fe20000410000 */
[----:B---3--:R-:W-:Y:S01]  /*b1d0*/  F2FP.PACK_AB R100, R170, R169 ;  /* 0x000000a9aa64723e */ /* 0x008fe200000000ff */
[C---:B------:R-:W-:Y:S02]  /*b1e0*/  FMUL.FTZ R92, R132.reuse, R92 ;  /* 0x0000005c845c7220 */ /* 0x040fe40000410000 */
[C---:B------:R-:W-:Y:S02]  /*b1f0*/  FMUL.FTZ R93, R132.reuse, R93 ;  /* 0x0000005d845d7220 */ /* 0x040fe40000410000 */
[C---:B------:R-:W-:Y:S01]  /*b200*/  FMUL.FTZ R94, R3.reuse, R94 ;  /* 0x0000005e035e7220 */ /* 0x040fe20000410000 */
[C---:B------:R-:W-:Y:S01]  /*b210*/  HMMA.16816.F32 R88, R128.reuse, R110, R88 ;  /* 0x0000006e8058723c */ /* 0x040fe20000001858 */
[----:B------:R-:W3:Y:S01]  /*b220*/  LDSM.16.MT88.4 R108, [R134+UR4+0x900] ;  /* 0x00090004866c783b */ /* 0x000ee20008004200 */
[----:B------:R5:W-:Y:S01]  /*b230*/  MUFU.EX2 R224, R141 ;  /* 0x0000008d00e07308 */ /* 0x000be20000000800 */
[C---:B------:R-:W-:Y:S02]  /*b240*/  FMUL.FTZ R95, R3.reuse, R95 ;  /* 0x0000005f035f7220 */ /* 0x040fe40000410000 */
[----:B------:R-:W-:Y:S01]  /*b250*/  FMUL.FTZ R96, R132, R96 ;  /* 0x0000006084607220 */ /* 0x000fe20000410000 */
[----:B----4-:R-:W-:Y:S01]  /*b260*/  F2FP.PACK_AB R101, R174, R173 ;  /* 0x000000adae65723e */ /* 0x010fe200000000ff */
[----:B------:R-:W-:Y:S02]  /*b270*/  FMUL.FTZ R97, R132, R97 ;  /* 0x0000006184617220 */ /* 0x000fe40000410000 */
[C---:B------:R-:W-:Y:S01]  /*b280*/  FMUL.FTZ R98, R3.reuse, R98 ;  /* 0x0000006203627220 */ /* 0x040fe20000410000 */
[C---:B--2---:R-:W-:Y:S02]  /*b290*/  HMMA.16816.F32 R92, R128.reuse, R104, R92 ;  /* 0x00000068805c723c */ /* 0x044fe4000000185c */
[----:B------:R2:W4:Y:S01]  /*b2a0*/  MUFU.EX2 R220, R148 ;  /* 0x0000009400dc7308 */ /* 0x0005220000000800 */
[C---:B------:R-:W-:Y:S02]  /*b2b0*/  FMUL.FTZ R99, R3.reuse, R99 ;  /* 0x0000006303637220 */ /* 0x040fe40000410000 */
[----:B------:R-:W-:Y:S01]  /*b2c0*/  FFMA.FTZ R166, R3, R206, R166 ;  /* 0x000000ce03a67223 */ /* 0x000fe200000100a6 */
[----:B------:R-:W-:Y:S01]  /*b2d0*/  @P0 IADD3 R3, P4, R196, UR22, RZ ;  /* 0x00000016c4030c10 */ /* 0x000fe2000ff9e0ff */
[----:B------:R-:W-:Y:S01]  /*b2e0*/  FFMA.FTZ R168, R132, R205, R168 ;  /* 0x000000cd84a87223 */ /* 0x000fe200000100a8 */
[----:B-1----:R-:W-:Y:S01]  /*b2f0*/  F2FP.PACK_AB R103, R176, R175 ;  /* 0x000000afb067723e */ /* 0x002fe200000000ff */
[----:B------:R-:W-:Y:S01]  /*b300*/  FADD.FTZ R163, R163, R166 ;  /* 0x000000a6a3a37221 */ /* 0x000fe20000010000 */
[----:B------:R-:W-:Y:S01]  /*b310*/  HMMA.16816.F32 R96, R128, R106, R96 ;  /* 0x0000006a8060723c */ /* 0x000fe20000001860 */
[----:B------:R-:W1:Y:S02]  /*b320*/  LDSM.16.MT88.4 R104, [R134+UR4+0x2900] ;  /* 0x002900048668783b */ /* 0x000e640008004200 */
[----:B------:R-:W-:Y:S02]  /*b330*/  FADD.FTZ R168, R167, R168 ;  /* 0x000000a8a7a87221 */ /* 0x000fe40000010000 */
[----:B------:R-:W-:Y:S02]  /*b340*/  FADD.FTZ R162, R162, R163 ;  /* 0x000000a3a2a27221 */ /* 0x000fe40000010000 */
[----:B------:R-:W-:Y:S01]  /*b350*/  FADD.FTZ R165, R165, R168 ;  /* 0x000000a8a5a57221 */ /* 0x000fe20000010000 */
[C---:B------:R-:W-:Y:S01]  /*b360*/  HMMA.16816.F32 R4, R100.reuse, R112, R4 ;  /* 0x000000706404723c */ /* 0x040fe20000001804 */
[----:B------:R-:W-:Y:S04]  /*b370*/  LDSM.16.MT88.4 R128, [R135+UR4+0x3100] ;  /* 0x003100048780783b */ /* 0x000fe80008004200 */
[----:B------:R-:W-:Y:S02]  /*b380*/  FADD.FTZ R164, R164, R165 ;  /* 0x000000a5a4a47221 */ /* 0x000fe40000010000 */
[----:B------:R-:W-:Y:S01]  /*b390*/  FADD.FTZ R162, R161, R162 ;  /* 0x000000a2a1a27221 */ /* 0x000fe20000010000 */
[C---:B------:R-:W-:Y:S01]  /*b3a0*/  HMMA.16816.F32 R8, R100.reuse, R114, R8 ;  /* 0x000000726408723c */ /* 0x040fe20000001808 */
[----:B------:R-:W1:Y:S03]  /*b3b0*/  LDSM.16.MT88.4 R112, [R160+0x2900] ;  /* 0x00290000a070783b */ /* 0x000e660000004200 */
[----:B------:R-:W-:Y:S02]  /*b3c0*/  FADD.FTZ R169, R169, R164 ;  /* 0x000000a4a9a97221 */ /* 0x000fe40000010000 */
[----:B------:R-:W-:Y:S02]  /*b3d0*/  FADD.FTZ R173, R173, R162 ;  /* 0x000000a2adad7221 */ /* 0x000fe40000010000 */
[C---:B------:R-:W-:Y:S01]  /*b3e0*/  HMMA.16816.F32 R12, R100.reuse, R116, R12 ;  /* 0x00000074640c723c */ /* 0x040fe2000000180c */
[----:B-----5:R-:W-:Y:S03]  /*b3f0*/  LDSM.16.MT88.4 R140, [R134+UR4+0x1900] ;  /* 0x00190004868c783b */ /* 0x020fe60008004200 */
[----:B------:R-:W-:Y:S02]  /*b400*/  FADD.FTZ R170, R170, R169 ;  /* 0x000000a9aaaa7221 */ /* 0x000fe40000010000 */
[----:B------:R-:W-:Y:S02]  /*b410*/  FADD.FTZ R174, R174, R173 ;  /* 0x000000adaeae7221 */ /* 0x000fe40000010000 */
[C---:B------:R-:W-:Y:S01]  /*b420*/  HMMA.16816.F32 R16, R100.reuse, R118, R16 ;  /* 0x000000766410723c */ /* 0x040fe20000001810 */
[----:B------:R-:W-:Y:S03]  /*b430*/  LDSM.16.MT88.4 R116, [R133+0x4900] ;  /* 0x004900008574783b */ /* 0x000fe60000004200 */
[----:B------:R-:W-:Y:S02]  /*b440*/  FADD.FTZ R171, R171, R170 ;  /* 0x000000aaabab7221 */ /* 0x000fe40000010000 */
[----:B------:R-:W-:Y:S02]  /*b450*/  FADD.FTZ R175, R175, R174 ;  /* 0x000000aeafaf7221 */ /* 0x000fe40000010000 */
[C---:B---3--:R-:W-:Y:S01]  /*b460*/  HMMA.16816.F32 R20, R100.reuse, R108, R20 ;  /* 0x0000006c6414723c */ /* 0x048fe20000001814 */
[----:B--2---:R-:W-:Y:S03]  /*b470*/  LDSM.16.MT88.4 R148, [R135+UR4+0x3900] ;  /* 0x003900048794783b */ /* 0x004fe60008004200 */
[----:B------:R-:W-:Y:S02]  /*b480*/  FADD.FTZ R172, R172, R171 ;  /* 0x000000abacac7221 */ /* 0x000fe40000010000 */
[----:B------:R-:W-:Y:S02]  /*b490*/  FADD.FTZ R176, R176, R175 ;  /* 0x000000afb0b07221 */ /* 0x000fe40000010000 */
[C---:B------:R-:W-:Y:S01]  /*b4a0*/  HMMA.16816.F32 R24, R100.reuse, R110, R24 ;  /* 0x0000006e6418723c */ /* 0x040fe20000001818 */
[----:B------:R-:W2:Y:S07]  /*b4b0*/  LDSM.16.MT88.4 R108, [R135+UR4+0x4900] ;  /* 0x00490004876c783b */ /* 0x000eae0008004200 */
        /* <DEDUP_REMOVED lines=11> */
[----:B------:R-:W1:Y:S07]  /*b570*/  LDSM.16.MT88.4 R104, [R134+UR4+0x4900] ;  /* 0x004900048668783b */ /* 0x000e6e0008004200 */
[C---:B------:R-:W-:Y:S08]  /*b580*/  HMMA.16816.F32 R60, R100.reuse, R112, R60 ;  /* 0x00000070643c723c */ /* 0x040ff0000000183c */
[C---:B------:R-:W-:Y:S01]  /*b590*/  HMMA.16816.F32 R64, R100.reuse, R114, R64 ;  /* 0x000000726440723c */ /* 0x040fe20000001840 */
[----:B------:R-:W3:Y:S07]  /*b5a0*/  LDSM.16.MT88.4 R112, [R160+0x4900] ;  /* 0x00490000a070783b */ /* 0x000eee0000004200 */
[C---:B--2---:R-:W-:Y:S08]  /*b5b0*/  HMMA.16816.F32 R68, R100.reuse, R108, R68 ;  /* 0x0000006c6444723c */ /* 0x044ff00000001844 */
[C---:B------:R-:W-:Y:S01]  /*b5c0*/  HMMA.16816.F32 R72, R100.reuse, R110, R72 ;  /* 0x0000006e6448723c */ /* 0x040fe20000001848 */
[----:B------:R-:W2:Y:S07]  /*b5d0*/  LDSM.16.MT88.4 R108, [R135+UR4+0x1100] ;  /* 0x00110004876c783b */ /* 0x000eae0008004200 */
[C---:B------:R-:W-:Y:S08]  /*b5e0*/  HMMA.16816.F32 R76, R100.reuse, R116, R76 ;  /* 0x00000074644c723c */ /* 0x040ff0000000184c */
[C---:B------:R-:W-:Y:S01]  /*b5f0*/  HMMA.16816.F32 R80, R100.reuse, R118, R80 ;  /* 0x000000766450723c */ /* 0x040fe20000001850 */
[----:B------:R-:W5:Y:S07]  /*b600*/  LDSM.16.MT88.4 R116, [R134+UR4+0x1100] ;  /* 0x001100048674783b */ /* 0x000f6e0008004200 */
[C---:B-1----:R-:W-:Y:S08]  /*b610*/  HMMA.16816.F32 R84, R100.reuse, R104, R84 ;  /* 0x000000686454723c */ /* 0x042ff00000001854 */
[C---:B------:R-:W-:Y:S01]  /*b620*/  HMMA.16816.F32 R88, R100.reuse, R106, R88 ;  /* 0x0000006a6458723c */ /* 0x040fe20000001858 */
[----:B------:R-:W1:Y:S07]  /*b630*/  LDSM.16.MT88.4 R104, [R134+UR4+0x3100] ;  /* 0x003100048668783b */ /* 0x000e6e0008004200 */
[C---:B---3--:R-:W-:Y:S08]  /*b640*/  HMMA.16816.F32 R92, R100.reuse, R112, R92 ;  /* 0x00000070645c723c */ /* 0x048ff0000000185c */
[----:B------:R-:W-:Y:S01]  /*b650*/  HMMA.16816.F32 R96, R100, R114, R96 ;  /* 0x000000726460723c */ /* 0x000fe20000001860 */
[----:B------:R-:W-:Y:S06]  /*b660*/  LDSM.16.MT88.4 R112, [R135+UR4+0x5100] ;  /* 0x005100048770783b */ /* 0x000fec0008004200 */
        /* <DEDUP_REMOVED lines=9> */
[C---:B--2---:R-:W-:Y:S03]  /*b700*/  HMMA.16816.F32 R4, R100.reuse, R108, R4 ;  /* 0x0000006c6404723c */ /* 0x044fe60000001804 */
[----:B------:R-:W-:Y:S02]  /*b710*/  FADD.FTZ R183, R183, R182 ;  /* 0x000000b6b7b77221 */ /* 0x000fe40000010000 */
[----:B------:R-:W-:Y:S02]  /*b720*/  FADD.FTZ R180, R180, R179 ;  /* 0x000000b3b4b47221 */ /* 0x000fe40000010000 */
[----:B------:R-:W-:Y:S01]  /*b730*/  FADD.FTZ R216, R216, R183 ;  /* 0x000000b7d8d87221 */ /* 0x000fe20000010000 */
[C---:B------:R-:W-:Y:S01]  /*b740*/  HMMA.16816.F32 R8, R100.reuse, R110, R8 ;  /* 0x0000006e6408723c */ /* 0x040fe20000001808 */
[----:B------:R-:W2:Y:S07]  /*b750*/  LDSM.16.MT88.4 R108, [R160+0x3100] ;  /* 0x00310000a06c783b */ /* 0x000eae0000004200 */
[C---:B------:R-:W-:Y:S08]  /*b760*/  HMMA.16816.F32 R12, R100.reuse, R120, R12 ;  /* 0x00000078640c723c */ /* 0x040ff0000000180c */
[C---:B------:R-:W-:Y:S08]  /*b770*/  HMMA.16816.F32 R16, R100.reuse, R122, R16 ;  /* 0x0000007a6410723c */ /* 0x040ff00000001810 */
[C---:B-----5:R-:W-:Y:S08]  /*b780*/  HMMA.16816.F32 R20, R100.reuse, R116, R20 ;  /* 0x000000746414723c */ /* 0x060ff00000001814 */
[C---:B------:R-:W-:Y:S01]  /*b790*/  HMMA.16816.F32 R24, R100.reuse, R118, R24 ;  /* 0x000000766418723c */ /* 0x040fe20000001818 */
[----:B------:R-:W3:Y:S07]  /*b7a0*/  LDSM.16.MT88.4 R116, [R133+0x5100] ;  /* 0x005100008574783b */ /* 0x000eee0000004200 */
[C---:B------:R-:W-:Y:S08]  /*b7b0*/  HMMA.16816.F32 R28, R100.reuse, R124, R28 ;  /* 0x0000007c641c723c */ /* 0x040ff0000000181c */
[C---:B------:R-:W-:Y:S01]  /*b7c0*/  HMMA.16816.F32 R32, R100.reuse, R126, R32 ;  /* 0x0000007e6420723c */ /* 0x040fe20000001820 */
[----:B------:R-:W-:Y:S07]  /*b7d0*/  LDSM.16.MT88.4 R124, [R135+UR4+0x1900] ;  /* 0x00190004877c783b */ /* 0x000fee0008004200 */
[C---:B------:R-:W-:Y:S08]  /*b7e0*/  HMMA.16816.F32 R36, R100.reuse, R128, R36 ;  /* 0x000000806424723c */ /* 0x040ff00000001824 */
[C---:B------:R-:W-:Y:S08]  /*b7f0*/  HMMA.16816.F32 R40, R100.reuse, R130, R40 ;  /* 0x000000826428723c */ /* 0x040ff00000001828 */
[C---:B------:R-:W-:Y:S07]  /*b800*/  HMMA.16816.F32 R44, R100.reuse, R136, R44 ;  /* 0x00000088642c723c */ /* 0x040fee000000182c */
[----:B------:R-:W-:Y:S01]  /*b810*/  F2FP.PACK_AB R136, R218, R191 ;  /* 0x000000bfda88723e */ /* 0x000fe200000000ff */
[C---:B------:R-:W-:Y:S04]  /*b820*/  HMMA.16816.F32 R48, R100.reuse, R138, R48 ;  /* 0x0000008a6430723c */ /* 0x040fe80000001830 */
[----:B------:R-:W-:Y:S01]  /*b830*/  F2FP.PACK_AB R137, R222, R219 ;  /* 0x000000dbde89723e */ /* 0x000fe200000000ff */
[----:B------:R-:W-:Y:S02]  /*b840*/  FADD.FTZ R191, R191, R180 ;  /* 0x000000b4bfbf7221 */ /* 0x000fe40000010000 */
[----:B----4-:R-:W-:Y:S01]  /*b850*/  F2FP.PACK_AB R138, R220, R217 ;  /* 0x000000d9dc8a723e */ /* 0x010fe200000000ff */
[C---:B-1----:R-:W-:Y:S04]  /*b860*/  HMMA.16816.F32 R52, R100.reuse, R104, R52 ;  /* 0x000000686434723c */ /* 0x042fe80000001834 */
[----:B------:R-:W-:Y:S01]  /*b870*/  F2FP.PACK_AB R139, R224, R221 ;  /* 0x000000dde08b723e */ /* 0x000fe200000000ff */
[----:B------:R-:W-:Y:S02]  /*b880*/  FADD.FTZ R219, R219, R216 ;  /* 0x000000d8dbdb7221 */ /* 0x000fe40000010000 */
[----:B------:R-:W-:Y:S01]  /*b890*/  FADD.FTZ R218, R218, R191 ;  /* 0x000000bfdada7221 */ /* 0x000fe20000010000 */
[C---:B------:R-:W-:Y:S01]  /*b8a0*/  HMMA.16816.F32 R56, R100.reuse, R106, R56 ;  /* 0x0000006a6438723c */ /* 0x040fe20000001838 */
[----:B------:R-:W1:Y:S03]  /*b8b0*/  LDSM.16.MT88.4 R104, [R134+UR4+0x5100] ;  /* 0x005100048668783b */ /* 0x000e660008004200 */
[----:B------:R-:W-:Y:S02]  /*b8c0*/  FADD.FTZ R222, R222, R219 ;  /* 0x000000dbdede7221 */ /* 0x000fe40000010000 */
[----:B------:R-:W-:Y:S02]  /*b8d0*/  FADD.FTZ R205, R217, R218 ;  /* 0x000000dad9cd7221 */ /* 0x000fe40000010000 */
[C---:B--2---:R-:W-:Y:S04]  /*b8e0*/  HMMA.16816.F32 R60, R100.reuse, R108, R60 ;  /* 0x0000006c643c723c */ /* 0x044fe8000000183c */
[----:B------:R-:W-:Y:S02]  /*b8f0*/  FADD.FTZ R221, R221, R222 ;  /* 0x000000dedddd7221 */ /* 0x000fe40000010000 */
[----:B------:R-:W-:Y:S02]  /*b900*/  FADD.FTZ R205, R220, R205 ;  /* 0x000000cddccd7221 */ /* 0x000fe40000010000 */
[C---:B------:R-:W-:Y:S01]  /*b910*/  HMMA.16816.F32 R64, R100.reuse, R110, R64 ;  /* 0x0000006e6440723c */ /* 0x040fe20000001840 */
[----:B------:R-:W2:Y:S03]  /*b920*/  LDSM.16.MT88.4 R108, [R160+0x5100] ;  /* 0x00510000a06c783b */ /* 0x000ea60000004200 */
[----:B------:R-:W-:Y:S04]  /*b930*/  FADD.FTZ R206, R224, R221 ;  /* 0x000000dde0ce7221 */ /* 0x000fe80000010000 */
[C---:B------:R-:W-:Y:S08]  /*b940*/  HMMA.16816.F32 R68, R100.reuse, R112, R68 ;  /* 0x000000706444723c */ /* 0x040ff00000001844 */
        /* <DEDUP_REMOVED lines=13> */
[----:B------:R3:W4:Y:S07]  /*ba20*/  LDSM.16.MT88.4 R12, [R133+0x5900] ;  /* 0x00590000850c783b */ /* 0x00072e0000004200 */
[C---:B------:R-:W-:Y:S07]  /*ba30*/  HMMA.16816.F32 R116, R136.reuse, R114, R16 ;  /* 0x000000728874723c */ /* 0x040fee0000001810 */
[----:B------:R-:W-:Y:S01]  /*ba40*/  @P0 LEA R18, P6, R3, c[0x0][0x1c8], 0x1 ;  /* 0x0000720003120a11 */ /* 0x000fe200078c08ff */
[C---:B------:R-:W-:Y:S08]  /*ba50*/  HMMA.16816.F32 R112, R136.reuse, R140, R20 ;  /* 0x0000008c8870723c */ /* 0x040ff00000001814 */
[C---:B------:R-:W-:Y:S04]  /*ba60*/  HMMA.16816.F32 R108, R136.reuse, R142, R24 ;  /* 0x0000008e886c723c */ /* 0x040fe80000001818 */
[----:B---3--:R-:W-:Y:S04]  /*ba70*/  MOV R133, R2 ;  /* 0x0000000200857202 */ /* 0x008fe80000000f00 */
        /* <DEDUP_REMOVED lines=9> */
[C---:B------:R-:W-:Y:S01]  /*bb10*/  HMMA.16816.F32 R64, R136.reuse, R6, R64 ;  /* 0x000000068840723c */ /* 0x040fe20000001840 */
[----:B------:R-:W1:Y:S07]  /*bb20*/  LDSM.16.MT88.4 R4, [R134+UR4+0x5900] ;  /* 0x005900048604783b */ /* 0x000e6e0008004200 */
[C---:B--2---:R-:W-:Y:S07]  /*bb30*/  HMMA.16816.F32 R68, R136.reuse, R8, R68 ;  /* 0x000000088844723c */ /* 0x044fee0000001844 */
[----:B------:R-:W-:Y:S01]  /*bb40*/  @P0 IADD3 R8, P5, R211, UR22, RZ ;  /* 0x00000016d3080c10 */ /* 0x000fe2000ffbe0ff */
[C---:B------:R-:W-:Y:S04]  /*bb50*/  HMMA.16816.F32 R72, R136.reuse, R10, R72 ;  /* 0x0000000a8848723c */ /* 0x040fe80000001848 */
[----:B------:R-:W-:Y:S02]  /*bb60*/  @P0 IADD3.X R9, R210, UR23, RZ, P5, !PT ;  /* 0x00000017d2090c10 */ /* 0x000fe4000affe4ff */
[----:B------:R-:W-:Y:S02]  /*bb70*/  @P0 IADD3 R24, P5, R196, UR24, RZ ;  /* 0x00000018c4180c10 */ /* 0x000fe4000ffbe0ff */
[----:B------:R-:W-:Y:S01]  /*bb80*/  @P0 IADD3.X R10, R203, UR23, RZ, P4, !PT ;  /* 0x00000017cb0a0c10 */ /* 0x000fe2000a7fe4ff */
[C---:B----4-:R-:W-:Y:S03]  /*bb90*/  HMMA.16816.F32 R76, R136.reuse, R12, R76 ;  /* 0x0000000c884c723c */ /* 0x050fe6000000184c */
[C---:B------:R-:W-:Y:S02]  /*bba0*/  @P0 LEA R16, P4, R8.reuse, c[0x0][0x1c8], 0x1 ;  /* 0x0000720008100a11 */ /* 0x040fe400078808ff */
[----:B------:R-:W-:Y:S02]  /*bbb0*/  @P0 LEA.HI.X R19, R3, c[0x0][0x1cc], R10, 0x1, P6 ;  /* 0x0000730003130a11 */ /* 0x000fe400030f0c0a */
[----:B------:R-:W-:Y:S01]  /*bbc0*/  @P0 LEA.HI.X R17, R8, c[0x0][0x1cc], R9, 0x1, P4 ;  /* 0x0000730008110a11 */ /* 0x000fe200020f0c09 */
[C---:B------:R-:W-:Y:S01]  /*bbd0*/  HMMA.16816.F32 R80, R136.reuse, R14, R80 ;  /* 0x0000000e8850723c */ /* 0x040fe20000001850 */
[----:B------:R-:W2:Y:S03]  /*bbe0*/  LDSM.16.MT88.4 R8, [R160+0x5900] ;  /* 0x00590000a008783b */ /* 0x000ea60000004200 */
[----:B------:R-:W-:Y:S01]  /*bbf0*/  @P0 IADD3 R22, P4, R209, UR22, RZ ;  /* 0x00000016d1160c10 */ /* 0x000fe2000ff9e0ff */
[----:B------:R-:W-:Y:S02]  /*bc00*/  @UP1 UIADD3.X UR22, UR13, UR23, URZ, UP0, !UPT ;  /* 0x000000170d161290 */ /* 0x000fe400087fe43f */
[----:B------:R-:W-:Y:S01]  /*bc10*/  UISETP.GE.AND UP0, UPT, UR15, 0x1, UPT ;  /* 0x000000010f00788c */ /* 0x000fe2000bf06270 */
[----:B------:R-:W-:Y:S01]  /*bc20*/  @P0 LEA R20, P6, R22, c[0x0][0x1c8], 0x1 ;  /* 0x0000720016140a11 */ /* 0x000fe200078c08ff */
[C---:B-1----:R-:W-:Y:S01]  /*bc30*/  HMMA.16816.F32 R84, R136.reuse, R4, R84 ;  /* 0x000000048854723c */ /* 0x042fe20000001854 */
[----:B------:R-:W-:Y:S02]  /*bc40*/  UISETP.GE.AND UP1, UPT, UR5, 0x1, UPT ;  /* 0x000000010500788c */ /* 0x000fe4000bf26270 */
[----:B------:R-:W-:Y:S01]  /*bc50*/  USEL UR15, UR25, URZ, !UP0 ;  /* 0x0000003f190f7287 */ /* 0x000fe2000c000000 */
[----:B------:R-:W-:Y:S01]  /*bc60*/  @P0 IADD3.X R3, R208, UR23, RZ, P4, !PT ;  /* 0x00000017d0030c10 */ /* 0x000fe2000a7fe4ff */
[----:B------:R-:W-:Y:S01]  /*bc70*/  UISETP.GT.AND UP0, UPT, UR21, UR20, UPT ;  /* 0x000000141500728c */ /* 0x000fe2000bf04270 */
[----:B------:R-:W-:Y:S01]  /*bc80*/  @P0 LEA R12, P4, R24, c[0x0][0x1c8], 0x1 ;  /* 0x00007200180c0a11 */ /* 0x000fe200078808ff */
[----:B------:R-:W-:Y:S01]  /*bc90*/  UIADD3 UR21, UR5, 0x1, URZ ;  /* 0x0000000105157890 */ /* 0x000fe2000fffe03f */
[----:B------:R-:W-:Y:S01]  /*bca0*/  @P0 IADD3.X R13, R203, UR22, RZ, P5, !PT ;  /* 0x00000016cb0d0c10 */ /* 0x000fe2000affe4ff */
[C---:B------:R-:W-:Y:S02]  /*bcb0*/  HMMA.16816.F32 R88, R136.reuse, R6, R88 ;  /* 0x000000068858723c */ /* 0x040fe40000001858 */
[----:B------:R-:W-:Y:S01]  /*bcc0*/  USEL UR5, UR21, URZ, !UP1 ;  /* 0x0000003f15057287 */ /* 0x000fe2000c800000 */
[----:B------:R-:W-:Y:S02]  /*bcd0*/  @P0 LEA.HI.X R21, R22, c[0x0][0x1cc], R3, 0x1, P6 ;  /* 0x0000730016150a11 */ /* 0x000fe400030f0c03 */
[----:B------:R-:W-:Y:S01]  /*bce0*/  MOV R22, UR15 ;  /* 0x0000000f00167c02 */ /* 0x000fe20008000f00 */
[----:B------:R-:W-:Y:S01]  /*bcf0*/  UMOV UR21, UR17 ;  /* 0x0000001100157c82 */ /* 0x000fe20008000000 */
[----:B------:R-:W-:Y:S02]  /*bd00*/  @P0 LEA.HI.X R13, R24, c[0x0][0x1cc], R13, 0x1, P4 ;  /* 0x00007300180d0a11 */ /* 0x000fe400020f0c0d */
[----:B------:R-:W-:Y:S03]  /*bd10*/  @P0 IADD3 R3, P4, R211, UR24, RZ ;  /* 0x00000018d3030c10 */ /* 0x000fe6000ff9e0ff */
[----:B------:R-:W-:Y:S01]  /*bd20*/  @P0 IMAD R25, R22, 0x3000, R193 ;  /* 0x0000300016190824 */ /* 0x000fe200078e02c1 */
[----:B------:R-:W-:Y:S02]  /*bd30*/  @P0 LEA R14, P6, R3, c[0x0][0x1c8], 0x1 ;  /* 0x00007200030e0a11 */ /* 0x000fe400078c08ff */
[----:B------:R-:W-:Y:S02]  /*bd40*/  @P0 IADD3.X R24, R210, UR22, RZ, P4, !PT ;  /* 0x00000016d2180c10 */ /* 0x000fe4000a7fe4ff */
[----:B------:R-:W-:Y:S02]  /*bd50*/  @P0 IADD3 R23, P5, R209, UR24, RZ ;  /* 0x00000018d1170c10 */ /* 0x000fe4000ffbe0ff */
[----:B------:R-:W-:Y:S02]  /*bd60*/  @P0 LEA.HI.X R15, R3, c[0x0][0x1cc], R24, 0x1, P6 ;  /* 0x00007300030f0a11 */ /* 0x000fe400030f0c18 */
[----:B------:R-:W-:Y:S02]  /*bd70*/  @P0 SHF.L.U32 R3, R25, 0x1, RZ ;  /* 0x0000000119030819 */ /* 0x000fe400000006ff */
[C---:B------:R-:W-:Y:S01]  /*bd80*/  @P0 LEA R22, P4, R23.reuse, c[0x0][0x1c8], 0x1 ;  /* 0x0000720017160a11 */ /* 0x040fe200078808ff */
[C---:B--2---:R-:W-:Y:S02]  /*bd90*/  HMMA.16816.F32 R92, R136.reuse, R8, R92 ;  /* 0x00000008885c723c */ /* 0x044fe4000000185c */
[----:B------:R-:W-:Y:S01]  /*bda0*/  @!PT LDS RZ, [RZ] ;  /* 0x00000000fffff984 */ /* 0x000fe20000000800 */
[----:B------:R-:W-:Y:S01]  /*bdb0*/  @!PT LDS RZ, [RZ] ;  /* 0x00000000fffff984 */ /* 0x000fe20000000800 */
[----:B------:R-:W-:Y:S01]  /*bdc0*/  @!PT LDS RZ, [RZ] ;  /* 0x00000000fffff984 */ /* 0x000fe20000000800 */
[----:B------:R1:W-:Y:S01]  /*bdd0*/  @P0 LDGSTS.E.BYPASS.LTC128B.128 [R3+0xc100], [R18.64], !P3 ;  /* 0x0c10000012030fae */ /* 0x0003e2000d901d52 */
[----:B------:R-:W-:Y:S04]  /*bde0*/  @P0 IADD3.X R26, R208, UR22, RZ, P5, !PT ;  /* 0x00000016d01a0c10 */ /* 0x000fe8000affe4ff */
[----:B------:R-:W-:Y:S01]  /*bdf0*/  @P0 LEA.HI.X R23, R23, c[0x0][0x1cc], R26, 0x1, P4 ;  /* 0x0000730017170a11 */ /* 0x000fe200020f0c1a */
[----:B------:R-:W-:Y:S02]  /*be00*/  HMMA.16816.F32 R96, R136, R10, R96 ;  /* 0x0000000a8860723c */ /* 0x000fe40000001860 */
        /* <DEDUP_REMOVED lines=9> */
.L_x_818:
[----:B------:R-:W-:-:S06]  /*bea0*/  UISETP.GE.AND UP0, UPT, UR17, UR10, UPT ;  /* 0x0000000a1100728c */ /* 0x000fcc000bf06270 */
[----:B------:R-:W-:-:S13]  /*beb0*/  PLOP3.LUT P0, PT, PT, PT, UP0, 0x80, 0x0 ;  /* 0x000000000000781c */ /* 0x000fda0003f0f008 */
[----:B------:R-:W-:Y:S05]  /*bec0*/  @!P0 BRA `(.L_x_820) ;  /* 0x00003a9000008947 */ /* 0x000fea0003800000 */
[----:B------:R-:W-:Y:S01]  /*bed0*/  PLOP3.LUT P5, PT, PT, PT, UP3, 0x80, 0x0 ;  /* 0x000000000000781c */ /* 0x000fe20003faf038 */
[----:B------:R-:W-:Y:S01]  /*bee0*/  IMAD.MOV.U32 R133, RZ, RZ, 0x40 ;  /* 0x00000040ff857424 */ /* 0x000fe200078e00ff */
[----:B------:R-:W-:Y:S01]  /*bef0*/  PLOP3.LUT P4, PT, PT, PT, UP3, 0x80, 0x0 ;  /* 0x000000000000781c */ /* 0x000fe20003f8f038 */
[----:B------:R-:W-:Y:S01]  /*bf00*/  IMAD.MOV.U32 R3, RZ, RZ, R0 ;  /* 0x000000ffff037224 */ /* 0x000fe200078e0000 */
[----:B------:R-:W-:Y:S01]  /*bf10*/  LOP3.LUT P0, RZ, R207, 0x4, RZ, 0xc0, !PT ;  /* 0x00000004cfff7812 */ /* 0x000fe2000780c0ff */
[----:B------:R-:W-:Y:S01]  /*bf20*/  IMAD.MOV.U32 R132, RZ, RZ, R2 ;  /* 0x000000ffff847224 */ /* 0x000fe200078e0002 */
[C---:B------:R-:W-:Y:S01]  /*bf30*/  IADD3 R207, P6, R194.reuse, 0x40, RZ ;  /* 0x00000040c2cf7810 */ /* 0x040fe20007fde0ff */
[----:B------:R-:W-:Y:S01]  /*bf40*/  ULDC.64 UR8, c[0x0][0x208] ;  /* 0x0000820000087ab9 */ /* 0x000fe20000000a00 */
[----:B------:R-:W-:Y:S02]  /*bf50*/  SEL R133, R133, 0xffffffc0, !P0 ;  /* 0xffffffc085857807 */ /* 0x000fe40004000000 */
[----:B------:R-:W-:Y:S01]  /*bf60*/  IADD3 R214, P0, R194, 0x80, RZ ;  /* 0x00000080c2d67810 */ /* 0x000fe20007f1e0ff */
[----:B------:R-:W-:Y:S01]  /*bf70*/  IMAD.X R215, RZ, RZ, R199, P6 ;  /* 0x000000ffffd77224 */ /* 0x000fe200030e06c7 */
[----:B------:R-:W-:Y:S01]  /*bf80*/  IADD3 R210, P6, R196, 0x80, RZ ;  /* 0x00000080c4d27810 */ /* 0x000fe20007fde0ff */
[----:B------:R-:W-:Y:S01]  /*bf90*/  @P5 IMAD.HI.U32 R208, R200, c[0x0][0x2c8], RZ ;  /* 0x0000b200c8d05a27 */ /* 0x000fe200078e00ff */
[----:B------:R-:W-:-:S03]  /*bfa0*/  IADD3 R212, P5, R196, 0x40, RZ ;  /* 0x00000040c4d47810 */ /* 0x000fc60007fbe0ff */
[----:B------:R-:W-:Y:S01]  /*bfb0*/  IMAD.X R213, RZ, RZ, R199, P0 ;  /* 0x000000ffffd57224 */ /* 0x000fe200000e06c7 */
[----:B------:R-:W-:Y:S01]  /*bfc0*/  @P4 SHF.R.U32.HI R208, RZ, c[0x0][0x2cc], R208 ;  /* 0x0000b300ffd04a19 */ /* 0x000fe200000116d0 */
[--C-:B------:R-:W-:Y:S02]  /*bfd0*/  IMAD.X R211, RZ, RZ, R203.reuse, P5 ;  /* 0x000000ffffd37224 */ /* 0x100fe400028e06cb */
[----:B------:R-:W-:Y:S02]  /*bfe0*/  IMAD.X R209, RZ, RZ, R203, P6 ;  /* 0x000000ffffd17224 */ /* 0x000fe400030e06cb */
.L_x_829:
[----:B------:R-:W-:Y:S04]  /*bff0*/  DEPBAR.LE SB0, 0x2 ;  /* 0x000080800000791a */ /* 0x000fe80000000000 */
[----:B------:R-:W-:Y:S01]  /*c000*/  BAR.SYNC.DEFER_BLOCKING 0x0 ;  /* 0x0000000000007b1d */ /* 0x000fe20000010000 */
[----:B------:R-:W-:Y:S01]  /*c010*/  UIMAD UR4, UR5, 0x6000, URZ ;  /* 0x00006000050478a4 */ /* 0x000fe2000f8e023f */
[----:B------:R-:W-:Y:S01]  /*c020*/  IMAD.U32 R175, RZ, RZ, UR15 ;  /* 0x0000000fffaf7e24 */ /* 0x000fe2000f8e00ff */
[----:B------:R-:W-:Y:S04]  /*c030*/  UISETP.GE.AND UP1, UPT, UR10, UR17, UPT ;  /* 0x000000110a00728c */ /* 0x000fe8000bf26270 */
[----:B------:R-:W-:Y:S02]  /*c040*/  IADD3 R0, R188, UR4, RZ ;  /* 0x00000004bc007c10 */ /* 0x000fe4000fffe0ff */
[----:B------:R-:W-:Y:S03]  /*c050*/  PLOP3.LUT P0, PT, PT, PT, UP1, 0x80, 0x0 ;  /* 0x000000000000781c */ /* 0x000fe60003f0f018 */
[----:B------:R-:W-:Y:S01]  /*c060*/  IMAD.IADD R192, R189, 0x1, R0 ;  /* 0x00000001bdc07824 */ /* 0x000fe200078e0200 */
[----:B------:R-:W-:Y:S01]  /*c070*/  IADD3 R0, R133, R0, RZ ;  /* 0x0000000085007210 */ /* 0x000fe20007ffe0ff */
[----:B------:R-:W-:Y:S04]  /*c080*/  @!UP1 UIADD3 UR7, UR17, -0x1, URZ ;  /* 0xffffffff11079890 */ /* 0x000fe8000fffe03f */
[----:B------:R-:W-:Y:S02]  /*c090*/  @!UP1 USHF.R.S32.HI UR6, URZ, 0x1f, UR7 ;  /* 0x0000001f3f069899 */ /* 0x000fe40008011407 */
[----:B------:R-:W-:Y:S02]  /*c0a0*/  @!UP1 UIMAD.WIDE.U32 UR20, UR7, UR8, URZ ;  /* 0x00000008071492a5 */ /* 0x000fe4000f8e003f */
[----:B------:R-:W-:Y:S01]  /*c0b0*/  @!UP1 UIMAD UR6, UR6, UR8, URZ ;  /* 0x00000008060692a4 */ /* 0x000fe2000f8e023f */
[----:B------:R-:W-:Y:S01]  /*c0c0*/  @!P0 IMAD R175, R175, 0x6000, R204 ;  /* 0x00006000afaf8824 */ /* 0x000fe200078e02cc */
[----:B------:R-:W-:Y:S02]  /*c0d0*/  LDSM.16.M88.4 R32, [R190] ;  /* 0x00000000be20783b */ /* 0x000fe40000000200 */
[----:B------:R-:W-:Y:S02]  /*c0e0*/  @!UP1 UIMAD UR6, UR7, UR9, UR6 ;  /* 0x00000009070692a4 */ /* 0x000fe4000f8e0206 */
[----:B------:R-:W-:Y:S02]  /*c0f0*/  @!UP1 USHF.L.U32 UR7, UR20, 0x6, URZ ;  /* 0x0000000614079899 */ /* 0x000fe4000800063f */
[----:B------:R-:W-:Y:S01]  /*c100*/  @!UP1 UIADD3 UR6, UR21, UR6, URZ ;  /* 0x0000000615069290 */ /* 0x000fe2000fffe03f */
[----:B------:R-:W1:Y:S03]  /*c110*/  LDSM.16.M88.4 R8, [R188+UR4+0xc100] ;  /* 0x00c10004bc08783b */ /* 0x000e660008000200 */
[----:B------:R-:W-:Y:S01]  /*c120*/  @!P0 IADD3 R2, P5, R194, UR7, RZ ;  /* 0x00000007c2028c10 */ /* 0x000fe2000ffbe0ff */
[----:B------:R-:W-:Y:S02]  /*c130*/  @!UP1 USHF.L.U64.HI UR6, UR20, 0x6, UR6 ;  /* 0x0000000614069899 */ /* 0x000fe40008010206 */
[----:B------:R-:W-:Y:S01]  /*c140*/  @!UP1 UIADD3 UR20, UP0, UR12, UR7, URZ ;  /* 0x000000070c149290 */ /* 0x000fe2000ff1e03f */
[----:B------:R-:W2:Y:S01]  /*c150*/  LDSM.16.M88.4 R16, [R188+UR4+0xc900] ;  /* 0x00c90004bc10783b */ /* 0x000ea20008000200 */
[----:B------:R-:W-:Y:S02]  /*c160*/  @!P0 LEA R176, P4, R2, c[0x0][0x1f8], 0x1 ;  /* 0x00007e0002b08a11 */ /* 0x000fe400078808ff */
[----:B------:R-:W-:Y:S02]  /*c170*/  @!P0 IADD3.X R29, R199, UR6, RZ, P5, !PT ;  /* 0x00000006c71d8c10 */ /* 0x000fe4000affe4ff */
[----:B------:R-:W-:Y:S02]  /*c180*/  @!P0 IADD3 R30, P5, R214, UR7, RZ ;  /* 0x00000007d61e8c10 */ /* 0x000fe4000ffbe0ff */
[----:B------:R-:W3:Y:S01]  /*c190*/  LDSM.16.M88.4 R24, [R188+UR4+0xd100] ;  /* 0x00d10004bc18783b */ /* 0x000ee20008000200 */
[----:B------:R-:W-:Y:S02]  /*c1a0*/  @!P0 LEA.HI.X R177, R2, c[0x0][0x1fc], R29, 0x1, P4 ;  /* 0x00007f0002b18a11 */ /* 0x000fe400020f0c1d */
[----:B------:R-:W-:Y:S01]  /*c1b0*/  @!P0 IADD3 R29, P6, R207, UR7, RZ ;  /* 0x00000007cf1d8c10 */ /* 0x000fe2000ffde0ff */
[----:B------:R-:W-:Y:S01]  /*c1c0*/  @!UP1 UIADD3.X UR7, UR11, UR6, URZ, UP0, !UPT ;  /* 0x000000060b079290 */ /* 0x000fe200087fe43f */
[----:B------:R-:W-:Y:S01]  /*c1d0*/  @!P0 IADD3.X R31, R213, UR6, RZ, P5, !PT ;  /* 0x00000006d51f8c10 */ /* 0x000fe2000affe4ff */
[----:B------:R-:W-:Y:S01]  /*c1e0*/  UISETP.GE.AND UP0, UPT, UR15, 0x1, UPT ;  /* 0x000000010f00788c */ /* 0x000fe2000bf06270 */
[----:B------:R-:W4:Y:S01]  /*c1f0*/  LDSM.16.M88.4 R136, [R188+UR4+0xd900] ;  /* 0x00d90004bc88783b */ /* 0x000f220008000200 */
[C---:B------:R-:W-:Y:S02]  /*c200*/  @!P0 LEA R170, P5, R30.reuse, c[0x0][0x1f8], 0x1 ;  /* 0x00007e001eaa8a11 */ /* 0x040fe400078a08ff */
[----:B------:R-:W-:Y:S01]  /*c210*/  @!P0 IADD3.X R28, R215, UR6, RZ, P6, !PT ;  /* 0x00000006d71c8c10 */ /* 0x000fe2000b7fe4ff */
[----:B------:R-:W-:Y:S01]  /*c220*/  USHF.L.U32 UR6, UR17, 0x6, URZ ;  /* 0x0000000611067899 */ /* 0x000fe2000800063f */
[C---:B------:R-:W-:Y:S02]  /*c230*/  @!P0 LEA R172, P6, R29.reuse, c[0x0][0x1f8], 0x1 ;  /* 0x00007e001dac8a11 */ /* 0x040fe400078c08ff */
[----:B------:R-:W-:Y:S01]  /*c240*/  LDSM.16.M88.4 R140, [R186] ;  /* 0x00000000ba8c783b */ /* 0x000fe20000000200 */
[----:B------:R-:W-:Y:S02]  /*c250*/  @!P0 LEA.HI.X R171, R30, c[0x0][0x1fc], R31, 0x1, P5 ;  /* 0x00007f001eab8a11 */ /* 0x000fe400028f0c1f */
[----:B------:R-:W-:Y:S02]  /*c260*/  @!P0 LEA.HI.X R173, R29, c[0x0][0x1fc], R28, 0x1, P6 ;  /* 0x00007f001dad8a11 */ /* 0x000fe400030f0c1c */
[----:B------:R-:W-:Y:S02]  /*c270*/  @!P0 IADD3 R2, P4, R194, UR20, RZ ;  /* 0x00000014c2028c10 */ /* 0x000fe4000ff9e0ff */
[----:B------:R-:W5:Y:S02]  /*c280*/  LDSM.16.M88.4 R144, [R192+0xc100] ;  /* 0x00c10000c090783b */ /* 0x000f640000000200 */
[----:B------:R-:W-:Y:S02]  /*c290*/  @!P0 IADD3.X R149, R199, UR7, RZ, P4, !PT ;  /* 0x00000007c7958c10 */ /* 0x000fe4000a7fe4ff */
[C---:B------:R-:W-:Y:S01]  /*c2a0*/  @!P0 LEA R168, P4, R2.reuse, c[0x0][0x1f8], 0x1 ;  /* 0x00007e0002a88a11 */ /* 0x040fe200078808ff */
[C---:B-1----:R-:W-:Y:S03]  /*c2b0*/  HMMA.16816.F32 R4, R32.reuse, R8, RZ ;  /* 0x000000082004723c */ /* 0x042fe600000018ff */
[----:B------:R-:W-:Y:S02]  /*c2c0*/  @!P0 LEA.HI.X R169, R2, c[0x0][0x1fc], R149, 0x1, P4 ;  /* 0x00007f0002a98a11 */ /* 0x000fe400020f0c95 */
[----:B------:R-:W1:Y:S01]  /*c2d0*/  LDSM.16.M88.4 R148, [R192+0xc900] ;  /* 0x00c90000c094783b */ /* 0x000e620000000200 */
[----:B------:R-:W-:Y:S02]  /*c2e0*/  @!P0 IADD3 R2, P5, R214, UR20, RZ ;  /* 0x00000014d6028c10 */ /* 0x000fe4000ffbe0ff */
[C---:B------:R-:W-:Y:S04]  /*c2f0*/  HMMA.16816.F32 R8, R32.reuse, R10, RZ ;  /* 0x0000000a2008723c */ /* 0x040fe800000018ff */
[----:B------:R-:W-:Y:S04]  /*c300*/  @!P0 IADD3.X R153, R213, UR7, RZ, P5, !PT ;  /* 0x00000007d5998c10 */ /* 0x000fe8000affe4ff */
[C---:B--2---:R-:W-:Y:S08]  /*c310*/  HMMA.16816.F32 R12, R32.reuse, R16, RZ ;  /* 0x00000010200c723c */ /* 0x044ff000000018ff */
[C---:B------:R-:W-:Y:S08]  /*c320*/  HMMA.16816.F32 R16, R32.reuse, R18, RZ ;  /* 0x000000122010723c */ /* 0x040ff000000018ff */
[C---:B---3--:R-:W-:Y:S08]  /*c330*/  HMMA.16816.F32 R20, R32.reuse, R24, RZ ;  /* 0x000000182014723c */ /* 0x048ff000000018ff */
[C---:B------:R-:W-:Y:S08]  /*c340*/  HMMA.16816.F32 R24, R32.reuse, R26, RZ ;  /* 0x0000001a2018723c */ /* 0x040ff000000018ff */
[C---:B----4-:R-:W-:Y:S07]  /*c350*/  HMMA.16816.F32 R28, R32.reuse, R136, RZ ;  /* 0x00000088201c723c */ /* 0x050fee00000018ff */
[----:B------:R-:W-:Y:S01]  /*c360*/  @!P0 IADD3 R137, P4, R207, UR20, RZ ;  /* 0x00000014cf898c10 */ /* 0x000fe2000ff9e0ff */
[----:B------:R-:W-:Y:S04]  /*c370*/  HMMA.16816.F32 R32, R32, R138, RZ ;  /* 0x0000008a2020723c */ /* 0x000fe800000018ff */
[----:B------:R-:W-:Y:S02]  /*c380*/  @!P0 LEA R178, P6, R137, c[0x0][0x1f8], 0x1 ;  /* 0x00007e0089b28a11 */ /* 0x000fe400078c08ff */
[----:B------:R-:W-:Y:S02]  /*c390*/  @!P0 IADD3.X R136, R215, UR7, RZ, P4, !PT ;  /* 0x00000007d7888c10 */ /* 0x000fe4000a7fe4ff */
[C---:B-----5:R-:W-:Y:S05]  /*c3a0*/  HMMA.16816.F32 R4, R140.reuse, R144, R4 ;  /* 0x000000908c04723c */ /* 0x060fea0000001804 */
[C---:B------:R-:W-:Y:S02]  /*c3b0*/  @!P0 LEA R180, P4, R2.reuse, c[0x0][0x1f8], 0x1 ;  /* 0x00007e0002b48a11 */ /* 0x040fe400078808ff */
[----:B------:R-:W-:Y:S01]  /*c3c0*/  @!P0 LEA.HI.X R179, R137, c[0x0][0x1fc], R136, 0x1, P6 ;  /* 0x00007f0089b38a11 */ /* 0x000fe200030f0c88 */
[C---:B------:R-:W-:Y:S01]  /*c3d0*/  HMMA.16816.F32 R8, R140.reuse, R146, R8 ;  /* 0x000000928c08723c */ /* 0x040fe20000001808 */
[----:B------:R-:W2:Y:S03]  /*c3e0*/  LDSM.16.M88.4 R136, [R192+0xd100] ;  /* 0x00d10000c088783b */ /* 0x000ea60000000200 */
[----:B------:R-:W-:Y:S01]  /*c3f0*/  @!P0 LEA.HI.X R181, R2, c[0x0][0x1fc], R153, 0x1, P4 ;  /* 0x00007f0002b58a11 */ /* 0x000fe200020f0c99 */
[C---:B------:R-:W-:Y:S03]  /*c400*/  IMAD.IADD R2, R133.reuse, 0x1, R192 ;  /* 0x0000000185027824 */ /* 0x040fe600078e02c0 */
[C---:B-1----:R-:W-:Y:S01]  /*c410*/  HMMA.16816.F32 R12, R140.reuse, R148, R12 ;  /* 0x000000948c0c723c */ /* 0x042fe2000000180c */
[----:B------:R-:W1:Y:S07]  /*c420*/  LDSM.16.M88.4 R152, [R192+0xd900] ;  /* 0x00d90000c098783b */ /* 0x000e6e0000000200 */
[C---:B------:R-:W-:Y:S01]  /*c430*/  HMMA.16816.F32 R16, R140.reuse, R150, R16 ;  /* 0x000000968c10723c */ /* 0x040fe20000001810 */
[----:B------:R-:W-:Y:S01]  /*c440*/  @!PT LDS RZ, [RZ] ;  /* 0x00000000fffff984 */ /* 0x000fe20000000800 */
[----:B------:R-:W-:Y:S01]  /*c450*/  @!PT LDS RZ, [RZ] ;  /* 0x00000000fffff984 */ /* 0x000fe20000000800 */
[----:B------:R-:W-:Y:S01]  /*c460*/  @!PT LDS RZ, [RZ] ;  /* 0x00000000fffff984 */ /* 0x000fe20000000800 */
[----:B------:R3:W-:Y:S07]  /*c470*/  @!P0 LDGSTS.E.BYPASS.LTC128B.128 [R175], [R176.64], !P3 ;  /* 0x00000000b0af8fae */ /* 0x0007ee000d901d52 */
[----:B------:R3:W-:Y:S07]  /*c480*/  @!P0 LDGSTS.E.BYPASS.LTC128B.128 [R175+0x2000], [R172.64], !P2 ;  /* 0x02000000acaf8fae */ /* 0x0007ee000d101d52 */
[----:B------:R4:W-:Y:S07]  /*c490*/  @!P0 LDGSTS.E.BYPASS.LTC128B.128 [R175+0x4000], [R170.64], !P1 ;  /* 0x04000000aaaf8fae */ /* 0x0009ee000c901d52 */
[----:B------:R4:W-:Y:S01]  /*c4a0*/  @!P0 LDGSTS.E.BYPASS.LTC128B.128 [R175+0x1000], [R168.64], !P3 ;  /* 0x01000000a8af8fae */ /* 0x0009e2000d901d52 */
[C---:B--2---:R-:W-:Y:S06]  /*c4b0*/  HMMA.16816.F32 R20, R140.reuse, R136, R20 ;  /* 0x000000888c14723c */ /* 0x044fec0000001814 */
[----:B------:R3:W-:Y:S02]  /*c4c0*/  @!P0 LDGSTS.E.BYPASS.LTC128B.128 [R175+0x3000], [R178.64], !P2 ;  /* 0x03000000b2af8fae */ /* 0x0007e4000d101d52 */
[C---:B------:R-:W-:Y:S05]  /*c4d0*/  HMMA.16816.F32 R24, R140.reuse, R138, R24 ;  /* 0x0000008a8c18723c */ /* 0x040fea0000001818 */
[----:B------:R3:W-:Y:S01]  /*c4e0*/  @!P0 LDGSTS.E.BYPASS.LTC128B.128 [R175+0x5000], [R180.64], !P1 ;  /* 0x05000000b4af8fae */ /* 0x0007e2000c901d52 */
[----:B------:R-:W-:Y:S02]  /*c4f0*/  PLOP3.LUT P0, PT, PT, PT, UP3, 0x80, 0x0 ;  /* 0x000000000000781c */ /* 0x000fe40003f0f038 */
[C---:B-1----:R-:W-:Y:S04]  /*c500*/  HMMA.16816.F32 R28, R140.reuse, R152, R28 ;  /* 0x000000988c1c723c */ /* 0x042fe8000000181c */
[----:B------:R-:W-:Y:S04]  /*c510*/  LDSM.16.M88.4 R156, [R185] ;  /* 0x00000000b99c783b */ /* 0x000fe80000000200 */
[----:B------:R-:W-:Y:S03]  /*c520*/  HMMA.16816.F32 R32, R140, R154, R32 ;  /* 0x0000009a8c20723c */ /* 0x000fe60000001820 */
[----:B------:R-:W1:Y:S07]  /*c530*/  LDSM.16.M88.4 R160, [R0+0xc100] ;  /* 0x00c1000000a0783b */ /* 0x000e6e0000000200 */
[----:B------:R-:W2:Y:S07]  /*c540*/  LDSM.16.M88.4 R164, [R0+0xc900] ;  /* 0x00c9000000a4783b */ /* 0x000eae0000000200 */
[----:B------:R-:W5:Y:S07]  /*c550*/  LDSM.16.M88.4 R144, [R0+0xd100] ;  /* 0x00d100000090783b */ /* 0x000f6e0000000200 */
[----:B------:R-:W3:Y:S07]  /*c560*/  LDSM.16.M88.4 R148, [R0+0xd900] ;  /* 0x00d900000094783b */ /* 0x000eee0000000200 */
[----:B------:R-:W-:Y:S07]  /*c570*/  LDSM.16.M88.4 R136, [R184] ;  /* 0x00000000b888783b */ /* 0x000fee0000000200 */
[----:B----4-:R-:W4:Y:S01]  /*c580*/  LDSM.16.M88.4 R168, [R2+0xc100] ;  /* 0x00c1000002a8783b */ /* 0x010f220000000200 */
[C---:B-1----:R-:W-:Y:S06]  /*c590*/  HMMA.16816.F32 R4, R156.reuse, R160, R4 ;  /* 0x000000a09c04723c */ /* 0x042fec0000001804 */
[----:B------:R-:W1:Y:S02]  /*c5a0*/  LDSM.16.M88.4 R140, [R2+0xc900] ;  /* 0x00c90000028c783b */ /* 0x000e640000000200 */
[C---:B------:R-:W-:Y:S05]  /*c5b0*/  HMMA.16816.F32 R8, R156.reuse, R162, R8 ;  /* 0x000000a29c08723c */ /* 0x040fea0000001808 */
[----:B------:R-:W1:Y:S03]  /*c5c0*/  LDSM.16.M88.4 R152, [R2+0xd100] ;  /* 0x00d100000298783b */ /* 0x000e660000000200 */
[C---:B--2---:R-:W-:Y:S04]  /*c5d0*/  HMMA.16816.F32 R12, R156.reuse, R164, R12 ;  /* 0x000000a49c0c723c */ /* 0x044fe8000000180c */
[----:B------:R-:W2:Y:S04]  /*c5e0*/  LDSM.16.M88.4 R160, [R2+0xd900] ;  /* 0x00d9000002a0783b */ /* 0x000ea80000000200 */
[C---:B------:R-:W-:Y:S03]  /*c5f0*/  HMMA.16816.F32 R16, R156.reuse, R166, R16 ;  /* 0x000000a69c10723c */ /* 0x040fe60000001810 */
[----:B------:R-:W-:Y:S05]  /*c600*/  LDSM.16.M88.4 R164, [R188+UR4+0xe100] ;  /* 0x00e10004bca4783b */ /* 0x000fea0008000200 */
[C---:B-----5:R-:W-:Y:S02]  /*c610*/  HMMA.16816.F32 R20, R156.reuse, R144, R20 ;  /* 0x000000909c14723c */ /* 0x060fe40000001814 */
[----:B---3--:R-:W-:Y:S06]  /*c620*/  LDSM.16.M88.4 R172, [R192+0xf900] ;  /* 0x00f90000c0ac783b */ /* 0x008fec0000000200 */
[C---:B------:R-:W-:Y:S01]  /*c630*/  HMMA.16816.F32 R24, R156.reuse, R146, R24 ;  /* 0x000000929c18723c */ /* 0x040fe20000001818 */
[----:B------:R-:W3:Y:S07]  /*c640*/  LDSM.16.M88.4 R144, [R190+0x4000] ;  /* 0x00400000be90783b */ /* 0x000eee0000000200 */
[C---:B------:R-:W-:Y:S01]  /*c650*/  HMMA.16816.F32 R28, R156.reuse, R148, R28 ;  /* 0x000000949c1c723c */ /* 0x040fe2000000181c */
[----:B------:R-:W-:Y:S07]  /*c660*/  LDSM.16.M88.4 R176, [R190+0x8000] ;  /* 0x00800000beb0783b */ /* 0x000fee0000000200 */
[----:B------:R-:W-:Y:S01]  /*c670*/  HMMA.16816.F32 R32, R156, R150, R32 ;  /* 0x000000969c20723c */ /* 0x000fe20000001820 */
[----:B------:R-:W5:Y:S07]  /*c680*/  LDSM.16.M88.4 R148, [R188+UR4+0xe900] ;  /* 0x00e90004bc94783b */ /* 0x000f6e0008000200 */
[C---:B----4-:R-:W-:Y:S01]  /*c690*/  HMMA.16816.F32 R4, R136.reuse, R168, R4 ;  /* 0x000000a88804723c */ /* 0x050fe20000001804 */
[----:B------:R-:W4:Y:S07]  /*c6a0*/  LDSM.16.M88.4 R156, [R188+UR4+0xf100] ;  /* 0x00f10004bc9c783b */ /* 0x000f2e0008000200 */
[C---:B------:R-:W-:Y:S01]  /*c6b0*/  HMMA.16816.F32 R8, R136.reuse, R170, R8 ;  /* 0x000000aa8808723c */ /* 0x040fe20000001808 */
[----:B------:R-:W3:Y:S07]  /*c6c0*/  LDSM.16.M88.4 R168, [R188+UR4+0xf900] ;  /* 0x00f90004bca8783b */ /* 0x000eee0008000200 */
[C---:B-1----:R-:W-:Y:S01]  /*c6d0*/  HMMA.16816.F32 R12, R136.reuse, R140, R12 ;  /* 0x0000008c880c723c */ /* 0x042fe2000000180c */
[----:B------:R-:W-:Y:S07]  /*c6e0*/  LDSM.16.M88.4 R180, [R188+UR4+0x10100] ;  /* 0x01010004bcb4783b */ /* 0x000fee0008000200 */
[C---:B------:R-:W-:Y:S01]  /*c6f0*/  HMMA.16816.F32 R16, R136.reuse, R142, R16 ;  /* 0x0000008e8810723c */ /* 0x040fe20000001810 */
[----:B------:R-:W-:Y:S07]  /*c700*/  LDSM.16.M88.4 R140, [R192+0xe100] ;  /* 0x00e10000c08c783b */ /* 0x000fee0000000200 */
[C---:B------:R-:W-:Y:S01]  /*c710*/  HMMA.16816.F32 R20, R136.reuse, R152, R20 ;  /* 0x000000988814723c */ /* 0x040fe20000001814 */
[----:B------:R-:W0:Y:S07]  /*c720*/  LDGDEPBAR ;  /* 0x00000000000079af */ /* 0x000e2e0000000000 */
[C---:B------:R-:W-:Y:S01]  /*c730*/  HMMA.16816.F32 R24, R136.reuse, R154, R24 ;  /* 0x0000009a8818723c */ /* 0x040fe20000001818 */
[----:B------:R-:W-:Y:S07]  /*c740*/  LDSM.16.M88.4 R152, [R192+0xe900] ;  /* 0x00e90000c098783b */ /* 0x000fee0000000200 */
[C---:B--2---:R-:W-:Y:S08]  /*c750*/  HMMA.16816.F32 R28, R136.reuse, R160, R28 ;  /* 0x000000a0881c723c */ /* 0x044ff0000000181c */
[----:B------:R-:W-:Y:S01]  /*c760*/  HMMA.16816.F32 R32, R136, R162, R32 ;  /* 0x000000a28820723c */ /* 0x000fe20000001820 */
[----:B------:R-:W1:Y:S07]  /*c770*/  LDSM.16.M88.4 R136, [R186+0x4000] ;  /* 0x00400000ba88783b */ /* 0x000e6e0000000200 */
[C---:B---3--:R-:W-:Y:S01]  /*c780*/  HMMA.16816.F32 R4, R144.reuse, R164, R4 ;  /* 0x000000a49004723c */ /* 0x048fe20000001804 */
[----:B------:R-:W2:Y:S07]  /*c790*/  LDSM.16.M88.4 R160, [R192+0xf100] ;  /* 0x00f10000c0a0783b */ /* 0x000eae0000000200 */
[C---:B------:R-:W-:Y:S01]  /*c7a0*/  HMMA.16816.F32 R8, R144.reuse, R166, R8 ;  /* 0x000000a69008723c */ /* 0x040fe20000001808 */
[----:B------:R-:W-:Y:S07]  /*c7b0*/  LDSM.16.M88.4 R164, [R2+0xe100] ;  /* 0x00e1000002a4783b */ /* 0x000fee0000000200 */
[C---:B-----5:R-:W-:Y:S08]  /*c7c0*/  HMMA.16816.F32 R12, R144.reuse, R148, R12 ;  /* 0x00000094900c723c */ /* 0x060ff0000000180c */
[C---:B------:R-:W-:Y:S01]  /*c7d0*/  HMMA.16816.F32 R16, R144.reuse, R150, R16 ;  /* 0x000000969010723c */ /* 0x040fe20000001810 */
[----:B------:R-:W-:Y:S07]  /*c7e0*/  LDSM.16.M88.4 R148, [R185+0x4000] ;  /* 0x00400000b994783b */ /* 0x000fee0000000200 */
[C---:B----4-:R-:W-:Y:S08]  /*c7f0*/  HMMA.16816.F32 R20, R144.reuse, R156, R20 ;  /* 0x0000009c9014723c */ /* 0x050ff00000001814 */
[C---:B------:R-:W-:Y:S01]  /*c800*/  HMMA.16816.F32 R24, R144.reuse, R158, R24 ;  /* 0x0000009e9018723c */ /* 0x040fe20000001818 */
[----:B------:R-:W3:Y:S07]  /*c810*/  LDSM.16.M88.4 R156, [R0+0xe100] ;  /* 0x00e10000009c783b */ /* 0x000eee0000000200 */
        /* <DEDUP_REMOVED lines=9> */
[C---:B--2---:R-:W-:Y:S08]  /*c8b0*/  HMMA.16816.F32 R20, R136.reuse, R160, R20 ;  /* 0x000000a08814723c */ /* 0x044ff00000001814 */
[C---:B------:R-:W-:Y:S01]  /*c8c0*/  HMMA.16816.F32 R24, R136.reuse, R162, R24 ;  /* 0x000000a28818723c */ /* 0x040fe20000001818 */
[----:B------:R-:W2:Y:S07]  /*c8d0*/  LDSM.16.M88.4 R160, [R184+0x4000] ;  /* 0x00400000b8a0783b */ /* 0x000eae0000000200 */
[C---:B------:R-:W-:Y:S08]  /*c8e0*/  HMMA.16816.F32 R28, R136.reuse, R172, R28 ;  /* 0x000000ac881c723c */ /* 0x040ff0000000181c */
[----:B------:R-:W-:Y:S07]  /*c8f0*/  HMMA.16816.F32 R32, R136, R174, R32 ;  /* 0x000000ae8820723c */ /* 0x000fee0000001820 */
[----:B------:R-:W-:Y:S01]  /*c900*/  IADD3 R136, R133, UR4, R188 ;  /* 0x0000000485887c10 */ /* 0x000fe2000fffe0bc */
[C---:B---3--:R-:W-:Y:S05]  /*c910*/  HMMA.16816.F32 R4, R148.reuse, R156, R4 ;  /* 0x0000009c9404723c */ /* 0x048fea0000001804 */
[----:B------:R-:W-:Y:S03]  /*c920*/  IADD3 R191, R189, R136, RZ ;  /* 0x00000088bdbf7210 */ /* 0x000fe60007ffe0ff */
[C---:B------:R-:W-:Y:S01]  /*c930*/  HMMA.16816.F32 R8, R148.reuse, R158, R8 ;  /* 0x0000009e9408723c */ /* 0x040fe20000001808 */
[----:B------:R-:W-:Y:S07]  /*c940*/  LDSM.16.M88.4 R156, [R192+0x10100] ;  /* 0x01010000c09c783b */ /* 0x000fee0000000200 */
[C---:B-1----:R-:W-:Y:S01]  /*c950*/  HMMA.16816.F32 R12, R148.reuse, R140, R12 ;  /* 0x0000008c940c723c */ /* 0x042fe2000000180c */
[----:B------:R-:W1:Y:S07]  /*c960*/  LDSM.16.M88.4 R136, [R191+0xe900] ;  /* 0x00e90000bf88783b */ /* 0x000e6e0000000200 */
[C---:B------:R-:W-:Y:S01]  /*c970*/  HMMA.16816.F32 R16, R148.reuse, R142, R16 ;  /* 0x0000008e9410723c */ /* 0x040fe20000001810 */
[----:B------:R-:W3:Y:S07]  /*c980*/  LDSM.16.M88.4 R168, [R191+0xf100] ;  /* 0x00f10000bfa8783b */ /* 0x000eee0000000200 */
[C---:B------:R-:W-:Y:S01]  /*c990*/  HMMA.16816.F32 R20, R148.reuse, R144, R20 ;  /* 0x000000909414723c */ /* 0x040fe20000001814 */
[----:B------:R-:W5:Y:S07]  /*c9a0*/  LDSM.16.M88.4 R172, [R191+0xf900] ;  /* 0x00f90000bfac783b */ /* 0x000f6e0000000200 */
[C---:B------:R-:W-:Y:S01]  /*c9b0*/  HMMA.16816.F32 R24, R148.reuse, R146, R24 ;  /* 0x000000929418723c */ /* 0x040fe20000001818 */
[----:B------:R-:W3:Y:S07]  /*c9c0*/  LDSM.16.M88.4 R140, [R188+UR4+0x10900] ;  /* 0x01090004bc8c783b */ /* 0x000eee0008000200 */
[C---:B----4-:R-:W-:Y:S01]  /*c9d0*/  HMMA.16816.F32 R28, R148.reuse, R152, R28 ;  /* 0x00000098941c723c */ /* 0x050fe2000000181c */
[----:B------:R-:W4:Y:S07]  /*c9e0*/  LDSM.16.M88.4 R144, [R188+UR4+0x11100] ;  /* 0x01110004bc90783b */ /* 0x000f2e0008000200 */
[----:B------:R-:W-:Y:S01]  /*c9f0*/  HMMA.16816.F32 R32, R148, R154, R32 ;  /* 0x0000009a9420723c */ /* 0x000fe20000001820 */
[----:B------:R-:W4:Y:S07]  /*ca00*/  LDSM.16.M88.4 R148, [R188+UR4+0x11900] ;  /* 0x01190004bc94783b */ /* 0x000f2e0008000200 */
[C---:B--2---:R-:W-:Y:S01]  /*ca10*/  HMMA.16816.F32 R4, R160.reuse, R164, R4 ;  /* 0x000000a4a004723c */ /* 0x044fe20000001804 */
[----:B------:R-:W2:Y:S07]  /*ca20*/  LDSM.16.M88.4 R152, [R186+0x8000] ;  /* 0x00800000ba98783b */ /* 0x000eae0000000200 */
[C---:B------:R-:W-:Y:S01]  /*ca30*/  HMMA.16816.F32 R8, R160.reuse, R166, R8 ;  /* 0x000000a6a008723c */ /* 0x040fe20000001808 */
[----:B------:R-:W-:Y:S07]  /*ca40*/  LDSM.16.M88.4 R164, [R192+0x11900] ;  /* 0x01190000c0a4783b */ /* 0x000fee0000000200 */
[C---:B-1----:R-:W-:Y:S08]  /*ca50*/  HMMA.16816.F32 R12, R160.reuse, R136, R12 ;  /* 0x00000088a00c723c */ /* 0x042ff0000000180c */
[C---:B------:R-:W-:Y:S01]  /*ca60*/  HMMA.16816.F32 R16, R160.reuse, R138, R16 ;  /* 0x0000008aa010723c */ /* 0x040fe20000001810 */
[----:B------:R-:W1:Y:S07]  /*ca70*/  LDSM.16.M88.4 R136, [R192+0x10900] ;  /* 0x01090000c088783b */ /* 0x000e6e0000000200 */
[C---:B---3--:R-:W-:Y:S08]  /*ca80*/  HMMA.16816.F32 R20, R160.reuse, R168, R20 ;  /* 0x000000a8a014723c */ /* 0x048ff00000001814 */
[C---:B------:R-:W-:Y:S01]  /*ca90*/  HMMA.16816.F32 R24, R160.reuse, R170, R24 ;  /* 0x000000aaa018723c */ /* 0x040fe20000001818 */
[----:B------:R-:W-:Y:S07]  /*caa0*/  LDSM.16.M88.4 R168, [R185+0x8000] ;  /* 0x00800000b9a8783b */ /* 0x000fee0000000200 */
[C---:B-----5:R-:W-:Y:S08]  /*cab0*/  HMMA.16816.F32 R28, R160.reuse, R172, R28 ;  /* 0x000000aca01c723c */ /* 0x060ff0000000181c */
[----:B------:R-:W-:Y:S01]  /*cac0*/  HMMA.16816.F32 R32, R160, R174, R32 ;  /* 0x000000aea020723c */ /* 0x000fe20000001820 */
[----:B------:R-:W3:Y:S07]  /*cad0*/  LDSM.16.M88.4 R160, [R192+0x11100] ;  /* 0x01110000c0a0783b */ /* 0x000eee0000000200 */
[C---:B------:R-:W-:Y:S01]  /*cae0*/  HMMA.16816.F32 R4, R176.reuse, R180, R4 ;  /* 0x000000b4b004723c */ /* 0x040fe20000001804 */
[----:B------:R-:W5:Y:S07]  /*caf0*/  LDSM.16.M88.4 R172, [R0+0x10100] ;  /* 0x0101000000ac783b */ /* 0x000f6e0000000200 */
[C---:B------:R-:W-:Y:S01]  /*cb00*/  HMMA.16816.F32 R8, R176.reuse, R182, R8 ;  /* 0x000000b6b008723c */ /* 0x040fe20000001808 */
[----:B------:R-:W-:Y:S07]  /*cb10*/  LDSM.16.M88.4 R180, [R2+0x10100] ;  /* 0x0101000002b4783b */ /* 0x000fee0000000200 */
[C---:B------:R-:W-:Y:S08]  /*cb20*/  HMMA.16816.F32 R12, R176.reuse, R140, R12 ;  /* 0x0000008cb00c723c */ /* 0x040ff0000000180c */
[C---:B------:R-:W-:Y:S01]  /*cb30*/  HMMA.16816.F32 R16, R176.reuse, R142, R16 ;  /* 0x0000008eb010723c */ /* 0x040fe20000001810 */
[----:B------:R-:W1:Y:S07]  /*cb40*/  LDSM.16.M88.4 R140, [R0+0x10900] ;  /* 0x01090000008c783b */ /* 0x000e6e0000000200 */
[C---:B----4-:R-:W-:Y:S08]  /*cb50*/  HMMA.16816.F32 R20, R176.reuse, R144, R20 ;  /* 0x00000090b014723c */ /* 0x050ff00000001814 */
[C---:B------:R-:W-:Y:S01]  /*cb60*/  HMMA.16816.F32 R24, R176.reuse, R146, R24 ;  /* 0x00000092b018723c */ /* 0x040fe20000001818 */
[----:B------:R-:W4:Y:S07]  /*cb70*/  LDSM.16.M88.4 R144, [R0+0x11100] ;  /* 0x011100000090783b */ /* 0x000f2e0000000200 */
[C---:B------:R-:W-:Y:S08]  /*cb80*/  HMMA.16816.F32 R28, R176.reuse, R148, R28 ;  /* 0x00000094b01c723c */ /* 0x040ff0000000181c */
[----:B------:R-:W-:Y:S01]  /*cb90*/  HMMA.16816.F32 R32, R176, R150, R32 ;  /* 0x00000096b020723c */ /* 0x000fe20000001820 */
[----:B------:R-:W3:Y:S07]  /*cba0*/  LDSM.16.M88.4 R148, [R0+0x11900] ;  /* 0x011900000094783b */ /* 0x000eee0000000200 */
[----:B------:R-:W4:Y:S01]  /*cbb0*/  LDSM.16.M88.4 R176, [R184+0x8000] ;  /* 0x00800000b8b0783b */ /* 0x000f220000000200 */
[C---:B--2---:R-:W-:Y:S08]  /*cbc0*/  HMMA.16816.F32 R4, R152.reuse, R156, R4 ;  /* 0x0000009c9804723c */ /* 0x044ff00000001804 */
[C---:B------:R-:W-:Y:S08]  /*cbd0*/  HMMA.16816.F32 R8, R152.reuse, R158, R8 ;  /* 0x0000009e9808723c */ /* 0x040ff00000001808 */
[C---:B-1----:R-:W-:Y:S08]  /*cbe0*/  HMMA.16816.F32 R12, R152.reuse, R136, R12 ;  /* 0x00000088980c723c */ /* 0x042ff0000000180c */
[C---:B------:R-:W-:Y:S01]  /*cbf0*/  HMMA.16816.F32 R16, R152.reuse, R138, R16 ;  /* 0x0000008a9810723c */ /* 0x040fe20000001810 */
[----:B------:R-:W1:Y:S07]  /*cc00*/  LDSM.16.M88.4 R136, [R191+0x10900] ;  /* 0x01090000bf88783b */ /* 0x000e6e0000000200 */
[C---:B---3--:R-:W-:Y:S08]  /*cc10*/  HMMA.16816.F32 R20, R152.reuse, R160, R20 ;  /* 0x000000a09814723c */ /* 0x048ff00000001814 */
[C---:B------:R-:W-:Y:S08]  /*cc20*/  HMMA.16816.F32 R24, R152.reuse, R162, R24 ;  /* 0x000000a29818723c */ /* 0x040ff00000001818 */
[C---:B------:R-:W-:Y:S08]  /*cc30*/  HMMA.16816.F32 R28, R152.reuse, R164, R28 ;  /* 0x000000a4981c723c */ /* 0x040ff0000000181c */
[----:B------:R-:W-:Y:S08]  /*cc40*/  HMMA.16816.F32 R32, R152, R166, R32 ;  /* 0x000000a69820723c */ /* 0x000ff00000001820 */
[C---:B-----5:R-:W-:Y:S08]  /*cc50*/  HMMA.16816.F32 R4, R168.reuse, R172, R4 ;  /* 0x000000aca804723c */ /* 0x060ff00000001804 */
[C---:B------:R-:W-:Y:S08]  /*cc60*/  HMMA.16816.F32 R8, R168.reuse, R174, R8 ;  /* 0x000000aea808723c */ /* 0x040ff00000001808 */
[C---:B------:R-:W-:Y:S08]  /*cc70*/  HMMA.16816.F32 R12, R168.reuse, R140, R12 ;  /* 0x0000008ca80c723c */ /* 0x040ff0000000180c */
[C---:B------:R-:W-:Y:S08]  /*cc80*/  HMMA.16816.F32 R16, R168.reuse, R142, R16 ;  /* 0x0000008ea810723c */ /* 0x040ff00000001810 */
[C---:B----4-:R-:W-:Y:S08]  /*cc90*/  HMMA.16816.F32 R20, R168.reuse, R144, R20 ;  /* 0x00000090a814723c */ /* 0x050ff00000001814 */
[C---:B------:R-:W-:Y:S08]  /*cca0*/  HMMA.16816.F32 R24, R168.reuse, R146, R24 ;  /* 0x00000092a818723c */ /* 0x040ff00000001818 */
[C---:B------:R-:W-:Y:S08]  /*ccb0*/  HMMA.16816.F32 R28, R168.reuse, R148, R28 ;  /* 0x00000094a81c723c */ /* 0x040ff0000000181c */
[----:B------:R-:W-:Y:S08]  /*ccc0*/  HMMA.16816.F32 R32, R168, R150, R32 ;  /* 0x00000096a820723c */ /* 0x000ff00000001820 */
[C---:B------:R-:W-:Y:S08]  /*ccd0*/  HMMA.16816.F32 R4, R176.reuse, R180, R4 ;  /* 0x000000b4b004723c */ /* 0x040ff00000001804 */
[C---:B------:R-:W-:Y:S08]  /*cce0*/  HMMA.16816.F32 R8, R176.reuse, R182, R8 ;  /* 0x000000b6b008723c */ /* 0x040ff00000001808 */
[C---:B-1----:R-:W-:Y:S08]  /*ccf0*/  HMMA.16816.F32 R12, R176.reuse, R136, R12 ;  /* 0x00000088b00c723c */ /* 0x042ff0000000180c */
        /* <DEDUP_REMOVED lines=18> */
[----:B------:R-:W-:Y:S03]  /*ce20*/  FMUL.FTZ R14, R17, c[0x0][0x320] ;  /* 0x0000c800110e7a20 */ /* 0x000fe60000410000 */
[----:B------:R5:W1:Y:S10]  /*ce30*/  MUFU.TANH R137, R11 ;  /* 0x0000000b00897308 */ /* 0x000a740000002400 */
[----:B------:R-:W1:Y:S10]  /*ce40*/  MUFU.TANH R141, R141 ;  /* 0x0000008d008d7308 */ /* 0x000e740000002400 */
[----:B------:R-:W1:Y:S01]  /*ce50*/  MUFU.TANH R0, R0 ;  /* 0x0000000000007308 */ /* 0x000e620000002400 */
[C---:B---3--:R-:W-:Y:S01]  /*ce60*/  HMMA.16816.F32 R20, R176.reuse, R4, R20 ;  /* 0x00000004b014723c */ /* 0x048fe20000001814 */
[----:B-----5:R-:W3:Y:S08]  /*ce70*/  LDSM.16.M88.4 R8, [R191+0x11900] ;  /* 0x01190000bf08783b */ /* 0x020ef00000000200 */
[----:B------:R-:W1:Y:S01]  /*ce80*/  MUFU.TANH R2, R2 ;  /* 0x0000000200027308 */ /* 0x000e620000002400 */
[C---:B------:R-:W-:Y:S03]  /*ce90*/  HMMA.16816.F32 R24, R176.reuse, R6, R24 ;  /* 0x00000006b018723c */ /* 0x040fe60000001818 */
[----:B------:R-:W-:Y:S02]  /*cea0*/  FMUL.FTZ R5, R18, c[0x0][0x320] ;  /* 0x0000c80012057a20 */ /* 0x000fe40000410000 */
[----:B------:R-:W-:Y:S04]  /*ceb0*/  FMUL.FTZ R4, R19, c[0x0][0x320] ;  /* 0x0000c80013047a20 */ /* 0x000fe80000410000 */
[----:B------:R-:W1:Y:S05]  /*cec0*/  MUFU.TANH R142, R142 ;  /* 0x0000008e008e7308 */ /* 0x000e6a0000002400 */
[----:B------:R-:W-:Y:S02]  /*ced0*/  FMUL.FTZ R7, R20, c[0x0][0x320] ;  /* 0x0000c80014077a20 */ /* 0x000fe40000410000 */
[----:B------:R-:W-:Y:S03]  /*cee0*/  IMAD.MOV.U32 R20, RZ, RZ, R200 ;  /* 0x000000ffff147224 */ /* 0x000fe600078e00c8 */
[----:B------:R-:W1:Y:S01]  /*cef0*/  MUFU.TANH R173, R173 ;  /* 0x000000ad00ad7308 */ /* 0x000e620000002400 */
[----:B------:R-:W-:Y:S01]  /*cf00*/  @P0 MOV R20, R208 ;  /* 0x000000d000140202 */ /* 0x000fe20000000f00 */
[----:B------:R-:W-:Y:S01]  /*cf10*/  FMUL.FTZ R6, R22, c[0x0][0x320] ;  /* 0x0000c80016067a20 */ /* 0x000fe20000410000 */
[----:B------:R-:W-:Y:S01]  /*cf20*/  PLOP3.LUT P0, PT, PT, PT, UP2, 0x40, 0x0 ;  /* 0x000000000000781c */ /* 0x000fe20003f0e828 */
[----:B------:R-:W-:Y:S02]  /*cf30*/  FMUL.FTZ R21, R21, c[0x0][0x320] ;  /* 0x0000c80015157a20 */ /* 0x000fe40000410000 */
[----:B------:R-:W-:Y:S02]  /*cf40*/  FMUL.FTZ R157, R24, c[0x0][0x320] ;  /* 0x0000c800189d7a20 */ /* 0x000fe40000410000 */
[----:B------:R-:W-:Y:S02]  /*cf50*/  FMUL.FTZ R23, R23, c[0x0][0x320] ;  /* 0x0000c80017177a20 */ /* 0x000fe40000410000 */
[----:B------:R-:W1:Y:S01]  /*cf60*/  MUFU.TANH R171, R171 ;  /* 0x000000ab00ab7308 */ /* 0x000e620000002400 */
[----:B------:R-:W-:Y:S02]  /*cf70*/  FMUL.FTZ R25, R25, c[0x0][0x320] ;  /* 0x0000c80019197a20 */ /* 0x000fe40000410000 */
[----:B------:R-:W-:Y:S01]  /*cf80*/  FMUL.FTZ R26, R26, c[0x0][0x320] ;  /* 0x0000c8001a1a7a20 */ /* 0x000fe20000410000 */
[C---:B---3--:R-:W-:Y:S01]  /*cf90*/  HMMA.16816.F32 R28, R176.reuse, R8, R28 ;  /* 0x00000008b01c723c */ /* 0x048fe2000000181c */
[----:B------:R-:W3:Y:S02]  /*cfa0*/  SHFL.IDX PT, R9, R20, RZ, 0x1c1f ;  /* 0x001c1fff14097589 */ /* 0x000ee400000e0000 */
[----:B------:R-:W-:Y:S03]  /*cfb0*/  FMUL.FTZ R27, R27, c[0x0][0x320] ;  /* 0x0000c8001b1b7a20 */ /* 0x000fe60000410000 */
[----:B------:R-:W1:Y:S01]  /*cfc0*/  MUFU.TANH R174, R174 ;  /* 0x000000ae00ae7308 */ /* 0x000e620000002400 */
[----:B------:R-:W-:Y:S01]  /*cfd0*/  IMAD.U32 R8, RZ, RZ, UR6 ;  /* 0x00000006ff087e24 */ /* 0x000fe2000f8e00ff */
[----:B------:R-:W-:Y:S01]  /*cfe0*/  HMMA.16816.F32 R32, R176, R10, R32 ;  /* 0x0000000ab020723c */ /* 0x000fe20000001820 */
[----:B------:R-:W-:Y:S04]  /*cff0*/  UIADD3 UR6, UR15, 0x1, URZ ;  /* 0x000000010f067890 */ /* 0x000fe8000fffe03f */
[----:B------:R-:W-:Y:S02]  /*d000*/  USEL UR15, UR6, URZ, !UP0 ;  /* 0x0000003f060f7287 */ /* 0x000fe4000c000000 */
[----:B------:R-:W-:Y:S01]  /*d010*/  IADD3 R10, -R201, 0x1, -R8 ;  /* 0x00000001c90a7810 */ /* 0x000fe20007ffe908 */
[----:B------:R-:W1:Y:S04]  /*d020*/  MUFU.TANH R12, R12 ;  /* 0x0000000c000c7308 */ /* 0x000e680000002400 */
[----:B------:R-:W-:Y:S04]  /*d030*/  IADD3 R10, R10, c[0x0][0x1d0], RZ ;  /* 0x000074000a0a7a10 */ /* 0x000fe80007ffe0ff */
[----:B------:R-:W-:Y:S01]  /*d040*/  FMUL.FTZ R153, R28, c[0x0][0x320] ;  /* 0x0000c8001c997a20 */ /* 0x000fe20000410000 */
[----:B------:R-:W-:Y:S01]  /*d050*/  IADD3 R10, R10, -c[0x0][0x168], RZ ;  /* 0x80005a000a0a7a10 */ /* 0x000fe20007ffe0ff */
[----:B------:R-:W1:Y:S01]  /*d060*/  MUFU.TANH R13, R13 ;  /* 0x0000000d000d7308 */ /* 0x000e620000002400 */
[----:B------:R-:W-:Y:S02]  /*d070*/  FMUL.FTZ R29, R29, c[0x0][0x320] ;  /* 0x0000c8001d1d7a20 */ /* 0x000fe40000410000 */
[----:B------:R-:W-:Y:S01]  /*d080*/  FMUL.FTZ R30, R30, c[0x0][0x320] ;  /* 0x0000c8001e1e7a20 */ /* 0x000fe20000410000 */
[C---:B------:R-:W-:Y:S01]  /*d090*/  IADD3 R16, R10.reuse, c[0x0][0x328], RZ ;  /* 0x0000ca000a107a10 */ /* 0x040fe20007ffe0ff */
[----:B------:R-:W-:Y:S01]  /*d0a0*/  FMUL.FTZ R31, R31, c[0x0][0x320] ;  /* 0x0000c8001f1f7a20 */ /* 0x000fe20000410000 */
[----:B------:R-:W-:Y:S01]  /*d0b0*/  IADD3 R10, R10, UR16, RZ ;  /* 0x000000100a0a7c10 */ /* 0x000fe2000fffe0ff */
[----:B------:R-:W-:Y:S01]  /*d0c0*/  FMUL.FTZ R149, R32, c[0x0][0x320] ;  /* 0x0000c80020957a20 */ /* 0x000fe20000410000 */
[-C--:B---3--:R-:W-:Y:S01]  /*d0d0*/  IADD3 R19, R16, R9.reuse, RZ ;  /* 0x0000000910137210 */ /* 0x088fe20007ffe0ff */
[----:B------:R-:W-:Y:S01]  /*d0e0*/  FMUL.FTZ R33, R33, c[0x0][0x320] ;  /* 0x0000c80021217a20 */ /* 0x000fe20000410000 */
[----:B------:R-:W3:Y:S01]  /*d0f0*/  MUFU.TANH R14, R14 ;  /* 0x0000000e000e7308 */ /* 0x000ee20000002400 */
[----:B------:R-:W-:Y:S01]  /*d100*/  FMUL.FTZ R34, R34, c[0x0][0x320] ;  /* 0x0000c80022227a20 */ /* 0x000fe20000410000 */
[----:B------:R-:W-:Y:S01]  /*d110*/  IADD3 R18, R10, R9, RZ ;  /* 0x000000090a127210 */ /* 0x000fe20007ffe0ff */
[----:B------:R-:W-:Y:S07]  /*d120*/  FMUL.FTZ R35, R35, c[0x0][0x320] ;  /* 0x0000c80023237a20 */ /* 0x000fee0000410000 */
[----:B------:R-:W1:Y:S10]  /*d130*/  MUFU.TANH R5, R5 ;  /* 0x0000000500057308 */ /* 0x000e740000002400 */
[----:B------:R-:W1:Y:S10]  /*d140*/  MUFU.TANH R4, R4 ;  /* 0x0000000400047308 */ /* 0x000e740000002400 */
[----:B------:R-:W1:Y:S10]  /*d150*/  MUFU.TANH R7, R7 ;  /* 0x0000000700077308 */ /* 0x000e740000002400 */
[----:B------:R1:W1:Y:S10]  /*d160*/  MUFU.TANH R159, R21 ;  /* 0x00000015009f7308 */ /* 0x0002740000002400 */
[----:B------:R-:W1:Y:S10]  /*d170*/  MUFU.TANH R6, R6 ;  /* 0x0000000600067308 */ /* 0x000e740000002400 */
[----:B------:R1:W1:Y:S10]  /*d180*/  MUFU.TANH R158, R23 ;  /* 0x00000017009e7308 */ /* 0x0002740000002400 */
[----:B------:R-:W1:Y:S10]  /*d190*/  MUFU.TANH R157, R157 ;  /* 0x0000009d009d7308 */ /* 0x000e740000002400 */
[----:B------:R1:W1:Y:S10]  /*d1a0*/  MUFU.TANH R155, R25 ;  /* 0x00000019009b7308 */ /* 0x0002740000002400 */
[----:B------:R1:W1:Y:S10]  /*d1b0*/  MUFU.TANH R156, R26 ;  /* 0x0000001a009c7308 */ /* 0x0002740000002400 */
        /* <DEDUP_REMOVED lines=24> */
.L_x_823:
[----:B------:R-:W-:Y:S04]  /*d340*/  MOV R9, c[0x0][0x32c] ;  /* 0x0000cb0000097a02 */ /* 0x000fe80000000f00 */
[----:B------:R-:W-:Y:S11]  /*d350*/  ISETP.NE.AND P0, PT, R9, 0x1, PT ;  /* 0x000000010900780c */ /* 0x000ff60003f05270 */
[----:B------:R-:W-:Y:S02]  /*d360*/  @!UPT UIADD3 URZ, URZ, URZ, URZ ;  /* 0x0000003f3f3ff290 */ /* 0x000fe4000fffe03f */
[----:B------:R-:W-:Y:S05]  /*d370*/  @P0 IMAD.HI.U32 R9, R11, c[0x0][0x330], RZ ;  /* 0x0000cc000b090a27 */ /* 0x000fea00078e00ff */
[----:B------:R-:W-:Y:S02]  /*d380*/  @P0 SHF.R.U32.HI R11, RZ, c[0x0][0x334], R9 ;  /* 0x0000cd00ff0b0a19 */ /* 0x000fe40000011609 */
.L_x_824:
[----:B------:R-:W-:Y:S05]  /*d390*/  BSYNC B0 ;  /* 0x0000000000007941 */ /* 0x000fea0003800000 */
.L_x_822:
[----:B------:R-:W-:Y:S04]  /*d3a0*/  IMAD R22, R11, c[0x0][0x32c], -R8 ;  /* 0x0000cb000b167a24 */ /* 0x000fe800078e0a08 */
[----:B------:R-:W-:Y:S05]  /*d3b0*/  IMAD.IADD R9, R22, 0x1, -R201 ;  /* 0x0000000116097824 */ /* 0x000fea00078e0ac9 */
[----:B------:R-:W-:Y:S02]  /*d3c0*/  IADD3 R22, R9, c[0x0][0x32c], RZ ;  /* 0x0000cb0009167a10 */ /* 0x000fe40007ffe0ff */
[----:B------:R-:W-:Y:S02]  /*d3d0*/  IMNMX R18, R18, R9, !PT ;  /* 0x0000000912127217 */ /* 0x000fe40007800200 */
[----:B------:R-:W-:Y:S02]  /*d3e0*/  IMNMX R19, R19, R22, PT ;  /* 0x0000001613137217 */ /* 0x000fe40003800200 */
.L_x_821:
[----:B--234-:R-:W-:Y:S01]  /*d3f0*/  UISETP.GT.AND UP0, UPT, UR17, -0x1, UPT ;  /* 0xffffffff1100788c */ /* 0x01cfe2000bf04270 */
[----:B-1----:R-:W1:Y:S05]  /*d400*/  SHFL.IDX PT, R21, R20, 0x1, 0x1c1f ;  /* 0x003c1f0014157f89 */ /* 0x002e6a00000e0000 */
        /* <DEDUP_REMOVED lines=27> */
[----:B------:R-:W-:Y:S01]  /*d5c0*/  FSEL R143, R13, -INF , !P5 ;  /* 0xff8000000d8f7808 */ /* 0x000fe20006800000 */
[--C-:B-1----:R-:W-:Y:S01]  /*d5d0*/  IMAD.IADD R13, R10, 0x1, R21.reuse ;  /* 0x000000010a0d7824 */ /* 0x102fe200078e0215 */
[C---:B------:R-:W-:Y:S02]  /*d5e0*/  ISETP.GT.AND P5, PT, R18.reuse, 0x21, P0 ;  /* 0x000000211200780c */ /* 0x040fe400007a4270 */
[----:B------:R-:W-:Y:S02]  /*d5f0*/  FSEL R157, R157, -INF , !P4 ;  /* 0xff8000009d9d7808 */ /* 0x000fe40006000000 */
[----:B------:R-:W-:Y:S02]  /*d600*/  ISETP.GT.AND P4, PT, R18, 0x31, P0 ;  /* 0x000000311200780c */ /* 0x000fe40000784270 */
[C---:B------:R-:W-:Y:S02]  /*d610*/  ISETP.LT.OR P6, PT, R19.reuse, 0x21, P6 ;  /* 0x000000211300780c */ /* 0x040fe400037c1670 */
[C---:B------:R-:W-:Y:S02]  /*d620*/  ISETP.LT.OR P5, PT, R19.reuse, 0x22, P5 ;  /* 0x000000221300780c */ /* 0x040fe40002fa1670 */
[----:B------:R-:W-:Y:S02]  /*d630*/  ISETP.LT.OR P4, PT, R19, 0x32, P4 ;  /* 0x000000321300780c */ /* 0x000fe40002781670 */
[----:B------:R-:W-:Y:S01]  /*d640*/  FSEL R179, R7, -INF , !P6 ;  /* 0xff80000007b37808 */ /* 0x000fe20007000000 */
[----:B------:R-:W-:Y:S01]  /*d650*/  IMAD.IADD R7, R16, 0x1, R21 ;  /* 0x0000000110077824 */ /* 0x000fe200078e0215 */
        /* <DEDUP_REMOVED lines=30> */
.L_x_827:
[----:B------:R-:W-:Y:S04]  /*d840*/  MOV R10, c[0x0][0x32c] ;  /* 0x0000cb00000a7a02 */ /* 0x000fe80000000f00 */
[----:B------:R-:W-:Y:S11]  /*d850*/  ISETP.NE.AND P4, PT, R10, 0x1, PT ;  /* 0x000000010a00780c */ /* 0x000ff60003f85270 */
[----:B------:R-:W-:Y:S02]  /*d860*/  @!UPT UIADD3 URZ, URZ, URZ, URZ ;  /* 0x0000003f3f3ff290 */ /* 0x000fe4000fffe03f */
[----:B------:R-:W-:Y:S05]  /*d870*/  @P4 IMAD.HI.U32 R10, R19, c[0x0][0x330], RZ ;  /* 0x0000cc00130a4a27 */ /* 0x000fea00078e00ff */
[----:B------:R-:W-:Y:S02]  /*d880*/  @P4 SHF.R.U32.HI R19, RZ, c[0x0][0x334], R10 ;  /* 0x0000cd00ff134a19 */ /* 0x000fe4000001160a */
.L_x_828:
[----:B------:R-:W-:Y:S05]  /*d890*/  BSYNC B0 ;  /* 0x0000000000007941 */ /* 0x000fea0003800000 */
.L_x_826:
[----:B------:R-:W-:Y:S04]  /*d8a0*/  IMAD R8, R19, c[0x0][0x32c], -R8 ;  /* 0x0000cb0013087a24 */ /* 0x000fe800078e0a08 */
[----:B------:R-:W-:Y:S05]  /*d8b0*/  IMAD.IADD R10, R8, 0x1, -R201 ;  /* 0x00000001080a7824 */ /* 0x000fea00078e0ac9 */
[----:B------:R-:W-:Y:S02]  /*d8c0*/  IADD3 R8, R10, c[0x0][0x32c], RZ ;  /* 0x0000cb000a087a10 */ /* 0x000fe40007ffe0ff */
[----:B------:R-:W-:Y:S02]  /*d8d0*/  IMNMX R13, R13, R10, !PT ;  /* 0x0000000a0d0d7217 */ /* 0x000fe40007800200 */
[----:B------:R-:W-:Y:S02]  /*d8e0*/  IMNMX R7, R7, R8, PT ;  /* 0x0000000807077217 */ /* 0x000fe40003800200 */
.L_x_825:
[----:B------:R-:W-:Y:S01]  /*d8f0*/  FMNMX.FTZ R8, R17, R132, !PT ;  /* 0x0000008411087209 */ /* 0x000fe20007810000 */
[----:B------:R-:W-:Y:S04]  /*d900*/  DEPBAR.LE SB0, 0x2 ;  /* 0x000080800000791a */ /* 0x000fe80000000000 */
[----:B------:R-:W-:Y:S01]  /*d910*/  FMNMX.FTZ R8, R15, R8, !PT ;  /* 0x000000080f087209 */ /* 0x000fe20007810000 */
[----:B------:R-:W-:Y:S01]  /*d920*/  BAR.SYNC.DEFER_BLOCKING 0x0 ;  /* 0x0000000000007b1d */ /* 0x000fe20000010000 */
[----:B------:R-:W-:Y:S01]  /*d930*/  ISETP.GT.AND P6, PT, R13, RZ, P0 ;  /* 0x000000ff0d00720c */ /* 0x000fe200007c4270 */
        /* <DEDUP_REMOVED lines=8> */
[----:B------:R-:W-:Y:S02]  /*d9c0*/  FMNMX.FTZ R8, R171, R8, !PT ;  /* 0x00000008ab087209 */ /* 0x000fe40007810000 */
[----:B------:R-:W-:Y:S01]  /*d9d0*/  ISETP.GT.AND P4, PT, R13, 0x8, P0 ;  /* 0x000000080d00780c */ /* 0x000fe20000784270 */
[----:B------:R-:W-:Y:S01]  /*d9e0*/  @UP1 USHF.R.S32.HI UR21, URZ, 0x1f, UR20 ;  /* 0x0000001f3f151899 */ /* 0x000fe20008011414 */
[----:B------:R-:W-:Y:S02]  /*d9f0*/  ISETP.LT.OR P5, PT, R7, 0x2, P5 ;  /* 0x000000020700780c */ /* 0x000fe40002fa1670 */
[----:B------:R-:W-:Y:S02]  /*da00*/  FMNMX.FTZ R8, R143, R8, !PT ;  /* 0x000000088f087209 */ /* 0x000fe40007810000 */
[----:B------:R-:W-:Y:S01]  /*da10*/  FMNMX.FTZ R19, R14, R3, !PT ;  /* 0x000000030e137209 */ /* 0x000fe20007810000 */
[----:B------:R-:W-:Y:S01]  /*da20*/  LDSM.16.MT88.4 R28, [R134+UR4+0x100] ;  /* 0x00010004861c783b */ /* 0x000fe20008004200 */
[----:B------:R-:W-:Y:S01]  /*da30*/  ISETP.GT.AND P6, PT, R13, 0x9, P0 ;  /* 0x000000090d00780c */ /* 0x000fe200007c4270 */
[----:B------:R-:W-:Y:S01]  /*da40*/  ULDC.64 UR6, c[0x0][0x1e0] ;  /* 0x0000780000067ab9 */ /* 0x000fe20000000a00 */
[----:B------:R-:W-:Y:S02]  /*da50*/  ISETP.LT.OR P4, PT, R7, 0x9, P4 ;  /* 0x000000090700780c */ /* 0x000fe40002781670 */
[----:B------:R-:W-:Y:S02]  /*da60*/  FSEL R10, R2, -INF , !P5 ;  /* 0xff800000020a7808 */ /* 0x000fe40006800000 */
[----:B------:R-:W-:Y:S01]  /*da70*/  FMNMX.FTZ R0, R141, R8, !PT ;  /* 0x000000088d007209 */ /* 0x000fe20007810000 */
[----:B------:R-:W-:Y:S01]  /*da80*/  @UP1 UIMAD UR21, UR21, UR6, URZ ;  /* 0x00000006151512a4 */ /* 0x000fe2000f8e023f */
[----:B------:R-:W-:Y:S01]  /*da90*/  ISETP.GT.AND P5, PT, R13, 0x10, P0 ;  /* 0x000000100d00780c */ /* 0x000fe200007a4270 */
[----:B------:R-:W-:Y:S01]  /*daa0*/  @UP1 UIMAD.WIDE.U32 UR22, UR20, UR6, URZ ;  /* 0x00000006141612a5 */ /* 0x000fe2000f8e003f */
[----:B------:R-:W-:Y:S01]  /*dab0*/  ISETP.LT.OR P6, PT, R7, 0xa, P6 ;  /* 0x0000000a0700780c */ /* 0x000fe200037c1670 */
[----:B------:R-:W-:Y:S01]  /*dac0*/  @UP1 UIMAD UR21, UR20, UR7, UR21 ;  /* 0x00000007141512a4 */ /* 0x000fe2000f8e0215 */
[----:B------:R-:W-:Y:S01]  /*dad0*/  FMNMX.FTZ R19, R10, R19, !PT ;  /* 0x000000130a137209 */ /* 0x000fe20007810000 */
[----:B------:R-:W-:Y:S01]  /*dae0*/  @UP1 USHF.L.U32 UR6, UR22, 0x6, URZ ;  /* 0x0000000616061899 */ /* 0x000fe2000800063f */
[----:B------:R-:W-:Y:S01]  /*daf0*/  FSEL R136, R136, -INF , !P4 ;  /* 0xff80000088887808 */ /* 0x000fe20006000000 */
[----:B------:R-:W-:Y:S01]  /*db00*/  @UP1 UIADD3 UR21, UR23, UR21, URZ ;  /* 0x0000001517151290 */ /* 0x000fe2000fffe03f */
[----:B------:R-:W-:Y:S01]  /*db10*/  FMNMX.FTZ R0, R179, R0, !PT ;  /* 0x00000000b3007209 */ /* 0x000fe20007810000 */
[----:B------:R-:W-:Y:S01]  /*db20*/  @UP1 UIADD3 UR7, UP0, UR14, UR6, URZ ;  /* 0x000000060e071290 */ /* 0x000fe2000ff1e03f */
[----:B------:R-:W-:Y:S01]  /*db30*/  ISETP.GT.AND P4, PT, R13, 0x11, P0 ;  /* 0x000000110d00780c */ /* 0x000fe20000784270 */
[----:B------:R-:W-:Y:S01]  /*db40*/  @UP1 USHF.L.U64.HI UR21, UR22, 0x6, UR21 ;  /* 0x0000000616151899 */ /* 0x000fe20008010215 */
[----:B------:R-:W-:Y:S02]  /*db50*/  FSEL R8, R137, -INF , !P6 ;  /* 0xff80000089087808 */ /* 0x000fe40007000000 */
[----:B------:R-:W-:Y:S02]  /*db60*/  ISETP.LT.OR P5, PT, R7, 0x11, P5 ;  /* 0x000000110700780c */ /* 0x000fe40002fa1670 */
[----:B------:R-:W-:Y:S02]  /*db70*/  FMNMX.FTZ R19, R136, R19, !PT ;  /* 0x0000001388137209 */ /* 0x000fe40007810000 */
[----:B------:R-:W-:Y:S02]  /*db80*/  FMNMX.FTZ R0, R159, R0, !PT ;  /* 0x000000009f007209 */ /* 0x000fe40007810000 */
[----:B------:R-:W-:Y:S02]  /*db90*/  ISETP.GT.AND P6, PT, R13, 0x18, P0 ;  /* 0x000000180d00780c */ /* 0x000fe400007c4270 */
[----:B------:R-:W-:Y:S02]  /*dba0*/  ISETP.LT.OR P4, PT, R7, 0x12, P4 ;  /* 0x000000120700780c */ /* 0x000fe40002781670 */
[----:B------:R-:W-:Y:S02]  /*dbb0*/  FMNMX.FTZ R19, R8, R19, !PT ;  /* 0x0000001308137209 */ /* 0x000fe40007810000 */
[----:B------:R-:W-:Y:S02]  /*dbc0*/  FSEL R174, R174, -INF , !P5 ;  /* 0xff800000aeae7808 */ /* 0x000fe40006800000 */
[----:B------:R-:W-:Y:S02]  /*dbd0*/  FMNMX.FTZ R0, R157, R0, !PT ;  /* 0x000000009d007209 */ /* 0x000fe40007810000 */
[----:B------:R-:W-:Y:S02]  /*dbe0*/  FSEL R176, R12, -INF , !P4 ;  /* 0xff8000000cb07808 */ /* 0x000fe40006000000 */
[----:B------:R-:W-:Y:S02]  /*dbf0*/  ISETP.GT.AND P5, PT, R13, 0x19, P0 ;  /* 0x000000190d00780c */ /* 0x000fe400007a4270 */
[----:B------:R-:W-:Y:S02]  /*dc00*/  ISETP.LT.OR P6, PT, R7, 0x19, P6 ;  /* 0x000000190700780c */ /* 0x000fe400037c1670 */
[----:B------:R-:W-:Y:S02]  /*dc10*/  FMNMX.FTZ R19, R174, R19, !PT ;  /* 0x00000013ae137209 */ /* 0x000fe40007810000 */
[----:B------:R-:W-:Y:S02]  /*dc20*/  FMNMX.FTZ R0, R155, R0, !PT ;  /* 0x000000009b007209 */ /* 0x000fe40007810000 */
[----:B------:R-:W-:Y:S02]  /*dc30*/  FSEL R142, R5, -INF , !P6 ;  /* 0xff800000058e7808 */ /* 0x000fe40007000000 */
[----:B------:R-:W-:Y:S02]  /*dc40*/  ISETP.GT.AND P4, PT, R13, 0x20, P0 ;  /* 0x000000200d00780c */ /* 0x000fe40000784270 */
[----:B------:R-:W-:Y:S02]  /*dc50*/  ISETP.LT.OR P5, PT, R7, 0x1a, P5 ;  /* 0x0000001a0700780c */ /* 0x000fe40002fa1670 */
[----:B------:R-:W-:Y:S02]  /*dc60*/  FMNMX.FTZ R19, R176, R19, !PT ;  /* 0x00000013b0137209 */ /* 0x000fe40007810000 */
[----:B------:R-:W-:Y:S02]  /*dc70*/  FMNMX.FTZ R0, R153, R0, !PT ;  /* 0x0000000099007209 */ /* 0x000fe40007810000 */
[----:B------:R-:W-:Y:S02]  /*dc80*/  FSEL R140, R4, -INF , !P5 ;  /* 0xff800000048c7808 */ /* 0x000fe40006800000 */
[----:B------:R-:W-:Y:S02]  /*dc90*/  FMNMX.FTZ R19, R142, R19, !PT ;  /* 0x000000138e137209 */ /* 0x000fe40007810000 */
[----:B------:R-:W-:Y:S02]  /*dca0*/  ISETP.GT.AND P6, PT, R13, 0x21, P0 ;  /* 0x000000210d00780c */ /* 0x000fe400007c4270 */
[----:B------:R-:W-:Y:S02]  /*dcb0*/  ISETP.LT.OR P4, PT, R7, 0x21, P4 ;  /* 0x000000210700780c */ /* 0x000fe40002781670 */
[----:B------:R-:W-:Y:S02]  /*dcc0*/  FMNMX.FTZ R0, R151, R0, !PT ;  /* 0x0000000097007209 */ /* 0x000fe40007810000 */
[----:B------:R-:W-:Y:S02]  /*dcd0*/  FMNMX.FTZ R19, R140, R19, !PT ;  /* 0x000000138c137209 */ /* 0x000fe40007810000 */
[----:B------:R-:W-:Y:S02]  /*dce0*/  ISETP.GT.AND P5, PT, R13, 0x28, P0 ;  /* 0x000000280d00780c */ /* 0x000fe400007a4270 */
[----:B------:R-:W-:Y:S02]  /*dcf0*/  ISETP.LT.OR P6, PT, R7, 0x22, P6 ;  /* 0x000000220700780c */ /* 0x000fe400037c1670 */
        /* <DEDUP_REMOVED lines=8> */
[----:B------:R-:W-:Y:S01]  /*dd80*/  FMNMX.FTZ R19, R158, R19, !PT ;  /* 0x000000139e137209 */ /* 0x000fe20007810000 */
[----:B------:R-:W1:Y:S01]  /*dd90*/  SHFL.BFLY PT, R0, R5, 0x2, 0x1f ;  /* 0x0c401f0005007f89 */ /* 0x000e6200000e0000 */
[----:B------:R-:W-:Y:S02]  /*dda0*/  ISETP.GT.AND P6, PT, R13, 0x30, P0 ;  /* 0x000000300d00780c */ /* 0x000fe400007c4270 */
[C---:B------:R-:W-:Y:S02]  /*ddb0*/  ISETP.LT.OR P4, PT, R7.reuse, 0x2a, P4 ;  /* 0x0000002a0700780c */ /* 0x040fe40002781670 */
[----:B------:R-:W-:Y:S02]  /*ddc0*/  FMNMX.FTZ R19, R156, R19, !PT ;  /* 0x000000139c137209 */ /* 0x000fe40007810000 */
[----:B------:R-:W-:Y:S02]  /*ddd0*/  FSEL R154, R154, -INF , !P4 ;  /* 0xff8000009a9a7808 */ /* 0x000fe40006000000 */
[----:B------:R-:W-:Y:S02]  /*dde0*/  ISETP.LT.OR P6, PT, R7, 0x31, P6 ;  /* 0x000000310700780c */ /* 0x000fe400037c1670 */
[C---:B------:R-:W-:Y:S02]  /*ddf0*/  ISETP.GT.AND P5, PT, R13.reuse, 0x31, P0 ;  /* 0x000000310d00780c */ /* 0x040fe400007a4270 */
[----:B------:R-:W-:Y:S02]  /*de00*/  FSEL R150, R150, -INF , !P6 ;  /* 0xff80000096967808 */ /* 0x000fe40007000000 */
[----:B------:R-:W-:Y:S02]  /*de10*/  FMNMX.FTZ R19, R154, R19, !PT ;  /* 0x000000139a137209 */ /* 0x000fe40007810000 */
[----:B------:R-:W-:Y:S02]  /*de20*/  ISETP.GT.AND P4, PT, R13, 0x38, P0 ;  /* 0x000000380d00780c */ /* 0x000fe40000784270 */
[C---:B------:R-:W-:Y:S02]  /*de30*/  ISETP.LT.OR P5, PT, R7.reuse, 0x32, P5 ;  /* 0x000000320700780c */ /* 0x040fe40002fa1670 */
[----:B------:R-:W-:Y:S02]  /*de40*/  FMNMX.FTZ R19, R150, R19, !PT ;  /* 0x0000001396137209 */ /* 0x000fe40007810000 */
[----:B------:R-:W-:Y:S02]  /*de50*/  FSEL R148, R148, -INF , !P5 ;  /* 0xff80000094947808 */ /* 0x000fe40006800000 */
[----:B------:R-:W-:Y:S02]  /*de60*/  ISETP.LT.OR P4, PT, R7, 0x39, P4 ;  /* 0x000000390700780c */ /* 0x000fe40002781670 */
[----:B------:R-:W-:Y:S02]  /*de70*/  ISETP.GT.AND P0, PT, R13, 0x39, P0 ;  /* 0x000000390d00780c */ /* 0x000fe40000704270 */
[----:B------:R-:W-:Y:S02]  /*de80*/  FSEL R146, R146, -INF , !P4 ;  /* 0xff80000092927808 */ /* 0x000fe40006000000 */
[----:B------:R-:W-:Y:S02]  /*de90*/  FMNMX.FTZ R19, R148, R19, !PT ;  /* 0x0000001394137209 */ /* 0x000fe40007810000 */
[----:B------:R-:W-:Y:S02]  /*dea0*/  ISETP.LT.OR P0, PT, R7, 0x3a, P0 ;  /* 0x0000003a0700780c */ /* 0x000fe40000701670 */
[----:B------:R-:W-:Y:S02]  /*deb0*/  FMNMX.FTZ R19, R146, R19, !PT ;  /* 0x0000001392137209 */ /* 0x000fe40007810000 */
[----:B------:R-:W-:Y:S02]  /*dec0*/  FSEL R144, R144, -INF , !P0 ;  /* 0xff80000090907808 */ /* 0x000fe40004000000 */
[----:B-1----:R-:W-:Y:S02]  /*ded0*/  FMNMX.FTZ R5, R5, R0, !PT ;  /* 0x0000000005057209 */ /* 0x002fe40007810000 */
[----:B------:R-:W-:Y:S02]  /*dee0*/  FMNMX.FTZ R13, R144, R19, !PT ;  /* 0x00000013900d7209 */ /* 0x000fe40007810000 */
[----:B------:R-:W-:Y:S01]  /*def0*/  IADD3 R16, R134, UR4, RZ ;  /* 0x0000000486107c10 */ /* 0x000fe2000fffe0ff */
[----:B------:R-:W1:Y:S03]  /*df00*/  SHFL.BFLY PT, R2, R5, 0x1, 0x1f ;  /* 0x0c201f0005027f89 */ /* 0x000e6600000e0000 */
[----:B------:R-:W-:Y:S05]  /*df10*/  IADD3 R161, R187, R16, RZ ;  /* 0x00000010bba17210 */ /* 0x000fea0007ffe0ff */
[----:B------:R-:W2:Y:S01]  /*df20*/  SHFL.BFLY PT, R0, R13, 0x2, 0x1f ;  /* 0x0c401f000d007f89 */ /* 0x000ea200000e0000 */
[----:B-1----:R-:W-:Y:S04]  /*df30*/  FMNMX.FTZ R2, R5, R2, !PT ;  /* 0x0000000205027209 */ /* 0x002fe80007810000 */
[C---:B------:R-:W-:Y:S01]  /*df40*/  FSETP.NEU.FTZ.AND P0, PT, R2.reuse, -INF , PT ;  /* 0xff8000000200780b */ /* 0x040fe20003f1d000 */
[C---:B------:R-:W-:Y:S01]  /*df50*/  FMUL.FTZ R152, R2.reuse, c[0x0][0x2d0] ;  /* 0x0000b40002987a20 */ /* 0x040fe20000410000 */
[----:B--2---:R-:W-:Y:S02]  /*df60*/  FMNMX.FTZ R7, R13, R0, !PT ;  /* 0x000000000d077209 */ /* 0x004fe40007810000 */
[----:B------:R-:W-:Y:S02]  /*df70*/  FSEL R5, R2, RZ, P0 ;  /* 0x000000ff02057208 */ /* 0x000fe40000000000 */
[----:B------:R-:W-:Y:S01]  /*df80*/  FSEL R152, R152, RZ, P0 ;  /* 0x000000ff98987208 */ /* 0x000fe20000000000 */
[----:B------:R-:W1:Y:S02]  /*df90*/  SHFL.BFLY PT, R0, R7, 0x1, 0x1f ;  /* 0x0c201f0007007f89 */ /* 0x000e6400000e0000 */
[----:B------:R-:W-:Y:S02]  /*dfa0*/  FADD.FTZ R4, -R5, R132 ;  /* 0x0000008405047221 */ /* 0x000fe40000010100 */
[--C-:B------:R-:W-:Y:S02]  /*dfb0*/  FFMA.FTZ R168, R15, c[0x0][0x2d0], -R152.reuse ;  /* 0x0000b4000fa87a23 */ /* 0x100fe40000010898 */
[----:B------:R-:W-:Y:S02]  /*dfc0*/  FMUL.FTZ R132, R4, c[0x0][0x2d0] ;  /* 0x0000b40004847a20 */ /* 0x000fe40000410000 */
[--C-:B------:R-:W-:Y:S02]  /*dfd0*/  FFMA.FTZ R169, R17, c[0x0][0x2d0], -R152.reuse ;  /* 0x0000b40011a97a23 */ /* 0x100fe40000010898 */
[--C-:B------:R-:W-:Y:S01]  /*dfe0*/  FFMA.FTZ R163, R11, c[0x0][0x2d0], -R152.reuse ;  /* 0x0000b4000ba37a23 */ /* 0x100fe20000010898 */
[----:B------:R-:W-:Y:S01]  /*dff0*/  MUFU.EX2 R168, R168 ;  /* 0x000000a800a87308 */ /* 0x000fe20000000800 */
[--C-:B------:R-:W-:Y:S02]  /*e000*/  FFMA.FTZ R164, R9, c[0x0][0x2d0], -R152.reuse ;  /* 0x0000b40009a47a23 */ /* 0x100fe40000010898 */
[--C-:B------:R-:W-:Y:S02]  /*e010*/  FFMA.FTZ R172, R143, c[0x0][0x2d0], -R152.reuse ;  /* 0x0000b4008fac7a23 */ /* 0x100fe40000010898 */
[--C-:B------:R-:W-:Y:S02]  /*e020*/  FFMA.FTZ R180, R159, c[0x0][0x2d0], -R152.reuse ;  /* 0x0000b4009fb47a23 */ /* 0x100fe40000010898 */
        /* <DEDUP_REMOVED lines=8> */
[C---:B------:R-:W-:Y:S03]  /*e0b0*/  FMUL.FTZ R145, R0.reuse, c[0x0][0x2d0] ;  /* 0x0000b40000917a20 */ /* 0x040fe60000410000 */
[----:B------:R-:W1:Y:S01]  /*e0c0*/  MUFU.EX2 R169, R169 ;  /* 0x000000a900a97308 */ /* 0x000e620000000800 */
[----:B------:R-:W-:Y:S01]  /*e0d0*/  FSEL R4, R0, RZ, P0 ;  /* 0x000000ff00047208 */ /* 0x000fe20000000000 */
[--C-:B------:R-:W-:Y:S01]  /*e0e0*/  FFMA.FTZ R170, R173, c[0x0][0x2d0], -R152.reuse ;  /* 0x0000b400adaa7a23 */ /* 0x100fe20000010898 */
[----:B------:R-:W-:Y:S01]  /*e0f0*/  FSEL R145, R145, RZ, P0 ;  /* 0x000000ff91917208 */ /* 0x000fe20000000000 */
[--C-:B------:R-:W-:Y:S01]  /*e100*/  FFMA.FTZ R173, R141, c[0x0][0x2d0], -R152.reuse ;  /* 0x0000b4008dad7a23 */ /* 0x100fe20000010898 */
[----:B------:R-:W-:Y:S01]  /*e110*/  PLOP3.LUT P0, PT, PT, PT, UP1, 0x80, 0x0 ;  /* 0x000000000000781c */ /* 0x000fe20003f0f018 */
[----:B------:R-:W-:Y:S02]  /*e120*/  FADD.FTZ R4, -R4, R3 ;  /* 0x0000000304047221 */ /* 0x000fe40000010100 */
[--C-:B------:R-:W-:Y:S02]  /*e130*/  FFMA.FTZ R167, R14, c[0x0][0x2d0], -R145.reuse ;  /* 0x0000b4000ea77a23 */ /* 0x100fe40000010891 */
[----:B------:R-:W3:Y:S01]  /*e140*/  LDSM.16.MT88.4 R12, [R135+UR4+0x100] ;  /* 0x00010004870c783b */ /* 0x000ee20008004200 */
[--C-:B------:R-:W-:Y:S01]  /*e150*/  FFMA.FTZ R166, R10, c[0x0][0x2d0], -R145.reuse ;  /* 0x0000b4000aa67a23 */ /* 0x100fe20000010891 */
[----:B------:R-:W-:Y:S01]  /*e160*/  MUFU.EX2 R163, R163 ;  /* 0x000000a300a37308 */ /* 0x000fe20000000800 */
[--C-:B------:R-:W-:Y:S02]  /*e170*/  FFMA.FTZ R162, R136, c[0x0][0x2d0], -R145.reuse ;  /* 0x0000b40088a27a23 */ /* 0x100fe40000010891 */
[--C-:B------:R-:W-:Y:S02]  /*e180*/  FFMA.FTZ R165, R8, c[0x0][0x2d0], -R145.reuse ;  /* 0x0000b40008a57a23 */ /* 0x100fe40000010891 */
[----:B------:R-:W-:Y:S01]  /*e190*/  FMUL.FTZ R3, R4, c[0x0][0x2d0] ;  /* 0x0000b40004037a20 */ /* 0x000fe20000410000 */
[----:B------:R-:W-:Y:S01]  /*e1a0*/  IADD3 R4, R135, UR4, RZ ;  /* 0x0000000487047c10 */ /* 0x000fe2000fffe0ff */
[C---:B--2---:R-:W-:Y:S02]  /*e1b0*/  FMUL.FTZ R5, R132.reuse, R129 ;  /* 0x0000008184057220 */ /* 0x044fe40000410000 */
[C---:B------:R-:W-:Y:S01]  /*e1c0*/  FMUL.FTZ R8, R132.reuse, R124 ;  /* 0x0000007c84087220 */ /* 0x040fe20000410000 */
[----:B------:R-:W2:Y:S01]  /*e1d0*/  MUFU.EX2 R164, R164 ;  /* 0x000000a400a47308 */ /* 0x000ea20000000800 */
[----:B------:R-:W-:Y:S01]  /*e1e0*/  IADD3 R160, R187, R4, RZ ;  /* 0x00000004bba07210 */ /* 0x000fe20007ffe0ff */
[----:B------:R-:W-:Y:S01]  /*e1f0*/  FMUL.FTZ R4, R132, R128 ;  /* 0x0000008084047220 */ /* 0x000fe20000410000 */
[----:B-1----:R-:W-:Y:S01]  /*e200*/  F2FP.PACK_AB R136, R168, R169 ;  /* 0x000000a9a888723e */ /* 0x002fe200000000ff */
[C---:B------:R-:W-:Y:S02]  /*e210*/  FMUL.FTZ R9, R132.reuse, R125 ;  /* 0x0000007d84097220 */ /* 0x040fe40000410000 */
[----:B------:R-:W1:Y:S01]  /*e220*/  LDSM.16.MT88.4 R20, [R160+0x100] ;  /* 0x00010000a014783b */ /* 0x000e620000004200 */
[C---:B------:R-:W-:Y:S02]  /*e230*/  FMUL.FTZ R16, R132.reuse, R116 ;  /* 0x0000007484107220 */ /* 0x040fe40000410000 */
[C---:B------:R-:W-:Y:S01]  /*e240*/  FMUL.FTZ R17, R132.reuse, R117 ;  /* 0x0000007584117220 */ /* 0x040fe20000410000 */
[----:B------:R-:W4:Y:S01]  /*e250*/  MUFU.EX2 R3, R3 ;  /* 0x0000000300037308 */ /* 0x000f220000000800 */
[C---:B------:R-:W-:Y:S02]  /*e260*/  FMUL.FTZ R24, R132.reuse, R108 ;  /* 0x0000006c84187220 */ /* 0x040fe40000410000 */
[C---:B------:R-:W-:Y:S02]  /*e270*/  FMUL.FTZ R25, R132.reuse, R109 ;  /* 0x0000006d84197220 */ /* 0x040fe40000410000 */
[C---:B------:R-:W-:Y:S02]  /*e280*/  FMUL.FTZ R32, R132.reuse, R100 ;  /* 0x0000006484207220 */ /* 0x040fe40000410000 */
[----:B------:R-:W-:Y:S02]  /*e290*/  FMUL.FTZ R33, R132, R101 ;  /* 0x0000006584217220 */ /* 0x000fe40000410000 */
[--C-:B------:R-:W-:Y:S01]  /*e2a0*/  FFMA.FTZ R177, R140, c[0x0][0x2d0], -R145.reuse ;  /* 0x0000b4008cb17a23 */ /* 0x100fe20000010891 */
[----:B------:R-:W-:Y:S01]  /*e2b0*/  MUFU.EX2 R167, R167 ;  /* 0x000000a700a77308 */ /* 0x000fe20000000800 */
[--C-:B------:R-:W-:Y:S02]  /*e2c0*/  FFMA.FTZ R183, R158, c[0x0][0x2d0], -R145.reuse ;  /* 0x0000b4009eb77a23 */ /* 0x100fe40000010891 */
[--C-:B------:R-:W-:Y:S01]  /*e2d0*/  FFMA.FTZ R191, R156, c[0x0][0x2d0], -R145.reuse ;  /* 0x0000b4009cbf7a23 */ /* 0x100fe20000010891 */
[----:B--2---:R-:W-:Y:S01]  /*e2e0*/  F2FP.PACK_AB R138, R164, R163 ;  /* 0x000000a3a48a723e */ /* 0x004fe200000000ff */
[----:B------:R-:W-:Y:S01]  /*e2f0*/  LDSM.16.MT88.4 R156, [R134+UR4+0x3900] ;  /* 0x00390004869c783b */ /* 0x000fe20008004200 */
[--C-:B------:R-:W-:Y:S02]  /*e300*/  FFMA.FTZ R192, R154, c[0x0][0x2d0], -R145.reuse ;  /* 0x0000b4009ac07a23 */ /* 0x100fe40000010891 */
[--C-:B------:R-:W-:Y:S02]  /*e310*/  FFMA.FTZ R220, R150, c[0x0][0x2d0], -R145.reuse ;  /* 0x0000b40096dc7a23 */ /* 0x100fe40000010891 */
[----:B------:R-:W2:Y:S01]  /*e320*/  MUFU.EX2 R166, R166 ;  /* 0x000000a600a67308 */ /* 0x000ea20000000800 */
[--C-:B------:R-:W-:Y:S02]  /*e330*/  FFMA.FTZ R221, R148, c[0x0][0x2d0], -R145.reuse ;  /* 0x0000b40094dd7a23 */ /* 0x100fe40000010891 */
[----:B------:R-:W-:Y:S01]  /*e340*/  LDSM.16.MT88.4 R148, [R135+UR4+0x3900] ;  /* 0x003900048794783b */ /* 0x000fe20008004200 */
[C---:B----4-:R-:W-:Y:S02]  /*e350*/  FMUL.FTZ R6, R3.reuse, R130 ;  /* 0x0000008203067220 */ /* 0x050fe40000410000 */
[C---:B------:R-:W-:Y:S02]  /*e360*/  FMUL.FTZ R7, R3.reuse, R131 ;  /* 0x0000008303077220 */ /* 0x040fe40000410000 */
[C---:B------:R-:W-:Y:S02]  /*e370*/  FMUL.FTZ R10, R3.reuse, R126 ;  /* 0x0000007e030a7220 */ /* 0x040fe40000410000 */
[----:B------:R-:W-:Y:S01]  /*e380*/  MUFU.EX2 R162, R162 ;  /* 0x000000a200a27308 */ /* 0x000fe20000000800 */
[C---:B------:R-:W-:Y:S01]  /*e390*/  FMUL.FTZ R11, R3.reuse, R127 ;  /* 0x0000007f030b7220 */ /* 0x040fe20000410000 */
[----:B------:R-:W-:Y:S01]  /*e3a0*/  LDSM.16.MT88.4 R128, [R160+0x2900] ;  /* 0x00290000a080783b */ /* 0x000fe20000004200 */
[C---:B------:R-:W-:Y:S02]  /*e3b0*/  FMUL.FTZ R18, R3.reuse, R118 ;  /* 0x0000007603127220 */ /* 0x040fe40000410000 */
[C---:B------:R-:W-:Y:S02]  /*e3c0*/  FMUL.FTZ R19, R3.reuse, R119 ;  /* 0x0000007703137220 */ /* 0x040fe40000410000 */
[C---:B------:R-:W-:Y:S02]  /*e3d0*/  FMUL.FTZ R26, R3.reuse, R110 ;  /* 0x0000006e031a7220 */ /* 0x040fe40000410000 */
[C---:B------:R-:W-:Y:S01]  /*e3e0*/  FMUL.FTZ R27, R3.reuse, R111 ;  /* 0x0000006f031b7220 */ /* 0x040fe20000410000 */
[----:B------:R-:W4:Y:S01]  /*e3f0*/  MUFU.EX2 R165, R165 ;  /* 0x000000a500a57308 */ /* 0x000f220000000800 */
[C---:B------:R-:W-:Y:S01]  /*e400*/  FMUL.FTZ R34, R3.reuse, R102 ;  /* 0x0000006603227220 */ /* 0x040fe20000410000 */
[----:B------:R-:W-:Y:S01]  /*e410*/  LDSM.16.MT88.4 R108, [R161+0x2100] ;  /* 0x00210000a16c783b */ /* 0x000fe20000004200 */
[C---:B------:R-:W-:Y:S01]  /*e420*/  FMUL.FTZ R35, R3.reuse, R103 ;  /* 0x0000006703237220 */ /* 0x040fe20000410000 */
[----:B--2---:R-:W-:Y:S01]  /*e430*/  F2FP.PACK_AB R137, R166, R167 ;  /* 0x000000a7a689723e */ /* 0x004fe200000000ff */
[--C-:B------:R-:W-:Y:S02]  /*e440*/  FFMA.FTZ R222, R146, c[0x0][0x2d0], -R145.reuse ;  /* 0x0000b40092de7a23 */ /* 0x100fe40000010891 */
[C---:B------:R-:W-:Y:S02]  /*e450*/  FMUL.FTZ R36, R132.reuse, R36 ;  /* 0x0000002484247220 */ /* 0x040fe40000410000 */
[C---:B------:R-:W-:Y:S01]  /*e460*/  FMUL.FTZ R37, R132.reuse, R37 ;  /* 0x0000002584257220 */ /* 0x040fe20000410000 */
[----:B------:R-:W-:Y:S01]  /*e470*/  LDSM.16.MT88.4 R100, [R134+UR4+0x2100] ;  /* 0x002100048664783b */ /* 0x000fe20008004200 */
[C---:B------:R-:W-:Y:S01]  /*e480*/  FMUL.FTZ R38, R3.reuse, R38 ;  /* 0x0000002603267220 */ /* 0x040fe20000410000 */
[----:B------:R-:W-:Y:S01]  /*e490*/  MUFU.EX2 R170, R170 ;  /* 0x000000aa00aa7308 */ /* 0x000fe20000000800 */
[C---:B------:R-:W-:Y:S02]  /*e4a0*/  FMUL.FTZ R39, R3.reuse, R39 ;  /* 0x0000002703277220 */ /* 0x040fe40000410000 */
[C---:B------:R-:W-:Y:S02]  /*e4b0*/  FMUL.FTZ R40, R132.reuse, R40 ;  /* 0x0000002884287220 */ /* 0x040fe40000410000 */
[C---:B------:R-:W-:Y:S01]  /*e4c0*/  FMUL.FTZ R41, R132.reuse, R41 ;  /* 0x0000002984297220 */ /* 0x040fe20000410000 */
[----:B------:R-:W-:Y:S01]  /*e4d0*/  LDSM.16.MT88.4 R116, [R160+0x900] ;  /* 0x00090000a074783b */ /* 0x000fe20000004200 */
[C---:B------:R-:W-:Y:S02]  /*e4e0*/  FMUL.FTZ R42, R3.reuse, R42 ;  /* 0x0000002a032a7220 */ /* 0x040fe40000410000 */
[----:B------:R-:W-:Y:S01]  /*e4f0*/  FMUL.FTZ R43, R3, R43 ;  /* 0x0000002b032b7220 */ /* 0x000fe20000410000 */
[----:B------:R-:W-:Y:S01]  /*e500*/  MUFU.EX2 R172, R172 ;  /* 0x000000ac00ac7308 */ /* 0x000fe20000000800 */
[C---:B------:R-:W-:Y:S01]  /*e510*/  FMUL.FTZ R44, R132.reuse, R44 ;  /* 0x0000002c842c7220 */ /* 0x040fe20000410000 */
[----:B----4-:R-:W-:Y:S01]  /*e520*/  F2FP.PACK_AB R139, R165, R162 ;  /* 0x000000a2a58b723e */ /* 0x010fe200000000ff */
[C---:B------:R-:W-:Y:S01]  /*e530*/  FMUL.FTZ R45, R132.reuse, R45 ;  /* 0x0000002d842d7220 */ /* 0x040fe20000410000 */
[----:B------:R-:W-:Y:S01]  /*e540*/  LDSM.16.MT88.4 R124, [R135+UR4+0x2900] ;  /* 0x00290004877c783b */ /* 0x000fe20008004200 */
[C---:B------:R-:W-:Y:S02]  /*e550*/  FMUL.FTZ R46, R3.reuse, R46 ;  /* 0x0000002e032e7220 */ /* 0x040fe40000410000 */
[C---:B------:R-:W-:Y:S02]  /*e560*/  FMUL.FTZ R47, R3.reuse, R47 ;  /* 0x0000002f032f7220 */ /* 0x040fe40000410000 */
[C---:B---3--:R-:W-:Y:S01]  /*e570*/  HMMA.16816.F32 R4, R136.reuse, R12, R4 ;  /* 0x0000000c8804723c */ /* 0x048fe20000001804 */
        /* <DEDUP_REMOVED lines=13> */
[C---:B-1----:R-:W-:Y:S03]  /*e650*/  HMMA.16816.F32 R12, R136.reuse, R20, R12 ;  /* 0x00000014880c723c */ /* 0x042fe6000000180c */
        /* <DEDUP_REMOVED lines=10> */
[----:B------:R-:W1:Y:S01]  /*e700*/  LDSM.16.MT88.4 R112, [R135+UR4+0x2100] ;  /* 0x002100048770783b */ /* 0x000e620008004200 */
        /* <DEDUP_REMOVED lines=27> */
[C---:B-1----:R-:W-:Y:S04]  /*e8c0*/  HMMA.16816.F32 R36, R136.reuse, R112, R36 ;  /* 0x000000708824723c */ /* 0x042fe80000001824 */
        /* <DEDUP_REMOVED lines=11> */
[C---:B------:R-:W-:Y:S02]  /*e980*/  FMUL.FTZ R73, R132.reuse, R73 ;  /* 0x0000004984497220 */ /* 0x040fe40000410000 */
[C---:B------:R-:W-:Y:S01]  /*e990*/  FMUL.FTZ R74, R3.reuse, R74 ;  /* 0x0000004a034a7220 */ /* 0x040fe20000410000 */
[C---:B------:R-:W-:Y:S01]  /*e9a0*/  HMMA.16816.F32 R48, R136.reuse, R106, R48 ;  /* 0x0000006a8830723c */ /* 0x040fe20000001830 */
[----:B------:R-:W1:Y:S01]  /*e9b0*/  LDSM.16.MT88.4 R104, [R135+UR4+0x4100] ;  /* 0x004100048768783b */ /* 0x000e620008004200 */
[----:B------:R-:W-:Y:S02]  /*e9c0*/  MUFU.EX2 R221, R221 ;  /* 0x000000dd00dd7308 */ /* 0x000fe40000000800 */
[C---:B------:R-:W-:Y:S02]  /*e9d0*/  FMUL.FTZ R75, R3.reuse, R75 ;  /* 0x0000004b034b7220 */ /* 0x040fe40000410000 */
[C---:B------:R-:W-:Y:S02]  /*e9e0*/  FMUL.FTZ R84, R132.reuse, R84 ;  /* 0x0000005484547220 */ /* 0x040fe40000410000 */
[C---:B------:R-:W-:Y:S04]  /*e9f0*/  HMMA.16816.F32 R52, R136.reuse, R100, R52 ;  /* 0x000000648834723c */ /* 0x040fe80000001834 */
[----:B------:R-:W-:Y:S01]  /*ea00*/  FMUL.FTZ R85, R132, R85 ;  /* 0x0000005584557220 */ /* 0x000fe20000410000 */
[----:B------:R-:W-:Y:S01]  /*ea10*/  MUFU.EX2 R222, R222 ;  /* 0x000000de00de7308 */ /* 0x000fe20000000800 */
[C---:B------:R-:W-:Y:S02]  /*ea20*/  FMUL.FTZ R86, R3.reuse, R86 ;  /* 0x0000005603567220 */ /* 0x040fe40000410000 */
[C---:B------:R-:W-:Y:S01]  /*ea30*/  HMMA.16816.F32 R56, R136.reuse, R102, R56 ;  /* 0x000000668838723c */ /* 0x040fe20000001838 */
[----:B------:R-:W2:Y:S03]  /*ea40*/  LDSM.16.MT88.4 R100, [R160+0x4100] ;  /* 0x00410000a064783b */ /* 0x000ea60000004200 */
[----:B------:R-:W-:Y:S02]  /*ea50*/  FMUL.FTZ R87, R3, R87 ;  /* 0x0000005703577220 */ /* 0x000fe40000410000 */
[--C-:B------:R-:W-:Y:S02]  /*ea60*/  FFMA.FTZ R171, R171, c[0x0][0x2d0], -R152.reuse ;  /* 0x0000b400abab7a23 */ /* 0x100fe40000010898 */
[C---:B------:R-:W-:Y:S04]  /*ea70*/  HMMA.16816.F32 R60, R136.reuse, R108, R60 ;  /* 0x0000006c883c723c */ /* 0x040fe8000000183c */
[--C-:B------:R-:W-:Y:S01]  /*ea80*/  FFMA.FTZ R174, R174, c[0x0][0x2d0], -R145.reuse ;  /* 0x0000b400aeae7a23 */ /* 0x100fe20000010891 */
[----:B------:R-:W3:Y:S01]  /*ea90*/  MUFU.EX2 R171, R171 ;  /* 0x000000ab00ab7308 */ /* 0x000ee20000000800 */
[--C-:B------:R-:W-:Y:S02]  /*eaa0*/  FFMA.FTZ R175, R176, c[0x0][0x2d0], -R145.reuse ;  /* 0x0000b400b0af7a23 */ /* 0x100fe40000010891 */
[C---:B------:R-:W-:Y:S01]  /*eab0*/  HMMA.16816.F32 R64, R136.reuse, R110, R64 ;  /* 0x0000006e8840723c */ /* 0x040fe20000001840 */
[----:B------:R-:W4:Y:S03]  /*eac0*/  LDSM.16.MT88.4 R108, [R134+UR4+0x4100] ;  /* 0x00410004866c783b */ /* 0x000f260008004200 */
[--C-:B------:R-:W-:Y:S02]  /*ead0*/  FFMA.FTZ R176, R142, c[0x0][0x2d0], -R145.reuse ;  /* 0x0000b4008eb07a23 */ /* 0x100fe40000010891 */
[C---:B------:R-:W-:Y:S01]  /*eae0*/  FMUL.FTZ R88, R132.reuse, R88 ;  /* 0x0000005884587220 */ /* 0x040fe20000410000 */
[----:B------:R-:W-:Y:S01]  /*eaf0*/  MUFU.EX2 R174, R174 ;  /* 0x000000ae00ae7308 */ /* 0x000fe20000000800 */
[C---:B------:R-:W-:Y:S01]  /*eb00*/  FMUL.FTZ R89, R132.reuse, R89 ;  /* 0x0000005984597220 */ /* 0x040fe20000410000 */
[C---:B-1----:R-:W-:Y:S01]  /*eb10*/  HMMA.16816.F32 R68, R136.reuse, R104, R68 ;  /* 0x000000688844723c */ /* 0x042fe20000001844 */
[----:B------:R-:W-:Y:S02]  /*eb20*/  LDSM.16.MT88.4 R140, [R134+UR4+0x2900] ;  /* 0x00290004868c783b */ /* 0x000fe40008004200 */
[C---:B------:R-:W-:Y:S02]  /*eb30*/  FMUL.FTZ R90, R3.reuse, R90 ;  /* 0x0000005a035a7220 */ /* 0x040fe40000410000 */
[C---:B------:R-:W-:Y:S02]  /*eb40*/  FMUL.FTZ R91, R3.reuse, R91 ;  /* 0x0000005b035b7220 */ /* 0x040fe40000410000 */
[C---:B------:R-:W-:Y:S01]  /*eb50*/  FMUL.FTZ R92, R132.reuse, R92 ;  /* 0x0000005c845c7220 */ /* 0x040fe20000410000 */
[C---:B------:R-:W-:Y:S01]  /*eb60*/  HMMA.16816.F32 R72, R136.reuse, R106, R72 ;  /* 0x0000006a8848723c */ /* 0x040fe20000001848 */
[----:B------:R-:W1:Y:S01]  /*eb70*/  LDSM.16.MT88.4 R104, [R161+0x4100] ;  /* 0x00410000a168783b */ /* 0x000e620000004200 */
[----:B------:R-:W5:Y:S02]  /*eb80*/  MUFU.EX2 R175, R175 ;  /* 0x000000af00af7308 */ /* 0x000f640000000800 */
[C---:B------:R-:W-:Y:S02]  /*eb90*/  FMUL.FTZ R76, R132.reuse, R76 ;  /* 0x0000004c844c7220 */ /* 0x040fe40000410000 */
[C---:B------:R-:W-:Y:S02]  /*eba0*/  FMUL.FTZ R77, R132.reuse, R77 ;  /* 0x0000004d844d7220 */ /* 0x040fe40000410000 */
[C---:B------:R-:W-:Y:S04]  /*ebb0*/  FMUL.FTZ R78, R3.reuse, R78 ;  /* 0x0000004e034e7220 */ /* 0x040fe80000410000 */
[C---:B------:R-:W-:Y:S01]  /*ebc0*/  FMUL.FTZ R79, R3.reuse, R79 ;  /* 0x0000004f034f7220 */ /* 0x040fe20000410000 */
[----:B------:R-:W1:Y:S01]  /*ebd0*/  MUFU.EX2 R176, R176 ;  /* 0x000000b000b07308 */ /* 0x000e620000000800 */
[C---:B------:R-:W-:Y:S02]  /*ebe0*/  FMUL.FTZ R93, R132.reuse, R93 ;  /* 0x0000005d845d7220 */ /* 0x040fe40000410000 */
[C---:B------:R-:W-:Y:S02]  /*ebf0*/  FMUL.FTZ R94, R3.reuse, R94 ;  /* 0x0000005e035e7220 */ /* 0x040fe40000410000 */
[C---:B------:R-:W-:Y:S01]  /*ec00*/  FMUL.FTZ R95, R3.reuse, R95 ;  /* 0x0000005f035f7220 */ /* 0x040fe20000410000 */
[C---:B--2---:R-:W-:Y:S03]  /*ec10*/  HMMA.16816.F32 R76, R136.reuse, R100, R76 ;  /* 0x00000064884c723c */ /* 0x044fe6000000184c */
[C---:B------:R-:W-:Y:S02]  /*ec20*/  FMUL.FTZ R80, R132.reuse, R80 ;  /* 0x0000005084507220 */ /* 0x040fe40000410000 */
[C---:B------:R-:W-:Y:S02]  /*ec30*/  FMUL.FTZ R81, R132.reuse, R81 ;  /* 0x0000005184517220 */ /* 0x040fe40000410000 */
[----:B------:R-:W-:Y:S01]  /*ec40*/  FMUL.FTZ R82, R3, R82 ;  /* 0x0000005203527220 */ /* 0x000fe20000410000 */
[----:B---3--:R-:W-:Y:S01]  /*ec50*/  F2FP.PACK_AB R100, R171, R170 ;  /* 0x000000aaab64723e */ /* 0x008fe200000000ff */
[----:B------:R-:W-:Y:S03]  /*ec60*/  FMUL.FTZ R83, R3, R83 ;  /* 0x0000005303537220 */ /* 0x000fe60000410000 */
[C---:B------:R-:W-:Y:S01]  /*ec70*/  FMUL.FTZ R96, R132.reuse, R96 ;  /* 0x0000006084607220 */ /* 0x040fe20000410000 */
[----:B-----5:R-:W-:Y:S01]  /*ec80*/  F2FP.PACK_AB R101, R175, R174 ;  /* 0x000000aeaf65723e */ /* 0x020fe200000000ff */
[----:B------:R-:W-:Y:S02]  /*ec90*/  FMUL.FTZ R97, R132, R97 ;  /* 0x0000006184617220 */ /* 0x000fe40000410000 */
[C---:B------:R-:W-:Y:S03]  /*eca0*/  HMMA.16816.F32 R80, R136.reuse, R102, R80 ;  /* 0x000000668850723c */ /* 0x040fe60000001850 */
[C---:B------:R-:W-:Y:S02]  /*ecb0*/  FMUL.FTZ R98, R3.reuse, R98 ;  /* 0x0000006203627220 */ /* 0x040fe40000410000 */
[----:B------:R-:W-:Y:S02]  /*ecc0*/  FMUL.FTZ R99, R3, R99 ;  /* 0x0000006303637220 */ /* 0x000fe40000410000 */
[----:B------:R-:W-:Y:S01]  /*ecd0*/  F2FP.PACK_AB R102, R173, R172 ;  /* 0x000000acad66723e */ /* 0x000fe200000000ff */
[C---:B----4-:R-:W-:Y:S04]  /*ece0*/  HMMA.16816.F32 R84, R136.reuse, R108, R84 ;  /* 0x0000006c8854723c */ /* 0x050fe80000001854 */
[----:B-1----:R-:W-:Y:S01]  /*ecf0*/  F2FP.PACK_AB R103, R177, R176 ;  /* 0x000000b0b167723e */ /* 0x002fe200000000ff */
[--C-:B------:R-:W-:Y:S02]  /*ed00*/  FFMA.FTZ R179, R179, c[0x0][0x2d0], -R152.reuse ;  /* 0x0000b400b3b37a23 */ /* 0x100fe40000010898 */
[----:B------:R-:W-:Y:S01]  /*ed10*/  FFMA.FTZ R152, R147, c[0x0][0x2d0], -R152 ;  /* 0x0000b40093987a23 */ /* 0x000fe20000010898 */
[C---:B------:R-:W-:Y:S01]  /*ed20*/  HMMA.16816.F32 R88, R136.reuse, R110, R88 ;  /* 0x0000006e8858723c */ /* 0x040fe20000001858 */
[----:B------:R-:W1:Y:S02]  /*ed30*/  LDSM.16.MT88.4 R108, [R134+UR4+0x900] ;  /* 0x00090004866c783b */ /* 0x000e640008004200 */
[----:B------:R2:W3:Y:S01]  /*ed40*/  MUFU.EX2 R219, R152 ;  /* 0x0000009800db7308 */ /* 0x0004e20000000800 */
[--C-:B------:R-:W-:Y:S02]  /*ed50*/  FFMA.FTZ R178, R178, c[0x0][0x2d0], -R145.reuse ;  /* 0x0000b400b2b27a23 */ /* 0x100fe40000010891 */
[----:B------:R-:W-:Y:S02]  /*ed60*/  FFMA.FTZ R145, R144, c[0x0][0x2d0], -R145 ;  /* 0x0000b40090917a23 */ /* 0x000fe40000010891 */
[C---:B------:R-:W-:Y:S04]  /*ed70*/  HMMA.16816.F32 R92, R136.reuse, R104, R92 ;  /* 0x00000068885c723c */ /* 0x040fe8000000185c */
[----:B------:R-:W-:Y:S01]  /*ed80*/  FFMA.FTZ R167, R3, R206, R167 ;  /* 0x000000ce03a77223 */ /* 0x000fe200000100a7 */
[----:B------:R-:W4:Y:S01]  /*ed90*/  MUFU.EX2 R223, R145 ;  /* 0x0000009100df7308 */ /* 0x000f220000000800 */
[----:B------:R-:W-:Y:S01]  /*eda0*/  FFMA.FTZ R169, R132, R205, R169 ;  /* 0x000000cd84a97223 */ /* 0x000fe200000100a9 */
[----:B------:R-:W-:Y:S01]  /*edb0*/  MOV R132, R2 ;  /* 0x0000000200847202 */ /* 0x000fe20000000f00 */
[----:B------:R-:W-:Y:S01]  /*edc0*/  HMMA.16816.F32 R96, R136, R106, R96 ;  /* 0x0000006a8860723c */ /* 0x000fe20000001860 */
[----:B------:R-:W5:Y:S03]  /*edd0*/  LDSM.16.MT88.4 R104, [R161+0x2900] ;  /* 0x00290000a168783b */ /* 0x000f660000004200 */
[----:B------:R-:W-:Y:S02]  /*ede0*/  FADD.FTZ R168, R168, R169 ;  /* 0x000000a9a8a87221 */ /* 0x000fe40000010000 */
[----:B------:R-:W-:Y:S01]  /*edf0*/  FADD.FTZ R167, R166, R167 ;  /* 0x000000a7a6a77221 */ /* 0x000fe20000010000 */
[----:B------:R-:W-:Y:S01]  /*ee00*/  F2FP.PACK_AB R136, R217, R216 ;  /* 0x000000d8d988723e */ /* 0x000fe200000000ff */
[C---:B------:R-:W-:Y:S01]  /*ee10*/  HMMA.16816.F32 R4, R100.reuse, R112, R4 ;  /* 0x000000706404723c */ /* 0x040fe20000001804 */
[----:B------:R-:W1:Y:S01]  /*ee20*/  MUFU.EX2 R179, R179 ;  /* 0x000000b300b37308 */ /* 0x000e620000000800 */
[----:B--2---:R-:W-:Y:S03]  /*ee30*/  LDSM.16.MT88.4 R152, [R160+0x3900] ;  /* 0x00390000a098783b */ /* 0x004fe60000004200 */
[----:B---3--:R-:W-:Y:S01]  /*ee40*/  F2FP.PACK_AB R138, R219, R218 ;  /* 0x000000dadb8a723e */ /* 0x008fe200000000ff */
[----:B------:R-:W-:Y:S01]  /*ee50*/  FADD.FTZ R163, R163, R168 ;  /* 0x000000a8a3a37221 */ /* 0x000fe20000010000 */
[----:B------:R-:W-:Y:S01]  /*ee60*/  F2FP.PACK_AB R137, R221, R220 ;  /* 0x000000dcdd89723e */ /* 0x000fe200000000ff */
[C---:B------:R-:W-:Y:S02]  /*ee70*/  HMMA.16816.F32 R8, R100.reuse, R114, R8 ;  /* 0x000000726408723c */ /* 0x040fe40000001808 */
[----:B------:R-:W-:Y:S01]  /*ee80*/  LDSM.16.MT88.4 R112, [R160+0x4900] ;  /* 0x00490000a070783b */ /* 0x000fe20000004200 */
[----:B------:R-:W2:Y:S01]  /*ee90*/  MUFU.EX2 R178, R178 ;  /* 0x000000b200b27308 */ /* 0x000ea20000000800 */
[----:B----4-:R-:W-:Y:S01]  /*eea0*/  F2FP.PACK_AB R139, R223, R222 ;  /* 0x000000dedf8b723e */ /* 0x010fe200000000ff */
[----:B------:R-:W-:Y:S03]  /*eeb0*/  FADD.FTZ R3, R164, R163 ;  /* 0x000000a3a4037221 */ /* 0x000fe60000010000 */
[C---:B------:R-:W-:Y:S02]  /*eec0*/  HMMA.16816.F32 R12, R100.reuse, R116, R12 ;  /* 0x00000074640c723c */ /* 0x040fe4000000180c */
[----:B------:R-:W-:Y:S02]  /*eed0*/  LDSM.16.MT88.4 R144, [R161+0x1900] ;  /* 0x00190000a190783b */ /* 0x000fe40000004200 */
[----:B------:R-:W-:Y:S02]  /*eee0*/  FADD.FTZ R170, R170, R3 ;  /* 0x00000003aaaa7221 */ /* 0x000fe40000010000 */
[----:B------:R-:W-:Y:S02]  /*eef0*/  FADD.FTZ R162, R162, R167 ;  /* 0x000000a7a2a27221 */ /* 0x000fe40000010000 */
[C---:B------:R-:W-:Y:S02]  /*ef00*/  HMMA.16816.F32 R16, R100.reuse, R118, R16 ;  /* 0x000000766410723c */ /* 0x040fe40000001810 */
[----:B------:R-:W-:Y:S02]  /*ef10*/  LDSM.16.MT88.4 R116, [R134+UR4+0x4900] ;  /* 0x004900048674783b */ /* 0x000fe40008004200 */
[----:B------:R-:W-:Y:S02]  /*ef20*/  FADD.FTZ R165, R165, R162 ;  /* 0x000000a2a5a57221 */ /* 0x000fe40000010000 */
[----:B------:R-:W-:Y:S02]  /*ef30*/  FADD.FTZ R171, R171, R170 ;  /* 0x000000aaabab7221 */ /* 0x000fe40000010000 */
[C---:B-1----:R-:W-:Y:S04]  /*ef40*/  HMMA.16816.F32 R20, R100.reuse, R108, R20 ;  /* 0x0000006c6414723c */ /* 0x042fe80000001814 */
[----:B------:R-:W-:Y:S02]  /*ef50*/  FADD.FTZ R174, R174, R165 ;  /* 0x000000a5aeae7221 */ /* 0x000fe40000010000 */
[----:B------:R-:W-:Y:S02]  /*ef60*/  FADD.FTZ R172, R172, R171 ;  /* 0x000000abacac7221 */ /* 0x000fe40000010000 */
[C---:B------:R-:W-:Y:S01]  /*ef70*/  HMMA.16816.F32 R24, R100.reuse, R110, R24 ;  /* 0x0000006e6418723c */ /* 0x040fe20000001818 */
[----:B------:R-:W1:Y:S03]  /*ef80*/  LDSM.16.MT88.4 R108, [R135+UR4+0x4900] ;  /* 0x00490004876c783b */ /* 0x000e660008004200 */
[----:B------:R-:W-:Y:S02]  /*ef90*/  FADD.FTZ R175, R175, R174 ;  /* 0x000000aeafaf7221 */ /* 0x000fe40000010000 */
[----:B------:R-:W-:Y:S02]  /*efa0*/  FADD.FTZ R172, R173, R172 ;  /* 0x000000acadac7221 */ /* 0x000fe40000010000 */
[C---:B------:R-:W-:Y:S04]  /*efb0*/  HMMA.16816.F32 R28, R100.reuse, R120, R28 ;  /* 0x00000078641c723c */ /* 0x040fe8000000181c */
[----:B------:R-:W-:Y:S04]  /*efc0*/  FADD.FTZ R176, R176, R175 ;  /* 0x000000afb0b07221 */ /* 0x000fe80000010000 */
[C---:B------:R-:W-:Y:S01]  /*efd0*/  HMMA.16816.F32 R32, R100.reuse, R122, R32 ;  /* 0x0000007a6420723c */ /* 0x040fe20000001820 */
[----:B------:R-:W-:Y:S03]  /*efe0*/  LDSM.16.MT88.4 R120, [R160+0x1100] ;  /* 0x00110000a078783b */ /* 0x000fe60000004200 */
[----:B------:R-:W-:Y:S04]  /*eff0*/  FADD.FTZ R177, R177, R176 ;  /* 0x000000b0b1b17221 */ /* 0x000fe80000010000 */
        /* <DEDUP_REMOVED lines=23> */
[----:B------:R-:W-:Y:S01]  /*f170*/  F2FP.PACK_AB R100, R180, R179 ;  /* 0x000000b3b464723e */ /* 0x000fe200000000ff */
[----:B------:R-:W-:Y:S01]  /*f180*/  FADD.FTZ R179, R179, R172 ;  /* 0x000000acb3b37221 */ /* 0x000fe20000010000 */
[----:B------:R-:W-:Y:S03]  /*f190*/  F2FP.PACK_AB R102, R182, R181 ;  /* 0x000000b5b666723e */ /* 0x000fe600000000ff */
[C---:B--2---:R-:W-:Y:S01]  /*f1a0*/  F2FP.PACK_AB R101, R183.reuse, R178 ;  /* 0x000000b2b765723e */ /* 0x044fe200000000ff */
        /* <DEDUP_REMOVED lines=10> */
[----:B------:R-:W1:Y:S03]  /*f250*/  LDSM.16.MT88.4 R108, [R134+UR4+0x3100] ;  /* 0x00310004866c783b */ /* 0x000e660008004200 */
        /* <DEDUP_REMOVED lines=55> */
[----:B------:R-:W-:Y:S01]  /*f5d0*/  @P0 IADD3 R4, P5, R196, UR6, RZ ;  /* 0x00000006c4040c10 */ /* 0x000fe2000ffbe0ff */
[C---:B------:R-:W-:Y:S04]  /*f5e0*/  HMMA.16816.F32 R64, R136.reuse, R6, R64 ;  /* 0x000000068840723c */ /* 0x040fe80000001840 */
[C---:B------:R-:W-:Y:S02]  /*f5f0*/  @P0 LEA R16, P4, R4.reuse, c[0x0][0x1c8], 0x1 ;  /* 0x0000720004100a11 */ /* 0x040fe400078808ff */
[----:B------:R-:W-:Y:S02]  /*f600*/  @P0 IADD3.X R5, R203, UR21, RZ, P5, !PT ;  /* 0x00000015cb050c10 */ /* 0x000fe4000affe4ff */
[C---:B--2---:R-:W-:Y:S04]  /*f610*/  HMMA.16816.F32 R68, R136.reuse, R8, R68 ;  /* 0x000000088844723c */ /* 0x044fe80000001844 */
[----:B------:R-:W-:Y:S02]  /*f620*/  @P0 LEA.HI.X R17, R4, c[0x0][0x1cc], R5, 0x1, P4 ;  /* 0x0000730004110a11 */ /* 0x000fe400020f0c05 */
[----:B------:R-:W1:Y:S01]  /*f630*/  LDSM.16.MT88.4 R4, [R134+UR4+0x5900] ;  /* 0x005900048604783b */ /* 0x000e620008004200 */
[----:B------:R-:W-:Y:S01]  /*f640*/  @P0 IADD3 R8, P5, R212, UR6, RZ ;  /* 0x00000006d4080c10 */ /* 0x000fe2000ffbe0ff */
[C---:B------:R-:W-:Y:S04]  /*f650*/  HMMA.16816.F32 R72, R136.reuse, R10, R72 ;  /* 0x0000000a8848723c */ /* 0x040fe80000001848 */
[C---:B------:R-:W-:Y:S02]  /*f660*/  @P0 LEA R18, P4, R8.reuse, c[0x0][0x1c8], 0x1 ;  /* 0x0000720008120a11 */ /* 0x040fe400078808ff */
        /* <DEDUP_REMOVED lines=8> */
[----:B------:R-:W-:Y:S02]  /*f6f0*/  UISETP.GE.AND UP0, UPT, UR10, UR17, UPT ;  /* 0x000000110a00728c */ /* 0x000fe4000bf06270 */
[C---:B------:R-:W-:Y:S01]  /*f700*/  @P0 LEA R22, P6, R20.reuse, c[0x0][0x1c8], 0x1 ;  /* 0x0000720014160a11 */ /* 0x040fe200078c08ff */
[----:B------:R-:W-:Y:S01]  /*f710*/  UISETP.GE.AND UP1, UPT, UR5, 0x1, UPT ;  /* 0x000000010500788c */ /* 0x000fe2000bf26270 */
[----:B------:R-:W-:Y:S01]  /*f720*/  @P0 IADD3.X R13, R209, UR21, RZ, P4, !PT ;  /* 0x00000015d10d0c10 */ /* 0x000fe2000a7fe4ff */
[----:B------:R-:W-:Y:S01]  /*f730*/  UIADD3 UR17, UR17, -0x1, URZ ;  /* 0xffffffff11117890 */ /* 0x000fe2000fffe03f */
[----:B------:R-:W-:Y:S02]  /*f740*/  @P0 LEA R12, P4, R21, c[0x0][0x1c8], 0x1 ;  /* 0x00007200150c0a11 */ /* 0x000fe400078808ff */
[----:B------:R-:W-:Y:S03]  /*f750*/  @P0 IADD3.X R24, R203, UR6, RZ, P5, !PT ;  /* 0x00000006cb180c10 */ /* 0x000fe6000affe4ff */
[----:B------:R-:W-:Y:S02]  /*f760*/  @P0 LEA.HI.X R23, R20, c[0x0][0x1cc], R13, 0x1, P6 ;  /* 0x0000730014170a11 */ /* 0x000fe400030f0c0d */
[----:B------:R-:W-:Y:S02]  /*f770*/  MOV R20, UR15 ;  /* 0x0000000f00147c02 */ /* 0x000fe40008000f00 */
[----:B------:R-:W-:Y:S02]  /*f780*/  @P0 LEA.HI.X R13, R21, c[0x0][0x1cc], R24, 0x1, P4 ;  /* 0x00007300150d0a11 */ /* 0x000fe400020f0c18 */
[----:B------:R-:W-:Y:S01]  /*f790*/  @P0 IADD3 R3, P4, R212, UR7, RZ ;  /* 0x00000007d4030c10 */ /* 0x000fe2000ff9e0ff */
[----:B------:R-:W-:Y:S01]  /*f7a0*/  @P0 IMAD R25, R20, 0x3000, R193 ;  /* 0x0000300014190824 */ /* 0x000fe200078e02c1 */
[----:B------:R-:W-:Y:S01]  /*f7b0*/  @P0 IADD3 R21, P5, R210, UR7, RZ ;  /* 0x00000007d2150c10 */ /* 0x000fe2000ffbe0ff */
[C---:B-1----:R-:W-:Y:S03]  /*f7c0*/  HMMA.16816.F32 R84, R136.reuse, R4, R84 ;  /* 0x000000048854723c */ /* 0x042fe60000001854 */
[----:B------:R-:W-:Y:S02]  /*f7d0*/  @P0 LEA R14, P6, R3, c[0x0][0x1c8], 0x1 ;  /* 0x00007200030e0a11 */ /* 0x000fe400078c08ff */
[----:B------:R-:W-:Y:S02]  /*f7e0*/  @P0 IADD3.X R24, R211, UR6, RZ, P4, !PT ;  /* 0x00000006d3180c10 */ /* 0x000fe4000a7fe4ff */
[----:B------:R-:W-:Y:S01]  /*f7f0*/  @P0 LEA R20, P4, R21, c[0x0][0x1c8], 0x1 ;  /* 0x0000720015140a11 */ /* 0x000fe200078808ff */
[C---:B------:R-:W-:Y:S04]  /*f800*/  HMMA.16816.F32 R88, R136.reuse, R6, R88 ;  /* 0x000000068858723c */ /* 0x040fe80000001858 */
[----:B------:R-:W-:Y:S02]  /*f810*/  @P0 LEA.HI.X R15, R3, c[0x0][0x1cc], R24, 0x1, P6 ;  /* 0x00007300030f0a11 */ /* 0x000fe400030f0c18 */
[----:B------:R-:W-:Y:S02]  /*f820*/  @P0 SHF.L.U32 R3, R25, 0x1, RZ ;  /* 0x0000000119030819 */ /* 0x000fe400000006ff */
[----:B------:R-:W-:Y:S01]  /*f830*/  @P0 IADD3.X R26, R209, UR6, RZ, P5, !PT ;  /* 0x00000006d11a0c10 */ /* 0x000fe2000affe4ff */
[C---:B--2---:R-:W-:Y:S01]  /*f840*/  HMMA.16816.F32 R92, R136.reuse, R8, R92 ;  /* 0x00000008885c723c */ /* 0x044fe2000000185c */
[----:B------:R-:W-:Y:S01]  /*f850*/  UIADD3 UR6, UR5, 0x1, URZ ;  /* 0x0000000105067890 */ /* 0x000fe2000fffe03f */
[----:B------:R-:W-:Y:S01]  /*f860*/  @!PT LDS RZ, [RZ] ;  /* 0x00000000fffff984 */ /* 0x000fe20000000800 */
[----:B------:R-:W-:Y:S01]  /*f870*/  @!PT LDS RZ, [RZ] ;  /* 0x00000000fffff984 */ /* 0x000fe20000000800 */
[----:B------:R-:W-:Y:S01]  /*f880*/  @!PT LDS RZ, [RZ] ;  /* 0x00000000fffff984 */ /* 0x000fe20000000800 */
[----:B------:R1:W-:Y:S01]  /*f890*/  @P0 LDGSTS.E.BYPASS.LTC128B.128 [R3+0xc100], [R16.64], !P3 ;  /* 0x0c10000010030fae */ /* 0x0003e2000d901d52 */
[----:B------:R-:W-:Y:S02]  /*f8a0*/  @P0 LEA.HI.X R21, R21, c[0x0][0x1cc], R26, 0x1, P4 ;  /* 0x0000730015150a11 */ /* 0x000fe400020f0c1a */
[----:B------:R-:W-:Y:S03]  /*f8b0*/  USEL UR5, UR6, URZ, !UP1 ;  /* 0x0000003f06057287 */ /* 0x000fe6000c800000 */
        /* <DEDUP_REMOVED lines=9> */
[----:B------:R-:W-:-:S05]  /*f950*/  @!P0 BRA `(.L_x_829) ;  /* 0xffffc69000008947 */ /* 0x000fca000383ffff */
.L_x_820:
[----:B------:R-:W1:Y:S01]  /*f960*/  SHFL.BFLY PT, R4, R205, 0x2, 0x1f ;  /* 0x0c401f00cd047f89 */ /* 0x000e6200000e0000 */
[----:B------:R-:W-:-:S02]  /*f970*/  MOV R6, RZ ;  /* 0x000000ff00067202 */ /* 0x000fc40000000f00 */
[----:B------:R-:W-:Y:S01]  /*f980*/  MOV R5, RZ ;  /* 0x000000ff00057202 */ /* 0x000fe20000000f00 */
[----:B------:R-:W2:Y:S01]  /*f990*/  SHFL.BFLY PT, R3, R206, 0x2, 0x1f ;  /* 0x0c401f00ce037f89 */ /* 0x000ea200000e0000 */
[----:B------:R-:W-:Y:S01]  /*f9a0*/  PLOP3.LUT P2, PT, PT, PT, PT, 0x8, 0x0 ;  /* 0x000000000000781c */ /* 0x000fe20003f4e170 */
[----:B-1----:R-:W-:Y:S02]  /*f9b0*/  FADD.FTZ R7, R4, R205 ;  /* 0x000000cd04077221 */ /* 0x002fe40000010000 */
        /* <DEDUP_REMOVED lines=117> */
.L_x_793:
        /* <DEDUP_REMOVED lines=223> */
[----:B-1----:R-:W-:-:S03]  /*10f00*/  IMAD.IADD R5, R17, 0x1, R2 ;  /* 0x0000000111057824 */ /* 0x002fc600078e0202 */
[----:B------:R-:W-:Y:S02]  /*10f10*/  STS [R29+0x8000], R96 ;  /* 0x008000601d007388 */ /* 0x000fe40000000800 */
[----:B------:R-:W-:Y:S02]  /*10f20*/  LEA.HI.X R2, R16, c[0x0][0x384], R5, 0x1, P0 ;  /* 0x0000e10010027a11 */ /* 0x000fe400000f0c05 */
[----:B------:R-:W-:Y:S04]  /*10f30*/  STS [R29+0x8400], R98 ;  /* 0x008400621d007388 */ /* 0x000fe80000000800 */
[----:B------:R-:W-:Y:S01]  /*10f40*/  BAR.SYNC.DEFER_BLOCKING 0x1, 0x100 ;  /* 0x0044000000007b1d */ /* 0x000fe20000010000 */
[----:B------:R-:W-:-:S05]  /*10f50*/  ISETP.GE.AND P0, PT, R57, R10, PT ;  /* 0x0000000a3900720c */ /* 0x000fca0003f06270 */
[----:B------:R-:W-:Y:S04]  /*10f60*/  SHFL.IDX PT, R30, R12, RZ, 0x1c1f ;  /* 0x001c1fff0c1e7589 */ /* 0x000fe800000e0000 */
[----:B------:R-:W1:Y:S04]  /*10f70*/  SHFL.IDX PT, R31, R23, RZ, 0x1c1f ;  /* 0x001c1fff171f7589 */ /* 0x000e6800000e0000 */
[----:B------:R-:W-:Y:S04]  /*10f80*/  SHFL.IDX PT, R100, R12, 0x1, 0x1c1f ;  /* 0x003c1f000c647f89 */ /* 0x000fe800000e0000 */
[----:B------:R-:W2:Y:S04]  /*10f90*/  SHFL.IDX PT, R101, R23, 0x1, 0x1c1f ;  /* 0x003c1f0017657f89 */ /* 0x000ea800000e0000 */
[----:B------:R3:W4:Y:S04]  /*10fa0*/  SHFL.IDX PT, R60, R0, RZ, 0x181f ;  /* 0x00181fff003c7589 */ /* 0x00072800000e0000 */
[----:B------:R3:W3:Y:S04]  /*10fb0*/  SHFL.IDX PT, R61, R2, RZ, 0x181f ;  /* 0x00181fff023d7589 */ /* 0x0006e800000e0000 */
[----:B-1----:R1:W-:Y:S04]  /*10fc0*/  @!P5 ST.E [R30.64], R6 ;  /* 0x000000061e00d985 */ /* 0x0023e8000c101912 */
[----:B--2---:R1:W-:Y:S04]  /*10fd0*/  @!P4 ST.E [R100.64], R7 ;  /* 0x000000076400c985 */ /* 0x0043e8000c101912 */
[----:B------:R1:W2:Y:S04]  /*10fe0*/  LDS.128 R52, [R58+0x1080] ;  /* 0x001080003a347984 */ /* 0x0002a80000000c00 */
        /* <DEDUP_REMOVED lines=9> */
[----:B-1-34-:R-:W1:Y:S01]  /*11080*/  LDS.128 R28, [R58+0x80] ;  /* 0x000080003a1c7984 */ /* 0x01ae620000000c00 */
[----:B------:R-:W-:-:S02]  /*11090*/  IADD3 R56, R3, 0x40, RZ ;  /* 0x0000004003387810 */ /* 0x000fc40007ffe0ff */
[----:B------:R-:W-:Y:S01]  /*110a0*/  IADD3 R9, R3, 0x80, RZ ;  /* 0x0000008003097810 */ /* 0x000fe20007ffe0ff */
[----:B------:R-:W3:Y:S01]  /*110b0*/  LDS.128 R16, [R58+0x4080] ;  /* 0x004080003a107984 */ /* 0x000ee20000000c00 */
        /* <DEDUP_REMOVED lines=13> */
[----:B-1----:R1:W-:Y:S04]  /*11190*/  @!P2 ST.E.128 [R58.64], R28 ;  /* 0x0000001c3a00a985 */ /* 0x0023e8000c101d12 */
[----:B---3--:R1:W-:Y:S04]  /*111a0*/  @!P1 ST.E.128 [R62.64], R16 ;  /* 0x000000103e009985 */ /* 0x0083e8000c101d12 */
[----:B-----5:R1:W-:Y:S02]  /*111b0*/  @!P0 ST.E.128 [R8.64], R4 ;  /* 0x0000000408008985 */ /* 0x0203e4000c101d12 */
.L_x_832:
[----:B---34-:R-:W-:Y:S05]  /*111c0*/  BSYNC B0 ;  /* 0x0000000000007941 */ /* 0x018fea0003800000 */
.L_x_831:
[----:B-1----:R-:W-:Y:S01]  /*111d0*/  IADD3 R5, R57, 0x20, RZ ;  /* 0x0000002039057810 */ /* 0x002fe20007ffe0ff */
[----:B------:R1:W3:Y:S01]  /*111e0*/  SHFL.IDX PT, R9, R2, 0x1, 0x181f ;  /* 0x00381f0002097f89 */ /* 0x0002e200000e0000 */
        /* <DEDUP_REMOVED lines=16> */
[----:B--2---:R2:W-:Y:S02]  /*112f0*/  @!P2 ST.E.128 [R16.64], R52 ;  /* 0x000000341000a985 */ /* 0x0045e4000c101d12 */
[----:B------:R-:W-:-:S04]  /*11300*/  @!P1 IMAD.WIDE R6, R6, 0x2, R8 ;  /* 0x0000000206069825 */ /* 0x000fc800078e0208 */
[----:B------:R-:W-:Y:S01]  /*11310*/  @!P0 IMAD.WIDE R4, R4, 0x2, R8 ;  /* 0x0000000204048825 */ /* 0x000fe200078e0208 */
[----:B------:R2:W-:Y:S04]  /*11320*/  @!P1 ST.E.128 [R6.64], R40 ;  /* 0x0000002806009985 */ /* 0x0005e8000c101d12 */
[----:B------:R2:W-:Y:S02]  /*11330*/  @!P0 ST.E.128 [R4.64], R24 ;  /* 0x0000001804008985 */ /* 0x0005e4000c101d12 */
.L_x_834:
[----:B------:R-:W-:Y:S05]  /*11340*/  BSYNC B0 ;  /* 0x0000000000007941 */ /* 0x000fea0003800000 */
.L_x_833:
[----:B--2---:R-:W-:Y:S01]  /*11350*/  IADD3 R5, R57, 0x40, RZ ;  /* 0x0000004039057810 */ /* 0x004fe20007ffe0ff */
[----:B---3--:R2:W3:Y:S01]  /*11360*/  SHFL.IDX PT, R9, R2, 0x2, 0x181f ;  /* 0x00581f0002097f89 */ /* 0x0084e200000e0000 */
        /* <DEDUP_REMOVED lines=21> */
.L_x_836:
[----:B------:R-:W-:Y:S05]  /*114c0*/  BSYNC B0 ;  /* 0x0000000000007941 */ /* 0x000fea0003800000 */
.L_x_835:
[----:B------:R-:W-:Y:S01]  /*114d0*/  IADD3 R57, R57, 0x60, RZ ;  /* 0x0000006039397810 */ /* 0x000fe20007ffe0ff */
[----:B---3--:R3:W1:Y:S03]  /*114e0*/  SHFL.IDX PT, R7, R2, 0x3, 0x181f ;  /* 0x00781f0002077f89 */ /* 0x00866600000e0000 */
[----:B------:R-:W-:Y:S01]  /*114f0*/  ISETP.GE.AND P0, PT, R57, R10, PT ;  /* 0x0000000a3900720c */ /* 0x000fe20003f06270 */
[----:B------:R3:W2:-:S12]  /*11500*/  SHFL.IDX PT, R6, R0, 0x3, 0x181f ;  /* 0x00781f0000067f89 */ /* 0x00069800000e0000 */
        /* <DEDUP_REMOVED lines=20> */
.L_x_830:
        /* <DEDUP_REMOVED lines=40> */
.L_x_838:
[----:B------:R-:W-:Y:S05]  /*118d0*/  BSYNC B0 ;  /* 0x0000000000007941 */ /* 0x000fea0003800000 */
.L_x_837:
        /* <DEDUP_REMOVED lines=62> */
.L_x_840:
[----:B------:R-:W-:Y:S05]  /*11cc0*/  BSYNC B0 ;  /* 0x0000000000007941 */ /* 0x000fea0003800000 */
.L_x_839:
        /* <DEDUP_REMOVED lines=21> */
.L_x_842:
[----:B------:R-:W-:Y:S05]  /*11e20*/  BSYNC B0 ;  /* 0x0000000000007941 */ /* 0x000fea0003800000 */
.L_x_841:
        /* <DEDUP_REMOVED lines=21> */
.L_x_844:
[----:B------:R-:W-:Y:S05]  /*11f80*/  BSYNC B0 ;  /* 0x0000000000007941 */ /* 0x000fea0003800000 */
.L_x_843:
        /* <DEDUP_REMOVED lines=22> */
.L_x_845:
        /* <DEDUP_REMOVED lines=9> */
.L_x_2580:


//--------------------- .text._ZN7cutlass13device_kernelIN5flash19enable_sm80_to_sm89INS1_16FlashAttnFwdSm80INS1_25CollectiveMainloopFwdSm80ILi8ELi2ELb0EN4cute5tupleIJNS5_1CILi128EEENS7_ILi64EEENS7_ILi192EEEEEELi192ENS_6half_tEfNS_4arch4Sm80ELb0ELb1ELb1ELb1ELb0ELb0ELb1ELb0EEENS1_21CollectiveEpilogueFwdINS6_IJS8_SA_S9_EEENS6_IJNS7_ILi1EEESI_SI_EEESC_SE_Li256ELb1ELb1ELb0ELb0EEENS1_19SingleTileSchedulerILb1ELb0ELb1ELi128EEEEEEEEEvNT_6ParamsE --------------------------
	.section	.text._ZN7cutlass13device_kernelIN5flash19enable_sm80_to_sm89INS1_16FlashAttnFwdSm80INS1_25CollectiveMainloopFwdSm80ILi8ELi2ELb0EN4cute5tupleIJNS5_1CILi128EEENS7_ILi64EEENS7_ILi192EEEEEELi192ENS_6half_tEfNS_4arch4Sm80ELb0ELb1ELb1ELb1ELb0ELb0ELb1ELb0EEENS1_21CollectiveEpilogueFwdINS6_IJS8_SA_S9_EEENS6_IJNS7_ILi1EEESI_SI_EEESC_SE_Li256ELb1ELb1ELb0ELb0EEENS1_19SingleTileSchedulerILb1ELb0ELb1ELi128EEEEEEEEEvNT_6ParamsE,"ax",@progbits
	.sectioninfo	@"SHI_REGISTERS=252"
	.align	128
.text._ZN7cutlass13device_kernelIN5flash19enable_sm80_to_sm89INS1_16FlashAttnFwdSm80INS1_25CollectiveMainloopFwdSm80ILi8ELi2ELb0EN4cute5tupleIJNS5_1CILi128EEENS7_ILi64EEENS7_ILi192EEEEEELi192ENS_6half_tEfNS_4arch4Sm80ELb0ELb1ELb1ELb1ELb0ELb0ELb1ELb0EEENS1_21CollectiveEpilogueFwdINS6_IJS8_SA_S9_EEENS6_IJNS7_ILi1EEESI_SI_EEESC_SE_Li256ELb1ELb1ELb0ELb0EEENS1_19SingleTileSchedulerILb1ELb0ELb1ELi128EEEEEEEEEvNT_6ParamsE:
        .type           _ZN7cutlass13device_kernelIN5flash19enable_sm80_to_sm89INS1_16FlashAttnFwdSm80INS1_25CollectiveMainloopFwdSm80ILi8ELi2ELb0EN4cute5tupleIJNS5_1CILi128EEENS7_ILi64EEENS7_ILi192EEEEEELi192ENS_6half_tEfNS_4arch4Sm80ELb0ELb1ELb1ELb1ELb0ELb0ELb1ELb0EEENS1_21CollectiveEpilogueFwdINS6_IJS8_SA_S9_EEENS6_IJNS7_ILi1EEESI_SI_EEESC_SE_Li256ELb1ELb1ELb0ELb0EEENS1_19SingleTileSchedulerILb1ELb0ELb1ELi128EEEEEEEEEvNT_6ParamsE,@function
        .size           _ZN7cutlass13device_kernelIN5flash19enable_sm80_to_sm89INS1_16FlashAttnFwdSm80INS1_25CollectiveMainloopFwdSm80ILi8ELi2ELb0EN4cute5tupleIJNS5_1CILi128EEENS7_ILi64EEENS7_ILi192EEEEEELi192ENS_6half_tEfNS_4arch4Sm80ELb0ELb1ELb1ELb1ELb0ELb0ELb1ELb0EEENS1_21CollectiveEpilogueFwdINS6_IJS8_SA_S9_EEENS6_IJNS7_ILi1EEESI_SI_EEESC_SE_Li256ELb1ELb1ELb0ELb0EEENS1_19SingleTileSchedulerILb1ELb0ELb1ELi128EEEEEEEEEvNT_6ParamsE,(.L_x_2581 - _ZN7cutlass13device_kernelIN5flash19enable_sm80_to_sm89INS1_16FlashAttnFwdSm80INS1_25CollectiveMainloopFwdSm80ILi8ELi2ELb0EN4cute5tupleIJNS5_1CILi128EEENS7_ILi64EEENS7_ILi192EEEEEELi192ENS_6half_tEfNS_4arch4Sm80ELb0ELb1ELb1ELb1ELb0ELb0ELb1ELb0EEENS1_21CollectiveEpilogueFwdINS6_IJS8_SA_S9_EEENS6_IJNS7_ILi1EEESI_SI_EEESC_SE_Li256ELb1ELb1ELb0ELb0EEENS1_19SingleTileSchedulerILb1ELb0ELb1ELi128EEEEEEEEEvNT_6ParamsE)
        .other          _ZN7cutlass13device_kernelIN5flash19enable_sm80_to_sm89INS1_16FlashAttnFwdSm80INS1_25CollectiveMainloopFwdSm80ILi8ELi2ELb0EN4cute5tupleIJNS5_1CILi128EEENS7_ILi64EEENS7_ILi192EEEEEELi192ENS_6half_tEfNS_4arch4Sm80ELb0ELb1ELb1ELb1ELb0ELb0ELb1ELb0EEENS1_21CollectiveEpilogueFwdINS6_IJS8_SA_S9_EEENS6_IJNS7_ILi1EEESI_SI_EEESC_SE_Li256ELb1ELb1ELb0ELb0EEENS1_19SingleTileSchedulerILb1ELb0ELb1ELi128EEEEEEEEEvNT_6ParamsE,@"STO_CUDA_ENTRY STV_DEFAULT"
_ZN7cutlass13device_kernelIN5flash19enable_sm80_to_sm89INS1_16FlashAttnFwdSm80INS1_25CollectiveMainloopFwdSm80ILi8ELi2ELb0EN4cute5tupleIJNS5_1CILi128EEENS7_ILi64EEENS7_ILi192EEEEEELi192ENS_6half_tEfNS_4arch4Sm80ELb0ELb1ELb1ELb1ELb0ELb0ELb1ELb0EEENS1_21CollectiveEpilogueFwdINS6_IJS8_SA_S9_EEENS6_IJNS7_ILi1EEESI_SI_EEESC_SE_Li256ELb1ELb1ELb0ELb0EEENS1_19SingleTileSchedulerILb1ELb0ELb1ELi128EEEEEEEEEvNT_6ParamsE:
        /* <DEDUP_REMOVED lines=16> */
.L_x_847:
        /* <DEDUP_REMOVED lines=8> */
.L_x_849:
[----:B------:R-:W-:-:S05]  /*0180*/  MOV R3, c[0x0][0x54c] ;  /* 0x0001530000037a02 */ /* 0x000fca0000000f00 */
.L_x_848:
[----:B-----5:R-:W-:Y:S01]  /*0190*/  IMAD R3, R3, c[0x0][0x548], RZ ;  /* 0x0001520003037a24 */ /* 0x020fe200078e02ff */
[----:B------:R-:W-:-:S04]  /*01a0*/  SHF.L.U32 R144, R219, 0x7, RZ ;  /* 0x00000007db907819 */ /* 0x000fc800000006ff */
[----:B------:R-:W-:-:S04]  /*01b0*/  ISETP.GE.AND P0, PT, R144, R3, PT ;  /* 0x000000039000720c */ /* 0x000fc80003f06270 */
[----:B------:R-:W-:Y:S01]  /*01c0*/  SEL R202, R202, 0xffffffff, !P0 ;  /* 0xffffffffcaca7807 */ /* 0x000fe20004000000 */
[----:B------:R-:W-:Y:S05]  /*01d0*/  BRA `(.L_x_850) ;  /* 0x0000012000007947 */ /* 0x000fea0003800000 */
.L_x_846:
[----:B---3--:R-:W-:-:S04]  /*01e0*/  ISETP.NE.U32.AND P0, PT, RZ, c[0x0][0x568], PT ;  /* 0x00015a00ff007a0c */ /* 0x008fc80003f05070 */
[----:B------:R-:W-:-:S13]  /*01f0*/  ISETP.NE.AND.EX P0, PT, RZ, c[0x0][0x56c], PT, P0 ;  /* 0x00015b00ff007a0c */ /* 0x000fda0003f05300 */
[----:B------:R-:W-:Y:S05]  /*0200*/  @!P0 BRA `(.L_x_851) ;  /* 0x0000002000008947 */ /* 0x000fea0003800000 */
[----:B------:R1:W5:Y:S01]  /*0210*/  LDG.E R3, [R2.64] ;  /* 0x0000000802037981 */ /* 0x000362000c1e1900 */
[----:B------:R-:W-:Y:S05]  /*0220*/  BRA `(.L_x_852) ;  /* 0x0000009000007947 */ /* 0x000fea0003800000 */
.L_x_851:
        /* <DEDUP_REMOVED lines=8> */
.L_x_853:
[----:B------:R-:W-:-:S05]  /*02b0*/  MOV R3, c[0x0][0x54c] ;  /* 0x0001530000037a02 */ /* 0x000fca0000000f00 */
.L_x_852:
[----:B-----5:R-:W-:Y:S01]  /*02c0*/  IMAD R3, R3, c[0x0][0x548], RZ ;  /* 0x0001520003037a24 */ /* 0x020fe200078e02ff */
[----:B------:R-:W-:-:S04]  /*02d0*/  SHF.L.U32 R144, R219, 0x7, RZ ;  /* 0x00000007db907819 */ /* 0x000fc800000006ff */
[----:B------:R-:W-:-:S04]  /*02e0*/  ISETP.GE.AND P0, PT, R144, R3, PT ;  /* 0x000000039000720c */ /* 0x000fc80003f06270 */
[----:B------:R-:W-:-:S04]  /*02f0*/  SEL R202, R202, 0xffffffff, !P0 ;  /* 0xffffffffcaca7807 */ /* 0x000fc80004000000 */
.L_x_850:
        /* <DEDUP_REMOVED lines=12> */
[----:B-1----:R-:W-:Y:S01]  /*03c0*/  IMAD.WIDE R2, R202, R11, c[0x0][0x350] ;  /* 0x0000d400ca027625 */ /* 0x002fe200078e020b */
        /* <DEDUP_REMOVED lines=8> */
[----:B------:R-:W-:Y:S01]  /*0450*/  IMAD.MOV.U32 R194, RZ, RZ, c[0x0][0x1d0] ;  /* 0x00007400ffc27624 */ /* 0x000fe200078e00ff */
[----:B------:R-:W-:Y:S05]  /*0460*/  @P0 BRA `(.L_x_854) ;  /* 0x0000004000000947 */ /* 0x000fea0003800000 */
[----:B------:R-:W-:Y:S05]  /*0470*/  @!P3 BRA `(.L_x_854) ;  /* 0x000000300000b947 */ /* 0x000fea0003800000 */
[----:B-----5:R-:W2:Y:S04]  /*0480*/  LDG.E R203, [R8.64] ;  /* 0x0000000808cb7981 */ /* 0x020ea8000c1e1900 */
[----:B------:R-:W2:Y:S02]  /*0490*/  LDG.E R0, [R8.64+0x4] ;  /* 0x0000040808007981 */ /* 0x000ea4000c1e1900 */
[----:B--2---:R-:W-:-:S02]  /*04a0*/  IADD3 R203, -R203, R0, RZ ;  /* 0x00000000cbcb7210 */ /* 0x004fc40007ffe1ff */
.L_x_854:
[----:B------:R-:W-:-:S04]  /*04b0*/  ISETP.NE.U32.AND P0, PT, RZ, c[0x0][0x368], PT ;  /* 0x0000da00ff007a0c */ /* 0x000fc80003f05070 */
[----:B------:R-:W-:-:S13]  /*04c0*/  ISETP.NE.AND.EX P0, PT, RZ, c[0x0][0x36c], PT, P0 ;  /* 0x0000db00ff007a0c */ /* 0x000fda0003f05300 */
[----:B------:R-:W-:Y:S05]  /*04d0*/  @!P0 BRA `(.L_x_855) ;  /* 0x0000003000008947 */ /* 0x000fea0003800000 */
[----:B------:R-:W-:-:S06]  /*04e0*/  IMAD.WIDE R194, R202, R11, c[0x0][0x368] ;  /* 0x0000da00cac27625 */ /* 0x000fcc00078e020b */
[----:B------:R2:W5:Y:S01]  /*04f0*/  LDG.E R194, [R194.64] ;  /* 0x00000008c2c27981 */ /* 0x000562000c1e1900 */
[----:B------:R-:W-:Y:S05]  /*0500*/  BRA `(.L_x_856) ;  /* 0x0000004000007947 */ /* 0x000fea0003800000 */
.L_x_855:
[----:B------:R-:W-:Y:S05]  /*0510*/  @!P4 BRA `(.L_x_856) ;  /* 0x000000300000c947 */ /* 0x000fea0003800000 */
[----:B------:R-:W2:Y:S04]  /*0520*/  LDG.E R194, [R2.64] ;  /* 0x0000000802c27981 */ /* 0x000ea8000c1e1900 */
[----:B------:R-:W2:Y:S02]  /*0530*/  LDG.E R5, [R2.64+0x4] ;  /* 0x0000040802057981 */ /* 0x000ea4000c1e1900 */
[----:B--2---:R-:W-:Y:S02]  /*0540*/  IADD3 R194, -R194, R5, RZ ;  /* 0x00000005c2c27210 */ /* 0x004fe40007ffe1ff */
.L_x_856:
[----:B------:R-:W-:Y:S01]  /*0550*/  IMAD.MOV.U32 R196, RZ, RZ, c[0x0][0x2c4] ;  /* 0x0000b100ffc47624 */ /* 0x000fe200078e00ff */
[----:B------:R-:W-:Y:S01]  /*0560*/  LOP3.LUT R0, R0, 0xfffffff7, RZ, 0xc0, !PT ;  /* 0xfffffff700007812 */ /* 0x000fe200078ec0ff */
[----:B--2---:R-:W-:Y:S01]  /*0570*/  IMAD.MOV.U32 R195, RZ, RZ, c[0x0][0x32c] ;  /* 0x0000cb00ffc37624 */ /* 0x004fe200078e00ff */
[----:B------:R-:W-:Y:S01]  /*0580*/  IADD3 R5, R144, 0x7f, RZ ;  /* 0x0000007f90057810 */ /* 0x000fe20007ffe0ff */
[----:B-----5:R-:W-:Y:S01]  /*0590*/  IMAD.IADD R194, R194, 0x1, -R7 ;  /* 0x00000001c2c27824 */ /* 0x020fe200078e0a07 */
[----:B------:R-:W-:-:S02]  /*05a0*/  ISETP.NE.AND P2, PT, R196, 0x1, PT ;  /* 0x00000001c400780c */ /* 0x000fc40003f45270 */
[----:B------:R-:W-:Y:S02]  /*05b0*/  ISETP.GE.AND P1, PT, R195, 0x1, PT ;  /* 0x00000001c300780c */ /* 0x000fe40003f26270 */
[----:B-1----:R-:W-:-:S09]  /*05c0*/  IADD3 R2, R194, 0x1, -R203 ;  /* 0x00000001c2027810 */ /* 0x002fd20007ffe8cb */
[----:B------:R-:W-:Y:S02]  /*05d0*/  @P2 IADD3 R3, R144, 0x7f, RZ ;  /* 0x0000007f90032810 */ /* 0x000fe40007ffe0ff */
[----:B------:R-:W-:-:S03]  /*05e0*/  @P2 LOP3.LUT R0, R0, 0x8, RZ, 0xfc, !PT ;  /* 0x0000000800002812 */ /* 0x000fc600078efcff */
[----:B------:R-:W-:Y:S01]  /*05f0*/  @P2 IMAD.HI.U32 R3, R3, c[0x0][0x2c8], RZ ;  /* 0x0000b20003032a27 */ /* 0x000fe200078e00ff */
[----:B------:R-:W-:-:S04]  /*0600*/  LOP3.LUT R0, R0, 0xfffffffb, RZ, 0xc0, !PT ;  /* 0xfffffffb00007812 */ /* 0x000fc800078ec0ff */
[----:B------:R-:W-:Y:S02]  /*0610*/  @P2 SHF.R.U32.HI R5, RZ, c[0x0][0x2cc], R3 ;  /* 0x0000b300ff052a19 */ /* 0x000fe40000011603 */
[----:B------:R-:W-:-:S03]  /*0620*/  @P1 LOP3.LUT R0, R0, 0x4, RZ, 0xfc, !PT ;  /* 0x0000000400001812 */ /* 0x000fc600078efcff */
[----:B------:R-:W-:Y:S02]  /*0630*/  IMAD.IADD R5, R2, 0x1, R5 ;  /* 0x0000000102057824 */ /* 0x000fe400078e0205 */
[----:B------:R-:W-:-:S03]  /*0640*/  IMAD.IADD R2, R6, 0x1, R7 ;  /* 0x0000000106027824 */ /* 0x000fc600078e0207 */
[----:B------:R-:W-:Y:S01]  /*0650*/  IADD3 R8, R5, c[0x0][0x328], RZ ;  /* 0x0000ca0005087a10 */ /* 0x000fe20007ffe0ff */
[----:B------:R-:W-:Y:S05]  /*0660*/  @!P1 BRA `(.L_x_857) ;  /* 0x000000e000009947 */ /* 0x000fea0003800000 */
[C---:B------:R-:W-:Y:S02]  /*0670*/  ISETP.GT.AND P0, PT, R5.reuse, RZ, PT ;  /* 0x000000ff0500720c */ /* 0x040fe40003f04270 */
[----:B------:R-:W-:-:S11]  /*0680*/  IADD3 R6, R5, -0x1, RZ ;  /* 0xffffffff05067810 */ /* 0x000fd60007ffe0ff */
[----:B------:R-:W-:Y:S05]  /*0690*/  @P0 BRA `(.L_x_858) ;  /* 0x0000006000000947 */ /* 0x000fea0003800000 */
[----:B------:R-:W-:Y:S01]  /*06a0*/  ISETP.NE.AND P0, PT, R195, 0x1, PT ;  /* 0x00000001c300780c */ /* 0x000fe20003f05270 */
[----:B------:R-:W-:-:S12]  /*06b0*/  IMAD.MOV R5, RZ, RZ, -R5 ;  /* 0x000000ffff057224 */ /* 0x000fd800078e0a05 */
[----:B------:R-:W-:-:S05]  /*06c0*/  @P0 IMAD.HI.U32 R3, R5, c[0x0][0x330], RZ ;  /* 0x0000cc0005030a27 */ /* 0x000fca00078e00ff */
[----:B------:R-:W-:-:S04]  /*06d0*/  @P0 SHF.R.U32.HI R5, RZ, c[0x0][0x334], R3 ;  /* 0x0000cd00ff050a19 */ /* 0x000fc80000011603 */
[----:B------:R-:W-:Y:S01]  /*06e0*/  LOP3.LUT R6, RZ, R5, RZ, 0x33, !PT ;  /* 0x00000005ff067212 */ /* 0x000fe200078e33ff */
[----:B------:R-:W-:Y:S05]  /*06f0*/  BRA `(.L_x_859) ;  /* 0x0000003000007947 */ /* 0x000fea0003800000 */
.L_x_858:
[----:B------:R-:W-:-:S13]  /*0700*/  ISETP.NE.AND P0, PT, R195, 0x1, PT ;  /* 0x00000001c300780c */ /* 0x000fda0003f05270 */
[----:B------:R-:W-:-:S05]  /*0710*/  @P0 IMAD.HI.U32 R3, R6, c[0x0][0x330], RZ ;  /* 0x0000cc0006030a27 */ /* 0x000fca00078e00ff */
[----:B------:R-:W-:-:S05]  /*0720*/  @P0 SHF.R.U32.HI R6, RZ, c[0x0][0x334], R3 ;  /* 0x0000cd00ff060a19 */ /* 0x000fca0000011603 */
.L_x_859:
[----:B------:R-:W-:-:S05]  /*0730*/  IMAD R3, R6, R195, c[0x0][0x32c] ;  /* 0x0000cb0006037624 */ /* 0x000fca00078e02c3 */
[----:B------:R-:W-:-:S04]  /*0740*/  IMNMX R8, R8, R3, PT ;  /* 0x0000000308087217 */ /* 0x000fc80003800200 */
.L_x_857:
[----:B------:R-:W-:Y:S01]  /*0750*/  IADD3 R8, R8, 0x3f, RZ ;  /* 0x0000003f08087810 */ /* 0x000fe20007ffe0ff */
[----:B------:R-:W-:Y:S01]  /*0760*/  @P2 IMAD.HI.U32 R7, R144, c[0x0][0x2c8], RZ ;  /* 0x0000b20090072a27 */ /* 0x000fe200078e00ff */
[C---:B------:R-:W-:Y:S02]  /*0770*/  IADD3 R10, R194.reuse, 0x3f, RZ ;  /* 0x0000003fc20a7810 */ /* 0x040fe40007ffe0ff */
[----:B------:R-:W-:Y:S01]  /*0780*/  SHF.R.S32.HI R3, RZ, 0x1f, R8 ;  /* 0x0000001fff037819 */ /* 0x000fe20000011408 */
[----:B------:R-:W-:Y:S01]  /*0790*/  IMAD.MOV.U32 R6, RZ, RZ, R144 ;  /* 0x000000ffff067224 */ /* 0x000fe200078e0090 */
[----:B------:R-:W-:Y:S01]  /*07a0*/  SHF.R.S32.HI R5, RZ, 0x1f, R10 ;  /* 0x0000001fff057819 */ /* 0x000fe2000001140a */
[----:B------:R-:W-:Y:S01]  /*07b0*/  IMAD.IADD R133, R194, 0x1, -R203 ;  /* 0x00000001c2857824 */ /* 0x000fe200078e0acb */
[----:B------:R-:W-:Y:S02]  /*07c0*/  @P2 SHF.R.U32.HI R6, RZ, c[0x0][0x2cc], R7 ;  /* 0x0000b300ff062a19 */ /* 0x000fe40000011607 */
[----:B------:R-:W-:-:S02]  /*07d0*/  LEA.HI R3, R3, R8, RZ, 0x6 ;  /* 0x0000000803037211 */ /* 0x000fc400078f30ff */
[----:B------:R-:W-:Y:S01]  /*07e0*/  LEA.HI R10, R5, R10, RZ, 0x6 ;  /* 0x0000000a050a7211 */ /* 0x000fe200078f30ff */
[----:B------:R-:W-:Y:S01]  /*07f0*/  IMAD.IADD R5, R133, 0x1, R6 ;  /* 0x0000000185057824 */ /* 0x000fe200078e0206 */
[----:B------:R-:W-:Y:S02]  /*0800*/  SHF.R.S32.HI R3, RZ, 0x6, R3 ;  /* 0x00000006ff037819 */ /* 0x000fe40000011403 */
[----:B------:R-:W-:Y:S02]  /*0810*/  SHF.R.S32.HI R10, RZ, 0x6, R10 ;  /* 0x00000006ff0a7819 */ /* 0x000fe4000001140a */
[----:B------:R-:W-:Y:S02]  /*0820*/  IADD3 R6, R5, -c[0x0][0x324], RZ ;  /* 0x8000c90005067a10 */ /* 0x000fe40007ffe0ff */
[----:B------:R-:W-:Y:S01]  /*0830*/  IMNMX R132, R10, R3, PT ;  /* 0x000000030a847217 */ /* 0x000fe20003800200 */
[----:B------:R-:W-:Y:S05]  /*0840*/  @!P1 BRA `(.L_x_860) ;  /* 0x000000d000009947 */ /* 0x000fea0003800000 */
[----:B------:R-:W-:-:S13]  /*0850*/  ISETP.GT.AND P0, PT, R5, -0x1, PT ;  /* 0xffffffff0500780c */ /* 0x000fda0003f04270 */
[----:B------:R-:W-:Y:S05]  /*0860*/  @P0 BRA `(.L_x_861) ;  /* 0x0000006000000947 */ /* 0x000fea0003800000 */
[----:B------:R-:W-:Y:S02]  /*0870*/  ISETP.NE.AND P0, PT, R195, 0x1, PT ;  /* 0x00000001c300780c */ /* 0x000fe40003f05270 */
[----:B------:R-:W-:-:S11]  /*0880*/  LOP3.LUT R5, RZ, R5, RZ, 0x33, !PT ;  /* 0x00000005ff057212 */ /* 0x000fd600078e33ff */
[----:B------:R-:W-:-:S05]  /*0890*/  @P0 IMAD.HI.U32 R3, R5, c[0x0][0x330], RZ ;  /* 0x0000cc0005030a27 */ /* 0x000fca00078e00ff */
[----:B------:R-:W-:-:S04]  /*08a0*/  @P0 SHF.R.U32.HI R5, RZ, c[0x0][0x334], R3 ;  /* 0x0000cd00ff050a19 */ /* 0x000fc80000011603 */
[----:B------:R-:W-:Y:S01]  /*08b0*/  LOP3.LUT R5, RZ, R5, RZ, 0x33, !PT ;  /* 0x00000005ff057212 */ /* 0x000fe200078e33ff */
[----:B------:R-:W-:Y:S05]  /*08c0*/  BRA `(.L_x_862) ;  /* 0x0000003000007947 */ /* 0x000fea0003800000 */
.L_x_861:
[----:B------:R-:W-:-:S13]  /*08d0*/  ISETP.NE.AND P0, PT, R195, 0x1, PT ;  /* 0x00000001c300780c */ /* 0x000fda0003f05270 */
[----:B------:R-:W-:-:S05]  /*08e0*/  @P0 IMAD.HI.U32 R3, R5, c[0x0][0x330], RZ ;  /* 0x0000cc0005030a27 */ /* 0x000fca00078e00ff */
[----:B------:R-:W-:-:S05]  /*08f0*/  @P0 SHF.R.U32.HI R5, RZ, c[0x0][0x334], R3 ;  /* 0x0000cd00ff050a19 */ /* 0x000fca0000011603 */
.L_x_862:
[----:B------:R-:W-:-:S05]  /*0900*/  IMAD R5, R5, c[0x0][0x32c], RZ ;  /* 0x0000cb0005057a24 */ /* 0x000fca00078e02ff */
[----:B------:R-:W-:-:S04]  /*0910*/  IMNMX R6, R6, R5, !PT ;  /* 0x0000000506067217 */ /* 0x000fc80007800200 */
.L_x_860:
[----:B------:R-:W-:Y:S01]  /*0920*/  SHF.R.S32.HI R193, RZ, 0x1f, R6 ;  /* 0x0000001fffc17819 */ /* 0x000fe20000011406 */
[----:B------:R-:W-:Y:S01]  /*0930*/  CS2R R98, SRZ ;  /* 0x0000000000627805 */ /* 0x000fe2000001ff00 */
[----:B------:R-:W-:Y:S01]  /*0940*/  PLOP3.LUT P2, PT, PT, PT, PT, 0x80, 0x0 ;  /* 0x000000000000781c */ /* 0x000fe20003f4f070 */
[----:B------:R-:W-:Y:S01]  /*0950*/  IMAD.MOV.U32 R5, RZ, RZ, RZ ;  /* 0x000000ffff057224 */ /* 0x000fe200078e00ff */
[----:B------:R-:W-:Y:S01]  /*0960*/  LEA.HI R193, R193, R6, RZ, 0x6 ;  /* 0x00000006c1c17211 */ /* 0x000fe200078f30ff */
[----:B------:R-:W-:Y:S01]  /*0970*/  IMAD.MOV.U32 R96, RZ, RZ, RZ ;  /* 0x000000ffff607224 */ /* 0x000fe200078e00ff */
[----:B------:R-:W-:Y:S01]  /*0980*/  CS2R R94, SRZ ;  /* 0x00000000005e7805 */ /* 0x000fe2000001ff00 */
[----:B------:R-:W-:Y:S01]  /*0990*/  CS2R R92, SRZ ;  /* 0x00000000005c7805 */ /* 0x000fe2000001ff00 */
[----:B------:R-:W-:Y:S01]  /*09a0*/  SHF.R.S32.HI R193, RZ, 0x6, R193 ;  /* 0x00000006ffc17819 */ /* 0x000fe200000114c1 */
[----:B------:R-:W-:Y:S01]  /*09b0*/  CS2R R90, SRZ ;  /* 0x00000000005a7805 */ /* 0x000fe2000001ff00 */
[----:B------:R-:W-:Y:S01]  /*09c0*/  CS2R R88, SRZ ;  /* 0x0000000000587805 */ /* 0x000fe2000001ff00 */
[----:B------:R-:W-:Y:S01]  /*09d0*/  CS2R R86, SRZ ;  /* 0x0000000000567805 */ /* 0x000fe2000001ff00 */
[----:B------:R-:W-:Y:S01]  /*09e0*/  IMNMX R193, RZ, R193, !PT ;  /* 0x000000c1ffc17217 */ /* 0x000fe20007800200 */
[----:B------:R-:W-:Y:S01]  /*09f0*/  CS2R R8, SRZ ;  /* 0x0000000000087805 */ /* 0x000fe2000001ff00 */
[----:B------:R-:W-:Y:S01]  /*0a00*/  IMAD.MOV.U32 R7, RZ, RZ, RZ ;  /* 0x000000ffff077224 */ /* 0x000fe200078e00ff */
[----:B------:R-:W-:Y:S01]  /*0a10*/  CS2R R82, SRZ ;  /* 0x0000000000527805 */ /* 0x000fe2000001ff00 */
[----:B------:R-:W-:Y:S01]  /*0a20*/  ISETP.GT.AND P0, PT, R132, R193, PT ;  /* 0x000000c18400720c */ /* 0x000fe20003f04270 */
        /* <DEDUP_REMOVED lines=43> */
[----:B------:R-:W-:-:S05]  /*0ce0*/  @P0 IMAD.WIDE R14, R202, R11, c[0x0][0x340] ;  /* 0x0000d000ca0e0625 */ /* 0x000fca00078e020b */
[----:B------:R1:W2:Y:S01]  /*0cf0*/  @P0 LDG.E R6, [R14.64] ;  /* 0x000000080e060981 */ /* 0x0002a2000c1e1900 */
[----:B------:R-:W-:Y:S01]  /*0d00*/  SHF.R.S32.HI R87, RZ, 0x1f, R84 ;  /* 0x0000001fff577819 */ /* 0x000fe20000011454 */
[C---:B------:R-:W-:Y:S01]  /*0d10*/  IMAD.WIDE.U32 R24, R4.reuse, c[0x0][0x178], RZ ;  /* 0x00005e0004187a25 */ /* 0x040fe200078e00ff */
[----:B------:R-:W-:Y:S01]  /*0d20*/  SHF.R.S32.HI R9, RZ, 0x1f, R4 ;  /* 0x0000001fff097819 */ /* 0x000fe20000011404 */
[----:B------:R-:W3:Y:S01]  /*0d30*/  S2R R3, SR_CTAID.Y ;  /* 0x0000000000037919 */ /* 0x000ee20000002600 */
[CC--:B------:R-:W-:Y:S01]  /*0d40*/  LEA.HI R7, R87.reuse, R84.reuse, RZ, 0x3 ;  /* 0x0000005457077211 */ /* 0x0c0fe200078f18ff */
[----:B------:R-:W-:Y:S01]  /*0d50*/  BSSY B0, `(.L_x_864) ;  /* 0x000009b000007945 */ /* 0x000fe20003800000 */
[----:B------:R-:W-:Y:S01]  /*0d60*/  LEA.HI R11, R87, R84, RZ, 0x4 ;  /* 0x00000054570b7211 */ /* 0x000fe200078f20ff */
[----:B------:R-:W-:Y:S01]  /*0d70*/  IMAD R9, R9, c[0x0][0x178], RZ ;  /* 0x00005e0009097a24 */ /* 0x000fe200078e02ff */
[----:B------:R-:W-:Y:S02]  /*0d80*/  SHF.R.S32.HI R13, RZ, 0x3, R7 ;  /* 0x00000003ff0d7819 */ /* 0x000fe40000011407 */
[----:B------:R-:W-:Y:S01]  /*0d90*/  LOP3.LUT R5, R7, 0xfffffff8, RZ, 0xc0, !PT ;  /* 0xfffffff807057812 */ /* 0x000fe200078ec0ff */
[----:B------:R-:W-:Y:S01]  /*0da0*/  IMAD R9, R4, c[0x0][0x17c], R9 ;  /* 0x00005f0004097a24 */ /* 0x000fe200078e0209 */
[----:B------:R-:W-:Y:S01]  /*0db0*/  SHF.R.S32.HI R8, RZ, 0x4, R11 ;  /* 0x00000004ff087819 */ /* 0x000fe2000001140b */
[----:B------:R-:W-:Y:S01]  /*0dc0*/  IMAD.SHL.U32 R201, R13, 0x40, RZ ;  /* 0x000000400dc97824 */ /* 0x000fe200078e00ff */
[----:B------:R-:W-:Y:S01]  /*0dd0*/  ISETP.NE.AND P5, PT, R196, 0x1, PT ;  /* 0x00000001c400780c */ /* 0x000fe20003fa5270 */
[----:B------:R-:W-:Y:S01]  /*0de0*/  IMAD.IADD R218, R84, 0x1, -R5 ;  /* 0x0000000154da7824 */ /* 0x000fe200078e0a05 */
[----:B------:R-:W-:Y:S01]  /*0df0*/  LEA.HI R5, R11, R8, RZ, 0x1 ;  /* 0x000000080b057211 */ /* 0x000fe200078f08ff */
[----:B------:R-:W-:Y:S01]  /*0e00*/  IMAD.IADD R25, R25, 0x1, R9 ;  /* 0x0000000119197824 */ /* 0x000fe200078e0209 */
[----:B------:R-:W-:Y:S01]  /*0e10*/  LOP3.LUT R201, R201, 0x1c0, RZ, 0xc0, !PT ;  /* 0x000001c0c9c97812 */ /* 0x000fe200078ec0ff */
[C---:B------:R-:W-:Y:S01]  /*0e20*/  IMAD.SHL.U32 R18, R218.reuse, 0x8, RZ ;  /* 0x00000008da127824 */ /* 0x040fe200078e00ff */
[----:B------:R-:W-:Y:S01]  /*0e30*/  LOP3.LUT R5, R5, 0xfffffffe, RZ, 0xc0, !PT ;  /* 0xfffffffe05057812 */ /* 0x000fe200078ec0ff */
[----:B------:R-:W-:Y:S01]  /*0e40*/  IMAD.SHL.U32 R20, R218, 0x40, RZ ;  /* 0x00000040da147824 */ /* 0x000fe200078e00ff */
[----:B------:R-:W-:-:S02]  /*0e50*/  IADD3 R27, P1, R2, R13, RZ ;  /* 0x0000000d021b7210 */ /* 0x000fc40007f3e0ff */
[----:B------:R-:W-:Y:S01]  /*0e60*/  LOP3.LUT R10, R201, 0x38, R18, 0xf8, !PT ;  /* 0x00000038c90a7812 */ /* 0x000fe200078ef812 */
[----:B------:R-:W-:Y:S01]  /*0e70*/  IMAD.IADD R4, R8, 0x1, -R5 ;  /* 0x0000000108047824 */ /* 0x000fe200078e0a05 */
[----:B------:R-:W-:Y:S01]  /*0e80*/  SHF.R.U32.HI R201, RZ, 0x3, R201 ;  /* 0x00000003ffc97819 */ /* 0x000fe200000116c9 */
[----:B-1----:R-:W-:Y:S01]  /*0e90*/  IMAD R15, R218, 0x20, R13 ;  /* 0x00000020da0f7824 */ /* 0x002fe200078e020d */
[----:B---3--:R-:W-:Y:S01]  /*0ea0*/  SHF.R.S32.HI R5, RZ, 0x1f, R3 ;  /* 0x0000001fff057819 */ /* 0x008fe20000011403 */
[----:B------:R-:W-:Y:S01]  /*0eb0*/  IMAD.WIDE.U32 R24, R3, c[0x0][0x1b8], R24 ;  /* 0x00006e0003187a25 */ /* 0x000fe200078e0018 */
[----:B------:R-:W-:Y:S02]  /*0ec0*/  LOP3.LUT R201, R10, R201, RZ, 0x3c, !PT ;  /* 0x000000c90ac97212 */ /* 0x000fe400078e3cff */
[----:B------:R-:W-:Y:S01]  /*0ed0*/  SHF.R.S32.HI R10, RZ, 0x1f, R2 ;  /* 0x0000001fff0a7819 */ /* 0x000fe20000011402 */
[----:B------:R-:W-:Y:S01]  /*0ee0*/  IMAD R2, R5, c[0x0][0x1b8], RZ ;  /* 0x00006e0005027a24 */ /* 0x000fe200078e02ff */
[----:B------:R-:W-:-:S02]  /*0ef0*/  IADD3 R8, R18, 0x80, RZ ;  /* 0x0000008012087810 */ /* 0x000fc40007ffe0ff */
[----:B------:R-:W-:Y:S01]  /*0f00*/  LOP3.LUT R11, R11, 0xfffffff0, RZ, 0xc0, !PT ;  /* 0xfffffff00b0b7812 */ /* 0x000fe200078ec0ff */
[----:B------:R-:W-:Y:S01]  /*0f10*/  IMAD R9, R3, c[0x0][0x1bc], R2 ;  /* 0x00006f0003097a24 */ /* 0x000fe200078e0202 */
[----:B------:R-:W-:Y:S02]  /*0f20*/  LEA.HI.X.SX32 R10, R13, R10, 0x1, P1 ;  /* 0x0000000a0d0a7211 */ /* 0x000fe400008f0eff */
[----:B------:R-:W-:Y:S01]  /*0f30*/  ISETP.GE.AND P6, PT, R8, c[0x0][0x1d4], PT ;  /* 0x0000750008007a0c */ /* 0x000fe20003fc6270 */
[----:B------:R-:W-:Y:S01]  /*0f40*/  IMAD.IADD R22, R84, 0x1, -R11 ;  /* 0x0000000154167824 */ /* 0x000fe200078e0a0b */
[----:B------:R-:W-:Y:S01]  /*0f50*/  ISETP.GE.AND P1, PT, R8, c[0x0][0x198], PT ;  /* 0x0000660008007a0c */ /* 0x000fe20003f26270 */
[----:B------:R-:W-:Y:S01]  /*0f60*/  IMAD.IADD R8, R144, 0x1, R15 ;  /* 0x0000000190087824 */ /* 0x000fe200078e020f */
[----:B------:R-:W-:Y:S01]  /*0f70*/  SHF.R.S32.HI R15, RZ, 0x1f, R202 ;  /* 0x0000001fff0f7819 */ /* 0x000fe200000114ca */
[----:B------:R-:W-:Y:S01]  /*0f80*/  IMAD.IADD R25, R25, 0x1, R9 ;  /* 0x0000000119197824 */ /* 0x000fe200078e0209 */
[----:B------:R-:W-:Y:S01]  /*0f90*/  SHF.R.S32.HI R17, RZ, 0x1f, R22 ;  /* 0x0000001fff117819 */ /* 0x000fe20000011416 */
[----:B------:R-:W-:Y:S01]  /*0fa0*/  @P5 IMAD.HI.U32 R2, R8, c[0x0][0x2c8], RZ ;  /* 0x0000b20008025a27 */ /* 0x000fe200078e00ff */
[----:B------:R-:W-:-:S02]  /*0fb0*/  SEL R16, R15, RZ, !P3 ;  /* 0x000000ff0f107207 */ /* 0x000fc40005800000 */
[----:B------:R-:W-:Y:S01]  /*0fc0*/  SEL R9, R202, RZ, !P3 ;  /* 0x000000ffca097207 */ /* 0x000fe20005800000 */
[----:B------:R-:W-:Y:S01]  /*0fd0*/  IMAD.MOV.U32 R14, RZ, RZ, R8 ;  /* 0x000000ffff0e7224 */ /* 0x000fe200078e0008 */
[----:B------:R-:W-:Y:S01]  /*0fe0*/  @P5 SHF.R.U32.HI R14, RZ, c[0x0][0x2cc], R2 ;  /* 0x0000b300ff0e5a19 */ /* 0x000fe20000011602 */
[----:B------:R-:W-:Y:S01]  /*0ff0*/  IMAD R16, R16, c[0x0][0x1c0], RZ ;  /* 0x0000700010107a24 */ /* 0x000fe200078e02ff */
[----:B------:R-:W-:Y:S01]  /*1000*/  LEA.HI R2, R17, R22, RZ, 0x3 ;  /* 0x0000001611027211 */ /* 0x000fe200078f18ff */
[----:B------:R-:W-:Y:S01]  /*1010*/  IMAD R12, R10, c[0x0][0x1e0], RZ ;  /* 0x000078000a0c7a24 */ /* 0x000fe200078e02ff */
[----:B------:R-:W-:Y:S01]  /*1020*/  LEA.HI R21, R87, R84, RZ, 0x6 ;  /* 0x0000005457157211 */ /* 0x000fe200078f30ff */
[C---:B------:R-:W-:Y:S01]  /*1030*/  IMAD R16, R9.reuse, c[0x0][0x1c4], R16 ;  /* 0x0000710009107a24 */ /* 0x040fe200078e0210 */
[----:B------:R-:W-:Y:S01]  /*1040*/  SHF.R.S32.HI R19, RZ, 0x1f, R18 ;  /* 0x0000001fff137819 */ /* 0x000fe20000011412 */
[----:B------:R-:W-:Y:S01]  /*1050*/  IMAD.WIDE.U32 R24, R9, c[0x0][0x1c0], R24 ;  /* 0x0000700009187a25 */ /* 0x000fe200078e0018 */
[----:B------:R-:W-:-:S02]  /*1060*/  LOP3.LUT R17, R2, 0xfffffff8, RZ, 0xc0, !PT ;  /* 0xfffffff802117812 */ /* 0x000fc400078ec0ff */
[----:B------:R-:W-:Y:S01]  /*1070*/  SHF.L.U32 R30, R21, 0x3, RZ ;  /* 0x00000003151e7819 */ /* 0x000fe200000006ff */
[--C-:B------:R-:W-:Y:S01]  /*1080*/  IMAD.MOV R21, RZ, RZ, -R14.reuse ;  /* 0x000000ffff157224 */ /* 0x100fe200078e0a0e */
[----:B------:R-:W-:Y:S01]  /*1090*/  SHF.R.S32.HI R9, RZ, 0x1f, R14 ;  /* 0x0000001fff097819 */ /* 0x000fe2000001140e */
[C---:B------:R-:W-:Y:S01]  /*10a0*/  IMAD R12, R27.reuse, c[0x0][0x1e4], R12 ;  /* 0x000079001b0c7a24 */ /* 0x040fe200078e020c */
[----:B------:R-:W-:Y:S01]  /*10b0*/  LOP3.LUT R20, R20, 0x1c0, RZ, 0xc0, !PT ;  /* 0x000001c014147812 */ /* 0x000fe200078ec0ff */
[----:B------:R-:W-:Y:S01]  /*10c0*/  IMAD.WIDE.U32 R28, R27, c[0x0][0x1e0], R18 ;  /* 0x000078001b1c7a25 */ /* 0x000fe200078e0012 */
[----:B------:R-:W-:Y:S02]  /*10d0*/  LOP3.LUT R0, R0, 0xffffffef, RZ, 0xc0, !PT ;  /* 0xffffffef00007812 */ /* 0x000fe400078ec0ff */
[----:B------:R-:W-:Y:S01]  /*10e0*/  LOP3.LUT R7, R20, 0x8, R7, 0xf8, !PT ;  /* 0x0000000814077812 */ /* 0x000fe200078ef807 */
[----:B------:R-:W-:Y:S01]  /*10f0*/  IMAD.IADD R17, R22, 0x1, -R17 ;  /* 0x0000000116117824 */ /* 0x000fe200078e0a11 */
[----:B------:R-:W-:Y:S01]  /*1100*/  SHF.R.U32.HI R20, RZ, 0x3, R20 ;  /* 0x00000003ff147819 */ /* 0x000fe20000011614 */
[----:B------:R-:W-:Y:S01]  /*1110*/  IMAD R21, R21, c[0x0][0x2c4], R8 ;  /* 0x0000b10015157a24 */ /* 0x000fe200078e0208 */
[----:B------:R-:W-:Y:S01]  /*1120*/  LEA.HI R86, R87, R84, RZ, 0x5 ;  /* 0x0000005457567211 */ /* 0x000fe200078f28ff */
[----:B------:R-:W-:Y:S01]  /*1130*/  IMAD.IADD R29, R29, 0x1, R12 ;  /* 0x000000011d1d7824 */ /* 0x000fe200078e020c */
[----:B------:R-:W-:Y:S01]  /*1140*/  LOP3.LUT R7, R7, R20, RZ, 0x3c, !PT ;  /* 0x0000001407077212 */ /* 0x000fe200078e3cff */
[----:B------:R-:W-:Y:S01]  /*1150*/  IMAD.IADD R25, R25, 0x1, R16 ;  /* 0x0000000119197824 */ /* 0x000fe200078e0210 */
[----:B------:R-:W-:Y:S01]  /*1160*/  LOP3.LUT P3, RZ, R17, 0x4, RZ, 0xc0, !PT ;  /* 0x0000000411ff7812 */ /* 0x000fe2000786c0ff */
[----:B------:R-:W-:Y:S01]  /*1170*/  IMAD R9, R9, c[0x0][0x1b0], RZ ;  /* 0x00006c0009097a24 */ /* 0x000fe200078e02ff */
[----:B------:R-:W-:Y:S01]  /*1180*/  LOP3.LUT P2, RZ, R17, 0x2, RZ, 0xc0, !PT ;  /* 0x0000000211ff7812 */ /* 0x000fe2000784c0ff */
[----:B------:R-:W-:Y:S01]  /*1190*/  IMAD R8, R5, c[0x0][0x210], RZ ;  /* 0x0000840005087a24 */ /* 0x000fe200078e02ff */
[----:B------:R-:W-:Y:S01]  /*11a0*/  SHF.L.U32 R17, R17, 0x6, RZ ;  /* 0x0000000611117819 */ /* 0x000fe200000006ff */
[----:B------:R-:W-:Y:S01]  /*11b0*/  IMAD.WIDE.U32 R206, R3, c[0x0][0x1e8], R28 ;  /* 0x00007a0003ce7a25 */ /* 0x000fe200078e001c */
[----:B------:R-:W-:-:S02]  /*11c0*/  P2R R11, PR, RZ, 0x2 ;  /* 0x00000002ff0b7803 */ /* 0x000fc40000000000 */
[----:B------:R-:W-:Y:S01]  /*11d0*/  LOP3.LUT R17, R17, 0x1c0, RZ, 0xc0, !PT ;  /* 0x000001c011117812 */ /* 0x000fe200078ec0ff */
[C---:B------:R-:W-:Y:S01]  /*11e0*/  IMAD R9, R14.reuse, c[0x0][0x1b4], R9 ;  /* 0x00006d000e097a24 */ /* 0x040fe200078e0209 */
[----:B------:R-:W-:Y:S01]  /*11f0*/  LOP3.LUT R201, R201, 0xfffffe00, R30, 0xf8, !PT ;  /* 0xfffffe00c9c97812 */ /* 0x000fe200078ef81e */
[----:B------:R-:W-:Y:S01]  /*1200*/  IMAD.WIDE.U32 R24, R14, c[0x0][0x1b0], R24 ;  /* 0x00006c000e187a25 */ /* 0x000fe200078e0018 */
[----:B------:R-:W-:Y:S02]  /*1210*/  SHF.R.S32.HI R85, RZ, 0x5, R86 ;  /* 0x00000005ff557819 */ /* 0x000fe40000011456 */
[----:B------:R-:W-:Y:S01]  /*1220*/  LOP3.LUT P1, RZ, R218, 0x4, RZ, 0xc0, !PT ;  /* 0x00000004daff7812 */ /* 0x000fe2000782c0ff */
[----:B------:R-:W-:Y:S01]  /*1230*/  IMAD R10, R10, c[0x0][0x208], RZ ;  /* 0x000082000a0a7a24 */ /* 0x000fe200078e02ff */
[----:B------:R-:W-:Y:S01]  /*1240*/  ISETP.GE.AND P5, PT, R18, c[0x0][0x1d4], PT ;  /* 0x0000750012007a0c */ /* 0x000fe20003fa6270 */
[----:B------:R-:W-:Y:S02]  /*1250*/  IMAD.IADD R25, R25, 0x1, R9 ;  /* 0x0000000119197824 */ /* 0x000fe400078e0209 */
[----:B------:R-:W-:-:S02]  /*1260*/  IMAD R10, R27, c[0x0][0x20c], R10 ;  /* 0x000083001b0a7a24 */ /* 0x000fc400078e020a */
[----:B------:R-:W-:-:S04]  /*1270*/  IMAD.WIDE.U32 R26, R27, c[0x0][0x208], R18 ;  /* 0x000082001b1a7a25 */ /* 0x000fc800078e0012 */
[----:B------:R-:W-:-:S04]  /*1280*/  IMAD.WIDE.U32 R24, R21, c[0x0][0x1a8], R24 ;  /* 0x00006a0015187a25 */ /* 0x000fc800078e0018 */
[----:B------:R-:W-:Y:S02]  /*1290*/  IMAD.IADD R27, R27, 0x1, R10 ;  /* 0x000000011b1b7824 */ /* 0x000fe400078e020a */
[C---:B------:R-:W-:Y:S02]  /*12a0*/  IMAD R188, R4.reuse, 0x200, R7 ;  /* 0x0000020004bc7824 */ /* 0x040fe400078e0207 */
[----:B------:R-:W-:Y:S02]  /*12b0*/  IMAD R8, R3, c[0x0][0x214], R8 ;  /* 0x0000850003087a24 */ /* 0x000fe400078e0208 */
[----:B------:R-:W-:-:S05]  /*12c0*/  IMAD.SHL.U32 R4, R4, 0x8, RZ ;  /* 0x0000000804047824 */ /* 0x000fca00078e00ff */
[----:B------:R-:W-:Y:S02]  /*12d0*/  LOP3.LUT R4, R17, 0x8, R4, 0xf8, !PT ;  /* 0x0000000811047812 */ /* 0x000fe400078ef804 */
[----:B------:R-:W-:-:S04]  /*12e0*/  SHF.R.U32.HI R17, RZ, 0x3, R17 ;  /* 0x00000003ff117819 */ /* 0x000fc80000011611 */
[----:B------:R-:W-:Y:S02]  /*12f0*/  LOP3.LUT R4, R4, R17, RZ, 0x3c, !PT ;  /* 0x0000001104047212 */ /* 0x000fe400078e3cff */
[--C-:B--2---:R-:W-:Y:S01]  /*1300*/  @P0 SHF.R.S32.HI R23, RZ, 0x1f, R6.reuse ;  /* 0x0000001fff170819 */ /* 0x104fe20000011406 */
[----:B------:R-:W-:Y:S02]  /*1310*/  @P0 IMAD.MOV.U32 R22, RZ, RZ, R6 ;  /* 0x000000ffff160224 */ /* 0x000fe400078e0006 */
[----:B------:R-:W-:Y:S01]  /*1320*/  IMAD R6, R5, c[0x0][0x1e8], RZ ;  /* 0x00007a0005067a24 */ /* 0x000fe200078e02ff */
[----:B------:R-:W-:Y:S01]  /*1330*/  SHF.R.S32.HI R5, RZ, 0x1f, R21 ;  /* 0x0000001fff057819 */ /* 0x000fe20000011415 */
[----:B------:R-:W-:Y:S02]  /*1340*/  @!P0 IMAD.MOV.U32 R22, RZ, RZ, R202 ;  /* 0x000000ffff168224 */ /* 0x000fe400078e00ca */
[----:B------:R-:W-:Y:S02]  /*1350*/  IMAD R6, R3, c[0x0][0x1ec], R6 ;  /* 0x00007b0003067a24 */ /* 0x000fe400078e0206 */
[----:B------:R-:W-:Y:S01]  /*1360*/  @!P0 IMAD.MOV.U32 R23, RZ, RZ, R15 ;  /* 0x000000ffff178224 */ /* 0x000fe200078e000f */
[----:B------:R-:W-:Y:S01]  /*1370*/  LEA R9, P0, R24, c[0x0][0x160], 0x1 ;  /* 0x0000580018097a11 */ /* 0x000fe200078008ff */
[----:B------:R-:W-:Y:S01]  /*1380*/  IMAD.IADD R207, R207, 0x1, R6 ;  /* 0x00000001cfcf7824 */ /* 0x000fe200078e0206 */
[----:B------:R-:W-:Y:S01]  /*1390*/  SEL R205, R22, RZ, !P4 ;  /* 0x000000ff16cd7207 */ /* 0x000fe20006000000 */
[----:B------:R-:W-:Y:S01]  /*13a0*/  IMAD R6, R5, c[0x0][0x1a8], RZ ;  /* 0x00006a0005067a24 */ /* 0x000fe200078e02ff */
[----:B------:R-:W-:Y:S01]  /*13b0*/  SEL R22, R23, RZ, !P4 ;  /* 0x000000ff17167207 */ /* 0x000fe20006000000 */
[----:B------:R-:W-:Y:S01]  /*13c0*/  IMAD.WIDE.U32 R14, R3, c[0x0][0x210], R26 ;  /* 0x00008400030e7a25 */ /* 0x000fe200078e001a */
[----:B------:R1:W2:Y:S03]  /*13d0*/  SHFL.IDX PT, R20, R9, RZ, 0x181f ;  /* 0x00181fff09147589 */ /* 0x0002a600000e0000 */
[----:B------:R-:W-:-:S02]  /*13e0*/  IMAD R6, R21, c[0x0][0x1ac], R6 ;  /* 0x00006b0015067a24 */ /* 0x000fc400078e0206 */
[----:B------:R-:W-:Y:S01]  /*13f0*/  IMAD.SHL.U32 R3, R2, 0x40, RZ ;  /* 0x0000004002037824 */ /* 0x000fe200078e00ff */
[----:B------:R-:W-:Y:S01]  /*1400*/  LEA.HI R2, R87, R84, RZ, 0x3 ;  /* 0x0000005457027211 */ /* 0x000fe200078f18ff */
[----:B------:R-:W-:Y:S02]  /*1410*/  IMAD.IADD R7, R25, 0x1, R6 ;  /* 0x0000000119077824 */ /* 0x000fe400078e0206 */
[----:B------:R-:W-:Y:S01]  /*1420*/  IMAD R6, R22, c[0x0][0x1f0], RZ ;  /* 0x00007c0016067a24 */ /* 0x000fe200078e02ff */
[----:B------:R-:W-:Y:S01]  /*1430*/  LOP3.LUT R5, R2, 0xfffffff8, RZ, 0xc0, !PT ;  /* 0xfffffff802057812 */ /* 0x000fe200078ec0ff */
[----:B------:R-:W-:Y:S01]  /*1440*/  IMAD R22, R22, c[0x0][0x218], RZ ;  /* 0x0000860016167a24 */ /* 0x000fe200078e02ff */
[----:B------:R-:W-:Y:S01]  /*1450*/  LEA.HI.X R7, R24, c[0x0][0x164], R7, 0x1, P0 ;  /* 0x0000590018077a11 */ /* 0x000fe200000f0c07 */
[----:B------:R-:W-:Y:S01]  /*1460*/  IMAD R213, R205, c[0x0][0x1f4], R6 ;  /* 0x00007d00cdd57a24 */ /* 0x000fe200078e0206 */
[----:B------:R-:W-:Y:S01]  /*1470*/  LOP3.LUT P0, RZ, R218, 0x2, RZ, 0xc0, !PT ;  /* 0x00000002daff7812 */ /* 0x000fe2000780c0ff */
[----:B------:R-:W-:Y:S01]  /*1480*/  IMAD.IADD R10, R84, 0x1, -R5 ;  /* 0x00000001540a7824 */ /* 0x000fe200078e0a05 */
[----:B------:R-:W-:Y:S01]  /*1490*/  LOP3.LUT R4, R4, 0xfffffe00, R3, 0xf8, !PT ;  /* 0xfffffe0004047812 */ /* 0x000fe200078ef803 */
[----:B------:R-:W-:Y:S01]  /*14a0*/  IMAD R6, R203, c[0x0][0x2c4], RZ ;  /* 0x0000b100cb067a24 */ /* 0x000fe200078e02ff */
[----:B------:R-:W-:Y:S01]  /*14b0*/  MOV R2, 0x10 ;  /* 0x0000001000027802 */ /* 0x000fe20000000f00 */
[----:B------:R-:W-:Y:S01]  /*14c0*/  IMAD.IADD R5, R144, 0x1, R13 ;  /* 0x0000000190057824 */ /* 0x000fe200078e020d */
[----:B------:R1:W3:Y:S01]  /*14d0*/  SHFL.IDX PT, R21, R7, RZ, 0x181f ;  /* 0x00181fff07157589 */ /* 0x0002e200000e0000 */
[----:B------:R-:W-:Y:S01]  /*14e0*/  IMAD.IADD R15, R15, 0x1, R8 ;  /* 0x000000010f0f7824 */ /* 0x000fe200078e0208 */
[----:B------:R-:W-:Y:S01]  /*14f0*/  SEL R2, R2, 0xfffffff0, !P2 ;  /* 0xfffffff002027807 */ /* 0x000fe20005000000 */
[----:B------:R-:W-:-:S02]  /*1500*/  IMAD R209, R205, c[0x0][0x21c], R22 ;  /* 0x00008700cdd17a24 */ /* 0x000fc400078e0216 */
[----:B------:R-:W-:Y:S02]  /*1510*/  IMAD.WIDE.U32 R206, R205, c[0x0][0x1f0], R206 ;  /* 0x00007c00cdce7a25 */ /* 0x000fe400078e00ce */
[----:B------:R-:W-:Y:S02]  /*1520*/  @P0 LOP3.LUT R0, R0, 0x10, RZ, 0xfc, !PT ;  /* 0x0000001000000812 */ /* 0x000fe400078efcff */
[----:B------:R-:W-:Y:S01]  /*1530*/  ISETP.GE.AND P0, PT, R5, R6, PT ;  /* 0x000000060500720c */ /* 0x000fe20003f06270 */
[----:B------:R-:W-:Y:S02]  /*1540*/  IMAD.MOV.U32 R3, RZ, RZ, 0x20 ;  /* 0x00000020ff037424 */ /* 0x000fe400078e00ff */
[----:B------:R-:W-:Y:S01]  /*1550*/  IMAD.WIDE.U32 R204, R205, c[0x0][0x218], R14 ;  /* 0x00008600cdcc7a25 */ /* 0x000fe200078e000e */
[----:B------:R-:W-:Y:S02]  /*1560*/  IADD3 R15, R18, 0x40, RZ ;  /* 0x00000040120f7810 */ /* 0x000fe40007ffe0ff */
[----:B------:R-:W-:Y:S01]  /*1570*/  SEL R3, R3, 0xffffffe0, !P3 ;  /* 0xffffffe003037807 */ /* 0x000fe20005800000 */
[----:B------:R-:W-:Y:S01]  /*1580*/  IMAD.SHL.U32 R10, R10, 0x8, RZ ;  /* 0x000000080a0a7824 */ /* 0x000fe200078e00ff */
[----:B------:R-:W-:Y:S01]  /*1590*/  ISETP.GE.AND P4, PT, R15, c[0x0][0x1d4], PT ;  /* 0x000075000f007a0c */ /* 0x000fe20003f86270 */
[----:B------:R-:W-:Y:S01]  /*15a0*/  IMAD.IADD R213, R207, 0x1, R213 ;  /* 0x00000001cfd57824 */ /* 0x000fe200078e02d5 */
[----:B------:R-:W-:Y:S01]  /*15b0*/  ISETP.GE.AND P3, PT, R15, c[0x0][0x198], PT ;  /* 0x000066000f007a0c */ /* 0x000fe20003f66270 */
[----:B------:R-:W-:Y:S01]  /*15c0*/  IMAD.IADD R209, R205, 0x1, R209 ;  /* 0x00000001cdd17824 */ /* 0x000fe200078e02d1 */
[----:B------:R-:W-:Y:S01]  /*15d0*/  ISETP.GE.AND P2, PT, R10, c[0x0][0x198], PT ;  /* 0x000066000a007a0c */ /* 0x000fe20003f46270 */
[----:B------:R-:W-:Y:S07]  /*15e0*/  @P0 BRA `(.L_x_865) ;  /* 0x0000011000000947 */ /* 0x000fee0003800000 */
[----:B--2---:R-:W-:Y:S02]  /*15f0*/  IADD3 R0, R10, 0x80, RZ ;  /* 0x000000800a007810 */ /* 0x004fe40007ffe0ff */
[----:B------:R-:W-:-:S02]  /*1600*/  SHF.R.S32.HI R8, RZ, 0x1f, R15 ;  /* 0x0000001fff087819 */ /* 0x000fc4000001140f */
[----:B------:R-:W-:Y:S02]  /*1610*/  LEA R22, P0, R10, R20, 0x1 ;  /* 0x000000140a167211 */ /* 0x000fe400078008ff */
[----:B------:R-:W-:Y:S02]  /*1620*/  SHF.R.S32.HI R17, RZ, 0x1f, R0 ;  /* 0x0000001fff117819 */ /* 0x000fe40000011400 */
[----:B------:R-:W-:Y:S02]  /*1630*/  LEA.HI R8, R8, R15, RZ, 0x3 ;  /* 0x0000000f08087211 */ /* 0x000fe400078f18ff */
[----:B---3--:R-:W-:Y:S02]  /*1640*/  LEA.HI.X R23, R10, R21, R19, 0x1, P0 ;  /* 0x000000150a177211 */ /* 0x008fe400000f0c13 */
[----:B------:R-:W-:Y:S01]  /*1650*/  LEA.HI R17, R17, R0, RZ, 0x3 ;  /* 0x0000000011117211 */ /* 0x000fe200078f18ff */
[----:B------:R-:W-:Y:S01]  /*1660*/  IMAD.SHL.U32 R0, R201, 0x2, RZ ;  /* 0x00000002c9007824 */ /* 0x000fe200078e00ff */
[----:B------:R-:W-:-:S02]  /*1670*/  ISETP.NE.AND P0, PT, R11, RZ, PT ;  /* 0x000000ff0b00720c */ /* 0x000fc40003f05270 */
        /* <DEDUP_REMOVED lines=8> */
.L_x_865:
[----:B--2---:R-:W-:Y:S05]  /*1700*/  BSYNC B0 ;  /* 0x0000000000007941 */ /* 0x004fea0003800000 */
.L_x_864:
[----:B------:R-:W-:Y:S01]  /*1710*/  IADD3 R17, R5, 0x20, RZ ;  /* 0x0000002005117810 */ /* 0x000fe20007ffe0ff */
[----:B---3--:R2:W3:Y:S01]  /*1720*/  SHFL.IDX PT, R21, R7, 0x1, 0x181f ;  /* 0x00381f0007157f89 */ /* 0x0084e200000e0000 */
[----:B------:R-:W-:Y:S02]  /*1730*/  BSSY B0, `(.L_x_866) ;  /* 0x0000015000007945 */ /* 0x000fe40003800000 */
[----:B------:R-:W-:Y:S01]  /*1740*/  ISETP.GE.AND P0, PT, R17, R6, PT ;  /* 0x000000061100720c */ /* 0x000fe20003f06270 */
[----:B------:R2:W4:-:S12]  /*1750*/  SHFL.IDX PT, R20, R9, 0x1, 0x181f ;  /* 0x00381f0009147f89 */ /* 0x00051800000e0000 */
[----:B------:R-:W-:Y:S05]  /*1760*/  @P0 BRA `(.L_x_867) ;  /* 0x0000011000000947 */ /* 0x000fea0003800000 */
[C---:B------:R-:W-:Y:S01]  /*1770*/  IADD3 R17, R10.reuse, 0x80, RZ ;  /* 0x000000800a117810 */ /* 0x040fe20007ffe0ff */
[----:B------:R-:W-:Y:S01]  /*1780*/  IMAD.SHL.U32 R12, R201, 0x2, RZ ;  /* 0x00000002c90c7824 */ /* 0x000fe200078e00ff */
[----:B------:R-:W-:Y:S02]  /*1790*/  SHF.R.S32.HI R8, RZ, 0x1f, R15 ;  /* 0x0000001fff087819 */ /* 0x000fe4000001140f */
[----:B----4-:R-:W-:Y:S02]  /*17a0*/  LEA R22, P0, R10, R20, 0x1 ;  /* 0x000000140a167211 */ /* 0x010fe400078008ff */
[----:B------:R-:W-:Y:S02]  /*17b0*/  SHF.R.S32.HI R0, RZ, 0x1f, R17 ;  /* 0x0000001fff007819 */ /* 0x000fe40000011411 */
[----:B------:R-:W-:Y:S02]  /*17c0*/  LEA.HI R8, R8, R15, RZ, 0x3 ;  /* 0x0000000f08087211 */ /* 0x000fe400078f18ff */
[----:B---3--:R-:W-:-:S02]  /*17d0*/  LEA.HI.X R23, R10, R21, R19, 0x1, P0 ;  /* 0x000000150a177211 */ /* 0x008fc400000f0c13 */
[----:B------:R-:W-:Y:S02]  /*17e0*/  LEA.HI R0, R0, R17, RZ, 0x3 ;  /* 0x0000001100007211 */ /* 0x000fe400078f18ff */
[----:B------:R-:W-:Y:S01]  /*17f0*/  ISETP.NE.AND P0, PT, R11, RZ, PT ;  /* 0x000000ff0b00720c */ /* 0x000fe20003f05270 */
[----:B------:R-:W-:Y:S01]  /*1800*/  @!PT LDS RZ, [RZ] ;  /* 0x00000000fffff984 */ /* 0x000fe20000000800 */
[----:B------:R3:W-:Y:S01]  /*1810*/  LDGSTS.E.BYPASS.LTC128B.128 [R12+0x19100], [R22.64], !P2 ;  /* 0x19100000160c7fae */ /* 0x0007e2000d101d48 */
[----:B------:R-:W-:Y:S02]  /*1820*/  LOP3.LUT R8, R8, 0xfffffff8, RZ, 0xc0, !PT ;  /* 0xfffffff808087812 */ /* 0x000fe400078ec0ff */
[----:B------:R-:W-:-:S03]  /*1830*/  LOP3.LUT R0, R0, 0xfffffff8, RZ, 0xc0, !PT ;  /* 0xfffffff800007812 */ /* 0x000fc600078ec0ff */
[----:B------:R-:W-:-:S04]  /*1840*/  IMAD.WIDE R16, R8, 0x2, R20 ;  /* 0x0000000208107825 */ /* 0x000fc800078e0214 */
[----:B------:R-:W-:Y:S01]  /*1850*/  IMAD.WIDE R20, R0, 0x2, R20 ;  /* 0x0000000200147825 */ /* 0x000fe200078e0214 */
[----:B------:R3:W-:Y:S04]  /*1860*/  LDGSTS.E.BYPASS.LTC128B.128 [R12+0x1d100], [R16.64], !P3 ;  /* 0x1d100000100c7fae */ /* 0x0007e8000d901d48 */
[----:B------:R3:W-:Y:S02]  /*1870*/  LDGSTS.E.BYPASS.LTC128B.128 [R12+0x21100], [R20.64], !P0 ;  /* 0x21100000140c7fae */ /* 0x0007e4000c101d48 */
.L_x_867:
[----:B------:R-:W-:Y:S05]  /*1880*/  BSYNC B0 ;  /* 0x0000000000007941 */ /* 0x000fea0003800000 */
.L_x_866:
[----:B---3--:R-:W-:Y:S01]  /*1890*/  IADD3 R17, R5, 0x40, RZ ;  /* 0x0000004005117810 */ /* 0x008fe20007ffe0ff */
[----:B------:R3:W1:Y:S01]  /*18a0*/  SHFL.IDX PT, R21, R7, 0x2, 0x181f ;  /* 0x00581f0007157f89 */ /* 0x00066200000e0000 */
[----:B------:R-:W-:Y:S02]  /*18b0*/  BSSY B0, `(.L_x_868) ;  /* 0x0000015000007945 */ /* 0x000fe40003800000 */
[----:B------:R-:W-:Y:S01]  /*18c0*/  ISETP.GE.AND P0, PT, R17, R6, PT ;  /* 0x000000061100720c */ /* 0x000fe20003f06270 */
[----:B----4-:R3:W4:-:S12]  /*18d0*/  SHFL.IDX PT, R20, R9, 0x2, 0x181f ;  /* 0x00581f0009147f89 */ /* 0x01071800000e0000 */
[----:B------:R-:W-:Y:S05]  /*18e0*/  @P0 BRA `(.L_x_869) ;  /* 0x0000011000000947 */ /* 0x000fea0003800000 */
[C---:B------:R-:W-:Y:S01]  /*18f0*/  IADD3 R17, R10.reuse, 0x80, RZ ;  /* 0x000000800a117810 */ /* 0x040fe20007ffe0ff */
[----:B------:R-:W-:Y:S01]  /*1900*/  IMAD.SHL.U32 R12, R201, 0x2, RZ ;  /* 0x00000002c90c7824 */ /* 0x000fe200078e00ff */
[----:B------:R-:W-:Y:S02]  /*1910*/  SHF.R.S32.HI R8, RZ, 0x1f, R15 ;  /* 0x0000001fff087819 */ /* 0x000fe4000001140f */
[----:B----4-:R-:W-:Y:S02]  /*1920*/  LEA R22, P0, R10, R20, 0x1 ;  /* 0x000000140a167211 */ /* 0x010fe400078008ff */
[----:B------:R-:W-:Y:S02]  /*1930*/  SHF.R.S32.HI R0, RZ, 0x1f, R17 ;  /* 0x0000001fff007819 */ /* 0x000fe40000011411 */
[----:B------:R-:W-:Y:S02]  /*1940*/  LEA.HI R8, R8, R15, RZ, 0x3 ;  /* 0x0000000f08087211 */ /* 0x000fe400078f18ff */
[----:B-1----:R-:W-:-:S02]  /*1950*/  LEA.HI.X R23, R10, R21, R19, 0x1, P0 ;  /* 0x000000150a177211 */ /* 0x002fc400000f0c13 */
        /* <DEDUP_REMOVED lines=10> */
.L_x_869:
[----:B------:R-:W-:Y:S05]  /*1a00*/  BSYNC B0 ;  /* 0x0000000000007941 */ /* 0x000fea0003800000 */
.L_x_868:
[----:B-1----:R-:W1:Y:S01]  /*1a10*/  SHFL.IDX PT, R16, R9, 0x3, 0x181f ;  /* 0x00781f0009107f89 */ /* 0x002e6200000e0000 */
[----:B------:R-:W-:Y:S01]  /*1a20*/  IADD3 R5, R5, 0x60, RZ ;  /* 0x0000006005057810 */ /* 0x000fe20007ffe0ff */
[----:B------:R-:W-:Y:S01]  /*1a30*/  IMAD.MOV.U32 R12, RZ, RZ, c[0x0][0x208] ;  /* 0x00008200ff0c7624 */ /* 0x000fe200078e00ff */
[----:B------:R-:W-:Y:S01]  /*1a40*/  P2R R0, PR, RZ, 0x40 ;  /* 0x00000040ff007803 */ /* 0x000fe20000000000 */
[----:B------:R-:W5:Y:S01]  /*1a50*/  SHFL.IDX PT, R17, R7, 0x3, 0x181f ;  /* 0x00781f0007117f89 */ /* 0x000f6200000e0000 */
[----:B------:R-:W-:Y:S01]  /*1a60*/  ISETP.GE.AND P0, PT, R5, R6, PT ;  /* 0x000000060500720c */ /* 0x000fe20003f06270 */
[----:B------:R-:W-:Y:S01]  /*1a70*/  IMAD.SHL.U32 R145, R201, 0x2, RZ ;  /* 0x00000002c9917824 */ /* 0x000fe200078e00ff */
[----:B------:R-:W-:Y:S01]  /*1a80*/  P2R R8, PR, RZ, 0x2 ;  /* 0x00000002ff087803 */ /* 0x000fe20000000000 */
[----:B------:R-:W-:Y:S01]  /*1a90*/  IMAD.MOV.U32 R208, RZ, RZ, R204 ;  /* 0x000000ffffd07224 */ /* 0x000fe200078e00cc */
[----:B------:R-:W-:Y:S01]  /*1aa0*/  ISETP.NE.AND P1, PT, R11, RZ, PT ;  /* 0x000000ff0b00720c */ /* 0x000fe20003f25270 */
[----:B------:R-:W-:Y:S01]  /*1ab0*/  IMAD.MOV.U32 R200, RZ, RZ, c[0x0][0x1e0] ;  /* 0x00007800ffc87624 */ /* 0x000fe200078e00ff */
[----:B------:R-:W-:Y:S01]  /*1ac0*/  IADD3 R11, R10, 0x80, RZ ;  /* 0x000000800a0b7810 */ /* 0x000fe20007ffe0ff */
[----:B------:R-:W-:Y:S01]  /*1ad0*/  IMAD.MOV.U32 R212, RZ, RZ, R206 ;  /* 0x000000ffffd47224 */ /* 0x000fe200078e00ce */
[----:B------:R-:W-:Y:S01]  /*1ae0*/  IADD3 R21, R132, -0x1, RZ ;  /* 0xffffffff84157810 */ /* 0x000fe20007ffe0ff */
[----:B------:R-:W-:Y:S01]  /*1af0*/  IMAD.MOV.U32 R197, RZ, RZ, 0x5 ;  /* 0x00000005ffc57424 */ /* 0x000fe200078e00ff */
[----:B------:R-:W-:Y:S01]  /*1b00*/  LEA.HI R87, R87, R84, RZ, 0x2 ;  /* 0x0000005457577211 */ /* 0x000fe200078f10ff */
[----:B------:R-:W-:Y:S01]  /*1b10*/  IMAD.SHL.U32 R198, R12, 0x20, RZ ;  /* 0x000000200cc67824 */ /* 0x000fe200078e00ff */
[----:B------:R-:W-:Y:S01]  /*1b20*/  SHF.R.S32.HI R14, RZ, 0x1f, R21 ;  /* 0x0000001fff0e7819 */ /* 0x000fe20000011415 */
[----:B------:R-:W-:Y:S01]  /*1b30*/  IMAD.MOV.U32 R192, RZ, RZ, 0x40 ;  /* 0x00000040ffc07424 */ /* 0x000fe200078e00ff */
[-C--:B------:R-:W-:Y:S01]  /*1b40*/  SHF.L.U64.HI R199, R200, R197.reuse, c[0x0][0x1e4] ;  /* 0x00007900c8c77619 */ /* 0x080fe200000102c5 */
[----:B------:R-:W-:Y:S01]  /*1b50*/  IMAD.SHL.U32 R77, R198, 0x2, RZ ;  /* 0x00000002c64d7824 */ /* 0x000fe200078e00ff */
[----:B------:R-:W-:Y:S01]  /*1b60*/  SHF.L.U64.HI R197, R12, R197, c[0x0][0x20c] ;  /* 0x000083000cc57619 */ /* 0x000fe200000102c5 */
[----:B------:R-:W-:Y:S01]  /*1b70*/  IMAD.SHL.U32 R188, R188, 0x2, RZ ;  /* 0x00000002bcbc7824 */ /* 0x000fe200078e00ff */
[----:B------:R-:W-:Y:S01]  /*1b80*/  LOP3.LUT R87, R87, 0xfffffffc, RZ, 0xc0, !PT ;  /* 0xfffffffc57577812 */ /* 0x000fe200078ec0ff */
[----:B------:R-:W-:Y:S01]  /*1b90*/  IMAD.MOV.U32 R189, RZ, RZ, 0x20 ;  /* 0x00000020ffbd7424 */ /* 0x000fe200078e00ff */
[----:B-1----:R-:W-:Y:S01]  /*1ba0*/  @!P0 LEA R18, P6, R10, R16, 0x1 ;  /* 0x000000100a128211 */ /* 0x002fe200078c08ff */
[----:B------:R-:W-:Y:S01]  /*1bb0*/  IMAD.SHL.U32 R187, R2, 0x2, RZ ;  /* 0x0000000202bb7824 */ /* 0x000fe200078e00ff */
[----:B------:R-:W-:Y:S01]  /*1bc0*/  ULDC UR6, c[0x0][0x324] ;  /* 0x0000c90000067ab9 */ /* 0x000fe20000000800 */
[----:B------:R-:W-:Y:S01]  /*1bd0*/  IADD3 R214, R145, 0x100, RZ ;  /* 0x0000010091d67810 */ /* 0x000fe20007ffe0ff */
[----:B------:R-:W-:Y:S01]  /*1be0*/  ULOP3.LUT UR6, URZ, UR6, URZ, 0x33, !UPT ;  /* 0x000000063f067292 */ /* 0x000fe2000f8e333f */
[----:B-----5:R-:W-:-:S02]  /*1bf0*/  @!P0 LEA.HI.X R19, R10, R17, R19, 0x1, P6 ;  /* 0x000000110a138211 */ /* 0x020fc400030f0c13 */
[----:B------:R-:W-:Y:S02]  /*1c00*/  ISETP.NE.AND P6, PT, R0, RZ, PT ;  /* 0x000000ff0000720c */ /* 0x000fe40003fc5270 */
[----:B------:R-:W-:Y:S01]  /*1c10*/  @!P0 SHF.R.S32.HI R0, RZ, 0x1f, R15 ;  /* 0x0000001fff008819 */ /* 0x000fe2000001140f */
[----:B------:R-:W-:Y:S01]  /*1c20*/  @!PT LDS RZ, [RZ] ;  /* 0x00000000fffff984 */ /* 0x000fe20000000800 */
[----:B------:R1:W-:Y:S03]  /*1c30*/  @!P0 LDGSTS.E.BYPASS.LTC128B.128 [R145+0x1b100], [R18.64], !P2 ;  /* 0x1b10000012918fae */ /* 0x0003e6000d101d48 */
[----:B------:R-:W-:Y:S02]  /*1c40*/  @!P0 LEA.HI R5, R0, R15, RZ, 0x3 ;  /* 0x0000000f00058211 */ /* 0x000fe400078f18ff */
[----:B------:R-:W-:Y:S02]  /*1c50*/  @!P0 SHF.R.S32.HI R0, RZ, 0x1f, R11 ;  /* 0x0000001fff008819 */ /* 0x000fe4000001140b */
[----:B------:R-:W-:-:S05]  /*1c60*/  @!P0 LOP3.LUT R5, R5, 0xfffffff8, RZ, 0xc0, !PT ;  /* 0xfffffff805058812 */ /* 0x000fca00078ec0ff */
[----:B------:R-:W-:Y:S01]  /*1c70*/  @!P0 IMAD.WIDE R22, R5, 0x2, R16 ;  /* 0x0000000205168825 */ /* 0x000fe200078e0210 */
[----:B------:R-:W-:-:S04]  /*1c80*/  @!P0 LEA.HI R5, R0, R11, RZ, 0x3 ;  /* 0x0000000b00058211 */ /* 0x000fc800078f18ff */
[----:B------:R-:W-:Y:S01]  /*1c90*/  @!P0 LOP3.LUT R5, R5, 0xfffffff8, RZ, 0xc0, !PT ;  /* 0xfffffff805058812 */ /* 0x000fe200078ec0ff */
[----:B------:R5:W-:Y:S04]  /*1ca0*/  @!P0 LDGSTS.E.BYPASS.LTC128B.128 [R145+0x1f100], [R22.64], !P3 ;  /* 0x1f10000016918fae */ /* 0x000be8000d901d48 */
[----:B------:R-:W-:-:S04]  /*1cb0*/  @!P0 IMAD.WIDE R24, R5, 0x2, R16 ;  /* 0x0000000205188825 */ /* 0x000fc800078e0210 */
[----:B------:R-:W-:Y:S01]  /*1cc0*/  IMAD.MOV.U32 R5, RZ, RZ, 0x6 ;  /* 0x00000006ff057424 */ /* 0x000fe200078e00ff */
[----:B------:R2:W-:Y:S01]  /*1cd0*/  @!P0 LDGSTS.E.BYPASS.LTC128B.128 [R145+0x23100], [R24.64], !P1 ;  /* 0x2310000018918fae */ /* 0x0005e2000c901d48 */
[----:B------:R-:W-:-:S03]  /*1ce0*/  IMAD.SHL.U32 R17, R12, 0x40, RZ ;  /* 0x000000400c117824 */ /* 0x000fc600078e00ff */
[----:B------:R-:W-:Y:S01]  /*1cf0*/  SHF.L.U64.HI R6, R12, R5, c[0x0][0x20c] ;  /* 0x000083000c067619 */ /* 0x000fe20000010205 */
[----:B------:R-:W0:Y:S04]  /*1d00*/  LDGDEPBAR ;  /* 0x00000000000079af */ /* 0x000e280000000000 */
[----:B------:R-:W-:-:S04]  /*1d10*/  IMAD R0, R6, R21, RZ ;  /* 0x0000001506007224 */ /* 0x000fc800078e02ff */
[-C--:B------:R-:W-:Y:S02]  /*1d20*/  IMAD R0, R14, R17.reuse, R0 ;  /* 0x000000110e007224 */ /* 0x080fe400078e0200 */
[----:B-----5:R-:W-:-:S04]  /*1d30*/  IMAD.WIDE.U32 R22, R21, R17, R208 ;  /* 0x0000001115167225 */ /* 0x020fc800078e00d0 */
[----:B------:R-:W-:Y:S01]  /*1d40*/  IMAD.IADD R0, R23, 0x1, R0 ;  /* 0x0000000117007824 */ /* 0x000fe200078e0200 */
[----:B------:R-:W-:Y:S01]  /*1d50*/  BAR.SYNC.DEFER_BLOCKING 0x0 ;  /* 0x0000000000007b1d */ /* 0x000fe20000010000 */
[----:B-1----:R-:W-:-:S04]  /*1d60*/  LEA R18, P0, R22, c[0x0][0x1f8], 0x1 ;  /* 0x00007e0016127a11 */ /* 0x002fc800078008ff */
[----:B------:R-:W-:Y:S02]  /*1d70*/  LEA.HI.X R19, R22, c[0x0][0x1fc], R0, 0x1, P0 ;  /* 0x00007f0016137a11 */ /* 0x000fe400000f0c00 */
[----:B------:R-:W-:-:S13]  /*1d80*/  ISETP.GT.AND P0, PT, R21, R193, PT ;  /* 0x000000c11500720c */ /* 0x000fda0003f04270 */
[----:B--23--:R-:W-:-:S04]  /*1d90*/  @P0 IADD3 R7, R132, -0x2, RZ ;  /* 0xfffffffe84070810 */ /* 0x00cfc80007ffe0ff */
[----:B------:R-:W-:Y:S01]  /*1da0*/  @P0 SHF.R.S32.HI R0, RZ, 0x1f, R7 ;  /* 0x0000001fff000819 */ /* 0x000fe20000011407 */
[----:B------:R-:W-:Y:S02]  /*1db0*/  @P0 IMAD R9, R6, R7, RZ ;  /* 0x0000000706090224 */ /* 0x000fe400078e02ff */
[----:B------:R-:W-:-:S04]  /*1dc0*/  @P0 IMAD.WIDE.U32 R6, R7, R17, R208 ;  /* 0x0000001107060225 */ /* 0x000fc800078e00d0 */
[----:B------:R-:W-:Y:S01]  /*1dd0*/  @P0 IMAD R0, R0, R17, R9 ;  /* 0x0000001100000224 */ /* 0x000fe200078e0209 */
[----:B------:R-:W-:Y:S02]  /*1de0*/  @P0 LEA R52, P2, R6, c[0x0][0x1f8], 0x1 ;  /* 0x00007e0006340a11 */ /* 0x000fe400078408ff */
[----:B------:R-:W-:Y:S01]  /*1df0*/  @P0 IADD3 R9, R132, -0x2, RZ ;  /* 0xfffffffe84090810 */ /* 0x000fe20007ffe0ff */
[----:B------:R-:W-:Y:S02]  /*1e00*/  @P0 IMAD.IADD R0, R7, 0x1, R0 ;  /* 0x0000000107000824 */ /* 0x000fe400078e0200 */
[----:B------:R-:W-:-:S03]  /*1e10*/  IMAD.SHL.U32 R7, R200, 0x40, RZ ;  /* 0x00000040c8077824 */ /* 0x000fc600078e00ff */
[----:B------:R-:W-:Y:S01]  /*1e20*/  @P0 LEA.HI.X R53, R6, c[0x0][0x1fc], R0, 0x1, P2 ;  /* 0x00007f0006350a11 */ /* 0x000fe200010f0c00 */
[----:B------:R-:W-:Y:S01]  /*1e30*/  @P0 IMAD.WIDE.U32 R22, R9, R7, R212 ;  /* 0x0000000709160225 */ /* 0x000fe200078e00d4 */
[C---:B------:R-:W-:Y:S02]  /*1e40*/  SHF.L.U64.HI R6, R200.reuse, R5, c[0x0][0x1e4] ;  /* 0x00007900c8067619 */ /* 0x040fe40000010205 */
[----:B------:R-:W-:Y:S01]  /*1e50*/  @P0 SHF.R.S32.HI R5, RZ, 0x1f, R9 ;  /* 0x0000001fff050819 */ /* 0x000fe20000011409 */
[----:B------:R-:W-:Y:S01]  /*1e60*/  IMAD.SHL.U32 R200, R200, 0x20, RZ ;  /* 0x00000020c8c87824 */ /* 0x000fe200078e00ff */
[----:B------:R-:W-:Y:S01]  /*1e70*/  @P0 LEA R16, P2, R22, c[0x0][0x1c8], 0x1 ;  /* 0x0000720016100a11 */ /* 0x000fe200078408ff */
[----:B------:R-:W-:Y:S01]  /*1e80*/  @P0 IMAD R0, R6, R9, RZ ;  /* 0x0000000906000224 */ /* 0x000fe200078e02ff */
[----:B------:R-:W-:-:S03]  /*1e90*/  P2R R9, PR, RZ, 0x1 ;  /* 0x00000001ff097803 */ /* 0x000fc60000000000 */
[----:B------:R-:W-:Y:S02]  /*1ea0*/  @P0 IMAD R0, R5, R7, R0 ;  /* 0x0000000705000224 */ /* 0x000fe400078e0200 */
[----:B------:R-:W-:Y:S02]  /*1eb0*/  IMAD.SHL.U32 R5, R21, 0x40, RZ ;  /* 0x0000004015057824 */ /* 0x000fe400078e00ff */
[----:B------:R-:W-:-:S05]  /*1ec0*/  @P0 IMAD.IADD R0, R23, 0x1, R0 ;  /* 0x0000000117000824 */ /* 0x000fca00078e0200 */
[----:B------:R-:W-:Y:S01]  /*1ed0*/  @P0 LEA.HI.X R17, R22, c[0x0][0x1cc], R0, 0x1, P2 ;  /* 0x0000730016110a11 */ /* 0x000fe200010f0c00 */
[----:B------:R-:W-:Y:S02]  /*1ee0*/  IMAD R0, R6, R21, RZ ;  /* 0x0000001506007224 */ /* 0x000fe400078e02ff */
[----:B----4-:R-:W-:-:S04]  /*1ef0*/  IMAD.WIDE.U32 R20, R21, R7, R212 ;  /* 0x0000000715147225 */ /* 0x010fc800078e00d4 */
[----:B------:R-:W-:Y:S01]  /*1f00*/  IMAD R14, R14, R7, R0 ;  /* 0x000000070e0e7224 */ /* 0x000fe200078e0200 */
[----:B------:R-:W-:-:S03]  /*1f10*/  IADD3 R0, -R5, R194, -R13 ;  /* 0x000000c205007210 */ /* 0x000fc60007ffe90d */
[----:B------:R-:W-:Y:S01]  /*1f20*/  IMAD.IADD R14, R21, 0x1, R14 ;  /* 0x00000001150e7824 */ /* 0x000fe200078e020e */
[----:B------:R-:W-:-:S13]  /*1f30*/  ISETP.GE.AND P3, PT, R0, 0x1, PT ;  /* 0x000000010000780c */ /* 0x000fda0003f66270 */
[----:B------:R-:W-:-:S04]  /*1f40*/  @P3 LEA R22, P2, R20, c[0x0][0x1c8], 0x1 ;  /* 0x0000720014163a11 */ /* 0x000fc800078408ff */
[----:B------:R-:W-:Y:S02]  /*1f50*/  @P3 LEA.HI.X R23, R20, c[0x0][0x1cc], R14, 0x1, P2 ;  /* 0x0000730014173a11 */ /* 0x000fe400010f0c0e */
[----:B------:R-:W-:-:S03]  /*1f60*/  ISETP.GT.AND P2, PT, R0, 0x20, PT ;  /* 0x000000200000780c */ /* 0x000fc60003f44270 */
[----:B------:R-:W-:Y:S01]  /*1f70*/  @!PT LDS RZ, [RZ] ;  /* 0x00000000fffff984 */ /* 0x000fe20000000800 */
[----:B------:R-:W-:Y:S01]  /*1f80*/  @!PT LDS RZ, [RZ] ;  /* 0x00000000fffff984 */ /* 0x000fe20000000800 */
[----:B------:R-:W-:Y:S01]  /*1f90*/  @!PT LDS RZ, [RZ] ;  /* 0x00000000fffff984 */ /* 0x000fe20000000800 */
[----:B------:R1:W-:Y:S04]  /*1fa0*/  @P3 LDGSTS.E.BYPASS.LTC128B.128 [R145+0xc100], [R22.64], !P5 ;  /* 0x0c10000016913fae */ /* 0x0003e8000e901d48 */
[----:B------:R1:W-:Y:S04]  /*1fb0*/  @P3 LDGSTS.E.BYPASS.LTC128B.128 [R145+0xe100], [R22.64+0x80], !P4 ;  /* 0x0e10008016913fae */ /* 0x0003e8000e101d48 */
[----:B------:R1:W-:Y:S01]  /*1fc0*/  @P3 LDGSTS.E.BYPASS.LTC128B.128 [R145+0x10100], [R22.64+0x100], !P6 ;  /* 0x1010010016913fae */ /* 0x0003e2000f101d48 */
[----:B------:R-:W-:Y:S02]  /*1fd0*/  ISETP.GE.AND P3, PT, R15, c[0x0][0x1d4], PT ;  /* 0x000075000f007a0c */ /* 0x000fe40003f66270 */
[----:B------:R-:W-:-:S04]  /*1fe0*/  @P2 IADD3 R13, P1, R200, R20, RZ ;  /* 0x00000014c80d2210 */ /* 0x000fc80007f3e0ff */
[----:B------:R-:W-:Y:S01]  /*1ff0*/  @P2 LEA R20, P0, R13, c[0x0][0x1c8], 0x1 ;  /* 0x000072000d142a11 */ /* 0x000fe200078008ff */
[----:B------:R-:W-:Y:S01]  /*2000*/  @P2 IMAD.X R14, R199, 0x1, R14, P1 ;  /* 0x00000001c70e2824 */ /* 0x000fe200008e060e */
[----:B------:R-:W-:-:S04]  /*2010*/  ISETP.GE.AND P1, PT, R10, c[0x0][0x1d4], PT ;  /* 0x000075000a007a0c */ /* 0x000fc80003f26270 */
[----:B------:R-:W-:-:S05]  /*2020*/  @P2 LEA.HI.X R21, R13, c[0x0][0x1cc], R14, 0x1, P0 ;  /* 0x000073000d152a11 */ /* 0x000fca00000f0c0e */
[----:B------:R1:W-:Y:S04]  /*2030*/  @P2 LDGSTS.E.BYPASS.LTC128B.128 [R145+0xd100], [R20.64], !P5 ;  /* 0x0d10000014912fae */ /* 0x0003e8000e901d48 */
[----:B------:R1:W-:Y:S04]  /*2040*/  @P2 LDGSTS.E.BYPASS.LTC128B.128 [R145+0xf100], [R20.64+0x80], !P4 ;  /* 0x0f10008014912fae */ /* 0x0003e8000e101d48 */
[----:B------:R1:W-:Y:S01]  /*2050*/  @P2 LDGSTS.E.BYPASS.LTC128B.128 [R145+0x11100], [R20.64+0x100], !P6 ;  /* 0x1110010014912fae */ /* 0x0003e2000f101d48 */
[C---:B------:R-:W-:Y:S02]  /*2060*/  ISETP.LT.OR P2, PT, R0.reuse, 0x1, P1 ;  /* 0x000000010000780c */ /* 0x040fe40000f41670 */
[C---:B------:R-:W-:Y:S01]  /*2070*/  ISETP.LT.OR P1, PT, R0.reuse, 0x21, P1 ;  /* 0x000000210000780c */ /* 0x040fe20000f21670 */
[----:B------:R-:W0:Y:S10]  /*2080*/  LDGDEPBAR ;  /* 0x00000000000079af */ /* 0x000e340000000000 */
[----:B------:R2:W-:Y:S01]  /*2090*/  LDGSTS.E.BYPASS.LTC128B.128 [R145+0x100], [R18.64], !P2 ;  /* 0x0010000012917fae */ /* 0x0005e2000d101d48 */
[----:B------:R-:W-:-:S02]  /*20a0*/  ISETP.LT.OR P2, PT, R0, 0x1, P3 ;  /* 0x000000010000780c */ /* 0x000fc40001f41670 */
[----:B------:R-:W-:-:S11]  /*20b0*/  ISETP.LT.OR P3, PT, R0, 0x21, P3 ;  /* 0x000000210000780c */ /* 0x000fd60001f61670 */
[----:B------:R2:W-:Y:S01]  /*20c0*/  LDGSTS.E.BYPASS.LTC128B.128 [R145+0x2100], [R18.64+0x80], !P2 ;  /* 0x0210008012917fae */ /* 0x0005e2000d101d48 */
[----:B------:R-:W-:Y:S02]  /*20d0*/  ISETP.GE.AND P2, PT, R11, c[0x0][0x1d4], PT ;  /* 0x000075000b007a0c */ /* 0x000fe40003f46270 */
[----:B------:R-:W-:Y:S02]  /*20e0*/  SHF.L.U64.HI R11, R198, 0x1, R197 ;  /* 0x00000001c60b7819 */ /* 0x000fe400000102c5 */
[C---:B------:R-:W-:Y:S02]  /*20f0*/  ISETP.LT.OR P0, PT, R0.reuse, 0x1, P2 ;  /* 0x000000010000780c */ /* 0x040fe40001701670 */
[----:B------:R-:W-:Y:S01]  /*2100*/  ISETP.LT.OR P2, PT, R0, 0x21, P2 ;  /* 0x000000210000780c */ /* 0x000fe20001741670 */
[----:B------:R-:W-:-:S04]  /*2110*/  IMAD R0, R85, 0x400, R4 ;  /* 0x0000040055007824 */ /* 0x000fc800078e0204 */
[C---:B------:R-:W-:Y:S01]  /*2120*/  IMAD.SHL.U32 R72, R0.reuse, 0x2, RZ ;  /* 0x0000000200487824 */ /* 0x040fe200078e00ff */
[----:B------:R-:W-:-:S05]  /*2130*/  LEA R190, R0, 0x18100, 0x1 ;  /* 0x0001810000be7811 */ /* 0x000fca00078e08ff */
[----:B------:R2:W-:Y:S01]  /*2140*/  LDGSTS.E.BYPASS.LTC128B.128 [R145+0x4100], [R18.64+0x100], !P0 ;  /* 0x0410010012917fae */ /* 0x0005e2000c101d48 */
[----:B------:R-:W-:Y:S01]  /*2150*/  IADD3 R12, P0, R77, R18, RZ ;  /* 0x000000124d0c7210 */ /* 0x000fe20007f1e0ff */
[----:B------:R-:W-:Y:S02]  /*2160*/  IMAD.IADD R186, R190, 0x1, R187 ;  /* 0x00000001beba7824 */ /* 0x000fe400078e02bb */
[----:B------:R-:W-:Y:S02]  /*2170*/  IMAD R185, R3, 0x2, R190 ;  /* 0x0000000203b97824 */ /* 0x000fe400078e02be */
[----:B------:R-:W-:Y:S01]  /*2180*/  IMAD.X R13, R11, 0x1, R19, P0 ;  /* 0x000000010b0d7824 */ /* 0x000fe200000e0613 */
[----:B------:R-:W-:Y:S01]  /*2190*/  ISETP.NE.AND P0, PT, R9, RZ, PT ;  /* 0x000000ff0900720c */ /* 0x000fe20003f05270 */
[----:B------:R-:W-:-:S03]  /*21a0*/  IMAD R184, R3, 0x2, R186 ;  /* 0x0000000203b87824 */ /* 0x000fc600078e02ba */
[----:B------:R3:W-:Y:S01]  /*21b0*/  LDGSTS.E.BYPASS.LTC128B.128 [R145+0x1100], [R12.64], !P1 ;  /* 0x011000000c917fae */ /* 0x0007e2000c901d48 */
[----:B------:R-:W-:-:S03]  /*21c0*/  ISETP.NE.AND P1, PT, R8, RZ, PT ;  /* 0x000000ff0800720c */ /* 0x000fc60003f25270 */
[----:B------:R3:W-:Y:S01]  /*21d0*/  LDGSTS.E.BYPASS.LTC128B.128 [R145+0x3100], [R12.64+0x80], !P3 ;  /* 0x031000800c917fae */ /* 0x0007e2000d901d48 */
[----:B------:R-:W-:Y:S02]  /*21e0*/  SEL R192, R192, 0xffffffc0, !P1 ;  /* 0xffffffc0c0c07807 */ /* 0x000fe40004800000 */
[----:B------:R-:W-:Y:S01]  /*21f0*/  LOP3.LUT P3, RZ, R218, 0x2, RZ, 0xc0, !PT ;  /* 0x00000002daff7812 */ /* 0x000fe2000786c0ff */
[----:B------:R3:W-:Y:S01]  /*2200*/  LDGSTS.E.BYPASS.LTC128B.128 [R145+0x5100], [R12.64+0x100], !P2 ;  /* 0x051001000c917fae */ /* 0x0007e2000d101d48 */
[----:B------:R-:W-:Y:S01]  /*2210*/  @P0 IADD3 R76, P1, R77, R52, RZ ;  /* 0x000000344d4c0210 */ /* 0x000fe20007f3e0ff */
[----:B------:R-:W-:Y:S01]  /*2220*/  IMAD.IADD R2, R188, 0x1, R192 ;  /* 0x00000001bc027824 */ /* 0x000fe200078e02c0 */
[----:B------:R-:W-:Y:S01]  /*2230*/  SEL R189, R189, 0xffffffe0, !P3 ;  /* 0xffffffe0bdbd7807 */ /* 0x000fe20005800000 */
[----:B------:R-:W0:Y:S01]  /*2240*/  LDGDEPBAR ;  /* 0x00000000000079af */ /* 0x000e220000000000 */
[----:B------:R-:W-:Y:S01]  /*2250*/  ISETP.NE.AND P3, PT, R196, 0x1, PT ;  /* 0x00000001c400780c */ /* 0x000fe20003f65270 */
[----:B------:R-:W-:Y:S01]  /*2260*/  @P0 IMAD.X R77, R11, 0x1, R53, P1 ;  /* 0x000000010b4d0824 */ /* 0x000fe200008e0635 */
[----:B------:R-:W-:Y:S01]  /*2270*/  @P0 LEA R8, P1, R200, R16, 0x1 ;  /* 0x00000010c8080211 */ /* 0x000fe200078208ff */
[----:B------:R2:W-:Y:S01]  /*2280*/  @P0 LDGSTS.E.BYPASS.LTC128B.128 [R145+0x12100], [R16.64], !P5 ;  /* 0x1210000010910fae */ /* 0x0005e2000e901d48 */
[----:B------:R-:W-:-:S02]  /*2290*/  IMAD.IADD R89, R188, 0x1, R189 ;  /* 0x00000001bc597824 */ /* 0x000fc400078e02bd */
[----:B------:R-:W-:Y:S01]  /*22a0*/  @P0 LEA.HI.X R9, R200, R17, R199, 0x1, P1 ;  /* 0x00000011c8090211 */ /* 0x000fe200008f0cc7 */
[----:B------:R2:W-:Y:S01]  /*22b0*/  @P0 LDGSTS.E.BYPASS.LTC128B.128 [R145+0x14100], [R16.64+0x80], !P4 ;  /* 0x1410008010910fae */ /* 0x0005e2000e101d48 */
[----:B------:R-:W-:-:S03]  /*22c0*/  IMAD.IADD R0, R192, 0x1, R89 ;  /* 0x00000001c0007824 */ /* 0x000fc600078e0259 */
[----:B------:R2:W-:Y:S04]  /*22d0*/  @P0 LDGSTS.E.BYPASS.LTC128B.128 [R145+0x16100], [R16.64+0x100], !P6 ;  /* 0x1610010010910fae */ /* 0x0005e8000f101d48 */
[----:B------:R4:W-:Y:S04]  /*22e0*/  @P0 LDGSTS.E.BYPASS.LTC128B.128 [R145+0x13100], [R8.64], !P5 ;  /* 0x1310000008910fae */ /* 0x0009e8000e901d48 */
[----:B------:R4:W-:Y:S04]  /*22f0*/  @P0 LDGSTS.E.BYPASS.LTC128B.128 [R145+0x15100], [R8.64+0x80], !P4 ;  /* 0x1510008008910fae */ /* 0x0009e8000e101d48 */
[----:B------:R4:W-:Y:S04]  /*2300*/  @P0 LDGSTS.E.BYPASS.LTC128B.128 [R145+0x17100], [R8.64+0x100], !P6 ;  /* 0x1710010008910fae */ /* 0x0009e8000f101d48 */
[----:B------:R-:W0:Y:S01]  /*2310*/  LDGDEPBAR ;  /* 0x00000000000079af */ /* 0x000e220000000000 */
[----:B------:R-:W-:-:S04]  /*2320*/  DEPBAR.LE SB0, 0x3 ;  /* 0x000080c00000791a */ /* 0x000fc80000000000 */
[----:B------:R-:W-:-:S04]  /*2330*/  DEPBAR.LE SB0, 0x2 ;  /* 0x000080800000791a */ /* 0x000fc80000000000 */
[----:B------:R-:W-:Y:S06]  /*2340*/  BAR.SYNC.DEFER_BLOCKING 0x0 ;  /* 0x0000000000007b1d */ /* 0x000fec0000010000 */
[----:B------:R-:W-:Y:S04]  /*2350*/  LDSM.16.M88.4 R72, [R72+0x18100] ;  /* 0x018100004848783b */ /* 0x000fe80000000200 */
[----:B------:R-:W5:Y:S04]  /*2360*/  LDSM.16.M88.4 R36, [R188+0xc900] ;  /* 0x00c90000bc24783b */ /* 0x000f680000000200 */
[----:B------:R-:W5:Y:S04]  /*2370*/  LDSM.16.M88.4 R28, [R188+0xd100] ;  /* 0x00d10000bc1c783b */ /* 0x000f680000000200 */
[----:B------:R-:W5:Y:S04]  /*2380*/  LDSM.16.M88.4 R44, [R188+0xc100] ;  /* 0x00c10000bc2c783b */ /* 0x000f680000000200 */
[----:B-1----:R-:W1:Y:S04]  /*2390*/  LDSM.16.M88.4 R20, [R188+0xd900] ;  /* 0x00d90000bc14783b */ /* 0x002e680000000200 */
[----:B------:R-:W-:Y:S04]  /*23a0*/  LDSM.16.M88.4 R64, [R186] ;  /* 0x00000000ba40783b */ /* 0x000fe80000000200 */
[----:B----4-:R-:W4:Y:S04]  /*23b0*/  LDSM.16.M88.4 R8, [R89+0xc900] ;  /* 0x00c900005908783b */ /* 0x010f280000000200 */
[----:B---3--:R-:W3:Y:S04]  /*23c0*/  LDSM.16.M88.4 R12, [R89+0xd100] ;  /* 0x00d10000590c783b */ /* 0x008ee80000000200 */
[----:B--2---:R-:W2:Y:S04]  /*23d0*/  LDSM.16.M88.4 R16, [R89+0xc100] ;  /* 0x00c100005910783b */ /* 0x004ea80000000200 */
[----:B------:R-:W1:Y:S04]  /*23e0*/  LDSM.16.M88.4 R68, [R89+0xd900] ;  /* 0x00d900005944783b */ /* 0x000e680000000200 */
[----:B------:R-:W-:Y:S01]  /*23f0*/  @!PT LDS RZ, [RZ] ;  /* 0x00000000fffff984 */ /* 0x000fe20000000800 */
[----:B------:R-:W-:Y:S01]  /*2400*/  @!PT LDS RZ, [RZ] ;  /* 0x00000000fffff984 */ /* 0x000fe20000000800 */
[----:B------:R-:W-:Y:S01]  /*2410*/  @!PT LDS RZ, [RZ] ;  /* 0x00000000fffff984 */ /* 0x000fe20000000800 */
[----:B------:R1:W-:Y:S01]  /*2420*/  @P0 LDGSTS.E.BYPASS.LTC128B.128 [R145+0x6100], [R52.64], !P5 ;  /* 0x0610000034910fae */ /* 0x0003e2000e901d48 */
[C---:B-----5:R-:W-:Y:S03]  /*2430*/  HMMA.16816.F32 R40, R72.reuse, R36, RZ ;  /* 0x000000244828723c */ /* 0x060fe600000018ff */
[----:B------:R1:W-:Y:S04]  /*2440*/  @P0 LDGSTS.E.BYPASS.LTC128B.128 [R145+0x8100], [R52.64+0x80], !P4 ;  /* 0x0810008034910fae */ /* 0x0003e8000e101d48 */
[----:B------:R1:W-:Y:S01]  /*2450*/  @P0 LDGSTS.E.BYPASS.LTC128B.128 [R145+0xa100], [R52.64+0x100], !P6 ;  /* 0x0a10010034910fae */ /* 0x0003e2000f101d48 */
[C---:B------:R-:W-:Y:S03]  /*2460*/  HMMA.16816.F32 R36, R72.reuse, R38, RZ ;  /* 0x000000264824723c */ /* 0x040fe600000018ff */
[----:B------:R5:W-:Y:S04]  /*2470*/  @P0 LDGSTS.E.BYPASS.LTC128B.128 [R145+0x7100], [R76.64], !P5 ;  /* 0x071000004c910fae */ /* 0x000be8000e901d48 */
[----:B------:R5:W-:Y:S01]  /*2480*/  @P0 LDGSTS.E.BYPASS.LTC128B.128 [R145+0x9100], [R76.64+0x80], !P4 ;  /* 0x091000804c910fae */ /* 0x000be2000e101d48 */
[C---:B------:R-:W-:Y:S03]  /*2490*/  HMMA.16816.F32 R32, R72.reuse, R28, RZ ;  /* 0x0000001c4820723c */ /* 0x040fe600000018ff */
[----:B------:R5:W-:Y:S04]  /*24a0*/  @P0 LDGSTS.E.BYPASS.LTC128B.128 [R145+0xb100], [R76.64+0x100], !P6 ;  /* 0x0b1001004c910fae */ /* 0x000be8000f101d48 */
[----:B------:R-:W-:Y:S01]  /*24b0*/  LDSM.16.M88.4 R56, [R2+0xc900] ;  /* 0x00c900000238783b */ /* 0x000fe20000000200 */
[C---:B------:R-:W-:Y:S03]  /*24c0*/  HMMA.16816.F32 R28, R72.reuse, R30, RZ ;  /* 0x0000001e481c723c */ /* 0x040fe600000018ff */
[----:B------:R-:W-:Y:S04]  /*24d0*/  LDSM.16.M88.4 R60, [R2+0xc100] ;  /* 0x00c10000023c783b */ /* 0x000fe80000000200 */
[----:B------:R-:W-:Y:S01]  /*24e0*/  LDSM.16.M88.4 R80, [R0+0xd900] ;  /* 0x00d900000050783b */ /* 0x000fe20000000200 */
[C---:B------:R-:W-:Y:S03]  /*24f0*/  HMMA.16816.F32 R48, R72.reuse, R44, RZ ;  /* 0x0000002c4830723c */ /* 0x040fe600000018ff */
[----:B-1----:R-:W-:Y:S04]  /*2500*/  LDSM.16.M88.4 R52, [R2+0xd900] ;  /* 0x00d900000234783b */ /* 0x002fe80000000200 */
[----:B------:R-:W0:Y:S01]  /*2510*/  LDGDEPBAR ;  /* 0x00000000000079af */ /* 0x000e220000000000 */
[C---:B------:R-:W-:Y:S03]  /*2520*/  HMMA.16816.F32 R44, R72.reuse, R46, RZ ;  /* 0x0000002e482c723c */ /* 0x040fe600000018ff */
[----:B-----5:R-:W-:Y:S05]  /*2530*/  LDSM.16.M88.4 R76, [R184] ;  /* 0x00000000b84c783b */ /* 0x020fea0000000200 */
[C---:B------:R-:W-:Y:S08]  /*2540*/  HMMA.16816.F32 R24, R72.reuse, R20, RZ ;  /* 0x000000144818723c */ /* 0x040ff000000018ff */
[----:B------:R-:W-:Y:S01]  /*2550*/  HMMA.16816.F32 R72, R72, R22, RZ ;  /* 0x000000164848723c */ /* 0x000fe200000018ff */
[----:B------:R-:W-:Y:S07]  /*2560*/  LDSM.16.M88.4 R20, [R185] ;  /* 0x00000000b914783b */ /* 0x000fee0000000200 */
[C---:B----4-:R-:W-:Y:S08]  /*2570*/  HMMA.16816.F32 R40, R64.reuse, R8, R40 ;  /* 0x000000084028723c */ /* 0x050ff00000001828 */
[C---:B------:R-:W-:Y:S01]  /*2580*/  HMMA.16816.F32 R36, R64.reuse, R10, R36 ;  /* 0x0000000a4024723c */ /* 0x040fe20000001824 */
[----:B------:R-:W1:Y:S07]  /*2590*/  LDSM.16.M88.4 R8, [R2+0xd100] ;  /* 0x00d100000208783b */ /* 0x000e6e0000000200 */
[C---:B---3--:R-:W-:Y:S08]  /*25a0*/  HMMA.16816.F32 R32, R64.reuse, R12, R32 ;  /* 0x0000000c4020723c */ /* 0x048ff00000001820 */
[C---:B------:R-:W-:Y:S01]  /*25b0*/  HMMA.16816.F32 R28, R64.reuse, R14, R28 ;  /* 0x0000000e401c723c */ /* 0x040fe2000000181c */
[----:B------:R-:W3:Y:S07]  /*25c0*/  LDSM.16.M88.4 R12, [R0+0xc900] ;  /* 0x00c90000000c783b */ /* 0x000eee0000000200 */
[C---:B--2---:R-:W-:Y:S08]  /*25d0*/  HMMA.16816.F32 R48, R64.reuse, R16, R48 ;  /* 0x000000104030723c */ /* 0x044ff00000001830 */
[C---:B------:R-:W-:Y:S01]  /*25e0*/  HMMA.16816.F32 R44, R64.reuse, R18, R44 ;  /* 0x00000012402c723c */ /* 0x040fe2000000182c */
[----:B------:R-:W2:Y:S07]  /*25f0*/  LDSM.16.M88.4 R16, [R0+0xc100] ;  /* 0x00c100000010783b */ /* 0x000eae0000000200 */
[----:B------:R-:W-:Y:S08]  /*2600*/  HMMA.16816.F32 R24, R64, R68, R24 ;  /* 0x000000444018723c */ /* 0x000ff00000001818 */
[C---:B-1----:R-:W-:Y:S08]  /*2610*/  HMMA.16816.F32 R32, R20.reuse, R8, R32 ;  /* 0x000000081420723c */ /* 0x042ff00000001820 */
[----:B------:R-:W-:Y:S01]  /*2620*/  HMMA.16816.F32 R28, R20, R10, R28 ;  /* 0x0000000a141c723c */ /* 0x000fe2000000181c */
[----:B------:R-:W1:Y:S07]  /*2630*/  LDSM.16.M88.4 R8, [R0+0xd100] ;  /* 0x00d100000008783b */ /* 0x000e6e0000000200 */
[----:B------:R-:W-:Y:S01]  /*2640*/  HMMA.16816.F32 R72, R64, R70, R72 ;  /* 0x000000464048723c */ /* 0x000fe20000001848 */
[----:B------:R-:W-:Y:S04]  /*2650*/  LDSM.16.M88.4 R68, [R190+0x4000] ;  /* 0x00400000be44783b */ /* 0x000fe80000000200 */
[----:B------:R-:W-:Y:S03]  /*2660*/  LDSM.16.M88.4 R64, [R188+0xe100] ;  /* 0x00e10000bc40783b */ /* 0x000fe60000000200 */
[C---:B------:R-:W-:Y:S08]  /*2670*/  HMMA.16816.F32 R40, R20.reuse, R56, R40 ;  /* 0x000000381428723c */ /* 0x040ff00000001828 */
[C---:B------:R-:W-:Y:S01]  /*2680*/  HMMA.16816.F32 R36, R20.reuse, R58, R36 ;  /* 0x0000003a1424723c */ /* 0x040fe20000001824 */
[----:B------:R-:W-:Y:S07]  /*2690*/  LDSM.16.M88.4 R56, [R188+0xf100] ;  /* 0x00f10000bc38783b */ /* 0x000fee0000000200 */
[C---:B------:R-:W-:Y:S08]  /*26a0*/  HMMA.16816.F32 R48, R20.reuse, R60, R48 ;  /* 0x0000003c1430723c */ /* 0x040ff00000001830 */
[C---:B------:R-:W-:Y:S01]  /*26b0*/  HMMA.16816.F32 R44, R20.reuse, R62, R44 ;  /* 0x0000003e142c723c */ /* 0x040fe2000000182c */
[----:B------:R-:W4:Y:S07]  /*26c0*/  LDSM.16.M88.4 R60, [R188+0xe900] ;  /* 0x00e90000bc3c783b */ /* 0x000f2e0000000200 */
[C---:B------:R-:W-:Y:S08]  /*26d0*/  HMMA.16816.F32 R24, R20.reuse, R52, R24 ;  /* 0x000000341418723c */ /* 0x040ff00000001818 */
[----:B------:R-:W-:Y:S01]  /*26e0*/  HMMA.16816.F32 R72, R20, R54, R72 ;  /* 0x000000361448723c */ /* 0x000fe20000001848 */
[----:B------:R-:W5:Y:S04]  /*26f0*/  LDSM.16.M88.4 R52, [R188+0xf900] ;  /* 0x00f90000bc34783b */ /* 0x000f680000000200 */
[----:B------:R-:W-:Y:S03]  /*2700*/  LDSM.16.M88.4 R20, [R186+0x4000] ;  /* 0x00400000ba14783b */ /* 0x000fe60000000200 */
[C---:B---3--:R-:W-:Y:S08]  /*2710*/  HMMA.16816.F32 R40, R76.reuse, R12, R40 ;  /* 0x0000000c4c28723c */ /* 0x048ff00000001828 */
[C---:B------:R-:W-:Y:S01]  /*2720*/  HMMA.16816.F32 R36, R76.reuse, R14, R36 ;  /* 0x0000000e4c24723c */ /* 0x040fe20000001824 */
[----:B------:R-:W3:Y:S07]  /*2730*/  LDSM.16.M88.4 R12, [R89+0xe900] ;  /* 0x00e90000590c783b */ /* 0x000eee0000000200 */
[C---:B--2---:R-:W-:Y:S08]  /*2740*/  HMMA.16816.F32 R48, R76.reuse, R16, R48 ;  /* 0x000000104c30723c */ /* 0x044ff00000001830 */
[C---:B------:R-:W-:Y:S01]  /*2750*/  HMMA.16816.F32 R44, R76.reuse, R18, R44 ;  /* 0x000000124c2c723c */ /* 0x040fe2000000182c */
[----:B------:R-:W2:Y:S07]  /*2760*/  LDSM.16.M88.4 R16, [R89+0xe100] ;  /* 0x00e100005910783b */ /* 0x000eae0000000200 */
[C---:B-1----:R-:W-:Y:S08]  /*2770*/  HMMA.16816.F32 R32, R76.reuse, R8, R32 ;  /* 0x000000084c20723c */ /* 0x042ff00000001820 */
[C---:B------:R-:W-:Y:S01]  /*2780*/  HMMA.16816.F32 R28, R76.reuse, R10, R28 ;  /* 0x0000000a4c1c723c */ /* 0x040fe2000000181c */
[----:B------:R-:W1:Y:S07]  /*2790*/  LDSM.16.M88.4 R8, [R89+0xf100] ;  /* 0x00f100005908783b */ /* 0x000e6e0000000200 */
[----:B------:R-:W-:Y:S08]  /*27a0*/  HMMA.16816.F32 R24, R76, R80, R24 ;  /* 0x000000504c18723c */ /* 0x000ff00000001818 */
[C---:B----4-:R-:W-:Y:S08]  /*27b0*/  HMMA.16816.F32 R40, R68.reuse, R60, R40 ;  /* 0x0000003c4428723c */ /* 0x050ff00000001828 */
        /* <DEDUP_REMOVED lines=8> */
[----:B------:R-:W4:Y:S07]  /*2840*/  LDSM.16.M88.4 R56, [R89+0xf900] ;  /* 0x00f900005938783b */ /* 0x000f2e0000000200 */
[----:B-----5:R-:W-:Y:S01]  /*2850*/  HMMA.16816.F32 R64, R68, R52, R24 ;  /* 0x000000344440723c */ /* 0x020fe20000001818 */
[----:B------:R-:W5:Y:S07]  /*2860*/  LDSM.16.M88.4 R24, [R2+0xe100] ;  /* 0x00e100000218783b */ /* 0x000f6e0000000200 */
[C---:B---3--:R-:W-:Y:S08]  /*2870*/  HMMA.16816.F32 R40, R20.reuse, R12, R40 ;  /* 0x0000000c1428723c */ /* 0x048ff00000001828 */
[----:B------:R-:W-:Y:S01]  /*2880*/  HMMA.16816.F32 R36, R20, R14, R36 ;  /* 0x0000000e1424723c */ /* 0x000fe20000001824 */
[----:B------:R-:W3:Y:S07]  /*2890*/  LDSM.16.M88.4 R12, [R2+0xe900] ;  /* 0x00e90000020c783b */ /* 0x000eee0000000200 */
[----:B------:R-:W-:Y:S01]  /*28a0*/  HMMA.16816.F32 R72, R68, R54, R72 ;  /* 0x000000364448723c */ /* 0x000fe20000001848 */
[----:B------:R-:W3:Y:S07]  /*28b0*/  LDSM.16.M88.4 R52, [R2+0xf100] ;  /* 0x00f100000234783b */ /* 0x000eee0000000200 */
[C---:B--2---:R-:W-:Y:S08]  /*28c0*/  HMMA.16816.F32 R48, R20.reuse, R16, R48 ;  /* 0x000000101430723c */ /* 0x044ff00000001830 */
[C---:B------:R-:W-:Y:S01]  /*28d0*/  HMMA.16816.F32 R44, R20.reuse, R18, R44 ;  /* 0x00000012142c723c */ /* 0x040fe2000000182c */
[----:B------:R-:W2:Y:S07]  /*28e0*/  LDSM.16.M88.4 R16, [R2+0xf900] ;  /* 0x00f900000210783b */ /* 0x000eae0000000200 */
[C---:B-1----:R-:W-:Y:S08]  /*28f0*/  HMMA.16816.F32 R32, R20.reuse, R8, R32 ;  /* 0x000000081420723c */ /* 0x042ff00000001820 */
[C---:B------:R-:W-:Y:S01]  /*2900*/  HMMA.16816.F32 R68, R20.reuse, R10, R28 ;  /* 0x0000000a1444723c */ /* 0x040fe2000000181c */
[----:B------:R-:W-:Y:S04]  /*2910*/  LDSM.16.M88.4 R28, [R184+0x4000] ;  /* 0x00400000b81c783b */ /* 0x000fe80000000200 */
[----:B------:R-:W1:Y:S03]  /*2920*/  LDSM.16.M88.4 R8, [R0+0xe100] ;  /* 0x00e100000008783b */ /* 0x000e660000000200 */
[C---:B----4-:R-:W-:Y:S08]  /*2930*/  HMMA.16816.F32 R64, R20.reuse, R56, R64 ;  /* 0x000000381440723c */ /* 0x050ff00000001840 */
[----:B------:R-:W-:Y:S01]  /*2940*/  HMMA.16816.F32 R72, R20, R58, R72 ;  /* 0x0000003a1448723c */ /* 0x000fe20000001848 */
[----:B------:R-:W4:Y:S04]  /*2950*/  LDSM.16.M88.4 R56, [R0+0xe900] ;  /* 0x00e900000038783b */ /* 0x000f280000000200 */
[----:B------:R-:W1:Y:S03]  /*2960*/  LDSM.16.M88.4 R20, [R0+0xf100] ;  /* 0x00f100000014783b */ /* 0x000e660000000200 */
[C---:B-----5:R-:W-:Y:S08]  /*2970*/  HMMA.16816.F32 R48, R60.reuse, R24, R48 ;  /* 0x000000183c30723c */ /* 0x060ff00000001830 */
        /* <DEDUP_REMOVED lines=8> */
[C---:B--2---:R-:W-:Y:S08]  /*2a00*/  HMMA.16816.F32 R64, R60.reuse, R16, R64 ;  /* 0x000000103c40723c */ /* 0x044ff00000001840 */
[----:B------:R-:W-:Y:S01]  /*2a10*/  HMMA.16816.F32 R72, R60, R18, R72 ;  /* 0x000000123c48723c */ /* 0x000fe20000001848 */
[----:B------:R-:W2:Y:S04]  /*2a20*/  LDSM.16.M88.4 R16, [R188+0x10100] ;  /* 0x01010000bc10783b */ /* 0x000ea80000000200 */
[----:B------:R-:W-:Y:S03]  /*2a30*/  LDSM.16.M88.4 R60, [R89+0x10900] ;  /* 0x01090000593c783b */ /* 0x000fe60000000200 */
[C---:B-1----:R-:W-:Y:S08]  /*2a40*/  HMMA.16816.F32 R48, R28.reuse, R8, R48 ;  /* 0x000000081c30723c */ /* 0x042ff00000001830 */
[C---:B------:R-:W-:Y:S01]  /*2a50*/  HMMA.16816.F32 R44, R28.reuse, R10, R44 ;  /* 0x0000000a1c2c723c */ /* 0x040fe2000000182c */
[----:B------:R-:W1:Y:S07]  /*2a60*/  LDSM.16.M88.4 R8, [R188+0x10900] ;  /* 0x01090000bc08783b */ /* 0x000e6e0000000200 */
[C---:B----4-:R-:W-:Y:S08]  /*2a70*/  HMMA.16816.F32 R40, R28.reuse, R56, R40 ;  /* 0x000000381c28723c */ /* 0x050ff00000001828 */
[C---:B------:R-:W-:Y:S01]  /*2a80*/  HMMA.16816.F32 R36, R28.reuse, R58, R36 ;  /* 0x0000003a1c24723c */ /* 0x040fe20000001824 */
[----:B------:R-:W-:Y:S07]  /*2a90*/  LDSM.16.M88.4 R56, [R186+0x8000] ;  /* 0x00800000ba38783b */ /* 0x000fee0000000200 */
[C---:B------:R-:W-:Y:S08]  /*2aa0*/  HMMA.16816.F32 R32, R28.reuse, R20, R32 ;  /* 0x000000141c20723c */ /* 0x040ff00000001820 */
[C---:B------:R-:W-:Y:S01]  /*2ab0*/  HMMA.16816.F32 R68, R28.reuse, R22, R68 ;  /* 0x000000161c44723c */ /* 0x040fe20000001844 */
[----:B------:R-:W4:Y:S07]  /*2ac0*/  LDSM.16.M88.4 R20, [R89+0x10100] ;  /* 0x010100005914783b */ /* 0x000f2e0000000200 */
[C---:B---3--:R-:W-:Y:S08]  /*2ad0*/  HMMA.16816.F32 R64, R28.reuse, R12, R64 ;  /* 0x0000000c1c40723c */ /* 0x048ff00000001840 */
[----:B------:R-:W-:Y:S01]  /*2ae0*/  HMMA.16816.F32 R72, R28, R14, R72 ;  /* 0x0000000e1c48723c */ /* 0x000fe20000001848 */
[----:B------:R-:W3:Y:S04]  /*2af0*/  LDSM.16.M88.4 R12, [R188+0x11900] ;  /* 0x01190000bc0c783b */ /* 0x000ee80000000200 */
[----:B------:R-:W-:Y:S03]  /*2b00*/  LDSM.16.M88.4 R28, [R89+0x11100] ;  /* 0x01110000591c783b */ /* 0x000fe60000000200 */
[C---:B--2---:R-:W-:Y:S08]  /*2b10*/  HMMA.16816.F32 R48, R24.reuse, R16, R48 ;  /* 0x000000101830723c */ /* 0x044ff00000001830 */
[C---:B------:R-:W-:Y:S01]  /*2b20*/  HMMA.16816.F32 R44, R24.reuse, R18, R44 ;  /* 0x00000012182c723c */ /* 0x040fe2000000182c */
[----:B------:R-:W-:Y:S07]  /*2b30*/  LDSM.16.M88.4 R16, [R185+0x8000] ;  /* 0x00800000b910783b */ /* 0x000fee0000000200 */
[C---:B-1----:R-:W-:Y:S08]  /*2b40*/  HMMA.16816.F32 R40, R24.reuse, R8, R40 ;  /* 0x000000081828723c */ /* 0x042ff00000001828 */
[----:B------:R-:W-:Y:S01]  /*2b50*/  HMMA.16816.F32 R36, R24, R10, R36 ;  /* 0x0000000a1824723c */ /* 0x000fe20000001824 */
[----:B------:R-:W1:Y:S07]  /*2b60*/  LDSM.16.M88.4 R8, [R2+0x10100] ;  /* 0x010100000208783b */ /* 0x000e6e0000000200 */
[C---:B----4-:R-:W-:Y:S08]  /*2b70*/  HMMA.16816.F32 R48, R56.reuse, R20, R48 ;  /* 0x000000143830723c */ /* 0x050ff00000001830 */
[----:B------:R-:W-:Y:S01]  /*2b80*/  HMMA.16816.F32 R44, R56, R22, R44 ;  /* 0x00000016382c723c */ /* 0x000fe2000000182c */
[----:B------:R-:W-:Y:S07]  /*2b90*/  LDSM.16.M88.4 R20, [R2+0x10900] ;  /* 0x010900000214783b */ /* 0x000fee0000000200 */
[C---:B------:R-:W-:Y:S08]  /*2ba0*/  HMMA.16816.F32 R32, R24.reuse, R52, R32 ;  /* 0x000000341820723c */ /* 0x040ff00000001820 */
[C---:B------:R-:W-:Y:S01]  /*2bb0*/  HMMA.16816.F32 R68, R24.reuse, R54, R68 ;  /* 0x000000361844723c */ /* 0x040fe20000001844 */
[----:B------:R-:W-:Y:S07]  /*2bc0*/  LDSM.16.M88.4 R52, [R2+0x11100] ;  /* 0x011100000234783b */ /* 0x000fee0000000200 */
[C---:B---3--:R-:W-:Y:S08]  /*2bd0*/  HMMA.16816.F32 R64, R24.reuse, R12, R64 ;  /* 0x0000000c1840723c */ /* 0x048ff00000001840 */
[----:B------:R-:W-:Y:S01]  /*2be0*/  HMMA.16816.F32 R72, R24, R14, R72 ;  /* 0x0000000e1848723c */ /* 0x000fe20000001848 */
[----:B------:R-:W-:Y:S04]  /*2bf0*/  LDSM.16.M88.4 R24, [R184+0x8000] ;  /* 0x00800000b818783b */ /* 0x000fe80000000200 */
[----:B------:R-:W2:Y:S03]  /*2c00*/  LDSM.16.M88.4 R12, [R0+0x10100] ;  /* 0x01010000000c783b */ /* 0x000ea60000000200 */
[C---:B-1----:R-:W-:Y:S08]  /*2c10*/  HMMA.16816.F32 R48, R16.reuse, R8, R48 ;  /* 0x000000081030723c */ /* 0x042ff00000001830 */
[----:B------:R-:W-:Y:S01]  /*2c20*/  HMMA.16816.F32 R44, R16, R10, R44 ;  /* 0x0000000a102c723c */ /* 0x000fe2000000182c */
[----:B------:R-:W1:Y:S07]  /*2c30*/  LDSM.16.M88.4 R8, [R0+0x11100] ;  /* 0x011100000008783b */ /* 0x000e6e0000000200 */
[C---:B------:R-:W-:Y:S08]  /*2c40*/  HMMA.16816.F32 R32, R56.reuse, R28, R32 ;  /* 0x0000001c3820723c */ /* 0x040ff00000001820 */
[C---:B------:R-:W-:Y:S01]  /*2c50*/  HMMA.16816.F32 R68, R56.reuse, R30, R68 ;  /* 0x0000001e3844723c */ /* 0x040fe20000001844 */
[----:B------:R-:W-:Y:S07]  /*2c60*/  LDSM.16.M88.4 R28, [R0+0x10900] ;  /* 0x01090000001c783b */ /* 0x000fee0000000200 */
[----:B------:R-:W-:Y:S08]  /*2c70*/  HMMA.16816.F32 R40, R56, R60, R40 ;  /* 0x0000003c3828723c */ /* 0x000ff00000001828 */
[C---:B--2---:R-:W-:Y:S08]  /*2c80*/  HMMA.16816.F32 R48, R24.reuse, R12, R48 ;  /* 0x0000000c1830723c */ /* 0x044ff00000001830 */
[----:B------:R-:W-:Y:S01]  /*2c90*/  HMMA.16816.F32 R44, R24, R14, R44 ;  /* 0x0000000e182c723c */ /* 0x000fe2000000182c */
[----:B------:R2:W3:Y:S07]  /*2ca0*/  LDSM.16.M88.4 R12, [R2+0x11900] ;  /* 0x01190000020c783b */ /* 0x0004ee0000000200 */
[----:B------:R-:W-:Y:S08]  /*2cb0*/  HMMA.16816.F32 R36, R56, R62, R36 ;  /* 0x0000003e3824723c */ /* 0x000ff00000001824 */
[----:B------:R-:W-:Y:S01]  /*2cc0*/  HMMA.16816.F32 R32, R16, R52, R32 ;  /* 0x000000341020723c */ /* 0x000fe20000001820 */
[----:B------:R-:W-:-:S06]  /*2cd0*/  FMUL.FTZ R48, R48, c[0x0][0x320] ;  /* 0x0000c80030307a20 */ /* 0x000fcc0000410000 */
[----:B------:R-:W4:Y:S01]  /*2ce0*/  MUFU.TANH R48, R48 ;  /* 0x0000003000307308 */ /* 0x000f220000002400 */
[----:B------:R-:W-:Y:S01]  /*2cf0*/  HMMA.16816.F32 R72, R56, R78, R72 ;  /* 0x0000004e3848723c */ /* 0x000fe20000001848 */
[----:B------:R-:W-:-:S06]  /*2d00*/  FMUL.FTZ R44, R44, c[0x0][0x320] ;  /* 0x0000c8002c2c7a20 */ /* 0x000fcc0000410000 */
[----:B--2---:R2:W1:Y:S01]  /*2d10*/  MUFU.TANH R2, R44 ;  /* 0x0000002c00027308 */ /* 0x0044620000002400 */
[----:B------:R-:W-:Y:S08]  /*2d20*/  HMMA.16816.F32 R64, R56, R76, R64 ;  /* 0x0000004c3840723c */ /* 0x000ff00000001840 */
[C---:B------:R-:W-:Y:S08]  /*2d30*/  HMMA.16816.F32 R68, R16.reuse, R54, R68 ;  /* 0x000000361044723c */ /* 0x040ff00000001844 */
[C---:B------:R-:W-:Y:S08]  /*2d40*/  HMMA.16816.F32 R40, R16.reuse, R20, R40 ;  /* 0x000000141028723c */ /* 0x040ff00000001828 */
[----:B------:R-:W-:Y:S01]  /*2d50*/  HMMA.16816.F32 R36, R16, R22, R36 ;  /* 0x000000161024723c */ /* 0x000fe20000001824 */
[----:B------:R-:W5:Y:S07]  /*2d60*/  LDSM.16.M88.4 R20, [R0+0x11900] ;  /* 0x011900000014783b */ /* 0x000f6e0000000200 */
[----:B-1----:R-:W-:Y:S07]  /*2d70*/  HMMA.16816.F32 R32, R24, R8, R32 ;  /* 0x000000081820723c */ /* 0x002fee0000001820 */
[----:B------:R-:W-:Y:S01]  /*2d80*/  LOP3.LUT R9, R86, 0xffffffe0, RZ, 0xc0, !PT ;  /* 0xffffffe056097812 */ /* 0x000fe200078ec0ff */
[----:B---3--:R-:W-:Y:S04]  /*2d90*/  HMMA.16816.F32 R72, R16, R14, R72 ;  /* 0x0000000e1048723c */ /* 0x008fe80000001848 */
[----:B------:R-:W-:-:S02]  /*2da0*/  IMAD.IADD R9, R84, 0x1, -R9 ;  /* 0x0000000154097824 */ /* 0x000fc400078e0a09 */
[----:B------:R-:W-:Y:S01]  /*2db0*/  IMAD.IADD R84, R84, 0x1, -R87 ;  /* 0x0000000154547824 */ /* 0x000fe200078e0a57 */
[----:B------:R-:W-:Y:S01]  /*2dc0*/  SHF.R.S32.HI R14, RZ, 0x1f, R85 ;  /* 0x0000001fff0e7819 */ /* 0x000fe20000011455 */
[----:B------:R-:W-:Y:S08]  /*2dd0*/  HMMA.16816.F32 R64, R16, R12, R64 ;  /* 0x0000000c1040723c */ /* 0x000ff00000001840 */
[----:B------:R-:W-:Y:S01]  /*2de0*/  HMMA.16816.F32 R68, R24, R10, R68 ;  /* 0x0000000a1844723c */ /* 0x000fe20000001844 */
[----:B------:R-:W-:-:S02]  /*2df0*/  FMUL.FTZ R32, R32, c[0x0][0x320] ;  /* 0x0000c80020207a20 */ /* 0x000fc40000410000 */
[----:B------:R-:W-:Y:S02]  /*2e00*/  FMUL.FTZ R33, R33, c[0x0][0x320] ;  /* 0x0000c80021217a20 */ /* 0x000fe40000410000 */
[----:B------:R2:W1:Y:S02]  /*2e10*/  MUFU.TANH R166, R32 ;  /* 0x0000002000a67308 */ /* 0x0004640000002400 */
[----:B------:R-:W-:Y:S01]  /*2e20*/  LEA.HI R11, R14, R85, RZ, 0x3 ;  /* 0x000000550e0b7211 */ /* 0x000fe200078f18ff */
[C---:B------:R-:W-:Y:S01]  /*2e30*/  HMMA.16816.F32 R40, R24.reuse, R28, R40 ;  /* 0x0000001c1828723c */ /* 0x040fe20000001828 */
[----:B------:R-:W-:Y:S02]  /*2e40*/  SHF.R.S32.HI R14, RZ, 0x1f, R9 ;  /* 0x0000001fff0e7819 */ /* 0x000fe40000011409 */
[----:B------:R-:W-:Y:S02]  /*2e50*/  LOP3.LUT R16, R11, 0xffffff8, RZ, 0xc0, !PT ;  /* 0x0ffffff80b107812 */ /* 0x000fe400078ec0ff */
[----:B------:R-:W-:Y:S01]  /*2e60*/  LEA.HI R13, R14, R9, RZ, 0x2 ;  /* 0x000000090e0d7211 */ /* 0x000fe200078f10ff */
[----:B------:R2:W3:Y:S01]  /*2e70*/  MUFU.TANH R176, R33 ;  /* 0x0000002100b07308 */ /* 0x0004e20000002400 */
[----:B------:R-:W-:Y:S01]  /*2e80*/  LEA.HI R11, R84, R84, RZ, 0x1 ;  /* 0x00000054540b7211 */ /* 0x000fe200078f08ff */
[----:B------:R-:W-:Y:S01]  /*2e90*/  IMAD.IADD R85, R85, 0x1, -R16 ;  /* 0x0000000155557824 */ /* 0x000fe200078e0a10 */
[----:B------:R-:W-:Y:S01]  /*2ea0*/  LEA.HI.SX32 R210, R13, R144, 0x1e ;  /* 0x000000900dd27211 */ /* 0x000fe200078ff2ff */
[----:B------:R-:W-:Y:S01]  /*2eb0*/  HMMA.16816.F32 R36, R24, R30, R36 ;  /* 0x0000001e1824723c */ /* 0x000fe20000001824 */
[----:B------:R-:W-:Y:S01]  /*2ec0*/  LOP3.LUT R11, R11, 0x1ffffffe, RZ, 0xc0, !PT ;  /* 0x1ffffffe0b0b7812 */ /* 0x000fe200078ec0ff */
[----:B------:R-:W-:Y:S01]  /*2ed0*/  FMUL.FTZ R29, R49, c[0x0][0x320] ;  /* 0x0000c800311d7a20 */ /* 0x000fe20000410000 */
[----:B------:R-:W-:Y:S01]  /*2ee0*/  LOP3.LUT R16, R13, 0x7ffffffc, RZ, 0xc0, !PT ;  /* 0x7ffffffc0d107812 */ /* 0x000fe200078ec0ff */
[----:B------:R-:W-:-:S02]  /*2ef0*/  IMAD R210, R85, 0x10, R210 ;  /* 0x0000001055d27824 */ /* 0x000fc400078e02d2 */
[----:B------:R-:W-:Y:S02]  /*2f00*/  IMAD.IADD R11, R84, 0x1, -R11 ;  /* 0x00000001540b7824 */ /* 0x000fe400078e0a0b */
[C---:B-----5:R-:W-:Y:S01]  /*2f10*/  HMMA.16816.F32 R64, R24.reuse, R20, R64 ;  /* 0x000000141840723c */ /* 0x060fe20000001840 */
[----:B------:R-:W-:Y:S01]  /*2f20*/  IMAD.IADD R211, R9, 0x1, -R16 ;  /* 0x0000000109d37824 */ /* 0x000fe200078e0a10 */
[----:B------:R-:W-:Y:S01]  /*2f30*/  IADD3 R16, R194, 0x1, -R5 ;  /* 0x00000001c2107810 */ /* 0x000fe20007ffe805 */
[----:B------:R-:W-:Y:S01]  /*2f40*/  IMAD R210, R11, 0x8, R210 ;  /* 0x000000080bd27824 */ /* 0x000fe200078e02d2 */
[----:B------:R-:W1:Y:S01]  /*2f50*/  MUFU.TANH R29, R29 ;  /* 0x0000001d001d7308 */ /* 0x000e620000002400 */
[----:B------:R-:W-:Y:S02]  /*2f60*/  IMAD.SHL.U32 R211, R211, 0x2, RZ ;  /* 0x00000002d3d37824 */ /* 0x000fe400078e00ff */
[----:B------:R-:W-:Y:S01]  /*2f70*/  @P3 IMAD.HI.U32 R14, R210, c[0x0][0x2c8], RZ ;  /* 0x0000b200d20e3a27 */ /* 0x000fe200078e00ff */
[----:B------:R-:W-:Y:S02]  /*2f80*/  HMMA.16816.F32 R72, R24, R22, R72 ;  /* 0x000000161848723c */ /* 0x000fe40000001848 */
[----:B------:R-:W-:Y:S01]  /*2f90*/  IADD3 R13, -R203, R16, -R211 ;  /* 0x00000010cb0d7210 */ /* 0x000fe20007ffe9d3 */
[----:B------:R-:W-:Y:S01]  /*2fa0*/  IMAD.MOV.U32 R11, RZ, RZ, R210 ;  /* 0x000000ffff0b7224 */ /* 0x000fe200078e00d2 */
[----:B------:R-:W-:Y:S01]  /*2fb0*/  @P3 SHF.R.U32.HI R11, RZ, c[0x0][0x2cc], R14 ;  /* 0x0000b300ff0b3a19 */ /* 0x000fe2000001160e */
[----:B------:R-:W-:Y:S01]  /*2fc0*/  FMUL.FTZ R28, R50, c[0x0][0x320] ;  /* 0x0000c800321c7a20 */ /* 0x000fe20000410000 */
[----:B------:R-:W-:Y:S01]  /*2fd0*/  ISETP.GE.AND P3, PT, R195, 0x1, PT ;  /* 0x00000001c300780c */ /* 0x000fe20003f66270 */
[----:B------:R-:W-:Y:S01]  /*2fe0*/  FMUL.FTZ R30, R45, c[0x0][0x320] ;  /* 0x0000c8002d1e7a20 */ /* 0x000fe20000410000 */
[----:B------:R-:W-:Y:S01]  /*2ff0*/  IADD3 R15, R13, c[0x0][0x328], RZ ;  /* 0x0000ca000d0f7a10 */ /* 0x000fe20007ffe0ff */
[----:B------:R-:W5:Y:S01]  /*3000*/  SHFL.IDX PT, R14, R11, RZ, 0x1c1f ;  /* 0x001c1fff0b0e7589 */ /* 0x000f6200000e0000 */
[----:B------:R-:W-:Y:S01]  /*3010*/  FMUL.FTZ R8, R40, c[0x0][0x320] ;  /* 0x0000c80028087a20 */ /* 0x000fe20000410000 */
[----:B------:R-:W1:Y:S01]  /*3020*/  MUFU.TANH R28, R28 ;  /* 0x0000001c001c7308 */ /* 0x000e620000002400 */
[----:B------:R-:W-:Y:S01]  /*3030*/  FMUL.FTZ R12, R41, c[0x0][0x320] ;  /* 0x0000c800290c7a20 */ /* 0x000fe20000410000 */
[----:B------:R-:W-:Y:S01]  /*3040*/  IADD3 R13, R13, UR6, RZ ;  /* 0x000000060d0d7c10 */ /* 0x000fe2000fffe0ff */
[----:B------:R-:W-:Y:S01]  /*3050*/  FMUL.FTZ R10, R36, c[0x0][0x320] ;  /* 0x0000c800240a7a20 */ /* 0x000fe20000410000 */
[----:B------:R-:W-:Y:S01]  /*3060*/  IADD3 R9, -R211, R194, -R5 ;  /* 0x000000c2d3097210 */ /* 0x000fe20007ffe905 */
[----:B------:R-:W-:-:S02]  /*3070*/  FMUL.FTZ R0, R37, c[0x0][0x320] ;  /* 0x0000c80025007a20 */ /* 0x000fc40000410000 */
[----:B------:R-:W-:Y:S01]  /*3080*/  FMUL.FTZ R68, R68, c[0x0][0x320] ;  /* 0x0000c80044447a20 */ /* 0x000fe20000410000 */
[----:B------:R-:W1:Y:S01]  /*3090*/  MUFU.TANH R30, R30 ;  /* 0x0000001e001e7308 */ /* 0x000e620000002400 */
[----:B------:R-:W-:Y:S02]  /*30a0*/  FMUL.FTZ R69, R69, c[0x0][0x320] ;  /* 0x0000c80045457a20 */ /* 0x000fe40000410000 */
[----:B------:R-:W-:Y:S02]  /*30b0*/  FMUL.FTZ R64, R64, c[0x0][0x320] ;  /* 0x0000c80040407a20 */ /* 0x000fe40000410000 */
[----:B------:R-:W-:Y:S02]  /*30c0*/  FMUL.FTZ R65, R65, c[0x0][0x320] ;  /* 0x0000c80041417a20 */ /* 0x000fe40000410000 */
[----:B------:R-:W-:Y:S01]  /*30d0*/  FMUL.FTZ R72, R72, c[0x0][0x320] ;  /* 0x0000c80048487a20 */ /* 0x000fe20000410000 */
[----:B------:R-:W1:Y:S01]  /*30e0*/  MUFU.TANH R8, R8 ;  /* 0x0000000800087308 */ /* 0x000e620000002400 */
[----:B------:R-:W-:-:S02]  /*30f0*/  FMUL.FTZ R73, R73, c[0x0][0x320] ;  /* 0x0000c80049497a20 */ /* 0x000fc40000410000 */
[----:B-----5:R-:W-:-:S05]  /*3100*/  IMAD.IADD R16, R15, 0x1, R14 ;  /* 0x000000010f107824 */ /* 0x020fca00078e020e */
[----:B------:R-:W1:Y:S01]  /*3110*/  MUFU.TANH R12, R12 ;  /* 0x0000000c000c7308 */ /* 0x000e620000002400 */
[----:B------:R-:W-:Y:S01]  /*3120*/  IMAD.IADD R17, R13, 0x1, R14 ;  /* 0x000000010d117824 */ /* 0x000fe200078e020e */
[----:B------:R-:W-:-:S06]  /*3130*/  IMNMX R19, R16, R9, PT ;  /* 0x0000000910137217 */ /* 0x000fcc0003800200 */
[----:B------:R-:W1:Y:S08]  /*3140*/  MUFU.TANH R10, R10 ;  /* 0x0000000a000a7308 */ /* 0x000e700000002400 */
[----:B------:R-:W1:Y:S08]  /*3150*/  MUFU.TANH R0, R0 ;  /* 0x0000000000007308 */ /* 0x000e700000002400 */
[----:B------:R2:W1:Y:S08]  /*3160*/  MUFU.TANH R174, R68 ;  /* 0x0000004400ae7308 */ /* 0x0004700000002400 */
[----:B------:R2:W1:Y:S08]  /*3170*/  MUFU.TANH R168, R69 ;  /* 0x0000004500a87308 */ /* 0x0004700000002400 */
[----:B------:R2:W1:Y:S08]  /*3180*/  MUFU.TANH R180, R64 ;  /* 0x0000004000b47308 */ /* 0x0004700000002400 */
[----:B------:R2:W1:Y:S08]  /*3190*/  MUFU.TANH R178, R65 ;  /* 0x0000004100b27308 */ /* 0x0004700000002400 */
[----:B------:R2:W1:Y:S08]  /*31a0*/  MUFU.TANH R142, R72 ;  /* 0x00000048008e7308 */ /* 0x0004700000002400 */
[----:B------:R2:W1:Y:S01]  /*31b0*/  MUFU.TANH R140, R73 ;  /* 0x00000049008c7308 */ /* 0x0004620000002400 */
[----:B------:R-:W-:Y:S05]  /*31c0*/  @!P3 BRA `(.L_x_870) ;  /* 0x000001500000b947 */ /* 0x000fea0003800000 */
[----:B---34-:R-:W-:Y:S01]  /*31d0*/  IADD3 R16, -R203, R194, R14 ;  /* 0x000000c2cb107210 */ /* 0x018fe20007ffe10e */
[----:B------:R-:W-:Y:S03]  /*31e0*/  BSSY B0, `(.L_x_871) ;  /* 0x000000e000007945 */ /* 0x000fe60003800000 */
        /* <DEDUP_REMOVED lines=9> */
.L_x_872:
[----:B------:R-:W-:-:S04]  /*3280*/  MOV R14, c[0x0][0x32c] ;  /* 0x0000cb00000e7a02 */ /* 0x000fc80000000f00 */
[----:B------:R-:W-:-:S13]  /*3290*/  ISETP.NE.AND P0, PT, R14, 0x1, PT ;  /* 0x000000010e00780c */ /* 0x000fda0003f05270 */
[----:B------:R-:W-:-:S05]  /*32a0*/  @P0 IMAD.HI.U32 R14, R16, c[0x0][0x330], RZ ;  /* 0x0000cc00100e0a27 */ /* 0x000fca00078e00ff */
[----:B------:R-:W-:Y:S02]  /*32b0*/  @P0 SHF.R.U32.HI R16, RZ, c[0x0][0x334], R14 ;  /* 0x0000cd00ff100a19 */ /* 0x000fe4000001160e */
.L_x_873:
[----:B------:R-:W-:Y:S05]  /*32c0*/  BSYNC B0 ;  /* 0x0000000000007941 */ /* 0x000fea0003800000 */
.L_x_871:
[----:B------:R-:W-:-:S04]  /*32d0*/  IMAD R16, R16, c[0x0][0x32c], -R5 ;  /* 0x0000cb0010107a24 */ /* 0x000fc800078e0a05 */
[----:B------:R-:W-:-:S05]  /*32e0*/  IMAD.IADD R16, R16, 0x1, -R211 ;  /* 0x0000000110107824 */ /* 0x000fca00078e0ad3 */
[----:B------:R-:W-:Y:S02]  /*32f0*/  IADD3 R14, R16, c[0x0][0x32c], RZ ;  /* 0x0000cb00100e7a10 */ /* 0x000fe40007ffe0ff */
[----:B------:R-:W-:Y:S02]  /*3300*/  IMNMX R17, R17, R16, !PT ;  /* 0x0000001011117217 */ /* 0x000fe40007800200 */
[----:B------:R-:W-:Y:S02]  /*3310*/  IMNMX R19, R19, R14, PT ;  /* 0x0000000e13137217 */ /* 0x000fe40003800200 */
.L_x_870:
[----:B---34-:R-:W-:Y:S01]  /*3320*/  ISETP.GT.AND P1, PT, R132, RZ, PT ;  /* 0x000000ff8400720c */ /* 0x018fe20003f24270 */
[----:B------:R-:W3:Y:S01]  /*3330*/  SHFL.IDX PT, R24, R11, 0x1, 0x1c1f ;  /* 0x003c1f000b187f89 */ /* 0x000ee200000e0000 */
[----:B------:R-:W-:Y:S02]  /*3340*/  FMUL.FTZ R22, R42, c[0x0][0x320] ;  /* 0x0000c8002a167a20 */ /* 0x000fe40000410000 */
[----:B------:R-:W-:Y:S01]  /*3350*/  ISETP.GT.AND P0, PT, R17, RZ, P1 ;  /* 0x000000ff1100720c */ /* 0x000fe20000f04270 */
[----:B------:R-:W-:Y:S02]  /*3360*/  FMUL.FTZ R23, R43, c[0x0][0x320] ;  /* 0x0000c8002b177a20 */ /* 0x000fe40000410000 */
[----:B------:R-:W-:Y:S01]  /*3370*/  FMUL.FTZ R34, R34, c[0x0][0x320] ;  /* 0x0000c80022227a20 */ /* 0x000fe20000410000 */
[----:B------:R-:W-:Y:S01]  /*3380*/  ISETP.LT.OR P0, PT, R19, 0x1, P0 ;  /* 0x000000011300780c */ /* 0x000fe20000701670 */
[----:B------:R-:W-:Y:S01]  /*3390*/  FMUL.FTZ R35, R35, c[0x0][0x320] ;  /* 0x0000c80023237a20 */ /* 0x000fe20000410000 */
[----:B------:R-:W4:Y:S01]  /*33a0*/  MUFU.TANH R22, R22 ;  /* 0x0000001600167308 */ /* 0x000f220000002400 */
[----:B------:R-:W-:Y:S01]  /*33b0*/  FMUL.FTZ R47, R47, c[0x0][0x320] ;  /* 0x0000c8002f2f7a20 */ /* 0x000fe20000410000 */
[----:B------:R-:W-:Y:S01]  /*33c0*/  FSEL R48, R48, -INF , !P0 ;  /* 0xff80000030307808 */ /* 0x000fe20004000000 */
[----:B------:R-:W-:Y:S01]  /*33d0*/  FMUL.FTZ R70, R70, c[0x0][0x320] ;  /* 0x0000c80046467a20 */ /* 0x000fe20000410000 */
[----:B------:R-:W-:Y:S01]  /*33e0*/  ISETP.GT.AND P0, PT, R17, 0x1, P1 ;  /* 0x000000011100780c */ /* 0x000fe20000f04270 */
[----:B------:R-:W-:-:S02]  /*33f0*/  FMUL.FTZ R66, R66, c[0x0][0x320] ;  /* 0x0000c80042427a20 */ /* 0x000fc40000410000 */
[----:B------:R-:W-:Y:S01]  /*3400*/  FMUL.FTZ R67, R67, c[0x0][0x320] ;  /* 0x0000c80043437a20 */ /* 0x000fe20000410000 */
[----:B------:R-:W-:Y:S01]  /*3410*/  ISETP.LT.OR P0, PT, R19, 0x2, P0 ;  /* 0x000000021300780c */ /* 0x000fe20000701670 */
[----:B------:R-:W-:Y:S01]  /*3420*/  FMUL.FTZ R74, R74, c[0x0][0x320] ;  /* 0x0000c8004a4a7a20 */ /* 0x000fe20000410000 */
[----:B------:R2:W1:Y:S01]  /*3430*/  MUFU.TANH R173, R34 ;  /* 0x0000002200ad7308 */ /* 0x0004620000002400 */
[----:B------:R-:W-:Y:S01]  /*3440*/  FMUL.FTZ R75, R75, c[0x0][0x320] ;  /* 0x0000c8004b4b7a20 */ /* 0x000fe20000410000 */
[----:B-1----:R-:W-:Y:S01]  /*3450*/  FSEL R18, R29, -INF , !P0 ;  /* 0xff8000001d127808 */ /* 0x002fe20004000000 */
[----:B------:R-:W-:Y:S01]  /*3460*/  FMUL.FTZ R71, R71, c[0x0][0x320] ;  /* 0x0000c80047477a20 */ /* 0x000fe20000410000 */
[----:B------:R-:W-:Y:S01]  /*3470*/  ISETP.GT.AND P0, PT, R17, 0x8, P1 ;  /* 0x000000081100780c */ /* 0x000fe20000f04270 */
[--C-:B---3--:R-:W-:Y:S02]  /*3480*/  IMAD.IADD R20, R15, 0x1, R24.reuse ;  /* 0x000000010f147824 */ /* 0x108fe400078e0218 */
[----:B------:R-:W-:Y:S01]  /*3490*/  IMAD.IADD R21, R13, 0x1, R24 ;  /* 0x000000010d157824 */ /* 0x000fe200078e0218 */
[----:B------:R-:W-:Y:S01]  /*34a0*/  ISETP.LT.OR P0, PT, R19, 0x9, P0 ;  /* 0x000000091300780c */ /* 0x000fe20000701670 */
[----:B------:R2:W1:Y:S01]  /*34b0*/  MUFU.TANH R183, R35 ;  /* 0x0000002300b77308 */ /* 0x0004620000002400 */
[----:B------:R-:W-:-:S02]  /*34c0*/  IMNMX R20, R20, R9, PT ;  /* 0x0000000914147217 */ /* 0x000fc40003800200 */
[----:B------:R-:W-:Y:S01]  /*34d0*/  FSEL R16, R2, -INF , !P0 ;  /* 0xff80000002107808 */ /* 0x000fe20004000000 */
[----:B------:R-:W-:Y:S01]  /*34e0*/  FMUL.FTZ R2, R38, c[0x0][0x320] ;  /* 0x0000c80026027a20 */ /* 0x000fe20000410000 */
[----:B------:R-:W-:-:S03]  /*34f0*/  ISETP.GT.AND P0, PT, R17, 0x9, P1 ;  /* 0x000000091100780c */ /* 0x000fc60000f04270 */
[----:B------:R2:W3:Y:S01]  /*3500*/  MUFU.TANH R157, R47 ;  /* 0x0000002f009d7308 */ /* 0x0004e20000002400 */
[----:B------:R-:W-:-:S04]  /*3510*/  ISETP.LT.OR P0, PT, R19, 0xa, P0 ;  /* 0x0000000a1300780c */ /* 0x000fc80000701670 */
[----:B------:R-:W-:Y:S02]  /*3520*/  FSEL R30, R30, -INF , !P0 ;  /* 0xff8000001e1e7808 */ /* 0x000fe40004000000 */
[----:B------:R-:W-:Y:S01]  /*3530*/  ISETP.GT.AND P0, PT, R17, 0x10, P1 ;  /* 0x000000101100780c */ /* 0x000fe20000f04270 */
[----:B------:R-:W1:Y:S03]  /*3540*/  MUFU.TANH R2, R2 ;  /* 0x0000000200027308 */ /* 0x000e660000002400 */
[----:B------:R-:W-:-:S04]  /*3550*/  ISETP.LT.OR P0, PT, R19, 0x11, P0 ;  /* 0x000000111300780c */ /* 0x000fc80000701670 */
[----:B------:R-:W-:Y:S01]  /*3560*/  FSEL R14, R8, -INF , !P0 ;  /* 0xff800000080e7808 */ /* 0x000fe20004000000 */
[----:B------:R2:W1:Y:S01]  /*3570*/  MUFU.TANH R175, R70 ;  /* 0x0000004600af7308 */ /* 0x0004620000002400 */
[----:B------:R-:W-:-:S04]  /*3580*/  ISETP.GT.AND P0, PT, R17, 0x11, P1 ;  /* 0x000000111100780c */ /* 0x000fc80000f04270 */
[----:B------:R-:W-:-:S03]  /*3590*/  ISETP.LT.OR P0, PT, R19, 0x12, P0 ;  /* 0x000000121300780c */ /* 0x000fc60000701670 */
[----:B------:R2:W1:Y:S01]  /*35a0*/  MUFU.TANH R177, R66 ;  /* 0x0000004200b17308 */ /* 0x0004620000002400 */
[----:B------:R-:W-:Y:S02]  /*35b0*/  FSEL R12, R12, -INF , !P0 ;  /* 0xff8000000c0c7808 */ /* 0x000fe40004000000 */
[----:B------:R-:W-:-:S04]  /*35c0*/  ISETP.GT.AND P0, PT, R17, 0x18, P1 ;  /* 0x000000181100780c */ /* 0x000fc80000f04270 */
[----:B------:R-:W-:Y:S01]  /*35d0*/  ISETP.LT.OR P0, PT, R19, 0x19, P0 ;  /* 0x000000191300780c */ /* 0x000fe20000701670 */
[----:B------:R2:W1:Y:S03]  /*35e0*/  MUFU.TANH R143, R67 ;  /* 0x00000043008f7308 */ /* 0x0004660000002400 */
[----:B------:R-:W-:Y:S02]  /*35f0*/  FSEL R10, R10, -INF , !P0 ;  /* 0xff8000000a0a7808 */ /* 0x000fe40004000000 */
[----:B------:R-:W-:-:S03]  /*3600*/  ISETP.GT.AND P0, PT, R17, 0x19, P1 ;  /* 0x000000191100780c */ /* 0x000fc60000f04270 */
[----:B------:R-:W1:Y:S01]  /*3610*/  MUFU.TANH R23, R23 ;  /* 0x0000001700177308 */ /* 0x000e620000002400 */
[----:B------:R-:W-:-:S04]  /*3620*/  ISETP.LT.OR P0, PT, R19, 0x1a, P0 ;  /* 0x0000001a1300780c */ /* 0x000fc80000701670 */
[----:B------:R-:W-:Y:S01]  /*3630*/  FSEL R8, R0, -INF , !P0 ;  /* 0xff80000000087808 */ /* 0x000fe20004000000 */
[----:B------:R-:W-:Y:S01]  /*3640*/  FMUL.FTZ R0, R39, c[0x0][0x320] ;  /* 0x0000c80027007a20 */ /* 0x000fe20000410000 */
[----:B------:R-:W-:Y:S01]  /*3650*/  ISETP.GT.AND P0, PT, R17, 0x20, P1 ;  /* 0x000000201100780c */ /* 0x000fe20000f04270 */
[----:B------:R2:W1:Y:S03]  /*3660*/  MUFU.TANH R141, R74 ;  /* 0x0000004a008d7308 */ /* 0x0004660000002400 */
[----:B------:R-:W-:-:S04]  /*3670*/  ISETP.LT.OR P0, PT, R19, 0x21, P0 ;  /* 0x000000211300780c */ /* 0x000fc80000701670 */
[----:B------:R-:W-:Y:S01]  /*3680*/  FSEL R166, R166, -INF , !P0 ;  /* 0xff800000a6a67808 */ /* 0x000fe20004000000 */
[----:B------:R-:W1:Y:S01]  /*3690*/  MUFU.TANH R0, R0 ;  /* 0x0000000000007308 */ /* 0x000e620000002400 */
        /* <DEDUP_REMOVED lines=8> */
[----:B------:R-:W-:-:S04]  /*3720*/  ISETP.GT.AND P0, PT, R17, 0x29, P1 ;  /* 0x000000291100780c */ /* 0x000fc80000f04270 */
[----:B------:R-:W-:-:S04]  /*3730*/  ISETP.LT.OR P0, PT, R19, 0x2a, P0 ;  /* 0x0000002a1300780c */ /* 0x000fc80000701670 */
        /* <DEDUP_REMOVED lines=10> */
[----:B------:R-:W-:Y:S01]  /*37e0*/  ISETP.GT.AND P0, PT, R17, 0x39, P1 ;  /* 0x000000391100780c */ /* 0x000fe20000f04270 */
[----:B------:R-:W-:-:S03]  /*37f0*/  FMUL.FTZ R17, R51, c[0x0][0x320] ;  /* 0x0000c80033117a20 */ /* 0x000fc60000410000 */
[----:B------:R-:W-:Y:S01]  /*3800*/  ISETP.LT.OR P0, PT, R19, 0x3a, P0 ;  /* 0x0000003a1300780c */ /* 0x000fe20000701670 */
[----:B------:R-:W-:Y:S02]  /*3810*/  FMUL.FTZ R19, R46, c[0x0][0x320] ;  /* 0x0000c8002e137a20 */ /* 0x000fe40000410000 */
[----:B------:R-:W1:Y:S01]  /*3820*/  MUFU.TANH R17, R17 ;  /* 0x0000001100117308 */ /* 0x000e620000002400 */
[----:B------:R-:W-:-:S07]  /*3830*/  FSEL R140, R140, -INF , !P0 ;  /* 0xff8000008c8c7808 */ /* 0x000fce0004000000 */
[----:B------:R-:W1:Y:S01]  /*3840*/  MUFU.TANH R19, R19 ;  /* 0x0000001300137308 */ /* 0x000e620000002400 */
[----:B------:R-:W-:Y:S05]  /*3850*/  @!P3 BRA `(.L_x_874) ;  /* 0x000001500000b947 */ /* 0x000fea0003800000 */
[----:B--234-:R-:W-:Y:S01]  /*3860*/  IADD3 R24, -R203, R194, R24 ;  /* 0x000000c2cb187210 */ /* 0x01cfe20007ffe118 */
        /* <DEDUP_REMOVED lines=10> */
.L_x_876:
[----:B------:R-:W-:-:S04]  /*3910*/  MOV R9, c[0x0][0x32c] ;  /* 0x0000cb0000097a02 */ /* 0x000fc80000000f00 */
[----:B------:R-:W-:-:S13]  /*3920*/  ISETP.NE.AND P0, PT, R9, 0x1, PT ;  /* 0x000000010900780c */ /* 0x000fda0003f05270 */
[----:B------:R-:W-:-:S05]  /*3930*/  @P0 IMAD.HI.U32 R9, R24, c[0x0][0x330], RZ ;  /* 0x0000cc0018090a27 */ /* 0x000fca00078e00ff */
[----:B------:R-:W-:Y:S02]  /*3940*/  @P0 SHF.R.U32.HI R24, RZ, c[0x0][0x334], R9 ;  /* 0x0000cd00ff180a19 */ /* 0x000fe40000011609 */
.L_x_877:
[----:B------:R-:W-:Y:S05]  /*3950*/  BSYNC B0 ;  /* 0x0000000000007941 */ /* 0x000fea0003800000 */
.L_x_875:
[----:B------:R-:W-:-:S04]  /*3960*/  IMAD R24, R24, c[0x0][0x32c], -R5 ;  /* 0x0000cb0018187a24 */ /* 0x000fc800078e0a05 */
[----:B------:R-:W-:-:S05]  /*3970*/  IMAD.IADD R24, R24, 0x1, -R211 ;  /* 0x0000000118187824 */ /* 0x000fca00078e0ad3 */
[----:B------:R-:W-:Y:S02]  /*3980*/  IADD3 R5, R24, c[0x0][0x32c], RZ ;  /* 0x0000cb0018057a10 */ /* 0x000fe40007ffe0ff */
[----:B------:R-:W-:Y:S02]  /*3990*/  IMNMX R21, R21, R24, !PT ;  /* 0x0000001815157217 */ /* 0x000fe40007800200 */
[----:B------:R-:W-:Y:S02]  /*39a0*/  IMNMX R20, R20, R5, PT ;  /* 0x0000000514147217 */ /* 0x000fe40003800200 */
.L_x_874:
[----:B--234-:R-:W-:Y:S01]  /*39b0*/  ISETP.GT.AND P0, PT, R21, 0x1, P1 ;  /* 0x000000011500780c */ /* 0x01cfe20000f04270 */
[----:B------:R-:W-:-:S04]  /*39c0*/  DEPBAR.LE SB0, 0x2 ;  /* 0x000080800000791a */ /* 0x000fc80000000000 */
[----:B------:R-:W-:Y:S01]  /*39d0*/  BAR.SYNC.DEFER_BLOCKING 0x0 ;  /* 0x0000000000007b1d */ /* 0x000fe20000010000 */
[----:B------:R-:W-:Y:S01]  /*39e0*/  ISETP.LT.OR P0, PT, R20, 0x2, P0 ;  /* 0x000000021400780c */ /* 0x000fe20000701670 */
[----:B------:R-:W-:Y:S01]  /*39f0*/  IMAD.SHL.U32 R135, R4, 0x2, RZ ;  /* 0x0000000204877824 */ /* 0x000fe200078e00ff */
[C---:B------:R-:W-:Y:S02]  /*3a00*/  IADD3 R9, R132.reuse, -0x3, RZ ;  /* 0xfffffffd84097810 */ /* 0x040fe40007ffe0ff */
[----:B-1----:R-:W-:Y:S01]  /*3a10*/  FSEL R17, R17, -INF , !P0 ;  /* 0xff80000011117808 */ /* 0x002fe20004000000 */
[--C-:B------:R-:W-:Y:S01]  /*3a20*/  IMAD R134, R3, 0x2, R135.reuse ;  /* 0x0000000203867824 */ /* 0x100fe200078e0287 */
[----:B------:R-:W-:Y:S01]  /*3a30*/  ISETP.GT.AND P0, PT, R21, 0x8, P1 ;  /* 0x000000081500780c */ /* 0x000fe20000f04270 */
[C---:B------:R-:W-:Y:S01]  /*3a40*/  IMAD.IADD R172, R187.reuse, 0x1, R135 ;  /* 0x00000001bbac7824 */ /* 0x040fe200078e0287 */
[----:B------:R-:W-:Y:S01]  /*3a50*/  IADD3 R220, R132, -0x2, RZ ;  /* 0xfffffffe84dc7810 */ /* 0x000fe20007ffe0ff */
[----:B------:R-:W-:Y:S01]  /*3a60*/  IMAD.IADD R165, R187, 0x1, R134 ;  /* 0x00000001bba57824 */ /* 0x000fe200078e0286 */
[----:B------:R-:W-:Y:S01]  /*3a70*/  ISETP.LT.OR P0, PT, R20, 0x9, P0 ;  /* 0x000000091400780c */ /* 0x000fe20000701670 */
[----:B------:R-:W-:-:S03]  /*3a80*/  IMAD R3, R3, 0x2, R172 ;  /* 0x0000000203037824 */ /* 0x000fc600078e02ac */
[----:B------:R-:W-:Y:S02]  /*3a90*/  FSEL R5, R19, -INF , !P0 ;  /* 0xff80000013057808 */ /* 0x000fe40004000000 */
[C---:B------:R-:W-:Y:S01]  /*3aa0*/  ISETP.GE.AND P0, PT, R9.reuse, R193, PT ;  /* 0x000000c10900720c */ /* 0x040fe20003f06270 */
[----:B------:R-:W-:Y:S04]  /*3ab0*/  LDSM.16.MT88.4 R40, [R135+0x2100] ;  /* 0x002100008728783b */ /* 0x000fe80000004200 */
[----:B------:R-:W-:Y:S08]  /*3ac0*/  LDSM.16.MT88.4 R56, [R134+0x2100] ;  /* 0x002100008638783b */ /* 0x000ff00000004200 */
[----:B------:R-:W-:Y:S01]  /*3ad0*/  @P0 SHF.R.S32.HI R24, RZ, 0x1f, R9 ;  /* 0x0000001fff180819 */ /* 0x000fe20000011409 */
[----:B------:R-:W-:Y:S01]  /*3ae0*/  @P0 IMAD R6, R6, R9, RZ ;  /* 0x0000000906060224 */ /* 0x000fe200078e02ff */
[----:B------:R-:W-:Y:S01]  /*3af0*/  LDSM.16.MT88.4 R124, [R135+0x100] ;  /* 0x00010000877c783b */ /* 0x000fe20000004200 */
[----:B------:R-:W-:-:S03]  /*3b00*/  @P0 IMAD.WIDE.U32 R26, R9, R7, R212 ;  /* 0x00000007091a0225 */ /* 0x000fc600078e00d4 */
[----:B------:R-:W-:Y:S01]  /*3b10*/  LDSM.16.MT88.4 R116, [R172+0x100] ;  /* 0x00010000ac74783b */ /* 0x000fe20000004200 */
[----:B------:R-:W-:Y:S01]  /*3b20*/  @P0 IMAD R6, R24, R7, R6 ;  /* 0x0000000718060224 */ /* 0x000fe200078e0206 */
[----:B------:R-:W-:Y:S02]  /*3b30*/  @P0 LEA R148, P2, R26, c[0x0][0x1c8], 0x1 ;  /* 0x000072001a940a11 */ /* 0x000fe400078408ff */
[----:B------:R-:W-:Y:S01]  /*3b40*/  FMNMX.FTZ R7, R48, R18, !PT ;  /* 0x0000001230077209 */ /* 0x000fe20007810000 */
[----:B------:R-:W-:Y:S01]  /*3b50*/  @P0 IMAD.IADD R6, R27, 0x1, R6 ;  /* 0x000000011b060824 */ /* 0x000fe200078e0206 */
[----:B------:R-:W-:Y:S02]  /*3b60*/  LDSM.16.MT88.4 R108, [R134+0x100] ;  /* 0x00010000866c783b */ /* 0x000fe40000004200 */
[----:B------:R-:W-:Y:S02]  /*3b70*/  FMNMX.FTZ R7, R16, R7, !PT ;  /* 0x0000000710077209 */ /* 0x000fe40007810000 */
[----:B------:R-:W-:Y:S01]  /*3b80*/  @P0 LEA.HI.X R149, R26, c[0x0][0x1cc], R6, 0x1, P2 ;  /* 0x000073001a950a11 */ /* 0x000fe200010f0c06 */
[----:B------:R-:W-:Y:S01]  /*3b90*/  LDSM.16.MT88.4 R100, [R3+0x100] ;  /* 0x000100000364783b */ /* 0x000fe20000004200 */
[----:B------:R-:W-:-:S02]  /*3ba0*/  ISETP.GT.AND P2, PT, R21, 0x9, P1 ;  /* 0x000000091500780c */ /* 0x000fc40000f44270 */
[----:B------:R-:W-:Y:S01]  /*3bb0*/  FMNMX.FTZ R7, R30, R7, !PT ;  /* 0x000000071e077209 */ /* 0x000fe20007810000 */
[----:B------:R-:W-:Y:S01]  /*3bc0*/  LDSM.16.MT88.4 R64, [R165+0x2100] ;  /* 0x00210000a540783b */ /* 0x000fe20000004200 */
[----:B------:R-:W-:Y:S02]  /*3bd0*/  ISETP.LT.OR P2, PT, R20, 0xa, P2 ;  /* 0x0000000a1400780c */ /* 0x000fe40001741670 */
[----:B------:R-:W-:Y:S01]  /*3be0*/  FMNMX.FTZ R7, R14, R7, !PT ;  /* 0x000000070e077209 */ /* 0x000fe20007810000 */
[----:B------:R-:W-:Y:S01]  /*3bf0*/  LDSM.16.MT88.4 R72, [R135+0x4100] ;  /* 0x004100008748783b */ /* 0x000fe20000004200 */
[----:B------:R-:W-:Y:S02]  /*3c00*/  FSEL R157, R157, -INF , !P2 ;  /* 0xff8000009d9d7808 */ /* 0x000fe40005000000 */
[----:B------:R-:W-:Y:S01]  /*3c10*/  ISETP.GT.AND P2, PT, R21, 0x10, P1 ;  /* 0x000000101500780c */ /* 0x000fe20000f44270 */
[----:B------:R-:W-:Y:S01]  /*3c20*/  LDSM.16.MT88.4 R80, [R172+0x4100] ;  /* 0x00410000ac50783b */ /* 0x000fe20000004200 */
[----:B------:R-:W-:-:S02]  /*3c30*/  FMNMX.FTZ R7, R12, R7, !PT ;  /* 0x000000070c077209 */ /* 0x000fc40007810000 */
[----:B------:R-:W-:Y:S01]  /*3c40*/  ISETP.LT.OR P2, PT, R20, 0x11, P2 ;  /* 0x000000111400780c */ /* 0x000fe20001741670 */
[----:B------:R-:W-:Y:S01]  /*3c50*/  LDSM.16.MT88.4 R88, [R134+0x4100] ;  /* 0x004100008658783b */ /* 0x000fe20000004200 */
[----:B------:R-:W-:Y:S02]  /*3c60*/  FMNMX.FTZ R7, R10, R7, !PT ;  /* 0x000000070a077209 */ /* 0x000fe40007810000 */
[----:B------:R-:W-:Y:S01]  /*3c70*/  FSEL R15, R22, -INF , !P2 ;  /* 0xff800000160f7808 */ /* 0x000fe20005000000 */
[----:B------:R-:W-:Y:S01]  /*3c80*/  LDSM.16.MT88.4 R136, [R172+0x900] ;  /* 0x00090000ac88783b */ /* 0x000fe20000004200 */
[----:B------:R-:W-:Y:S02]  /*3c90*/  ISETP.GT.AND P2, PT, R21, 0x11, P1 ;  /* 0x000000111500780c */ /* 0x000fe40000f44270 */
[----:B------:R-:W-:Y:S01]  /*3ca0*/  FMNMX.FTZ R7, R8, R7, !PT ;  /* 0x0000000708077209 */ /* 0x000fe20007810000 */
[----:B------:R-:W-:Y:S01]  /*3cb0*/  LDSM.16.MT88.4 R32, [R134+0x900] ;  /* 0x000900008620783b */ /* 0x000fe20000004200 */
[----:B------:R-:W-:-:S02]  /*3cc0*/  ISETP.LT.OR P2, PT, R20, 0x12, P2 ;  /* 0x000000121400780c */ /* 0x000fc40001741670 */
[----:B------:R-:W-:Y:S01]  /*3cd0*/  FMNMX.FTZ R7, R166, R7, !PT ;  /* 0x00000007a6077209 */ /* 0x000fe20007810000 */
[----:B------:R-:W-:Y:S01]  /*3ce0*/  LDSM.16.MT88.4 R24, [R172+0x2900] ;  /* 0x00290000ac18783b */ /* 0x000fe20000004200 */
[----:B------:R-:W-:Y:S02]  /*3cf0*/  FSEL R13, R23, -INF , !P2 ;  /* 0xff800000170d7808 */ /* 0x000fe40005000000 */
[----:B------:R-:W-:Y:S02]  /*3d00*/  ISETP.GT.AND P2, PT, R21, 0x18, P1 ;  /* 0x000000181500780c */ /* 0x000fe40000f44270 */
[----:B------:R-:W-:Y:S02]  /*3d10*/  FMNMX.FTZ R7, R176, R7, !PT ;  /* 0x00000007b0077209 */ /* 0x000fe40007810000 */
[----:B------:R-:W-:Y:S02]  /*3d20*/  ISETP.LT.OR P2, PT, R20, 0x19, P2 ;  /* 0x000000191400780c */ /* 0x000fe40001741670 */
[----:B------:R-:W-:-:S02]  /*3d30*/  FMNMX.FTZ R7, R174, R7, !PT ;  /* 0x00000007ae077209 */ /* 0x000fc40007810000 */
[----:B------:R-:W-:Y:S02]  /*3d40*/  FSEL R11, R2, -INF , !P2 ;  /* 0xff800000020b7808 */ /* 0x000fe40005000000 */
[----:B------:R-:W-:Y:S02]  /*3d50*/  ISETP.GT.AND P2, PT, R21, 0x19, P1 ;  /* 0x000000191500780c */ /* 0x000fe40000f44270 */
[----:B------:R-:W-:Y:S02]  /*3d60*/  FMNMX.FTZ R7, R168, R7, !PT ;  /* 0x00000007a8077209 */ /* 0x000fe40007810000 */
[----:B------:R-:W-:Y:S02]  /*3d70*/  ISETP.LT.OR P2, PT, R20, 0x1a, P2 ;  /* 0x0000001a1400780c */ /* 0x000fe40001741670 */
[----:B------:R-:W-:Y:S02]  /*3d80*/  FMNMX.FTZ R7, R180, R7, !PT ;  /* 0x00000007b4077209 */ /* 0x000fe40007810000 */
[----:B------:R-:W-:-:S02]  /*3d90*/  FSEL R9, R0, -INF , !P2 ;  /* 0xff80000000097808 */ /* 0x000fc40005000000 */
[----:B------:R-:W-:Y:S02]  /*3da0*/  ISETP.GT.AND P2, PT, R21, 0x20, P1 ;  /* 0x000000201500780c */ /* 0x000fe40000f44270 */
[----:B------:R-:W-:Y:S02]  /*3db0*/  FMNMX.FTZ R7, R178, R7, !PT ;  /* 0x00000007b2077209 */ /* 0x000fe40007810000 */
[----:B------:R-:W-:Y:S02]  /*3dc0*/  ISETP.LT.OR P2, PT, R20, 0x21, P2 ;  /* 0x000000211400780c */ /* 0x000fe40001741670 */
[----:B------:R-:W-:Y:S02]  /*3dd0*/  FMNMX.FTZ R7, R142, R7, !PT ;  /* 0x000000078e077209 */ /* 0x000fe40007810000 */
[----:B------:R-:W-:Y:S02]  /*3de0*/  FSEL R173, R173, -INF , !P2 ;  /* 0xff800000adad7808 */ /* 0x000fe40005000000 */
[----:B------:R-:W-:-:S02]  /*3df0*/  ISETP.GT.AND P2, PT, R21, 0x21, P1 ;  /* 0x000000211500780c */ /* 0x000fc40000f44270 */
[----:B------:R-:W-:Y:S02]  /*3e00*/  FMNMX.FTZ R0, R140, R7, !PT ;  /* 0x000000078c007209 */ /* 0x000fe40007810000 */
[----:B------:R-:W-:-:S03]  /*3e10*/  ISETP.LT.OR P2, PT, R20, 0x22, P2 ;  /* 0x000000221400780c */ /* 0x000fc60001741670 */
[----:B------:R-:W1:Y:S01]  /*3e20*/  SHFL.BFLY PT, R7, R0, 0x2, 0x1f ;  /* 0x0c401f0000077f89 */ /* 0x000e6200000e0000 */
[----:B------:R-:W-:Y:S02]  /*3e30*/  FSEL R183, R183, -INF , !P2 ;  /* 0xff800000b7b77808 */ /* 0x000fe40005000000 */
[----:B------:R-:W-:-:S04]  /*3e40*/  ISETP.GT.AND P2, PT, R21, 0x28, P1 ;  /* 0x000000281500780c */ /* 0x000fc80000f44270 */
[----:B------:R-:W-:-:S04]  /*3e50*/  ISETP.LT.OR P2, PT, R20, 0x29, P2 ;  /* 0x000000291400780c */ /* 0x000fc80001741670 */
[----:B------:R-:W-:Y:S02]  /*3e60*/  FSEL R175, R175, -INF , !P2 ;  /* 0xff800000afaf7808 */ /* 0x000fe40005000000 */
[----:B------:R-:W-:-:S04]  /*3e70*/  ISETP.GT.AND P2, PT, R21, 0x29, P1 ;  /* 0x000000291500780c */ /* 0x000fc80000f44270 */
[----:B------:R-:W-:-:S04]  /*3e80*/  ISETP.LT.OR P2, PT, R20, 0x2a, P2 ;  /* 0x0000002a1400780c */ /* 0x000fc80001741670 */
[----:B------:R-:W-:Y:S02]  /*3e90*/  FSEL R181, R181, -INF , !P2 ;  /* 0xff800000b5b57808 */ /* 0x000fe40005000000 */
[----:B------:R-:W-:Y:S02]  /*3ea0*/  ISETP.GT.AND P2, PT, R21, 0x30, P1 ;  /* 0x000000301500780c */ /* 0x000fe40000f44270 */
[----:B-1----:R-:W-:Y:S02]  /*3eb0*/  FMNMX.FTZ R7, R0, R7, !PT ;  /* 0x0000000700077209 */ /* 0x002fe40007810000 */
        /* <DEDUP_REMOVED lines=9> */
[C---:B------:R-:W-:Y:S02]  /*3f50*/  ISETP.GT.AND P2, PT, R21.reuse, RZ, P1 ;  /* 0x000000ff1500720c */ /* 0x040fe40000f44270 */
[----:B------:R-:W-:Y:S02]  /*3f60*/  ISETP.GT.AND P1, PT, R21, 0x39, P1 ;  /* 0x000000391500780c */ /* 0x000fe40000f24270 */
[C---:B------:R-:W-:Y:S02]  /*3f70*/  ISETP.LT.OR P2, PT, R20.reuse, 0x1, P2 ;  /* 0x000000011400780c */ /* 0x040fe40001741670 */
[----:B------:R-:W-:Y:S02]  /*3f80*/  ISETP.LT.OR P1, PT, R20, 0x3a, P1 ;  /* 0x0000003a1400780c */ /* 0x000fe40000f21670 */
[----:B------:R-:W-:Y:S01]  /*3f90*/  FSEL R28, R28, -INF , !P2 ;  /* 0xff8000001c1c7808 */ /* 0x000fe20005000000 */
[----:B------:R-:W-:Y:S01]  /*3fa0*/  LDSM.16.MT88.4 R20, [R135+0x900] ;  /* 0x000900008714783b */ /* 0x000fe20000004200 */
[----:B------:R-:W-:-:S02]  /*3fb0*/  FSEL R171, R171, -INF , !P1 ;  /* 0xff800000abab7808 */ /* 0x000fc40004800000 */
[----:B------:R-:W-:Y:S02]  /*3fc0*/  FMNMX.FTZ R6, R28, R17, !PT ;  /* 0x000000111c067209 */ /* 0x000fe40007810000 */
[----:B-1----:R-:W-:Y:S02]  /*3fd0*/  FMNMX.FTZ R2, R7, R2, !PT ;  /* 0x0000000207027209 */ /* 0x002fe40007810000 */
[----:B------:R-:W-:Y:S02]  /*3fe0*/  FMNMX.FTZ R6, R5, R6, !PT ;  /* 0x0000000605067209 */ /* 0x000fe40007810000 */
[----:B------:R-:W-:Y:S01]  /*3ff0*/  @P0 LEA R146, P1, R200, R148, 0x1 ;  /* 0x00000094c8920211 */ /* 0x000fe200078208ff */
[----:B------:R-:W-:Y:S01]  /*4000*/  FMUL.FTZ R179, R2, c[0x0][0x2d0] ;  /* 0x0000b40002b37a20 */ /* 0x000fe20000410000 */
[----:B------:R-:W-:Y:S02]  /*4010*/  FMNMX.FTZ R6, R157, R6, !PT ;  /* 0x000000069d067209 */ /* 0x000fe40007810000 */
[----:B------:R-:W-:-:S02]  /*4020*/  @P0 LEA.HI.X R147, R200, R149, R199, 0x1, P1 ;  /* 0x00000095c8930211 */ /* 0x000fc400008f0cc7 */
[----:B------:R-:W-:Y:S02]  /*4030*/  FMNMX.FTZ R6, R15, R6, !PT ;  /* 0x000000060f067209 */ /* 0x000fe40007810000 */
[----:B------:R-:W-:Y:S02]  /*4040*/  FSETP.NEU.FTZ.AND P1, PT, R2, -INF , PT ;  /* 0xff8000000200780b */ /* 0x000fe40003f3d000 */
[----:B------:R-:W-:Y:S02]  /*4050*/  FMNMX.FTZ R6, R13, R6, !PT ;  /* 0x000000060d067209 */ /* 0x000fe40007810000 */
[----:B------:R-:W-:Y:S02]  /*4060*/  FSEL R179, R179, RZ, P1 ;  /* 0x000000ffb3b37208 */ /* 0x000fe40000800000 */
[----:B------:R-:W-:Y:S02]  /*4070*/  FMNMX.FTZ R6, R11, R6, !PT ;  /* 0x000000060b067209 */ /* 0x000fe40007810000 */
[----:B------:R-:W-:Y:S01]  /*4080*/  ISETP.NE.AND P2, PT, R196, 0x1, PT ;  /* 0x00000001c400780c */ /* 0x000fe20003f45270 */
[--C-:B------:R-:W-:Y:S01]  /*4090*/  FFMA.FTZ R161, R48, c[0x0][0x2d0], -R179.reuse ;  /* 0x0000b40030a17a23 */ /* 0x100fe200000108b3 */
[----:B------:R-:W-:Y:S01]  /*40a0*/  FMNMX.FTZ R6, R9, R6, !PT ;  /* 0x0000000609067209 */ /* 0x000fe20007810000 */
[--C-:B------:R-:W-:Y:S01]  /*40b0*/  FFMA.FTZ R160, R18, c[0x0][0x2d0], -R179.reuse ;  /* 0x0000b40012a07a23 */ /* 0x100fe200000108b3 */
[----:B------:R-:W-:Y:S01]  /*40c0*/  LDSM.16.MT88.4 R48, [R172+0x2100] ;  /* 0x00210000ac30783b */ /* 0x000fe20000004200 */
[--C-:B------:R-:W-:Y:S01]  /*40d0*/  FFMA.FTZ R158, R16, c[0x0][0x2d0], -R179.reuse ;  /* 0x0000b400109e7a23 */ /* 0x100fe200000108b3 */
[----:B------:R-:W-:Y:S01]  /*40e0*/  FMNMX.FTZ R6, R173, R6, !PT ;  /* 0x00000006ad067209 */ /* 0x000fe20007810000 */
[--C-:B------:R-:W-:Y:S01]  /*40f0*/  FFMA.FTZ R155, R30, c[0x0][0x2d0], -R179.reuse ;  /* 0x0000b4001e9b7a23 */ /* 0x100fe200000108b3 */
[----:B------:R-:W-:Y:S01]  /*4100*/  MUFU.EX2 R161, R161 ;  /* 0x000000a100a17308 */ /* 0x000fe20000000800 */
[--C-:B------:R-:W-:Y:S01]  /*4110*/  FFMA.FTZ R153, R10, c[0x0][0x2d0], -R179.reuse ;  /* 0x0000b4000a997a23 */ /* 0x100fe200000108b3 */
[----:B------:R-:W-:Y:S01]  /*4120*/  FMNMX.FTZ R6, R183, R6, !PT ;  /* 0x00000006b7067209 */ /* 0x000fe20007810000 */
[----:B------:R-:W-:-:S02]  /*4130*/  FFMA.FTZ R150, R8, c[0x0][0x2d0], -R179 ;  /* 0x0000b40008967a23 */ /* 0x000fc400000108b3 */
[--C-:B------:R-:W-:Y:S01]  /*4140*/  FFMA.FTZ R159, R14, c[0x0][0x2d0], -R179.reuse ;  /* 0x0000b4000e9f7a23 */ /* 0x100fe200000108b3 */
[----:B------:R-:W-:Y:S01]  /*4150*/  FMNMX.FTZ R6, R175, R6, !PT ;  /* 0x00000006af067209 */ /* 0x000fe20007810000 */
[--C-:B------:R-:W-:Y:S01]  /*4160*/  FFMA.FTZ R154, R12, c[0x0][0x2d0], -R179.reuse ;  /* 0x0000b4000c9a7a23 */ /* 0x100fe200000108b3 */
[----:B------:R-:W1:Y:S01]  /*4170*/  MUFU.EX2 R160, R160 ;  /* 0x000000a000a07308 */ /* 0x000e620000000800 */
[--C-:B------:R-:W-:Y:S01]  /*4180*/  FFMA.FTZ R169, R176, c[0x0][0x2d0], -R179.reuse ;  /* 0x0000b400b0a97a23 */ /* 0x100fe200000108b3 */
[----:B------:R-:W-:Y:S01]  /*4190*/  FMNMX.FTZ R6, R181, R6, !PT ;  /* 0x00000006b5067209 */ /* 0x000fe20007810000 */
[--C-:B------:R-:W-:Y:S02]  /*41a0*/  FFMA.FTZ R167, R174, c[0x0][0x2d0], -R179.reuse ;  /* 0x0000b400aea77a23 */ /* 0x100fe400000108b3 */
[--C-:B------:R-:W-:Y:S01]  /*41b0*/  FFMA.FTZ R166, R166, c[0x0][0x2d0], -R179.reuse ;  /* 0x0000b400a6a67a23 */ /* 0x100fe200000108b3 */
[----:B------:R-:W-:Y:S01]  /*41c0*/  FMNMX.FTZ R6, R177, R6, !PT ;  /* 0x00000006b1067209 */ /* 0x000fe20007810000 */
[--C-:B------:R-:W-:Y:S01]  /*41d0*/  FFMA.FTZ R168, R168, c[0x0][0x2d0], -R179.reuse ;  /* 0x0000b400a8a87a23 */ /* 0x100fe200000108b3 */
[----:B------:R-:W-:Y:S01]  /*41e0*/  MUFU.EX2 R158, R158 ;  /* 0x0000009e009e7308 */ /* 0x000fe20000000800 */
[--C-:B------:R-:W-:Y:S01]  /*41f0*/  FFMA.FTZ R180, R180, c[0x0][0x2d0], -R179.reuse ;  /* 0x0000b400b4b47a23 */ /* 0x100fe200000108b3 */
[----:B------:R-:W-:Y:S01]  /*4200*/  FMNMX.FTZ R6, R143, R6, !PT ;  /* 0x000000068f067209 */ /* 0x000fe20007810000 */
[----:B------:R-:W-:-:S03]  /*4210*/  FFMA.FTZ R217, R140, c[0x0][0x2d0], -R179 ;  /* 0x0000b4008cd97a23 */ /* 0x000fc600000108b3 */
[----:B------:R-:W-:Y:S02]  /*4220*/  FMNMX.FTZ R6, R141, R6, !PT ;  /* 0x000000068d067209 */ /* 0x000fe40007810000 */
[----:B------:R-:W2:Y:S01]  /*4230*/  MUFU.EX2 R155, R155 ;  /* 0x0000009b009b7308 */ /* 0x000ea20000000800 */
[----:B-1----:R-:W-:Y:S01]  /*4240*/  F2FP.PACK_AB R96, R160, R161 ;  /* 0x000000a1a060723e */ /* 0x002fe200000000ff */
[----:B------:R-:W-:Y:S01]  /*4250*/  FADD.FTZ R161, R161, R160 ;  /* 0x000000a0a1a17221 */ /* 0x000fe20000010000 */
[----:B------:R-:W-:-:S05]  /*4260*/  FMNMX.FTZ R6, R171, R6, !PT ;  /* 0x00000006ab067209 */ /* 0x000fca0007810000 */
[----:B------:R-:W1:Y:S01]  /*4270*/  SHFL.BFLY PT, R7, R6, 0x2, 0x1f ;  /* 0x0c401f0006077f89 */ /* 0x000e6200000e0000 */
[----:B------:R-:W-:Y:S01]  /*4280*/  MUFU.EX2 R159, R159 ;  /* 0x0000009f009f7308 */ /* 0x000fe20000000800 */
[----:B--2---:R-:W-:-:S07]  /*4290*/  F2FP.PACK_AB R98, R155, R158 ;  /* 0x0000009e9b62723e */ /* 0x004fce00000000ff */
[----:B------:R-:W-:Y:S01]  /*42a0*/  MUFU.EX2 R154, R154 ;  /* 0x0000009a009a7308 */ /* 0x000fe20000000800 */
[----:B------:R-:W-:-:S04]  /*42b0*/  FADD.FTZ R158, R158, R161 ;  /* 0x000000a19e9e7221 */ /* 0x000fc80000010000 */
[----:B------:R-:W-:-:S03]  /*42c0*/  FADD.FTZ R158, R155, R158 ;  /* 0x0000009e9b9e7221 */ /* 0x000fc60000010000 */
[----:B------:R-:W-:Y:S01]  /*42d0*/  MUFU.EX2 R153, R153 ;  /* 0x0000009900997308 */ /* 0x000fe20000000800 */
[----:B-1----:R-:W-:-:S07]  /*42e0*/  FMNMX.FTZ R7, R6, R7, !PT ;  /* 0x0000000706077209 */ /* 0x002fce0007810000 */
[----:B------:R-:W-:Y:S01]  /*42f0*/  MUFU.EX2 R150, R150 ;  /* 0x0000009600967308 */ /* 0x000fe20000000800 */
[----:B------:R-:W1:Y:S07]  /*4300*/  SHFL.BFLY PT, R0, R7, 0x1, 0x1f ;  /* 0x0c201f0007007f89 */ /* 0x000e6e00000e0000 */
[----:B------:R-:W-:Y:S08]  /*4310*/  MUFU.EX2 R166, R166 ;  /* 0x000000a600a67308 */ /* 0x000ff00000000800 */
[----:B------:R-:W-:Y:S08]  /*4320*/  MUFU.EX2 R169, R169 ;  /* 0x000000a900a97308 */ /* 0x000ff00000000800 */
[----:B------:R-:W-:Y:S01]  /*4330*/  MUFU.EX2 R167, R167 ;  /* 0x000000a700a77308 */ /* 0x000fe20000000800 */
[----:B-1----:R-:W-:-:S04]  /*4340*/  FMNMX.FTZ R0, R7, R0, !PT ;  /* 0x0000000007007209 */ /* 0x002fc80007810000 */
[C---:B------:R-:W-:Y:S01]  /*4350*/  FSETP.NEU.FTZ.AND P1, PT, R0.reuse, -INF , PT ;  /* 0xff8000000000780b */ /* 0x040fe20003f3d000 */
[----:B------:R-:W-:Y:S02]  /*4360*/  FMUL.FTZ R170, R0, c[0x0][0x2d0] ;  /* 0x0000b40000aa7a20 */ /* 0x000fe40000410000 */
[----:B------:R-:W-:Y:S03]  /*4370*/  MUFU.EX2 R168, R168 ;  /* 0x000000a800a87308 */ /* 0x000fe60000000800 */
[----:B------:R-:W-:-:S05]  /*4380*/  FSEL R170, R170, RZ, P1 ;  /* 0x000000ffaaaa7208 */ /* 0x000fca0000800000 */
[----:B------:R-:W-:Y:S01]  /*4390*/  MUFU.EX2 R180, R180 ;  /* 0x000000b400b47308 */ /* 0x000fe20000000800 */
[--C-:B------:R-:W-:Y:S02]  /*43a0*/  FFMA.FTZ R163, R28, c[0x0][0x2d0], -R170.reuse ;  /* 0x0000b4001ca37a23 */ /* 0x100fe400000108aa */
[--C-:B------:R-:W-:Y:S01]  /*43b0*/  FFMA.FTZ R162, R17, c[0x0][0x2d0], -R170.reuse ;  /* 0x0000b40011a27a23 */ /* 0x100fe200000108aa */
[----:B------:R-:W-:Y:S01]  /*43c0*/  LDSM.16.MT88.4 R28, [R165+0x900] ;  /* 0x00090000a51c783b */ /* 0x000fe20000004200 */
[--C-:B------:R-:W-:Y:S02]  /*43d0*/  FFMA.FTZ R164, R5, c[0x0][0x2d0], -R170.reuse ;  /* 0x0000b40005a47a23 */ /* 0x100fe400000108aa */
[--C-:B------:R-:W-:Y:S01]  /*43e0*/  FFMA.FTZ R157, R157, c[0x0][0x2d0], -R170.reuse ;  /* 0x0000b4009d9d7a23 */ /* 0x100fe200000108aa */
[----:B------:R1:W2:Y:S01]  /*43f0*/  LDSM.16.MT88.4 R4, [R3+0x4100] ;  /* 0x004100000304783b */ /* 0x0002a20000004200 */
[----:B------:R-:W-:Y:S01]  /*4400*/  MUFU.EX2 R163, R163 ;  /* 0x000000a300a37308 */ /* 0x000fe20000000800 */
[----:B------:R-:W-:-:S02]  /*4410*/  FFMA.FTZ R152, R11, c[0x0][0x2d0], -R170 ;  /* 0x0000b4000b987a23 */ /* 0x000fc400000108aa */
[----:B------:R-:W-:Y:S01]  /*4420*/  LDSM.16.MT88.4 R16, [R134+0x2900] ;  /* 0x002900008610783b */ /* 0x000fe20000004200 */
[--C-:B------:R-:W-:Y:S02]  /*4430*/  FFMA.FTZ R156, R15, c[0x0][0x2d0], -R170.reuse ;  /* 0x0000b4000f9c7a23 */ /* 0x100fe400000108aa */
[--C-:B------:R-:W-:Y:S02]  /*4440*/  FFMA.FTZ R151, R13, c[0x0][0x2d0], -R170.reuse ;  /* 0x0000b4000d977a23 */ /* 0x100fe400000108aa */
[----:B------:R-:W3:Y:S01]  /*4450*/  MUFU.EX2 R162, R162 ;  /* 0x000000a200a27308 */ /* 0x000ee20000000800 */
[----:B------:R-:W-:Y:S01]  /*4460*/  LDSM.16.MT88.4 R12, [R165+0x2900] ;  /* 0x00290000a50c783b */ /* 0x000fe20000004200 */
[--C-:B------:R-:W-:Y:S02]  /*4470*/  FFMA.FTZ R173, R173, c[0x0][0x2d0], -R170.reuse ;  /* 0x0000b400adad7a23 */ /* 0x100fe400000108aa */
[--C-:B------:R-:W-:Y:S02]  /*4480*/  FFMA.FTZ R174, R183, c[0x0][0x2d0], -R170.reuse ;  /* 0x0000b400b7ae7a23 */ /* 0x100fe400000108aa */
[----:B------:R-:W-:-:S02]  /*4490*/  FFMA.FTZ R175, R175, c[0x0][0x2d0], -R170 ;  /* 0x0000b400afaf7a23 */ /* 0x000fc400000108aa */
[----:B------:R-:W-:Y:S01]  /*44a0*/  MUFU.EX2 R164, R164 ;  /* 0x000000a400a47308 */ /* 0x000fe20000000800 */
[--C-:B------:R-:W-:Y:S02]  /*44b0*/  FFMA.FTZ R176, R181, c[0x0][0x2d0], -R170.reuse ;  /* 0x0000b400b5b07a23 */ /* 0x100fe400000108aa */
[--C-:B------:R-:W-:Y:S02]  /*44c0*/  FFMA.FTZ R181, R178, c[0x0][0x2d0], -R179.reuse ;  /* 0x0000b400b2b57a23 */ /* 0x100fe400000108b3 */
[----:B------:R-:W-:Y:S02]  /*44d0*/  FFMA.FTZ R178, R142, c[0x0][0x2d0], -R179 ;  /* 0x0000b4008eb27a23 */ /* 0x000fe400000108b3 */
[--C-:B-1----:R-:W-:Y:S01]  /*44e0*/  FFMA.FTZ R3, R9, c[0x0][0x2d0], -R170.reuse ;  /* 0x0000b40009037a23 */ /* 0x102fe200000108aa */
[----:B------:R-:W1:Y:S01]  /*44f0*/  MUFU.EX2 R157, R157 ;  /* 0x0000009d009d7308 */ /* 0x000e620000000800 */
[----:B------:R-:W4:Y:S01]  /*4500*/  LDSM.16.MT88.4 R8, [R135+0x2900] ;  /* 0x002900008708783b */ /* 0x000f220000004200 */
[----:B---3--:R-:W-:Y:S01]  /*4510*/  F2FP.PACK_AB R97, R162, R163 ;  /* 0x000000a3a261723e */ /* 0x008fe200000000ff */
[----:B------:R-:W-:-:S02]  /*4520*/  FFMA.FTZ R177, R177, c[0x0][0x2d0], -R170 ;  /* 0x0000b400b1b17a23 */ /* 0x000fc400000108aa */
[--C-:B------:R-:W-:Y:S02]  /*4530*/  FFMA.FTZ R182, R143, c[0x0][0x2d0], -R170.reuse ;  /* 0x0000b4008fb67a23 */ /* 0x100fe400000108aa */
[--C-:B------:R-:W-:Y:S01]  /*4540*/  FFMA.FTZ R179, R141, c[0x0][0x2d0], -R170.reuse ;  /* 0x0000b4008db37a23 */ /* 0x100fe200000108aa */
[----:B------:R-:W-:Y:S01]  /*4550*/  MUFU.EX2 R156, R156 ;  /* 0x0000009c009c7308 */ /* 0x000fe20000000800 */
[----:B------:R-:W-:Y:S01]  /*4560*/  FFMA.FTZ R216, R171, c[0x0][0x2d0], -R170 ;  /* 0x0000b400abd87a23 */ /* 0x000fe200000108aa */
[----:B------:R-:W-:Y:S01]  /*4570*/  LDSM.16.MT88.4 R140, [R172+0x3900] ;  /* 0x00390000ac8c783b */ /* 0x000fe20000004200 */
[----:B------:R-:W-:Y:S01]  /*4580*/  FADD.FTZ R163, R163, R162 ;  /* 0x000000a2a3a37221 */ /* 0x000fe20000010000 */
[----:B-1----:R-:W-:-:S04]  /*4590*/  F2FP.PACK_AB R99, R157, R164 ;  /* 0x000000a49d63723e */ /* 0x002fc800000000ff */
[----:B------:R-:W1:Y:S01]  /*45a0*/  MUFU.EX2 R151, R151 ;  /* 0x0000009700977308 */ /* 0x000e620000000800 */
[----:B------:R-:W-:-:S04]  /*45b0*/  FADD.FTZ R164, R164, R163 ;  /* 0x000000a3a4a47221 */ /* 0x000fc80000010000 */
[----:B------:R-:W-:Y:S01]  /*45c0*/  FADD.FTZ R157, R157, R164 ;  /* 0x000000a49d9d7221 */ /* 0x000fe20000010000 */
[C---:B------:R-:W-:Y:S02]  /*45d0*/  HMMA.16816.F32 R36, R96.reuse, R40, RZ ;  /* 0x000000286024723c */ /* 0x040fe400000018ff */
[----:B------:R-:W-:Y:S06]  /*45e0*/  MUFU.EX2 R152, R152 ;  /* 0x0000009800987308 */ /* 0x000fec0000000800 */
[C---:B------:R-:W-:Y:S02]  /*45f0*/  HMMA.16816.F32 R52, R96.reuse, R56, RZ ;  /* 0x000000386034723c */ /* 0x040fe400000018ff */
[----:B------:R-:W3:Y:S06]  /*4600*/  MUFU.EX2 R3, R3 ;  /* 0x0000000300037308 */ /* 0x000eec0000000800 */
        /* <DEDUP_REMOVED lines=31> */
[C---:B--2---:R-:W-:Y:S07]  /*4800*/  HMMA.16816.F32 R92, R96.reuse, R4, RZ ;  /* 0x00000004605c723c */ /* 0x044fee00000018ff */
[----:B------:R-:W-:Y:S01]  /*4810*/  F2FP.PACK_AB R4, R154, R159 ;  /* 0x0000009f9a04723e */ /* 0x000fe200000000ff */
[----:B------:R-:W-:Y:S01]  /*4820*/  HMMA.16816.F32 R96, R96, R6, RZ ;  /* 0x000000066060723c */ /* 0x000fe200000018ff */
[----:B-1----:R-:W-:Y:S01]  /*4830*/  F2FP.PACK_AB R5, R151, R156 ;  /* 0x0000009c9705723e */ /* 0x002fe200000000ff */
[----:B------:R-:W-:-:S02]  /*4840*/  FADD.FTZ R159, R159, R158 ;  /* 0x0000009e9f9f7221 */ /* 0x000fc40000010000 */
[----:B------:R-:W-:Y:S02]  /*4850*/  FADD.FTZ R156, R156, R157 ;  /* 0x0000009d9c9c7221 */ /* 0x000fe40000010000 */
[----:B------:R-:W-:Y:S01]  /*4860*/  FADD.FTZ R154, R154, R159 ;  /* 0x0000009f9a9a7221 */ /* 0x000fe20000010000 */
[----:B------:R-:W-:Y:S01]  /*4870*/  F2FP.PACK_AB R6, R150, R153 ;  /* 0x000000999606723e */ /* 0x000fe200000000ff */
[----:B------:R-:W-:Y:S01]  /*4880*/  FADD.FTZ R151, R151, R156 ;  /* 0x0000009c97977221 */ /* 0x000fe20000010000 */
[----:B---3--:R-:W-:Y:S01]  /*4890*/  F2FP.PACK_AB R7, R3, R152 ;  /* 0x000000980307723e */ /* 0x008fe200000000ff */
[----:B------:R-:W-:Y:S02]  /*48a0*/  FADD.FTZ R153, R153, R154 ;  /* 0x0000009a99997221 */ /* 0x000fe40000010000 */
[----:B------:R-:W-:Y:S02]  /*48b0*/  FADD.FTZ R152, R152, R151 ;  /* 0x0000009798987221 */ /* 0x000fe40000010000 */
[----:B------:R-:W-:-:S02]  /*48c0*/  FADD.FTZ R153, R150, R153 ;  /* 0x0000009996997221 */ /* 0x000fc40000010000 */
[----:B----4-:R-:W-:Y:S01]  /*48d0*/  HMMA.16816.F32 R36, R4, R8, R36 ;  /* 0x000000080424723c */ /* 0x010fe20000001824 */
[----:B------:R-:W-:Y:S02]  /*48e0*/  FADD.FTZ R152, R3, R152 ;  /* 0x0000009803987221 */ /* 0x000fe40000010000 */
[----:B------:R-:W-:-:S05]  /*48f0*/  @P2 IMAD.HI.U32 R3, R144, c[0x0][0x2c8], RZ ;  /* 0x0000b20090032a27 */ /* 0x000fca00078e00ff */
[----:B------:R-:W-:Y:S01]  /*4900*/  HMMA.16816.F32 R40, R4, R10, R40 ;  /* 0x0000000a0428723c */ /* 0x000fe20000001828 */
[----:B------:R-:W1:Y:S01]  /*4910*/  LDSM.16.MT88.4 R8, [R172+0x4900] ;  /* 0x00490000ac08783b */ /* 0x000e620000004200 */
[----:B------:R-:W-:-:S05]  /*4920*/  @P2 SHF.R.U32.HI R144, RZ, c[0x0][0x2cc], R3 ;  /* 0x0000b300ff902a19 */ /* 0x000fca0000011603 */
[----:B------:R-:W-:Y:S01]  /*4930*/  IMAD.IADD R133, R133, 0x1, R144 ;  /* 0x0000000185857824 */ /* 0x000fe200078e0290 */
        /* <DEDUP_REMOVED lines=36> */
[----:B-----5:R-:W-:Y:S01]  /*4b80*/  F2FP.PACK_AB R5, R174, R173 ;  /* 0x000000adae05723e */ /* 0x020fe200000000ff */
        /* <DEDUP_REMOVED lines=64> */
[----:B------:R-:W2:Y:S04]  /*4f90*/  LDSM.16.MT88.4 R16, [R165+0x5900] ;  /* 0x00590000a510783b */ /* 0x000ea80000004200 */
[----:B------:R-:W-:Y:S01]  /*4fa0*/  @!PT LDS RZ, [RZ] ;  /* 0x00000000fffff984 */ /* 0x000fe20000000800 */
[----:B------:R-:W-:Y:S01]  /*4fb0*/  @!PT LDS RZ, [RZ] ;  /* 0x00000000fffff984 */ /* 0x000fe20000000800 */
[----:B------:R-:W-:Y:S01]  /*4fc0*/  @!PT LDS RZ, [RZ] ;  /* 0x00000000fffff984 */ /* 0x000fe20000000800 */
[----:B------:R1:W-:Y:S03]  /*4fd0*/  @P0 LDGSTS.E.BYPASS.LTC128B.128 [R145+0xc100], [R148.64], !P5 ;  /* 0x0c10000094910fae */ /* 0x0003e6000e901d48 */
[C---:B------:R-:W-:Y:S01]  /*4fe0*/  HMMA.16816.F32 R44, R4.reuse, R140, R44 ;  /* 0x0000008c042c723c */ /* 0x040fe2000000182c */
[----:B------:R1:W-:Y:S04]  /*4ff0*/  @P0 LDGSTS.E.BYPASS.LTC128B.128 [R145+0xe100], [R148.64+0x80], !P4 ;  /* 0x0e10008094910fae */ /* 0x0003e8000e101d48 */
[----:B------:R1:W-:Y:S03]  /*5000*/  @P0 LDGSTS.E.BYPASS.LTC128B.128 [R145+0x10100], [R148.64+0x100], !P6 ;  /* 0x1010010094910fae */ /* 0x0003e6000f101d48 */
[C---:B------:R-:W-:Y:S01]  /*5010*/  HMMA.16816.F32 R48, R4.reuse, R142, R48 ;  /* 0x0000008e0430723c */ /* 0x040fe20000001830 */
[----:B------:R1:W-:Y:S04]  /*5020*/  @P0 LDGSTS.E.BYPASS.LTC128B.128 [R145+0xd100], [R146.64], !P5 ;  /* 0x0d10000092910fae */ /* 0x0003e8000e901d48 */
[----:B------:R1:W-:Y:S03]  /*5030*/  @P0 LDGSTS.E.BYPASS.LTC128B.128 [R145+0xf100], [R146.64+0x80], !P4 ;  /* 0x0f10008092910fae */ /* 0x0003e6000e101d48 */
[C---:B------:R-:W-:Y:S01]  /*5040*/  HMMA.16816.F32 R76, R4.reuse, R136, R76 ;  /* 0x00000088044c723c */ /* 0x040fe2000000184c */
[----:B------:R1:W-:Y:S04]  /*5050*/  @P0 LDGSTS.E.BYPASS.LTC128B.128 [R145+0x11100], [R146.64+0x100], !P6 ;  /* 0x1110010092910fae */ /* 0x0003e8000f101d48 */
[----:B------:R-:W0:Y:S03]  /*5060*/  LDGDEPBAR ;  /* 0x00000000000079af */ /* 0x000e260000000000 */
        /* <DEDUP_REMOVED lines=14> */
[----:B------:R-:W-:Y:S07]  /*5150*/  HMMA.16816.F32 R96, R4, R18, R96 ;  /* 0x000000120460723c */ /* 0x000fee0000001860 */
[----:B------:R-:W-:Y:S01]  /*5160*/  IADD3 R4, R133, c[0x0][0x328], RZ ;  /* 0x0000ca0085047a10 */ /* 0x000fe20007ffe0ff */
[----:B------:R-:W-:Y:S05]  /*5170*/  @!P3 BRA `(.L_x_878) ;  /* 0x000000f00000b947 */ /* 0x000fea0003800000 */
[C---:B------:R-:W-:Y:S01]  /*5180*/  ISETP.GT.AND P0, PT, R133.reuse, RZ, PT ;  /* 0x000000ff8500720c */ /* 0x040fe20003f04270 */
[----:B------:R-:W-:Y:S01]  /*5190*/  IMAD.MOV.U32 R3, RZ, RZ, c[0x0][0x32c] ;  /* 0x0000cb00ff037624 */ /* 0x000fe200078e00ff */
        /* <DEDUP_REMOVED lines=8> */
.L_x_879:
[----:B------:R-:W-:-:S13]  /*5220*/  ISETP.NE.AND P0, PT, R3, 0x1, PT ;  /* 0x000000010300780c */ /* 0x000fda0003f05270 */
[----:B------:R-:W-:-:S05]  /*5230*/  @P0 IMAD.HI.U32 R5, R6, c[0x0][0x330], RZ ;  /* 0x0000cc0006050a27 */ /* 0x000fca00078e00ff */
[----:B------:R-:W-:-:S05]  /*5240*/  @P0 SHF.R.U32.HI R6, RZ, c[0x0][0x334], R5 ;  /* 0x0000cd00ff060a19 */ /* 0x000fca0000011605 */
.L_x_880:
[----:B------:R-:W-:-:S05]  /*5250*/  IMAD R3, R6, R3, c[0x0][0x32c] ;  /* 0x0000cb0006037624 */ /* 0x000fca00078e0203 */
[----:B------:R-:W-:-:S04]  /*5260*/  IMNMX R4, R4, R3, PT ;  /* 0x0000000304047217 */ /* 0x000fc80003800200 */
.L_x_878:
[----:B------:R-:W-:Y:S01]  /*5270*/  SHF.R.S32.HI R3, RZ, 0x1f, R4 ;  /* 0x0000001fff037819 */ /* 0x000fe20000011404 */
[----:B------:R-:W-:Y:S01]  /*5280*/  UMOV UR5, 0x1 ;  /* 0x0000000100057882 */ /* 0x000fe20000000000 */
[----:B------:R-:W-:Y:S02]  /*5290*/  IMAD.MOV.U32 R215, RZ, RZ, RZ ;  /* 0x000000ffffd77224 */ /* 0x000fe400078e00ff */
[----:B------:R-:W-:-:S04]  /*52a0*/  LEA.HI R4, R3, R4, RZ, 0x6 ;  /* 0x0000000403047211 */ /* 0x000fc800078f30ff */
[----:B------:R-:W-:-:S04]  /*52b0*/  SHF.R.S32.HI R4, RZ, 0x6, R4 ;  /* 0x00000006ff047819 */ /* 0x000fc80000011404 */
[----:B------:R-:W-:-:S04]  /*52c0*/  IMNMX R231, R193, R4, !PT ;  /* 0x00000004c1e77217 */ /* 0x000fc80007800200 */
[----:B------:R-:W-:-:S13]  /*52d0*/  ISETP.GE.AND P0, PT, R220, R231, PT ;  /* 0x000000e7dc00720c */ /* 0x000fda0003f06270 */
[----:B------:R-:W-:Y:S05]  /*52e0*/  @!P0 BRA `(.L_x_881) ;  /* 0x000039c000008947 */ /* 0x000fea0003800000 */
[----:B------:R-:W-:Y:S01]  /*52f0*/  ISETP.NE.AND P3, PT, R196, 0x1, PT ;  /* 0x00000001c400780c */ /* 0x000fe20003f65270 */
[----:B------:R-:W-:Y:S01]  /*5300*/  IMAD.MOV.U32 R189, RZ, RZ, 0x20 ;  /* 0x00000020ffbd7424 */ /* 0x000fe200078e00ff */
[----:B------:R-:W-:Y:S01]  /*5310*/  LOP3.LUT P1, RZ, R218, 0x2, RZ, 0xc0, !PT ;  /* 0x00000002daff7812 */ /* 0x000fe2000782c0ff */
[----:B------:R-:W-:Y:S01]  /*5320*/  IMAD.MOV.U32 R3, RZ, RZ, R0 ;  /* 0x000000ffff037224 */ /* 0x000fe200078e0000 */
[C---:B------:R-:W-:Y:S01]  /*5330*/  IADD3 R229, P0, R204.reuse, 0x40, RZ ;  /* 0x00000040cce57810 */ /* 0x040fe20007f1e0ff */
[----:B------:R-:W-:Y:S01]  /*5340*/  IMAD.MOV.U32 R215, RZ, RZ, RZ ;  /* 0x000000ffffd77224 */ /* 0x000fe200078e00ff */
[----:B------:R-:W-:Y:S01]  /*5350*/  SEL R189, R189, 0xffffffe0, !P1 ;  /* 0xffffffe0bdbd7807 */ /* 0x000fe20004800000 */
[----:B------:R-:W-:Y:S01]  /*5360*/  UMOV UR5, 0x1 ;  /* 0x0000000100057882 */ /* 0x000fe20000000000 */
[----:B------:R-:W-:Y:S01]  /*5370*/  IADD3 R227, P2, R204, 0x80, RZ ;  /* 0x00000080cce37810 */ /* 0x000fe20007f5e0ff */
[----:B------:R-:W-:Y:S01]  /*5380*/  IMAD.X R228, RZ, RZ, R209, P0 ;  /* 0x000000ffffe47224 */ /* 0x000fe200000e06d1 */
[----:B------:R-:W-:-:S02]  /*5390*/  IADD3 R225, P1, R206, 0x40, RZ ;  /* 0x00000040cee17810 */ /* 0x000fc40007f3e0ff */
[----:B------:R-:W-:Y:S01]  /*53a0*/  IADD3 R223, P0, R206, 0x80, RZ ;  /* 0x00000080cedf7810 */ /* 0x000fe20007f1e0ff */
[----:B------:R-:W-:Y:S01]  /*53b0*/  @P3 IMAD.HI.U32 R221, R210, c[0x0][0x2c8], RZ ;  /* 0x0000b200d2dd3a27 */ /* 0x000fe200078e00ff */
[----:B------:R-:W-:Y:S02]  /*53c0*/  MOV R132, R2 ;  /* 0x0000000200847202 */ /* 0x000fe40000000f00 */
[----:B------:R-:W-:Y:S01]  /*53d0*/  IADD3.X R222, RZ, R213, RZ, P0, !PT ;  /* 0x000000d5ffde7210 */ /* 0x000fe200007fe4ff */
[----:B------:R-:W-:Y:S01]  /*53e0*/  IMAD.X R226, RZ, RZ, R209, P2 ;  /* 0x000000ffffe27224 */ /* 0x000fe200010e06d1 */
[----:B------:R-:W-:Y:S01]  /*53f0*/  @P3 SHF.R.U32.HI R221, RZ, c[0x0][0x2cc], R221 ;  /* 0x0000b300ffdd3a19 */ /* 0x000fe200000116dd */
[----:B------:R-:W-:Y:S02]  /*5400*/  IMAD.X R224, RZ, RZ, R213, P1 ;  /* 0x000000ffffe07224 */ /* 0x000fe400008e06d5 */
.L_x_890:
[----:B------:R-:W-:Y:S04]  /*5410*/  DEPBAR.LE SB0, 0x2 ;  /* 0x000080800000791a */ /* 0x000fe80000000000 */
[----:B------:R-:W-:Y:S01]  /*5420*/  BAR.SYNC.DEFER_BLOCKING 0x0 ;  /* 0x0000000000007b1d */ /* 0x000fe20000010000 */
[----:B------:R-:W-:Y:S01]  /*5430*/  UIMAD UR4, UR5, 0x6000, URZ ;  /* 0x00006000050478a4 */ /* 0x000fe2000f8e023f */
[----:B------:R-:W-:Y:S01]  /*5440*/  ISETP.GE.AND P0, PT, R193, R220, PT ;  /* 0x000000dcc100720c */ /* 0x000fe20003f06270 */
[----:B------:R-:W-:Y:S01]  /*5450*/  IMAD.SHL.U32 R244, R220, 0x40, RZ ;  /* 0x00000040dcf47824 */ /* 0x000fe200078e00ff */
[----:B------:R-:W-:Y:S02]  /*5460*/  ISETP.NE.AND P2, PT, R196, 0x1, PT ;  /* 0x00000001c400780c */ /* 0x000fe40003f45270 */
[----:B------:R-:W-:Y:S02]  /*5470*/  MOV R249, R210 ;  /* 0x000000d200f97202 */ /* 0x000fe40000000f00 */
[----:B------:R-:W-:Y:S02]  /*5480*/  IADD3 R180, R188, UR4, RZ ;  /* 0x00000004bcb47c10 */ /* 0x000fe4000fffe0ff */
[----:B------:R-:W-:Y:S02]  /*5490*/  ISETP.GE.AND P3, PT, R195, 0x1, PT ;  /* 0x00000001c300780c */ /* 0x000fe40003f66270 */
[-C--:B------:R-:W-:Y:S01]  /*54a0*/  IADD3 R0, R192, R180.reuse, RZ ;  /* 0x000000b4c0007210 */ /* 0x080fe20007ffe0ff */
[C---:B------:R-:W-:Y:S01]  /*54b0*/  IMAD.IADD R133, R189.reuse, 0x1, R180 ;  /* 0x00000001bd857824 */ /* 0x040fe200078e02b4 */
[----:B------:R-:W-:Y:S02]  /*54c0*/  IADD3 R191, R189, R180, R192 ;  /* 0x000000b4bdbf7210 */ /* 0x000fe40007ffe0c0 */
[----:B------:R-:W-:Y:S02]  /*54d0*/  @!P0 IADD3 R165, R220, -0x1, RZ ;  /* 0xffffffffdca58810 */ /* 0x000fe40007ffe0ff */
[----:B------:R-:W-:Y:S02]  /*54e0*/  @P2 MOV R249, R221 ;  /* 0x000000dd00f92202 */ /* 0x000fe40000000f00 */
[----:B------:R-:W-:Y:S02]  /*54f0*/  @!P0 SHF.R.S32.HI R2, RZ, 0x1f, R165 ;  /* 0x0000001fff028819 */ /* 0x000fe400000114a5 */
[----:B------:R-:W-:Y:S01]  /*5500*/  IADD3 R245, -R211, 0x1, -R244 ;  /* 0x00000001d3f57810 */ /* 0x000fe20007ffe9f4 */
[----:B------:R-:W-:Y:S02]  /*5510*/  LDSM.16.M88.4 R136, [R190] ;  /* 0x00000000be88783b */ /* 0x000fe40000000200 */
[----:B------:R-:W-:Y:S01]  /*5520*/  @!P0 IMAD R2, R2, c[0x0][0x208], RZ ;  /* 0x0000820002028a24 */ /* 0x000fe200078e02ff */
[----:B------:R-:W-:Y:S03]  /*5530*/  IADD3 R245, -R203, R245, R194 ;  /* 0x000000f5cbf57210 */ /* 0x000fe60007ffe1c2 */
[----:B------:R-:W-:Y:S01]  /*5540*/  @!P0 IMAD R2, R165, c[0x0][0x20c], R2 ;  /* 0x00008300a5028a24 */ /* 0x000fe200078e0202 */
[----:B------:R-:W-:Y:S01]  /*5550*/  IADD3 R246, R245, c[0x0][0x328], RZ ;  /* 0x0000ca00f5f67a10 */ /* 0x000fe20007ffe0ff */
[----:B------:R-:W1:Y:S01]  /*5560*/  LDSM.16.M88.4 R140, [R188+UR4+0xc100] ;  /* 0x00c10004bc8c783b */ /* 0x000e620008000200 */
[----:B------:R-:W-:Y:S01]  /*5570*/  @!P0 IMAD.WIDE.U32 R164, R165, c[0x0][0x208], RZ ;  /* 0x00008200a5a48a25 */ /* 0x000fe200078e00ff */
[----:B------:R-:W-:Y:S04]  /*5580*/  IADD3 R245, R245, UR6, RZ ;  /* 0x00000006f5f57c10 */ /* 0x000fe8000fffe0ff */
[----:B------:R-:W-:Y:S01]  /*5590*/  @!P0 IADD3 R171, R165, R2, RZ ;  /* 0x00000002a5ab8210 */ /* 0x000fe20007ffe0ff */
[----:B------:R-:W2:Y:S01]  /*55a0*/  LDSM.16.M88.4 R144, [R188+UR4+0xc900] ;  /* 0x00c90004bc90783b */ /* 0x000ea20008000200 */
[C---:B------:R-:W-:Y:S02]  /*55b0*/  @!P0 IMAD.SHL.U32 R2, R164.reuse, 0x40, RZ ;  /* 0x00000040a4028824 */ /* 0x040fe400078e00ff */
[----:B------:R-:W-:Y:S03]  /*55c0*/  @!P0 SHF.L.U64.HI R171, R164, 0x6, R171 ;  /* 0x00000006a4ab8819 */ /* 0x000fe600000102ab */
[C---:B------:R-:W-:Y:S01]  /*55d0*/  @!P0 IADD3 R165, P1, R2.reuse, R204, RZ ;  /* 0x000000cc02a58210 */ /* 0x040fe20007f3e0ff */
[----:B------:R-:W3:Y:S03]  /*55e0*/  LDSM.16.M88.4 R148, [R188+UR4+0xd100] ;  /* 0x00d10004bc94783b */ /* 0x000ee60008000200 */
[----:B------:R-:W-:Y:S02]  /*55f0*/  @!P0 IADD3.X R164, R171, R209, RZ, P1, !PT ;  /* 0x000000d1aba48210 */ /* 0x000fe40000ffe4ff */
[C---:B------:R-:W-:Y:S02]  /*5600*/  @!P0 LEA R166, P1, R165.reuse, c[0x0][0x1f8], 0x1 ;  /* 0x00007e00a5a68a11 */ /* 0x040fe400078208ff */
[----:B------:R-:W4:Y:S02]  /*5610*/  LDSM.16.M88.4 R152, [R188+UR4+0xd900] ;  /* 0x00d90004bc98783b */ /* 0x000f240008000200 */
[----:B------:R-:W-:Y:S02]  /*5620*/  @!P0 LEA.HI.X R167, R165, c[0x0][0x1fc], R164, 0x1, P1 ;  /* 0x00007f00a5a78a11 */ /* 0x000fe400008f0ca4 */
[----:B------:R-:W-:Y:S03]  /*5630*/  @!P0 IADD3 R168, P1, R2, R229, RZ ;  /* 0x000000e502a88210 */ /* 0x000fe60007f3e0ff */
[----:B------:R-:W-:Y:S02]  /*5640*/  LDSM.16.M88.4 R156, [R133+0xd100] ;  /* 0x00d10000859c783b */ /* 0x000fe40000000200 */
[C---:B------:R-:W-:Y:S01]  /*5650*/  @!P0 IMAD.X R165, R171.reuse, 0x1, R228, P1 ;  /* 0x00000001aba58824 */ /* 0x040fe200008e06e4 */
[C---:B------:R-:W-:Y:S04]  /*5660*/  @!P0 LEA R164, P1, R168.reuse, c[0x0][0x1f8], 0x1 ;  /* 0x00007e00a8a48a11 */ /* 0x040fe800078208ff */
[----:B------:R-:W-:Y:S02]  /*5670*/  @!P0 LEA.HI.X R165, R168, c[0x0][0x1fc], R165, 0x1, P1 ;  /* 0x00007f00a8a58a11 */ /* 0x000fe400008f0ca5 */
[----:B------:R-:W-:Y:S01]  /*5680*/  @!P0 IADD3 R169, P1, R2, R227, RZ ;  /* 0x000000e302a98210 */ /* 0x000fe20007f3e0ff */
[C---:B-1----:R-:W-:Y:S03]  /*5690*/  HMMA.16816.F32 R4, R136.reuse, R140, RZ ;  /* 0x0000008c8804723c */ /* 0x042fe600000018ff */
[----:B------:R-:W-:Y:S02]  /*56a0*/  @!P0 IADD3.X R170, R171, R226, RZ, P1, !PT ;  /* 0x000000e2abaa8210 */ /* 0x000fe40000ffe4ff */
[C---:B------:R-:W-:Y:S03]  /*56b0*/  @!P0 LEA R168, P1, R169.reuse, c[0x0][0x1f8], 0x1 ;  /* 0x00007e00a9a88a11 */ /* 0x040fe600078208ff */
[C---:B------:R-:W-:Y:S01]  /*56c0*/  HMMA.16816.F32 R8, R136.reuse, R142, RZ ;  /* 0x0000008e8808723c */ /* 0x040fe200000018ff */
[----:B------:R-:W-:Y:S03]  /*56d0*/  LDSM.16.M88.4 R140, [R186] ;  /* 0x00000000ba8c783b */ /* 0x000fe60000000200 */
[----:B------:R-:W-:Y:S02]  /*56e0*/  @!P0 LEA.HI.X R169, R169, c[0x0][0x1fc], R170, 0x1, P1 ;  /* 0x00007f00a9a98a11 */ /* 0x000fe400008f0caa */
[----:B------:R-:W-:Y:S02]  /*56f0*/  @!P0 IADD3 R2, P1, R198, R2, RZ ;  /* 0x00000002c6028210 */ /* 0x000fe40007f3e0ff */
[C---:B--2---:R-:W-:Y:S04]  /*5700*/  HMMA.16816.F32 R12, R136.reuse, R144, RZ ;  /* 0x00000090880c723c */ /* 0x044fe800000018ff */
[----:B------:R-:W-:Y:S01]  /*5710*/  @!P0 IMAD.X R171, R197, 0x1, R171, P1 ;  /* 0x00000001c5ab8824 */ /* 0x000fe200008e06ab */
[----:B------:R-:W-:Y:S03]  /*5720*/  @!P0 IADD3 R170, P1, R2, R204, RZ ;  /* 0x000000cc02aa8210 */ /* 0x000fe60007f3e0ff */
[C---:B------:R-:W-:Y:S01]  /*5730*/  HMMA.16816.F32 R16, R136.reuse, R146, RZ ;  /* 0x000000928810723c */ /* 0x040fe200000018ff */
[----:B------:R-:W1:Y:S03]  /*5740*/  LDSM.16.M88.4 R144, [R133+0xc100] ;  /* 0x00c100008590783b */ /* 0x000e660000000200 */
[C---:B------:R-:W-:Y:S02]  /*5750*/  @!P0 IADD3.X R173, R171.reuse, R209, RZ, P1, !PT ;  /* 0x000000d1abad8210 */ /* 0x040fe40000ffe4ff */
[C---:B------:R-:W-:Y:S02]  /*5760*/  @!P0 LEA R172, P1, R170.reuse, c[0x0][0x1f8], 0x1 ;  /* 0x00007e00aaac8a11 */ /* 0x040fe400078208ff */
[C---:B---3--:R-:W-:Y:S04]  /*5770*/  HMMA.16816.F32 R20, R136.reuse, R148, RZ ;  /* 0x000000948814723c */ /* 0x048fe800000018ff */
[----:B------:R-:W-:Y:S02]  /*5780*/  @!P0 LEA.HI.X R173, R170, c[0x0][0x1fc], R173, 0x1, P1 ;  /* 0x00007f00aaad8a11 */ /* 0x000fe400008f0cad */
[C---:B------:R-:W-:Y:S02]  /*5790*/  @!P0 IADD3 R175, P1, R2.reuse, R229, RZ ;  /* 0x000000e502af8210 */ /* 0x040fe40007f3e0ff */
[C---:B------:R-:W-:Y:S01]  /*57a0*/  HMMA.16816.F32 R24, R136.reuse, R150, RZ ;  /* 0x000000968818723c */ /* 0x040fe200000018ff */
[----:B------:R-:W2:Y:S03]  /*57b0*/  LDSM.16.M88.4 R148, [R133+0xc900] ;  /* 0x00c900008594783b */ /* 0x000ea60000000200 */
[----:B------:R-:W-:Y:S02]  /*57c0*/  @!P0 IADD3.X R170, R171, R228, RZ, P1, !PT ;  /* 0x000000e4abaa8210 */ /* 0x000fe40000ffe4ff */
[C---:B------:R-:W-:Y:S02]  /*57d0*/  @!P0 LEA R174, P1, R175.reuse, c[0x0][0x1f8], 0x1 ;  /* 0x00007e00afae8a11 */ /* 0x040fe400078208ff */
[C---:B----4-:R-:W-:Y:S04]  /*57e0*/  HMMA.16816.F32 R28, R136.reuse, R152, RZ ;  /* 0x00000098881c723c */ /* 0x050fe800000018ff */
[----:B------:R-:W-:Y:S02]  /*57f0*/  @!P0 LEA.HI.X R175, R175, c[0x0][0x1fc], R170, 0x1, P1 ;  /* 0x00007f00afaf8a11 */ /* 0x000fe400008f0caa */
[----:B------:R-:W-:Y:S02]  /*5800*/  @!P0 IADD3 R2, P1, R2, R227, RZ ;  /* 0x000000e302028210 */ /* 0x000fe40007f3e0ff */
[----:B------:R-:W-:Y:S01]  /*5810*/  HMMA.16816.F32 R32, R136, R154, RZ ;  /* 0x0000009a8820723c */ /* 0x000fe200000018ff */
[----:B------:R-:W3:Y:S03]  /*5820*/  LDSM.16.M88.4 R136, [R133+0xd900] ;  /* 0x00d900008588783b */ /* 0x000ee60000000200 */
[----:B------:R-:W-:Y:S01]  /*5830*/  @!P0 IMAD.X R177, R171, 0x1, R226, P1 ;  /* 0x00000001abb18824 */ /* 0x000fe200008e06e2 */
[C---:B------:R-:W-:Y:S01]  /*5840*/  @!P0 LEA R176, P1, R2.reuse, c[0x0][0x1f8], 0x1 ;  /* 0x00007e0002b08a11 */ /* 0x040fe200078208ff */
[C---:B------:R-:W-:Y:S02]  /*5850*/  @!P0 IMAD R171, R215.reuse, 0x6000, R214 ;  /* 0x00006000d7ab8824 */ /* 0x040fe400078e02d6 */
[C---:B-1----:R-:W-:Y:S03]  /*5860*/  HMMA.16816.F32 R4, R140.reuse, R144, R4 ;  /* 0x000000908c04723c */ /* 0x042fe60000001804 */
[----:B------:R-:W-:Y:S01]  /*5870*/  @!PT LDS RZ, [RZ] ;  /* 0x00000000fffff984 */ /* 0x000fe20000000800 */
[----:B------:R-:W-:Y:S01]  /*5880*/  @!PT LDS RZ, [RZ] ;  /* 0x00000000fffff984 */ /* 0x000fe20000000800 */
[----:B------:R-:W-:Y:S01]  /*5890*/  @!PT LDS RZ, [RZ] ;  /* 0x00000000fffff984 */ /* 0x000fe20000000800 */
[----:B------:R1:W-:Y:S02]  /*58a0*/  @!P0 LDGSTS.E.BYPASS.LTC128B.128 [R171], [R166.64], !P5 ;  /* 0x00000000a6ab8fae */ /* 0x0003e4000e901d48 */
[----:B------:R-:W-:Y:S01]  /*58b0*/  @!P0 LEA.HI.X R177, R2, c[0x0][0x1fc], R177, 0x1, P1 ;  /* 0x00007f0002b18a11 */ /* 0x000fe200008f0cb1 */
[----:B------:R-:W-:Y:S02]  /*58c0*/  IMAD.IADD R2, R192, 0x1, R133 ;  /* 0x00000001c0027824 */ /* 0x000fe400078e0285 */
[C---:B------:R-:W-:Y:S02]  /*58d0*/  HMMA.16816.F32 R8, R140.reuse, R146, R8 ;  /* 0x000000928c08723c */ /* 0x040fe40000001808 */
[----:B------:R1:W-:Y:S06]  /*58e0*/  @!P0 LDGSTS.E.BYPASS.LTC128B.128 [R171+0x2000], [R164.64], !P4 ;  /* 0x02000000a4ab8fae */ /* 0x0003ec000e101d48 */
[C---:B--2---:R-:W-:Y:S01]  /*58f0*/  HMMA.16816.F32 R12, R140.reuse, R148, R12 ;  /* 0x000000948c0c723c */ /* 0x044fe2000000180c */
[----:B------:R2:W-:Y:S07]  /*5900*/  @!P0 LDGSTS.E.BYPASS.LTC128B.128 [R171+0x4000], [R168.64], !P6 ;  /* 0x04000000a8ab8fae */ /* 0x0005ee000f101d48 */
[C---:B------:R-:W-:Y:S01]  /*5910*/  HMMA.16816.F32 R16, R140.reuse, R150, R16 ;  /* 0x000000968c10723c */ /* 0x040fe20000001810 */
[----:B------:R2:W-:Y:S07]  /*5920*/  @!P0 LDGSTS.E.BYPASS.LTC128B.128 [R171+0x1000], [R172.64], !P5 ;  /* 0x01000000acab8fae */ /* 0x0005ee000e901d48 */
[C---:B------:R-:W-:Y:S01]  /*5930*/  HMMA.16816.F32 R20, R140.reuse, R156, R20 ;  /* 0x0000009c8c14723c */ /* 0x040fe20000001814 */
[----:B------:R2:W-:Y:S07]  /*5940*/  @!P0 LDGSTS.E.BYPASS.LTC128B.128 [R171+0x3000], [R174.64], !P4 ;  /* 0x03000000aeab8fae */ /* 0x0005ee000e101d48 */
[C---:B------:R-:W-:Y:S01]  /*5950*/  HMMA.16816.F32 R24, R140.reuse, R158, R24 ;  /* 0x0000009e8c18723c */ /* 0x040fe20000001818 */
[----:B------:R2:W-:Y:S02]  /*5960*/  @!P0 LDGSTS.E.BYPASS.LTC128B.128 [R171+0x5000], [R176.64], !P6 ;  /* 0x05000000b0ab8fae */ /* 0x0005e4000f101d48 */
[C---:B------:R-:W-:Y:S02]  /*5970*/  ISETP.GE.AND P0, PT, R215.reuse, 0x1, PT ;  /* 0x00000001d700780c */ /* 0x040fe40003f06270 */
[----:B------:R-:W-:Y:S03]  /*5980*/  IADD3 R215, R215, 0x1, RZ ;  /* 0x00000001d7d77810 */ /* 0x000fe60007ffe0ff */
[C---:B---3--:R-:W-:Y:S01]  /*5990*/  HMMA.16816.F32 R28, R140.reuse, R136, R28 ;  /* 0x000000888c1c723c */ /* 0x048fe2000000181c */
[----:B------:R-:W-:Y:S03]  /*59a0*/  LDSM.16.M88.4 R152, [R185] ;  /* 0x00000000b998783b */ /* 0x000fe60000000200 */
[----:B------:R-:W-:Y:S04]  /*59b0*/  SEL R215, R215, RZ, !P0 ;  /* 0x000000ffd7d77207 */ /* 0x000fe80004000000 */
[----:B------:R-:W-:Y:S01]  /*59c0*/  HMMA.16816.F32 R32, R140, R138, R32 ;  /* 0x0000008a8c20723c */ /* 0x000fe20000001820 */
[----:B------:R-:W3:Y:S07]  /*59d0*/  LDSM.16.M88.4 R160, [R0+0xc100] ;  /* 0x00c1000000a0783b */ /* 0x000eee0000000200 */
[----:B------:R-:W4:Y:S07]  /*59e0*/  LDSM.16.M88.4 R144, [R0+0xc900] ;  /* 0x00c900000090783b */ /* 0x000f2e0000000200 */
[----:B------:R-:W5:Y:S07]  /*59f0*/  LDSM.16.M88.4 R148, [R0+0xd100] ;  /* 0x00d100000094783b */ /* 0x000f6e0000000200 */
[----:B------:R-:W5:Y:S07]  /*5a00*/  LDSM.16.M88.4 R156, [R0+0xd900] ;  /* 0x00d90000009c783b */ /* 0x000f6e0000000200 */
[----:B-1----:R-:W-:Y:S07]  /*5a10*/  LDSM.16.M88.4 R164, [R184] ;  /* 0x00000000b8a4783b */ /* 0x002fee0000000200 */
[----:B--2---:R-:W1:Y:S01]  /*5a20*/  LDSM.16.M88.4 R168, [R2+0xc100] ;  /* 0x00c1000002a8783b */ /* 0x004e620000000200 */
[C---:B---3--:R-:W-:Y:S06]  /*5a30*/  HMMA.16816.F32 R4, R152.reuse, R160, R4 ;  /* 0x000000a09804723c */ /* 0x048fec0000001804 */
[----:B------:R-:W2:Y:S02]  /*5a40*/  LDSM.16.M88.4 R136, [R2+0xc900] ;  /* 0x00c900000288783b */ /* 0x000ea40000000200 */
[C---:B------:R-:W-:Y:S05]  /*5a50*/  HMMA.16816.F32 R8, R152.reuse, R162, R8 ;  /* 0x000000a29808723c */ /* 0x040fea0000001808 */
[----:B------:R-:W3:Y:S03]  /*5a60*/  LDSM.16.M88.4 R140, [R2+0xd100] ;  /* 0x00d10000028c783b */ /* 0x000ee60000000200 */
[C---:B----4-:R-:W-:Y:S04]  /*5a70*/  HMMA.16816.F32 R12, R152.reuse, R144, R12 ;  /* 0x00000090980c723c */ /* 0x050fe8000000180c */
[----:B------:R-:W-:Y:S04]  /*5a80*/  LDSM.16.M88.4 R160, [R188+UR4+0xf900] ;  /* 0x00f90004bca0783b */ /* 0x000fe80008000200 */
[C---:B------:R-:W-:Y:S03]  /*5a90*/  HMMA.16816.F32 R16, R152.reuse, R146, R16 ;  /* 0x000000929810723c */ /* 0x040fe60000001810 */
[----:B------:R-:W4:Y:S05]  /*5aa0*/  LDSM.16.M88.4 R144, [R2+0xd900] ;  /* 0x00d900000290783b */ /* 0x000f2a0000000200 */
        /* <DEDUP_REMOVED lines=9> */
[----:B------:R-:W1:Y:S07]  /*5b40*/  LDSM.16.M88.4 R156, [R188+UR4+0xe900] ;  /* 0x00e90004bc9c783b */ /* 0x000e6e0008000200 */
[C---:B------:R-:W-:Y:S01]  /*5b50*/  HMMA.16816.F32 R8, R164.reuse, R170, R8 ;  /* 0x000000aaa408723c */ /* 0x040fe20000001808 */
[----:B------:R-:W-:Y:S07]  /*5b60*/  LDSM.16.M88.4 R168, [R133+0xe100] ;  /* 0x00e1000085a8783b */ /* 0x000fee0000000200 */
[C---:B--2---:R-:W-:Y:S01]  /*5b70*/  HMMA.16816.F32 R12, R164.reuse, R136, R12 ;  /* 0x00000088a40c723c */ /* 0x044fe2000000180c */
[----:B------:R-:W-:Y:S07]  /*5b80*/  LDSM.16.M88.4 R180, [R188+UR4+0x10100] ;  /* 0x01010004bcb4783b */ /* 0x000fee0008000200 */
[C---:B------:R-:W-:Y:S01]  /*5b90*/  HMMA.16816.F32 R16, R164.reuse, R138, R16 ;  /* 0x0000008aa410723c */ /* 0x040fe20000001810 */
[----:B------:R-:W2:Y:S07]  /*5ba0*/  LDSM.16.M88.4 R136, [R188+UR4+0xf100] ;  /* 0x00f10004bc88783b */ /* 0x000eae0008000200 */
[C---:B---3--:R-:W-:Y:S01]  /*5bb0*/  HMMA.16816.F32 R20, R164.reuse, R140, R20 ;  /* 0x0000008ca414723c */ /* 0x048fe20000001814 */
[----:B------:R-:W0:Y:S07]  /*5bc0*/  LDGDEPBAR ;  /* 0x00000000000079af */ /* 0x000e2e0000000000 */
[C---:B------:R-:W-:Y:S01]  /*5bd0*/  HMMA.16816.F32 R24, R164.reuse, R142, R24 ;  /* 0x0000008ea418723c */ /* 0x040fe20000001818 */
[----:B------:R-:W3:Y:S07]  /*5be0*/  LDSM.16.M88.4 R140, [R186+0x4000] ;  /* 0x00400000ba8c783b */ /* 0x000eee0000000200 */
[C---:B----4-:R-:W-:Y:S08]  /*5bf0*/  HMMA.16816.F32 R28, R164.reuse, R144, R28 ;  /* 0x00000090a41c723c */ /* 0x050ff0000000181c */
        /* <DEDUP_REMOVED lines=11> */
[----:B------:R-:W1:Y:S07]  /*5cb0*/  LDSM.16.M88.4 R136, [R0+0xe900] ;  /* 0x00e900000088783b */ /* 0x000e6e0000000200 */
[C---:B------:R-:W-:Y:S08]  /*5cc0*/  HMMA.16816.F32 R28, R148.reuse, R160, R28 ;  /* 0x000000a0941c723c */ /* 0x040ff0000000181c */
[----:B------:R-:W-:Y:S01]  /*5cd0*/  HMMA.16816.F32 R32, R148, R162, R32 ;  /* 0x000000a29420723c */ /* 0x000fe20000001820 */
[----:B------:R-:W2:Y:S07]  /*5ce0*/  LDSM.16.M88.4 R148, [R0+0xf100] ;  /* 0x00f100000094783b */ /* 0x000eae0000000200 */
[C---:B---3--:R-:W-:Y:S01]  /*5cf0*/  HMMA.16816.F32 R4, R140.reuse, R168, R4 ;  /* 0x000000a88c04723c */ /* 0x048fe20000001804 */
[----:B------:R-:W-:Y:S07]  /*5d00*/  LDSM.16.M88.4 R160, [R184+0x4000] ;  /* 0x00400000b8a0783b */ /* 0x000fee0000000200 */
[C---:B------:R-:W-:Y:S01]  /*5d10*/  HMMA.16816.F32 R8, R140.reuse, R170, R8 ;  /* 0x000000aa8c08723c */ /* 0x040fe20000001808 */
[----:B------:R-:W3:Y:S07]  /*5d20*/  LDSM.16.M88.4 R168, [R2+0xe100] ;  /* 0x00e1000002a8783b */ /* 0x000eee0000000200 */
[C---:B------:R-:W-:Y:S08]  /*5d30*/  HMMA.16816.F32 R12, R140.reuse, R172, R12 ;  /* 0x000000ac8c0c723c */ /* 0x040ff0000000180c */
[C---:B------:R-:W-:Y:S01]  /*5d40*/  HMMA.16816.F32 R16, R140.reuse, R174, R16 ;  /* 0x000000ae8c10723c */ /* 0x040fe20000001810 */
[----:B------:R-:W-:Y:S07]  /*5d50*/  LDSM.16.M88.4 R172, [R190+0x8000] ;  /* 0x00800000beac783b */ /* 0x000fee0000000200 */
[C---:B----4-:R-:W-:Y:S08]  /*5d60*/  HMMA.16816.F32 R20, R140.reuse, R144, R20 ;  /* 0x000000908c14723c */ /* 0x050ff00000001814 */
[C---:B------:R-:W-:Y:S01]  /*5d70*/  HMMA.16816.F32 R24, R140.reuse, R146, R24 ;  /* 0x000000928c18723c */ /* 0x040fe20000001818 */
[----:B------:R-:W-:Y:S07]  /*5d80*/  LDSM.16.M88.4 R144, [R191+0xf100] ;  /* 0x00f10000bf90783b */ /* 0x000fee0000000200 */
        /* <DEDUP_REMOVED lines=10> */
[C---:B--2---:R-:W-:Y:S08]  /*5e30*/  HMMA.16816.F32 R20, R164.reuse, R148, R20 ;  /* 0x00000094a414723c */ /* 0x044ff00000001814 */
[C---:B------:R-:W-:Y:S01]  /*5e40*/  HMMA.16816.F32 R24, R164.reuse, R150, R24 ;  /* 0x00000096a418723c */ /* 0x040fe20000001818 */
[----:B------:R-:W2:Y:S07]  /*5e50*/  LDSM.16.M88.4 R148, [R188+UR4+0x11100] ;  /* 0x01110004bc94783b */ /* 0x000eae0008000200 */
[C---:B------:R-:W-:Y:S08]  /*5e60*/  HMMA.16816.F32 R28, R164.reuse, R156, R28 ;  /* 0x0000009ca41c723c */ /* 0x040ff0000000181c */
[----:B------:R-:W-:Y:S01]  /*5e70*/  HMMA.16816.F32 R32, R164, R158, R32 ;  /* 0x0000009ea420723c */ /* 0x000fe20000001820 */
[----:B------:R-:W1:Y:S07]  /*5e80*/  LDSM.16.M88.4 R156, [R188+UR4+0x11900] ;  /* 0x01190004bc9c783b */ /* 0x000e6e0008000200 */
[C---:B---3--:R-:W-:Y:S01]  /*5e90*/  HMMA.16816.F32 R4, R160.reuse, R168, R4 ;  /* 0x000000a8a004723c */ /* 0x048fe20000001804 */
[----:B------:R-:W3:Y:S07]  /*5ea0*/  LDSM.16.M88.4 R164, [R186+0x8000] ;  /* 0x00800000baa4783b */ /* 0x000eee0000000200 */
        /* <DEDUP_REMOVED lines=11> */
[----:B------:R-:W3:Y:S01]  /*5f60*/  LDSM.16.M88.4 R160, [R185+0x8000] ;  /* 0x00800000b9a0783b */ /* 0x000ee20000000200 */
        /* <DEDUP_REMOVED lines=9> */
[C---:B------:R-:W-:Y:S08]  /*6000*/  HMMA.16816.F32 R28, R172.reuse, R156, R28 ;  /* 0x0000009cac1c723c */ /* 0x040ff0000000181c */
[----:B------:R-:W-:Y:S01]  /*6010*/  HMMA.16816.F32 R32, R172, R158, R32 ;  /* 0x0000009eac20723c */ /* 0x000fe20000001820 */
[----:B------:R-:W1:Y:S07]  /*6020*/  LDSM.16.M88.4 R156, [R0+0x11900] ;  /* 0x01190000009c783b */ /* 0x000e6e0000000200 */
[----:B------:R-:W1:Y:S01]  /*6030*/  LDSM.16.M88.4 R172, [R184+0x8000] ;  /* 0x00800000b8ac783b */ /* 0x000e620000000200 */
[C---:B---3--:R-:W-:Y:S08]  /*6040*/  HMMA.16816.F32 R4, R164.reuse, R176, R4 ;  /* 0x000000b0a404723c */ /* 0x048ff00000001804 */
[C---:B------:R-:W-:Y:S08]  /*6050*/  HMMA.16816.F32 R8, R164.reuse, R178, R8 ;  /* 0x000000b2a408723c */ /* 0x040ff00000001808 */
[C---:B----4-:R-:W-:Y:S08]  /*6060*/  HMMA.16816.F32 R12, R164.reuse, R140, R12 ;  /* 0x0000008ca40c723c */ /* 0x050ff0000000180c */
[C---:B------:R-:W-:Y:S01]  /*6070*/  HMMA.16816.F32 R16, R164.reuse, R142, R16 ;  /* 0x0000008ea410723c */ /* 0x040fe20000001810 */
[----:B------:R-:W-:Y:S07]  /*6080*/  LDSM.16.M88.4 R140, [R191+0x11100] ;  /* 0x01110000bf8c783b */ /* 0x000fee0000000200 */
[C---:B------:R-:W-:Y:S08]  /*6090*/  HMMA.16816.F32 R20, R164.reuse, R144, R20 ;  /* 0x00000090a414723c */ /* 0x040ff00000001814 */
        /* <DEDUP_REMOVED lines=8> */
[C---:B--2---:R-:W-:Y:S08]  /*6120*/  HMMA.16816.F32 R20, R160.reuse, R148, R20 ;  /* 0x00000094a014723c */ /* 0x044ff00000001814 */
        /* <DEDUP_REMOVED lines=32> */
[----:B------:R2:W1:Y:S01]  /*6330*/  MUFU.TANH R232, R240 ;  /* 0x000000f000e87308 */ /* 0x0004620000002400 */
[----:B------:R-:W5:Y:S02]  /*6340*/  SHFL.IDX PT, R173, R249, RZ, 0x1c1f ;  /* 0x001c1ffff9ad7589 */ /* 0x000f6400000e0000 */
        /* <DEDUP_REMOVED lines=12> */
[----:B------:R-:W-:Y:S01]  /*6410*/  FMUL.FTZ R239, R30, c[0x0][0x320] ;  /* 0x0000c8001eef7a20 */ /* 0x000fe20000410000 */
[-C--:B-----5:R-:W-:Y:S01]  /*6420*/  IADD3 R248, R246, R173.reuse, RZ ;  /* 0x000000adf6f87210 */ /* 0x0a0fe20007ffe0ff */
[----:B------:R-:W-:Y:S01]  /*6430*/  FMUL.FTZ R238, R31, c[0x0][0x320] ;  /* 0x0000c8001fee7a20 */ /* 0x000fe20000410000 */
[----:B------:R-:W-:Y:S01]  /*6440*/  IADD3 R247, R245, R173, RZ ;  /* 0x000000adf5f77210 */ /* 0x000fe20007ffe0ff */
[----:B------:R-:W-:Y:S01]  /*6450*/  FMUL.FTZ R243, R32, c[0x0][0x320] ;  /* 0x0000c80020f37a20 */ /* 0x000fe20000410000 */
[----:B------:R-:W1:Y:S01]  /*6460*/  MUFU.TANH R176, R176 ;  /* 0x000000b000b07308 */ /* 0x000e620000002400 */
[----:B------:R-:W-:Y:S02]  /*6470*/  FMUL.FTZ R242, R33, c[0x0][0x320] ;  /* 0x0000c80021f27a20 */ /* 0x000fe40000410000 */
[----:B------:R-:W-:Y:S02]  /*6480*/  FMUL.FTZ R241, R34, c[0x0][0x320] ;  /* 0x0000c80022f17a20 */ /* 0x000fe40000410000 */
[----:B--2---:R-:W-:Y:S05]  /*6490*/  FMUL.FTZ R240, R35, c[0x0][0x320] ;  /* 0x0000c80023f07a20 */ /* 0x004fea0000410000 */
        /* <DEDUP_REMOVED lines=24> */
[----:B------:R-:W-:-:S05]  /*6620*/  @!P3 BRA `(.L_x_882) ;  /* 0x000001800000b947 */ /* 0x000fca0003800000 */
[----:B--234-:R-:W-:Y:S01]  /*6630*/  IADD3 R5, -R203, R194, R173 ;  /* 0x000000c2cb057210 */ /* 0x01cfe20007ffe1ad */
[----:B------:R-:W-:Y:S03]  /*6640*/  BSSY B0, `(.L_x_883) ;  /* 0x0000011000007945 */ /* 0x000fe60003800000 */
        /* <DEDUP_REMOVED lines=11> */
.L_x_884:
[----:B------:R-:W-:Y:S04]  /*6700*/  MOV R0, c[0x0][0x32c] ;  /* 0x0000cb0000007a02 */ /* 0x000fe80000000f00 */
[----:B------:R-:W-:Y:S11]  /*6710*/  ISETP.NE.AND P0, PT, R0, 0x1, PT ;  /* 0x000000010000780c */ /* 0x000ff60003f05270 */
[----:B------:R-:W-:Y:S02]  /*6720*/  @!UPT UIADD3 URZ, URZ, URZ, URZ ;  /* 0x0000003f3f3ff290 */ /* 0x000fe4000fffe03f */
[----:B------:R-:W-:Y:S05]  /*6730*/  @P0 IMAD.HI.U32 R0, R5, c[0x0][0x330], RZ ;  /* 0x0000cc0005000a27 */ /* 0x000fea00078e00ff */
[----:B------:R-:W-:Y:S02]  /*6740*/  @P0 SHF.R.U32.HI R5, RZ, c[0x0][0x334], R0 ;  /* 0x0000cd00ff050a19 */ /* 0x000fe40000011600 */
.L_x_885:
[----:B------:R-:W-:Y:S05]  /*6750*/  BSYNC B0 ;  /* 0x0000000000007941 */ /* 0x000fea0003800000 */
.L_x_883:
[----:B------:R-:W-:Y:S04]  /*6760*/  IMAD R0, R5, c[0x0][0x32c], -R244 ;  /* 0x0000cb0005007a24 */ /* 0x000fe800078e0af4 */
[----:B------:R-:W-:Y:S05]  /*6770*/  IMAD.IADD R0, R0, 0x1, -R211 ;  /* 0x0000000100007824 */ /* 0x000fea00078e0ad3 */
[----:B------:R-:W-:Y:S02]  /*6780*/  IADD3 R5, R0, c[0x0][0x32c], RZ ;  /* 0x0000cb0000057a10 */ /* 0x000fe40007ffe0ff */
[----:B------:R-:W-:Y:S02]  /*6790*/  IMNMX R247, R247, R0, !PT ;  /* 0x00000000f7f77217 */ /* 0x000fe40007800200 */
[----:B------:R-:W-:Y:S02]  /*67a0*/  IMNMX R248, R248, R5, PT ;  /* 0x00000005f8f87217 */ /* 0x000fe40003800200 */
.L_x_882:
[----:B--234-:R-:W-:Y:S01]  /*67b0*/  ISETP.GT.AND P2, PT, R220, -0x1, PT ;  /* 0xffffffffdc00780c */ /* 0x01cfe20003f44270 */
[----:B------:R-:W2:Y:S03]  /*67c0*/  SHFL.IDX PT, R0, R249, 0x1, 0x1c1f ;  /* 0x003c1f00f9007f89 */ /* 0x000ea600000e0000 */
[----:B------:R-:W-:Y:S04]  /*67d0*/  ISETP.GT.AND P0, PT, R247, RZ, P2 ;  /* 0x000000fff700720c */ /* 0x000fe80001704270 */
[C---:B------:R-:W-:Y:S04]  /*67e0*/  ISETP.LT.OR P0, PT, R248.reuse, 0x1, P0 ;  /* 0x00000001f800780c */ /* 0x040fe80000701670 */
[----:B------:R-:W-:Y:S02]  /*67f0*/  FSEL R9, R165, -INF , !P0 ;  /* 0xff800000a5097808 */ /* 0x000fe40004000000 */
[----:B------:R-:W-:Y:S04]  /*6800*/  ISETP.GT.AND P0, PT, R247, 0x1, P2 ;  /* 0x00000001f700780c */ /* 0x000fe80001704270 */
[----:B------:R-:W-:Y:S04]  /*6810*/  ISETP.LT.OR P0, PT, R248, 0x2, P0 ;  /* 0x00000002f800780c */ /* 0x000fe80000701670 */
[----:B------:R-:W-:Y:S02]  /*6820*/  FSEL R5, R167, -INF , !P0 ;  /* 0xff800000a7057808 */ /* 0x000fe40004000000 */
[----:B------:R-:W-:Y:S01]  /*6830*/  ISETP.GT.AND P0, PT, R247, 0x8, P2 ;  /* 0x00000008f700780c */ /* 0x000fe20001704270 */
[--C-:B--2---:R-:W-:Y:S02]  /*6840*/  IMAD.IADD R246, R246, 0x1, R0.reuse ;  /* 0x00000001f6f67824 */ /* 0x104fe400078e0200 */
[----:B------:R-:W-:Y:S01]  /*6850*/  IMAD.IADD R245, R245, 0x1, R0 ;  /* 0x00000001f5f57824 */ /* 0x000fe200078e0200 */
[C---:B------:R-:W-:Y:S04]  /*6860*/  ISETP.LT.OR P0, PT, R248.reuse, 0x9, P0 ;  /* 0x00000009f800780c */ /* 0x040fe80000701670 */
[----:B-1----:R-:W-:Y:S02]  /*6870*/  FSEL R169, R169, -INF , !P0 ;  /* 0xff800000a9a97808 */ /* 0x002fe40004000000 */
[C---:B------:R-:W-:Y:S04]  /*6880*/  ISETP.GT.AND P0, PT, R247.reuse, 0x9, P2 ;  /* 0x00000009f700780c */ /* 0x040fe80001704270 */
[----:B------:R-:W-:Y:S04]  /*6890*/  ISETP.LT.OR P0, PT, R248, 0xa, P0 ;  /* 0x0000000af800780c */ /* 0x000fe80000701670 */
[----:B------:R-:W-:Y:S02]  /*68a0*/  FSEL R7, R176, -INF , !P0 ;  /* 0xff800000b0077808 */ /* 0x000fe40004000000 */
[----:B------:R-:W-:Y:S04]  /*68b0*/  ISETP.GT.AND P0, PT, R247, 0x10, P2 ;  /* 0x00000010f700780c */ /* 0x000fe80001704270 */
[C---:B------:R-:W-:Y:S04]  /*68c0*/  ISETP.LT.OR P0, PT, R248.reuse, 0x11, P0 ;  /* 0x00000011f800780c */ /* 0x040fe80000701670 */
[----:B------:R-:W-:Y:S02]  /*68d0*/  FSEL R165, R181, -INF , !P0 ;  /* 0xff800000b5a57808 */ /* 0x000fe40004000000 */
[----:B------:R-:W-:Y:S04]  /*68e0*/  ISETP.GT.AND P0, PT, R247, 0x11, P2 ;  /* 0x00000011f700780c */ /* 0x000fe80001704270 */
[C---:B------:R-:W-:Y:S04]  /*68f0*/  ISETP.LT.OR P0, PT, R248.reuse, 0x12, P0 ;  /* 0x00000012f800780c */ /* 0x040fe80000701670 */
[----:B------:R-:W-:Y:S02]  /*6900*/  FSEL R167, R177, -INF , !P0 ;  /* 0xff800000b1a77808 */ /* 0x000fe40004000000 */
[C---:B------:R-:W-:Y:S04]  /*6910*/  ISETP.GT.AND P0, PT, R247.reuse, 0x18, P2 ;  /* 0x00000018f700780c */ /* 0x040fe80001704270 */
[----:B------:R-:W-:Y:S04]  /*6920*/  ISETP.LT.OR P0, PT, R248, 0x19, P0 ;  /* 0x00000019f800780c */ /* 0x000fe80000701670 */
[----:B------:R-:W-:Y:S02]  /*6930*/  FSEL R143, R182, -INF , !P0 ;  /* 0xff800000b68f7808 */ /* 0x000fe40004000000 */
[C---:B------:R-:W-:Y:S04]  /*6940*/  ISETP.GT.AND P0, PT, R247.reuse, 0x19, P2 ;  /* 0x00000019f700780c */ /* 0x040fe80001704270 */
[----:B------:R-:W-:Y:S04]  /*6950*/  ISETP.LT.OR P0, PT, R248, 0x1a, P0 ;  /* 0x0000001af800780c */ /* 0x000fe80000701670 */
        /* <DEDUP_REMOVED lines=22> */
[----:B------:R-:W-:Y:S04]  /*6ac0*/  ISETP.GT.AND P0, PT, R247, 0x39, P2 ;  /* 0x00000039f700780c */ /* 0x000fe80001704270 */
[----:B------:R-:W-:Y:S04]  /*6ad0*/  ISETP.LT.OR P0, PT, R248, 0x3a, P0 ;  /* 0x0000003af800780c */ /* 0x000fe80000701670 */
[----:B------:R-:W-:Y:S01]  /*6ae0*/  FSEL R147, R242, -INF , !P0 ;  /* 0xff800000f2937808 */ /* 0x000fe20004000000 */
[----:B------:R-:W-:-:S05]  /*6af0*/  @!P3 BRA `(.L_x_886) ;  /* 0x000001800000b947 */ /* 0x000fca0003800000 */
[----:B------:R-:W-:Y:S01]  /*6b00*/  IADD3 R11, -R203, R194, R0 ;  /* 0x000000c2cb0b7210 */ /* 0x000fe20007ffe100 */
        /* <DEDUP_REMOVED lines=12> */
.L_x_888:
[----:B------:R-:W-:Y:S04]  /*6bd0*/  MOV R0, c[0x0][0x32c] ;  /* 0x0000cb0000007a02 */ /* 0x000fe80000000f00 */
[----:B------:R-:W-:Y:S11]  /*6be0*/  ISETP.NE.AND P0, PT, R0, 0x1, PT ;  /* 0x000000010000780c */ /* 0x000ff60003f05270 */
[----:B------:R-:W-:Y:S02]  /*6bf0*/  @!UPT UIADD3 URZ, URZ, URZ, URZ ;  /* 0x0000003f3f3ff290 */ /* 0x000fe4000fffe03f */
[----:B------:R-:W-:Y:S05]  /*6c00*/  @P0 IMAD.HI.U32 R0, R11, c[0x0][0x330], RZ ;  /* 0x0000cc000b000a27 */ /* 0x000fea00078e00ff */
[----:B------:R-:W-:Y:S02]  /*6c10*/  @P0 SHF.R.U32.HI R11, RZ, c[0x0][0x334], R0 ;  /* 0x0000cd00ff0b0a19 */ /* 0x000fe40000011600 */
.L_x_889:
[----:B------:R-:W-:Y:S05]  /*6c20*/  BSYNC B0 ;  /* 0x0000000000007941 */ /* 0x000fea0003800000 */
.L_x_887:
[----:B------:R-:W-:Y:S04]  /*6c30*/  IMAD R244, R11, c[0x0][0x32c], -R244 ;  /* 0x0000cb000bf47a24 */ /* 0x000fe800078e0af4 */
[----:B------:R-:W-:Y:S05]  /*6c40*/  IMAD.IADD R244, R244, 0x1, -R211 ;  /* 0x00000001f4f47824 */ /* 0x000fea00078e0ad3 */
[----:B------:R-:W-:Y:S02]  /*6c50*/  IADD3 R11, R244, c[0x0][0x32c], RZ ;  /* 0x0000cb00f40b7a10 */ /* 0x000fe40007ffe0ff */
[----:B------:R-:W-:Y:S02]  /*6c60*/  IMNMX R245, R245, R244, !PT ;  /* 0x000000f4f5f57217 */ /* 0x000fe40007800200 */
[----:B------:R-:W-:Y:S02]  /*6c70*/  IMNMX R246, R246, R11, PT ;  /* 0x0000000bf6f67217 */ /* 0x000fe40003800200 */
.L_x_886:
[----:B------:R-:W-:Y:S01]  /*6c80*/  ISETP.GT.AND P0, PT, R245, RZ, P2 ;  /* 0x000000fff500720c */ /* 0x000fe20001704270 */
[----:B------:R-:W-:Y:S04]  /*6c90*/  DEPBAR.LE SB0, 0x2 ;  /* 0x000080800000791a */ /* 0x000fe80000000000 */
[----:B------:R-:W-:Y:S01]  /*6ca0*/  BAR.SYNC.DEFER_BLOCKING 0x0 ;  /* 0x0000000000007b1d */ /* 0x000fe20000010000 */
[----:B------:R-:W-:Y:S01]  /*6cb0*/  ISETP.LT.OR P0, PT, R246, 0x1, P0 ;  /* 0x00000001f600780c */ /* 0x000fe20000701670 */
[----:B------:R-:W-:Y:S01]  /*6cc0*/  UIADD3 UR7, UR5, 0x1, URZ ;  /* 0x0000000105077890 */ /* 0x000fe2000fffe03f */
[----:B------:R-:W-:Y:S01]  /*6cd0*/  FMNMX.FTZ R0, R9, R132, !PT ;  /* 0x0000008409007209 */ /* 0x000fe20007810000 */
[----:B------:R-:W-:Y:S01]  /*6ce0*/  UISETP.GE.AND UP0, UPT, UR5, 0x1, UPT ;  /* 0x000000010500788c */ /* 0x000fe2000bf06270 */
[----:B------:R-:W-:Y:S02]  /*6cf0*/  FSEL R8, R2, -INF , !P0 ;  /* 0xff80000002087808 */ /* 0x000fe40004000000 */
[----:B------:R-:W-:Y:S01]  /*6d00*/  ISETP.GT.AND P0, PT, R245, 0x1, P2 ;  /* 0x00000001f500780c */ /* 0x000fe20001704270 */
[----:B------:R-:W-:Y:S01]  /*6d10*/  USEL UR5, UR7, URZ, !UP0 ;  /* 0x0000003f07057287 */ /* 0x000fe2000c000000 */
[----:B------:R-:W-:Y:S02]  /*6d20*/  FMNMX.FTZ R0, R5, R0, !PT ;  /* 0x0000000005007209 */ /* 0x000fe40007810000 */
[----:B------:R-:W-:Y:S02]  /*6d30*/  ISETP.LT.OR P0, PT, R246, 0x2, P0 ;  /* 0x00000002f600780c */ /* 0x000fe40000701670 */
[----:B------:R-:W-:Y:S02]  /*6d40*/  FMNMX.FTZ R0, R169, R0, !PT ;  /* 0x00000000a9007209 */ /* 0x000fe40007810000 */
[----:B------:R-:W-:Y:S02]  /*6d50*/  FSEL R6, R164, -INF , !P0 ;  /* 0xff800000a4067808 */ /* 0x000fe40004000000 */
[----:B------:R-:W-:Y:S02]  /*6d60*/  ISETP.GT.AND P0, PT, R245, 0x8, P2 ;  /* 0x00000008f500780c */ /* 0x000fe40001704270 */
[----:B------:R-:W-:Y:S02]  /*6d70*/  FMNMX.FTZ R0, R7, R0, !PT ;  /* 0x0000000007007209 */ /* 0x000fe40007810000 */
[----:B------:R-:W-:Y:S02]  /*6d80*/  ISETP.LT.OR P0, PT, R246, 0x9, P0 ;  /* 0x00000009f600780c */ /* 0x000fe40000701670 */
[----:B------:R-:W-:Y:S01]  /*6d90*/  FMNMX.FTZ R0, R165, R0, !PT ;  /* 0x00000000a5007209 */ /* 0x000fe20007810000 */
[----:B------:R-:W-:Y:S01]  /*6da0*/  LDSM.16.MT88.4 R28, [R134+UR4+0x100] ;  /* 0x00010004861c783b */ /* 0x000fe20008004200 */
[----:B------:R-:W-:Y:S02]  /*6db0*/  FSEL R166, R166, -INF , !P0 ;  /* 0xff800000a6a67808 */ /* 0x000fe40004000000 */
[----:B------:R-:W-:Y:S02]  /*6dc0*/  ISETP.GT.AND P0, PT, R245, 0x9, P2 ;  /* 0x00000009f500780c */ /* 0x000fe40001704270 */
[----:B------:R-:W-:Y:S02]  /*6dd0*/  FMNMX.FTZ R0, R167, R0, !PT ;  /* 0x00000000a7007209 */ /* 0x000fe40007810000 */
[----:B------:R-:W-:Y:S02]  /*6de0*/  ISETP.LT.OR P0, PT, R246, 0xa, P0 ;  /* 0x0000000af600780c */ /* 0x000fe40000701670 */
[----:B------:R-:W-:Y:S02]  /*6df0*/  FMNMX.FTZ R0, R143, R0, !PT ;  /* 0x000000008f007209 */ /* 0x000fe40007810000 */
        /* <DEDUP_REMOVED lines=45> */
[----:B------:R-:W-:Y:S01]  /*70d0*/  FMNMX.FTZ R13, R176, R13, !PT ;  /* 0x0000000db00d7209 */ /* 0x000fe20007810000 */
[----:B------:R-:W1:Y:S01]  /*70e0*/  SHFL.BFLY PT, R11, R0, 0x2, 0x1f ;  /* 0x0c401f00000b7f89 */ /* 0x000e6200000e0000 */
[----:B------:R-:W-:Y:S02]  /*70f0*/  FSEL R150, R239, -INF , !P0 ;  /* 0xff800000ef967808 */ /* 0x000fe40004000000 */
[----:B------:R-:W-:Y:S02]  /*7100*/  FMNMX.FTZ R13, R174, R13, !PT ;  /* 0x0000000dae0d7209 */ /* 0x000fe40007810000 */
[C---:B------:R-:W-:Y:S02]  /*7110*/  ISETP.GT.AND P0, PT, R245.reuse, 0x31, P2 ;  /* 0x00000031f500780c */ /* 0x040fe40001704270 */
[----:B------:R-:W-:Y:S02]  /*7120*/  FMNMX.FTZ R13, R154, R13, !PT ;  /* 0x0000000d9a0d7209 */ /* 0x000fe40007810000 */
[----:B------:R-:W-:Y:S02]  /*7130*/  ISETP.LT.OR P0, PT, R246, 0x32, P0 ;  /* 0x00000032f600780c */ /* 0x000fe40000701670 */
[C---:B------:R-:W-:Y:S02]  /*7140*/  ISETP.GT.AND P1, PT, R245.reuse, 0x38, P2 ;  /* 0x00000038f500780c */ /* 0x040fe40001724270 */
        /* <DEDUP_REMOVED lines=17> */
[----:B------:R-:W-:Y:S01]  /*7260*/  FMUL.FTZ R152, R2, c[0x0][0x2d0] ;  /* 0x0000b40002987a20 */ /* 0x000fe20000410000 */
[----:B--2---:R-:W-:Y:S04]  /*7270*/  FMNMX.FTZ R11, R15, R0, !PT ;  /* 0x000000000f0b7209 */ /* 0x004fe80007810000 */
[----:B------:R-:W-:Y:S01]  /*7280*/  FSEL R152, R152, RZ, P0 ;  /* 0x000000ff98987208 */ /* 0x000fe20000000000 */
[----:B------:R-:W-:Y:S04]  /*7290*/  LDSM.16.MT88.4 R12, [R135+UR4+0x100] ;  /* 0x00010004870c783b */ /* 0x000fe80008004200 */
[--C-:B------:R-:W-:Y:S01]  /*72a0*/  FFMA.FTZ R159, R5, c[0x0][0x2d0], -R152.reuse ;  /* 0x0000b400059f7a23 */ /* 0x100fe20000010898 */
[----:B------:R-:W-:Y:S01]  /*72b0*/  FSEL R5, R2, RZ, P0 ;  /* 0x000000ff02057208 */ /* 0x000fe20000000000 */
[--C-:B------:R-:W-:Y:S02]  /*72c0*/  FFMA.FTZ R162, R9, c[0x0][0x2d0], -R152.reuse ;  /* 0x0000b40009a27a23 */ /* 0x100fe40000010898 */
[----:B------:R-:W1:Y:S01]  /*72d0*/  SHFL.BFLY PT, R0, R11, 0x1, 0x1f ;  /* 0x0c201f000b007f89 */ /* 0x000e6200000e0000 */
[----:B------:R-:W-:Y:S01]  /*72e0*/  FFMA.FTZ R160, R169, c[0x0][0x2d0], -R152 ;  /* 0x0000b400a9a07a23 */ /* 0x000fe20000010898 */
[----:B------:R-:W-:Y:S01]  /*72f0*/  MUFU.EX2 R159, R159 ;  /* 0x0000009f009f7308 */ /* 0x000fe20000000800 */
[----:B------:R-:W-:Y:S02]  /*7300*/  FADD.FTZ R4, -R5, R132 ;  /* 0x0000008405047221 */ /* 0x000fe40000010100 */
[--C-:B------:R-:W-:Y:S02]  /*7310*/  FFMA.FTZ R157, R7, c[0x0][0x2d0], -R152.reuse ;  /* 0x0000b400079d7a23 */ /* 0x100fe40000010898 */
[----:B------:R-:W-:Y:S02]  /*7320*/  FMUL.FTZ R132, R4, c[0x0][0x2d0] ;  /* 0x0000b40004847a20 */ /* 0x000fe40000410000 */
[--C-:B------:R-:W-:Y:S02]  /*7330*/  FFMA.FTZ R182, R155, c[0x0][0x2d0], -R152.reuse ;  /* 0x0000b4009bb67a23 */ /* 0x100fe40000010898 */
[--C-:B------:R-:W-:Y:S01]  /*7340*/  FFMA.FTZ R181, R151, c[0x0][0x2d0], -R152.reuse ;  /* 0x0000b40097b57a23 */ /* 0x100fe20000010898 */
[----:B------:R-:W2:Y:S01]  /*7350*/  MUFU.EX2 R162, R162 ;  /* 0x000000a200a27308 */ /* 0x000ea20000000800 */
[--C-:B------:R-:W-:Y:S02]  /*7360*/  FFMA.FTZ R183, R149, c[0x0][0x2d0], -R152.reuse ;  /* 0x0000b40095b77a23 */ /* 0x100fe40000010898 */
[--C-:B------:R-:W-:Y:S02]  /*7370*/  FFMA.FTZ R165, R165, c[0x0][0x2d0], -R152.reuse ;  /* 0x0000b400a5a57a23 */ /* 0x100fe40000010898 */
[--C-:B------:R-:W-:Y:S02]  /*7380*/  FFMA.FTZ R173, R173, c[0x0][0x2d0], -R152.reuse ;  /* 0x0000b400adad7a23 */ /* 0x100fe40000010898 */
[--C-:B------:R-:W-:Y:S02]  /*7390*/  FFMA.FTZ R180, R177, c[0x0][0x2d0], -R152.reuse ;  /* 0x0000b400b1b47a23 */ /* 0x100fe40000010898 */
[--C-:B------:R-:W-:Y:S01]  /*73a0*/  FFMA.FTZ R175, R175, c[0x0][0x2d0], -R152.reuse ;  /* 0x0000b400afaf7a23 */ /* 0x100fe20000010898 */
[----:B------:R-:W-:Y:S01]  /*73b0*/  MUFU.EX2 R160, R160 ;  /* 0x000000a000a07308 */ /* 0x000fe20000000800 */
[----:B-1----:R-:W-:Y:S04]  /*73c0*/  FMNMX.FTZ R0, R11, R0, !PT ;  /* 0x000000000b007209 */ /* 0x002fe80007810000 */
[C---:B------:R-:W-:Y:S01]  /*73d0*/  FSETP.NEU.FTZ.AND P0, PT, R0.reuse, -INF , PT ;  /* 0xff8000000000780b */ /* 0x040fe20003f1d000 */
[C---:B------:R-:W-:Y:S03]  /*73e0*/  FMUL.FTZ R145, R0.reuse, c[0x0][0x2d0] ;  /* 0x0000b40000917a20 */ /* 0x040fe60000410000 */
[----:B------:R-:W-:Y:S01]  /*73f0*/  FSEL R4, R0, RZ, P0 ;  /* 0x000000ff00047208 */ /* 0x000fe20000000000 */
[----:B------:R-:W1:Y:S01]  /*7400*/  MUFU.EX2 R157, R157 ;  /* 0x0000009d009d7308 */ /* 0x000e620000000800 */
[----:B------:R-:W-:Y:S02]  /*7410*/  FSEL R145, R145, RZ, P0 ;  /* 0x000000ff91917208 */ /* 0x000fe40000000000 */
[----:B--2---:R-:W-:Y:S01]  /*7420*/  F2FP.PACK_AB R136, R159, R162 ;  /* 0x000000a29f88723e */ /* 0x004fe200000000ff */
[----:B------:R-:W-:Y:S02]  /*7430*/  FADD.FTZ R4, -R4, R3 ;  /* 0x0000000304047221 */ /* 0x000fe40000010100 */
[--C-:B------:R-:W-:Y:S02]  /*7440*/  FFMA.FTZ R164, R8, c[0x0][0x2d0], -R145.reuse ;  /* 0x0000b40008a47a23 */ /* 0x100fe40000010891 */
[--C-:B------:R-:W-:Y:S02]  /*7450*/  FFMA.FTZ R163, R6, c[0x0][0x2d0], -R145.reuse ;  /* 0x0000b40006a37a23 */ /* 0x100fe40000010891 */
[--C-:B------:R-:W-:Y:S01]  /*7460*/  FFMA.FTZ R158, R166, c[0x0][0x2d0], -R145.reuse ;  /* 0x0000b400a69e7a23 */ /* 0x100fe20000010891 */
[----:B------:R-:W2:Y:S01]  /*7470*/  MUFU.EX2 R132, R132 ;  /* 0x0000008400847308 */ /* 0x000ea20000000800 */
[--C-:B------:R-:W-:Y:S02]  /*7480*/  FFMA.FTZ R161, R168, c[0x0][0x2d0], -R145.reuse ;  /* 0x0000b400a8a17a23 */ /* 0x100fe40000010891 */
[----:B------:R-:W-:Y:S01]  /*7490*/  FMUL.FTZ R3, R4, c[0x0][0x2d0] ;  /* 0x0000b40004037a20 */ /* 0x000fe20000410000 */
[----:B------:R-:W-:Y:S01]  /*74a0*/  IADD3 R4, R135, UR4, RZ ;  /* 0x0000000487047c10 */ /* 0x000fe2000fffe0ff */
[--C-:B------:R-:W-:Y:S02]  /*74b0*/  FFMA.FTZ R168, R141, c[0x0][0x2d0], -R152.reuse ;  /* 0x0000b4008da87a23 */ /* 0x100fe40000010898 */
[--C-:B------:R-:W-:Y:S01]  /*74c0*/  FFMA.FTZ R171, R142, c[0x0][0x2d0], -R145.reuse ;  /* 0x0000b4008eab7a23 */ /* 0x100fe20000010891 */
[----:B------:R-:W-:Y:S01]  /*74d0*/  IADD3 R133, R187, R4, RZ ;  /* 0x00000004bb857210 */ /* 0x000fe20007ffe0ff */
[--C-:B------:R-:W-:Y:S01]  /*74e0*/  FFMA.FTZ R179, R154, c[0x0][0x2d0], -R145.reuse ;  /* 0x0000b4009ab37a23 */ /* 0x100fe20000010891 */
[----:B------:R-:W-:Y:S01]  /*74f0*/  MUFU.EX2 R164, R164 ;  /* 0x000000a400a47308 */ /* 0x000fe20000000800 */
[--C-:B------:R-:W-:Y:S02]  /*7500*/  FFMA.FTZ R191, R150, c[0x0][0x2d0], -R145.reuse ;  /* 0x0000b40096bf7a23 */ /* 0x100fe40000010891 */
[----:B------:R-:W3:Y:S01]  /*7510*/  LDSM.16.MT88.4 R20, [R133+0x100] ;  /* 0x000100008514783b */ /* 0x000ee20000004200 */
[----:B-1----:R-:W-:Y:S01]  /*7520*/  F2FP.PACK_AB R138, R157, R160 ;  /* 0x000000a09d8a723e */ /* 0x002fe200000000ff */
[--C-:B------:R-:W-:Y:S02]  /*7530*/  FFMA.FTZ R232, R148, c[0x0][0x2d0], -R145.reuse ;  /* 0x0000b40094e87a23 */ /* 0x100fe40000010891 */
[--C-:B------:R-:W-:Y:S02]  /*7540*/  FFMA.FTZ R233, R146, c[0x0][0x2d0], -R145.reuse ;  /* 0x0000b40092e97a23 */ /* 0x100fe40000010891 */
[--C-:B------:R-:W-:Y:S01]  /*7550*/  FFMA.FTZ R166, R167, c[0x0][0x2d0], -R152.reuse ;  /* 0x0000b400a7a67a23 */ /* 0x100fe20000010898 */
[----:B------:R-:W1:Y:S01]  /*7560*/  MUFU.EX2 R163, R163 ;  /* 0x000000a300a37308 */ /* 0x000e620000000800 */
[----:B------:R-:W-:Y:S01]  /*7570*/  LDSM.16.MT88.4 R148, [R135+UR4+0x3900] ;  /* 0x003900048794783b */ /* 0x000fe20008004200 */
[--C-:B------:R-:W-:Y:S02]  /*7580*/  FFMA.FTZ R167, R143, c[0x0][0x2d0], -R152.reuse ;  /* 0x0000b4008fa77a23 */ /* 0x100fe40000010898 */
[C---:B--2---:R-:W-:Y:S02]  /*7590*/  FMUL.FTZ R4, R132.reuse, R128 ;  /* 0x0000008084047220 */ /* 0x044fe40000410000 */
[C---:B------:R-:W-:Y:S02]  /*75a0*/  FMUL.FTZ R5, R132.reuse, R129 ;  /* 0x0000008184057220 */ /* 0x040fe40000410000 */
[C---:B------:R-:W-:Y:S02]  /*75b0*/  FMUL.FTZ R8, R132.reuse, R124 ;  /* 0x0000007c84087220 */ /* 0x040fe40000410000 */
        /* <DEDUP_REMOVED lines=8> */
[C---:B------:R-:W-:Y:S01]  /*7640*/  FMUL.FTZ R33, R132.reuse, R101 ;  /* 0x0000006584217220 */ /* 0x040fe20000410000 */
[----:B-1----:R-:W-:Y:S01]  /*7650*/  F2FP.PACK_AB R137, R163, R164 ;  /* 0x000000a4a389723e */ /* 0x002fe200000000ff */
[C---:B------:R-:W-:Y:S02]  /*7660*/  FMUL.FTZ R36, R132.reuse, R36 ;  /* 0x0000002484247220 */ /* 0x040fe40000410000 */
[C---:B------:R-:W-:Y:S02]  /*7670*/  FMUL.FTZ R37, R132.reuse, R37 ;  /* 0x0000002584257220 */ /* 0x040fe40000410000 */
[C---:B------:R-:W-:Y:S01]  /*7680*/  FMUL.FTZ R40, R132.reuse, R40 ;  /* 0x0000002884287220 */ /* 0x040fe20000410000 */
[----:B------:R-:W1:Y:S01]  /*7690*/  MUFU.EX2 R3, R3 ;  /* 0x0000000300037308 */ /* 0x000e620000000800 */
[C---:B------:R-:W-:Y:S02]  /*76a0*/  FMUL.FTZ R41, R132.reuse, R41 ;  /* 0x0000002984297220 */ /* 0x040fe40000410000 */
[C---:B------:R-:W-:Y:S02]  /*76b0*/  FMUL.FTZ R44, R132.reuse, R44 ;  /* 0x0000002c842c7220 */ /* 0x040fe40000410000 */
        /* <DEDUP_REMOVED lines=20> */
[----:B------:R-:W-:Y:S02]  /*7800*/  LDSM.16.MT88.4 R124, [R135+UR4+0x2900] ;  /* 0x00290004877c783b */ /* 0x000fe40008004200 */
[C---:B------:R-:W-:Y:S02]  /*7810*/  FMUL.FTZ R18, R3.reuse, R118 ;  /* 0x0000007603127220 */ /* 0x040fe40000410000 */
[C---:B------:R-:W-:Y:S01]  /*7820*/  FMUL.FTZ R12, R132.reuse, R120 ;  /* 0x00000078840c7220 */ /* 0x040fe20000410000 */
[C---:B------:R-:W-:Y:S01]  /*7830*/  HMMA.16816.F32 R8, R136.reuse, R14, R8 ;  /* 0x0000000e8808723c */ /* 0x040fe20000001808 */
[----:B------:R-:W1:Y:S03]  /*7840*/  MUFU.EX2 R168, R168 ;  /* 0x000000a800a87308 */ /* 0x000e660000000800 */
[C---:B------:R-:W-:Y:S02]  /*7850*/  FMUL.FTZ R13, R132.reuse, R121 ;  /* 0x00000079840d7220 */ /* 0x040fe40000410000 */
[C---:B------:R-:W-:Y:S02]  /*7860*/  FMUL.FTZ R19, R3.reuse, R119 ;  /* 0x0000007703137220 */ /* 0x040fe40000410000 */
[C---:B------:R-:W-:Y:S01]  /*7870*/  FMUL.FTZ R14, R3.reuse, R122 ;  /* 0x0000007a030e7220 */ /* 0x040fe20000410000 */
[----:B------:R-:W-:Y:S02]  /*7880*/  LDSM.16.MT88.4 R116, [R133+0x900] ;  /* 0x000900008574783b */ /* 0x000fe40000004200 */
[----:B------:R-:W-:Y:S01]  /*7890*/  MUFU.EX2 R171, R171 ;  /* 0x000000ab00ab7308 */ /* 0x000fe20000000800 */
[C---:B------:R-:W-:Y:S02]  /*78a0*/  FMUL.FTZ R15, R3.reuse, R123 ;  /* 0x0000007b030f7220 */ /* 0x040fe40000410000 */
[C---:B------:R-:W-:Y:S02]  /*78b0*/  FMUL.FTZ R26, R3.reuse, R110 ;  /* 0x0000006e031a7220 */ /* 0x040fe40000410000 */
[C---:B------:R-:W-:Y:S01]  /*78c0*/  FMUL.FTZ R27, R3.reuse, R111 ;  /* 0x0000006f031b7220 */ /* 0x040fe20000410000 */
[----:B------:R-:W4:Y:S01]  /*78d0*/  LDSM.16.MT88.4 R120, [R156+0x100] ;  /* 0x000100009c78783b */ /* 0x000f220000004200 */
[C---:B------:R-:W-:Y:S01]  /*78e0*/  FMUL.FTZ R34, R3.reuse, R102 ;  /* 0x0000006603227220 */ /* 0x040fe20000410000 */
[C---:B---3--:R-:W-:Y:S02]  /*78f0*/  HMMA.16816.F32 R12, R136.reuse, R20, R12 ;  /* 0x00000014880c723c */ /* 0x048fe4000000180c */
[----:B------:R-:W-:Y:S01]  /*7900*/  MUFU.EX2 R173, R173 ;  /* 0x000000ad00ad7308 */ /* 0x000fe20000000800 */
[C---:B------:R-:W-:Y:S02]  /*7910*/  FMUL.FTZ R35, R3.reuse, R103 ;  /* 0x0000006703237220 */ /* 0x040fe40000410000 */
[C---:B------:R-:W-:Y:S01]  /*7920*/  FMUL.FTZ R38, R3.reuse, R38 ;  /* 0x0000002603267220 */ /* 0x040fe20000410000 */
[----:B------:R-:W-:Y:S01]  /*7930*/  LDSM.16.MT88.4 R100, [R134+UR4+0x2100] ;  /* 0x002100048664783b */ /* 0x000fe20008004200 */
[C---:B------:R-:W-:Y:S01]  /*7940*/  FMUL.FTZ R20, R132.reuse, R112 ;  /* 0x0000007084147220 */ /* 0x040fe20000410000 */
[C---:B------:R-:W-:Y:S04]  /*7950*/  HMMA.16816.F32 R16, R136.reuse, R22, R16 ;  /* 0x000000168810723c */ /* 0x040fe80000001810 */
[C---:B------:R-:W-:Y:S01]  /*7960*/  FMUL.FTZ R21, R132.reuse, R113 ;  /* 0x0000007184157220 */ /* 0x040fe20000410000 */
[----:B------:R-:W-:Y:S01]  /*7970*/  MUFU.EX2 R180, R180 ;  /* 0x000000b400b47308 */ /* 0x000fe20000000800 */
[C---:B------:R-:W-:Y:S01]  /*7980*/  FMUL.FTZ R39, R3.reuse, R39 ;  /* 0x0000002703277220 */ /* 0x040fe20000410000 */
[----:B------:R-:W-:Y:S01]  /*7990*/  LDSM.16.MT88.4 R108, [R156+0x2100] ;  /* 0x002100009c6c783b */ /* 0x000fe20000004200 */
[C---:B------:R-:W-:Y:S04]  /*79a0*/  FMUL.FTZ R22, R3.reuse, R114 ;  /* 0x0000007203167220 */ /* 0x040fe80000410000 */
[C---:B------:R-:W-:Y:S02]  /*79b0*/  FMUL.FTZ R23, R3.reuse, R115 ;  /* 0x0000007303177220 */ /* 0x040fe40000410000 */
[C---:B------:R-:W-:Y:S01]  /*79c0*/  FMUL.FTZ R42, R3.reuse, R42 ;  /* 0x0000002a032a7220 */ /* 0x040fe20000410000 */
[----:B------:R-:W3:Y:S01]  /*79d0*/  LDSM.16.MT88.4 R112, [R135+UR4+0x2100] ;  /* 0x002100048770783b */ /* 0x000ee20008004200 */
[C---:B------:R-:W-:Y:S01]  /*79e0*/  FMUL.FTZ R43, R3.reuse, R43 ;  /* 0x0000002b032b7220 */ /* 0x040fe20000410000 */
[----:B------:R-:W-:Y:S01]  /*79f0*/  MUFU.EX2 R175, R175 ;  /* 0x000000af00af7308 */ /* 0x000fe20000000800 */
[C---:B------:R-:W-:Y:S01]  /*7a00*/  FMUL.FTZ R46, R3.reuse, R46 ;  /* 0x0000002e032e7220 */ /* 0x040fe20000410000 */
        /* <DEDUP_REMOVED lines=11> */
[----:B------:R-:W5:Y:S01]  /*7ac0*/  LDSM.16.MT88.4 R104, [R133+0x2100] ;  /* 0x002100008568783b */ /* 0x000f620000004200 */
[C---:B------:R-:W-:Y:S02]  /*7ad0*/  FMUL.FTZ R54, R3.reuse, R54 ;  /* 0x0000003603367220 */ /* 0x040fe40000410000 */
[C---:B------:R-:W-:Y:S02]  /*7ae0*/  FMUL.FTZ R55, R3.reuse, R55 ;  /* 0x0000003703377220 */ /* 0x040fe40000410000 */
[C---:B----4-:R-:W-:Y:S02]  /*7af0*/  HMMA.16816.F32 R28, R136.reuse, R120, R28 ;  /* 0x00000078881c723c */ /* 0x050fe4000000181c */
[----:B------:R-:W-:Y:S01]  /*7b00*/  MUFU.EX2 R181, R181 ;  /* 0x000000b500b57308 */ /* 0x000fe20000000800 */
[C---:B------:R-:W-:Y:S02]  /*7b10*/  FMUL.FTZ R58, R3.reuse, R58 ;  /* 0x0000003a033a7220 */ /* 0x040fe40000410000 */
[C---:B------:R-:W-:Y:S02]  /*7b20*/  FMUL.FTZ R59, R3.reuse, R59 ;  /* 0x0000003b033b7220 */ /* 0x040fe40000410000 */
[C---:B------:R-:W-:Y:S01]  /*7b30*/  FMUL.FTZ R62, R3.reuse, R62 ;  /* 0x0000003e033e7220 */ /* 0x040fe20000410000 */
[C---:B------:R-:W-:Y:S01]  /*7b40*/  HMMA.16816.F32 R32, R136.reuse, R122, R32 ;  /* 0x0000007a8820723c */ /* 0x040fe20000001820 */
[----:B------:R-:W-:Y:S03]  /*7b50*/  LDSM.16.MT88.4 R120, [R134+UR4+0x900] ;  /* 0x000900048678783b */ /* 0x000fe60008004200 */
        /* <DEDUP_REMOVED lines=13> */
[C---:B-----5:R-:W-:Y:S03]  /*7c30*/  HMMA.16816.F32 R44, R136.reuse, R104, R44 ;  /* 0x00000068882c723c */ /* 0x060fe6000000182c */
[C---:B------:R-:W-:Y:S02]  /*7c40*/  FMUL.FTZ R71, R3.reuse, R71 ;  /* 0x0000004703477220 */ /* 0x040fe40000410000 */
[C---:B------:R-:W-:Y:S02]  /*7c50*/  FMUL.FTZ R72, R132.reuse, R72 ;  /* 0x0000004884487220 */ /* 0x040fe40000410000 */
[C---:B------:R-:W-:Y:S01]  /*7c60*/  FMUL.FTZ R73, R132.reuse, R73 ;  /* 0x0000004984497220 */ /* 0x040fe20000410000 */
[C---:B------:R-:W-:Y:S01]  /*7c70*/  HMMA.16816.F32 R48, R136.reuse, R106, R48 ;  /* 0x0000006a8830723c */ /* 0x040fe20000001830 */
[----:B------:R-:W3:Y:S01]  /*7c80*/  LDSM.16.MT88.4 R104, [R135+UR4+0x4100] ;  /* 0x004100048768783b */ /* 0x000ee20008004200 */
[----:B------:R-:W-:Y:S02]  /*7c90*/  MUFU.EX2 R233, R233 ;  /* 0x000000e900e97308 */ /* 0x000fe40000000800 */
[C---:B------:R-:W-:Y:S02]  /*7ca0*/  FMUL.FTZ R74, R3.reuse, R74 ;  /* 0x0000004a034a7220 */ /* 0x040fe40000410000 */
[C---:B------:R-:W-:Y:S02]  /*7cb0*/  FMUL.FTZ R75, R3.reuse, R75 ;  /* 0x0000004b034b7220 */ /* 0x040fe40000410000 */
[C---:B------:R-:W-:Y:S04]  /*7cc0*/  HMMA.16816.F32 R52, R136.reuse, R100, R52 ;  /* 0x000000648834723c */ /* 0x040fe80000001834 */
[C---:B------:R-:W-:Y:S02]  /*7cd0*/  FMUL.FTZ R76, R132.reuse, R76 ;  /* 0x0000004c844c7220 */ /* 0x040fe40000410000 */
[C---:B------:R-:W-:Y:S02]  /*7ce0*/  FMUL.FTZ R77, R132.reuse, R77 ;  /* 0x0000004d844d7220 */ /* 0x040fe40000410000 */
[C---:B------:R-:W-:Y:S01]  /*7cf0*/  HMMA.16816.F32 R56, R136.reuse, R102, R56 ;  /* 0x000000668838723c */ /* 0x040fe20000001838 */
[----:B------:R-:W4:Y:S03]  /*7d00*/  LDSM.16.MT88.4 R100, [R133+0x4100] ;  /* 0x004100008564783b */ /* 0x000f260000004200 */
[C---:B------:R-:W-:Y:S02]  /*7d10*/  FMUL.FTZ R78, R3.reuse, R78 ;  /* 0x0000004e034e7220 */ /* 0x040fe40000410000 */
[C---:B------:R-:W-:Y:S02]  /*7d20*/  FMUL.FTZ R79, R3.reuse, R79 ;  /* 0x0000004f034f7220 */ /* 0x040fe40000410000 */
[C---:B------:R-:W-:Y:S04]  /*7d30*/  HMMA.16816.F32 R60, R136.reuse, R108, R60 ;  /* 0x0000006c883c723c */ /* 0x040fe8000000183c */
[C---:B------:R-:W-:Y:S02]  /*7d40*/  FMUL.FTZ R80, R132.reuse, R80 ;  /* 0x0000005084507220 */ /* 0x040fe40000410000 */
[C---:B------:R-:W-:Y:S02]  /*7d50*/  FMUL.FTZ R81, R132.reuse, R81 ;  /* 0x0000005184517220 */ /* 0x040fe40000410000 */
[C---:B------:R-:W-:Y:S01]  /*7d60*/  HMMA.16816.F32 R64, R136.reuse, R110, R64 ;  /* 0x0000006e8840723c */ /* 0x040fe20000001840 */
[----:B------:R-:W5:Y:S03]  /*7d70*/  LDSM.16.MT88.4 R108, [R134+UR4+0x4100] ;  /* 0x00410004866c783b */ /* 0x000f660008004200 */
[C---:B------:R-:W-:Y:S02]  /*7d80*/  FMUL.FTZ R82, R3.reuse, R82 ;  /* 0x0000005203527220 */ /* 0x040fe40000410000 */
[C---:B------:R-:W-:Y:S02]  /*7d90*/  FMUL.FTZ R83, R3.reuse, R83 ;  /* 0x0000005303537220 */ /* 0x040fe40000410000 */
[C---:B------:R-:W-:Y:S01]  /*7da0*/  FMUL.FTZ R84, R132.reuse, R84 ;  /* 0x0000005484547220 */ /* 0x040fe20000410000 */
[C---:B---3--:R-:W-:Y:S03]  /*7db0*/  HMMA.16816.F32 R68, R136.reuse, R104, R68 ;  /* 0x000000688844723c */ /* 0x048fe60000001844 */
[----:B------:R-:W-:Y:S02]  /*7dc0*/  FMUL.FTZ R85, R132, R85 ;  /* 0x0000005584557220 */ /* 0x000fe40000410000 */
[C---:B------:R-:W-:Y:S02]  /*7dd0*/  FMUL.FTZ R86, R3.reuse, R86 ;  /* 0x0000005603567220 */ /* 0x040fe40000410000 */
[C---:B------:R-:W-:Y:S01]  /*7de0*/  FMUL.FTZ R87, R3.reuse, R87 ;  /* 0x0000005703577220 */ /* 0x040fe20000410000 */
[C---:B------:R-:W-:Y:S01]  /*7df0*/  HMMA.16816.F32 R72, R136.reuse, R106, R72 ;  /* 0x0000006a8848723c */ /* 0x040fe20000001848 */
[----:B------:R-:W3:Y:S03]  /*7e00*/  LDSM.16.MT88.4 R104, [R156+0x4100] ;  /* 0x004100009c68783b */ /* 0x000ee60000004200 */
[--C-:B------:R-:W-:Y:S02]  /*7e10*/  FFMA.FTZ R169, R172, c[0x0][0x2d0], -R145.reuse ;  /* 0x0000b400aca97a23 */ /* 0x100fe40000010891 */
[--C-:B------:R-:W-:Y:S02]  /*7e20*/  FFMA.FTZ R172, R140, c[0x0][0x2d0], -R145.reuse ;  /* 0x0000b4008cac7a23 */ /* 0x100fe40000010891 */
[C---:B----4-:R-:W-:Y:S01]  /*7e30*/  HMMA.16816.F32 R76, R136.reuse, R100, R76 ;  /* 0x00000064884c723c */ /* 0x050fe2000000184c */
[----:B------:R-:W-:Y:S01]  /*7e40*/  LDSM.16.MT88.4 R140, [R134+UR4+0x2900] ;  /* 0x00290004868c783b */ /* 0x000fe20008004200 */
[----:B------:R-:W-:Y:S02]  /*7e50*/  MUFU.EX2 R169, R169 ;  /* 0x000000a900a97308 */ /* 0x000fe40000000800 */
[--C-:B------:R-:W-:Y:S02]  /*7e60*/  FFMA.FTZ R170, R170, c[0x0][0x2d0], -R145.reuse ;  /* 0x0000b400aaaa7a23 */ /* 0x100fe40000010891 */
[----:B------:R-:W-:Y:S01]  /*7e70*/  FMUL.FTZ R88, R132, R88 ;  /* 0x0000005884587220 */ /* 0x000fe20000410000 */
[----:B--2---:R-:W-:Y:S01]  /*7e80*/  F2FP.PACK_AB R100, R166, R165 ;  /* 0x000000a5a664723e */ /* 0x004fe200000000ff */
[C---:B------:R-:W-:Y:S04]  /*7e90*/  HMMA.16816.F32 R80, R136.reuse, R102, R80 ;  /* 0x000000668850723c */ /* 0x040fe80000001850 */
[----:B------:R-:W-:Y:S01]  /*7ea0*/  FMUL.FTZ R89, R132, R89 ;  /* 0x0000005984597220 */ /* 0x000fe20000410000 */
[----:B------:R-:W2:Y:S01]  /*7eb0*/  MUFU.EX2 R170, R170 ;  /* 0x000000aa00aa7308 */ /* 0x000ea20000000800 */
[C---:B------:R-:W-:Y:S01]  /*7ec0*/  FMUL.FTZ R90, R3.reuse, R90 ;  /* 0x0000005a035a7220 */ /* 0x040fe20000410000 */
[----:B-1----:R-:W-:Y:S01]  /*7ed0*/  F2FP.PACK_AB R102, R168, R167 ;  /* 0x000000a7a866723e */ /* 0x002fe200000000ff */
[C---:B-----5:R-:W-:Y:S04]  /*7ee0*/  HMMA.16816.F32 R84, R136.reuse, R108, R84 ;  /* 0x0000006c8854723c */ /* 0x060fe80000001854 */
[C---:B------:R-:W-:Y:S02]  /*7ef0*/  FMUL.FTZ R91, R3.reuse, R91 ;  /* 0x0000005b035b7220 */ /* 0x040fe40000410000 */
[C---:B------:R-:W-:Y:S01]  /*7f00*/  FMUL.FTZ R92, R132.reuse, R92 ;  /* 0x0000005c845c7220 */ /* 0x040fe20000410000 */
[----:B------:R-:W1:Y:S01]  /*7f10*/  MUFU.EX2 R172, R172 ;  /* 0x000000ac00ac7308 */ /* 0x000e620000000800 */
[C---:B------:R-:W-:Y:S03]  /*7f20*/  FMUL.FTZ R93, R132.reuse, R93 ;  /* 0x0000005d845d7220 */ /* 0x040fe60000410000 */
[C---:B------:R-:W-:Y:S01]  /*7f30*/  HMMA.16816.F32 R88, R136.reuse, R110, R88 ;  /* 0x0000006e8858723c */ /* 0x040fe20000001858 */
[----:B------:R-:W4:Y:S02]  /*7f40*/  LDSM.16.MT88.4 R108, [R156+0x900] ;  /* 0x000900009c6c783b */ /* 0x000f240000004200 */
[C---:B------:R-:W-:Y:S02]  /*7f50*/  FMUL.FTZ R94, R3.reuse, R94 ;  /* 0x0000005e035e7220 */ /* 0x040fe40000410000 */
[C---:B------:R-:W-:Y:S02]  /*7f60*/  FMUL.FTZ R95, R3.reuse, R95 ;  /* 0x0000005f035f7220 */ /* 0x040fe40000410000 */
[C---:B------:R-:W-:Y:S02]  /*7f70*/  FMUL.FTZ R96, R132.reuse, R96 ;  /* 0x0000006084607220 */ /* 0x040fe40000410000 */
[----:B------:R-:W-:Y:S03]  /*7f80*/  FMUL.FTZ R97, R132, R97 ;  /* 0x0000006184617220 */ /* 0x000fe60000410000 */
[C---:B---3--:R-:W-:Y:S03]  /*7f90*/  HMMA.16816.F32 R92, R136.reuse, R104, R92 ;  /* 0x00000068885c723c */ /* 0x048fe6000000185c */
[C---:B------:R-:W-:Y:S01]  /*7fa0*/  FMUL.FTZ R98, R3.reuse, R98 ;  /* 0x0000006203627220 */ /* 0x040fe20000410000 */
[----:B--2---:R-:W-:Y:S01]  /*7fb0*/  F2FP.PACK_AB R101, R170, R169 ;  /* 0x000000a9aa65723e */ /* 0x004fe200000000ff */
[----:B------:R-:W-:Y:S02]  /*7fc0*/  FMUL.FTZ R99, R3, R99 ;  /* 0x0000006303637220 */ /* 0x000fe40000410000 */
[--C-:B------:R-:W-:Y:S01]  /*7fd0*/  FFMA.FTZ R177, R178, c[0x0][0x2d0], -R145.reuse ;  /* 0x0000b400b2b17a23 */ /* 0x100fe20000010891 */
[----:B-1----:R-:W-:Y:S01]  /*7fe0*/  F2FP.PACK_AB R103, R172, R171 ;  /* 0x000000abac67723e */ /* 0x002fe200000000ff */
[--C-:B------:R-:W-:Y:S03]  /*7ff0*/  FFMA.FTZ R178, R153, c[0x0][0x2d0], -R152.reuse ;  /* 0x0000b40099b27a23 */ /* 0x100fe60000010898 */
[----:B------:R-:W-:Y:S01]  /*8000*/  HMMA.16816.F32 R96, R136, R106, R96 ;  /* 0x0000006a8860723c */ /* 0x000fe20000001860 */
[----:B------:R-:W1:Y:S01]  /*8010*/  LDSM.16.MT88.4 R104, [R156+0x2900] ;  /* 0x002900009c68783b */ /* 0x000e620000004200 */
[----:B------:R-:W-:Y:S01]  /*8020*/  MUFU.EX2 R177, R177 ;  /* 0x000000b100b17308 */ /* 0x000fe20000000800 */
[----:B------:R-:W-:Y:S02]  /*8030*/  FFMA.FTZ R152, R147, c[0x0][0x2d0], -R152 ;  /* 0x0000b40093987a23 */ /* 0x000fe40000010898 */
[--C-:B------:R-:W-:Y:S02]  /*8040*/  FFMA.FTZ R176, R176, c[0x0][0x2d0], -R145.reuse ;  /* 0x0000b400b0b07a23 */ /* 0x100fe40000010891 */
[--C-:B------:R-:W-:Y:S01]  /*8050*/  FFMA.FTZ R174, R174, c[0x0][0x2d0], -R145.reuse ;  /* 0x0000b400aeae7a23 */ /* 0x100fe20000010891 */
[C---:B------:R-:W-:Y:S01]  /*8060*/  HMMA.16816.F32 R4, R100.reuse, R112, R4 ;  /* 0x000000706404723c */ /* 0x040fe20000001804 */
[----:B------:R-:W-:Y:S03]  /*8070*/  LDSM.16.MT88.4 R136, [R134+UR4+0x3100] ;  /* 0x003100048688783b */ /* 0x000fe60008004200 */
[----:B------:R2:W-:Y:S01]  /*8080*/  MUFU.EX2 R230, R152 ;  /* 0x0000009800e67308 */ /* 0x0005e20000000800 */
[----:B------:R-:W-:Y:S02]  /*8090*/  FFMA.FTZ R145, R144, c[0x0][0x2d0], -R145 ;  /* 0x0000b40090917a23 */ /* 0x000fe40000010891 */
[----:B------:R-:W-:Y:S01]  /*80a0*/  FFMA.FTZ R164, R3, R216, R164 ;  /* 0x000000d803a47223 */ /* 0x000fe200000100a4 */
[C---:B------:R-:W-:Y:S01]  /*80b0*/  HMMA.16816.F32 R8, R100.reuse, R114, R8 ;  /* 0x000000726408723c */ /* 0x040fe20000001808 */
[----:B------:R-:W-:Y:S03]  /*80c0*/  LDSM.16.MT88.4 R112, [R133+0x4900] ;  /* 0x004900008570783b */ /* 0x000fe60000004200 */
[----:B------:R-:W-:Y:S01]  /*80d0*/  FFMA.FTZ R162, R132, R217, R162 ;  /* 0x000000d984a27223 */ /* 0x000fe200000100a2 */
[----:B------:R-:W-:Y:S01]  /*80e0*/  MOV R132, R2 ;  /* 0x0000000200847202 */ /* 0x000fe20000000f00 */
[----:B------:R3:W-:Y:S01]  /*80f0*/  MUFU.EX2 R234, R145 ;  /* 0x0000009100ea7308 */ /* 0x0007e20000000800 */
[----:B------:R-:W-:Y:S01]  /*8100*/  FADD.FTZ R163, R163, R164 ;  /* 0x000000a4a3a37221 */ /* 0x000fe20000010000 */
[C---:B------:R-:W-:Y:S04]  /*8110*/  HMMA.16816.F32 R12, R100.reuse, R116, R12 ;  /* 0x00000074640c723c */ /* 0x040fe8000000180c */
[----:B------:R-:W-:Y:S02]  /*8120*/  FADD.FTZ R159, R159, R162 ;  /* 0x000000a29f9f7221 */ /* 0x000fe40000010000 */
[----:B------:R-:W-:Y:S02]  /*8130*/  FADD.FTZ R158, R158, R163 ;  /* 0x000000a39e9e7221 */ /* 0x000fe40000010000 */
[C---:B------:R-:W-:Y:S01]  /*8140*/  HMMA.16816.F32 R16, R100.reuse, R118, R16 ;  /* 0x000000766410723c */ /* 0x040fe20000001810 */
[----:B------:R-:W-:Y:S01]  /*8150*/  LDSM.16.MT88.4 R116, [R134+UR4+0x4900] ;  /* 0x004900048674783b */ /* 0x000fe20008004200 */
[----:B------:R-:W5:Y:S02]  /*8160*/  MUFU.EX2 R176, R176 ;  /* 0x000000b000b07308 */ /* 0x000f640000000800 */
[----:B------:R-:W-:Y:S02]  /*8170*/  FADD.FTZ R160, R160, R159 ;  /* 0x0000009fa0a07221 */ /* 0x000fe40000010000 */
[----:B------:R-:W-:Y:S02]  /*8180*/  FADD.FTZ R158, R161, R158 ;  /* 0x0000009ea19e7221 */ /* 0x000fe40000010000 */
[C---:B------:R-:W-:Y:S01]  /*8190*/  HMMA.16816.F32 R20, R100.reuse, R120, R20 ;  /* 0x000000786414723c */ /* 0x040fe20000001814 */
[----:B--2---:R-:W-:Y:S03]  /*81a0*/  LDSM.16.MT88.4 R152, [R133+0x3900] ;  /* 0x003900008598783b */ /* 0x004fe60000004200 */
[----:B------:R-:W2:Y:S01]  /*81b0*/  MUFU.EX2 R174, R174 ;  /* 0x000000ae00ae7308 */ /* 0x000ea20000000800 */
[----:B------:R-:W-:Y:S02]  /*81c0*/  FADD.FTZ R160, R157, R160 ;  /* 0x000000a09da07221 */ /* 0x000fe40000010000 */
[----:B------:R-:W-:Y:S01]  /*81d0*/  FADD.FTZ R169, R169, R158 ;  /* 0x0000009ea9a97221 */ /* 0x000fe20000010000 */
[C---:B------:R-:W-:Y:S01]  /*81e0*/  HMMA.16816.F32 R24, R100.reuse, R122, R24 ;  /* 0x0000007a6418723c */ /* 0x040fe20000001818 */
[----:B------:R-:W-:Y:S03]  /*81f0*/  LDSM.16.MT88.4 R120, [R134+UR4+0x1100] ;  /* 0x001100048678783b */ /* 0x000fe60008004200 */
[----:B------:R-:W-:Y:S02]  /*8200*/  FADD.FTZ R165, R165, R160 ;  /* 0x000000a0a5a57221 */ /* 0x000fe40000010000 */
[----:B------:R-:W1:Y:S01]  /*8210*/  MUFU.EX2 R178, R178 ;  /* 0x000000b200b27308 */ /* 0x000e620000000800 */
[----:B------:R-:W-:Y:S01]  /*8220*/  FADD.FTZ R170, R170, R169 ;  /* 0x000000a9aaaa7221 */ /* 0x000fe20000010000 */
[C---:B----4-:R-:W-:Y:S01]  /*8230*/  HMMA.16816.F32 R28, R100.reuse, R108, R28 ;  /* 0x0000006c641c723c */ /* 0x050fe2000000181c */
[----:B---3--:R-:W-:Y:S03]  /*8240*/  LDSM.16.MT88.4 R144, [R156+0x1900] ;  /* 0x001900009c90783b */ /* 0x008fe60000004200 */
[----:B------:R-:W-:Y:S02]  /*8250*/  FADD.FTZ R166, R166, R165 ;  /* 0x000000a5a6a67221 */ /* 0x000fe40000010000 */
[----:B------:R-:W-:Y:S02]  /*8260*/  FADD.FTZ R171, R171, R170 ;  /* 0x000000aaabab7221 */ /* 0x000fe40000010000 */
[C---:B------:R-:W-:Y:S01]  /*8270*/  HMMA.16816.F32 R32, R100.reuse, R110, R32 ;  /* 0x0000006e6420723c */ /* 0x040fe20000001820 */
[----:B------:R-:W3:Y:S03]  /*8280*/  LDSM.16.MT88.4 R108, [R135+UR4+0x4900] ;  /* 0x00490004876c783b */ /* 0x000ee60008004200 */
[----:B------:R-:W-:Y:S02]  /*8290*/  FADD.FTZ R167, R167, R166 ;  /* 0x000000a6a7a77221 */ /* 0x000fe40000010000 */
[----:B------:R-:W-:Y:S02]  /*82a0*/  FADD.FTZ R172, R172, R171 ;  /* 0x000000abacac7221 */ /* 0x000fe40000010000 */
[C---:B------:R-:W-:Y:S04]  /*82b0*/  HMMA.16816.F32 R36, R100.reuse, R124, R36 ;  /* 0x0000007c6424723c */ /* 0x040fe80000001824 */
[----:B------:R-:W-:Y:S04]  /*82c0*/  FADD.FTZ R168, R168, R167 ;  /* 0x000000a7a8a87221 */ /* 0x000fe80000010000 */
[C---:B------:R-:W-:Y:S01]  /*82d0*/  HMMA.16816.F32 R40, R100.reuse, R126, R40 ;  /* 0x0000007e6428723c */ /* 0x040fe20000001828 */
[----:B------:R-:W-:Y:S07]  /*82e0*/  LDSM.16.MT88.4 R124, [R135+UR4+0x3100] ;  /* 0x00310004877c783b */ /* 0x000fee0008004200 */
        /* <DEDUP_REMOVED lines=9> */
[C---:B---3--:R-:W-:Y:S08]  /*8380*/  HMMA.16816.F32 R68, R100.reuse, R108, R68 ;  /* 0x0000006c6444723c */ /* 0x048ff00000001844 */
[C---:B------:R-:W-:Y:S01]  /*8390*/  HMMA.16816.F32 R72, R100.reuse, R110, R72 ;  /* 0x0000006e6448723c */ /* 0x040fe20000001848 */
[----:B------:R-:W3:Y:S07]  /*83a0*/  LDSM.16.MT88.4 R108, [R135+UR4+0x1100] ;  /* 0x00110004876c783b */ /* 0x000eee0008004200 */
[C---:B------:R-:W-:Y:S08]  /*83b0*/  HMMA.16816.F32 R76, R100.reuse, R112, R76 ;  /* 0x00000070644c723c */ /* 0x040ff0000000184c */
[C---:B------:R-:W-:Y:S01]  /*83c0*/  HMMA.16816.F32 R80, R100.reuse, R114, R80 ;  /* 0x000000726450723c */ /* 0x040fe20000001850 */
[----:B------:R-:W4:Y:S07]  /*83d0*/  LDSM.16.MT88.4 R112, [R133+0x1100] ;  /* 0x001100008570783b */ /* 0x000f2e0000004200 */
[C---:B------:R-:W-:Y:S08]  /*83e0*/  HMMA.16816.F32 R84, R100.reuse, R116, R84 ;  /* 0x000000746454723c */ /* 0x040ff00000001854 */
[C---:B------:R-:W-:Y:S01]  /*83f0*/  HMMA.16816.F32 R88, R100.reuse, R118, R88 ;  /* 0x000000766458723c */ /* 0x040fe20000001858 */
[----:B------:R-:W4:Y:S07]  /*8400*/  LDSM.16.MT88.4 R116, [R156+0x1100] ;  /* 0x001100009c74783b */ /* 0x000f2e0000004200 */
[C---:B-1----:R-:W-:Y:S08]  /*8410*/  HMMA.16816.F32 R92, R100.reuse, R104, R92 ;  /* 0x00000068645c723c */ /* 0x042ff0000000185c */
[----:B------:R-:W-:Y:S01]  /*8420*/  HMMA.16816.F32 R96, R100, R106, R96 ;  /* 0x0000006a6460723c */ /* 0x000fe20000001860 */
[----:B------:R-:W1:Y:S06]  /*8430*/  LDSM.16.MT88.4 R104, [R156+0x3100] ;  /* 0x003100009c68783b */ /* 0x000e6c0000004200 */
[----:B------:R-:W-:Y:S01]  /*8440*/  F2FP.PACK_AB R100, R180, R173 ;  /* 0x000000adb464723e */ /* 0x000fe200000000ff */
[----:B------:R-:W-:Y:S01]  /*8450*/  FADD.FTZ R173, R173, R168 ;  /* 0x000000a8adad7221 */ /* 0x000fe20000010000 */
[----:B------:R-:W-:Y:S03]  /*8460*/  F2FP.PACK_AB R102, R182, R175 ;  /* 0x000000afb666723e */ /* 0x000fe600000000ff */
[----:B-----5:R-:W-:Y:S01]  /*8470*/  F2FP.PACK_AB R101, R176, R177 ;  /* 0x000000b1b065723e */ /* 0x020fe200000000ff */
[----:B------:R-:W-:Y:S01]  /*8480*/  FADD.FTZ R177, R177, R172 ;  /* 0x000000acb1b17221 */ /* 0x000fe20000010000 */
[----:B--2---:R-:W-:Y:S01]  /*8490*/  F2FP.PACK_AB R103, R179, R174 ;  /* 0x000000aeb367723e */ /* 0x004fe200000000ff */
[----:B------:R-:W-:Y:S02]  /*84a0*/  FADD.FTZ R180, R180, R173 ;  /* 0x000000adb4b47221 */ /* 0x000fe40000010000 */
[----:B------:R-:W-:Y:S02]  /*84b0*/  FADD.FTZ R177, R176, R177 ;  /* 0x000000b1b0b17221 */ /* 0x000fe40000010000 */
[----:B------:R-:W-:Y:S02]  /*84c0*/  FADD.FTZ R175, R175, R180 ;  /* 0x000000b4afaf7221 */ /* 0x000fe40000010000 */
[C---:B---3--:R-:W-:Y:S03]  /*84d0*/  HMMA.16816.F32 R4, R100.reuse, R108, R4 ;  /* 0x0000006c6404723c */ /* 0x048fe60000001804 */
[----:B------:R-:W-:Y:S02]  /*84e0*/  FADD.FTZ R174, R174, R177 ;  /* 0x000000b1aeae7221 */ /* 0x000fe40000010000 */
[----:B------:R-:W-:Y:S02]  /*84f0*/  FADD.FTZ R175, R182, R175 ;  /* 0x000000afb6af7221 */ /* 0x000fe40000010000 */
[----:B------:R-:W-:Y:S01]  /*8500*/  FADD.FTZ R174, R179, R174 ;  /* 0x000000aeb3ae7221 */ /* 0x000fe20000010000 */
[C---:B------:R-:W-:Y:S01]  /*8510*/  HMMA.16816.F32 R8, R100.reuse, R110, R8 ;  /* 0x0000006e6408723c */ /* 0x040fe20000001808 */
[----:B------:R-:W2:Y:S07]  /*8520*/  LDSM.16.MT88.4 R108, [R135+UR4+0x5100] ;  /* 0x00510004876c783b */ /* 0x000eae0008004200 */
[C---:B----4-:R-:W-:Y:S08]  /*8530*/  HMMA.16816.F32 R12, R100.reuse, R112, R12 ;  /* 0x00000070640c723c */ /* 0x050ff0000000180c */
[C---:B------:R-:W-:Y:S01]  /*8540*/  HMMA.16816.F32 R16, R100.reuse, R114, R16 ;  /* 0x000000726410723c */ /* 0x040fe20000001810 */
[----:B------:R-:W3:Y:S07]  /*8550*/  LDSM.16.MT88.4 R112, [R133+0x5100] ;  /* 0x005100008570783b */ /* 0x000eee0000004200 */
[C---:B------:R-:W-:Y:S08]  /*8560*/  HMMA.16816.F32 R20, R100.reuse, R120, R20 ;  /* 0x000000786414723c */ /* 0x040ff00000001814 */
[C---:B------:R-:W-:Y:S08]  /*8570*/  HMMA.16816.F32 R24, R100.reuse, R122, R24 ;  /* 0x0000007a6418723c */ /* 0x040ff00000001818 */
        /* <DEDUP_REMOVED lines=14> */
[C---:B-1----:R-:W-:Y:S04]  /*8660*/  HMMA.16816.F32 R60, R100.reuse, R104, R60 ;  /* 0x00000068643c723c */ /* 0x042fe8000000183c */
[----:B------:R-:W-:Y:S01]  /*8670*/  F2FP.PACK_AB R139, R234, R233 ;  /* 0x000000e9ea8b723e */ /* 0x000fe200000000ff */
[----:B------:R-:W-:Y:S02]  /*8680*/  FADD.FTZ R191, R191, R174 ;  /* 0x000000aebfbf7221 */ /* 0x000fe40000010000 */
[----:B------:R-:W-:Y:S01]  /*8690*/  FADD.FTZ R178, R181, R178 ;  /* 0x000000b2b5b27221 */ /* 0x000fe20000010000 */
[C---:B------:R-:W-:Y:S01]  /*86a0*/  HMMA.16816.F32 R64, R100.reuse, R106, R64 ;  /* 0x0000006a6440723c */ /* 0x040fe20000001840 */
[----:B------:R-:W1:Y:S03]  /*86b0*/  LDSM.16.MT88.4 R104, [R156+0x5100] ;  /* 0x005100009c68783b */ /* 0x000e660000004200 */
        /* <DEDUP_REMOVED lines=8> */
[C---:B---3--:R-:W-:Y:S08]  /*8740*/  HMMA.16816.F32 R76, R100.reuse, R112, R76 ;  /* 0x00000070644c723c */ /* 0x048ff0000000184c */
[C---:B------:R-:W-:Y:S08]  /*8750*/  HMMA.16816.F32 R80, R100.reuse, R114, R80 ;  /* 0x000000726450723c */ /* 0x040ff00000001850 */
[C---:B----4-:R-:W-:Y:S08]  /*8760*/  HMMA.16816.F32 R84, R100.reuse, R116, R84 ;  /* 0x000000746454723c */ /* 0x050ff00000001854 */
[C---:B------:R-:W-:Y:S08]  /*8770*/  HMMA.16816.F32 R88, R100.reuse, R118, R88 ;  /* 0x000000766458723c */ /* 0x040ff00000001858 */
[C---:B-1----:R-:W-:Y:S08]  /*8780*/  HMMA.16816.F32 R92, R100.reuse, R104, R92 ;  /* 0x00000068645c723c */ /* 0x042ff0000000185c */
[----:B------:R-:W-:Y:S08]  /*8790*/  HMMA.16816.F32 R96, R100, R106, R96 ;  /* 0x0000006a6460723c */ /* 0x000ff00000001860 */
[C---:B------:R-:W-:Y:S01]  /*87a0*/  HMMA.16816.F32 R128, R136.reuse, R124, R4 ;  /* 0x0000007c8880723c */ /* 0x040fe20000001804 */
[----:B------:R-:W1:Y:S07]  /*87b0*/  LDSM.16.MT88.4 R4, [R134+UR4+0x3900] ;  /* 0x003900048604783b */ /* 0x000e6e0008004200 */
[C---:B------:R-:W-:Y:S01]  /*87c0*/  HMMA.16816.F32 R124, R136.reuse, R126, R8 ;  /* 0x0000007e887c723c */ /* 0x040fe20000001808 */
[----:B------:R-:W3:Y:S07]  /*87d0*/  LDSM.16.MT88.4 R8, [R156+0x3900] ;  /* 0x003900009c08783b */ /* 0x000eee0000004200 */
[C---:B--2---:R-:W-:Y:S07]  /*87e0*/  HMMA.16816.F32 R120, R136.reuse, R108, R12 ;  /* 0x0000006c8878723c */ /* 0x044fee000000180c */
[----:B------:R-:W-:Y:S01]  /*87f0*/  IADD3 R12, R220, -0x2, RZ ;  /* 0xfffffffedc0c7810 */ /* 0x000fe20007ffe0ff */
[C---:B------:R-:W-:Y:S03]  /*8800*/  HMMA.16816.F32 R116, R136.reuse, R110, R16 ;  /* 0x0000006e8874723c */ /* 0x040fe60000001810 */
[C---:B------:R-:W-:Y:S05]  /*8810*/  ISETP.GE.AND P0, PT, R12.reuse, R193, PT ;  /* 0x000000c10c00720c */ /* 0x040fea0003f06270 */
[C---:B------:R-:W-:Y:S08]  /*8820*/  HMMA.16816.F32 R112, R136.reuse, R140, R20 ;  /* 0x0000008c8870723c */ /* 0x040ff00000001814 */
[C---:B------:R-:W-:Y:S04]  /*8830*/  HMMA.16816.F32 R108, R136.reuse, R142, R24 ;  /* 0x0000008e886c723c */ /* 0x040fe80000001818 */
[----:B------:R-:W-:Y:S01]  /*8840*/  @P0 SHF.R.S32.HI R16, RZ, 0x1f, R12 ;  /* 0x0000001fff100819 */ /* 0x000fe2000001140c */
[----:B------:R-:W-:Y:S03]  /*8850*/  @P0 IMAD.WIDE.U32 R18, R12, c[0x0][0x1e0], RZ ;  /* 0x000078000c120a25 */ /* 0x000fe600078e00ff */
[C---:B------:R-:W-:Y:S04]  /*8860*/  HMMA.16816.F32 R104, R136.reuse, R144, R28 ;  /* 0x000000908868723c */ /* 0x040fe8000000181c */
[----:B------:R-:W-:Y:S01]  /*8870*/  @P0 SHF.L.U32 R24, R18, 0x6, RZ ;  /* 0x0000000612180819 */ /* 0x000fe200000006ff */
[----:B------:R-:W-:Y:S03]  /*8880*/  @P0 IMAD R16, R16, c[0x0][0x1e0], RZ ;  /* 0x0000780010100a24 */ /* 0x000fe600078e02ff */
[C---:B------:R-:W-:Y:S04]  /*8890*/  HMMA.16816.F32 R100, R136.reuse, R146, R32 ;  /* 0x000000928864723c */ /* 0x040fe80000001820 */
[----:B------:R-:W-:Y:S02]  /*88a0*/  @P0 IMAD R16, R12, c[0x0][0x1e4], R16 ;  /* 0x000079000c100a24 */ /* 0x000fe400078e0210 */
[----:B------:R-:W2:Y:S02]  /*88b0*/  LDSM.16.MT88.4 R12, [R135+UR4+0x5900] ;  /* 0x00590004870c783b */ /* 0x000ea40008004200 */
[C---:B------:R-:W-:Y:S04]  /*88c0*/  HMMA.16816.F32 R36, R136.reuse, R148, R36 ;  /* 0x000000948824723c */ /* 0x040fe80000001824 */
[----:B------:R-:W-:Y:S02]  /*88d0*/  @P0 IADD3 R25, R19, R16, RZ ;  /* 0x0000001013190210 */ /* 0x000fe40007ffe0ff */
[----:B------:R-:W-:Y:S02]  /*88e0*/  @P0 IADD3 R16, P1, R24, R206, RZ ;  /* 0x000000ce18100210 */ /* 0x000fe40007f3e0ff */
[C---:B------:R-:W-:Y:S04]  /*88f0*/  HMMA.16816.F32 R40, R136.reuse, R150, R40 ;  /* 0x000000968828723c */ /* 0x040fe80000001828 */
[----:B------:R-:W-:Y:S04]  /*8900*/  @P0 SHF.L.U64.HI R25, R18, 0x6, R25 ;  /* 0x0000000612190819 */ /* 0x000fe80000010219 */
[C---:B------:R-:W-:Y:S08]  /*8910*/  HMMA.16816.F32 R44, R136.reuse, R152, R44 ;  /* 0x00000098882c723c */ /* 0x040ff0000000182c */
[C---:B------:R-:W-:Y:S08]  /*8920*/  HMMA.16816.F32 R48, R136.reuse, R154, R48 ;  /* 0x0000009a8830723c */ /* 0x040ff00000001830 */
[C---:B-1----:R-:W-:Y:S07]  /*8930*/  HMMA.16816.F32 R52, R136.reuse, R4, R52 ;  /* 0x000000048834723c */ /* 0x042fee0000001834 */
[C---:B------:R-:W-:Y:S01]  /*8940*/  @P0 IADD3.X R5, R25.reuse, R213, RZ, P1, !PT ;  /* 0x000000d519050210 */ /* 0x040fe20000ffe4ff */
[C---:B------:R-:W-:Y:S04]  /*8950*/  HMMA.16816.F32 R56, R136.reuse, R6, R56 ;  /* 0x000000068838723c */ /* 0x040fe80000001838 */
[C---:B------:R-:W-:Y:S04]  /*8960*/  @P0 LEA R20, P1, R16.reuse, c[0x0][0x1c8], 0x1 ;  /* 0x0000720010140a11 */ /* 0x040fe800078208ff */
[C---:B---3--:R-:W-:Y:S04]  /*8970*/  HMMA.16816.F32 R60, R136.reuse, R8, R60 ;  /* 0x00000008883c723c */ /* 0x048fe8000000183c */
[----:B------:R-:W-:Y:S02]  /*8980*/  @P0 LEA.HI.X R21, R16, c[0x0][0x1cc], R5, 0x1, P1 ;  /* 0x0000730010150a11 */ /* 0x000fe400008f0c05 */
[----:B------:R-:W1:Y:S01]  /*8990*/  LDSM.16.MT88.4 R16, [R133+0x5900] ;  /* 0x005900008510783b */ /* 0x000e620000004200 */
[----:B------:R-:W-:Y:S01]  /*89a0*/  @P0 IADD3 R4, P1, R24, R225, RZ ;  /* 0x000000e118040210 */ /* 0x000fe20007f3e0ff */
[C---:B------:R-:W-:Y:S04]  /*89b0*/  HMMA.16816.F32 R64, R136.reuse, R10, R64 ;  /* 0x0000000a8840723c */ /* 0x040fe80000001840 */
[C---:B------:R-:W-:Y:S02]  /*89c0*/  @P0 IADD3.X R5, R25.reuse, R224, RZ, P1, !PT ;  /* 0x000000e019050210 */ /* 0x040fe40000ffe4ff */
[C---:B------:R-:W-:Y:S02]  /*89d0*/  @P0 LEA R22, P1, R4.reuse, c[0x0][0x1c8], 0x1 ;  /* 0x0000720004160a11 */ /* 0x040fe400078208ff */
[C---:B--2---:R-:W-:Y:S04]  /*89e0*/  HMMA.16816.F32 R68, R136.reuse, R12, R68 ;  /* 0x0000000c8844723c */ /* 0x044fe80000001844 */
[----:B------:R-:W-:Y:S02]  /*89f0*/  @P0 LEA.HI.X R23, R4, c[0x0][0x1cc], R5, 0x1, P1 ;  /* 0x0000730004170a11 */ /* 0x000fe400008f0c05 */
[----:B------:R-:W-:Y:S02]  /*8a00*/  @P0 IADD3 R5, P1, R24, R223, RZ ;  /* 0x000000df18050210 */ /* 0x000fe40007f3e0ff */
[C---:B------:R-:W-:Y:S04]  /*8a10*/  HMMA.16816.F32 R72, R136.reuse, R14, R72 ;  /* 0x0000000e8848723c */ /* 0x040fe80000001848 */
[----:B------:R-:W-:Y:S02]  /*8a20*/  @P0 IADD3.X R4, R25, R222, RZ, P1, !PT ;  /* 0x000000de19040210 */ /* 0x000fe40000ffe4ff */
[C---:B------:R-:W-:Y:S06]  /*8a30*/  @P0 LEA R26, P1, R5.reuse, c[0x0][0x1c8], 0x1 ;  /* 0x00007200051a0a11 */ /* 0x040fec00078208ff */
[----:B------:R-:W-:Y:S02]  /*8a40*/  @P0 LEA.HI.X R27, R5, c[0x0][0x1cc], R4, 0x1, P1 ;  /* 0x00007300051b0a11 */ /* 0x000fe400008f0c04 */
[----:B------:R-:W2:Y:S01]  /*8a50*/  LDSM.16.MT88.4 R4, [R134+UR4+0x5900] ;  /* 0x005900048604783b */ /* 0x000ea20008004200 */
[----:B------:R-:W-:Y:S04]  /*8a60*/  @P0 IADD3 R24, P1, R200, R24, RZ ;  /* 0x00000018c8180210 */ /* 0x000fe80007f3e0ff */
[----:B------:R-:W-:Y:S02]  /*8a70*/  @P0 IADD3.X R25, R199, R25, RZ, P1, !PT ;  /* 0x00000019c7190210 */ /* 0x000fe40000ffe4ff */
[----:B------:R-:W-:Y:S01]  /*8a80*/  @P0 IADD3 R8, P1, R24, R206, RZ ;  /* 0x000000ce18080210 */ /* 0x000fe20007f3e0ff */
[C---:B-1----:R-:W-:Y:S03]  /*8a90*/  HMMA.16816.F32 R76, R136.reuse, R16, R76 ;  /* 0x00000010884c723c */ /* 0x042fe6000000184c */
[----:B------:R-:W-:Y:S02]  /*8aa0*/  @P0 IADD3.X R9, R25, R213, RZ, P1, !PT ;  /* 0x000000d519090210 */ /* 0x000fe40000ffe4ff */
[C---:B------:R-:W-:Y:S03]  /*8ab0*/  @P0 LEA R12, P1, R8.reuse, c[0x0][0x1c8], 0x1 ;  /* 0x00007200080c0a11 */ /* 0x040fe600078208ff */
[C---:B------:R-:W-:Y:S04]  /*8ac0*/  HMMA.16816.F32 R80, R136.reuse, R18, R80 ;  /* 0x000000128850723c */ /* 0x040fe80000001850 */
[----:B------:R-:W-:Y:S02]  /*8ad0*/  @P0 LEA.HI.X R13, R8, c[0x0][0x1cc], R9, 0x1, P1 ;  /* 0x00007300080d0a11 */ /* 0x000fe400008f0c09 */
[----:B------:R-:W1:Y:S01]  /*8ae0*/  LDSM.16.MT88.4 R8, [R156+0x5900] ;  /* 0x005900009c08783b */ /* 0x000e620000004200 */
[----:B------:R-:W-:Y:S01]  /*8af0*/  @P0 IADD3 R3, P1, R24, R225, RZ ;  /* 0x000000e118030210 */ /* 0x000fe20007f3e0ff */
[----:B------:R-:W-:Y:S04]  /*8b00*/  @P0 IMAD R18, R215, 0x3000, R201 ;  /* 0x00003000d7120824 */ /* 0x000fe800078e02c9 */
[----:B------:R-:W-:Y:S02]  /*8b10*/  @P0 IADD3.X R16, R25, R224, RZ, P1, !PT ;  /* 0x000000e019100210 */ /* 0x000fe40000ffe4ff */
[C---:B------:R-:W-:Y:S04]  /*8b20*/  @P0 LEA R14, P1, R3.reuse, c[0x0][0x1c8], 0x1 ;  /* 0x00007200030e0a11 */ /* 0x040fe800078208ff */
[----:B------:R-:W-:Y:S02]  /*8b30*/  @P0 LEA.HI.X R15, R3, c[0x0][0x1cc], R16, 0x1, P1 ;  /* 0x00007300030f0a11 */ /* 0x000fe400008f0c10 */
[----:B------:R-:W-:Y:S02]  /*8b40*/  @P0 SHF.L.U32 R3, R18, 0x1, RZ ;  /* 0x0000000112030819 */ /* 0x000fe400000006ff */
[----:B------:R-:W-:Y:S01]  /*8b50*/  @P0 IADD3 R24, P1, R24, R223, RZ ;  /* 0x000000df18180210 */ /* 0x000fe20007f3e0ff */
[C---:B--2---:R-:W-:Y:S02]  /*8b60*/  HMMA.16816.F32 R84, R136.reuse, R4, R84 ;  /* 0x000000048854723c */ /* 0x044fe40000001854 */
[----:B------:R-:W-:Y:S01]  /*8b70*/  @!PT LDS RZ, [RZ] ;  /* 0x00000000fffff984 */ /* 0x000fe20000000800 */
[----:B------:R-:W-:Y:S01]  /*8b80*/  @!PT LDS RZ, [RZ] ;  /* 0x00000000fffff984 */ /* 0x000fe20000000800 */
[----:B------:R-:W-:Y:S01]  /*8b90*/  @!PT LDS RZ, [RZ] ;  /* 0x00000000fffff984 */ /* 0x000fe20000000800 */
[----:B------:R2:W-:Y:S01]  /*8ba0*/  @P0 LDGSTS.E.BYPASS.LTC128B.128 [R3+0xc100], [R20.64], !P5 ;  /* 0x0c10000014030fae */ /* 0x0005e2000e901d48 */
[----:B------:R-:W-:Y:S02]  /*8bb0*/  @P0 IADD3.X R25, R25, R222, RZ, P1, !PT ;  /* 0x000000de19190210 */ /* 0x000fe40000ffe4ff */
[C---:B------:R-:W-:Y:S03]  /*8bc0*/  @P0 LEA R16, P1, R24.reuse, c[0x0][0x1c8], 0x1 ;  /* 0x0000720018100a11 */ /* 0x040fe600078208ff */
[C---:B------:R-:W-:Y:S02]  /*8bd0*/  HMMA.16816.F32 R88, R136.reuse, R6, R88 ;  /* 0x000000068858723c */ /* 0x040fe40000001858 */
[----:B------:R2:W-:Y:S02]  /*8be0*/  @P0 LDGSTS.E.BYPASS.LTC128B.128 [R3+0xe100], [R22.64], !P4 ;  /* 0x0e10000016030fae */ /* 0x0005e4000e101d48 */
[----:B------:R-:W-:Y:S06]  /*8bf0*/  @P0 LEA.HI.X R17, R24, c[0x0][0x1cc], R25, 0x1, P1 ;  /* 0x0000730018110a11 */ /* 0x000fec00008f0c19 */
[----:B------:R2:W-:Y:S01]  /*8c00*/  @P0 LDGSTS.E.BYPASS.LTC128B.128 [R3+0x10100], [R26.64], !P6 ;  /* 0x101000001a030fae */ /* 0x0005e2000f101d48 */
[C---:B-1----:R-:W-:Y:S07]  /*8c10*/  HMMA.16816.F32 R92, R136.reuse, R8, R92 ;  /* 0x00000008885c723c */ /* 0x042fee000000185c */
[----:B------:R2:W-:Y:S01]  /*8c20*/  @P0 LDGSTS.E.BYPASS.LTC128B.128 [R3+0xd100], [R12.64], !P5 ;  /* 0x0d1000000c030fae */ /* 0x0005e2000e901d48 */
[----:B------:R-:W-:Y:S07]  /*8c30*/  HMMA.16816.F32 R96, R136, R10, R96 ;  /* 0x0000000a8860723c */ /* 0x000fee0000001860 */
[----:B------:R2:W-:Y:S08]  /*8c40*/  @P0 LDGSTS.E.BYPASS.LTC128B.128 [R3+0xf100], [R14.64], !P4 ;  /* 0x0f1000000e030fae */ /* 0x0005f0000e101d48 */
[----:B------:R2:W-:Y:S01]  /*8c50*/  @P0 LDGSTS.E.BYPASS.LTC128B.128 [R3+0x11100], [R16.64], !P6 ;  /* 0x1110000010030fae */ /* 0x0005e2000f101d48 */
[C---:B------:R-:W-:Y:S02]  /*8c60*/  ISETP.GT.AND P0, PT, R220.reuse, R231, PT ;  /* 0x000000e7dc00720c */ /* 0x040fe40003f04270 */
[----:B------:R-:W-:Y:S05]  /*8c70*/  IADD3 R220, R220, -0x1, RZ ;  /* 0xffffffffdcdc7810 */ /* 0x000fea0007ffe0ff */
[----:B------:R-:W0:Y:S01]  /*8c80*/  LDGDEPBAR ;  /* 0x00000000000079af */ /* 0x000e220000000000 */
[----:B--2---:R-:W-:Y:S05]  /*8c90*/  MOV R3, R0 ;  /* 0x0000000000037202 */ /* 0x004fea0000000f00 */
[----:B------:R-:W-:-:S05]  /*8ca0*/  @P0 BRA `(.L_x_890) ;  /* 0xffffc76000000947 */ /* 0x000fca000383ffff */
.L_x_881:
[----:B------:R-:W-:Y:S02]  /*8cb0*/  ISETP.NE.AND P1, PT, R196, 0x1, PT ;  /* 0x00000001c400780c */ /* 0x000fe40003f25270 */
[----:B------:R-:W-:-:S02]  /*8cc0*/  LEA R6, R219, 0x7f, 0x7 ;  /* 0x0000007fdb067811 */ /* 0x000fc400078e38ff */
[----:B------:R-:W-:Y:S02]  /*8cd0*/  ISETP.GE.AND P0, PT, R195, 0x1, PT ;  /* 0x00000001c300780c */ /* 0x000fe40003f06270 */
[----:B------:R-:W-:-:S07]  /*8ce0*/  IADD3 R3, R194, 0x1, -R203 ;  /* 0x00000001c2037810 */ /* 0x000fce0007ffe8cb */
[----:B------:R-:W-:-:S05]  /*8cf0*/  @P1 IMAD.HI.U32 R4, R6, c[0x0][0x2c8], RZ ;  /* 0x0000b20006041a27 */ /* 0x000fca00078e00ff */
[----:B------:R-:W-:-:S05]  /*8d00*/  @P1 SHF.R.U32.HI R6, RZ, c[0x0][0x2cc], R4 ;  /* 0x0000b300ff061a19 */ /* 0x000fca0000011604 */
[----:B------:R-:W-:-:S05]  /*8d10*/  IMAD.IADD R5, R3, 0x1, R6 ;  /* 0x0000000103057824 */ /* 0x000fca00078e0206 */
[----:B------:R-:W-:Y:S01]  /*8d20*/  IADD3 R4, R5, -c[0x0][0x324], RZ ;  /* 0x8000c90005047a10 */ /* 0x000fe20007ffe0ff */
[----:B------:R-:W-:Y:S05]  /*8d30*/  @!P0 BRA `(.L_x_891) ;  /* 0x000000f000008947 */ /* 0x000fea0003800000 */
        /* <DEDUP_REMOVED lines=9> */
.L_x_892:
[----:B------:R-:W-:-:S04]  /*8dd0*/  MOV R3, c[0x0][0x32c] ;  /* 0x0000cb0000037a02 */ /* 0x000fc80000000f00 */
[----:B------:R-:W-:-:S13]  /*8de0*/  ISETP.NE.AND P0, PT, R3, 0x1, PT ;  /* 0x000000010300780c */ /* 0x000fda0003f05270 */
[----:B------:R-:W-:-:S05]  /*8df0*/  @P0 IMAD.HI.U32 R3, R5, c[0x0][0x330], RZ ;  /* 0x0000cc0005030a27 */ /* 0x000fca00078e00ff */
[----:B------:R-:W-:-:S05]  /*8e00*/  @P0 SHF.R.U32.HI R5, RZ, c[0x0][0x334], R3 ;  /* 0x0000cd00ff050a19 */ /* 0x000fca0000011603 */
.L_x_893:
[----:B------:R-:W-:-:S05]  /*8e10*/  IMAD R5, R5, c[0x0][0x32c], RZ ;  /* 0x0000cb0005057a24 */ /* 0x000fca00078e02ff */
[----:B------:R-:W-:-:S04]  /*8e20*/  IMNMX R4, R4, R5, !PT ;  /* 0x0000000504047217 */ /* 0x000fc80007800200 */
.L_x_891:
[----:B------:R-:W-:-:S04]  /*8e30*/  IADD3 R4, R4, 0x3f, RZ ;  /* 0x0000003f04047810 */ /* 0x000fc80007ffe0ff */
[----:B------:R-:W-:-:S04]  /*8e40*/  SHF.R.S32.HI R3, RZ, 0x1f, R4 ;  /* 0x0000001fff037819 */ /* 0x000fc80000011404 */
[----:B------:R-:W-:-:S04]  /*8e50*/  LEA.HI R4, R3, R4, RZ, 0x6 ;  /* 0x0000000403047211 */ /* 0x000fc800078f30ff */
[----:B------:R-:W-:-:S04]  /*8e60*/  SHF.R.S32.HI R4, RZ, 0x6, R4 ;  /* 0x00000006ff047819 */ /* 0x000fc80000011404 */
[----:B------:R-:W-:-:S04]  /*8e70*/  IMNMX R229, R193, R4, !PT ;  /* 0x00000004c1e57217 */ /* 0x000fc80007800200 */
[----:B------:R-:W-:-:S13]  /*8e80*/  ISETP.GE.AND P0, PT, R220, R229, PT ;  /* 0x000000e5dc00720c */ /* 0x000fda0003f06270 */
[----:B------:R-:W-:Y:S05]  /*8e90*/  @!P0 BRA `(.L_x_894) ;  /* 0x00002f1000008947 */ /* 0x000fea0003800000 */
[----:B------:R-:W-:Y:S01]  /*8ea0*/  IMAD.MOV.U32 R189, RZ, RZ, 0x20 ;  /* 0x00000020ffbd7424 */ /* 0x000fe200078e00ff */
[----:B------:R-:W-:Y:S01]  /*8eb0*/  LOP3.LUT P0, RZ, R218, 0x2, RZ, 0xc0, !PT ;  /* 0x00000002daff7812 */ /* 0x000fe2000780c0ff */
[----:B------:R-:W-:Y:S01]  /*8ec0*/  IMAD.MOV.U32 R3, RZ, RZ, R0 ;  /* 0x000000ffff037224 */ /* 0x000fe200078e0000 */
[C---:B------:R-:W-:Y:S01]  /*8ed0*/  IADD3 R227, P1, R204.reuse, 0x40, RZ ;  /* 0x00000040cce37810 */ /* 0x040fe20007f3e0ff */
[----:B------:R-:W-:Y:S01]  /*8ee0*/  IMAD.MOV.U32 R228, RZ, RZ, R220 ;  /* 0x000000ffffe47224 */ /* 0x000fe200078e00dc */
[----:B------:R-:W-:Y:S02]  /*8ef0*/  SEL R189, R189, 0xffffffe0, !P0 ;  /* 0xffffffe0bdbd7807 */ /* 0x000fe40004000000 */
[----:B------:R-:W-:Y:S01]  /*8f00*/  IADD3 R225, P0, R204, 0x80, RZ ;  /* 0x00000080cce17810 */ /* 0x000fe20007f1e0ff */
[--C-:B------:R-:W-:Y:S01]  /*8f10*/  IMAD.X R226, RZ, RZ, R209.reuse, P1 ;  /* 0x000000ffffe27224 */ /* 0x100fe200008e06d1 */
[C---:B------:R-:W-:Y:S02]  /*8f20*/  IADD3 R223, P1, R206.reuse, 0x40, RZ ;  /* 0x00000040cedf7810 */ /* 0x040fe40007f3e0ff */
[----:B------:R-:W-:Y:S01]  /*8f30*/  MOV R133, R2 ;  /* 0x0000000200857202 */ /* 0x000fe20000000f00 */
[----:B------:R-:W-:Y:S01]  /*8f40*/  IMAD.X R224, RZ, RZ, R209, P0 ;  /* 0x000000ffffe07224 */ /* 0x000fe200000e06d1 */
[----:B------:R-:W-:Y:S01]  /*8f50*/  IADD3 R221, P0, R206, 0x80, RZ ;  /* 0x00000080cedd7810 */ /* 0x000fe20007f1e0ff */
[----:B------:R-:W-:-:S03]  /*8f60*/  IMAD.X R222, RZ, RZ, R213, P1 ;  /* 0x000000ffffde7224 */ /* 0x000fc600008e06d5 */
[----:B------:R-:W-:Y:S02]  /*8f70*/  IADD3.X R219, RZ, R213, RZ, P0, !PT ;  /* 0x000000d5ffdb7210 */ /* 0x000fe400007fe4ff */
.L_x_895:
[----:B------:R-:W-:Y:S04]  /*8f80*/  DEPBAR.LE SB0, 0x2 ;  /* 0x000080800000791a */ /* 0x000fe80000000000 */
[----:B------:R-:W-:Y:S01]  /*8f90*/  BAR.SYNC.DEFER_BLOCKING 0x0 ;  /* 0x0000000000007b1d */ /* 0x000fe20000010000 */
[----:B------:R-:W-:Y:S01]  /*8fa0*/  ISETP.GE.AND P0, PT, R193, R228, PT ;  /* 0x000000e4c100720c */ /* 0x000fe20003f06270 */
[----:B------:R-:W-:Y:S01]  /*8fb0*/  UIMAD UR4, UR5, 0x6000, URZ ;  /* 0x00006000050478a4 */ /* 0x000fe2000f8e023f */
[----:B------:R-:W-:Y:S01]  /*8fc0*/  IADD3 R220, R228, -0x1, RZ ;  /* 0xffffffffe4dc7810 */ /* 0x000fe20007ffe0ff */
[----:B------:R-:W-:Y:S02]  /*8fd0*/  UIADD3 UR7, UR5, 0x1, URZ ;  /* 0x0000000105077890 */ /* 0x000fe4000fffe03f */
[----:B------:R-:W-:Y:S02]  /*8fe0*/  UISETP.GE.AND UP0, UPT, UR5, 0x1, UPT ;  /* 0x000000010500788c */ /* 0x000fe4000bf06270 */
[----:B------:R-:W-:Y:S02]  /*8ff0*/  IADD3 R132, R188, UR4, RZ ;  /* 0x00000004bc847c10 */ /* 0x000fe4000fffe0ff */
[----:B------:R-:W-:Y:S02]  /*9000*/  USEL UR5, UR7, URZ, !UP0 ;  /* 0x0000003f07057287 */ /* 0x000fe4000c000000 */
[----:B------:R-:W-:Y:S02]  /*9010*/  IADD3 R191, R189, R132, RZ ;  /* 0x00000084bdbf7210 */ /* 0x000fe40007ffe0ff */
[----:B------:R-:W-:Y:S01]  /*9020*/  @!P0 SHF.R.S32.HI R29, RZ, 0x1f, R220 ;  /* 0x0000001fff1d8819 */ /* 0x000fe200000114dc */
[----:B------:R-:W-:Y:S04]  /*9030*/  @!P0 IMAD.WIDE.U32 R4, R220, c[0x0][0x208], RZ ;  /* 0x00008200dc048a25 */ /* 0x000fe800078e00ff */
[----:B------:R-:W-:Y:S01]  /*9040*/  @!P0 IMAD R29, R29, c[0x0][0x208], RZ ;  /* 0x000082001d1d8a24 */ /* 0x000fe200078e02ff */
[----:B------:R-:W-:Y:S01]  /*9050*/  @!P0 SHF.L.U32 R0, R4, 0x6, RZ ;  /* 0x0000000604008819 */ /* 0x000fe200000006ff */
[----:B------:R-:W-:Y:S02]  /*9060*/  @!P0 IMAD R171, R215, 0x6000, R214 ;  /* 0x00006000d7ab8824 */ /* 0x000fe400078e02d6 */
[----:B------:R-:W-:Y:S01]  /*9070*/  @!P0 IMAD R29, R220, c[0x0][0x20c], R29 ;  /* 0x00008300dc1d8a24 */ /* 0x000fe200078e021d */
[----:B------:R-:W-:Y:S04]  /*9080*/  LDSM.16.M88.4 R32, [R190] ;  /* 0x00000000be20783b */ /* 0x000fe80000000200 */
[----:B------:R-:W-:Y:S02]  /*9090*/  @!P0 IADD3 R29, R5, R29, RZ ;  /* 0x0000001d051d8210 */ /* 0x000fe40007ffe0ff */
[----:B------:R-:W-:Y:S02]  /*90a0*/  @!P0 IADD3 R5, P1, R0, R204, RZ ;  /* 0x000000cc00058210 */ /* 0x000fe40007f3e0ff */
[----:B------:R-:W1:Y:S01]  /*90b0*/  LDSM.16.M88.4 R8, [R188+UR4+0xc100] ;  /* 0x00c10004bc08783b */ /* 0x000e620008000200 */
[----:B------:R-:W-:Y:S04]  /*90c0*/  @!P0 SHF.L.U64.HI R29, R4, 0x6, R29 ;  /* 0x00000006041d8819 */ /* 0x000fe8000001021d */
[----:B------:R-:W-:Y:S02]  /*90d0*/  @!P0 IADD3.X R2, R29, R209, RZ, P1, !PT ;  /* 0x000000d11d028210 */ /* 0x000fe40000ffe4ff */
[C---:B------:R-:W-:Y:S01]  /*90e0*/  @!P0 LEA R168, P1, R5.reuse, c[0x0][0x1f8], 0x1 ;  /* 0x00007e0005a88a11 */ /* 0x040fe200078208ff */
[----:B------:R-:W2:Y:S03]  /*90f0*/  LDSM.16.M88.4 R16, [R188+UR4+0xc900] ;  /* 0x00c90004bc10783b */ /* 0x000ea60008000200 */
[----:B------:R-:W-:Y:S02]  /*9100*/  @!P0 LEA.HI.X R169, R5, c[0x0][0x1fc], R2, 0x1, P1 ;  /* 0x00007f0005a98a11 */ /* 0x000fe400008f0c02 */
[C---:B------:R-:W-:Y:S03]  /*9110*/  @!P0 IADD3 R5, P1, R0.reuse, R227, RZ ;  /* 0x000000e300058210 */ /* 0x040fe60007f3e0ff */
[----:B------:R-:W3:Y:S01]  /*9120*/  LDSM.16.M88.4 R24, [R188+UR4+0xd100] ;  /* 0x00d10004bc18783b */ /* 0x000ee20008000200 */
[----:B------:R-:W-:Y:S02]  /*9130*/  @!P0 IADD3.X R2, R29, R226, RZ, P1, !PT ;  /* 0x000000e21d028210 */ /* 0x000fe40000ffe4ff */
[C---:B------:R-:W-:Y:S04]  /*9140*/  @!P0 LEA R164, P1, R5.reuse, c[0x0][0x1f8], 0x1 ;  /* 0x00007e0005a48a11 */ /* 0x040fe800078208ff */
[----:B------:R-:W-:Y:S01]  /*9150*/  @!P0 LEA.HI.X R165, R5, c[0x0][0x1fc], R2, 0x1, P1 ;  /* 0x00007f0005a58a11 */ /* 0x000fe200008f0c02 */
[----:B------:R-:W4:Y:S01]  /*9160*/  LDSM.16.M88.4 R136, [R188+UR4+0xd900] ;  /* 0x00d90004bc88783b */ /* 0x000f220008000200 */
[----:B------:R-:W-:Y:S04]  /*9170*/  @!P0 IADD3 R2, P1, R0, R225, RZ ;  /* 0x000000e100028210 */ /* 0x000fe80007f3e0ff */
[----:B------:R-:W-:Y:S02]  /*9180*/  @!P0 IADD3.X R13, R29, R224, RZ, P1, !PT ;  /* 0x000000e01d0d8210 */ /* 0x000fe40000ffe4ff */
[C---:B------:R-:W-:Y:S01]  /*9190*/  @!P0 LEA R166, P1, R2.reuse, c[0x0][0x1f8], 0x1 ;  /* 0x00007e0002a68a11 */ /* 0x040fe200078208ff */
[----:B------:R-:W-:Y:S03]  /*91a0*/  LDSM.16.M88.4 R140, [R186] ;  /* 0x00000000ba8c783b */ /* 0x000fe60000000200 */
[----:B------:R-:W-:Y:S02]  /*91b0*/  @!P0 LEA.HI.X R167, R2, c[0x0][0x1fc], R13, 0x1, P1 ;  /* 0x00007f0002a78a11 */ /* 0x000fe400008f0c0d */
[----:B------:R-:W-:Y:S01]  /*91c0*/  @!P0 IADD3 R0, P1, R198, R0, RZ ;  /* 0x00000000c6008210 */ /* 0x000fe20007f3e0ff */
[C---:B-1----:R-:W-:Y:S02]  /*91d0*/  HMMA.16816.F32 R4, R32.reuse, R8, RZ ;  /* 0x000000082004723c */ /* 0x042fe400000018ff */
[----:B------:R-:W1:Y:S01]  /*91e0*/  LDSM.16.M88.4 R144, [R191+0xc100] ;  /* 0x00c10000bf90783b */ /* 0x000e620000000200 */
[----:B------:R-:W-:Y:S02]  /*91f0*/  @!P0 IADD3.X R29, R197, R29, RZ, P1, !PT ;  /* 0x0000001dc51d8210 */ /* 0x000fe40000ffe4ff */
[----:B------:R-:W-:Y:S03]  /*9200*/  @!P0 IADD3 R2, P1, R0, R204, RZ ;  /* 0x000000cc00028210 */ /* 0x000fe60007f3e0ff */
[C---:B------:R-:W-:Y:S01]  /*9210*/  HMMA.16816.F32 R8, R32.reuse, R10, RZ ;  /* 0x0000000a2008723c */ /* 0x040fe200000018ff */
[C---:B------:R-:W-:Y:S01]  /*9220*/  @!P0 IADD3.X R21, R29.reuse, R209, RZ, P1, !PT ;  /* 0x000000d11d158210 */ /* 0x040fe20000ffe4ff */
[----:B------:R-:W5:Y:S02]  /*9230*/  LDSM.16.M88.4 R148, [R191+0xc900] ;  /* 0x00c90000bf94783b */ /* 0x000f640000000200 */
[C---:B------:R-:W-:Y:S04]  /*9240*/  @!P0 LEA R172, P1, R2.reuse, c[0x0][0x1f8], 0x1 ;  /* 0x00007e0002ac8a11 */ /* 0x040fe800078208ff */
[C---:B--2---:R-:W-:Y:S01]  /*9250*/  HMMA.16816.F32 R12, R32.reuse, R16, RZ ;  /* 0x00000010200c723c */ /* 0x044fe200000018ff */
[----:B------:R-:W-:Y:S01]  /*9260*/  @!P0 LEA.HI.X R173, R2, c[0x0][0x1fc], R21, 0x1, P1 ;  /* 0x00007f0002ad8a11 */ /* 0x000fe200008f0c15 */
[----:B------:R-:W2:Y:S02]  /*9270*/  LDSM.16.M88.4 R152, [R191+0xd100] ;  /* 0x00d10000bf98783b */ /* 0x000ea40000000200 */
[----:B------:R-:W-:Y:S04]  /*9280*/  @!P0 IADD3 R2, P1, R0, R227, RZ ;  /* 0x000000e300028210 */ /* 0x000fe80007f3e0ff */
[C---:B------:R-:W-:Y:S01]  /*9290*/  HMMA.16816.F32 R16, R32.reuse, R18, RZ ;  /* 0x000000122010723c */ /* 0x040fe200000018ff */
[C---:B------:R-:W-:Y:S03]  /*92a0*/  @!P0 IADD3.X R31, R29.reuse, R226, RZ, P1, !PT ;  /* 0x000000e21d1f8210 */ /* 0x040fe60000ffe4ff */
[C---:B------:R-:W-:Y:S04]  /*92b0*/  @!P0 LEA R174, P1, R2.reuse, c[0x0][0x1f8], 0x1 ;  /* 0x00007e0002ae8a11 */ /* 0x040fe800078208ff */
[C---:B---3--:R-:W-:Y:S01]  /*92c0*/  HMMA.16816.F32 R20, R32.reuse, R24, RZ ;  /* 0x000000182014723c */ /* 0x048fe200000018ff */
[----:B------:R-:W-:Y:S03]  /*92d0*/  @!P0 LEA.HI.X R175, R2, c[0x0][0x1fc], R31, 0x1, P1 ;  /* 0x00007f0002af8a11 */ /* 0x000fe600008f0c1f */
[----:B------:R-:W-:Y:S02]  /*92e0*/  @!P0 IADD3 R157, P1, R0, R225, RZ ;  /* 0x000000e1009d8210 */ /* 0x000fe40007f3e0ff */
[C---:B------:R-:W-:Y:S02]  /*92f0*/  IADD3 R2, R192.reuse, R191, RZ ;  /* 0x000000bfc0027210 */ /* 0x040fe40007ffe0ff */
[C---:B------:R-:W-:Y:S01]  /*9300*/  HMMA.16816.F32 R24, R32.reuse, R26, RZ ;  /* 0x0000001a2018723c */ /* 0x040fe200000018ff */
[----:B------:R-:W-:Y:S03]  /*9310*/  @!P0 IADD3.X R0, R29, R224, RZ, P1, !PT ;  /* 0x000000e01d008210 */ /* 0x000fe60000ffe4ff */
[C---:B------:R-:W-:Y:S04]  /*9320*/  @!P0 LEA R176, P1, R157.reuse, c[0x0][0x1f8], 0x1 ;  /* 0x00007e009db08a11 */ /* 0x040fe800078208ff */
[C---:B----4-:R-:W-:Y:S01]  /*9330*/  HMMA.16816.F32 R28, R32.reuse, R136, RZ ;  /* 0x00000088201c723c */ /* 0x050fe200000018ff */
[----:B------:R-:W-:Y:S02]  /*9340*/  @!P0 LEA.HI.X R177, R157, c[0x0][0x1fc], R0, 0x1, P1 ;  /* 0x00007f009db18a11 */ /* 0x000fe400008f0c00 */
[----:B------:R-:W3:Y:S01]  /*9350*/  LDSM.16.M88.4 R156, [R191+0xd900] ;  /* 0x00d90000bf9c783b */ /* 0x000ee20000000200 */
[-C--:B------:R-:W-:Y:S02]  /*9360*/  IADD3 R0, R192, R132.reuse, RZ ;  /* 0x00000084c0007210 */ /* 0x080fe40007ffe0ff */
[----:B------:R-:W-:Y:S02]  /*9370*/  IADD3 R132, R189, R132, R192 ;  /* 0x00000084bd847210 */ /* 0x000fe40007ffe0c0 */
[----:B------:R-:W-:Y:S03]  /*9380*/  HMMA.16816.F32 R32, R32, R138, RZ ;  /* 0x0000008a2020723c */ /* 0x000fe600000018ff */
[----:B------:R-:W-:Y:S01]  /*9390*/  @!PT LDS RZ, [RZ] ;  /* 0x00000000fffff984 */ /* 0x000fe20000000800 */
[----:B------:R-:W-:Y:S01]  /*93a0*/  @!PT LDS RZ, [RZ] ;  /* 0x00000000fffff984 */ /* 0x000fe20000000800 */
[----:B------:R-:W-:Y:S01]  /*93b0*/  @!PT LDS RZ, [RZ] ;  /* 0x00000000fffff984 */ /* 0x000fe20000000800 */
[----:B------:R4:W-:Y:S05]  /*93c0*/  @!P0 LDGSTS.E.BYPASS.LTC128B.128 [R171], [R168.64], !P5 ;  /* 0x00000000a8ab8fae */ /* 0x0009ea000e901d48 */
[C---:B-1----:R-:W-:Y:S03]  /*93d0*/  HMMA.16816.F32 R4, R140.reuse, R144, R4 ;  /* 0x000000908c04723c */ /* 0x042fe60000001804 */
[----:B------:R1:W-:Y:S05]  /*93e0*/  @!P0 LDGSTS.E.BYPASS.LTC128B.128 [R171+0x2000], [R164.64], !P4 ;  /* 0x02000000a4ab8fae */ /* 0x0003ea000e101d48 */
[C---:B------:R-:W-:Y:S03]  /*93f0*/  HMMA.16816.F32 R8, R140.reuse, R146, R8 ;  /* 0x000000928c08723c */ /* 0x040fe60000001808 */
[----:B------:R1:W-:Y:S05]  /*9400*/  @!P0 LDGSTS.E.BYPASS.LTC128B.128 [R171+0x4000], [R166.64], !P6 ;  /* 0x04000000a6ab8fae */ /* 0x0003ea000f101d48 */
[C---:B-----5:R-:W-:Y:S03]  /*9410*/  HMMA.16816.F32 R12, R140.reuse, R148, R12 ;  /* 0x000000948c0c723c */ /* 0x060fe6000000180c */
[----:B------:R4:W-:Y:S05]  /*9420*/  @!P0 LDGSTS.E.BYPASS.LTC128B.128 [R171+0x1000], [R172.64], !P5 ;  /* 0x01000000acab8fae */ /* 0x0009ea000e901d48 */
[C---:B------:R-:W-:Y:S03]  /*9430*/  HMMA.16816.F32 R16, R140.reuse, R150, R16 ;  /* 0x000000968c10723c */ /* 0x040fe60000001810 */
[----:B------:R4:W-:Y:S05]  /*9440*/  @!P0 LDGSTS.E.BYPASS.LTC128B.128 [R171+0x3000], [R174.64], !P4 ;  /* 0x03000000aeab8fae */ /* 0x0009ea000e101d48 */
[C---:B--2---:R-:W-:Y:S03]  /*9450*/  HMMA.16816.F32 R20, R140.reuse, R152, R20 ;  /* 0x000000988c14723c */ /* 0x044fe60000001814 */
[----:B------:R4:W-:Y:S05]  /*9460*/  @!P0 LDGSTS.E.BYPASS.LTC128B.128 [R171+0x5000], [R176.64], !P6 ;  /* 0x05000000b0ab8fae */ /* 0x0009ea000f101d48 */
[C---:B------:R-:W-:Y:S03]  /*9470*/  HMMA.16816.F32 R24, R140.reuse, R154, R24 ;  /* 0x0000009a8c18723c */ /* 0x040fe60000001818 */
[----:B------:R-:W-:Y:S05]  /*9480*/  LDSM.16.M88.4 R136, [R185] ;  /* 0x00000000b988783b */ /* 0x000fea0000000200 */
[C---:B---3--:R-:W-:Y:S03]  /*9490*/  HMMA.16816.F32 R28, R140.reuse, R156, R28 ;  /* 0x0000009c8c1c723c */ /* 0x048fe6000000181c */
[----:B------:R-:W2:Y:S05]  /*94a0*/  LDSM.16.M88.4 R160, [R0+0xc100] ;  /* 0x00c1000000a0783b */ /* 0x000eaa0000000200 */
[----:B------:R-:W-:Y:S03]  /*94b0*/  HMMA.16816.F32 R32, R140, R158, R32 ;  /* 0x0000009e8c20723c */ /* 0x000fe60000001820 */
[----:B------:R-:W3:Y:S08]  /*94c0*/  LDSM.16.M88.4 R144, [R0+0xc900] ;  /* 0x00c900000090783b */ /* 0x000ef00000000200 */
[----:B------:R-:W5:Y:S08]  /*94d0*/  LDSM.16.M88.4 R148, [R0+0xd100] ;  /* 0x00d100000094783b */ /* 0x000f700000000200 */
[----:B------:R-:W0:Y:S08]  /*94e0*/  LDGDEPBAR ;  /* 0x00000000000079af */ /* 0x000e300000000000 */
[----:B------:R-:W5:Y:S01]  /*94f0*/  LDSM.16.M88.4 R152, [R0+0xd900] ;  /* 0x00d900000098783b */ /* 0x000f620000000200 */
[C---:B--2---:R-:W-:Y:S07]  /*9500*/  HMMA.16816.F32 R4, R136.reuse, R160, R4 ;  /* 0x000000a08804723c */ /* 0x044fee0000001804 */
[----:B-1----:R-:W-:Y:S01]  /*9510*/  LDSM.16.M88.4 R164, [R184] ;  /* 0x00000000b8a4783b */ /* 0x002fe20000000200 */
[C---:B------:R-:W-:Y:S07]  /*9520*/  HMMA.16816.F32 R8, R136.reuse, R162, R8 ;  /* 0x000000a28808723c */ /* 0x040fee0000001808 */
[----:B----4-:R-:W1:Y:S01]  /*9530*/  LDSM.16.M88.4 R168, [R2+0xc100] ;  /* 0x00c1000002a8783b */ /* 0x010e620000000200 */
[C---:B---3--:R-:W-:Y:S07]  /*9540*/  HMMA.16816.F32 R12, R136.reuse, R144, R12 ;  /* 0x00000090880c723c */ /* 0x048fee000000180c */
[----:B------:R-:W2:Y:S01]  /*9550*/  LDSM.16.M88.4 R140, [R2+0xc900] ;  /* 0x00c90000028c783b */ /* 0x000ea20000000200 */
[C---:B------:R-:W-:Y:S07]  /*9560*/  HMMA.16816.F32 R16, R136.reuse, R146, R16 ;  /* 0x000000928810723c */ /* 0x040fee0000001810 */
[----:B------:R-:W3:Y:S01]  /*9570*/  LDSM.16.M88.4 R156, [R2+0xd100] ;  /* 0x00d10000029c783b */ /* 0x000ee20000000200 */
[C---:B-----5:R-:W-:Y:S07]  /*9580*/  HMMA.16816.F32 R20, R136.reuse, R148, R20 ;  /* 0x000000948814723c */ /* 0x060fee0000001814 */
[----:B------:R-:W4:Y:S01]  /*9590*/  LDSM.16.M88.4 R144, [R2+0xd900] ;  /* 0x00d900000290783b */ /* 0x000f220000000200 */
[C---:B------:R-:W-:Y:S07]  /*95a0*/  HMMA.16816.F32 R24, R136.reuse, R150, R24 ;  /* 0x000000968818723c */ /* 0x040fee0000001818 */
[----:B------:R-:W-:Y:S01]  /*95b0*/  LDSM.16.M88.4 R148, [R188+UR4+0xe100] ;  /* 0x00e10004bc94783b */ /* 0x000fe20008000200 */
[C---:B------:R-:W-:Y:S07]  /*95c0*/  HMMA.16816.F32 R28, R136.reuse, R152, R28 ;  /* 0x00000098881c723c */ /* 0x040fee000000181c */
[----:B------:R-:W-:Y:S01]  /*95d0*/  LDSM.16.M88.4 R160, [R188+UR4+0xf900] ;  /* 0x00f90004bca0783b */ /* 0x000fe20008000200 */
[----:B------:R-:W-:Y:S07]  /*95e0*/  HMMA.16816.F32 R32, R136, R154, R32 ;  /* 0x0000009a8820723c */ /* 0x000fee0000001820 */
[----:B------:R-:W5:Y:S01]  /*95f0*/  LDSM.16.M88.4 R136, [R190+0x4000] ;  /* 0x00400000be88783b */ /* 0x000f620000000200 */
        /* <DEDUP_REMOVED lines=8> */
[C---:B---3--:R-:W-:Y:S07]  /*9680*/  HMMA.16816.F32 R20, R164.reuse, R156, R20 ;  /* 0x0000009ca414723c */ /* 0x048fee0000001814 */
[----:B------:R-:W-:Y:S01]  /*9690*/  LDSM.16.M88.4 R176, [R0+0xe100] ;  /* 0x00e1000000b0783b */ /* 0x000fe20000000200 */
[C---:B------:R-:W-:Y:S07]  /*96a0*/  HMMA.16816.F32 R24, R164.reuse, R158, R24 ;  /* 0x0000009ea418723c */ /* 0x040fee0000001818 */
[----:B------:R-:W3:Y:S01]  /*96b0*/  LDSM.16.M88.4 R156, [R186+0x4000] ;  /* 0x00400000ba9c783b */ /* 0x000ee20000000200 */
[C---:B----4-:R-:W-:Y:S07]  /*96c0*/  HMMA.16816.F32 R28, R164.reuse, R144, R28 ;  /* 0x00000090a41c723c */ /* 0x050fee000000181c */
[----:B------:R-:W-:Y:S01]  /*96d0*/  LDSM.16.M88.4 R180, [R188+UR4+0x10100] ;  /* 0x01010004bcb4783b */ /* 0x000fe20008000200 */
[----:B------:R-:W-:Y:S07]  /*96e0*/  HMMA.16816.F32 R32, R164, R146, R32 ;  /* 0x00000092a420723c */ /* 0x000fee0000001820 */
[----:B------:R-:W4:Y:S01]  /*96f0*/  LDSM.16.M88.4 R144, [R191+0xf100] ;  /* 0x00f10000bf90783b */ /* 0x000f220000000200 */
[C---:B-----5:R-:W-:Y:S07]  /*9700*/  HMMA.16816.F32 R4, R136.reuse, R148, R4 ;  /* 0x000000948804723c */ /* 0x060fee0000001804 */
[----:B------:R-:W-:Y:S01]  /*9710*/  LDSM.16.M88.4 R164, [R185+0x4000] ;  /* 0x00400000b9a4783b */ /* 0x000fe20000000200 */
[C---:B------:R-:W-:Y:S07]  /*9720*/  HMMA.16816.F32 R8, R136.reuse, R150, R8 ;  /* 0x000000968808723c */ /* 0x040fee0000001808 */
[----:B------:R-:W5:Y:S01]  /*9730*/  LDSM.16.M88.4 R148, [R191+0xf900] ;  /* 0x00f90000bf94783b */ /* 0x000f620000000200 */
        /* <DEDUP_REMOVED lines=121> */
[----:B------:R-:W-:Y:S01]  /*9ed0*/  MUFU.TANH R163, R13 ;  /* 0x0000000d00a37308 */ /* 0x000fe20000002400 */
[----:B------:R-:W-:Y:S02]  /*9ee0*/  FMUL.FTZ R26, R26, c[0x0][0x320] ;  /* 0x0000c8001a1a7a20 */ /* 0x000fe40000410000 */
[----:B------:R-:W-:Y:S01]  /*9ef0*/  FMUL.FTZ R27, R27, c[0x0][0x320] ;  /* 0x0000c8001b1b7a20 */ /* 0x000fe20000410000 */
[C---:B-1----:R-:W-:Y:S06]  /*9f00*/  HMMA.16816.F32 R28, R172.reuse, R8, R28 ;  /* 0x00000008ac1c723c */ /* 0x042fec000000181c */
[----:B------:R-:W1:Y:S02]  /*9f10*/  MUFU.TANH R150, R150 ;  /* 0x0000009600967308 */ /* 0x000e640000002400 */
[----:B------:R-:W-:Y:S08]  /*9f20*/  HMMA.16816.F32 R32, R172, R10, R32 ;  /* 0x0000000aac20723c */ /* 0x000ff00000001820 */
[----:B------:R-:W2:Y:S10]  /*9f30*/  MUFU.TANH R148, R148 ;  /* 0x0000009400947308 */ /* 0x000eb40000002400 */
[----:B------:R-:W3:Y:S01]  /*9f40*/  MUFU.TANH R153, R153 ;  /* 0x0000009900997308 */ /* 0x000ee20000002400 */
        /* <DEDUP_REMOVED lines=8> */
[----:B--2---:R-:W-:Y:S01]  /*9fd0*/  FMNMX.FTZ R13, R148, R13, !PT ;  /* 0x0000000d940d7209 */ /* 0x004fe20007810000 */
[----:B------:R-:W-:Y:S02]  /*9fe0*/  FMUL.FTZ R34, R34, c[0x0][0x320] ;  /* 0x0000c80022227a20 */ /* 0x000fe40000410000 */
[----:B------:R-:W-:Y:S01]  /*9ff0*/  FMUL.FTZ R35, R35, c[0x0][0x320] ;  /* 0x0000c80023237a20 */ /* 0x000fe20000410000 */
[----:B------:R-:W-:Y:S02]  /*a000*/  FMNMX.FTZ R13, R160, R13, !PT ;  /* 0x0000000da00d7209 */ /* 0x000fe40007810000 */
[----:B------:R-:W2:Y:S02]  /*a010*/  MUFU.TANH R159, R16 ;  /* 0x00000010009f7308 */ /* 0x000ea40000002400 */
[----:B------:R-:W-:Y:S02]  /*a020*/  FMNMX.FTZ R13, R158, R13, !PT ;  /* 0x0000000d9e0d7209 */ /* 0x000fe40007810000 */
[----:B---3--:R-:W-:Y:S02]  /*a030*/  FMNMX.FTZ R0, R153, R0, !PT ;  /* 0x0000000099007209 */ /* 0x008fe40007810000 */
[----:B------:R-:W-:Y:S02]  /*a040*/  FMNMX.FTZ R13, R178, R13, !PT ;  /* 0x0000000db20d7209 */ /* 0x000fe40007810000 */
[----:B------:R-:W-:Y:S02]  /*a050*/  FMNMX.FTZ R0, R137, R0, !PT ;  /* 0x0000000089007209 */ /* 0x000fe40007810000 */
[----:B------:R-:W3:Y:S01]  /*a060*/  MUFU.TANH R161, R17 ;  /* 0x0000001100a17308 */ /* 0x000ee20000002400 */
[----:B------:R-:W-:Y:S02]  /*a070*/  FMNMX.FTZ R13, R162, R13, !PT ;  /* 0x0000000da20d7209 */ /* 0x000fe40007810000 */
[----:B-1----:R-:W-:Y:S04]  /*a080*/  FMNMX.FTZ R0, R157, R0, !PT ;  /* 0x000000009d007209 */ /* 0x002fe80007810000 */
[----:B------:R-:W-:Y:S03]  /*a090*/  FMNMX.FTZ R0, R163, R0, !PT ;  /* 0x00000000a3007209 */ /* 0x000fe60007810000 */
[----:B------:R-:W1:Y:S01]  /*a0a0*/  MUFU.TANH R176, R18 ;  /* 0x0000001200b07308 */ /* 0x000e620000002400 */
[----:B--2---:R-:W-:Y:S02]  /*a0b0*/  FMNMX.FTZ R0, R159, R0, !PT ;  /* 0x000000009f007209 */ /* 0x004fe40007810000 */
[----:B------:R-:W-:Y:S07]  /*a0c0*/  IADD3 R16, R134, UR4, RZ ;  /* 0x0000000486107c10 */ /* 0x000fee000fffe0ff */
        /* <DEDUP_REMOVED lines=29> */
[----:B--2---:R-:W-:Y:S01]  /*a2a0*/  FMNMX.FTZ R13, R140, R13, !PT ;  /* 0x0000000d8c0d7209 */ /* 0x004fe20007810000 */
[----:B------:R-:W-:Y:S08]  /*a2b0*/  LDSM.16.MT88.4 R28, [R134+UR4+0x100] ;  /* 0x00010004861c783b */ /* 0x000ff00008004200 */
[----:B------:R-:W2:Y:S01]  /*a2c0*/  MUFU.TANH R138, R34 ;  /* 0x00000022008a7308 */ /* 0x000ea20000002400 */
[----:B---3--:R-:W-:Y:S09]  /*a2d0*/  FMNMX.FTZ R0, R141, R0, !PT ;  /* 0x000000008d007209 */ /* 0x008ff20007810000 */
[----:B------:R-:W3:Y:S01]  /*a2e0*/  MUFU.TANH R136, R35 ;  /* 0x0000002300887308 */ /* 0x000ee20000002400 */
[----:B-1----:R-:W-:Y:S05]  /*a2f0*/  FMNMX.FTZ R11, R139, R0, !PT ;  /* 0x000000008b0b7209 */ /* 0x002fea0007810000 */
[----:B------:R-:W1:Y:S01]  /*a300*/  SHFL.BFLY PT, R2, R11, 0x2, 0x1f ;  /* 0x0c401f000b027f89 */ /* 0x000e6200000e0000 */
[----:B--2---:R-:W-:Y:S04]  /*a310*/  FMNMX.FTZ R13, R138, R13, !PT ;  /* 0x0000000d8a0d7209 */ /* 0x004fe80007810000 */
[----:B---3--:R-:W-:Y:S03]  /*a320*/  FMNMX.FTZ R9, R136, R13, !PT ;  /* 0x0000000d88097209 */ /* 0x008fe60007810000 */
        /* <DEDUP_REMOVED lines=22> */
[--C-:B------:R-:W-:Y:S01]  /*a490*/  FFMA.FTZ R152, R148, c[0x0][0x2d0], -R137.reuse ;  /* 0x0000b40094987a23 */ /* 0x100fe20000010889 */
[----:B------:R-:W-:Y:S01]  /*a4a0*/  IADD3 R148, R187, R16, RZ ;  /* 0x00000010bb947210 */ /* 0x000fe20007ffe0ff */
[----:B------:R-:W-:Y:S01]  /*a4b0*/  FMUL.FTZ R3, R4, c[0x0][0x2d0] ;  /* 0x0000b40004037a20 */ /* 0x000fe20000410000 */
[----:B------:R-:W-:Y:S01]  /*a4c0*/  IADD3 R4, R135, UR4, RZ ;  /* 0x0000000487047c10 */ /* 0x000fe2000fffe0ff */
[--C-:B------:R-:W-:Y:S02]  /*a4d0*/  FFMA.FTZ R153, R150, c[0x0][0x2d0], -R137.reuse ;  /* 0x0000b40096997a23 */ /* 0x100fe40000010889 */
[--C-:B------:R-:W-:Y:S01]  /*a4e0*/  FFMA.FTZ R150, R160, c[0x0][0x2d0], -R137.reuse ;  /* 0x0000b400a0967a23 */ /* 0x100fe20000010889 */
[----:B------:R-:W1:Y:S01]  /*a4f0*/  MUFU.EX2 R155, R155 ;  /* 0x0000009b009b7308 */ /* 0x000e620000000800 */
[--C-:B------:R-:W-:Y:S01]  /*a500*/  FFMA.FTZ R149, R158, c[0x0][0x2d0], -R137.reuse ;  /* 0x0000b4009e957a23 */ /* 0x100fe20000010889 */
[----:B------:R-:W-:Y:S01]  /*a510*/  IADD3 R133, R187, R4, RZ ;  /* 0x00000004bb857210 */ /* 0x000fe20007ffe0ff */
[C---:B--2---:R-:W-:Y:S02]  /*a520*/  FMUL.FTZ R4, R132.reuse, R128 ;  /* 0x0000008084047220 */ /* 0x044fe40000410000 */
[C---:B------:R-:W-:Y:S02]  /*a530*/  FMUL.FTZ R5, R132.reuse, R129 ;  /* 0x0000008184057220 */ /* 0x040fe40000410000 */
[----:B------:R-:W2:Y:S01]  /*a540*/  LDSM.16.MT88.4 R20, [R133+0x100] ;  /* 0x000100008514783b */ /* 0x000ea20000004200 */
[C---:B------:R-:W-:Y:S02]  /*a550*/  FMUL.FTZ R8, R132.reuse, R124 ;  /* 0x0000007c84087220 */ /* 0x040fe40000410000 */
[----:B------:R-:W3:Y:S01]  /*a560*/  MUFU.EX2 R3, R3 ;  /* 0x0000000300037308 */ /* 0x000ee20000000800 */
[C---:B------:R-:W-:Y:S02]  /*a570*/  FMUL.FTZ R9, R132.reuse, R125 ;  /* 0x0000007d84097220 */ /* 0x040fe40000410000 */
[C---:B------:R-:W-:Y:S02]  /*a580*/  FMUL.FTZ R16, R132.reuse, R116 ;  /* 0x0000007484107220 */ /* 0x040fe40000410000 */
[C---:B------:R-:W-:Y:S02]  /*a590*/  FMUL.FTZ R17, R132.reuse, R117 ;  /* 0x0000007584117220 */ /* 0x040fe40000410000 */
[C---:B------:R-:W-:Y:S02]  /*a5a0*/  FMUL.FTZ R24, R132.reuse, R108 ;  /* 0x0000006c84187220 */ /* 0x040fe40000410000 */
[C---:B------:R-:W-:Y:S01]  /*a5b0*/  FMUL.FTZ R25, R132.reuse, R109 ;  /* 0x0000006d84197220 */ /* 0x040fe20000410000 */
[----:B------:R-:W-:Y:S01]  /*a5c0*/  MUFU.EX2 R154, R154 ;  /* 0x0000009a009a7308 */ /* 0x000fe20000000800 */
[C---:B------:R-:W-:Y:S02]  /*a5d0*/  FMUL.FTZ R32, R132.reuse, R100 ;  /* 0x0000006484207220 */ /* 0x040fe40000410000 */
[----:B------:R-:W-:Y:S01]  /*a5e0*/  FMUL.FTZ R33, R132, R101 ;  /* 0x0000006584217220 */ /* 0x000fe20000410000 */
[----:B-1----:R-:W-:Y:S01]  /*a5f0*/  F2FP.PACK_AB R128, R155, R156 ;  /* 0x0000009c9b80723e */ /* 0x002fe200000000ff */
[--C-:B------:R-:W-:Y:S02]  /*a600*/  FFMA.FTZ R171, R146, c[0x0][0x2d0], -R137.reuse ;  /* 0x0000b40092ab7a23 */ /* 0x100fe40000010889 */
[--C-:B------:R-:W-:Y:S02]  /*a610*/  FFMA.FTZ R177, R142, c[0x0][0x2d0], -R137.reuse ;  /* 0x0000b4008eb17a23 */ /* 0x100fe40000010889 */
[C---:B------:R-:W-:Y:S01]  /*a620*/  FMUL.FTZ R36, R132.reuse, R36 ;  /* 0x0000002484247220 */ /* 0x040fe20000410000 */
[----:B------:R-:W1:Y:S01]  /*a630*/  MUFU.EX2 R151, R151 ;  /* 0x0000009700977308 */ /* 0x000e620000000800 */
[C---:B------:R-:W-:Y:S02]  /*a640*/  FMUL.FTZ R37, R132.reuse, R37 ;  /* 0x0000002584257220 */ /* 0x040fe40000410000 */
[C---:B------:R-:W-:Y:S02]  /*a650*/  FMUL.FTZ R40, R132.reuse, R40 ;  /* 0x0000002884287220 */ /* 0x040fe40000410000 */
[C---:B---3--:R-:W-:Y:S02]  /*a660*/  FMUL.FTZ R6, R3.reuse, R130 ;  /* 0x0000008203067220 */ /* 0x048fe40000410000 */
        /* <DEDUP_REMOVED lines=9> */
[----:B------:R-:W3:Y:S01]  /*a700*/  MUFU.EX2 R152, R152 ;  /* 0x0000009800987308 */ /* 0x000ee20000000800 */
[C---:B------:R-:W-:Y:S01]  /*a710*/  FMUL.FTZ R34, R3.reuse, R102 ;  /* 0x0000006603227220 */ /* 0x040fe20000410000 */
[----:B------:R-:W-:Y:S01]  /*a720*/  LDSM.16.MT88.4 R108, [R148+0x2100] ;  /* 0x00210000946c783b */ /* 0x000fe20000004200 */
[----:B------:R-:W-:Y:S01]  /*a730*/  FMUL.FTZ R35, R3, R103 ;  /* 0x0000006703237220 */ /* 0x000fe20000410000 */
[----:B-1----:R-:W-:Y:S01]  /*a740*/  F2FP.PACK_AB R130, R151, R154 ;  /* 0x0000009a9782723e */ /* 0x002fe200000000ff */
[C---:B------:R-:W-:Y:S02]  /*a750*/  FMUL.FTZ R38, R3.reuse, R38 ;  /* 0x0000002603267220 */ /* 0x040fe40000410000 */
[C---:B------:R-:W-:Y:S02]  /*a760*/  FMUL.FTZ R41, R132.reuse, R41 ;  /* 0x0000002984297220 */ /* 0x040fe40000410000 */
[C---:B------:R-:W-:Y:S01]  /*a770*/  FMUL.FTZ R39, R3.reuse, R39 ;  /* 0x0000002703277220 */ /* 0x040fe20000410000 */
[----:B------:R-:W-:Y:S01]  /*a780*/  MUFU.EX2 R150, R150 ;  /* 0x0000009600967308 */ /* 0x000fe20000000800 */
[----:B------:R-:W-:Y:S01]  /*a790*/  LDSM.16.MT88.4 R100, [R134+UR4+0x2100] ;  /* 0x002100048664783b */ /* 0x000fe20008004200 */
[C---:B------:R-:W-:Y:S02]  /*a7a0*/  FMUL.FTZ R44, R132.reuse, R44 ;  /* 0x0000002c842c7220 */ /* 0x040fe40000410000 */
[C---:B------:R-:W-:Y:S02]  /*a7b0*/  FMUL.FTZ R42, R3.reuse, R42 ;  /* 0x0000002a032a7220 */ /* 0x040fe40000410000 */
[C---:B------:R-:W-:Y:S02]  /*a7c0*/  FMUL.FTZ R45, R132.reuse, R45 ;  /* 0x0000002d842d7220 */ /* 0x040fe40000410000 */
[C---:B------:R-:W-:Y:S01]  /*a7d0*/  FMUL.FTZ R43, R3.reuse, R43 ;  /* 0x0000002b032b7220 */ /* 0x040fe20000410000 */
[----:B------:R-:W-:Y:S01]  /*a7e0*/  LDSM.16.MT88.4 R116, [R134+UR4+0x900] ;  /* 0x000900048674783b */ /* 0x000fe20008004200 */
[----:B------:R-:W1:Y:S01]  /*a7f0*/  MUFU.EX2 R149, R149 ;  /* 0x0000009500957308 */ /* 0x000e620000000800 */
[----:B------:R-:W-:Y:S02]  /*a800*/  FMUL.FTZ R48, R132, R48 ;  /* 0x0000003084307220 */ /* 0x000fe40000410000 */
[C---:B------:R-:W-:Y:S01]  /*a810*/  FMUL.FTZ R46, R3.reuse, R46 ;  /* 0x0000002e032e7220 */ /* 0x040fe20000410000 */
[----:B---3--:R-:W-:Y:S01]  /*a820*/  F2FP.PACK_AB R129, R152, R153 ;  /* 0x000000999881723e */ /* 0x008fe200000000ff */
[C---:B------:R-:W-:Y:S02]  /*a830*/  FMUL.FTZ R49, R132.reuse, R49 ;  /* 0x0000003184317220 */ /* 0x040fe40000410000 */
        /* <DEDUP_REMOVED lines=12> */
[C---:B------:R-:W-:Y:S02]  /*a900*/  FMUL.FTZ R60, R132.reuse, R60 ;  /* 0x0000003c843c7220 */ /* 0x040fe40000410000 */
[C---:B------:R-:W-:Y:S02]  /*a910*/  FMUL.FTZ R58, R3.reuse, R58 ;  /* 0x0000003a033a7220 */ /* 0x040fe40000410000 */
[C---:B------:R-:W-:Y:S01]  /*a920*/  FMUL.FTZ R61, R132.reuse, R61 ;  /* 0x0000003d843d7220 */ /* 0x040fe20000410000 */
[----:B------:R-:W-:Y:S01]  /*a930*/  MUFU.EX2 R173, R173 ;  /* 0x000000ad00ad7308 */ /* 0x000fe20000000800 */
[C---:B------:R-:W-:Y:S05]  /*a940*/  HMMA.16816.F32 R4, R128.reuse, R12, R4 ;  /* 0x0000000c8004723c */ /* 0x040fea0000001804 */
        /* <DEDUP_REMOVED lines=9> */
[----:B------:R-:W1:Y:S01]  /*a9e0*/  LDSM.16.MT88.4 R120, [R148+0x100] ;  /* 0x000100009478783b */ /* 0x000e620000004200 */
[C---:B------:R-:W-:Y:S02]  /*a9f0*/  FMUL.FTZ R63, R3.reuse, R63 ;  /* 0x0000003f033f7220 */ /* 0x040fe40000410000 */
[C---:B------:R-:W-:Y:S02]  /*aa00*/  FMUL.FTZ R64, R132.reuse, R64 ;  /* 0x0000004084407220 */ /* 0x040fe40000410000 */
[C---:B--2---:R-:W-:Y:S03]  /*aa10*/  HMMA.16816.F32 R12, R128.reuse, R20, R12 ;  /* 0x00000014800c723c */ /* 0x044fe6000000180c */
[C---:B------:R-:W-:Y:S02]  /*aa20*/  FMUL.FTZ R66, R3.reuse, R66 ;  /* 0x0000004203427220 */ /* 0x040fe40000410000 */
[C---:B------:R-:W-:Y:S02]  /*aa30*/  FMUL.FTZ R65, R132.reuse, R65 ;  /* 0x0000004184417220 */ /* 0x040fe40000410000 */
[C---:B------:R-:W-:Y:S01]  /*aa40*/  FMUL.FTZ R20, R132.reuse, R112 ;  /* 0x0000007084147220 */ /* 0x040fe20000410000 */
[C---:B------:R-:W-:Y:S04]  /*aa50*/  HMMA.16816.F32 R16, R128.reuse, R22, R16 ;  /* 0x000000168010723c */ /* 0x040fe80000001810 */
[C---:B------:R-:W-:Y:S02]  /*aa60*/  FMUL.FTZ R21, R132.reuse, R113 ;  /* 0x0000007184157220 */ /* 0x040fe40000410000 */
[C---:B------:R-:W-:Y:S02]  /*aa70*/  FMUL.FTZ R67, R3.reuse, R67 ;  /* 0x0000004303437220 */ /* 0x040fe40000410000 */
[C---:B------:R-:W-:Y:S04]  /*aa80*/  FMUL.FTZ R22, R3.reuse, R114 ;  /* 0x0000007203167220 */ /* 0x040fe80000410000 */
[C---:B------:R-:W-:Y:S02]  /*aa90*/  FMUL.FTZ R23, R3.reuse, R115 ;  /* 0x0000007303177220 */ /* 0x040fe40000410000 */
[----:B------:R-:W2:Y:S01]  /*aaa0*/  LDSM.16.MT88.4 R112, [R135+UR4+0x2100] ;  /* 0x002100048770783b */ /* 0x000ea20008004200 */
[C---:B------:R-:W-:Y:S02]  /*aab0*/  FMUL.FTZ R70, R3.reuse, R70 ;  /* 0x0000004603467220 */ /* 0x040fe40000410000 */
[C---:B------:R-:W-:Y:S02]  /*aac0*/  FMUL.FTZ R68, R132.reuse, R68 ;  /* 0x0000004484447220 */ /* 0x040fe40000410000 */
[C---:B------:R-:W-:Y:S03]  /*aad0*/  HMMA.16816.F32 R20, R128.reuse, R28, R20 ;  /* 0x0000001c8014723c */ /* 0x040fe60000001814 */
        /* <DEDUP_REMOVED lines=8> */
[----:B------:R-:W3:Y:S01]  /*ab60*/  LDSM.16.MT88.4 R104, [R133+0x2100] ;  /* 0x002100008568783b */ /* 0x000ee20000004200 */
[C---:B------:R-:W-:Y:S02]  /*ab70*/  FMUL.FTZ R75, R3.reuse, R75 ;  /* 0x0000004b034b7220 */ /* 0x040fe40000410000 */
[C---:B------:R-:W-:Y:S02]  /*ab80*/  FMUL.FTZ R72, R132.reuse, R72 ;  /* 0x0000004884487220 */ /* 0x040fe40000410000 */
[C---:B-1----:R-:W-:Y:S03]  /*ab90*/  HMMA.16816.F32 R28, R128.reuse, R120, R28 ;  /* 0x00000078801c723c */ /* 0x042fe6000000181c */
[C---:B------:R-:W-:Y:S02]  /*aba0*/  FMUL.FTZ R78, R3.reuse, R78 ;  /* 0x0000004e034e7220 */ /* 0x040fe40000410000 */
[C---:B------:R-:W-:Y:S02]  /*abb0*/  FMUL.FTZ R73, R132.reuse, R73 ;  /* 0x0000004984497220 */ /* 0x040fe40000410000 */
[C---:B------:R-:W-:Y:S01]  /*abc0*/  FMUL.FTZ R79, R3.reuse, R79 ;  /* 0x0000004f034f7220 */ /* 0x040fe20000410000 */
[C---:B------:R-:W-:Y:S01]  /*abd0*/  HMMA.16816.F32 R32, R128.reuse, R122, R32 ;  /* 0x0000007a8020723c */ /* 0x040fe20000001820 */
[----:B------:R-:W-:Y:S03]  /*abe0*/  LDSM.16.MT88.4 R120, [R148+0x900] ;  /* 0x000900009478783b */ /* 0x000fe60000004200 */
[C---:B------:R-:W-:Y:S02]  /*abf0*/  FMUL.FTZ R76, R132.reuse, R76 ;  /* 0x0000004c844c7220 */ /* 0x040fe40000410000 */
[C---:B------:R-:W-:Y:S02]  /*ac00*/  FMUL.FTZ R82, R3.reuse, R82 ;  /* 0x0000005203527220 */ /* 0x040fe40000410000 */
[C---:B--2---:R-:W-:Y:S04]  /*ac10*/  HMMA.16816.F32 R36, R128.reuse, R112, R36 ;  /* 0x000000708024723c */ /* 0x044fe80000001824 */
[C---:B------:R-:W-:Y:S02]  /*ac20*/  FMUL.FTZ R77, R132.reuse, R77 ;  /* 0x0000004d844d7220 */ /* 0x040fe40000410000 */
[C---:B------:R-:W-:Y:S02]  /*ac30*/  FMUL.FTZ R83, R3.reuse, R83 ;  /* 0x0000005303537220 */ /* 0x040fe40000410000 */
[C---:B------:R-:W-:Y:S01]  /*ac40*/  HMMA.16816.F32 R40, R128.reuse, R114, R40 ;  /* 0x000000728028723c */ /* 0x040fe20000001828 */
[----:B------:R-:W-:Y:S03]  /*ac50*/  LDSM.16.MT88.4 R112, [R135+UR4+0x900] ;  /* 0x000900048770783b */ /* 0x000fe60008004200 */
[C---:B------:R-:W-:Y:S02]  /*ac60*/  FMUL.FTZ R80, R132.reuse, R80 ;  /* 0x0000005084507220 */ /* 0x040fe40000410000 */
[C---:B------:R-:W-:Y:S02]  /*ac70*/  FMUL.FTZ R86, R3.reuse, R86 ;  /* 0x0000005603567220 */ /* 0x040fe40000410000 */
[C---:B------:R-:W-:Y:S01]  /*ac80*/  FMUL.FTZ R81, R132.reuse, R81 ;  /* 0x0000005184517220 */ /* 0x040fe20000410000 */
[C---:B---3--:R-:W-:Y:S03]  /*ac90*/  HMMA.16816.F32 R44, R128.reuse, R104, R44 ;  /* 0x00000068802c723c */ /* 0x048fe6000000182c */
[C---:B------:R-:W-:Y:S02]  /*aca0*/  FMUL.FTZ R87, R3.reuse, R87 ;  /* 0x0000005703577220 */ /* 0x040fe40000410000 */
[C---:B------:R-:W-:Y:S02]  /*acb0*/  FMUL.FTZ R84, R132.reuse, R84 ;  /* 0x0000005484547220 */ /* 0x040fe40000410000 */
[C---:B------:R-:W-:Y:S01]  /*acc0*/  FMUL.FTZ R90, R3.reuse, R90 ;  /* 0x0000005a035a7220 */ /* 0x040fe20000410000 */
[C---:B------:R-:W-:Y:S01]  /*acd0*/  HMMA.16816.F32 R48, R128.reuse, R106, R48 ;  /* 0x0000006a8030723c */ /* 0x040fe20000001830 */
[----:B------:R-:W1:Y:S03]  /*ace0*/  LDSM.16.MT88.4 R104, [R135+UR4+0x4100] ;  /* 0x004100048768783b */ /* 0x000e660008004200 */
[----:B------:R-:W-:Y:S02]  /*acf0*/  FMUL.FTZ R85, R132, R85 ;  /* 0x0000005584557220 */ /* 0x000fe40000410000 */
[----:B------:R-:W-:Y:S02]  /*ad00*/  FMUL.FTZ R91, R3, R91 ;  /* 0x0000005b035b7220 */ /* 0x000fe40000410000 */
[C---:B------:R-:W-:Y:S04]  /*ad10*/  HMMA.16816.F32 R52, R128.reuse, R100, R52 ;  /* 0x000000648034723c */ /* 0x040fe80000001834 */
[--C-:B------:R-:W-:Y:S02]  /*ad20*/  FFMA.FTZ R157, R157, c[0x0][0x2d0], -R144.reuse ;  /* 0x0000b4009d9d7a23 */ /* 0x100fe40000010890 */
[----:B------:R-:W-:Y:S02]  /*ad30*/  FMUL.FTZ R94, R3, R94 ;  /* 0x0000005e035e7220 */ /* 0x000fe40000410000 */
[C---:B------:R-:W-:Y:S01]  /*ad40*/  HMMA.16816.F32 R56, R128.reuse, R102, R56 ;  /* 0x000000668038723c */ /* 0x040fe20000001838 */
[----:B------:R-:W2:Y:S01]  /*ad50*/  LDSM.16.MT88.4 R100, [R133+0x4100] ;  /* 0x004100008564783b */ /* 0x000ea20000004200 */
[----:B------:R-:W-:Y:S02]  /*ad60*/  MUFU.EX2 R157, R157 ;  /* 0x0000009d009d7308 */ /* 0x000fe40000000800 */
[--C-:B------:R-:W-:Y:S02]  /*ad70*/  FFMA.FTZ R158, R163, c[0x0][0x2d0], -R144.reuse ;  /* 0x0000b400a39e7a23 */ /* 0x100fe40000010890 */
[----:B------:R-:W-:Y:S02]  /*ad80*/  FMUL.FTZ R95, R3, R95 ;  /* 0x0000005f035f7220 */ /* 0x000fe40000410000 */
[C---:B------:R-:W-:Y:S04]  /*ad90*/  HMMA.16816.F32 R60, R128.reuse, R108, R60 ;  /* 0x0000006c803c723c */ /* 0x040fe8000000183c */
[--C-:B------:R-:W-:Y:S01]  /*ada0*/  FFMA.FTZ R159, R159, c[0x0][0x2d0], -R144.reuse ;  /* 0x0000b4009f9f7a23 */ /* 0x100fe20000010890 */
[----:B------:R-:W3:Y:S01]  /*adb0*/  MUFU.EX2 R158, R158 ;  /* 0x0000009e009e7308 */ /* 0x000ee20000000800 */
[----:B------:R-:W-:Y:S02]  /*adc0*/  FMUL.FTZ R98, R3, R98 ;  /* 0x0000006203627220 */ /* 0x000fe40000410000 */
[C---:B------:R-:W-:Y:S01]  /*add0*/  HMMA.16816.F32 R64, R128.reuse, R110, R64 ;  /* 0x0000006e8040723c */ /* 0x040fe20000001840 */
[----:B------:R-:W4:Y:S03]  /*ade0*/  LDSM.16.MT88.4 R108, [R134+UR4+0x4100] ;  /* 0x00410004866c783b */ /* 0x000f260008004200 */
[--C-:B------:R-:W-:Y:S02]  /*adf0*/  FFMA.FTZ R160, R161, c[0x0][0x2d0], -R144.reuse ;  /* 0x0000b400a1a07a23 */ /* 0x100fe40000010890 */
[----:B------:R-:W-:Y:S01]  /*ae00*/  FMUL.FTZ R99, R3, R99 ;  /* 0x0000006303637220 */ /* 0x000fe20000410000 */
[----:B------:R-:W-:Y:S01]  /*ae10*/  MUFU.EX2 R159, R159 ;  /* 0x0000009f009f7308 */ /* 0x000fe20000000800 */
[--C-:B------:R-:W-:Y:S01]  /*ae20*/  FFMA.FTZ R161, R178, c[0x0][0x2d0], -R137.reuse ;  /* 0x0000b400b2a17a23 */ /* 0x100fe20000010889 */
[C---:B-1----:R-:W-:Y:S03]  /*ae30*/  HMMA.16816.F32 R68, R128.reuse, R104, R68 ;  /* 0x000000688044723c */ /* 0x042fe60000001844 */
[--C-:B------:R-:W-:Y:S02]  /*ae40*/  FFMA.FTZ R178, R140, c[0x0][0x2d0], -R137.reuse ;  /* 0x0000b4008cb27a23 */ /* 0x100fe40000010889 */
[----:B------:R-:W-:Y:S01]  /*ae50*/  LDSM.16.MT88.4 R140, [R134+UR4+0x1900] ;  /* 0x00190004868c783b */ /* 0x000fe20008004200 */
[--C-:B------:R-:W-:Y:S02]  /*ae60*/  FFMA.FTZ R163, R176, c[0x0][0x2d0], -R137.reuse ;  /* 0x0000b400b0a37a23 */ /* 0x100fe40000010889 */
[C---:B------:R-:W-:Y:S01]  /*ae70*/  HMMA.16816.F32 R72, R128.reuse, R106, R72 ;  /* 0x0000006a8048723c */ /* 0x040fe20000001848 */
[----:B------:R-:W1:Y:S03]  /*ae80*/  MUFU.EX2 R160, R160 ;  /* 0x000000a000a07308 */ /* 0x000e660000000800 */
[C---:B------:R-:W-:Y:S01]  /*ae90*/  FMUL.FTZ R88, R132.reuse, R88 ;  /* 0x0000005884587220 */ /* 0x040fe20000410000 */
[----:B------:R-:W5:Y:S01]  /*aea0*/  LDSM.16.MT88.4 R104, [R148+0x4100] ;  /* 0x004100009468783b */ /* 0x000f620000004200 */
[C---:B------:R-:W-:Y:S02]  /*aeb0*/  FMUL.FTZ R89, R132.reuse, R89 ;  /* 0x0000005984597220 */ /* 0x040fe40000410000 */
[C---:B--2---:R-:W-:Y:S03]  /*aec0*/  HMMA.16816.F32 R76, R128.reuse, R100, R76 ;  /* 0x00000064804c723c */ /* 0x044fe6000000184c */
[----:B------:R-:W-:Y:S01]  /*aed0*/  MUFU.EX2 R161, R161 ;  /* 0x000000a100a17308 */ /* 0x000fe20000000800 */
[C---:B------:R-:W-:Y:S02]  /*aee0*/  FMUL.FTZ R92, R132.reuse, R92 ;  /* 0x0000005c845c7220 */ /* 0x040fe40000410000 */
[----:B------:R-:W-:Y:S01]  /*aef0*/  FMUL.FTZ R93, R132, R93 ;  /* 0x0000005d845d7220 */ /* 0x000fe20000410000 */
[----:B---3--:R-:W-:Y:S01]  /*af00*/  F2FP.PACK_AB R100, R158, R157 ;  /* 0x0000009d9e64723e */ /* 0x008fe200000000ff */
[C---:B------:R-:W-:Y:S04]  /*af10*/  HMMA.16816.F32 R80, R128.reuse, R102, R80 ;  /* 0x000000668050723c */ /* 0x040fe80000001850 */
[--C-:B------:R-:W-:Y:S01]  /*af20*/  FFMA.FTZ R162, R162, c[0x0][0x2d0], -R137.reuse ;  /* 0x0000b400a2a27a23 */ /* 0x100fe20000010889 */
[----:B------:R-:W-:Y:S01]  /*af30*/  MUFU.EX2 R163, R163 ;  /* 0x000000a300a37308 */ /* 0x000fe20000000800 */
[--C-:B------:R-:W-:Y:S02]  /*af40*/  FFMA.FTZ R164, R164, c[0x0][0x2d0], -R137.reuse ;  /* 0x0000b400a4a47a23 */ /* 0x100fe40000010889 */
[C---:B----4-:R-:W-:Y:S04]  /*af50*/  HMMA.16816.F32 R84, R128.reuse, R108, R84 ;  /* 0x0000006c8054723c */ /* 0x050fe80000001854 */
[----:B------:R-:W-:Y:S01]  /*af60*/  FMUL.FTZ R96, R132, R96 ;  /* 0x0000006084607220 */ /* 0x000fe20000410000 */
[----:B-1----:R-:W-:Y:S01]  /*af70*/  F2FP.PACK_AB R102, R160, R159 ;  /* 0x0000009fa066723e */ /* 0x002fe200000000ff */
[----:B------:R-:W-:Y:S01]  /*af80*/  FMUL.FTZ R97, R132, R97 ;  /* 0x0000006184617220 */ /* 0x000fe20000410000 */
[----:B------:R-:W1:Y:S01]  /*af90*/  MUFU.EX2 R162, R162 ;  /* 0x000000a200a27308 */ /* 0x000e620000000800 */
[C---:B------:R-:W-:Y:S01]  /*afa0*/  HMMA.16816.F32 R88, R128.reuse, R110, R88 ;  /* 0x0000006e8058723c */ /* 0x040fe20000001858 */
[----:B------:R-:W2:Y:S03]  /*afb0*/  LDSM.16.MT88.4 R108, [R133+0x900] ;  /* 0x00090000856c783b */ /* 0x000ea60000004200 */
[--C-:B------:R-:W-:Y:S02]  /*afc0*/  FFMA.FTZ R165, R165, c[0x0][0x2d0], -R144.reuse ;  /* 0x0000b400a5a57a23 */ /* 0x100fe40000010890 */
[--C-:B------:R-:W-:Y:S02]  /*afd0*/  FFMA.FTZ R172, R167, c[0x0][0x2d0], -R144.reuse ;  /* 0x0000b400a7ac7a23 */ /* 0x100fe40000010890 */
[--C-:B------:R-:W-:Y:S01]  /*afe0*/  FFMA.FTZ R167, R169, c[0x0][0x2d0], -R144.reuse ;  /* 0x0000b400a9a77a23 */ /* 0x100fe20000010890 */
[----:B------:R-:W3:Y:S03]  /*aff0*/  MUFU.EX2 R164, R164 ;  /* 0x000000a400a47308 */ /* 0x000ee60000000800 */
[----:B------:R-:W-:Y:S01]  /*b000*/  FFMA.FTZ R169, R170, c[0x0][0x2d0], -R137 ;  /* 0x0000b400aaa97a23 */ /* 0x000fe20000010889 */
[C---:B-----5:R-:W-:Y:S03]  /*b010*/  HMMA.16816.F32 R92, R128.reuse, R104, R92 ;  /* 0x00000068805c723c */ /* 0x060fe6000000185c */
[--C-:B------:R-:W-:Y:S02]  /*b020*/  FFMA.FTZ R170, R145, c[0x0][0x2d0], -R144.reuse ;  /* 0x0000b40091aa7a23 */ /* 0x100fe40000010890 */
[----:B------:R-:W-:Y:S01]  /*b030*/  FFMA.FTZ R144, R139, c[0x0][0x2d0], -R144 ;  /* 0x0000b4008b907a23 */ /* 0x000fe20000010890 */
[----:B------:R-:W-:Y:S01]  /*b040*/  MUFU.EX2 R165, R165 ;  /* 0x000000a500a57308 */ /* 0x000fe20000000800 */
[----:B------:R-:W-:Y:S01]  /*b050*/  FFMA.FTZ R153, R3, R216, R153 ;  /* 0x000000d803997223 */ /* 0x000fe20000010099 */
[----:B------:R-:W-:Y:S01]  /*b060*/  HMMA.16816.F32 R96, R128, R106, R96 ;  /* 0x0000006a8060723c */ /* 0x000fe20000001860 */
[----:B------:R-:W4:Y:S03]  /*b070*/  LDSM.16.MT88.4 R104, [R133+0x2900] ;  /* 0x002900008568783b */ /* 0x000f260000004200 */
[----:B-1----:R-:W-:Y:S01]  /*b080*/  F2FP.PACK_AB R101, R162, R161 ;  /* 0x000000a1a265723e */ /* 0x002fe200000000ff */
[--C-:B------:R-:W-:Y:S02]  /*b090*/  FFMA.FTZ R179, R138, c[0x0][0x2d0], -R137.reuse ;  /* 0x0000b4008ab37a23 */ /* 0x100fe40000010889 */
[--C-:B------:R-:W-:Y:S01]  /*b0a0*/  FFMA.FTZ R166, R166, c[0x0][0x2d0], -R137.reuse ;  /* 0x0000b400a6a67a23 */ /* 0x100fe20000010889 */
[----:B------:R-:W1:Y:S01]  /*b0b0*/  MUFU.EX2 R176, R144 ;  /* 0x0000009000b07308 */ /* 0x000e620000000800 */
[----:B------:R-:W-:Y:S03]  /*b0c0*/  LDSM.16.MT88.4 R128, [R134+UR4+0x1100] ;  /* 0x001100048680783b */ /* 0x000fe60008004200 */
[----:B---3--:R-:W-:Y:S01]  /*b0d0*/  F2FP.PACK_AB R103, R164, R163 ;  /* 0x000000a3a467723e */ /* 0x008fe200000000ff */
[--C-:B------:R-:W-:Y:S02]  /*b0e0*/  FFMA.FTZ R168, R168, c[0x0][0x2d0], -R137.reuse ;  /* 0x0000b400a8a87a23 */ /* 0x100fe40000010889 */
[----:B------:R-:W-:Y:S02]  /*b0f0*/  FFMA.FTZ R137, R136, c[0x0][0x2d0], -R137 ;  /* 0x0000b40088897a23 */ /* 0x000fe40000010889 */
[----:B------:R-:W-:Y:S01]  /*b100*/  FFMA.FTZ R156, R132, R217, R156 ;  /* 0x000000d9849c7223 */ /* 0x000fe2000001009c */
[----:B------:R-:W-:Y:S01]  /*b110*/  MUFU.EX2 R172, R172 ;  /* 0x000000ac00ac7308 */ /* 0x000fe20000000800 */
[C---:B------:R-:W-:Y:S05]  /*b120*/  HMMA.16816.F32 R4, R100.reuse, R112, R4 ;  /* 0x000000706404723c */ /* 0x040fea0000001804 */
[----:B------:R-:W-:Y:S02]  /*b130*/  FADD.FTZ R155, R155, R156 ;  /* 0x0000009c9b9b7221 */ /* 0x000fe40000010000 */
[----:B------:R-:W-:Y:S01]  /*b140*/  FADD.FTZ R153, R152, R153 ;  /* 0x0000009998997221 */ /* 0x000fe20000010000 */
[C---:B------:R-:W-:Y:S01]  /*b150*/  HMMA.16816.F32 R8, R100.reuse, R114, R8 ;  /* 0x000000726408723c */ /* 0x040fe20000001808 */
[----:B------:R-:W3:Y:S01]  /*b160*/  LDSM.16.MT88.4 R112, [R134+UR4+0x2900] ;  /* 0x002900048670783b */ /* 0x000ee20008004200 */
[----:B------:R-:W-:Y:S02]  /*b170*/  MUFU.EX2 R167, R167 ;  /* 0x000000a700a77308 */ /* 0x000fe40000000800 */
[----:B------:R-:W-:Y:S01]  /*b180*/  FADD.FTZ R154, R154, R155 ;  /* 0x0000009b9a9a7221 */ /* 0x000fe20000010000 */
[----:B-1----:R-:W-:Y:S03]  /*b190*/  F2FP.PACK_AB R138, R176, R175 ;  /* 0x000000afb08a723e */ /* 0x002fe600000000ff */
[C---:B--2---:R-:W-:Y:S01]  /*b1a0*/  HMMA.16816.F32 R12, R100.reuse, R108, R12 ;  /* 0x0000006c640c723c */ /* 0x044fe2000000180c */
[----:B------:R-:W-:Y:S03]  /*b1b0*/  LDSM.16.MT88.4 R144, [R148+0x1900] ;  /* 0x001900009490783b */ /* 0x000fe60000004200 */
[----:B------:R-:W-:Y:S01]  /*b1c0*/  MUFU.EX2 R169, R169 ;  /* 0x000000a900a97308 */ /* 0x000fe20000000800 */
[----:B------:R-:W-:Y:S03]  /*b1d0*/  FADD.FTZ R154, R151, R154 ;  /* 0x0000009a979a7221 */ /* 0x000fe60000010000 */
[C---:B------:R-:W-:Y:S01]  /*b1e0*/  HMMA.16816.F32 R16, R100.reuse, R110, R16 ;  /* 0x0000006e6410723c */ /* 0x040fe20000001810 */
[----:B------:R-:W1:Y:S03]  /*b1f0*/  LDSM.16.MT88.4 R108, [R148+0x2900] ;  /* 0x00290000946c783b */ /* 0x000e660000004200 */
[----:B------:R-:W-:Y:S02]  /*b200*/  FADD.FTZ R157, R157, R154 ;  /* 0x0000009a9d9d7221 */ /* 0x000fe40000010000 */
[----:B------:R-:W-:Y:S02]  /*b210*/  MUFU.EX2 R166, R166 ;  /* 0x000000a600a67308 */ /* 0x000fe40000000800 */
[C---:B------:R-:W-:Y:S04]  /*b220*/  HMMA.16816.F32 R20, R100.reuse, R116, R20 ;  /* 0x000000746414723c */ /* 0x040fe80000001814 */
[----:B------:R-:W-:Y:S04]  /*b230*/  FADD.FTZ R158, R158, R157 ;  /* 0x0000009d9e9e7221 */ /* 0x000fe80000010000 */
[C---:B------:R-:W-:Y:S01]  /*b240*/  HMMA.16816.F32 R24, R100.reuse, R118, R24 ;  /* 0x000000766418723c */ /* 0x040fe20000001818 */
[----:B------:R-:W2:Y:S01]  /*b250*/  LDSM.16.MT88.4 R116, [R135+UR4+0x4900] ;  /* 0x004900048774783b */ /* 0x000ea20008004200 */
[----:B------:R-:W-:Y:S02]  /*b260*/  MUFU.EX2 R168, R168 ;  /* 0x000000a800a87308 */ /* 0x000fe40000000800 */
[----:B------:R-:W-:Y:S04]  /*b270*/  FADD.FTZ R159, R159, R158 ;  /* 0x0000009e9f9f7221 */ /* 0x000fe80000010000 */
[C---:B------:R-:W-:Y:S04]  /*b280*/  HMMA.16816.F32 R28, R100.reuse, R120, R28 ;  /* 0x00000078641c723c */ /* 0x040fe8000000181c */
[----:B------:R-:W5:Y:S01]  /*b290*/  MUFU.EX2 R170, R170 ;  /* 0x000000aa00aa7308 */ /* 0x000f620000000800 */
[----:B------:R-:W-:Y:S03]  /*b2a0*/  FADD.FTZ R160, R160, R159 ;  /* 0x0000009fa0a07221 */ /* 0x000fe60000010000 */
[C---:B------:R-:W-:Y:S01]  /*b2b0*/  HMMA.16816.F32 R32, R100.reuse, R122, R32 ;  /* 0x0000007a6420723c */ /* 0x040fe20000001820 */
[----:B------:R-:W-:Y:S05]  /*b2c0*/  LDSM.16.MT88.4 R120, [R148+0x4900] ;  /* 0x004900009478783b */ /* 0x000fea0000004200 */
[----:B------:R-:W1:Y:S02]  /*b2d0*/  MUFU.EX2 R178, R178 ;  /* 0x000000b200b27308 */ /* 0x000e640000000800 */
[C---:B------:R-:W-:Y:S08]  /*b2e0*/  HMMA.16816.F32 R36, R100.reuse, R124, R36 ;  /* 0x0000007c6424723c */ /* 0x040ff00000001824 */
[C---:B------:R-:W-:Y:S01]  /*b2f0*/  HMMA.16816.F32 R40, R100.reuse, R126, R40 ;  /* 0x0000007e6428723c */ /* 0x040fe20000001828 */
[----:B------:R-:W-:Y:S01]  /*b300*/  LDSM.16.MT88.4 R124, [R133+0x1100] ;  /* 0x00110000857c783b */ /* 0x000fe20000004200 */
[----:B------:R-:W-:Y:S02]  /*b310*/  MUFU.EX2 R179, R179 ;  /* 0x000000b300b37308 */ /* 0x000fe40000000800 */
[----:B-----5:R-:W-:Y:S04]  /*b320*/  F2FP.PACK_AB R136, R173, R170 ;  /* 0x000000aaad88723e */ /* 0x020fe800000000ff */
[C---:B----4-:R-:W-:Y:S04]  /*b330*/  HMMA.16816.F32 R44, R100.reuse, R104, R44 ;  /* 0x00000068642c723c */ /* 0x050fe8000000182c */
[----:B------:R1:W4:Y:S04]  /*b340*/  MUFU.EX2 R180, R137 ;  /* 0x0000008900b47308 */ /* 0x0003280000000800 */
[C---:B------:R-:W-:Y:S01]  /*b350*/  HMMA.16816.F32 R48, R100.reuse, R106, R48 ;  /* 0x0000006a6430723c */ /* 0x040fe20000001830 */
[----:B------:R-:W5:Y:S07]  /*b360*/  LDSM.16.MT88.4 R104, [R133+0x4900] ;  /* 0x004900008568783b */ /* 0x000f6e0000004200 */
[C---:B---3--:R-:W-:Y:S08]  /*b370*/  HMMA.16816.F32 R52, R100.reuse, R112, R52 ;  /* 0x000000706434723c */ /* 0x048ff00000001834 */
[C---:B------:R-:W-:Y:S01]  /*b380*/  HMMA.16816.F32 R56, R100.reuse, R114, R56 ;  /* 0x000000726438723c */ /* 0x040fe20000001838 */
[----:B------:R-:W3:Y:S03]  /*b390*/  LDSM.16.MT88.4 R112, [R134+UR4+0x4900] ;  /* 0x004900048670783b */ /* 0x000ee60008004200 */
[----:B-1----:R-:W-:Y:S02]  /*b3a0*/  F2FP.PACK_AB R137, R178, R177 ;  /* 0x000000b1b289723e */ /* 0x002fe400000000ff */
[----:B----4-:R-:W-:Y:S02]  /*b3b0*/  F2FP.PACK_AB R139, R180, R179 ;  /* 0x000000b3b48b723e */ /* 0x010fe400000000ff */
[C---:B------:R-:W-:Y:S08]  /*b3c0*/  HMMA.16816.F32 R60, R100.reuse, R108, R60 ;  /* 0x0000006c643c723c */ /* 0x040ff0000000183c */
[C---:B------:R-:W-:Y:S01]  /*b3d0*/  HMMA.16816.F32 R64, R100.reuse, R110, R64 ;  /* 0x0000006e6440723c */ /* 0x040fe20000001840 */
[----:B------:R-:W1:Y:S07]  /*b3e0*/  LDSM.16.MT88.4 R108, [R135+UR4+0x1100] ;  /* 0x00110004876c783b */ /* 0x000e6e0008004200 */
[C---:B--2---:R-:W-:Y:S08]  /*b3f0*/  HMMA.16816.F32 R68, R100.reuse, R116, R68 ;  /* 0x000000746444723c */ /* 0x044ff00000001844 */
[C---:B------:R-:W-:Y:S01]  /*b400*/  HMMA.16816.F32 R72, R100.reuse, R118, R72 ;  /* 0x000000766448723c */ /* 0x040fe20000001848 */
[----:B------:R-:W2:Y:S07]  /*b410*/  LDSM.16.MT88.4 R116, [R148+0x1100] ;  /* 0x001100009474783b */ /* 0x000eae0000004200 */
[C---:B-----5:R-:W-:Y:S08]  /*b420*/  HMMA.16816.F32 R76, R100.reuse, R104, R76 ;  /* 0x00000068644c723c */ /* 0x060ff0000000184c */
[C---:B------:R-:W-:Y:S01]  /*b430*/  HMMA.16816.F32 R80, R100.reuse, R106, R80 ;  /* 0x0000006a6450723c */ /* 0x040fe20000001850 */
[----:B------:R-:W4:Y:S07]  /*b440*/  LDSM.16.MT88.4 R104, [R135+UR4+0x3100] ;  /* 0x003100048768783b */ /* 0x000f2e0008004200 */
[C---:B---3--:R-:W-:Y:S08]  /*b450*/  HMMA.16816.F32 R84, R100.reuse, R112, R84 ;  /* 0x000000706454723c */ /* 0x048ff00000001854 */
[C---:B------:R-:W-:Y:S01]  /*b460*/  HMMA.16816.F32 R88, R100.reuse, R114, R88 ;  /* 0x000000726458723c */ /* 0x040fe20000001858 */
[----:B------:R-:W-:Y:S07]  /*b470*/  LDSM.16.MT88.4 R112, [R134+UR4+0x3100] ;  /* 0x003100048670783b */ /* 0x000fee0008004200 */
[C---:B------:R-:W-:Y:S08]  /*b480*/  HMMA.16816.F32 R92, R100.reuse, R120, R92 ;  /* 0x00000078645c723c */ /* 0x040ff0000000185c */
[----:B------:R-:W-:Y:S01]  /*b490*/  HMMA.16816.F32 R96, R100, R122, R96 ;  /* 0x0000007a6460723c */ /* 0x000fe20000001860 */
[----:B------:R-:W-:Y:S06]  /*b4a0*/  LDSM.16.MT88.4 R120, [R133+0x5100] ;  /* 0x005100008578783b */ /* 0x000fec0000004200 */
[----:B------:R-:W-:Y:S01]  /*b4b0*/  F2FP.PACK_AB R100, R172, R165 ;  /* 0x000000a5ac64723e */ /* 0x000fe200000000ff */
[----:B------:R-:W-:Y:S01]  /*b4c0*/  FADD.FTZ R165, R165, R160 ;  /* 0x000000a0a5a57221 */ /* 0x000fe20000010000 */
[----:B------:R-:W-:Y:S03]  /*b4d0*/  F2FP.PACK_AB R102, R174, R167 ;  /* 0x000000a7ae66723e */ /* 0x000fe600000000ff */
[----:B------:R-:W-:Y:S01]  /*b4e0*/  F2FP.PACK_AB R101, R166, R169 ;  /* 0x000000a9a665723e */ /* 0x000fe200000000ff */
[----:B------:R-:W-:Y:S01]  /*b4f0*/  FADD.FTZ R172, R172, R165 ;  /* 0x000000a5acac7221 */ /* 0x000fe20000010000 */
[----:B------:R-:W-:Y:S03]  /*b500*/  F2FP.PACK_AB R103, R171, R168 ;  /* 0x000000a8ab67723e */ /* 0x000fe600000000ff */
[----:B------:R-:W-:Y:S04]  /*b510*/  FADD.FTZ R167, R167, R172 ;  /* 0x000000aca7a77221 */ /* 0x000fe80000010000 */
[C---:B-1----:R-:W-:Y:S03]  /*b520*/  HMMA.16816.F32 R4, R100.reuse, R108, R4 ;  /* 0x0000006c6404723c */ /* 0x042fe60000001804 */
[----:B------:R-:W-:Y:S04]  /*b530*/  FADD.FTZ R167, R174, R167 ;  /* 0x000000a7aea77221 */ /* 0x000fe80000010000 */
[----:B------:R-:W-:Y:S01]  /*b540*/  FADD.FTZ R170, R170, R167 ;  /* 0x000000a7aaaa7221 */ /* 0x000fe20000010000 */
[C---:B------:R-:W-:Y:S01]  /*b550*/  HMMA.16816.F32 R8, R100.reuse, R110, R8 ;  /* 0x0000006e6408723c */ /* 0x040fe20000001808 */
[----:B------:R-:W1:Y:S03]  /*b560*/  LDSM.16.MT88.4 R108, [R133+0x3100] ;  /* 0x00310000856c783b */ /* 0x000e660000004200 */
[----:B------:R-:W-:Y:S04]  /*b570*/  FADD.FTZ R170, R173, R170 ;  /* 0x000000aaadaa7221 */ /* 0x000fe80000010000 */
[C---:B------:R-:W-:Y:S04]  /*b580*/  HMMA.16816.F32 R12, R100.reuse, R124, R12 ;  /* 0x0000007c640c723c */ /* 0x040fe8000000180c */
[----:B------:R-:W-:Y:S04]  /*b590*/  FADD.FTZ R175, R175, R170 ;  /* 0x000000aaafaf7221 */ /* 0x000fe80000010000 */
[C---:B------:R-:W-:Y:S01]  /*b5a0*/  HMMA.16816.F32 R16, R100.reuse, R126, R16 ;  /* 0x0000007e6410723c */ /* 0x040fe20000001810 */
[----:B------:R-:W-:Y:S03]  /*b5b0*/  LDSM.16.MT88.4 R124, [R134+UR4+0x5100] ;  /* 0x00510004867c783b */ /* 0x000fe60008004200 */
[----:B------:R-:W-:Y:S04]  /*b5c0*/  FADD.FTZ R217, R176, R175 ;  /* 0x000000afb0d97221 */ /* 0x000fe80000010000 */
[C---:B------:R-:W-:Y:S08]  /*b5d0*/  HMMA.16816.F32 R20, R100.reuse, R128, R20 ;  /* 0x000000806414723c */ /* 0x040ff00000001814 */
[C---:B------:R-:W-:Y:S01]  /*b5e0*/  HMMA.16816.F32 R24, R100.reuse, R130, R24 ;  /* 0x000000826418723c */ /* 0x040fe20000001818 */
[----:B------:R-:W-:Y:S07]  /*b5f0*/  LDSM.16.MT88.4 R128, [R148+0x5100] ;  /* 0x005100009480783b */ /* 0x000fee0000004200 */
[C---:B--2---:R-:W-:Y:S08]  /*b600*/  HMMA.16816.F32 R28, R100.reuse, R116, R28 ;  /* 0x00000074641c723c */ /* 0x044ff0000000181c */
[C---:B------:R-:W-:Y:S01]  /*b610*/  HMMA.16816.F32 R32, R100.reuse, R118, R32 ;  /* 0x000000766420723c */ /* 0x040fe20000001820 */
[----:B------:R-:W2:Y:S07]  /*b620*/  LDSM.16.MT88.4 R116, [R148+0x3100] ;  /* 0x003100009474783b */ /* 0x000eae0000004200 */
[C---:B----4-:R-:W-:Y:S08]  /*b630*/  HMMA.16816.F32 R36, R100.reuse, R104, R36 ;  /* 0x000000686424723c */ /* 0x050ff00000001824 */
[C---:B------:R-:W-:Y:S01]  /*b640*/  HMMA.16816.F32 R40, R100.reuse, R106, R40 ;  /* 0x0000006a6428723c */ /* 0x040fe20000001828 */
[----:B------:R-:W3:Y:S07]  /*b650*/  LDSM.16.MT88.4 R104, [R135+UR4+0x5100] ;  /* 0x005100048768783b */ /* 0x000eee0008004200 */
[C---:B-1----:R-:W-:Y:S08]  /*b660*/  HMMA.16816.F32 R44, R100.reuse, R108, R44 ;  /* 0x0000006c642c723c */ /* 0x042ff0000000182c */
[C---:B------:R-:W-:Y:S01]  /*b670*/  HMMA.16816.F32 R48, R100.reuse, R110, R48 ;  /* 0x0000006e6430723c */ /* 0x040fe20000001830 */
[----:B------:R-:W1:Y:S07]  /*b680*/  LDSM.16.MT88.4 R108, [R135+UR4+0x1900] ;  /* 0x00190004876c783b */ /* 0x000e6e0008004200 */
[C---:B------:R-:W-:Y:S08]  /*b690*/  HMMA.16816.F32 R52, R100.reuse, R112, R52 ;  /* 0x000000706434723c */ /* 0x040ff00000001834 */
[C---:B------:R-:W-:Y:S01]  /*b6a0*/  HMMA.16816.F32 R56, R100.reuse, R114, R56 ;  /* 0x000000726438723c */ /* 0x040fe20000001838 */
[----:B------:R-:W4:Y:S07]  /*b6b0*/  LDSM.16.MT88.4 R112, [R133+0x1900] ;  /* 0x001900008570783b */ /* 0x000f2e0000004200 */
        /* <DEDUP_REMOVED lines=10> */
[C---:B-1----:R-:W-:Y:S01]  /*b760*/  HMMA.16816.F32 R128, R136.reuse, R108, R4 ;  /* 0x0000006c8880723c */ /* 0x042fe20000001804 */
[----:B------:R-:W1:Y:S07]  /*b770*/  LDSM.16.MT88.4 R4, [R135+UR4+0x3900] ;  /* 0x003900048704783b */ /* 0x000e6e0008004200 */
[C---:B------:R-:W-:Y:S01]  /*b780*/  HMMA.16816.F32 R124, R136.reuse, R110, R8 ;  /* 0x0000006e887c723c */ /* 0x040fe20000001808 */
[----:B------:R-:W2:Y:S07]  /*b790*/  LDSM.16.MT88.4 R8, [R133+0x3900] ;  /* 0x003900008508783b */ /* 0x000eae0000004200 */
[C---:B----4-:R-:W-:Y:S01]  /*b7a0*/  HMMA.16816.F32 R120, R136.reuse, R112, R12 ;  /* 0x000000708878723c */ /* 0x050fe2000000180c */
[----:B------:R-:W3:Y:S07]  /*b7b0*/  LDSM.16.MT88.4 R12, [R134+UR4+0x3900] ;  /* 0x00390004860c783b */ /* 0x000eee0008004200 */
[C---:B------:R-:W-:Y:S08]  /*b7c0*/  HMMA.16816.F32 R116, R136.reuse, R114, R16 ;  /* 0x000000728874723c */ /* 0x040ff00000001810 */
[C---:B------:R-:W-:Y:S07]  /*b7d0*/  HMMA.16816.F32 R112, R136.reuse, R140, R20 ;  /* 0x0000008c8870723c */ /* 0x040fee0000001814 */
[----:B------:R-:W-:Y:S01]  /*b7e0*/  IADD3 R20, R228, -0x2, RZ ;  /* 0xfffffffee4147810 */ /* 0x000fe20007ffe0ff */
[C---:B------:R-:W-:Y:S03]  /*b7f0*/  HMMA.16816.F32 R108, R136.reuse, R142, R24 ;  /* 0x0000008e886c723c */ /* 0x040fe60000001818 */
[----:B------:R-:W-:Y:S05]  /*b800*/  ISETP.GE.AND P0, PT, R20, R193, PT ;  /* 0x000000c11400720c */ /* 0x000fea0003f06270 */
[C---:B------:R-:W-:Y:S08]  /*b810*/  HMMA.16816.F32 R104, R136.reuse, R144, R28 ;  /* 0x000000908868723c */ /* 0x040ff0000000181c */
[C---:B------:R-:W-:Y:S04]  /*b820*/  HMMA.16816.F32 R100, R136.reuse, R146, R32 ;  /* 0x000000928864723c */ /* 0x040fe80000001820 */
[----:B------:R-:W-:Y:S04]  /*b830*/  @P0 SHF.R.S32.HI R16, RZ, 0x1f, R20 ;  /* 0x0000001fff100819 */ /* 0x000fe80000011414 */
[C---:B-1----:R-:W-:Y:S07]  /*b840*/  HMMA.16816.F32 R36, R136.reuse, R4, R36 ;  /* 0x000000048824723c */ /* 0x042fee0000001824 */
[----:B------:R-:W-:Y:S01]  /*b850*/  @P0 IMAD R5, R16, c[0x0][0x1e0], RZ ;  /* 0x0000780010050a24 */ /* 0x000fe200078e02ff */
[C---:B------:R-:W-:Y:S01]  /*b860*/  HMMA.16816.F32 R40, R136.reuse, R6, R40 ;  /* 0x000000068828723c */ /* 0x040fe20000001828 */
[----:B------:R-:W1:Y:S03]  /*b870*/  LDSM.16.MT88.4 R16, [R148+0x3900] ;  /* 0x003900009410783b */ /* 0x000e660000004200 */
[C---:B------:R-:W-:Y:S02]  /*b880*/  @P0 IMAD R5, R20.reuse, c[0x0][0x1e4], R5 ;  /* 0x0000790014050a24 */ /* 0x040fe400078e0205 */
[----:B------:R-:W-:Y:S02]  /*b890*/  @P0 IMAD.WIDE.U32 R20, R20, c[0x0][0x1e0], RZ ;  /* 0x0000780014140a25 */ /* 0x000fe400078e00ff */
[C---:B--2---:R-:W-:Y:S04]  /*b8a0*/  HMMA.16816.F32 R44, R136.reuse, R8, R44 ;  /* 0x00000008882c723c */ /* 0x044fe8000000182c */
[----:B------:R-:W-:Y:S02]  /*b8b0*/  @P0 IADD3 R5, R21, R5, RZ ;  /* 0x0000000515050210 */ /* 0x000fe40007ffe0ff */
[C---:B------:R-:W-:Y:S02]  /*b8c0*/  @P0 SHF.L.U32 R25, R20.reuse, 0x6, RZ ;  /* 0x0000000614190819 */ /* 0x040fe400000006ff */
[C---:B------:R-:W-:Y:S04]  /*b8d0*/  HMMA.16816.F32 R48, R136.reuse, R10, R48 ;  /* 0x0000000a8830723c */ /* 0x040fe80000001830 */
[----:B------:R-:W-:Y:S02]  /*b8e0*/  @P0 SHF.L.U64.HI R24, R20, 0x6, R5 ;  /* 0x0000000614180819 */ /* 0x000fe40000010205 */
[----:B------:R-:W2:Y:S01]  /*b8f0*/  LDSM.16.MT88.4 R4, [R135+UR4+0x5900] ;  /* 0x005900048704783b */ /* 0x000ea20008004200 */
[C---:B------:R-:W-:Y:S01]  /*b900*/  @P0 IADD3 R8, P1, R25.reuse, R206, RZ ;  /* 0x000000ce19080210 */ /* 0x040fe20007f3e0ff */
[C---:B---3--:R-:W-:Y:S04]  /*b910*/  HMMA.16816.F32 R52, R136.reuse, R12, R52 ;  /* 0x0000000c8834723c */ /* 0x048fe80000001834 */
[----:B------:R-:W-:Y:S02]  /*b920*/  @P0 IADD3.X R9, R24, R213, RZ, P1, !PT ;  /* 0x000000d518090210 */ /* 0x000fe40000ffe4ff */
[C---:B------:R-:W-:Y:S02]  /*b930*/  @P0 LEA R20, P1, R8.reuse, c[0x0][0x1c8], 0x1 ;  /* 0x0000720008140a11 */ /* 0x040fe400078208ff */
[C---:B------:R-:W-:Y:S04]  /*b940*/  HMMA.16816.F32 R56, R136.reuse, R14, R56 ;  /* 0x0000000e8838723c */ /* 0x040fe80000001838 */
[----:B------:R-:W-:Y:S02]  /*b950*/  @P0 LEA.HI.X R21, R8, c[0x0][0x1cc], R9, 0x1, P1 ;  /* 0x0000730008150a11 */ /* 0x000fe400008f0c09 */
[----:B------:R-:W-:Y:S02]  /*b960*/  @P0 IADD3 R9, P1, R25, R223, RZ ;  /* 0x000000df19090210 */ /* 0x000fe40007f3e0ff */
[C---:B-1----:R-:W-:Y:S04]  /*b970*/  HMMA.16816.F32 R60, R136.reuse, R16, R60 ;  /* 0x00000010883c723c */ /* 0x042fe8000000183c */
[C---:B------:R-:W-:Y:S02]  /*b980*/  @P0 IADD3.X R8, R24.reuse, R222, RZ, P1, !PT ;  /* 0x000000de18080210 */ /* 0x040fe40000ffe4ff */
[C---:B------:R-:W-:Y:S02]  /*b990*/  @P0 LEA R22, P1, R9.reuse, c[0x0][0x1c8], 0x1 ;  /* 0x0000720009160a11 */ /* 0x040fe400078208ff */
[C---:B------:R-:W-:Y:S04]  /*b9a0*/  HMMA.16816.F32 R64, R136.reuse, R18, R64 ;  /* 0x000000128840723c */ /* 0x040fe80000001840 */
[----:B------:R-:W-:Y:S02]  /*b9b0*/  @P0 LEA.HI.X R23, R9, c[0x0][0x1cc], R8, 0x1, P1 ;  /* 0x0000730009170a11 */ /* 0x000fe400008f0c08 */
[----:B------:R1:W3:Y:S01]  /*b9c0*/  LDSM.16.MT88.4 R8, [R133+0x5900] ;  /* 0x005900008508783b */ /* 0x0002e20000004200 */
[----:B------:R-:W-:Y:S05]  /*b9d0*/  @P0 IADD3 R12, P1, R25, R221, RZ ;  /* 0x000000dd190c0210 */ /* 0x000fea0007f3e0ff */
[----:B------:R-:W-:Y:S01]  /*b9e0*/  @P0 IADD3.X R13, R24, R219, RZ, P1, !PT ;  /* 0x000000db180d0210 */ /* 0x000fe20000ffe4ff */
[C---:B--2---:R-:W-:Y:S03]  /*b9f0*/  HMMA.16816.F32 R68, R136.reuse, R4, R68 ;  /* 0x000000048844723c */ /* 0x044fe60000001844 */
[C---:B------:R-:W-:Y:S04]  /*ba00*/  @P0 LEA R16, P1, R12.reuse, c[0x0][0x1c8], 0x1 ;  /* 0x000072000c100a11 */ /* 0x040fe800078208ff */
[----:B------:R-:W-:Y:S01]  /*ba10*/  @P0 LEA.HI.X R17, R12, c[0x0][0x1cc], R13, 0x1, P1 ;  /* 0x000073000c110a11 */ /* 0x000fe200008f0c0d */
[C---:B------:R-:W-:Y:S01]  /*ba20*/  HMMA.16816.F32 R72, R136.reuse, R6, R72 ;  /* 0x000000068848723c */ /* 0x040fe20000001848 */
[----:B------:R-:W2:Y:S03]  /*ba30*/  LDSM.16.MT88.4 R12, [R134+UR4+0x5900] ;  /* 0x00590004860c783b */ /* 0x000ea60008004200 */
[----:B------:R-:W-:Y:S04]  /*ba40*/  @P0 IADD3 R18, P1, R200, R25, RZ ;  /* 0x00000019c8120210 */ /* 0x000fe80007f3e0ff */
[----:B------:R-:W-:Y:S04]  /*ba50*/  @P0 IADD3.X R19, R199, R24, RZ, P1, !PT ;  /* 0x00000018c7130210 */ /* 0x000fe80000ffe4ff */
[C---:B------:R-:W-:Y:S02]  /*ba60*/  @P0 IADD3 R25, P1, R18.reuse, R206, RZ ;  /* 0x000000ce12190210 */ /* 0x040fe40007f3e0ff */
[----:B-1----:R-:W-:Y:S02]  /*ba70*/  MOV R133, R2 ;  /* 0x0000000200857202 */ /* 0x002fe40000000f00 */
[----:B------:R-:W-:Y:S02]  /*ba80*/  @P0 IADD3.X R4, R19, R213, RZ, P1, !PT ;  /* 0x000000d513040210 */ /* 0x000fe40000ffe4ff */
[C---:B------:R-:W-:Y:S04]  /*ba90*/  @P0 LEA R24, P1, R25.reuse, c[0x0][0x1c8], 0x1 ;  /* 0x0000720019180a11 */ /* 0x040fe800078208ff */
[----:B------:R-:W-:Y:S02]  /*baa0*/  @P0 LEA.HI.X R25, R25, c[0x0][0x1cc], R4, 0x1, P1 ;  /* 0x0000730019190a11 */ /* 0x000fe400008f0c04 */
[----:B------:R-:W-:Y:S01]  /*bab0*/  @P0 IADD3 R4, P1, R18, R223, RZ ;  /* 0x000000df12040210 */ /* 0x000fe20007f3e0ff */
[C---:B---3--:R-:W-:Y:S03]  /*bac0*/  HMMA.16816.F32 R76, R136.reuse, R8, R76 ;  /* 0x00000008884c723c */ /* 0x048fe6000000184c */
[----:B------:R-:W-:Y:S02]  /*bad0*/  @P0 IADD3.X R5, R19, R222, RZ, P1, !PT ;  /* 0x000000de13050210 */ /* 0x000fe40000ffe4ff */
[----:B------:R-:W-:Y:S02]  /*bae0*/  @P0 LEA R26, P1, R4, c[0x0][0x1c8], 0x1 ;  /* 0x00007200041a0a11 */ /* 0x000fe400078208ff */
[----:B------:R-:W-:Y:S01]  /*baf0*/  FADD.FTZ R8, R150, R153 ;  /* 0x0000009996087221 */ /* 0x000fe20000010000 */
[C---:B------:R-:W-:Y:S04]  /*bb00*/  HMMA.16816.F32 R80, R136.reuse, R10, R80 ;  /* 0x0000000a8850723c */ /* 0x040fe80000001850 */
[----:B------:R-:W-:Y:S01]  /*bb10*/  @P0 LEA.HI.X R27, R4, c[0x0][0x1cc], R5, 0x1, P1 ;  /* 0x00007300041b0a11 */ /* 0x000fe200008f0c05 */
[----:B------:R-:W-:Y:S01]  /*bb20*/  FADD.FTZ R8, R149, R8 ;  /* 0x0000000895087221 */ /* 0x000fe20000010000 */
[----:B------:R-:W1:Y:S01]  /*bb30*/  LDSM.16.MT88.4 R4, [R148+0x5900] ;  /* 0x005900009404783b */ /* 0x000e620000004200 */
[C---:B------:R-:W-:Y:S01]  /*bb40*/  ISETP.GE.AND P1, PT, R215.reuse, 0x1, PT ;  /* 0x00000001d700780c */ /* 0x040fe20003f26270 */
[C---:B--2---:R-:W-:Y:S04]  /*bb50*/  HMMA.16816.F32 R84, R136.reuse, R12, R84 ;  /* 0x0000000c8854723c */ /* 0x044fe80000001854 */
[----:B------:R-:W-:Y:S01]  /*bb60*/  IADD3 R215, R215, 0x1, RZ ;  /* 0x00000001d7d77810 */ /* 0x000fe20007ffe0ff */
[----:B------:R-:W-:Y:S03]  /*bb70*/  FADD.FTZ R161, R161, R8 ;  /* 0x00000008a1a17221 */ /* 0x000fe60000010000 */
[----:B------:R-:W-:Y:S01]  /*bb80*/  SEL R215, R215, RZ, !P1 ;  /* 0x000000ffd7d77207 */ /* 0x000fe20004800000 */
[----:B------:R-:W-:Y:S01]  /*bb90*/  FADD.FTZ R162, R162, R161 ;  /* 0x000000a1a2a27221 */ /* 0x000fe20000010000 */
[C---:B------:R-:W-:Y:S03]  /*bba0*/  HMMA.16816.F32 R88, R136.reuse, R14, R88 ;  /* 0x0000000e8858723c */ /* 0x040fe60000001858 */
[----:B------:R-:W-:Y:S01]  /*bbb0*/  @P0 IMAD R9, R215, 0x3000, R201 ;  /* 0x00003000d7090824 */ /* 0x000fe200078e02c9 */
[----:B------:R-:W-:Y:S01]  /*bbc0*/  @P0 IADD3 R18, P1, R18, R221, RZ ;  /* 0x000000dd12120210 */ /* 0x000fe20007f3e0ff */
[----:B------:R-:W-:Y:S03]  /*bbd0*/  FADD.FTZ R163, R163, R162 ;  /* 0x000000a2a3a37221 */ /* 0x000fe60000010000 */
[----:B------:R-:W-:Y:S01]  /*bbe0*/  @P0 SHF.L.U32 R3, R9, 0x1, RZ ;  /* 0x0000000109030819 */ /* 0x000fe200000006ff */
[----:B------:R-:W-:Y:S03]  /*bbf0*/  FADD.FTZ R164, R164, R163 ;  /* 0x000000a3a4a47221 */ /* 0x000fe60000010000 */
[----:B------:R-:W-:Y:S01]  /*bc00*/  @P0 IADD3.X R19, R19, R219, RZ, P1, !PT ;  /* 0x000000db13130210 */ /* 0x000fe20000ffe4ff */
[----:B------:R-:W-:Y:S01]  /*bc10*/  @!PT LDS RZ, [RZ] ;  /* 0x00000000fffff984 */ /* 0x000fe20000000800 */
[----:B------:R-:W-:Y:S01]  /*bc20*/  @!PT LDS RZ, [RZ] ;  /* 0x00000000fffff984 */ /* 0x000fe20000000800 */
[----:B------:R-:W-:Y:S01]  /*bc30*/  @!PT LDS RZ, [RZ] ;  /* 0x00000000fffff984 */ /* 0x000fe20000000800 */
[----:B------:R2:W-:Y:S01]  /*bc40*/  @P0 LDGSTS.E.BYPASS.LTC128B.128 [R3+0xc100], [R20.64], !P5 ;  /* 0x0c10000014030fae */ /* 0x0005e2000e901d48 */
[C---:B------:R-:W-:Y:S01]  /*bc50*/  @P0 LEA R10, P1, R18.reuse, c[0x0][0x1c8], 0x1 ;  /* 0x00007200120a0a11 */ /* 0x040fe200078208ff */
[----:B------:R-:W-:Y:S03]  /*bc60*/  FADD.FTZ R169, R169, R164 ;  /* 0x000000a4a9a97221 */ /* 0x000fe60000010000 */
[----:B------:R-:W-:Y:S01]  /*bc70*/  @P0 LEA.HI.X R11, R18, c[0x0][0x1cc], R19, 0x1, P1 ;  /* 0x00007300120b0a11 */ /* 0x000fe200008f0c13 */
[----:B------:R-:W-:Y:S02]  /*bc80*/  FADD.FTZ R169, R166, R169 ;  /* 0x000000a9a6a97221 */ /* 0x000fe40000010000 */
[----:B------:R2:W-:Y:S02]  /*bc90*/  @P0 LDGSTS.E.BYPASS.LTC128B.128 [R3+0xe100], [R22.64], !P4 ;  /* 0x0e10000016030fae */ /* 0x0005e4000e101d48 */
[----:B------:R-:W-:Y:S04]  /*bca0*/  FADD.FTZ R168, R168, R169 ;  /* 0x000000a9a8a87221 */ /* 0x000fe80000010000 */
[----:B------:R-:W-:Y:S01]  /*bcb0*/  FADD.FTZ R168, R171, R168 ;  /* 0x000000a8aba87221 */ /* 0x000fe20000010000 */
[C---:B-1----:R-:W-:Y:S01]  /*bcc0*/  HMMA.16816.F32 R92, R136.reuse, R4, R92 ;  /* 0x00000004885c723c */ /* 0x042fe2000000185c */
[----:B------:R2:W-:Y:S02]  /*bcd0*/  @P0 LDGSTS.E.BYPASS.LTC128B.128 [R3+0x10100], [R16.64], !P6 ;  /* 0x1010000010030fae */ /* 0x0005e4000f101d48 */
[----:B------:R-:W-:Y:S04]  /*bce0*/  FADD.FTZ R177, R177, R168 ;  /* 0x000000a8b1b17221 */ /* 0x000fe80000010000 */
[----:B------:R-:W-:Y:S01]  /*bcf0*/  FADD.FTZ R178, R178, R177 ;  /* 0x000000b1b2b27221 */ /* 0x000fe20000010000 */
[----:B------:R-:W-:Y:S01]  /*bd00*/  HMMA.16816.F32 R96, R136, R6, R96 ;  /* 0x000000068860723c */ /* 0x000fe20000001860 */
[----:B------:R2:W-:Y:S03]  /*bd10*/  @P0 LDGSTS.E.BYPASS.LTC128B.128 [R3+0xd100], [R24.64], !P5 ;  /* 0x0d10000018030fae */ /* 0x0005e6000e901d48 */
[----:B------:R-:W-:Y:S04]  /*bd20*/  FADD.FTZ R179, R179, R178 ;  /* 0x000000b2b3b37221 */ /* 0x000fe80000010000 */
[----:B------:R-:W-:Y:S01]  /*bd30*/  FADD.FTZ R216, R180, R179 ;  /* 0x000000b3b4d87221 */ /* 0x000fe20000010000 */
[----:B------:R2:W-:Y:S08]  /*bd40*/  @P0 LDGSTS.E.BYPASS.LTC128B.128 [R3+0xf100], [R26.64], !P4 ;  /* 0x0f1000001a030fae */ /* 0x0005f0000e101d48 */
[----:B------:R2:W-:Y:S01]  /*bd50*/  @P0 LDGSTS.E.BYPASS.LTC128B.128 [R3+0x11100], [R10.64], !P6 ;  /* 0x111000000a030fae */ /* 0x0005e2000f101d48 */
[----:B------:R-:W-:Y:S02]  /*bd60*/  ISETP.GT.AND P0, PT, R228, R229, PT ;  /* 0x000000e5e400720c */ /* 0x000fe40003f04270 */
[----:B------:R-:W-:Y:S05]  /*bd70*/  MOV R228, R220 ;  /* 0x000000dc00e47202 */ /* 0x000fea0000000f00 */
[----:B------:R-:W0:Y:S01]  /*bd80*/  LDGDEPBAR ;  /* 0x00000000000079af */ /* 0x000e220000000000 */
[----:B--2---:R-:W-:Y:S05]  /*bd90*/  MOV R3, R0 ;  /* 0x0000000000037202 */ /* 0x004fea0000000f00 */
[----:B------:R-:W-:-:S05]  /*bda0*/  @P0 BRA `(.L_x_895) ;  /* 0xffffd1d000000947 */ /* 0x000fca000383ffff */
.L_x_894:
[----:B------:R-:W-:-:S13]  /*bdb0*/  ISETP.GE.AND P0, PT, R220, R193, PT ;  /* 0x000000c1dc00720c */ /* 0x000fda0003f06270 */
[----:B------:R-:W-:Y:S05]  /*bdc0*/  @!P0 BRA `(.L_x_896) ;  /* 0x000039b000008947 */ /* 0x000fea0003800000 */
[----:B------:R-:W-:Y:S01]  /*bdd0*/  ISETP.NE.AND P2, PT, R196, 0x1, PT ;  /* 0x00000001c400780c */ /* 0x000fe20003f45270 */
[----:B------:R-:W-:Y:S01]  /*bde0*/  IMAD.MOV.U32 R133, RZ, RZ, 0x40 ;  /* 0x00000040ff857424 */ /* 0x000fe200078e00ff */
[----:B------:R-:W-:Y:S01]  /*bdf0*/  LOP3.LUT P0, RZ, R218, 0x4, RZ, 0xc0, !PT ;  /* 0x00000004daff7812 */ /* 0x000fe2000780c0ff */
[----:B------:R-:W-:Y:S01]  /*be00*/  IMAD.MOV.U32 R3, RZ, RZ, R0 ;  /* 0x000000ffff037224 */ /* 0x000fe200078e0000 */
[C---:B------:R-:W-:Y:S01]  /*be10*/  IADD3 R218, P1, R204.reuse, 0x40, RZ ;  /* 0x00000040ccda7810 */ /* 0x040fe20007f3e0ff */
[----:B------:R-:W-:Y:S01]  /*be20*/  IMAD.MOV.U32 R132, RZ, RZ, R2 ;  /* 0x000000ffff847224 */ /* 0x000fe200078e0002 */
[----:B------:R-:W-:Y:S02]  /*be30*/  SEL R133, R133, 0xffffffc0, !P0 ;  /* 0xffffffc085857807 */ /* 0x000fe40004000000 */
[----:B------:R-:W-:Y:S01]  /*be40*/  IADD3 R226, P0, R204, 0x80, RZ ;  /* 0x00000080cce27810 */ /* 0x000fe20007f1e0ff */
[----:B------:R-:W-:Y:S01]  /*be50*/  IMAD.X R227, RZ, RZ, R209, P1 ;  /* 0x000000ffffe37224 */ /* 0x000fe200008e06d1 */
[----:B------:R-:W-:-:S03]  /*be60*/  IADD3 R224, P1, R206, 0x40, RZ ;  /* 0x00000040cee07810 */ /* 0x000fc60007f3e0ff */
[----:B------:R-:W-:Y:S01]  /*be70*/  IMAD.X R225, RZ, RZ, R209, P0 ;  /* 0x000000ffffe17224 */ /* 0x000fe200000e06d1 */
[----:B------:R-:W-:Y:S01]  /*be80*/  IADD3 R222, P0, R206, 0x80, RZ ;  /* 0x00000080cede7810 */ /* 0x000fe20007f1e0ff */
[----:B------:R-:W-:-:S04]  /*be90*/  @P2 IMAD.HI.U32 R219, R210, c[0x0][0x2c8], RZ ;  /* 0x0000b200d2db2a27 */ /* 0x000fc800078e00ff */
[----:B------:R-:W-:Y:S01]  /*bea0*/  IMAD.X R223, RZ, RZ, R213, P1 ;  /* 0x000000ffffdf7224 */ /* 0x000fe200008e06d5 */
[----:B------:R-:W-:Y:S01]  /*beb0*/  @P2 SHF.R.U32.HI R219, RZ, c[0x0][0x2cc], R219 ;  /* 0x0000b300ffdb2a19 */ /* 0x000fe200000116db */
[----:B------:R-:W-:Y:S02]  /*bec0*/  IMAD.X R221, RZ, RZ, R213, P0 ;  /* 0x000000ffffdd7224 */ /* 0x000fe400000e06d5 */
.L_x_905:
[----:B------:R-:W-:Y:S04]  /*bed0*/  DEPBAR.LE SB0, 0x2 ;  /* 0x000080800000791a */ /* 0x000fe80000000000 */
[----:B------:R-:W-:Y:S01]  /*bee0*/  BAR.SYNC.DEFER_BLOCKING 0x0 ;  /* 0x0000000000007b1d */ /* 0x000fe20000010000 */
[----:B------:R-:W-:Y:S01]  /*bef0*/  UIMAD UR4, UR5, 0x6000, URZ ;  /* 0x00006000050478a4 */ /* 0x000fe2000f8e023f */
[----:B------:R-:W-:Y:S02]  /*bf00*/  ISETP.GE.AND P0, PT, R193, R220, PT ;  /* 0x000000dcc100720c */ /* 0x000fe40003f06270 */
[----:B------:R-:W-:Y:S02]  /*bf10*/  ISETP.NE.AND P2, PT, R196, 0x1, PT ;  /* 0x00000001c400780c */ /* 0x000fe40003f45270 */
[----:B------:R-:W-:Y:S09]  /*bf20*/  ISETP.GE.AND P3, PT, R195, 0x1, PT ;  /* 0x00000001c300780c */ /* 0x000ff20003f66270 */
[----:B------:R-:W-:Y:S01]  /*bf30*/  @!P0 IADD3 R5, R220, -0x1, RZ ;  /* 0xffffffffdc058810 */ /* 0x000fe20007ffe0ff */
[----:B------:R-:W-:Y:S03]  /*bf40*/  @!P0 IMAD R179, R215, 0x6000, R214 ;  /* 0x00006000d7b38824 */ /* 0x000fe600078e02d6 */
[----:B------:R-:W-:Y:S01]  /*bf50*/  @!P0 SHF.R.S32.HI R2, RZ, 0x1f, R5 ;  /* 0x0000001fff028819 */ /* 0x000fe20000011405 */
[----:B------:R-:W-:Y:S04]  /*bf60*/  LDSM.16.M88.4 R32, [R190] ;  /* 0x00000000be20783b */ /* 0x000fe80000000200 */
[----:B------:R-:W-:Y:S04]  /*bf70*/  @!P0 IMAD R2, R2, c[0x0][0x208], RZ ;  /* 0x0000820002028a24 */ /* 0x000fe800078e02ff */
[C---:B------:R-:W-:Y:S01]  /*bf80*/  @!P0 IMAD R2, R5.reuse, c[0x0][0x20c], R2 ;  /* 0x0000830005028a24 */ /* 0x040fe200078e0202 */
[----:B------:R-:W1:Y:S01]  /*bf90*/  LDSM.16.M88.4 R8, [R188+UR4+0xc100] ;  /* 0x00c10004bc08783b */ /* 0x000e620008000200 */
[----:B------:R-:W-:Y:S04]  /*bfa0*/  @!P0 IMAD.WIDE.U32 R4, R5, c[0x0][0x208], RZ ;  /* 0x0000820005048a25 */ /* 0x000fe800078e00ff */
[C---:B------:R-:W-:Y:S01]  /*bfb0*/  @!P0 IMAD.SHL.U32 R149, R4.reuse, 0x40, RZ ;  /* 0x0000004004958824 */ /* 0x040fe200078e00ff */
[----:B------:R-:W-:Y:S01]  /*bfc0*/  @!P0 IADD3 R2, R5, R2, RZ ;  /* 0x0000000205028210 */ /* 0x000fe20007ffe0ff */
[----:B------:R-:W2:Y:S03]  /*bfd0*/  LDSM.16.M88.4 R16, [R188+UR4+0xc900] ;  /* 0x00c90004bc10783b */ /* 0x000ea60008000200 */
[----:B------:R-:W-:Y:S02]  /*bfe0*/  @!P0 IADD3 R5, P1, R149, R204, RZ ;  /* 0x000000cc95058210 */ /* 0x000fe40007f3e0ff */
[----:B------:R-:W-:Y:S02]  /*bff0*/  @!P0 SHF.L.U64.HI R2, R4, 0x6, R2 ;  /* 0x0000000604028819 */ /* 0x000fe40000010202 */
[----:B------:R-:W3:Y:S02]  /*c000*/  LDSM.16.M88.4 R24, [R188+UR4+0xd100] ;  /* 0x00d10004bc18783b */ /* 0x000ee40008000200 */
[----:B------:R-:W-:Y:S02]  /*c010*/  @!P0 IADD3.X R0, R2, R209, RZ, P1, !PT ;  /* 0x000000d102008210 */ /* 0x000fe40000ffe4ff */
[C---:B------:R-:W-:Y:S03]  /*c020*/  @!P0 LEA R172, P1, R5.reuse, c[0x0][0x1f8], 0x1 ;  /* 0x00007e0005ac8a11 */ /* 0x040fe600078208ff */
[----:B------:R-:W4:Y:S01]  /*c030*/  LDSM.16.M88.4 R136, [R188+UR4+0xd900] ;  /* 0x00d90004bc88783b */ /* 0x000f220008000200 */
[----:B------:R-:W-:Y:S02]  /*c040*/  @!P0 LEA.HI.X R173, R5, c[0x0][0x1fc], R0, 0x1, P1 ;  /* 0x00007f0005ad8a11 */ /* 0x000fe400008f0c00 */
[----:B------:R-:W-:Y:S02]  /*c050*/  IADD3 R0, R188, UR4, RZ ;  /* 0x00000004bc007c10 */ /* 0x000fe4000fffe0ff */
[----:B------:R-:W-:Y:S02]  /*c060*/  @!P0 IADD3 R12, P1, R149, R218, RZ ;  /* 0x000000da950c8210 */ /* 0x000fe40007f3e0ff */
[----:B------:R-:W-:Y:S01]  /*c070*/  LDSM.16.M88.4 R140, [R186] ;  /* 0x00000000ba8c783b */ /* 0x000fe20000000200 */
[-C--:B------:R-:W-:Y:S02]  /*c080*/  IADD3 R192, R189, R0.reuse, RZ ;  /* 0x00000000bdc07210 */ /* 0x080fe40007ffe0ff */
[----:B------:R-:W-:Y:S04]  /*c090*/  IADD3 R0, R133, R0, RZ ;  /* 0x0000000085007210 */ /* 0x000fe80007ffe0ff */
[----:B------:R-:W5:Y:S01]  /*c0a0*/  LDSM.16.M88.4 R144, [R192+0xc100] ;  /* 0x00c10000c090783b */ /* 0x000f620000000200 */
[C---:B-1----:R-:W-:Y:S07]  /*c0b0*/  HMMA.16816.F32 R4, R32.reuse, R8, RZ ;  /* 0x000000082004723c */ /* 0x042fee00000018ff */
[----:B------:R-:W-:Y:S01]  /*c0c0*/  @!P0 IMAD.X R9, R2, 0x1, R227, P1 ;  /* 0x0000000102098824 */ /* 0x000fe200008e06e3 */
[C---:B------:R-:W-:Y:S04]  /*c0d0*/  @!P0 LEA R168, P1, R12.reuse, c[0x0][0x1f8], 0x1 ;  /* 0x00007e000ca88a11 */ /* 0x040fe800078208ff */
[----:B------:R-:W-:Y:S02]  /*c0e0*/  @!P0 LEA.HI.X R169, R12, c[0x0][0x1fc], R9, 0x1, P1 ;  /* 0x00007f000ca98a11 */ /* 0x000fe400008f0c09 */
[C---:B------:R-:W-:Y:S01]  /*c0f0*/  HMMA.16816.F32 R8, R32.reuse, R10, RZ ;  /* 0x0000000a2008723c */ /* 0x040fe200000018ff */
[----:B------:R-:W-:Y:S05]  /*c100*/  @!P0 IADD3 R12, P1, R149, R226, RZ ;  /* 0x000000e2950c8210 */ /* 0x000fea0007f3e0ff */
[----:B------:R-:W-:Y:S01]  /*c110*/  @!P0 IMAD.X R13, R2, 0x1, R225, P1 ;  /* 0x00000001020d8824 */ /* 0x000fe200008e06e1 */
[C---:B------:R-:W-:Y:S05]  /*c120*/  @!P0 LEA R170, P1, R12.reuse, c[0x0][0x1f8], 0x1 ;  /* 0x00007e000caa8a11 */ /* 0x040fea00078208ff */
[----:B------:R-:W-:Y:S02]  /*c130*/  @!P0 LEA.HI.X R171, R12, c[0x0][0x1fc], R13, 0x1, P1 ;  /* 0x00007f000cab8a11 */ /* 0x000fe400008f0c0d */
[C---:B--2---:R-:W-:Y:S01]  /*c140*/  HMMA.16816.F32 R12, R32.reuse, R16, RZ ;  /* 0x00000010200c723c */ /* 0x044fe200000018ff */
[----:B------:R-:W-:Y:S04]  /*c150*/  @!P0 IADD3 R149, P1, R198, R149, RZ ;  /* 0x00000095c6958210 */ /* 0x000fe80007f3e0ff */
[----:B------:R-:W-:Y:S02]  /*c160*/  @!P0 IADD3.X R2, R197, R2, RZ, P1, !PT ;  /* 0x00000002c5028210 */ /* 0x000fe40000ffe4ff */
[C---:B------:R-:W-:Y:S01]  /*c170*/  @!P0 IADD3 R28, P1, R149.reuse, R204, RZ ;  /* 0x000000cc951c8210 */ /* 0x040fe20007f3e0ff */
[C---:B------:R-:W-:Y:S04]  /*c180*/  HMMA.16816.F32 R16, R32.reuse, R18, RZ ;  /* 0x000000122010723c */ /* 0x040fe800000018ff */
[----:B------:R-:W-:Y:S01]  /*c190*/  @!P0 IMAD.X R29, R2, 0x1, R209, P1 ;  /* 0x00000001021d8824 */ /* 0x000fe200008e06d1 */
[C---:B------:R-:W-:Y:S03]  /*c1a0*/  @!P0 LEA R174, P1, R28.reuse, c[0x0][0x1f8], 0x1 ;  /* 0x00007e001cae8a11 */ /* 0x040fe600078208ff */
[C---:B---3--:R-:W-:Y:S01]  /*c1b0*/  HMMA.16816.F32 R20, R32.reuse, R24, RZ ;  /* 0x000000182014723c */ /* 0x048fe200000018ff */
[----:B------:R-:W-:Y:S03]  /*c1c0*/  @!P0 LEA.HI.X R175, R28, c[0x0][0x1fc], R29, 0x1, P1 ;  /* 0x00007f001caf8a11 */ /* 0x000fe600008f0c1d */
[C---:B------:R-:W-:Y:S04]  /*c1d0*/  @!P0 IADD3 R148, P1, R149.reuse, R218, RZ ;  /* 0x000000da95948210 */ /* 0x040fe80007f3e0ff */
[C---:B------:R-:W-:Y:S01]  /*c1e0*/  HMMA.16816.F32 R24, R32.reuse, R26, RZ ;  /* 0x0000001a2018723c */ /* 0x040fe200000018ff */
[----:B------:R-:W-:Y:S03]  /*c1f0*/  @!P0 IADD3.X R151, R2, R227, RZ, P1, !PT ;  /* 0x000000e302978210 */ /* 0x000fe60000ffe4ff */
[C---:B------:R-:W-:Y:S04]  /*c200*/  @!P0 LEA R176, P1, R148.reuse, c[0x0][0x1f8], 0x1 ;  /* 0x00007e0094b08a11 */ /* 0x040fe800078208ff */
[C---:B----4-:R-:W-:Y:S01]  /*c210*/  HMMA.16816.F32 R28, R32.reuse, R136, RZ ;  /* 0x00000088201c723c */ /* 0x050fe200000018ff */
[----:B------:R-:W-:Y:S03]  /*c220*/  @!P0 LEA.HI.X R177, R148, c[0x0][0x1fc], R151, 0x1, P1 ;  /* 0x00007f0094b18a11 */ /* 0x000fe600008f0c97 */
[----:B------:R-:W-:Y:S02]  /*c230*/  @!P0 IADD3 R152, P1, R149, R226, RZ ;  /* 0x000000e295988210 */ /* 0x000fe40007f3e0ff */
[----:B------:R-:W1:Y:S02]  /*c240*/  LDSM.16.M88.4 R148, [R192+0xc900] ;  /* 0x00c90000c094783b */ /* 0x000e640000000200 */
[----:B------:R-:W-:Y:S01]  /*c250*/  HMMA.16816.F32 R32, R32, R138, RZ ;  /* 0x0000008a2020723c */ /* 0x000fe200000018ff */
[----:B------:R-:W-:Y:S03]  /*c260*/  @!P0 IMAD.X R153, R2, 0x1, R225, P1 ;  /* 0x0000000102998824 */ /* 0x000fe600008e06e1 */
[C---:B------:R-:W-:Y:S01]  /*c270*/  @!P0 LEA R180, P1, R152.reuse, c[0x0][0x1f8], 0x1 ;  /* 0x00007e0098b48a11 */ /* 0x040fe200078208ff */
[----:B------:R-:W2:Y:S01]  /*c280*/  LDSM.16.M88.4 R136, [R192+0xd100] ;  /* 0x00d10000c088783b */ /* 0x000ea20000000200 */
[----:B------:R-:W-:Y:S02]  /*c290*/  IMAD.IADD R2, R133, 0x1, R192 ;  /* 0x0000000185027824 */ /* 0x000fe400078e02c0 */
[C---:B-----5:R-:W-:Y:S05]  /*c2a0*/  HMMA.16816.F32 R4, R140.reuse, R144, R4 ;  /* 0x000000908c04723c */ /* 0x060fea0000001804 */
[----:B------:R-:W-:Y:S02]  /*c2b0*/  @!P0 LEA.HI.X R181, R152, c[0x0][0x1fc], R153, 0x1, P1 ;  /* 0x00007f0098b58a11 */ /* 0x000fe400008f0c99 */
[----:B------:R-:W3:Y:S01]  /*c2c0*/  LDSM.16.M88.4 R152, [R192+0xd900] ;  /* 0x00d90000c098783b */ /* 0x000ee20000000200 */
[C---:B------:R-:W-:Y:S06]  /*c2d0*/  HMMA.16816.F32 R8, R140.reuse, R146, R8 ;  /* 0x000000928c08723c */ /* 0x040fec0000001808 */
[----:B------:R-:W-:Y:S01]  /*c2e0*/  @!PT LDS RZ, [RZ] ;  /* 0x00000000fffff984 */ /* 0x000fe20000000800 */
[----:B------:R-:W-:Y:S01]  /*c2f0*/  @!PT LDS RZ, [RZ] ;  /* 0x00000000fffff984 */ /* 0x000fe20000000800 */
[----:B------:R-:W-:Y:S01]  /*c300*/  @!PT LDS RZ, [RZ] ;  /* 0x00000000fffff984 */ /* 0x000fe20000000800 */
[----:B------:R4:W-:Y:S07]  /*c310*/  @!P0 LDGSTS.E.BYPASS.LTC128B.128 [R179], [R172.64], !P5 ;  /* 0x00000000acb38fae */ /* 0x0009ee000e901d48 */
[----:B------:R5:W-:Y:S07]  /*c320*/  @!P0 LDGSTS.E.BYPASS.LTC128B.128 [R179+0x2000], [R168.64], !P4 ;  /* 0x02000000a8b38fae */ /* 0x000bee000e101d48 */
[----:B------:R5:W-:Y:S01]  /*c330*/  @!P0 LDGSTS.E.BYPASS.LTC128B.128 [R179+0x4000], [R170.64], !P6 ;  /* 0x04000000aab38fae */ /* 0x000be2000f101d48 */
[C---:B-1----:R-:W-:Y:S06]  /*c340*/  HMMA.16816.F32 R12, R140.reuse, R148, R12 ;  /* 0x000000948c0c723c */ /* 0x042fec000000180c */
[----:B------:R4:W-:Y:S02]  /*c350*/  @!P0 LDGSTS.E.BYPASS.LTC128B.128 [R179+0x1000], [R174.64], !P5 ;  /* 0x01000000aeb38fae */ /* 0x0009e4000e901d48 */
[C---:B------:R-:W-:Y:S05]  /*c360*/  HMMA.16816.F32 R16, R140.reuse, R150, R16 ;  /* 0x000000968c10723c */ /* 0x040fea0000001810 */
[----:B------:R1:W-:Y:S03]  /*c370*/  @!P0 LDGSTS.E.BYPASS.LTC128B.128 [R179+0x3000], [R176.64], !P4 ;  /* 0x03000000b0b38fae */ /* 0x0003e6000e101d48 */
[C---:B--2---:R-:W-:Y:S04]  /*c380*/  HMMA.16816.F32 R20, R140.reuse, R136, R20 ;  /* 0x000000888c14723c */ /* 0x044fe80000001814 */
[----:B------:R1:W-:Y:S01]  /*c390*/  @!P0 LDGSTS.E.BYPASS.LTC128B.128 [R179+0x5000], [R180.64], !P6 ;  /* 0x05000000b4b38fae */ /* 0x0003e2000f101d48 */
[C---:B------:R-:W-:Y:S02]  /*c3a0*/  ISETP.GE.AND P0, PT, R215.reuse, 0x1, PT ;  /* 0x00000001d700780c */ /* 0x040fe40003f06270 */
[----:B------:R-:W-:Y:S01]  /*c3b0*/  IADD3 R215, R215, 0x1, RZ ;  /* 0x00000001d7d77810 */ /* 0x000fe20007ffe0ff */
[C---:B------:R-:W-:Y:S03]  /*c3c0*/  HMMA.16816.F32 R24, R140.reuse, R138, R24 ;  /* 0x0000008a8c18723c */ /* 0x040fe60000001818 */
[----:B------:R-:W-:Y:S01]  /*c3d0*/  LDSM.16.M88.4 R156, [R185] ;  /* 0x00000000b99c783b */ /* 0x000fe20000000200 */
[----:B------:R-:W-:Y:S04]  /*c3e0*/  SEL R215, R215, RZ, !P0 ;  /* 0x000000ffd7d77207 */ /* 0x000fe80004000000 */
[C---:B---3--:R-:W-:Y:S02]  /*c3f0*/  HMMA.16816.F32 R28, R140.reuse, R152, R28 ;  /* 0x000000988c1c723c */ /* 0x048fe4000000181c */
[----:B------:R-:W2:Y:S06]  /*c400*/  LDSM.16.M88.4 R160, [R0+0xc100] ;  /* 0x00c1000000a0783b */ /* 0x000eac0000000200 */
[----:B------:R-:W-:Y:S01]  /*c410*/  HMMA.16816.F32 R32, R140, R154, R32 ;  /* 0x0000009a8c20723c */ /* 0x000fe20000001820 */
[----:B------:R-:W3:Y:S07]  /*c420*/  LDSM.16.M88.4 R164, [R0+0xc900] ;  /* 0x00c9000000a4783b */ /* 0x000eee0000000200 */
[----:B------:R-:W1:Y:S07]  /*c430*/  LDSM.16.M88.4 R144, [R0+0xd100] ;  /* 0x00d100000090783b */ /* 0x000e6e0000000200 */
[----:B------:R-:W1:Y:S07]  /*c440*/  LDSM.16.M88.4 R148, [R0+0xd900] ;  /* 0x00d900000094783b */ /* 0x000e6e0000000200 */
[----:B------:R-:W-:Y:S07]  /*c450*/  LDSM.16.M88.4 R136, [R184] ;  /* 0x00000000b888783b */ /* 0x000fee0000000200 */
[----:B-----5:R-:W5:Y:S01]  /*c460*/  LDSM.16.M88.4 R168, [R2+0xc100] ;  /* 0x00c1000002a8783b */ /* 0x020f620000000200 */
[C---:B--2---:R-:W-:Y:S06]  /*c470*/  HMMA.16816.F32 R4, R156.reuse, R160, R4 ;  /* 0x000000a09c04723c */ /* 0x044fec0000001804 */
[----:B------:R-:W2:Y:S02]  /*c480*/  LDSM.16.M88.4 R140, [R2+0xc900] ;  /* 0x00c90000028c783b */ /* 0x000ea40000000200 */
[C---:B------:R-:W-:Y:S05]  /*c490*/  HMMA.16816.F32 R8, R156.reuse, R162, R8 ;  /* 0x000000a29c08723c */ /* 0x040fea0000001808 */
[----:B------:R-:W2:Y:S03]  /*c4a0*/  LDSM.16.M88.4 R152, [R2+0xd100] ;  /* 0x00d100000298783b */ /* 0x000ea60000000200 */
[C---:B---3--:R-:W-:Y:S04]  /*c4b0*/  HMMA.16816.F32 R12, R156.reuse, R164, R12 ;  /* 0x000000a49c0c723c */ /* 0x048fe8000000180c */
[----:B------:R-:W3:Y:S04]  /*c4c0*/  LDSM.16.M88.4 R160, [R2+0xd900] ;  /* 0x00d9000002a0783b */ /* 0x000ee80000000200 */
[C---:B------:R-:W-:Y:S03]  /*c4d0*/  HMMA.16816.F32 R16, R156.reuse, R166, R16 ;  /* 0x000000a69c10723c */ /* 0x040fe60000001810 */
[----:B------:R-:W-:Y:S05]  /*c4e0*/  LDSM.16.M88.4 R164, [R188+UR4+0xe100] ;  /* 0x00e10004bca4783b */ /* 0x000fea0008000200 */
[C---:B-1----:R-:W-:Y:S02]  /*c4f0*/  HMMA.16816.F32 R20, R156.reuse, R144, R20 ;  /* 0x000000909c14723c */ /* 0x042fe40000001814 */
[----:B----4-:R-:W-:Y:S06]  /*c500*/  LDSM.16.M88.4 R172, [R192+0xf900] ;  /* 0x00f90000c0ac783b */ /* 0x010fec0000000200 */
[C---:B------:R-:W-:Y:S01]  /*c510*/  HMMA.16816.F32 R24, R156.reuse, R146, R24 ;  /* 0x000000929c18723c */ /* 0x040fe20000001818 */
[----:B------:R-:W1:Y:S07]  /*c520*/  LDSM.16.M88.4 R144, [R190+0x4000] ;  /* 0x00400000be90783b */ /* 0x000e6e0000000200 */
[C---:B------:R-:W-:Y:S01]  /*c530*/  HMMA.16816.F32 R28, R156.reuse, R148, R28 ;  /* 0x000000949c1c723c */ /* 0x040fe2000000181c */
[----:B------:R-:W-:Y:S07]  /*c540*/  LDSM.16.M88.4 R176, [R190+0x8000] ;  /* 0x00800000beb0783b */ /* 0x000fee0000000200 */
[----:B------:R-:W-:Y:S01]  /*c550*/  HMMA.16816.F32 R32, R156, R150, R32 ;  /* 0x000000969c20723c */ /* 0x000fe20000001820 */
[----:B------:R-:W4:Y:S07]  /*c560*/  LDSM.16.M88.4 R148, [R188+UR4+0xe900] ;  /* 0x00e90004bc94783b */ /* 0x000f2e0008000200 */
[C---:B-----5:R-:W-:Y:S01]  /*c570*/  HMMA.16816.F32 R4, R136.reuse, R168, R4 ;  /* 0x000000a88804723c */ /* 0x060fe20000001804 */
[----:B------:R-:W5:Y:S07]  /*c580*/  LDSM.16.M88.4 R156, [R188+UR4+0xf100] ;  /* 0x00f10004bc9c783b */ /* 0x000f6e0008000200 */
[C---:B------:R-:W-:Y:S01]  /*c590*/  HMMA.16816.F32 R8, R136.reuse, R170, R8 ;  /* 0x000000aa8808723c */ /* 0x040fe20000001808 */
[----:B------:R-:W1:Y:S07]  /*c5a0*/  LDSM.16.M88.4 R168, [R188+UR4+0xf900] ;  /* 0x00f90004bca8783b */ /* 0x000e6e0008000200 */
[C---:B--2---:R-:W-:Y:S01]  /*c5b0*/  HMMA.16816.F32 R12, R136.reuse, R140, R12 ;  /* 0x0000008c880c723c */ /* 0x044fe2000000180c */
[----:B------:R-:W-:Y:S07]  /*c5c0*/  LDSM.16.M88.4 R180, [R188+UR4+0x10100] ;  /* 0x01010004bcb4783b */ /* 0x000fee0008000200 */
[C---:B------:R-:W-:Y:S01]  /*c5d0*/  HMMA.16816.F32 R16, R136.reuse, R142, R16 ;  /* 0x0000008e8810723c */ /* 0x040fe20000001810 */
[----:B------:R-:W-:Y:S07]  /*c5e0*/  LDSM.16.M88.4 R140, [R192+0xe100] ;  /* 0x00e10000c08c783b */ /* 0x000fee0000000200 */
[C---:B------:R-:W-:Y:S01]  /*c5f0*/  HMMA.16816.F32 R20, R136.reuse, R152, R20 ;  /* 0x000000988814723c */ /* 0x040fe20000001814 */
[----:B------:R-:W0:Y:S07]  /*c600*/  LDGDEPBAR ;  /* 0x00000000000079af */ /* 0x000e2e0000000000 */
[C---:B------:R-:W-:Y:S01]  /*c610*/  HMMA.16816.F32 R24, R136.reuse, R154, R24 ;  /* 0x0000009a8818723c */ /* 0x040fe20000001818 */
[----:B------:R-:W-:Y:S07]  /*c620*/  LDSM.16.M88.4 R152, [R192+0xe900] ;  /* 0x00e90000c098783b */ /* 0x000fee0000000200 */
[C---:B---3--:R-:W-:Y:S08]  /*c630*/  HMMA.16816.F32 R28, R136.reuse, R160, R28 ;  /* 0x000000a0881c723c */ /* 0x048ff0000000181c */
[----:B------:R-:W-:Y:S01]  /*c640*/  HMMA.16816.F32 R32, R136, R162, R32 ;  /* 0x000000a28820723c */ /* 0x000fe20000001820 */
[----:B------:R-:W2:Y:S07]  /*c650*/  LDSM.16.M88.4 R136, [R186+0x4000] ;  /* 0x00400000ba88783b */ /* 0x000eae0000000200 */
[C---:B-1----:R-:W-:Y:S01]  /*c660*/  HMMA.16816.F32 R4, R144.reuse, R164, R4 ;  /* 0x000000a49004723c */ /* 0x042fe20000001804 */
[----:B------:R-:W1:Y:S07]  /*c670*/  LDSM.16.M88.4 R160, [R192+0xf100] ;  /* 0x00f10000c0a0783b */ /* 0x000e6e0000000200 */
[C---:B------:R-:W-:Y:S01]  /*c680*/  HMMA.16816.F32 R8, R144.reuse, R166, R8 ;  /* 0x000000a69008723c */ /* 0x040fe20000001808 */
[----:B------:R-:W-:Y:S07]  /*c690*/  LDSM.16.M88.4 R164, [R2+0xe100] ;  /* 0x00e1000002a4783b */ /* 0x000fee0000000200 */
[C---:B----4-:R-:W-:Y:S08]  /*c6a0*/  HMMA.16816.F32 R12, R144.reuse, R148, R12 ;  /* 0x00000094900c723c */ /* 0x050ff0000000180c */
[C---:B------:R-:W-:Y:S01]  /*c6b0*/  HMMA.16816.F32 R16, R144.reuse, R150, R16 ;  /* 0x000000969010723c */ /* 0x040fe20000001810 */
[----:B------:R-:W-:Y:S07]  /*c6c0*/  LDSM.16.M88.4 R148, [R185+0x4000] ;  /* 0x00400000b994783b */ /* 0x000fee0000000200 */
[C---:B-----5:R-:W-:Y:S08]  /*c6d0*/  HMMA.16816.F32 R20, R144.reuse, R156, R20 ;  /* 0x0000009c9014723c */ /* 0x060ff00000001814 */
[C---:B------:R-:W-:Y:S01]  /*c6e0*/  HMMA.16816.F32 R24, R144.reuse, R158, R24 ;  /* 0x0000009e9018723c */ /* 0x040fe20000001818 */
[----:B------:R-:W3:Y:S07]  /*c6f0*/  LDSM.16.M88.4 R156, [R0+0xe100] ;  /* 0x00e10000009c783b */ /* 0x000eee0000000200 */
[C---:B------:R-:W-:Y:S08]  /*c700*/  HMMA.16816.F32 R28, R144.reuse, R168, R28 ;  /* 0x000000a8901c723c */ /* 0x040ff0000000181c */
[----:B------:R-:W-:Y:S01]  /*c710*/  HMMA.16816.F32 R32, R144, R170, R32 ;  /* 0x000000aa9020723c */ /* 0x000fe20000001820 */
[----:B------:R-:W-:Y:S07]  /*c720*/  LDSM.16.M88.4 R144, [R0+0xf100] ;  /* 0x00f100000090783b */ /* 0x000fee0000000200 */
[C---:B--2---:R-:W-:Y:S08]  /*c730*/  HMMA.16816.F32 R4, R136.reuse, R140, R4 ;  /* 0x0000008c8804723c */ /* 0x044ff00000001804 */
[C---:B------:R-:W-:Y:S01]  /*c740*/  HMMA.16816.F32 R8, R136.reuse, R142, R8 ;  /* 0x0000008e8808723c */ /* 0x040fe20000001808 */
[----:B------:R-:W2:Y:S07]  /*c750*/  LDSM.16.M88.4 R140, [R0+0xe900] ;  /* 0x00e90000008c783b */ /* 0x000eae0000000200 */
[C---:B------:R-:W-:Y:S08]  /*c760*/  HMMA.16816.F32 R12, R136.reuse, R152, R12 ;  /* 0x00000098880c723c */ /* 0x040ff0000000180c */
[C---:B------:R-:W-:Y:S01]  /*c770*/  HMMA.16816.F32 R16, R136.reuse, R154, R16 ;  /* 0x0000009a8810723c */ /* 0x040fe20000001810 */
[----:B------:R-:W4:Y:S07]  /*c780*/  LDSM.16.M88.4 R152, [R0+0xf900] ;  /* 0x00f900000098783b */ /* 0x000f2e0000000200 */
[C---:B-1----:R-:W-:Y:S08]  /*c790*/  HMMA.16816.F32 R20, R136.reuse, R160, R20 ;  /* 0x000000a08814723c */ /* 0x042ff00000001814 */
[C---:B------:R-:W-:Y:S01]  /*c7a0*/  HMMA.16816.F32 R24, R136.reuse, R162, R24 ;  /* 0x000000a28818723c */ /* 0x040fe20000001818 */
[----:B------:R-:W1:Y:S07]  /*c7b0*/  LDSM.16.M88.4 R160, [R184+0x4000] ;  /* 0x00400000b8a0783b */ /* 0x000e6e0000000200 */
[C---:B------:R-:W-:Y:S08]  /*c7c0*/  HMMA.16816.F32 R28, R136.reuse, R172, R28 ;  /* 0x000000ac881c723c */ /* 0x040ff0000000181c */
[----:B------:R-:W-:Y:S07]  /*c7d0*/  HMMA.16816.F32 R32, R136, R174, R32 ;  /* 0x000000ae8820723c */ /* 0x000fee0000001820 */
[----:B------:R-:W-:Y:S01]  /*c7e0*/  IADD3 R136, R133, UR4, R188 ;  /* 0x0000000485887c10 */ /* 0x000fe2000fffe0bc */
[C---:B---3--:R-:W-:Y:S05]  /*c7f0*/  HMMA.16816.F32 R4, R148.reuse, R156, R4 ;  /* 0x0000009c9404723c */ /* 0x048fea0000001804 */
[----:B------:R-:W-:Y:S03]  /*c800*/  IADD3 R191, R189, R136, RZ ;  /* 0x00000088bdbf7210 */ /* 0x000fe60007ffe0ff */
[C---:B------:R-:W-:Y:S01]  /*c810*/  HMMA.16816.F32 R8, R148.reuse, R158, R8 ;  /* 0x0000009e9408723c */ /* 0x040fe20000001808 */
[----:B------:R-:W-:Y:S07]  /*c820*/  LDSM.16.M88.4 R156, [R192+0x10100] ;  /* 0x01010000c09c783b */ /* 0x000fee0000000200 */
[C---:B--2---:R-:W-:Y:S01]  /*c830*/  HMMA.16816.F32 R12, R148.reuse, R140, R12 ;  /* 0x0000008c940c723c */ /* 0x044fe2000000180c */
[----:B------:R-:W2:Y:S07]  /*c840*/  LDSM.16.M88.4 R136, [R191+0xe900] ;  /* 0x00e90000bf88783b */ /* 0x000eae0000000200 */
        /* <DEDUP_REMOVED lines=10> */
[C---:B-1----:R-:W-:Y:S01]  /*c8f0*/  HMMA.16816.F32 R4, R160.reuse, R164, R4 ;  /* 0x000000a4a004723c */ /* 0x042fe20000001804 */
[----:B------:R-:W1:Y:S07]  /*c900*/  LDSM.16.M88.4 R152, [R186+0x8000] ;  /* 0x00800000ba98783b */ /* 0x000e6e0000000200 */
[C---:B------:R-:W-:Y:S01]  /*c910*/  HMMA.16816.F32 R8, R160.reuse, R166, R8 ;  /* 0x000000a6a008723c */ /* 0x040fe20000001808 */
[----:B------:R-:W-:Y:S07]  /*c920*/  LDSM.16.M88.4 R164, [R192+0x11900] ;  /* 0x01190000c0a4783b */ /* 0x000fee0000000200 */
[C---:B--2---:R-:W-:Y:S08]  /*c930*/  HMMA.16816.F32 R12, R160.reuse, R136, R12 ;  /* 0x00000088a00c723c */ /* 0x044ff0000000180c */
[C---:B------:R-:W-:Y:S01]  /*c940*/  HMMA.16816.F32 R16, R160.reuse, R138, R16 ;  /* 0x0000008aa010723c */ /* 0x040fe20000001810 */
[----:B------:R-:W2:Y:S07]  /*c950*/  LDSM.16.M88.4 R136, [R192+0x10900] ;  /* 0x01090000c088783b */ /* 0x000eae0000000200 */
        /* <DEDUP_REMOVED lines=20> */
[C---:B-1----:R-:W-:Y:S08]  /*caa0*/  HMMA.16816.F32 R4, R152.reuse, R156, R4 ;  /* 0x0000009c9804723c */ /* 0x042ff00000001804 */
[C---:B------:R-:W-:Y:S08]  /*cab0*/  HMMA.16816.F32 R8, R152.reuse, R158, R8 ;  /* 0x0000009e9808723c */ /* 0x040ff00000001808 */
[C---:B--2---:R-:W-:Y:S08]  /*cac0*/  HMMA.16816.F32 R12, R152.reuse, R136, R12 ;  /* 0x00000088980c723c */ /* 0x044ff0000000180c */
        /* <DEDUP_REMOVED lines=37> */
[----:B------:R1:W1:Y:S10]  /*cd20*/  MUFU.TANH R170, R14 ;  /* 0x0000000e00aa7308 */ /* 0x0002740000002400 */
[----:B------:R1:W1:Y:S01]  /*cd30*/  MUFU.TANH R172, R15 ;  /* 0x0000000f00ac7308 */ /* 0x0002620000002400 */
[C---:B---3--:R-:W-:Y:S01]  /*cd40*/  HMMA.16816.F32 R20, R176.reuse, R4, R20 ;  /* 0x00000004b014723c */ /* 0x048fe20000001814 */
[----:B-----5:R-:W3:Y:S08]  /*cd50*/  LDSM.16.M88.4 R8, [R191+0x11900] ;  /* 0x01190000bf08783b */ /* 0x020ef00000000200 */
[----:B------:R-:W2:Y:S01]  /*cd60*/  MUFU.TANH R141, R141 ;  /* 0x0000008d008d7308 */ /* 0x000ea20000002400 */
[C---:B------:R-:W-:Y:S03]  /*cd70*/  HMMA.16816.F32 R24, R176.reuse, R6, R24 ;  /* 0x00000006b018723c */ /* 0x040fe60000001818 */
[----:B------:R-:W-:Y:S02]  /*cd80*/  FMUL.FTZ R5, R18, c[0x0][0x320] ;  /* 0x0000c80012057a20 */ /* 0x000fe40000410000 */
[----:B------:R-:W-:Y:S04]  /*cd90*/  FMUL.FTZ R4, R19, c[0x0][0x320] ;  /* 0x0000c80013047a20 */ /* 0x000fe80000410000 */
[----:B------:R-:W2:Y:S05]  /*cda0*/  MUFU.TANH R0, R0 ;  /* 0x0000000000007308 */ /* 0x000eaa0000002400 */
[----:B-1----:R-:W-:Y:S02]  /*cdb0*/  FMUL.FTZ R14, R21, c[0x0][0x320] ;  /* 0x0000c800150e7a20 */ /* 0x002fe40000410000 */
[----:B------:R-:W-:Y:S03]  /*cdc0*/  IMAD.MOV.U32 R21, RZ, RZ, R210 ;  /* 0x000000ffff157224 */ /* 0x000fe600078e00d2 */
[----:B------:R-:W1:Y:S01]  /*cdd0*/  MUFU.TANH R2, R2 ;  /* 0x0000000200027308 */ /* 0x000e620000002400 */
[----:B------:R-:W-:Y:S01]  /*cde0*/  @P2 MOV R21, R219 ;  /* 0x000000db00152202 */ /* 0x000fe20000000f00 */
[----:B------:R-:W-:Y:S02]  /*cdf0*/  FMUL.FTZ R175, R20, c[0x0][0x320] ;  /* 0x0000c80014af7a20 */ /* 0x000fe40000410000 */
[----:B------:R-:W-:Y:S02]  /*ce00*/  FMUL.FTZ R7, R22, c[0x0][0x320] ;  /* 0x0000c80016077a20 */ /* 0x000fe40000410000 */
[----:B------:R-:W-:Y:S02]  /*ce10*/  FMUL.FTZ R6, R23, c[0x0][0x320] ;  /* 0x0000c80017067a20 */ /* 0x000fe40000410000 */
[----:B------:R-:W-:Y:S02]  /*ce20*/  FMUL.FTZ R15, R24, c[0x0][0x320] ;  /* 0x0000c800180f7a20 */ /* 0x000fe40000410000 */
[----:B------:R-:W1:Y:S01]  /*ce30*/  MUFU.TANH R142, R142 ;  /* 0x0000008e008e7308 */ /* 0x000e620000002400 */
[----:B------:R-:W-:Y:S02]  /*ce40*/  FMUL.FTZ R25, R25, c[0x0][0x320] ;  /* 0x0000c80019197a20 */ /* 0x000fe40000410000 */
[----:B------:R-:W-:Y:S01]  /*ce50*/  FMUL.FTZ R26, R26, c[0x0][0x320] ;  /* 0x0000c8001a1a7a20 */ /* 0x000fe20000410000 */
[C---:B---3--:R-:W-:Y:S03]  /*ce60*/  HMMA.16816.F32 R28, R176.reuse, R8, R28 ;  /* 0x00000008b01c723c */ /* 0x048fe6000000181c */
[----:B------:R-:W-:Y:S03]  /*ce70*/  FMUL.FTZ R27, R27, c[0x0][0x320] ;  /* 0x0000c8001b1b7a20 */ /* 0x000fe60000410000 */
[----:B------:R-:W3:Y:S01]  /*ce80*/  MUFU.TANH R169, R169 ;  /* 0x000000a900a97308 */ /* 0x000ee20000002400 */
[----:B------:R-:W-:Y:S01]  /*ce90*/  IMAD.SHL.U32 R8, R220, 0x40, RZ ;  /* 0x00000040dc087824 */ /* 0x000fe200078e00ff */
[----:B------:R-:W-:Y:S01]  /*cea0*/  HMMA.16816.F32 R32, R176, R10, R32 ;  /* 0x0000000ab020723c */ /* 0x000fe20000001820 */
[----:B------:R-:W5:Y:S06]  /*ceb0*/  SHFL.IDX PT, R11, R21, RZ, 0x1c1f ;  /* 0x001c1fff150b7589 */ /* 0x000f6c00000e0000 */
[----:B------:R-:W-:Y:S01]  /*cec0*/  IADD3 R10, -R211, 0x1, -R8 ;  /* 0x00000001d30a7810 */ /* 0x000fe20007ffe908 */
[----:B------:R-:W1:Y:S04]  /*ced0*/  MUFU.TANH R167, R167 ;  /* 0x000000a700a77308 */ /* 0x000e680000002400 */
[----:B------:R-:W-:Y:S04]  /*cee0*/  IADD3 R10, -R203, R10, R194 ;  /* 0x0000000acb0a7210 */ /* 0x000fe80007ffe1c2 */
[----:B------:R-:W-:Y:S01]  /*cef0*/  FMUL.FTZ R153, R28, c[0x0][0x320] ;  /* 0x0000c8001c997a20 */ /* 0x000fe20000410000 */
[C---:B------:R-:W-:Y:S01]  /*cf00*/  IADD3 R16, R10.reuse, c[0x0][0x328], RZ ;  /* 0x0000ca000a107a10 */ /* 0x040fe20007ffe0ff */
[----:B------:R-:W1:Y:S01]  /*cf10*/  MUFU.TANH R12, R12 ;  /* 0x0000000c000c7308 */ /* 0x000e620000002400 */
[----:B------:R-:W-:Y:S01]  /*cf20*/  FMUL.FTZ R29, R29, c[0x0][0x320] ;  /* 0x0000c8001d1d7a20 */ /* 0x000fe20000410000 */
[----:B------:R-:W-:Y:S01]  /*cf30*/  IADD3 R10, R10, UR6, RZ ;  /* 0x000000060a0a7c10 */ /* 0x000fe2000fffe0ff */
[----:B------:R-:W-:Y:S02]  /*cf40*/  FMUL.FTZ R30, R30, c[0x0][0x320] ;  /* 0x0000c8001e1e7a20 */ /* 0x000fe40000410000 */
[----:B------:R-:W-:Y:S02]  /*cf50*/  FMUL.FTZ R31, R31, c[0x0][0x320] ;  /* 0x0000c8001f1f7a20 */ /* 0x000fe40000410000 */
[----:B------:R-:W-:Y:S01]  /*cf60*/  FMUL.FTZ R149, R32, c[0x0][0x320] ;  /* 0x0000c80020957a20 */ /* 0x000fe20000410000 */
[-C--:B-----5:R-:W-:Y:S01]  /*cf70*/  IADD3 R20, R16, R11.reuse, RZ ;  /* 0x0000000b10147210 */ /* 0x0a0fe20007ffe0ff */
[----:B------:R-:W-:Y:S01]  /*cf80*/  FMUL.FTZ R33, R33, c[0x0][0x320] ;  /* 0x0000c80021217a20 */ /* 0x000fe20000410000 */
[----:B------:R-:W1:Y:S01]  /*cf90*/  MUFU.TANH R13, R13 ;  /* 0x0000000d000d7308 */ /* 0x000e620000002400 */
[----:B------:R-:W-:Y:S01]  /*cfa0*/  FMUL.FTZ R34, R34, c[0x0][0x320] ;  /* 0x0000c80022227a20 */ /* 0x000fe20000410000 */
[----:B------:R-:W-:Y:S01]  /*cfb0*/  IADD3 R18, R10, R11, RZ ;  /* 0x0000000b0a127210 */ /* 0x000fe20007ffe0ff */
[----:B------:R-:W-:Y:S07]  /*cfc0*/  FMUL.FTZ R35, R35, c[0x0][0x320] ;  /* 0x0000c80023237a20 */ /* 0x000fee0000410000 */
        /* <DEDUP_REMOVED lines=32> */
.L_x_899:
[----:B------:R-:W-:Y:S04]  /*d1d0*/  MOV R9, c[0x0][0x32c] ;  /* 0x0000cb0000097a02 */ /* 0x000fe80000000f00 */
[----:B------:R-:W-:Y:S11]  /*d1e0*/  ISETP.NE.AND P0, PT, R9, 0x1, PT ;  /* 0x000000010900780c */ /* 0x000ff60003f05270 */
[----:B------:R-:W-:Y:S02]  /*d1f0*/  @!UPT UIADD3 URZ, URZ, URZ, URZ ;  /* 0x0000003f3f3ff290 */ /* 0x000fe4000fffe03f */
[----:B------:R-:W-:Y:S05]  /*d200*/  @P0 IMAD.HI.U32 R9, R11, c[0x0][0x330], RZ ;  /* 0x0000cc000b090a27 */ /* 0x000fea00078e00ff */
[----:B------:R-:W-:Y:S02]  /*d210*/  @P0 SHF.R.U32.HI R11, RZ, c[0x0][0x334], R9 ;  /* 0x0000cd00ff0b0a19 */ /* 0x000fe40000011609 */
.L_x_900:
[----:B------:R-:W-:Y:S05]  /*d220*/  BSYNC B0 ;  /* 0x0000000000007941 */ /* 0x000fea0003800000 */
.L_x_898:
[----:B------:R-:W-:Y:S04]  /*d230*/  IMAD R22, R11, c[0x0][0x32c], -R8 ;  /* 0x0000cb000b167a24 */ /* 0x000fe800078e0a08 */
[----:B------:R-:W-:Y:S05]  /*d240*/  IMAD.IADD R11, R22, 0x1, -R211 ;  /* 0x00000001160b7824 */ /* 0x000fea00078e0ad3 */
[----:B------:R-:W-:Y:S02]  /*d250*/  IADD3 R9, R11, c[0x0][0x32c], RZ ;  /* 0x0000cb000b097a10 */ /* 0x000fe40007ffe0ff */
[----:B------:R-:W-:Y:S02]  /*d260*/  IMNMX R18, R18, R11, !PT ;  /* 0x0000000b12127217 */ /* 0x000fe40007800200 */
[----:B------:R-:W-:Y:S02]  /*d270*/  IMNMX R20, R20, R9, PT ;  /* 0x0000000914147217 */ /* 0x000fe40003800200 */
.L_x_897:
[----:B--234-:R-:W-:Y:S04]  /*d280*/  ISETP.GT.AND P2, PT, R220, -0x1, PT ;  /* 0xffffffffdc00780c */ /* 0x01cfe80003f44270 */
[----:B------:R-:W-:Y:S04]  /*d290*/  ISETP.GT.AND P0, PT, R18, RZ, P2 ;  /* 0x000000ff1200720c */ /* 0x000fe80001704270 */
[----:B------:R-:W-:Y:S04]  /*d2a0*/  ISETP.LT.OR P0, PT, R20, 0x1, P0 ;  /* 0x000000011400780c */ /* 0x000fe80000701670 */
[----:B------:R-:W-:Y:S02]  /*d2b0*/  FSEL R19, R140, -INF , !P0 ;  /* 0xff8000008c137808 */ /* 0x000fe40004000000 */
[----:B------:R-:W-:Y:S04]  /*d2c0*/  ISETP.GT.AND P0, PT, R18, 0x1, P2 ;  /* 0x000000011200780c */ /* 0x000fe80001704270 */
[----:B------:R-:W-:Y:S04]  /*d2d0*/  ISETP.LT.OR P0, PT, R20, 0x2, P0 ;  /* 0x000000021400780c */ /* 0x000fe80000701670 */
[----:B------:R-:W-:Y:S02]  /*d2e0*/  FSEL R17, R141, -INF , !P0 ;  /* 0xff8000008d117808 */ /* 0x000fe40004000000 */
[----:B------:R-:W-:Y:S04]  /*d2f0*/  ISETP.GT.AND P0, PT, R18, 0x8, P2 ;  /* 0x000000081200780c */ /* 0x000fe80001704270 */
[----:B------:R-:W-:Y:S04]  /*d300*/  ISETP.LT.OR P0, PT, R20, 0x9, P0 ;  /* 0x000000091400780c */ /* 0x000fe80000701670 */
[----:B-1----:R-:W-:Y:S02]  /*d310*/  FSEL R11, R142, -INF , !P0 ;  /* 0xff8000008e0b7808 */ /* 0x002fe40004000000 */
[----:B------:R-:W-:Y:S04]  /*d320*/  ISETP.GT.AND P0, PT, R18, 0x9, P2 ;  /* 0x000000091200780c */ /* 0x000fe80001704270 */
[----:B------:R-:W-:Y:S04]  /*d330*/  ISETP.LT.OR P0, PT, R20, 0xa, P0 ;  /* 0x0000000a1400780c */ /* 0x000fe80000701670 */
[----:B------:R-:W-:Y:S02]  /*d340*/  FSEL R9, R143, -INF , !P0 ;  /* 0xff8000008f097808 */ /* 0x000fe40004000000 */
        /* <DEDUP_REMOVED lines=21> */
[----:B------:R-:W-:Y:S01]  /*d4a0*/  ISETP.GT.AND P0, PT, R18, 0x29, P2 ;  /* 0x000000291200780c */ /* 0x000fe20001704270 */
[----:B------:R-:W1:Y:S03]  /*d4b0*/  SHFL.IDX PT, R15, R21, 0x1, 0x1c1f ;  /* 0x003c1f00150f7f89 */ /* 0x000e6600000e0000 */
[----:B------:R-:W-:Y:S04]  /*d4c0*/  ISETP.LT.OR P0, PT, R20, 0x2a, P0 ;  /* 0x0000002a1400780c */ /* 0x000fe80000701670 */
[----:B------:R-:W-:Y:S02]  /*d4d0*/  FSEL R155, R155, -INF , !P0 ;  /* 0xff8000009b9b7808 */ /* 0x000fe40004000000 */
[----:B------:R-:W-:Y:S04]  /*d4e0*/  ISETP.GT.AND P0, PT, R18, 0x30, P2 ;  /* 0x000000301200780c */ /* 0x000fe80001704270 */
[----:B------:R-:W-:Y:S04]  /*d4f0*/  ISETP.LT.OR P0, PT, R20, 0x31, P0 ;  /* 0x000000311400780c */ /* 0x000fe80000701670 */
[----:B------:R-:W-:Y:S02]  /*d500*/  FSEL R153, R153, -INF , !P0 ;  /* 0xff80000099997808 */ /* 0x000fe40004000000 */
[----:B------:R-:W-:Y:S04]  /*d510*/  ISETP.GT.AND P0, PT, R18, 0x31, P2 ;  /* 0x000000311200780c */ /* 0x000fe80001704270 */
[----:B------:R-:W-:Y:S01]  /*d520*/  ISETP.LT.OR P0, PT, R20, 0x32, P0 ;  /* 0x000000321400780c */ /* 0x000fe20000701670 */
[--C-:B-1----:R-:W-:Y:S02]  /*d530*/  IMAD.IADD R16, R16, 0x1, R15.reuse ;  /* 0x0000000110107824 */ /* 0x102fe400078e020f */
[----:B------:R-:W-:Y:S01]  /*d540*/  IMAD.IADD R13, R10, 0x1, R15 ;  /* 0x000000010a0d7824 */ /* 0x000fe200078e020f */
[----:B------:R-:W-:Y:S02]  /*d550*/  FSEL R151, R151, -INF , !P0 ;  /* 0xff80000097977808 */ /* 0x000fe40004000000 */
[----:B------:R-:W-:Y:S04]  /*d560*/  ISETP.GT.AND P0, PT, R18, 0x38, P2 ;  /* 0x000000381200780c */ /* 0x000fe80001704270 */
[----:B------:R-:W-:Y:S04]  /*d570*/  ISETP.LT.OR P0, PT, R20, 0x39, P0 ;  /* 0x000000391400780c */ /* 0x000fe80000701670 */
        /* <DEDUP_REMOVED lines=18> */
.L_x_903:
[----:B------:R-:W-:Y:S04]  /*d6a0*/  MOV R10, c[0x0][0x32c] ;  /* 0x0000cb00000a7a02 */ /* 0x000fe80000000f00 */
[----:B------:R-:W-:Y:S11]  /*d6b0*/  ISETP.NE.AND P0, PT, R10, 0x1, PT ;  /* 0x000000010a00780c */ /* 0x000ff60003f05270 */
[----:B------:R-:W-:Y:S02]  /*d6c0*/  @!UPT UIADD3 URZ, URZ, URZ, URZ ;  /* 0x0000003f3f3ff290 */ /* 0x000fe4000fffe03f */
[----:B------:R-:W-:Y:S05]  /*d6d0*/  @P0 IMAD.HI.U32 R10, R15, c[0x0][0x330], RZ ;  /* 0x0000cc000f0a0a27 */ /* 0x000fea00078e00ff */
[----:B------:R-:W-:Y:S02]  /*d6e0*/  @P0 SHF.R.U32.HI R15, RZ, c[0x0][0x334], R10 ;  /* 0x0000cd00ff0f0a19 */ /* 0x000fe4000001160a */
.L_x_904:
[----:B------:R-:W-:Y:S05]  /*d6f0*/  BSYNC B0 ;  /* 0x0000000000007941 */ /* 0x000fea0003800000 */
.L_x_902:
[----:B------:R-:W-:Y:S04]  /*d700*/  IMAD R8, R15, c[0x0][0x32c], -R8 ;  /* 0x0000cb000f087a24 */ /* 0x000fe800078e0a08 */
[----:B------:R-:W-:Y:S05]  /*d710*/  IMAD.IADD R8, R8, 0x1, -R211 ;  /* 0x0000000108087824 */ /* 0x000fea00078e0ad3 */
[----:B------:R-:W-:Y:S02]  /*d720*/  IADD3 R15, R8, c[0x0][0x32c], RZ ;  /* 0x0000cb00080f7a10 */ /* 0x000fe40007ffe0ff */
[----:B------:R-:W-:Y:S02]  /*d730*/  IMNMX R13, R13, R8, !PT ;  /* 0x000000080d0d7217 */ /* 0x000fe40007800200 */
[----:B------:R-:W-:Y:S02]  /*d740*/  IMNMX R16, R16, R15, PT ;  /* 0x0000000f10107217 */ /* 0x000fe40003800200 */
.L_x_901:
[C---:B------:R-:W-:Y:S01]  /*d750*/  ISETP.GT.AND P0, PT, R13.reuse, RZ, P2 ;  /* 0x000000ff0d00720c */ /* 0x040fe20001704270 */
[----:B------:R-:W-:Y:S04]  /*d760*/  DEPBAR.LE SB0, 0x2 ;  /* 0x000080800000791a */ /* 0x000fe80000000000 */
[----:B------:R-:W-:Y:S01]  /*d770*/  BAR.SYNC.DEFER_BLOCKING 0x0 ;  /* 0x0000000000007b1d */ /* 0x000fe20000010000 */
[----:B------:R-:W-:Y:S01]  /*d780*/  ISETP.LT.OR P0, PT, R16, 0x1, P0 ;  /* 0x000000011000780c */ /* 0x000fe20000701670 */
[----:B------:R-:W-:Y:S01]  /*d790*/  UIADD3 UR7, UR5, 0x1, URZ ;  /* 0x0000000105077890 */ /* 0x000fe2000fffe03f */
[C---:B------:R-:W-:Y:S01]  /*d7a0*/  ISETP.GT.AND P1, PT, R13.reuse, 0x38, P2 ;  /* 0x000000380d00780c */ /* 0x040fe20001724270 */
        /* <DEDUP_REMOVED lines=16> */
[C---:B------:R-:W-:Y:S02]  /*d8b0*/  ISETP.LT.OR P0, PT, R16.reuse, 0xa, P0 ;  /* 0x0000000a1000780c */ /* 0x040fe40000701670 */
        /* <DEDUP_REMOVED lines=27> */
[----:B------:R-:W-:Y:S01]  /*da70*/  FMNMX.FTZ R7, R12, R3, !PT ;  /* 0x000000030c077209 */ /* 0x000fe20007810000 */
[----:B------:R-:W1:Y:S01]  /*da80*/  SHFL.BFLY PT, R5, R0, 0x2, 0x1f ;  /* 0x0c401f0000057f89 */ /* 0x000e6200000e0000 */
[C---:B------:R-:W-:Y:S02]  /*da90*/  ISETP.GT.AND P0, PT, R13.reuse, 0x21, P2 ;  /* 0x000000210d00780c */ /* 0x040fe40001704270 */
[----:B------:R-:W-:Y:S02]  /*daa0*/  FMNMX.FTZ R7, R10, R7, !PT ;  /* 0x000000070a077209 */ /* 0x000fe40007810000 */
[----:B------:R-:W-:Y:S02]  /*dab0*/  ISETP.LT.OR P0, PT, R16, 0x22, P0 ;  /* 0x000000221000780c */ /* 0x000fe40000701670 */
[----:B------:R-:W-:Y:S02]  /*dac0*/  FMNMX.FTZ R7, R136, R7, !PT ;  /* 0x0000000788077209 */ /* 0x000fe40007810000 */
[----:B------:R-:W-:Y:S02]  /*dad0*/  FSEL R176, R6, -INF , !P0 ;  /* 0xff80000006b07808 */ /* 0x000fe40004000000 */
[----:B------:R-:W-:Y:S02]  /*dae0*/  FMNMX.FTZ R7, R8, R7, !PT ;  /* 0x0000000708077209 */ /* 0x000fe40007810000 */
        /* <DEDUP_REMOVED lines=59> */
[----:B------:R-:W-:Y:S01]  /*dea0*/  MUFU.EX2 R158, R158 ;  /* 0x0000009e009e7308 */ /* 0x000fe20000000800 */
[----:B------:R-:W-:Y:S01]  /*deb0*/  FSEL R4, R0, RZ, P0 ;  /* 0x000000ff00047208 */ /* 0x000fe20000000000 */
[--C-:B------:R-:W-:Y:S01]  /*dec0*/  FFMA.FTZ R175, R175, c[0x0][0x2d0], -R152.reuse ;  /* 0x0000b400afaf7a23 */ /* 0x100fe20000010898 */
[----:B------:R-:W-:Y:S01]  /*ded0*/  FSEL R145, R145, RZ, P0 ;  /* 0x000000ff91917208 */ /* 0x000fe20000000000 */
[--C-:B------:R-:W-:Y:S02]  /*dee0*/  FFMA.FTZ R180, R179, c[0x0][0x2d0], -R152.reuse ;  /* 0x0000b400b3b47a23 */ /* 0x100fe40000010898 */
[----:B------:R-:W-:Y:S02]  /*def0*/  FADD.FTZ R4, -R4, R3 ;  /* 0x0000000304047221 */ /* 0x000fe40000010100 */
[--C-:B------:R-:W-:Y:S02]  /*df00*/  FFMA.FTZ R165, R12, c[0x0][0x2d0], -R145.reuse ;  /* 0x0000b4000ca57a23 */ /* 0x100fe40000010891 */
[----:B------:R-:W1:Y:S01]  /*df10*/  LDSM.16.MT88.4 R12, [R135+UR4+0x100] ;  /* 0x00010004870c783b */ /* 0x000e620008004200 */
[--C-:B------:R-:W-:Y:S01]  /*df20*/  FFMA.FTZ R164, R10, c[0x0][0x2d0], -R145.reuse ;  /* 0x0000b4000aa47a23 */ /* 0x100fe20000010891 */
[----:B------:R-:W3:Y:S01]  /*df30*/  MUFU.EX2 R159, R159 ;  /* 0x0000009f009f7308 */ /* 0x000ee20000000800 */
[--C-:B------:R-:W-:Y:S01]  /*df40*/  FFMA.FTZ R160, R136, c[0x0][0x2d0], -R145.reuse ;  /* 0x0000b40088a07a23 */ /* 0x100fe20000010891 */
[----:B--2---:R-:W-:Y:S01]  /*df50*/  F2FP.PACK_AB R136, R161, R162 ;  /* 0x000000a2a188723e */ /* 0x004fe200000000ff */
[--C-:B------:R-:W-:Y:S02]  /*df60*/  FFMA.FTZ R163, R8, c[0x0][0x2d0], -R145.reuse ;  /* 0x0000b40008a37a23 */ /* 0x100fe40000010891 */
[----:B------:R-:W-:Y:S01]  /*df70*/  FMUL.FTZ R3, R4, c[0x0][0x2d0] ;  /* 0x0000b40004037a20 */ /* 0x000fe20000410000 */
[----:B------:R-:W-:Y:S01]  /*df80*/  IADD3 R4, R135, UR4, RZ ;  /* 0x0000000487047c10 */ /* 0x000fe2000fffe0ff */
[--C-:B------:R-:W-:Y:S02]  /*df90*/  FFMA.FTZ R173, R140, c[0x0][0x2d0], -R145.reuse ;  /* 0x0000b4008cad7a23 */ /* 0x100fe40000010891 */
[--C-:B------:R-:W-:Y:S01]  /*dfa0*/  FFMA.FTZ R181, R154, c[0x0][0x2d0], -R145.reuse ;  /* 0x0000b4009ab57a23 */ /* 0x100fe20000010891 */
[----:B------:R-:W2:Y:S01]  /*dfb0*/  MUFU.EX2 R132, R132 ;  /* 0x0000008400847308 */ /* 0x000ea20000000800 */
[----:B------:R-:W-:Y:S01]  /*dfc0*/  IADD3 R156, R187, R4, RZ ;  /* 0x00000004bb9c7210 */ /* 0x000fe20007ffe0ff */
[--C-:B------:R-:W-:Y:S02]  /*dfd0*/  FFMA.FTZ R228, R150, c[0x0][0x2d0], -R145.reuse ;  /* 0x0000b40096e47a23 */ /* 0x100fe40000010891 */
[--C-:B------:R-:W-:Y:S02]  /*dfe0*/  FFMA.FTZ R229, R148, c[0x0][0x2d0], -R145.reuse ;  /* 0x0000b40094e57a23 */ /* 0x100fe40000010891 */
[----:B------:R-:W4:Y:S01]  /*dff0*/  LDSM.16.MT88.4 R20, [R156+0x100] ;  /* 0x000100009c14783b */ /* 0x000f220000004200 */
[--C-:B------:R-:W-:Y:S02]  /*e000*/  FFMA.FTZ R230, R146, c[0x0][0x2d0], -R145.reuse ;  /* 0x0000b40092e67a23 */ /* 0x100fe40000010891 */
[--C-:B------:R-:W-:Y:S01]  /*e010*/  FFMA.FTZ R170, R170, c[0x0][0x2d0], -R145.reuse ;  /* 0x0000b400aaaa7a23 */ /* 0x100fe20000010891 */
[----:B------:R-:W-:Y:S01]  /*e020*/  MUFU.EX2 R165, R165 ;  /* 0x000000a500a57308 */ /* 0x000fe20000000800 */
[--C-:B------:R-:W-:Y:S02]  /*e030*/  FFMA.FTZ R171, R172, c[0x0][0x2d0], -R145.reuse ;  /* 0x0000b400acab7a23 */ /* 0x100fe40000010891 */
[--C-:B------:R-:W-:Y:S01]  /*e040*/  FFMA.FTZ R172, R142, c[0x0][0x2d0], -R145.reuse ;  /* 0x0000b4008eac7a23 */ /* 0x100fe20000010891 */
[----:B---3--:R-:W-:Y:S01]  /*e050*/  F2FP.PACK_AB R138, R159, R158 ;  /* 0x0000009e9f8a723e */ /* 0x008fe200000000ff */
[----:B------:R-:W-:Y:S01]  /*e060*/  LDSM.16.MT88.4 R140, [R134+UR4+0x2900] ;  /* 0x00290004868c783b */ /* 0x000fe20008004200 */
[--C-:B------:R-:W-:Y:S02]  /*e070*/  FFMA.FTZ R177, R177, c[0x0][0x2d0], -R152.reuse ;  /* 0x0000b400b1b17a23 */ /* 0x100fe40000010898 */
[--C-:B------:R-:W-:Y:S02]  /*e080*/  FFMA.FTZ R178, R178, c[0x0][0x2d0], -R145.reuse ;  /* 0x0000b400b2b27a23 */ /* 0x100fe40000010891 */
[----:B------:R-:W3:Y:S01]  /*e090*/  MUFU.EX2 R164, R164 ;  /* 0x000000a400a47308 */ /* 0x000ee20000000800 */
[--C-:B------:R-:W-:Y:S02]  /*e0a0*/  FFMA.FTZ R179, R176, c[0x0][0x2d0], -R145.reuse ;  /* 0x0000b400b0b37a23 */ /* 0x100fe40000010891 */
[----:B------:R-:W-:Y:S01]  /*e0b0*/  LDSM.16.MT88.4 R148, [R135+UR4+0x3900] ;  /* 0x003900048794783b */ /* 0x000fe20008004200 */
        /* <DEDUP_REMOVED lines=12> */
[----:B---3--:R-:W-:Y:S01]  /*e180*/  F2FP.PACK_AB R137, R164, R165 ;  /* 0x000000a5a489723e */ /* 0x008fe200000000ff */
[C---:B------:R-:W-:Y:S02]  /*e190*/  FMUL.FTZ R36, R132.reuse, R36 ;  /* 0x0000002484247220 */ /* 0x040fe40000410000 */
[C---:B------:R-:W-:Y:S02]  /*e1a0*/  FMUL.FTZ R37, R132.reuse, R37 ;  /* 0x0000002584257220 */ /* 0x040fe40000410000 */
[--C-:B------:R-:W-:Y:S01]  /*e1b0*/  FFMA.FTZ R176, R153, c[0x0][0x2d0], -R152.reuse ;  /* 0x0000b40099b07a23 */ /* 0x100fe20000010898 */
[----:B------:R-:W3:Y:S01]  /*e1c0*/  MUFU.EX2 R3, R3 ;  /* 0x0000000300037308 */ /* 0x000ee20000000800 */
[----:B------:R-:W-:Y:S02]  /*e1d0*/  FFMA.FTZ R152, R147, c[0x0][0x2d0], -R152 ;  /* 0x0000b40093987a23 */ /* 0x000fe40000010898 */
[C---:B------:R-:W-:Y:S02]  /*e1e0*/  FMUL.FTZ R40, R132.reuse, R40 ;  /* 0x0000002884287220 */ /* 0x040fe40000410000 */
[C---:B------:R-:W-:Y:S02]  /*e1f0*/  FMUL.FTZ R41, R132.reuse, R41 ;  /* 0x0000002984297220 */ /* 0x040fe40000410000 */
[C---:B------:R-:W-:Y:S02]  /*e200*/  FMUL.FTZ R44, R132.reuse, R44 ;  /* 0x0000002c842c7220 */ /* 0x040fe40000410000 */
[C---:B------:R-:W-:Y:S01]  /*e210*/  FMUL.FTZ R45, R132.reuse, R45 ;  /* 0x0000002d842d7220 */ /* 0x040fe20000410000 */
[----:B------:R5:W-:Y:S01]  /*e220*/  MUFU.EX2 R192, R152 ;  /* 0x0000009800c07308 */ /* 0x000be20000000800 */
[C---:B------:R-:W-:Y:S02]  /*e230*/  FMUL.FTZ R48, R132.reuse, R48 ;  /* 0x0000003084307220 */ /* 0x040fe40000410000 */
[C---:B------:R-:W-:Y:S01]  /*e240*/  FMUL.FTZ R49, R132.reuse, R49 ;  /* 0x0000003184317220 */ /* 0x040fe20000410000 */
[----:B--2---:R-:W-:Y:S01]  /*e250*/  F2FP.PACK_AB R139, R163, R160 ;  /* 0x000000a0a38b723e */ /* 0x004fe200000000ff */
[C---:B------:R-:W-:Y:S02]  /*e260*/  FMUL.FTZ R52, R132.reuse, R52 ;  /* 0x0000003484347220 */ /* 0x040fe40000410000 */
[C---:B------:R-:W-:Y:S02]  /*e270*/  FMUL.FTZ R53, R132.reuse, R53 ;  /* 0x0000003584357220 */ /* 0x040fe40000410000 */
[C---:B------:R-:W-:Y:S01]  /*e280*/  FMUL.FTZ R56, R132.reuse, R56 ;  /* 0x0000003884387220 */ /* 0x040fe20000410000 */
[----:B------:R-:W-:Y:S01]  /*e290*/  MUFU.EX2 R166, R166 ;  /* 0x000000a600a67308 */ /* 0x000fe20000000800 */
[C---:B------:R-:W-:Y:S02]  /*e2a0*/  FMUL.FTZ R57, R132.reuse, R57 ;  /* 0x0000003984397220 */ /* 0x040fe40000410000 */
[C---:B------:R-:W-:Y:S02]  /*e2b0*/  FMUL.FTZ R60, R132.reuse, R60 ;  /* 0x0000003c843c7220 */ /* 0x040fe40000410000 */
[C---:B---3--:R-:W-:Y:S02]  /*e2c0*/  FMUL.FTZ R6, R3.reuse, R130 ;  /* 0x0000008203067220 */ /* 0x048fe40000410000 */
[C---:B------:R-:W-:Y:S02]  /*e2d0*/  FMUL.FTZ R7, R3.reuse, R131 ;  /* 0x0000008303077220 */ /* 0x040fe40000410000 */
[----:B------:R-:W-:Y:S01]  /*e2e0*/  LDSM.16.MT88.4 R128, [R156+0x2900] ;  /* 0x002900009c80783b */ /* 0x000fe20000004200 */
[C---:B------:R-:W-:Y:S01]  /*e2f0*/  FMUL.FTZ R10, R3.reuse, R126 ;  /* 0x0000007e030a7220 */ /* 0x040fe20000410000 */
[----:B------:R-:W2:Y:S01]  /*e300*/  MUFU.EX2 R167, R167 ;  /* 0x000000a700a77308 */ /* 0x000ea20000000800 */
[C---:B------:R-:W-:Y:S02]  /*e310*/  FMUL.FTZ R11, R3.reuse, R127 ;  /* 0x0000007f030b7220 */ /* 0x040fe40000410000 */
[C---:B-1----:R-:W-:Y:S03]  /*e320*/  HMMA.16816.F32 R4, R136.reuse, R12, R4 ;  /* 0x0000000c8804723c */ /* 0x042fe60000001804 */
[----:B------:R-:W-:Y:S02]  /*e330*/  LDSM.16.MT88.4 R124, [R135+UR4+0x2900] ;  /* 0x00290004877c783b */ /* 0x000fe40008004200 */
[C---:B------:R-:W-:Y:S02]  /*e340*/  FMUL.FTZ R18, R3.reuse, R118 ;  /* 0x0000007603127220 */ /* 0x040fe40000410000 */
[C---:B------:R-:W-:Y:S01]  /*e350*/  FMUL.FTZ R12, R132.reuse, R120 ;  /* 0x00000078840c7220 */ /* 0x040fe20000410000 */
[C---:B------:R-:W-:Y:S01]  /*e360*/  HMMA.16816.F32 R8, R136.reuse, R14, R8 ;  /* 0x0000000e8808723c */ /* 0x040fe20000001808 */
[----:B------:R-:W-:Y:S02]  /*e370*/  MUFU.EX2 R168, R168 ;  /* 0x000000a800a87308 */ /* 0x000fe40000000800 */
[----:B-----5:R-:W-:Y:S01]  /*e380*/  LDSM.16.MT88.4 R152, [R156+0x3900] ;  /* 0x003900009c98783b */ /* 0x020fe20000004200 */
        /* <DEDUP_REMOVED lines=9> */
[C---:B----4-:R-:W-:Y:S01]  /*e420*/  HMMA.16816.F32 R12, R136.reuse, R20, R12 ;  /* 0x00000014880c723c */ /* 0x050fe2000000180c */
[----:B------:R-:W1:Y:S02]  /*e430*/  LDSM.16.MT88.4 R120, [R157+0x100] ;  /* 0x000100009d78783b */ /* 0x000e640000004200 */
[C---:B------:R-:W-:Y:S01]  /*e440*/  FMUL.FTZ R35, R3.reuse, R103 ;  /* 0x0000006703237220 */ /* 0x040fe20000410000 */
[----:B------:R-:W-:Y:S01]  /*e450*/  MUFU.EX2 R170, R170 ;  /* 0x000000aa00aa7308 */ /* 0x000fe20000000800 */
[C---:B------:R-:W-:Y:S02]  /*e460*/  FMUL.FTZ R38, R3.reuse, R38 ;  /* 0x0000002603267220 */ /* 0x040fe40000410000 */
[C---:B------:R-:W-:Y:S01]  /*e470*/  FMUL.FTZ R20, R132.reuse, R112 ;  /* 0x0000007084147220 */ /* 0x040fe20000410000 */
[C---:B------:R-:W-:Y:S01]  /*e480*/  HMMA.16816.F32 R16, R136.reuse, R22, R16 ;  /* 0x000000168810723c */ /* 0x040fe20000001810 */
[----:B------:R-:W-:Y:S03]  /*e490*/  LDSM.16.MT88.4 R100, [R134+UR4+0x2100] ;  /* 0x002100048664783b */ /* 0x000fe60008004200 */
[C---:B------:R-:W-:Y:S02]  /*e4a0*/  FMUL.FTZ R21, R132.reuse, R113 ;  /* 0x0000007184157220 */ /* 0x040fe40000410000 */
[C---:B------:R-:W-:Y:S01]  /*e4b0*/  FMUL.FTZ R39, R3.reuse, R39 ;  /* 0x0000002703277220 */ /* 0x040fe20000410000 */
[----:B------:R-:W3:Y:S01]  /*e4c0*/  MUFU.EX2 R171, R171 ;  /* 0x000000ab00ab7308 */ /* 0x000ee20000000800 */
[C---:B------:R-:W-:Y:S01]  /*e4d0*/  FMUL.FTZ R22, R3.reuse, R114 ;  /* 0x0000007203167220 */ /* 0x040fe20000410000 */
[----:B------:R-:W-:Y:S03]  /*e4e0*/  LDSM.16.MT88.4 R108, [R157+0x2100] ;  /* 0x002100009d6c783b */ /* 0x000fe60000004200 */
[C---:B------:R-:W-:Y:S02]  /*e4f0*/  FMUL.FTZ R23, R3.reuse, R115 ;  /* 0x0000007303177220 */ /* 0x040fe40000410000 */
[C---:B------:R-:W-:Y:S02]  /*e500*/  FMUL.FTZ R42, R3.reuse, R42 ;  /* 0x0000002a032a7220 */ /* 0x040fe40000410000 */
[C---:B------:R-:W-:Y:S01]  /*e510*/  FMUL.FTZ R43, R3.reuse, R43 ;  /* 0x0000002b032b7220 */ /* 0x040fe20000410000 */
[----:B------:R-:W4:Y:S01]  /*e520*/  LDSM.16.MT88.4 R112, [R135+UR4+0x2100] ;  /* 0x002100048770783b */ /* 0x000f220008004200 */
[C---:B------:R-:W-:Y:S01]  /*e530*/  FMUL.FTZ R46, R3.reuse, R46 ;  /* 0x0000002e032e7220 */ /* 0x040fe20000410000 */
[C---:B------:R-:W-:Y:S01]  /*e540*/  HMMA.16816.F32 R20, R136.reuse, R28, R20 ;  /* 0x0000001c8814723c */ /* 0x040fe20000001814 */
[----:B------:R-:W-:Y:S02]  /*e550*/  MUFU.EX2 R172, R172 ;  /* 0x000000ac00ac7308 */ /* 0x000fe40000000800 */
[C---:B------:R-:W-:Y:S02]  /*e560*/  FMUL.FTZ R47, R3.reuse, R47 ;  /* 0x0000002f032f7220 */ /* 0x040fe40000410000 */
[C---:B------:R-:W-:Y:S02]  /*e570*/  FMUL.FTZ R50, R3.reuse, R50 ;  /* 0x0000003203327220 */ /* 0x040fe40000410000 */
[C---:B------:R-:W-:Y:S01]  /*e580*/  FMUL.FTZ R28, R132.reuse, R104 ;  /* 0x00000068841c7220 */ /* 0x040fe20000410000 */
[C---:B------:R-:W-:Y:S03]  /*e590*/  HMMA.16816.F32 R24, R136.reuse, R30, R24 ;  /* 0x0000001e8818723c */ /* 0x040fe60000001818 */
[----:B------:R-:W5:Y:S01]  /*e5a0*/  MUFU.EX2 R173, R173 ;  /* 0x000000ad00ad7308 */ /* 0x000f620000000800 */
        /* <DEDUP_REMOVED lines=10> */
[----:B------:R-:W1:Y:S01]  /*e650*/  MUFU.EX2 R180, R180 ;  /* 0x000000b400b47308 */ /* 0x000e620000000800 */
[C---:B------:R-:W-:Y:S02]  /*e660*/  FMUL.FTZ R59, R3.reuse, R59 ;  /* 0x0000003b033b7220 */ /* 0x040fe40000410000 */
[C---:B------:R-:W-:Y:S01]  /*e670*/  FMUL.FTZ R61, R132.reuse, R61 ;  /* 0x0000003d843d7220 */ /* 0x040fe20000410000 */
[C---:B------:R-:W-:Y:S01]  /*e680*/  HMMA.16816.F32 R32, R136.reuse, R122, R32 ;  /* 0x0000007a8820723c */ /* 0x040fe20000001820 */
[----:B------:R-:W-:Y:S03]  /*e690*/  LDSM.16.MT88.4 R120, [R134+UR4+0x900] ;  /* 0x000900048678783b */ /* 0x000fe60008004200 */
[C---:B------:R-:W-:Y:S02]  /*e6a0*/  FMUL.FTZ R62, R3.reuse, R62 ;  /* 0x0000003e033e7220 */ /* 0x040fe40000410000 */
[C---:B------:R-:W-:Y:S01]  /*e6b0*/  FMUL.FTZ R63, R3.reuse, R63 ;  /* 0x0000003f033f7220 */ /* 0x040fe20000410000 */
[----:B------:R-:W-:Y:S01]  /*e6c0*/  MUFU.EX2 R177, R177 ;  /* 0x000000b100b17308 */ /* 0x000fe20000000800 */
[C---:B----4-:R-:W-:Y:S04]  /*e6d0*/  HMMA.16816.F32 R36, R136.reuse, R112, R36 ;  /* 0x000000708824723c */ /* 0x050fe80000001824 */
[C---:B------:R-:W-:Y:S02]  /*e6e0*/  FMUL.FTZ R64, R132.reuse, R64 ;  /* 0x0000004084407220 */ /* 0x040fe40000410000 */
[C---:B------:R-:W-:Y:S02]  /*e6f0*/  FMUL.FTZ R65, R132.reuse, R65 ;  /* 0x0000004184417220 */ /* 0x040fe40000410000 */
[C---:B------:R-:W-:Y:S01]  /*e700*/  HMMA.16816.F32 R40, R136.reuse, R114, R40 ;  /* 0x000000728828723c */ /* 0x040fe20000001828 */
[----:B------:R-:W-:Y:S01]  /*e710*/  LDSM.16.MT88.4 R112, [R135+UR4+0x900] ;  /* 0x000900048770783b */ /* 0x000fe20008004200 */
[----:B------:R-:W4:Y:S02]  /*e720*/  MUFU.EX2 R182, R182 ;  /* 0x000000b600b67308 */ /* 0x000f240000000800 */
[C---:B------:R-:W-:Y:S02]  /*e730*/  FMUL.FTZ R66, R3.reuse, R66 ;  /* 0x0000004203427220 */ /* 0x040fe40000410000 */
[C---:B------:R-:W-:Y:S02]  /*e740*/  FMUL.FTZ R67, R3.reuse, R67 ;  /* 0x0000004303437220 */ /* 0x040fe40000410000 */
[C---:B------:R-:W-:Y:S01]  /*e750*/  FMUL.FTZ R68, R132.reuse, R68 ;  /* 0x0000004484447220 */ /* 0x040fe20000410000 */
[C---:B--2---:R-:W-:Y:S03]  /*e760*/  HMMA.16816.F32 R44, R136.reuse, R104, R44 ;  /* 0x00000068882c723c */ /* 0x044fe6000000182c */
[----:B------:R-:W-:Y:S01]  /*e770*/  MUFU.EX2 R178, R178 ;  /* 0x000000b200b27308 */ /* 0x000fe20000000800 */
[C---:B------:R-:W-:Y:S02]  /*e780*/  FMUL.FTZ R69, R132.reuse, R69 ;  /* 0x0000004584457220 */ /* 0x040fe40000410000 */
[C---:B------:R-:W-:Y:S02]  /*e790*/  FMUL.FTZ R70, R3.reuse, R70 ;  /* 0x0000004603467220 */ /* 0x040fe40000410000 */
[C---:B------:R-:W-:Y:S01]  /*e7a0*/  FMUL.FTZ R71, R3.reuse, R71 ;  /* 0x0000004703477220 */ /* 0x040fe20000410000 */
[C---:B------:R-:W-:Y:S01]  /*e7b0*/  HMMA.16816.F32 R48, R136.reuse, R106, R48 ;  /* 0x0000006a8830723c */ /* 0x040fe20000001830 */
[----:B------:R-:W2:Y:S03]  /*e7c0*/  LDSM.16.MT88.4 R104, [R135+UR4+0x4100] ;  /* 0x004100048768783b */ /* 0x000ea60008004200 */
[----:B------:R-:W1:Y:S01]  /*e7d0*/  MUFU.EX2 R179, R179 ;  /* 0x000000b300b37308 */ /* 0x000e620000000800 */
[C---:B------:R-:W-:Y:S02]  /*e7e0*/  FMUL.FTZ R72, R132.reuse, R72 ;  /* 0x0000004884487220 */ /* 0x040fe40000410000 */
[C---:B------:R-:W-:Y:S01]  /*e7f0*/  FMUL.FTZ R73, R132.reuse, R73 ;  /* 0x0000004984497220 */ /* 0x040fe20000410000 */
[C---:B------:R-:W-:Y:S04]  /*e800*/  HMMA.16816.F32 R52, R136.reuse, R100, R52 ;  /* 0x000000648834723c */ /* 0x040fe80000001834 */
[C---:B------:R-:W-:Y:S02]  /*e810*/  FMUL.FTZ R74, R3.reuse, R74 ;  /* 0x0000004a034a7220 */ /* 0x040fe40000410000 */
[----:B------:R-:W-:Y:S01]  /*e820*/  MUFU.EX2 R181, R181 ;  /* 0x000000b500b57308 */ /* 0x000fe20000000800 */
        /* <DEDUP_REMOVED lines=18> */
[C---:B------:R-:W-:Y:S02]  /*e950*/  FMUL.FTZ R84, R132.reuse, R84 ;  /* 0x0000005484547220 */ /* 0x040fe40000410000 */
[C---:B------:R-:W-:Y:S01]  /*e960*/  FMUL.FTZ R85, R132.reuse, R85 ;  /* 0x0000005584557220 */ /* 0x040fe20000410000 */
[C---:B------:R-:W-:Y:S01]  /*e970*/  HMMA.16816.F32 R72, R136.reuse, R106, R72 ;  /* 0x0000006a8848723c */ /* 0x040fe20000001848 */
[----:B------:R-:W2:Y:S03]  /*e980*/  LDSM.16.MT88.4 R104, [R157+0x4100] ;  /* 0x004100009d68783b */ /* 0x000ea60000004200 */
[C---:B------:R-:W-:Y:S02]  /*e990*/  FMUL.FTZ R86, R3.reuse, R86 ;  /* 0x0000005603567220 */ /* 0x040fe40000410000 */
[----:B------:R-:W-:Y:S01]  /*e9a0*/  FMUL.FTZ R87, R3, R87 ;  /* 0x0000005703577220 */ /* 0x000fe20000410000 */
[----:B------:R-:W-:Y:S01]  /*e9b0*/  MUFU.EX2 R228, R228 ;  /* 0x000000e400e47308 */ /* 0x000fe20000000800 */
[C---:B-1----:R-:W-:Y:S04]  /*e9c0*/  HMMA.16816.F32 R76, R136.reuse, R100, R76 ;  /* 0x00000064884c723c */ /* 0x042fe8000000184c */
[C---:B------:R-:W-:Y:S02]  /*e9d0*/  FMUL.FTZ R88, R132.reuse, R88 ;  /* 0x0000005884587220 */ /* 0x040fe40000410000 */
[C---:B------:R-:W-:Y:S01]  /*e9e0*/  FMUL.FTZ R89, R132.reuse, R89 ;  /* 0x0000005984597220 */ /* 0x040fe20000410000 */
[----:B------:R-:W-:Y:S01]  /*e9f0*/  F2FP.PACK_AB R100, R167, R166 ;  /* 0x000000a6a764723e */ /* 0x000fe200000000ff */
[C---:B------:R-:W-:Y:S01]  /*ea00*/  HMMA.16816.F32 R80, R136.reuse, R102, R80 ;  /* 0x000000668850723c */ /* 0x040fe20000001850 */
[----:B------:R-:W-:Y:S03]  /*ea10*/  MUFU.EX2 R229, R229 ;  /* 0x000000e500e57308 */ /* 0x000fe60000000800 */
[----:B------:R-:W-:Y:S01]  /*ea20*/  FMUL.FTZ R90, R3, R90 ;  /* 0x0000005a035a7220 */ /* 0x000fe20000410000 */
[----:B---3--:R-:W-:Y:S01]  /*ea30*/  F2FP.PACK_AB R101, R171, R170 ;  /* 0x000000aaab65723e */ /* 0x008fe200000000ff */
[----:B------:R-:W-:Y:S01]  /*ea40*/  FMUL.FTZ R91, R3, R91 ;  /* 0x0000005b035b7220 */ /* 0x000fe20000410000 */
[----:B------:R-:W-:Y:S01]  /*ea50*/  F2FP.PACK_AB R102, R169, R168 ;  /* 0x000000a8a966723e */ /* 0x000fe200000000ff */
[C---:B----4-:R-:W-:Y:S03]  /*ea60*/  HMMA.16816.F32 R84, R136.reuse, R108, R84 ;  /* 0x0000006c8854723c */ /* 0x050fe60000001854 */
[----:B------:R-:W-:Y:S01]  /*ea70*/  MUFU.EX2 R230, R230 ;  /* 0x000000e600e67308 */ /* 0x000fe20000000800 */
[C---:B------:R-:W-:Y:S01]  /*ea80*/  FMUL.FTZ R92, R132.reuse, R92 ;  /* 0x0000005c845c7220 */ /* 0x040fe20000410000 */
[----:B-----5:R-:W-:Y:S01]  /*ea90*/  F2FP.PACK_AB R103, R173, R172 ;  /* 0x000000acad67723e */ /* 0x020fe200000000ff */
[C---:B------:R-:W-:Y:S02]  /*eaa0*/  FMUL.FTZ R93, R132.reuse, R93 ;  /* 0x0000005d845d7220 */ /* 0x040fe40000410000 */
[C---:B------:R-:W-:Y:S01]  /*eab0*/  HMMA.16816.F32 R88, R136.reuse, R110, R88 ;  /* 0x0000006e8858723c */ /* 0x040fe20000001858 */
[----:B------:R-:W1:Y:S03]  /*eac0*/  LDSM.16.MT88.4 R108, [R157+0x900] ;  /* 0x000900009d6c783b */ /* 0x000e660000004200 */
[C---:B------:R-:W-:Y:S02]  /*ead0*/  FMUL.FTZ R94, R3.reuse, R94 ;  /* 0x0000005e035e7220 */ /* 0x040fe40000410000 */
[C---:B------:R-:W-:Y:S02]  /*eae0*/  FMUL.FTZ R95, R3.reuse, R95 ;  /* 0x0000005f035f7220 */ /* 0x040fe40000410000 */
[C---:B------:R-:W-:Y:S04]  /*eaf0*/  FMUL.FTZ R96, R132.reuse, R96 ;  /* 0x0000006084607220 */ /* 0x040fe80000410000 */
[----:B------:R-:W-:Y:S01]  /*eb00*/  FMUL.FTZ R97, R132, R97 ;  /* 0x0000006184617220 */ /* 0x000fe20000410000 */
[C---:B--2---:R-:W-:Y:S03]  /*eb10*/  HMMA.16816.F32 R92, R136.reuse, R104, R92 ;  /* 0x00000068885c723c */ /* 0x044fe6000000185c */
[C---:B------:R-:W-:Y:S02]  /*eb20*/  FMUL.FTZ R98, R3.reuse, R98 ;  /* 0x0000006203627220 */ /* 0x040fe40000410000 */
[C---:B------:R-:W-:Y:S02]  /*eb30*/  FMUL.FTZ R99, R3.reuse, R99 ;  /* 0x0000006303637220 */ /* 0x040fe40000410000 */
[--C-:B------:R-:W-:Y:S02]  /*eb40*/  FFMA.FTZ R174, R174, c[0x0][0x2d0], -R145.reuse ;  /* 0x0000b400aeae7a23 */ /* 0x100fe40000010891 */
[----:B------:R-:W-:Y:S03]  /*eb50*/  FFMA.FTZ R145, R144, c[0x0][0x2d0], -R145 ;  /* 0x0000b40090917a23 */ /* 0x000fe60000010891 */
[----:B------:R-:W-:Y:S01]  /*eb60*/  HMMA.16816.F32 R96, R136, R106, R96 ;  /* 0x0000006a8860723c */ /* 0x000fe20000001860 */
[----:B------:R-:W2:Y:S01]  /*eb70*/  LDSM.16.MT88.4 R104, [R157+0x2900] ;  /* 0x002900009d68783b */ /* 0x000ea20000004200 */
[----:B------:R3:W-:Y:S01]  /*eb80*/  MUFU.EX2 R231, R145 ;  /* 0x0000009100e77308 */ /* 0x0007e20000000800 */
[----:B------:R-:W-:Y:S02]  /*eb90*/  FFMA.FTZ R165, R3, R216, R165 ;  /* 0x000000d803a57223 */ /* 0x000fe400000100a5 */
[----:B------:R-:W-:Y:S01]  /*eba0*/  FFMA.FTZ R162, R132, R217, R162 ;  /* 0x000000d984a27223 */ /* 0x000fe200000100a2 */
[----:B------:R-:W-:Y:S01]  /*ebb0*/  MOV R132, R2 ;  /* 0x0000000200847202 */ /* 0x000fe20000000f00 */
[----:B------:R-:W-:Y:S01]  /*ebc0*/  FADD.FTZ R165, R164, R165 ;  /* 0x000000a5a4a57221 */ /* 0x000fe20000010000 */
[C---:B------:R-:W-:Y:S01]  /*ebd0*/  HMMA.16816.F32 R4, R100.reuse, R112, R4 ;  /* 0x000000706404723c */ /* 0x040fe20000001804 */
[----:B------:R-:W-:Y:S03]  /*ebe0*/  LDSM.16.MT88.4 R136, [R134+UR4+0x3100] ;  /* 0x003100048688783b */ /* 0x000fe60008004200 */
[----:B------:R-:W4:Y:S01]  /*ebf0*/  MUFU.EX2 R174, R174 ;  /* 0x000000ae00ae7308 */ /* 0x000f220000000800 */
[----:B------:R-:W-:Y:S02]  /*ec00*/  FADD.FTZ R161, R161, R162 ;  /* 0x000000a2a1a17221 */ /* 0x000fe40000010000 */
[----:B------:R-:W-:Y:S01]  /*ec10*/  FADD.FTZ R160, R160, R165 ;  /* 0x000000a5a0a07221 */ /* 0x000fe20000010000 */
[C---:B------:R-:W-:Y:S01]  /*ec20*/  HMMA.16816.F32 R8, R100.reuse, R114, R8 ;  /* 0x000000726408723c */ /* 0x040fe20000001808 */
[----:B------:R-:W-:Y:S03]  /*ec30*/  LDSM.16.MT88.4 R112, [R156+0x4900] ;  /* 0x004900009c70783b */ /* 0x000fe60000004200 */
[----:B------:R-:W-:Y:S02]  /*ec40*/  FADD.FTZ R158, R158, R161 ;  /* 0x000000a19e9e7221 */ /* 0x000fe40000010000 */
[----:B------:R-:W-:Y:S02]  /*ec50*/  FADD.FTZ R163, R163, R160 ;  /* 0x000000a0a3a37221 */ /* 0x000fe40000010000 */
[C---:B------:R-:W-:Y:S01]  /*ec60*/  HMMA.16816.F32 R12, R100.reuse, R116, R12 ;  /* 0x00000074640c723c */ /* 0x040fe2000000180c */
[----:B---3--:R-:W-:Y:S03]  /*ec70*/  LDSM.16.MT88.4 R144, [R157+0x1900] ;  /* 0x001900009d90783b */ /* 0x008fe60000004200 */
[----:B------:R-:W-:Y:S02]  /*ec80*/  FADD.FTZ R159, R159, R158 ;  /* 0x0000009e9f9f7221 */ /* 0x000fe40000010000 */
[----:B------:R-:W-:Y:S02]  /*ec90*/  FADD.FTZ R170, R170, R163 ;  /* 0x000000a3aaaa7221 */ /* 0x000fe40000010000 */
[C---:B------:R-:W-:Y:S01]  /*eca0*/  HMMA.16816.F32 R16, R100.reuse, R118, R16 ;  /* 0x000000766410723c */ /* 0x040fe20000001810 */
[----:B------:R-:W-:Y:S03]  /*ecb0*/  LDSM.16.MT88.4 R116, [R134+UR4+0x4900] ;  /* 0x004900048674783b */ /* 0x000fe60008004200 */
[----:B------:R-:W-:Y:S02]  /*ecc0*/  FADD.FTZ R166, R166, R159 ;  /* 0x0000009fa6a67221 */ /* 0x000fe40000010000 */
[----:B------:R-:W-:Y:S02]  /*ecd0*/  FADD.FTZ R171, R171, R170 ;  /* 0x000000aaabab7221 */ /* 0x000fe40000010000 */
[C---:B------:R-:W-:Y:S04]  /*ece0*/  HMMA.16816.F32 R20, R100.reuse, R120, R20 ;  /* 0x000000786414723c */ /* 0x040fe80000001814 */
[----:B------:R-:W-:Y:S02]  /*ecf0*/  FADD.FTZ R167, R167, R166 ;  /* 0x000000a6a7a77221 */ /* 0x000fe40000010000 */
[----:B------:R-:W-:Y:S02]  /*ed00*/  FADD.FTZ R172, R172, R171 ;  /* 0x000000abacac7221 */ /* 0x000fe40000010000 */
[C---:B------:R-:W-:Y:S01]  /*ed10*/  HMMA.16816.F32 R24, R100.reuse, R122, R24 ;  /* 0x0000007a6418723c */ /* 0x040fe20000001818 */
[----:B------:R-:W-:Y:S03]  /*ed20*/  LDSM.16.MT88.4 R120, [R134+UR4+0x1100] ;  /* 0x001100048678783b */ /* 0x000fe60008004200 */
[----:B------:R-:W-:Y:S02]  /*ed30*/  FADD.FTZ R168, R168, R167 ;  /* 0x000000a7a8a87221 */ /* 0x000fe40000010000 */
[----:B------:R-:W-:Y:S02]  /*ed40*/  FADD.FTZ R173, R173, R172 ;  /* 0x000000acadad7221 */ /* 0x000fe40000010000 */
[C---:B-1----:R-:W-:Y:S04]  /*ed50*/  HMMA.16816.F32 R28, R100.reuse, R108, R28 ;  /* 0x0000006c641c723c */ /* 0x042fe8000000181c */
[----:B------:R-:W-:Y:S04]  /*ed60*/  FADD.FTZ R168, R169, R168 ;  /* 0x000000a8a9a87221 */ /* 0x000fe80000010000 */
[C---:B------:R-:W-:Y:S01]  /*ed70*/  HMMA.16816.F32 R32, R100.reuse, R110, R32 ;  /* 0x0000006e6420723c */ /* 0x040fe20000001820 */
[----:B------:R-:W1:Y:S07]  /*ed80*/  LDSM.16.MT88.4 R108, [R135+UR4+0x4900] ;  /* 0x00490004876c783b */ /* 0x000e6e0008004200 */
[C---:B------:R-:W-:Y:S08]  /*ed90*/  HMMA.16816.F32 R36, R100.reuse, R124, R36 ;  /* 0x0000007c6424723c */ /* 0x040ff00000001824 */
        /* <DEDUP_REMOVED lines=8> */
[C---:B--2---:R-:W-:Y:S08]  /*ee20*/  HMMA.16816.F32 R60, R100.reuse, R104, R60 ;  /* 0x00000068643c723c */ /* 0x044ff0000000183c */
[C---:B------:R-:W-:Y:S01]  /*ee30*/  HMMA.16816.F32 R64, R100.reuse, R106, R64 ;  /* 0x0000006a6440723c */ /* 0x040fe20000001840 */
[----:B------:R-:W2:Y:S07]  /*ee40*/  LDSM.16.MT88.4 R104, [R157+0x4900] ;  /* 0x004900009d68783b */ /* 0x000eae0000004200 */
        /* <DEDUP_REMOVED lines=8> */
[----:B------:R-:W5:Y:S07]  /*eed0*/  LDSM.16.MT88.4 R116, [R157+0x1100] ;  /* 0x001100009d74783b */ /* 0x000f6e0000004200 */
        /* <DEDUP_REMOVED lines=8> */
[----:B----4-:R-:W-:Y:S01]  /*ef60*/  F2FP.PACK_AB R103, R181, R174 ;  /* 0x000000aeb567723e */ /* 0x010fe200000000ff */
        /* <DEDUP_REMOVED lines=8> */
[----:B------:R-:W1:Y:S07]  /*eff0*/  LDSM.16.MT88.4 R108, [R135+UR4+0x5100] ;  /* 0x00510004876c783b */ /* 0x000e6e0008004200 */
[C---:B---3--:R-:W-:Y:S08]  /*f000*/  HMMA.16816.F32 R12, R100.reuse, R112, R12 ;  /* 0x00000070640c723c */ /* 0x048ff0000000180c */
[C---:B------:R-:W-:Y:S01]  /*f010*/  HMMA.16816.F32 R16, R100.reuse, R114, R16 ;  /* 0x000000726410723c */ /* 0x040fe20000001810 */
[----:B------:R-:W3:Y:S07]  /*f020*/  LDSM.16.MT88.4 R112, [R156+0x5100] ;  /* 0x005100009c70783b */ /* 0x000eee0000004200 */
[C---:B------:R-:W-:Y:S08]  /*f030*/  HMMA.16816.F32 R20, R100.reuse, R120, R20 ;  /* 0x000000786414723c */ /* 0x040ff00000001814 */
[C---:B------:R-:W-:Y:S08]  /*f040*/  HMMA.16816.F32 R24, R100.reuse, R122, R24 ;  /* 0x0000007a6418723c */ /* 0x040ff00000001818 */
[C---:B-----5:R-:W-:Y:S08]  /*f050*/  HMMA.16816.F32 R28, R100.reuse, R116, R28 ;  /* 0x00000074641c723c */ /* 0x060ff0000000181c */
        /* <DEDUP_REMOVED lines=14> */
[----:B------:R-:W-:Y:S01]  /*f140*/  F2FP.PACK_AB R139, R231, R230 ;  /* 0x000000e6e78b723e */ /* 0x000fe200000000ff */
        /* <DEDUP_REMOVED lines=19> */
[----:B------:R-:W2:Y:S07]  /*f280*/  LDSM.16.MT88.4 R4, [R134+UR4+0x3900] ;  /* 0x003900048604783b */ /* 0x000eae0008004200 */
[C---:B------:R-:W-:Y:S01]  /*f290*/  HMMA.16816.F32 R124, R136.reuse, R126, R8 ;  /* 0x0000007e887c723c */ /* 0x040fe20000001808 */
[----:B------:R-:W3:Y:S07]  /*f2a0*/  LDSM.16.MT88.4 R8, [R157+0x3900] ;  /* 0x003900009d08783b */ /* 0x000eee0000004200 */
[C---:B-1----:R-:W-:Y:S07]  /*f2b0*/  HMMA.16816.F32 R120, R136.reuse, R108, R12 ;  /* 0x0000006c8878723c */ /* 0x042fee000000180c */
[----:B------:R-:W-:Y:S01]  /*f2c0*/  IADD3 R12, R220, -0x2, RZ ;  /* 0xfffffffedc0c7810 */ /* 0x000fe20007ffe0ff */
[C---:B------:R-:W-:Y:S03]  /*f2d0*/  HMMA.16816.F32 R116, R136.reuse, R110, R16 ;  /* 0x0000006e8874723c */ /* 0x040fe60000001810 */
[C---:B------:R-:W-:Y:S05]  /*f2e0*/  ISETP.GE.AND P0, PT, R12.reuse, R193, PT ;  /* 0x000000c10c00720c */ /* 0x040fea0003f06270 */
[C---:B------:R-:W-:Y:S08]  /*f2f0*/  HMMA.16816.F32 R112, R136.reuse, R140, R20 ;  /* 0x0000008c8870723c */ /* 0x040ff00000001814 */
[C---:B------:R-:W-:Y:S04]  /*f300*/  HMMA.16816.F32 R108, R136.reuse, R142, R24 ;  /* 0x0000008e886c723c */ /* 0x040fe80000001818 */
[----:B------:R-:W-:Y:S03]  /*f310*/  @P0 SHF.R.S32.HI R16, RZ, 0x1f, R12 ;  /* 0x0000001fff100819 */ /* 0x000fe6000001140c */
[----:B------:R-:W-:Y:S01]  /*f320*/  @P0 IMAD.WIDE.U32 R24, R12, c[0x0][0x1e0], RZ ;  /* 0x000078000c180a25 */ /* 0x000fe200078e00ff */
[C---:B------:R-:W-:Y:S04]  /*f330*/  HMMA.16816.F32 R104, R136.reuse, R144, R28 ;  /* 0x000000908868723c */ /* 0x040fe8000000181c */
[----:B------:R-:W-:Y:S04]  /*f340*/  @P0 IMAD R16, R16, c[0x0][0x1e0], RZ ;  /* 0x0000780010100a24 */ /* 0x000fe800078e02ff */
[C---:B------:R-:W-:Y:S04]  /*f350*/  HMMA.16816.F32 R100, R136.reuse, R146, R32 ;  /* 0x000000928864723c */ /* 0x040fe80000001820 */
[----:B------:R-:W-:Y:S02]  /*f360*/  @P0 IMAD R16, R12, c[0x0][0x1e4], R16 ;  /* 0x000079000c100a24 */ /* 0x000fe400078e0210 */
[----:B------:R-:W1:Y:S02]  /*f370*/  LDSM.16.MT88.4 R12, [R135+UR4+0x5900] ;  /* 0x00590004870c783b */ /* 0x000e640008004200 */
[C---:B------:R-:W-:Y:S04]  /*f380*/  HMMA.16816.F32 R36, R136.reuse, R148, R36 ;  /* 0x000000948824723c */ /* 0x040fe80000001824 */
[----:B------:R-:W-:Y:S02]  /*f390*/  @P0 IADD3 R17, R25, R16, RZ ;  /* 0x0000001019110210 */ /* 0x000fe40007ffe0ff */
[C---:B------:R-:W-:Y:S02]  /*f3a0*/  @P0 SHF.L.U32 R25, R24.reuse, 0x6, RZ ;  /* 0x0000000618190819 */ /* 0x040fe400000006ff */
[C---:B------:R-:W-:Y:S04]  /*f3b0*/  HMMA.16816.F32 R40, R136.reuse, R150, R40 ;  /* 0x000000968828723c */ /* 0x040fe80000001828 */
[----:B------:R-:W-:Y:S02]  /*f3c0*/  @P0 SHF.L.U64.HI R24, R24, 0x6, R17 ;  /* 0x0000000618180819 */ /* 0x000fe40000010211 */
[C---:B------:R-:W-:Y:S02]  /*f3d0*/  @P0 IADD3 R16, P1, R25.reuse, R206, RZ ;  /* 0x000000ce19100210 */ /* 0x040fe40007f3e0ff */
[C---:B------:R-:W-:Y:S08]  /*f3e0*/  HMMA.16816.F32 R44, R136.reuse, R152, R44 ;  /* 0x00000098882c723c */ /* 0x040ff0000000182c */
[C---:B------:R-:W-:Y:S08]  /*f3f0*/  HMMA.16816.F32 R48, R136.reuse, R154, R48 ;  /* 0x0000009a8830723c */ /* 0x040ff00000001830 */
[C---:B--2---:R-:W-:Y:S07]  /*f400*/  HMMA.16816.F32 R52, R136.reuse, R4, R52 ;  /* 0x000000048834723c */ /* 0x044fee0000001834 */
[----:B------:R-:W-:Y:S01]  /*f410*/  @P0 IADD3.X R5, R24, R213, RZ, P1, !PT ;  /* 0x000000d518050210 */ /* 0x000fe20000ffe4ff */
[C---:B------:R-:W-:Y:S04]  /*f420*/  HMMA.16816.F32 R56, R136.reuse, R6, R56 ;  /* 0x000000068838723c */ /* 0x040fe80000001838 */
[C---:B------:R-:W-:Y:S04]  /*f430*/  @P0 LEA R20, P1, R16.reuse, c[0x0][0x1c8], 0x1 ;  /* 0x0000720010140a11 */ /* 0x040fe800078208ff */
[C---:B---3--:R-:W-:Y:S04]  /*f440*/  HMMA.16816.F32 R60, R136.reuse, R8, R60 ;  /* 0x00000008883c723c */ /* 0x048fe8000000183c */
[----:B------:R-:W-:Y:S02]  /*f450*/  @P0 LEA.HI.X R21, R16, c[0x0][0x1cc], R5, 0x1, P1 ;  /* 0x0000730010150a11 */ /* 0x000fe400008f0c05 */
[----:B------:R-:W2:Y:S01]  /*f460*/  LDSM.16.MT88.4 R16, [R156+0x5900] ;  /* 0x005900009c10783b */ /* 0x000ea20000004200 */
[C---:B------:R-:W-:Y:S01]  /*f470*/  @P0 IADD3 R4, P1, R25.reuse, R224, RZ ;  /* 0x000000e019040210 */ /* 0x040fe20007f3e0ff */
[C---:B------:R-:W-:Y:S04]  /*f480*/  HMMA.16816.F32 R64, R136.reuse, R10, R64 ;  /* 0x0000000a8840723c */ /* 0x040fe80000001840 */
[----:B------:R-:W-:Y:S02]  /*f490*/  @P0 IADD3.X R5, R24, R223, RZ, P1, !PT ;  /* 0x000000df18050210 */ /* 0x000fe40000ffe4ff */
[C---:B------:R-:W-:Y:S02]  /*f4a0*/  @P0 LEA R22, P1, R4.reuse, c[0x0][0x1c8], 0x1 ;  /* 0x0000720004160a11 */ /* 0x040fe400078208ff */
[C---:B-1----:R-:W-:Y:S04]  /*f4b0*/  HMMA.16816.F32 R68, R136.reuse, R12, R68 ;  /* 0x0000000c8844723c */ /* 0x042fe80000001844 */
[----:B------:R-:W-:Y:S02]  /*f4c0*/  @P0 LEA.HI.X R23, R4, c[0x0][0x1cc], R5, 0x1, P1 ;  /* 0x0000730004170a11 */ /* 0x000fe400008f0c05 */
[----:B------:R-:W-:Y:S02]  /*f4d0*/  @P0 IADD3 R5, P1, R25, R222, RZ ;  /* 0x000000de19050210 */ /* 0x000fe40007f3e0ff */
[C---:B------:R-:W-:Y:S04]  /*f4e0*/  HMMA.16816.F32 R72, R136.reuse, R14, R72 ;  /* 0x0000000e8848723c */ /* 0x040fe80000001848 */
[----:B------:R-:W-:Y:S02]  /*f4f0*/  @P0 IADD3.X R4, R24, R221, RZ, P1, !PT ;  /* 0x000000dd18040210 */ /* 0x000fe40000ffe4ff */
[C---:B------:R-:W-:Y:S06]  /*f500*/  @P0 LEA R26, P1, R5.reuse, c[0x0][0x1c8], 0x1 ;  /* 0x00007200051a0a11 */ /* 0x040fec00078208ff */
[----:B------:R-:W-:Y:S02]  /*f510*/  @P0 LEA.HI.X R27, R5, c[0x0][0x1cc], R4, 0x1, P1 ;  /* 0x00007300051b0a11 */ /* 0x000fe400008f0c04 */
[----:B------:R-:W1:Y:S01]  /*f520*/  LDSM.16.MT88.4 R4, [R134+UR4+0x5900] ;  /* 0x005900048604783b */ /* 0x000e620008004200 */
[----:B------:R-:W-:Y:S04]  /*f530*/  @P0 IADD3 R25, P1, R200, R25, RZ ;  /* 0x00000019c8190210 */ /* 0x000fe80007f3e0ff */
[----:B------:R-:W-:Y:S02]  /*f540*/  @P0 IADD3.X R24, R199, R24, RZ, P1, !PT ;  /* 0x00000018c7180210 */ /* 0x000fe40000ffe4ff */
[----:B------:R-:W-:Y:S01]  /*f550*/  @P0 IADD3 R9, P1, R25, R206, RZ ;  /* 0x000000ce19090210 */ /* 0x000fe20007f3e0ff */
[C---:B--2---:R-:W-:Y:S03]  /*f560*/  HMMA.16816.F32 R76, R136.reuse, R16, R76 ;  /* 0x00000010884c723c */ /* 0x044fe6000000184c */
[C---:B------:R-:W-:Y:S02]  /*f570*/  @P0 IADD3.X R8, R24.reuse, R213, RZ, P1, !PT ;  /* 0x000000d518080210 */ /* 0x040fe40000ffe4ff */
[C---:B------:R-:W-:Y:S03]  /*f580*/  @P0 LEA R12, P1, R9.reuse, c[0x0][0x1c8], 0x1 ;  /* 0x00007200090c0a11 */ /* 0x040fe600078208ff */
[C---:B------:R-:W-:Y:S04]  /*f590*/  HMMA.16816.F32 R80, R136.reuse, R18, R80 ;  /* 0x000000128850723c */ /* 0x040fe80000001850 */
[----:B------:R-:W-:Y:S02]  /*f5a0*/  @P0 LEA.HI.X R13, R9, c[0x0][0x1cc], R8, 0x1, P1 ;  /* 0x00007300090d0a11 */ /* 0x000fe400008f0c08 */
[----:B------:R-:W2:Y:S01]  /*f5b0*/  LDSM.16.MT88.4 R8, [R157+0x5900] ;  /* 0x005900009d08783b */ /* 0x000ea20000004200 */
[----:B------:R-:W-:Y:S01]  /*f5c0*/  @P0 IADD3 R3, P1, R25, R224, RZ ;  /* 0x000000e019030210 */ /* 0x000fe20007f3e0ff */
[----:B------:R-:W-:Y:S04]  /*f5d0*/  @P0 IMAD R18, R215, 0x3000, R201 ;  /* 0x00003000d7120824 */ /* 0x000fe800078e02c9 */
[----:B------:R-:W-:Y:S02]  /*f5e0*/  @P0 IADD3.X R16, R24, R223, RZ, P1, !PT ;  /* 0x000000df18100210 */ /* 0x000fe40000ffe4ff */
[C---:B------:R-:W-:Y:S04]  /*f5f0*/  @P0 LEA R14, P1, R3.reuse, c[0x0][0x1c8], 0x1 ;  /* 0x00007200030e0a11 */ /* 0x040fe800078208ff */
[----:B------:R-:W-:Y:S02]  /*f600*/  @P0 LEA.HI.X R15, R3, c[0x0][0x1cc], R16, 0x1, P1 ;  /* 0x00007300030f0a11 */ /* 0x000fe400008f0c10 */
[----:B------:R-:W-:Y:S02]  /*f610*/  @P0 SHF.L.U32 R3, R18, 0x1, RZ ;  /* 0x0000000112030819 */ /* 0x000fe400000006ff */
[----:B------:R-:W-:Y:S01]  /*f620*/  @P0 IADD3 R25, P1, R25, R222, RZ ;  /* 0x000000de19190210 */ /* 0x000fe20007f3e0ff */
[C---:B-1----:R-:W-:Y:S02]  /*f630*/  HMMA.16816.F32 R84, R136.reuse, R4, R84 ;  /* 0x000000048854723c */ /* 0x042fe40000001854 */
        /* <DEDUP_REMOVED lines=10> */
[C---:B--2---:R-:W-:Y:S07]  /*f6e0*/  HMMA.16816.F32 R92, R136.reuse, R8, R92 ;  /* 0x00000008885c723c */ /* 0x044fee000000185c */
[----:B------:R1:W-:Y:S01]  /*f6f0*/  @P0 LDGSTS.E.BYPASS.LTC128B.128 [R3+0xd100], [R12.64], !P5 ;  /* 0x0d1000000c030fae */ /* 0x0003e2000e901d48 */
[----:B------:R-:W-:Y:S07]  /*f700*/  HMMA.16816.F32 R96, R136, R10, R96 ;  /* 0x0000000a8860723c */ /* 0x000fee0000001860 */
[----:B------:R1:W-:Y:S08]  /*f710*/  @P0 LDGSTS.E.BYPASS.LTC128B.128 [R3+0xf100], [R14.64], !P4 ;  /* 0x0f1000000e030fae */ /* 0x0003f0000e101d48 */
[----:B------:R1:W-:Y:S01]  /*f720*/  @P0 LDGSTS.E.BYPASS.LTC128B.128 [R3+0x11100], [R16.64], !P6 ;  /* 0x1110000010030fae */ /* 0x0003e2000f101d48 */
[----:B------:R-:W-:Y:S02]  /*f730*/  ISETP.GE.AND P0, PT, R193, R220, PT ;  /* 0x000000dcc100720c */ /* 0x000fe40003f06270 */
[----:B------:R-:W-:Y:S05]  /*f740*/  IADD3 R220, R220, -0x1, RZ ;  /* 0xffffffffdcdc7810 */ /* 0x000fea0007ffe0ff */
[----:B------:R-:W0:Y:S01]  /*f750*/  LDGDEPBAR ;  /* 0x00000000000079af */ /* 0x000e220000000000 */
[----:B-1----:R-:W-:Y:S05]  /*f760*/  MOV R3, R0 ;  /* 0x0000000000037202 */ /* 0x002fea0000000f00 */
[----:B------:R-:W-:-:S05]  /*f770*/  @!P0 BRA `(.L_x_905) ;  /* 0xffffc75000008947 */ /* 0x000fca000383ffff */
.L_x_896:
[----:B------:R-:W1:Y:S01]  /*f780*/  SHFL.BFLY PT, R4, R217, 0x2, 0x1f ;  /* 0x0c401f00d9047f89 */ /* 0x000e6200000e0000 */
[----:B------:R-:W-:-:S02]  /*f790*/  MOV R9, 0xff800000 ;  /* 0xff80000000097802 */ /* 0x000fc40000000f00 */
[----:B------:R-:W-:Y:S01]  /*f7a0*/  PLOP3.LUT P2, PT, PT, PT, PT, 0x8, 0x0 ;  /* 0x000000000000781c */ /* 0x000fe20003f4e170 */
[----:B------:R-:W2:Y:S01]  /*f7b0*/  SHFL.BFLY PT, R3, R216, 0x2, 0x1f ;  /* 0x0c401f00d8037f89 */ /* 0x000ea200000e0000 */
[----:B-1----:R-:W-:Y:S02]  /*f7c0*/  FADD.FTZ R7, R4, R217 ;  /* 0x000000d904077221 */ /* 0x002fe40000010000 */
[----:B------:R-:W-:Y:S01]  /*f7d0*/  CS2R R4, SRZ ;  /* 0x0000000000047805 */ /* 0x000fe2000001ff00 */
[----:B--2---:R-:W-:Y:S02]  /*f7e0*/  FADD.FTZ R8, R3, R216 ;  /* 0x000000d803087221 */ /* 0x004fe40000010000 */
[----:B------:R-:W1:Y:S04]  /*f7f0*/  SHFL.BFLY PT, R6, R7, 0x1, 0x1f ;  /* 0x0c201f0007067f89 */ /* 0x000e6800000e0000 */
[----:B------:R-:W2:Y:S01]  /*f800*/  SHFL.BFLY PT, R3, R8, 0x1, 0x1f ;  /* 0x0c201f0008037f89 */ /* 0x000ea200000e0000 */
[----:B-1----:R-:W-:-:S02]  /*f810*/  FADD.FTZ R6, R7, R6 ;  /* 0x0000000607067221 */ /* 0x002fc40000010000 */
[----:B--2---:R-:W-:-:S03]  /*f820*/  FADD.FTZ R3, R3, R8 ;  /* 0x0000000803037221 */ /* 0x004fc60000010000 */
[----:B------:R-:W-:Y:S02]  /*f830*/  FSETP.NE.FTZ.AND P1, PT, R6, RZ, PT ;  /* 0x000000ff0600720b */ /* 0x000fe40003f35000 */
[----:B------:R-:W-:-:S11]  /*f840*/  FSETP.NE.FTZ.AND P0, PT, R3, RZ, PT ;  /* 0x000000ff0300720b */ /* 0x000fd60003f15000 */
[----:B------:R-:W1:Y:S01]  /*f850*/  @P1 MUFU.RCP R5, R6 ;  /* 0x0000000600051308 */ /* 0x000e620000001000 */
[----:B------:R-:W-:Y:S02]  /*f860*/  @P1 MOV R12, 0x3f317218 ;  /* 0x3f317218000c1802 */ /* 0x000fe40000000f00 */
[----:B------:R-:W-:-:S05]  /*f870*/  @P0 MOV R13, 0x3f317218 ;  /* 0x3f317218000d0802 */ /* 0x000fca0000000f00 */
[----:B------:R-:W2:Y:S01]  /*f880*/  @P1 MUFU.LG2 R6, R6 ;  /* 0x0000000600061308 */ /* 0x000ea20000000c00 */
[----:B------:R-:W-:-:S07]  /*f890*/  @P0 FMUL.FTZ R13, R13, c[0x0][0x2d0] ;  /* 0x0000b4000d0d0a20 */ /* 0x000fce0000410000 */
[----:B------:R-:W3:Y:S01]  /*f8a0*/  @P0 MUFU.LG2 R10, R3 ;  /* 0x00000003000a0308 */ /* 0x000ee20000000c00 */
[C---:B-1----:R-:W-:Y:S02]  /*f8b0*/  FMUL.FTZ R128, R5.reuse, R128 ;  /* 0x0000008005807220 */ /* 0x042fe40000410000 */
[C---:B------:R-:W-:Y:S02]  /*f8c0*/  FMUL.FTZ R129, R5.reuse, R129 ;  /* 0x0000008105817220 */ /* 0x040fe40000410000 */
[C---:B------:R-:W-:Y:S02]  /*f8d0*/  FMUL.FTZ R124, R5.reuse, R124 ;  /* 0x0000007c057c7220 */ /* 0x040fe40000410000 */
[----:B------:R-:W-:Y:S01]  /*f8e0*/  FMUL.FTZ R125, R5, R125 ;  /* 0x0000007d057d7220 */ /* 0x000fe20000410000 */
[----:B------:R1:W4:Y:S01]  /*f8f0*/  @P0 MUFU.RCP R4, R3 ;  /* 0x0000000300040308 */ /* 0x0003220000001000 */
[----:B--2---:R-:W-:Y:S02]  /*f900*/  @P1 FMUL.FTZ R11, R6, 0.69314718246459960938 ;  /* 0x3f317218060b1820 */ /* 0x004fe40000410000 */
[----:B------:R-:W-:-:S02]  /*f910*/  @P1 FMUL.FTZ R6, R12, c[0x0][0x2d0] ;  /* 0x0000b4000c061a20 */ /* 0x000fc40000410000 */
        /* <DEDUP_REMOVED lines=46> */
[C---:B----4-:R-:W-:Y:S02]  /*fc00*/  FMUL.FTZ R130, R4.reuse, R130 ;  /* 0x0000008204827220 */ /* 0x050fe40000410000 */
        /* <DEDUP_REMOVED lines=49> */
.L_x_863:
[----:B------:R-:W-:Y:S05]  /*ff20*/  @P2 BRA `(.L_x_906) ;  /* 0x000016a000002947 */ /* 0x000fea0003800000 */
[----:B------:R-:W1:Y:S01]  /*ff30*/  S2R R0, SR_TID.X ;  /* 0x0000000000007919 */ /* 0x000e620000002100 */
[----:B------:R-:W-:Y:S01]  /*ff40*/  F2FP.PACK_AB R7, R8, R7 ;  /* 0x000000070807723e */ /* 0x000fe200000000ff */
[----:B------:R-:W-:Y:S01]  /*ff50*/  IMAD.MOV.U32 R8, RZ, RZ, 0x20 ;  /* 0x00000020ff087424 */ /* 0x000fe200078e00ff */
        /* <DEDUP_REMOVED lines=51> */
[--C-:B------:R-:W-:Y:S01]  /*10290*/  IMAD.IADD R19, R8, 0x1, R5.reuse ;  /* 0x0000000108137824 */ /* 0x100fe200078e0205 */
[----:B------:R-:W-:Y:S01]  /*102a0*/  SEL R6, R6, 0xffffffc0, !P2 ;  /* 0xffffffc006067807 */ /* 0x000fe20005000000 */
[----:B------:R-:W-:Y:S01]  /*102b0*/  STS [R5], R124 ;  /* 0x0000007c05007388 */ /* 0x000fe20000000800 */
[----:B------:R-:W-:Y:S02]  /*102c0*/  F2FP.PACK_AB R46, R47, R46 ;  /* 0x0000002e2f2e723e */ /* 0x000fe400000000ff */
[----:B------:R-:W-:Y:S01]  /*102d0*/  F2FP.PACK_AB R48, R49, R48 ;  /* 0x000000303130723e */ /* 0x000fe200000000ff */
[--C-:B------:R-:W-:Y:S01]  /*102e0*/  IMAD.IADD R21, R17, 0x1, R6.reuse ;  /* 0x0000000111157824 */ /* 0x100fe200078e0206 */
[----:B------:R-:W-:Y:S01]  /*102f0*/  STS [R5+0x400], R126 ;  /* 0x0004007e05007388 */ /* 0x000fe20000000800 */
[C---:B------:R-:W-:Y:S01]  /*10300*/  IMAD.IADD R23, R6.reuse, 0x1, R5 ;  /* 0x0000000106177824 */ /* 0x040fe200078e0205 */
[----:B------:R-:W-:Y:S01]  /*10310*/  F2FP.PACK_AB R50, R51, R50 ;  /* 0x000000323332723e */ /* 0x000fe200000000ff */
[----:B------:R-:W-:Y:S01]  /*10320*/  IMAD.IADD R25, R6, 0x1, R13 ;  /* 0x0000000106197824 */ /* 0x000fe200078e020d */
[----:B------:R-:W-:Y:S01]  /*10330*/  STS [R13+0x80], R120 ;  /* 0x000080780d007388 */ /* 0x000fe20000000800 */
[----:B------:R-:W-:Y:S01]  /*10340*/  IMAD.IADD R27, R19, 0x1, R6 ;  /* 0x00000001131b7824 */ /* 0x000fe200078e0206 */
[----:B------:R-:W-:-:S02]  /*10350*/  F2FP.PACK_AB R52, R53, R52 ;  /* 0x000000343534723e */ /* 0x000fc400000000ff */
[----:B------:R-:W-:Y:S01]  /*10360*/  STS [R13+0x480], R122 ;  /* 0x0004807a0d007388 */ /* 0x000fe20000000800 */
[----:B------:R-:W-:Y:S02]  /*10370*/  F2FP.PACK_AB R54, R55, R54 ;  /* 0x000000363736723e */ /* 0x000fe400000000ff */
        /* <DEDUP_REMOVED lines=55> */
[----:B------:R2:W-:Y:S04]  /*106f0*/  STS [R13+0x8480], R78 ;  /* 0x0084804e0d007388 */ /* 0x0005e80000000800 */
[----:B------:R-:W-:Y:S04]  /*10700*/  STS [R19+0x8000], R80 ;  /* 0x0080005013007388 */ /* 0x000fe80000000800 */
[----:B------:R-:W-:Y:S01]  /*10710*/  STS [R19+0x8400], R82 ;  /* 0x0084005213007388 */ /* 0x000fe20000000800 */
[----:B-1----:R-:W-:-:S03]  /*10720*/  IMAD.MOV.U32 R17, RZ, RZ, 0x4 ;  /* 0x00000004ff117424 */ /* 0x002fc600078e00ff */
[----:B------:R1:W-:Y:S04]  /*10730*/  STS [R21+0x8080], R7 ;  /* 0x0080800715007388 */ /* 0x0003e80000000800 */
[----:B------:R3:W-:Y:S04]  /*10740*/  STS [R21+0x8480], R86 ;  /* 0x0084805615007388 */ /* 0x0007e80000000800 */
[----:B------:R4:W-:Y:S04]  /*10750*/  STS [R23+0x8000], R88 ;  /* 0x0080005817007388 */ /* 0x0009e80000000800 */
[----:B------:R4:W-:Y:S01]  /*10760*/  STS [R23+0x8400], R90 ;  /* 0x0084005a17007388 */ /* 0x0009e20000000800 */
[----:B--2---:R-:W-:-:S03]  /*10770*/  IMAD.WIDE R12, R202, R17, c[0x0][0x500] ;  /* 0x00014000ca0c7625 */ /* 0x004fc600078e0211 */
[----:B------:R4:W-:Y:S04]  /*10780*/  STS [R25+0x8080], R92 ;  /* 0x0080805c19007388 */ /* 0x0009e80000000800 */
[----:B------:R4:W-:Y:S04]  /*10790*/  STS [R25+0x8480], R94 ;  /* 0x0084805e19007388 */ /* 0x0009e80000000800 */
[----:B------:R4:W-:Y:S04]  /*107a0*/  STS [R27+0x8000], R96 ;  /* 0x008000601b007388 */ /* 0x0009e80000000800 */
[----:B------:R4:W-:Y:S04]  /*107b0*/  STS [R27+0x8400], R98 ;  /* 0x008400621b007388 */ /* 0x0009e80000000800 */
[----:B------:R-:W-:Y:S01]  /*107c0*/  BAR.SYNC.DEFER_BLOCKING 0x1, 0x100 ;  /* 0x0044000000007b1d */ /* 0x000fe20000010000 */
[----:B------:R-:W-:-:S02]  /*107d0*/  IMAD.MOV.U32 R5, RZ, RZ, c[0x0][0x388] ;  /* 0x0000e200ff057624 */ /* 0x000fc400078e00ff */
[----:B------:R-:W-:-:S03]  /*107e0*/  @P1 IMAD.WIDE R16, R202, R17, c[0x0][0x508] ;  /* 0x00014200ca101625 */ /* 0x000fc600078e0211 */
[----:B-1----:R-:W2:Y:S04]  /*107f0*/  @P0 LDG.E R7, [R12.64] ;  /* 0x000000080c070981 */ /* 0x002ea8000c1e1900 */
[----:B------:R4:W5:Y:S01]  /*10800*/  @P1 LDG.E R5, [R16.64] ;  /* 0x0000000810051981 */ /* 0x000962000c1e1900 */
[----:B---3--:R-:W-:Y:S02]  /*10810*/  CS2R R20, SRZ ;  /* 0x0000000000147805 */ /* 0x008fe4000001ff00 */
[--C-:B--2---:R-:W-:Y:S01]  /*10820*/  @P0 SHF.R.S32.HI R21, RZ, 0x1f, R7.reuse ;  /* 0x0000001fff150819 */ /* 0x104fe20000011407 */
[----:B------:R-:W-:Y:S01]  /*10830*/  @P0 IMAD.MOV.U32 R20, RZ, RZ, R7 ;  /* 0x000000ffff140224 */ /* 0x000fe200078e0007 */
[----:B------:R-:W-:Y:S05]  /*10840*/  @P1 BRA `(.L_x_907) ;  /* 0x0000004000001947 */ /* 0x000fea0003800000 */
[----:B----4-:R-:W-:Y:S05]  /*10850*/  @!P0 BRA `(.L_x_907) ;  /* 0x0000003000008947 */ /* 0x010fea0003800000 */
[----:B-----5:R-:W2:Y:S04]  /*10860*/  LDG.E R5, [R12.64] ;  /* 0x000000080c057981 */ /* 0x020ea8000c1e1900 */
[----:B------:R-:W2:Y:S02]  /*10870*/  LDG.E R6, [R12.64+0x4] ;  /* 0x000004080c067981 */ /* 0x000ea4000c1e1900 */
[----:B--2---:R-:W-:-:S02]  /*10880*/  IADD3 R5, -R5, R6, RZ ;  /* 0x0000000605057210 */ /* 0x004fc40007ffe1ff */
.L_x_907:
[----:B----4-:R-:W-:Y:S01]  /*10890*/  LOP3.LUT R13, R4, 0xffffffe0, RZ, 0xc0, !PT ;  /* 0xffffffe0040d7812 */ /* 0x010fe200078ec0ff */
        /* <DEDUP_REMOVED lines=14> */
[----:B------:R-:W-:Y:S02]  /*10980*/  IADD3 R2, R2, -R7, RZ ;  /* 0x8000000702027210 */ /* 0x000fe40007ffe0ff */
[----:B------:R-:W-:Y:S02]  /*10990*/  LOP3.LUT R6, R6, 0x1ffffffe, RZ, 0xc0, !PT ;  /* 0x1ffffffe06067812 */ /* 0x000fe400078ec0ff */
[-C--:B------:R-:W-:Y:S02]  /*109a0*/  LEA.HI R8, R11, R0.reuse, RZ, 0x3 ;  /* 0x000000000b087211 */ /* 0x080fe400078f18ff */
[----:B------:R-:W-:Y:S01]  /*109b0*/  SHF.R.S32.HI R17, RZ, 0x2, R17 ;  /* 0x00000002ff117819 */ /* 0x000fe20000011411 */
[----:B------:R-:W-:Y:S01]  /*109c0*/  IMAD.IADD R13, R15, 0x1, -R6 ;  /* 0x000000010f0d7824 */ /* 0x000fe200078e0a06 */
[----:B------:R-:W-:Y:S01]  /*109d0*/  LOP3.LUT R7, R8, 0xfffffff8, RZ, 0xc0, !PT ;  /* 0xfffffff808077812 */ /* 0x000fe200078ec0ff */
[----:B------:R-:W-:Y:S01]  /*109e0*/  IMAD R15, R21, c[0x0][0x3a0], RZ ;  /* 0x0000e800150f7a24 */ /* 0x000fe200078e02ff */
[-C--:B------:R-:W-:Y:S01]  /*109f0*/  LEA.HI R11, R11, R0.reuse, RZ, 0x6 ;  /* 0x000000000b0b7211 */ /* 0x080fe200078f30ff */
[----:B------:R-:W-:Y:S01]  /*10a00*/  IMAD R2, R2, 0x10, R17 ;  /* 0x0000001002027824 */ /* 0x000fe200078e0211 */
[----:B------:R-:W-:Y:S01]  /*10a10*/  IADD3 R7, -R7, R0, RZ ;  /* 0x0000000007077210 */ /* 0x000fe20007ffe1ff */
[----:B------:R-:W-:Y:S01]  /*10a20*/  IMAD R15, R20, c[0x0][0x3a4], R15 ;  /* 0x0000e900140f7a24 */ /* 0x000fe200078e020f */
[----:B--2---:R-:W-:Y:S01]  /*10a30*/  SHF.R.S32.HI R17, RZ, 0x1f, R14 ;  /* 0x0000001fff117819 */ /* 0x004fe2000001140e */
[----:B------:R-:W-:Y:S01]  /*10a40*/  IMAD R0, R13, 0x8, R2 ;  /* 0x000000080d007824 */ /* 0x000fe200078e0202 */
[----:B------:R-:W-:Y:S01]  /*10a50*/  MOV R22, R20 ;  /* 0x0000001400167202 */ /* 0x000fe20000000f00 */
[----:B------:R-:W-:Y:S01]  /*10a60*/  IMAD.IADD R19, R19, 0x1, R15 ;  /* 0x0000000113137824 */ /* 0x000fe200078e020f */
[----:B------:R-:W-:Y:S01]  /*10a70*/  LOP3.LUT P2, RZ, R4, 0x3, RZ, 0xc0, !PT ;  /* 0x0000000304ff7812 */ /* 0x000fe2000784c0ff */
[----:B-1----:R-:W-:Y:S01]  /*10a80*/  IMAD R13, R57, 0x80, R0 ;  /* 0x00000080390d7824 */ /* 0x002fe200078e0200 */
[----:B------:R-:W-:Y:S01]  /*10a90*/  SHF.R.S32.HI R4, RZ, 0x1f, R202 ;  /* 0x0000001fff047819 */ /* 0x000fe200000114ca */
[----:B------:R-:W-:Y:S01]  /*10aa0*/  IMAD R15, R17, c[0x0][0x490], RZ ;  /* 0x00012400110f7a24 */ /* 0x000fe200078e02ff */
[----:B------:R-:W-:Y:S01]  /*10ab0*/  SEL R202, R202, RZ, !P0 ;  /* 0x000000ffcaca7207 */ /* 0x000fe20004000000 */
[----:B------:R-:W-:Y:S01]  /*10ac0*/  @P1 IMAD.HI.U32 R0, R13, c[0x0][0x4ec], RZ ;  /* 0x00013b000d001a27 */ /* 0x000fe200078e00ff */
[----:B------:R-:W-:-:S02]  /*10ad0*/  MOV R20, R13 ;  /* 0x0000000d00147202 */ /* 0x000fc40000000f00 */
[----:B------:R-:W-:Y:S01]  /*10ae0*/  SEL R4, R4, RZ, !P0 ;  /* 0x000000ff04047207 */ /* 0x000fe20004000000 */
[C---:B------:R-:W-:Y:S01]  /*10af0*/  IMAD.WIDE.U32 R22, R14.reuse, c[0x0][0x490], R22 ;  /* 0x000124000e167a25 */ /* 0x040fe200078e0016 */
[----:B------:R-:W-:Y:S02]  /*10b00*/  @P1 SHF.R.U32.HI R20, RZ, c[0x0][0x4f0], R0 ;  /* 0x00013c00ff141a19 */ /* 0x000fe40000011600 */
[----:B------:R-:W-:Y:S01]  /*10b10*/  SHF.R.S32.HI R8, RZ, 0x3, R8 ;  /* 0x00000003ff087819 */ /* 0x000fe20000011408 */
[----:B------:R-:W-:Y:S01]  /*10b20*/  IMAD R15, R14, c[0x0][0x494], R15 ;  /* 0x000125000e0f7a24 */ /* 0x000fe200078e020f */
[--C-:B------:R-:W-:Y:S01]  /*10b30*/  SHF.R.S32.HI R16, RZ, 0x1f, R20.reuse ;  /* 0x0000001fff107819 */ /* 0x100fe20000011414 */
[----:B------:R-:W-:Y:S01]  /*10b40*/  IMAD R17, R17, c[0x0][0x3e8], RZ ;  /* 0x0000fa0011117a24 */ /* 0x000fe200078e02ff */
[----:B------:R-:W-:Y:S01]  /*10b50*/  LEA R10, R7, R8, 0x5 ;  /* 0x00000008070a7211 */ /* 0x000fe200078e28ff */
[----:B------:R-:W-:Y:S02]  /*10b60*/  IMAD.MOV R12, RZ, RZ, -R20 ;  /* 0x000000ffff0c7224 */ /* 0x000fe400078e0a14 */
[----:B------:R-:W-:-:S02]  /*10b70*/  IMAD.IADD R23, R23, 0x1, R15 ;  /* 0x0000000117177824 */ /* 0x000fc400078e020f */
[C---:B------:R-:W-:Y:S02]  /*10b80*/  IMAD R17, R14.reuse, c[0x0][0x3ec], R17 ;  /* 0x0000fb000e117a24 */ /* 0x040fe400078e0211 */
        /* <DEDUP_REMOVED lines=9> */
[----:B------:R-:W-:Y:S01]  /*10c20*/  IMAD.SHL.U32 R0, R8, 0x40, RZ ;  /* 0x0000004008007824 */ /* 0x000fe200078e00ff */
[----:B------:R-:W-:Y:S01]  /*10c30*/  IADD3.X R21, R16, R23, R13, P0, !PT ;  /* 0x0000001710157210 */ /* 0x000fe200007fe40d */
[----:B------:R-:W-:Y:S02]  /*10c40*/  IMAD R17, R12, c[0x0][0x48c], R17 ;  /* 0x000123000c117a24 */ /* 0x000fe400078e0211 */
[----:B------:R-:W-:Y:S01]  /*10c50*/  IMAD R10, R57, 0x80, R10 ;  /* 0x00000080390a7824 */ /* 0x000fe200078e020a */
[----:B------:R-:W-:Y:S01]  /*10c60*/  LOP3.LUT R13, R0, 0x1c0, RZ, 0xc0, !PT ;  /* 0x000001c0000d7812 */ /* 0x000fe200078ec0ff */
[----:B------:R-:W-:-:S04]  /*10c70*/  IMAD.WIDE.U32 R20, R12, c[0x0][0x488], R20 ;  /* 0x000122000c147a25 */ /* 0x000fc800078e0014 */
[----:B------:R-:W-:Y:S01]  /*10c80*/  IMAD.SHL.U32 R0, R7, 0x8, RZ ;  /* 0x0000000807007824 */ /* 0x000fe200078e00ff */
[----:B------:R-:W-:Y:S01]  /*10c90*/  LEA R12, P0, R20, c[0x0][0x450], 0x2 ;  /* 0x00011400140c7a11 */ /* 0x000fe200078010ff */
[----:B------:R-:W-:Y:S01]  /*10ca0*/  IMAD R7, R4, c[0x0][0x3f0], RZ ;  /* 0x0000fc0004077a24 */ /* 0x000fe200078e02ff */
[----:B------:R-:W-:Y:S01]  /*10cb0*/  IADD3 R17, R21, R17, RZ ;  /* 0x0000001115117210 */ /* 0x000fe20007ffe0ff */
[----:B------:R-:W-:Y:S01]  /*10cc0*/  @P1 IMAD.HI.U32 R18, R10, c[0x0][0x4ec], RZ ;  /* 0x00013b000a121a27 */ /* 0x000fe200078e00ff */
[----:B------:R-:W-:Y:S01]  /*10cd0*/  SHF.R.U32.HI R4, RZ, 0x3, R13 ;  /* 0x00000003ff047819 */ /* 0x000fe2000001160d */
[----:B------:R-:W-:Y:S01]  /*10ce0*/  SHFL.IDX PT, R34, R12, RZ, 0x1c1f ;  /* 0x001c1fff0c227589 */ /* 0x000fe200000e0000 */
[----:B------:R-:W-:Y:S01]  /*10cf0*/  LEA.HI.X R17, R20, c[0x0][0x454], R17, 0x2, P0 ;  /* 0x0001150014117a11 */ /* 0x000fe200000f1411 */
[C---:B------:R-:W-:Y:S01]  /*10d00*/  IMAD R7, R202.reuse, c[0x0][0x3f4], R7 ;  /* 0x0000fd00ca077a24 */ /* 0x040fe200078e0207 */
[----:B------:R-:W-:Y:S01]  /*10d10*/  LOP3.LUT R13, R13, 0x38, R0, 0xf8, !PT ;  /* 0x000000380d0d7812 */ /* 0x000fe200078ef800 */
[----:B------:R-:W-:Y:S01]  /*10d20*/  IMAD.WIDE.U32 R14, R202, c[0x0][0x3f0], R14 ;  /* 0x0000fc00ca0e7a25 */ /* 0x000fe200078e000e */
[----:B------:R-:W-:Y:S02]  /*10d30*/  SHFL.IDX PT, R48, R12, 0x1, 0x1c1f ;  /* 0x003c1f000c307f89 */ /* 0x000fe400000e0000 */
[----:B------:R-:W-:Y:S01]  /*10d40*/  LOP3.LUT R4, R13, R4, RZ, 0x3c, !PT ;  /* 0x000000040d047212 */ /* 0x000fe200078e3cff */
[----:B------:R-:W-:Y:S01]  /*10d50*/  IMAD.MOV.U32 R6, RZ, RZ, R10 ;  /* 0x000000ffff067224 */ /* 0x000fe200078e000a */
[----:B------:R-:W1:Y:S01]  /*10d60*/  SHFL.IDX PT, R35, R17, RZ, 0x1c1f ;  /* 0x001c1fff11237589 */ /* 0x000e6200000e0000 */
[----:B------:R-:W-:Y:S01]  /*10d70*/  @P1 SHF.R.U32.HI R6, RZ, c[0x0][0x4f0], R18 ;  /* 0x00013c00ff061a19 */ /* 0x000fe20000011612 */
[----:B------:R-:W-:Y:S01]  /*10d80*/  IMAD.IADD R15, R15, 0x1, R7 ;  /* 0x000000010f0f7824 */ /* 0x000fe200078e0207 */
[C---:B------:R-:W-:Y:S01]  /*10d90*/  LEA R7, R57.reuse, R2, 0x7 ;  /* 0x0000000239077211 */ /* 0x040fe200078e38ff */
[----:B------:R-:W2:Y:S01]  /*10da0*/  SHFL.IDX PT, R49, R17, 0x1, 0x1c1f ;  /* 0x003c1f0011317f89 */ /* 0x000ea200000e0000 */
[--C-:B------:R-:W-:Y:S01]  /*10db0*/  SHF.R.S32.HI R16, RZ, 0x1f, R6.reuse ;  /* 0x0000001fff107819 */ /* 0x100fe20000011406 */
[----:B------:R-:W-:Y:S01]  /*10dc0*/  IMAD.MOV R13, RZ, RZ, -R6 ;  /* 0x000000ffff0d7224 */ /* 0x000fe200078e0a06 */
[----:B------:R-:W-:Y:S01]  /*10dd0*/  LEA R57, R57, R8, 0x7 ;  /* 0x0000000839397211 */ /* 0x000fe200078e38ff */
[----:B-----5:R-:W-:Y:S01]  /*10de0*/  IMAD R2, R5, c[0x0][0x4e8], RZ ;  /* 0x00013a0005027a24 */ /* 0x020fe200078e02ff */
[----:B------:R-:W-:Y:S01]  /*10df0*/  IADD3 R5, R7, 0x8, RZ ;  /* 0x0000000807057810 */ /* 0x000fe20007ffe0ff */
[----:B------:R-:W-:-:S02]  /*10e00*/  IMAD R13, R13, c[0x0][0x4e8], R10 ;  /* 0x00013a000d0d7a24 */ /* 0x000fc400078e020a */
[----:B------:R-:W-:Y:S01]  /*10e10*/  IMAD R19, R16, c[0x0][0x3e0], RZ ;  /* 0x0000f80010137a24 */ /* 0x000fe200078e02ff */
[-C--:B------:R-:W-:Y:S01]  /*10e20*/  ISETP.GE.OR P1, PT, R7, R2.reuse, P2 ;  /* 0x000000020700720c */ /* 0x080fe20001726670 */
[----:B------:R-:W-:Y:S01]  /*10e30*/  IMAD.SHL.U32 R11, R11, 0x8, RZ ;  /* 0x000000080b0b7824 */ /* 0x000fe200078e00ff */
[----:B------:R-:W-:Y:S01]  /*10e40*/  ISETP.GE.OR P0, PT, R5, R2, P2 ;  /* 0x000000020500720c */ /* 0x000fe20001706670 */
[C---:B------:R-:W-:Y:S02]  /*10e50*/  IMAD R19, R6.reuse, c[0x0][0x3e4], R19 ;  /* 0x0000f90006137a24 */ /* 0x040fe400078e0213 */
[----:B------:R-:W-:Y:S01]  /*10e60*/  IMAD.WIDE.U32 R14, R6, c[0x0][0x3e0], R14 ;  /* 0x0000f800060e7a25 */ /* 0x000fe200078e000e */
[----:B------:R-:W-:Y:S02]  /*10e70*/  SHF.R.S32.HI R6, RZ, 0x1f, R13 ;  /* 0x0000001fff067819 */ /* 0x000fe4000001140d */
[----:B------:R-:W-:Y:S01]  /*10e80*/  LOP3.LUT R4, R4, 0x7ffffe00, R11, 0xf8, !PT ;  /* 0x7ffffe0004047812 */ /* 0x000fe200078ef80b */
[----:B------:R-:W-:-:S02]  /*10e90*/  IMAD.IADD R15, R15, 0x1, R19 ;  /* 0x000000010f0f7824 */ /* 0x000fc400078e0213 */
[----:B------:R-:W-:Y:S01]  /*10ea0*/  IMAD R6, R6, c[0x0][0x3d8], RZ ;  /* 0x0000f60006067a24 */ /* 0x000fe200078e02ff */
[----:B------:R-:W-:Y:S01]  /*10eb0*/  SHF.L.U32 R58, R4, 0x1, RZ ;  /* 0x00000001043a7819 */ /* 0x000fe200000006ff */
[----:B-1----:R1:W-:Y:S01]  /*10ec0*/  @!P1 ST.E [R34.64], R3 ;  /* 0x0000000322009985 */ /* 0x0023e2000c101908 */
[----:B------:R-:W-:-:S03]  /*10ed0*/  IMAD.WIDE.U32 R32, R13, c[0x0][0x3d8], R14 ;  /* 0x0000f6000d207a25 */ /* 0x000fc600078e000e */
[----:B--2---:R1:W-:Y:S01]  /*10ee0*/  @!P0 ST.E [R48.64], R9 ;  /* 0x0000000930008985 */ /* 0x0043e2000c101908 */
[----:B------:R-:W-:Y:S01]  /*10ef0*/  IMAD R10, R13, c[0x0][0x3dc], R6 ;  /* 0x0000f7000d0a7a24 */ /* 0x000fe200078e0206 */
[----:B------:R-:W-:Y:S02]  /*10f00*/  LEA R56, P0, R32, c[0x0][0x380], 0x1 ;  /* 0x0000e00020387a11 */ /* 0x000fe400078008ff */
[----:B------:R1:W2:Y:S01]  /*10f10*/  LDS.128 R44, [R58+0x1080] ;  /* 0x001080003a2c7984 */ /* 0x0002a20000000c00 */
[----:B------:R-:W-:-:S03]  /*10f20*/  IMAD.IADD R10, R33, 0x1, R10 ;  /* 0x00000001210a7824 */ /* 0x000fc600078e020a */
[----:B------:R1:W3:Y:S02]  /*10f30*/  LDS.128 R40, [R58+0x2080] ;  /* 0x002080003a287984 */ /* 0x0002e40000000c00 */
[----:B------:R-:W-:Y:S02]  /*10f40*/  LEA.HI.X R55, R32, c[0x0][0x384], R10, 0x1, P0 ;  /* 0x0000e10020377a11 */ /* 0x000fe400000f0c0a */
[----:B------:R1:W4:Y:S01]  /*10f50*/  LDS.128 R36, [R58+0x3080] ;  /* 0x003080003a247984 */ /* 0x0003220000000c00 */
[----:B------:R-:W-:-:S03]  /*10f60*/  ISETP.GE.AND P0, PT, R57, R2, PT ;  /* 0x000000023900720c */ /* 0x000fc60003f06270 */
        /* <DEDUP_REMOVED lines=29> */
.L_x_909:
[----:B--2---:R-:W-:Y:S05]  /*11140*/  BSYNC B0 ;  /* 0x0000000000007941 */ /* 0x004fea0003800000 */
.L_x_908:
[----:B-1----:R-:W-:Y:S01]  /*11150*/  IADD3 R3, R57, 0x20, RZ ;  /* 0x0000002039037810 */ /* 0x002fe20007ffe0ff */
[----:B------:R1:W2:Y:S01]  /*11160*/  SHFL.IDX PT, R33, R55, 0x1, 0x181f ;  /* 0x00381f0037217f89 */ /* 0x0002a200000e0000 */
        /* <DEDUP_REMOVED lines=21> */
.L_x_911:
[----:B------:R-:W-:Y:S05]  /*112c0*/  BSYNC B0 ;  /* 0x0000000000007941 */ /* 0x000fea0003800000 */
.L_x_910:
        /* <DEDUP_REMOVED lines=23> */
.L_x_913:
[----:B------:R-:W-:Y:S05]  /*11440*/  BSYNC B0 ;  /* 0x0000000000007941 */ /* 0x000fea0003800000 */
.L_x_912:
        /* <DEDUP_REMOVED lines=24> */
.L_x_906:
        /* <DEDUP_REMOVED lines=18> */
.L_x_914:
        /* <DEDUP_REMOVED lines=42> */
.L_x_916:
[----:B------:R-:W-:Y:S05]  /*11990*/  BSYNC B0 ;  /* 0x0000000000007941 */ /* 0x000fea0003800000 */
.L_x_915:
        /* <DEDUP_REMOVED lines=66> */
.L_x_918:
[----:B------:R-:W-:Y:S05]  /*11dc0*/  BSYNC B0 ;  /* 0x0000000000007941 */ /* 0x000fea0003800000 */
.L_x_917:
        /* <DEDUP_REMOVED lines=21> */
.L_x_920:
[----:B------:R-:W-:Y:S05]  /*11f20*/  BSYNC B0 ;  /* 0x0000000000007941 */ /* 0x000fea0003800000 */
.L_x_919:
        /* <DEDUP_REMOVED lines=21> */
.L_x_922:
[----:B------:R-:W-:Y:S05]  /*12080*/  BSYNC B0 ;  /* 0x0000000000007941 */ /* 0x000fea0003800000 */
.L_x_921:
        /* <DEDUP_REMOVED lines=22> */
.L_x_923:
        /* <DEDUP_REMOVED lines=9> */
.L_x_2581:


//--------------------- .text._ZN7cutlass13device_kernelIN5flash19enable_sm80_to_sm89INS1_16FlashAttnFwdSm80INS1_25CollectiveMainloopFwdSm80ILi8ELi2ELb0EN4cute5tupleIJNS5_1CILi128EEENS7_ILi64EEENS7_ILi192EEEEEELi192ENS_6half_tEfNS_4arch4Sm80ELb0ELb1ELb1ELb1ELb0ELb1ELb1ELb0EEENS1_21CollectiveEpilogueFwdINS6_IJS8_SA_S9_EEENS6_IJNS7_ILi1EEESI_SI_EEESC_SE_Li256ELb1ELb1ELb0ELb0EEENS1_19SingleTileSchedulerILb1ELb0ELb1ELi128EEEEEEEEEvNT_6ParamsE --------------------------
	.section	.text._ZN7cutlass13device_kernelIN5flash19enable_sm80_to_sm89INS1_16FlashAttnFwdSm80INS1_25CollectiveMainloopFwdSm80ILi8ELi2ELb0EN4cute5tupleIJNS5_1CILi128EEENS7_ILi64EEENS7_ILi192EEEEEELi192ENS_6half_tEfNS_4arch4Sm80ELb0ELb1ELb1ELb1ELb0ELb1ELb1ELb0EEENS1_21CollectiveEpilogueFwdINS6_IJS8_SA_S9_EEENS6_IJNS7_ILi1EEESI_SI_EEESC_SE_Li256ELb1ELb1ELb0ELb0EEENS1_19SingleTileSchedulerILb1ELb0ELb1ELi128EEEEEEEEEvNT_6ParamsE,"ax",@progbits
	.sectioninfo	@"SHI_REGISTERS=239"
	.align	128
.text._ZN7cutlass13device_kernelIN5flash19enable_sm80_to_sm89INS1_16FlashAttnFwdSm80INS1_25CollectiveMainloopFwdSm80ILi8ELi2ELb0EN4cute5tupleIJNS5_1CILi128EEENS7_ILi64EEENS7_ILi192EEEEEELi192ENS_6half_tEfNS_4arch4Sm80ELb0ELb1ELb1ELb1ELb0ELb1ELb1ELb0EEENS1_21CollectiveEpilogueFwdINS6_IJS8_SA_S9_EEENS6_IJNS7_ILi1EEESI_SI_EEESC_SE_Li256ELb1ELb1ELb0ELb0EEENS1_19SingleTileSchedulerILb1ELb0ELb1ELi128EEEEEEEEEvNT_6ParamsE:
        .type           _ZN7cutlass13device_kernelIN5flash19enable_sm80_to_sm89INS1_16FlashAttnFwdSm80INS1_25CollectiveMainloopFwdSm80ILi8ELi2ELb0EN4cute5tupleIJNS5_1CILi128EEENS7_ILi64EEENS7_ILi192EEEEEELi192ENS_6half_tEfNS_4arch4Sm80ELb0ELb1ELb1ELb1ELb0ELb1ELb1ELb0EEENS1_21CollectiveEpilogueFwdINS6_IJS8_SA_S9_EEENS6_IJNS7_ILi1EEESI_SI_EEESC_SE_Li256ELb1ELb1ELb0ELb0EEENS1_19SingleTileSchedulerILb1ELb0ELb1ELi128EEEEEEEEEvNT_6ParamsE,@function
        .size           _ZN7cutlass13device_kernelIN5flash19enable_sm80_to_sm89INS1_16FlashAttnFwdSm80INS1_25CollectiveMainloopFwdSm80ILi8ELi2ELb0EN4cute5tupleIJNS5_1CILi128EEENS7_ILi64EEENS7_ILi192EEEEEELi192ENS_6half_tEfNS_4arch4Sm80ELb0ELb1ELb1ELb1ELb0ELb1ELb1ELb0EEENS1_21CollectiveEpilogueFwdINS6_IJS8_SA_S9_EEENS6_IJNS7_ILi1EEESI_SI_EEESC_SE_Li256ELb1ELb1ELb0ELb0EEENS1_19SingleTileSchedulerILb1ELb0ELb1ELi128EEEEEEEEEvNT_6ParamsE,(.L_x_2582 - _ZN7cutlass13device_kernelIN5flash19enable_sm80_to_sm89INS1_16FlashAttnFwdSm80INS1_25CollectiveMainloopFwdSm80ILi8ELi2ELb0EN4cute5tupleIJNS5_1CILi128EEENS7_ILi64EEENS7_ILi192EEEEEELi192ENS_6half_tEfNS_4arch4Sm80ELb0ELb1ELb1ELb1ELb0ELb1ELb1ELb0EEENS1_21CollectiveEpilogueFwdINS6_IJS8_SA_S9_EEENS6_IJNS7_ILi1EEESI_SI_EEESC_SE_Li256ELb1ELb1ELb0ELb0EEENS1_19SingleTileSchedulerILb1ELb0ELb1ELi128EEEEEEEEEvNT_6ParamsE)
        .other          _ZN7cutlass13device_kernelIN5flash19enable_sm80_to_sm89INS1_16FlashAttnFwdSm80INS1_25CollectiveMainloopFwdSm80ILi8ELi2ELb0EN4cute5tupleIJNS5_1CILi128EEENS7_ILi64EEENS7_ILi192EEEEEELi192ENS_6half_tEfNS_4arch4Sm80ELb0ELb1ELb1ELb1ELb0ELb1ELb1ELb0EEENS1_21CollectiveEpilogueFwdINS6_IJS8_SA_S9_EEENS6_IJNS7_ILi1EEESI_SI_EEESC_SE_Li256ELb1ELb1ELb0ELb0EEENS1_19SingleTileSchedulerILb1ELb0ELb1ELi128EEEEEEEEEvNT_6ParamsE,@"STO_CUDA_ENTRY STV_DEFAULT"
_ZN7cutlass13device_kernelIN5flash19enable_sm80_to_sm89INS1_16FlashAttnFwdSm80INS1_25CollectiveMainloopFwdSm80ILi8ELi2ELb0EN4cute5tupleIJNS5_1CILi128EEENS7_ILi64EEENS7_ILi192EEEEEELi192ENS_6half_tEfNS_4arch4Sm80ELb0ELb1ELb1ELb1ELb0ELb1ELb1ELb0EEENS1_21CollectiveEpilogueFwdINS6_IJS8_SA_S9_EEENS6_IJNS7_ILi1EEESI_SI_EEESC_SE_Li256ELb1ELb1ELb0ELb0EEENS1_19SingleTileSchedulerILb1ELb0ELb1ELi128EEEEEEEEEvNT_6ParamsE:
[----:B------:R-:W-:Y:S02]  /*0000*/  MOV R1, c[0x0][0x28] ;  /* 0x00000a0000017a02 */ /* 0x000fe40000000f00 */
[----:B------:R-:W1:Y:S01]  /*0010*/  S2R R84, SR_TID.X ;  /* 0x0000000000547919 */ /* 0x000e620000002100 */
[----:B------:R-:W-:-:S03]  /*0020*/  ULDC.64 UR6, c[0x0][0x118] ;  /* 0x0000460000067ab9 */ /* 0x000fc60000000a00 */
[----:B------:R-:W2:Y:S04]  /*0030*/  S2R R197, SR_CTAID.Z ;  /* 0x0000000000c57919 */ /* 0x000ea80000002700 */
[----:B------:R-:W3:Y:S01]  /*0040*/  S2R R219, SR_CTAID.X ;  /* 0x0000000000db7919 */ /* 0x000ee20000002500 */
[----:B-1----:R-:W-:-:S05]  /*0050*/  SHF.R.U32.HI R4, RZ, 0x5, R84 ;  /* 0x00000005ff047819 */ /* 0x002fca0000011654 */
[----:B------:R-:W1:Y:S02]  /*0060*/  SHFL.IDX PT, R0, R4, RZ, 0x1f ;  /* 0x00001fff04007589 */ /* 0x000e6400000e0000 */
[----:B-1----:R-:W-:Y:S02]  /*0070*/  ISETP.NE.AND P0, PT, R0, RZ, PT ;  /* 0x000000ff0000720c */ /* 0x002fe40003f05270 */
[----:B------:R-:W-:-:S05]  /*0080*/  MOV R0, 0x4 ;  /* 0x0000000400007802 */ /* 0x000fca0000000f00 */
[----:B--2---:R-:W-:-:S06]  /*0090*/  IMAD.WIDE R2, R197, R0, c[0x0][0x568] ;  /* 0x00015a00c5027625 */ /* 0x004fcc00078e0200 */
[----:B------:R-:W-:Y:S05]  /*00a0*/  @!P0 BRA `(.L_x_924) ;  /* 0x0000013000008947 */ /* 0x000fea0003800000 */
[----:B---3--:R-:W-:-:S04]  /*00b0*/  ISETP.NE.U32.AND P0, PT, RZ, c[0x0][0x568], PT ;  /* 0x00015a00ff007a0c */ /* 0x008fc80003f05070 */
[----:B------:R-:W-:-:S13]  /*00c0*/  ISETP.NE.AND.EX P0, PT, RZ, c[0x0][0x56c], PT, P0 ;  /* 0x00015b00ff007a0c */ /* 0x000fda0003f05300 */
[----:B------:R-:W-:Y:S05]  /*00d0*/  @!P0 BRA `(.L_x_925) ;  /* 0x0000002000008947 */ /* 0x000fea0003800000 */
[----:B------:R1:W5:Y:S01]  /*00e0*/  LDG.E R2, [R2.64] ;  /* 0x0000000602027981 */ /* 0x000362000c1e1900 */
[----:B------:R-:W-:Y:S05]  /*00f0*/  BRA `(.L_x_926) ;  /* 0x0000009000007947 */ /* 0x000fea0003800000 */
.L_x_925:
        /* <DEDUP_REMOVED lines=8> */
.L_x_927:
[----:B------:R-:W-:-:S05]  /*0180*/  MOV R2, c[0x0][0x54c] ;  /* 0x0001530000027a02 */ /* 0x000fca0000000f00 */
.L_x_926:
[----:B-----5:R-:W-:Y:S01]  /*0190*/  IMAD R2, R2, c[0x0][0x548], RZ ;  /* 0x0001520002027a24 */ /* 0x020fe200078e02ff */
[----:B------:R-:W-:-:S04]  /*01a0*/  SHF.L.U32 R133, R219, 0x7, RZ ;  /* 0x00000007db857819 */ /* 0x000fc800000006ff */
[----:B------:R-:W-:-:S04]  /*01b0*/  ISETP.GE.AND P0, PT, R133, R2, PT ;  /* 0x000000028500720c */ /* 0x000fc80003f06270 */
[----:B------:R-:W-:Y:S01]  /*01c0*/  SEL R197, R197, 0xffffffff, !P0 ;  /* 0xffffffffc5c57807 */ /* 0x000fe20004000000 */
[----:B------:R-:W-:Y:S05]  /*01d0*/  BRA `(.L_x_928) ;  /* 0x0000012000007947 */ /* 0x000fea0003800000 */
.L_x_924:
[----:B---3--:R-:W-:-:S04]  /*01e0*/  ISETP.NE.U32.AND P0, PT, RZ, c[0x0][0x568], PT ;  /* 0x00015a00ff007a0c */ /* 0x008fc80003f05070 */
[----:B------:R-:W-:-:S13]  /*01f0*/  ISETP.NE.AND.EX P0, PT, RZ, c[0x0][0x56c], PT, P0 ;  /* 0x00015b00ff007a0c */ /* 0x000fda0003f05300 */
[----:B------:R-:W-:Y:S05]  /*0200*/  @!P0 BRA `(.L_x_929) ;  /* 0x0000002000008947 */ /* 0x000fea0003800000 */
[----:B------:R1:W5:Y:S01]  /*0210*/  LDG.E R2, [R2.64] ;  /* 0x0000000602027981 */ /* 0x000362000c1e1900 */
[----:B------:R-:W-:Y:S05]  /*0220*/  BRA `(.L_x_930) ;  /* 0x0000009000007947 */ /* 0x000fea0003800000 */
.L_x_929:
        /* <DEDUP_REMOVED lines=8> */
.L_x_931:
[----:B------:R-:W-:-:S05]  /*02b0*/  MOV R2, c[0x0][0x54c] ;  /* 0x0001530000027a02 */ /* 0x000fca0000000f00 */
.L_x_930:
[----:B-----5:R-:W-:Y:S01]  /*02c0*/  IMAD R2, R2, c[0x0][0x548], RZ ;  /* 0x0001520002027a24 */ /* 0x020fe200078e02ff */
[----:B------:R-:W-:-:S04]  /*02d0*/  SHF.L.U32 R133, R219, 0x7, RZ ;  /* 0x00000007db857819 */ /* 0x000fc800000006ff */
[----:B------:R-:W-:-:S04]  /*02e0*/  ISETP.GE.AND P0, PT, R133, R2, PT ;  /* 0x000000028500720c */ /* 0x000fc80003f06270 */
[----:B------:R-:W-:-:S04]  /*02f0*/  SEL R197, R197, 0xffffffff, !P0 ;  /* 0xffffffffc5c57807 */ /* 0x000fc80004000000 */
.L_x_928:
[----:B------:R-:W-:-:S13]  /*0300*/  ISETP.GE.AND P0, PT, R197, RZ, PT ;  /* 0x000000ffc500720c */ /* 0x000fda0003f06270 */
[----:B------:R-:W-:Y:S05]  /*0310*/  @!P0 EXIT ;  /* 0x000000000000894d */ /* 0x000fea0003800000 */
[----:B------:R-:W-:Y:S01]  /*0320*/  ISETP.NE.U32.AND P0, PT, RZ, c[0x0][0x370], PT ;  /* 0x0000dc00ff007a0c */ /* 0x000fe20003f05070 */
[----:B------:R-:W-:Y:S01]  /*0330*/  IMAD.MOV.U32 R92, RZ, RZ, RZ ;  /* 0x000000ffff5c7224 */ /* 0x000fe200078e00ff */
        /* <DEDUP_REMOVED lines=13> */
[CC--:B------:R-:W-:Y:S01]  /*0410*/  @P2 IMAD.WIDE R12, R197.reuse, R0.reuse, c[0x0][0x370] ;  /* 0x0000dc00c50c2625 */ /* 0x0c0fe200078e0200 */
[----:B------:R-:W-:Y:S02]  /*0420*/  ISETP.NE.AND.EX P4, PT, RZ, c[0x0][0x35c], PT, P4 ;  /* 0x0000d700ff007a0c */ /* 0x000fe40003f85340 */
[----:B------:R-:W-:Y:S01]  /*0430*/  MOV R91, RZ ;  /* 0x000000ff005b7202 */ /* 0x000fe20000000f00 */
        /* <DEDUP_REMOVED lines=8> */
[----:B------:R-:W-:Y:S01]  /*04c0*/  IMAD.MOV.U32 R6, RZ, RZ, c[0x0][0x1d0] ;  /* 0x00007400ff067624 */ /* 0x000fe200078e00ff */
[----:B------:R-:W-:-:S02]  /*04d0*/  MOV R93, c[0x0][0x228] ;  /* 0x00008a00005d7a02 */ /* 0x000fc40000000f00 */
[----:B--2---:R-:W-:Y:S01]  /*04e0*/  SHF.R.S32.HI R86, RZ, 0x1f, R195 ;  /* 0x0000001fff567819 */ /* 0x004fe200000114c3 */
[----:B------:R-:W-:Y:S05]  /*04f0*/  @P0 BRA `(.L_x_932) ;  /* 0x0000004000000947 */ /* 0x000fea0003800000 */
[----:B-1----:R-:W-:Y:S05]  /*0500*/  @!P1 BRA `(.L_x_932) ;  /* 0x0000003000009947 */ /* 0x002fea0003800000 */
[----:B-----5:R-:W2:Y:S04]  /*0510*/  LDG.E R196, [R8.64] ;  /* 0x0000000608c47981 */ /* 0x020ea8000c1e1900 */
[----:B------:R-:W2:Y:S02]  /*0520*/  LDG.E R3, [R8.64+0x4] ;  /* 0x0000040608037981 */ /* 0x000ea4000c1e1900 */
[----:B--2---:R-:W-:Y:S02]  /*0530*/  IADD3 R196, -R196, R3, RZ ;  /* 0x00000003c4c47210 */ /* 0x004fe40007ffe1ff */
.L_x_932:
[----:B-1----:R-:W-:-:S04]  /*0540*/  ISETP.NE.U32.AND P0, PT, RZ, c[0x0][0x368], PT ;  /* 0x0000da00ff007a0c */ /* 0x002fc80003f05070 */
[----:B------:R-:W-:-:S13]  /*0550*/  ISETP.NE.AND.EX P0, PT, RZ, c[0x0][0x36c], PT, P0 ;  /* 0x0000db00ff007a0c */ /* 0x000fda0003f05300 */
[----:B------:R-:W-:Y:S05]  /*0560*/  @!P0 BRA `(.L_x_933) ;  /* 0x0000003000008947 */ /* 0x000fea0003800000 */
[----:B------:R-:W-:-:S06]  /*0570*/  IMAD.WIDE R6, R197, R0, c[0x0][0x368] ;  /* 0x0000da00c5067625 */ /* 0x000fcc00078e0200 */
[----:B------:R1:W5:Y:S01]  /*0580*/  LDG.E R6, [R6.64] ;  /* 0x0000000606067981 */ /* 0x000362000c1e1900 */
[----:B------:R-:W-:Y:S05]  /*0590*/  BRA `(.L_x_934) ;  /* 0x0000004000007947 */ /* 0x000fea0003800000 */
.L_x_933:
[----:B------:R-:W-:Y:S05]  /*05a0*/  @!P5 BRA `(.L_x_934) ;  /* 0x000000300000d947 */ /* 0x000fea0003800000 */
[----:B------:R-:W2:Y:S04]  /*05b0*/  LDG.E R6, [R4.64] ;  /* 0x0000000604067981 */ /* 0x000ea8000c1e1900 */
[----:B------:R-:W2:Y:S02]  /*05c0*/  LDG.E R3, [R4.64+0x4] ;  /* 0x0000040604037981 */ /* 0x000ea4000c1e1900 */
[----:B--2---:R-:W-:Y:S02]  /*05d0*/  IADD3 R6, -R6, R3, RZ ;  /* 0x0000000306067210 */ /* 0x004fe40007ffe1ff */
.L_x_934:
[----:B------:R-:W2:Y:S01]  /*05e0*/  @P4 LDG.E R2, [R10.64] ;  /* 0x000000060a024981 */ /* 0x000ea2000c1e1900 */
[----:B------:R-:W-:-:S03]  /*05f0*/  ISETP.NE.U32.AND P0, PT, RZ, c[0x0][0x378], PT ;  /* 0x0000de00ff007a0c */ /* 0x000fc60003f05070 */
[----:B------:R-:W2:Y:S01]  /*0600*/  @P4 LDG.E R3, [R10.64+0x4] ;  /* 0x000004060a034981 */ /* 0x000ea2000c1e1900 */
[----:B------:R-:W-:Y:S01]  /*0610*/  ISETP.NE.AND.EX P0, PT, RZ, c[0x0][0x37c], PT, P0 ;  /* 0x0000df00ff007a0c */ /* 0x000fe20003f05300 */
[----:B-----5:R-:W-:-:S12]  /*0620*/  IMAD.MOV.U32 R85, RZ, RZ, R6 ;  /* 0x000000ffff557224 */ /* 0x020fd800078e0006 */
[----:B------:R-:W-:-:S05]  /*0630*/  @P0 IMAD.WIDE R8, R197, R0, c[0x0][0x378] ;  /* 0x0000de00c5080625 */ /* 0x000fca00078e0200 */
[----:B------:R3:W5:Y:S01]  /*0640*/  @P0 LDG.E R85, [R8.64] ;  /* 0x0000000608550981 */ /* 0x000762000c1e1900 */
[----:B------:R-:W-:Y:S01]  /*0650*/  IMAD.MOV.U32 R218, RZ, RZ, c[0x0][0x2c4] ;  /* 0x0000b100ffda7624 */ /* 0x000fe200078e00ff */
[----:B------:R-:W-:Y:S01]  /*0660*/  LOP3.LUT R88, R88, 0xfffffffb, RZ, 0xc0, !PT ;  /* 0xfffffffb58587812 */ /* 0x000fe200078ec0ff */
[----:B------:R-:W-:-:S03]  /*0670*/  IMAD.MOV.U32 R194, RZ, RZ, c[0x0][0x32c] ;  /* 0x0000cb00ffc27624 */ /* 0x000fc600078e00ff */
[----:B------:R-:W-:Y:S02]  /*0680*/  ISETP.NE.AND P1, PT, R218, 0x1, PT ;  /* 0x00000001da00780c */ /* 0x000fe40003f25270 */
[----:B------:R-:W-:-:S11]  /*0690*/  ISETP.GE.AND P2, PT, R194, 0x1, PT ;  /* 0x00000001c200780c */ /* 0x000fd60003f46270 */
[----:B------:R-:W-:Y:S02]  /*06a0*/  @P1 IADD3 R4, R133, 0x7f, RZ ;  /* 0x0000007f85041810 */ /* 0x000fe40007ffe0ff */
[----:B------:R-:W-:-:S03]  /*06b0*/  @P2 LOP3.LUT R88, R88, 0x4, RZ, 0xfc, !PT ;  /* 0x0000000458582812 */ /* 0x000fc600078efcff */
[----:B------:R-:W-:-:S04]  /*06c0*/  @P1 IMAD.HI.U32 R4, R4, c[0x0][0x2c8], RZ ;  /* 0x0000b20004041a27 */ /* 0x000fc800078e00ff */
[----:B--2---:R-:W-:Y:S01]  /*06d0*/  @P4 IMAD.IADD R93, R3, 0x1, -R2 ;  /* 0x00000001035d4824 */ /* 0x004fe200078e0a02 */
[----:B------:R-:W-:Y:S01]  /*06e0*/  IADD3 R3, R133, 0x7f, RZ ;  /* 0x0000007f85037810 */ /* 0x000fe20007ffe0ff */
[----:B------:R-:W-:Y:S01]  /*06f0*/  IMAD.IADD R2, R6, 0x1, -R92 ;  /* 0x0000000106027824 */ /* 0x000fe200078e0a5c */
[----:B------:R-:W-:-:S03]  /*0700*/  @P1 SHF.R.U32.HI R3, RZ, c[0x0][0x2cc], R4 ;  /* 0x0000b300ff031a19 */ /* 0x000fc60000011604 */
[----:B------:R-:W-:-:S05]  /*0710*/  IMAD.IADD R193, R2, 0x1, R93 ;  /* 0x0000000102c17824 */ /* 0x000fca00078e025d */
[----:B------:R-:W-:-:S05]  /*0720*/  IADD3 R90, R193, 0x1, -R196 ;  /* 0x00000001c15a7810 */ /* 0x000fca0007ffe8c4 */
[----:B------:R-:W-:-:S05]  /*0730*/  IMAD.IADD R4, R90, 0x1, R3 ;  /* 0x000000015a047824 */ /* 0x000fca00078e0203 */
[----:B------:R-:W-:Y:S01]  /*0740*/  IADD3 R5, R4, c[0x0][0x328], RZ ;  /* 0x0000ca0004057a10 */ /* 0x000fe20007ffe0ff */
[----:B------:R-:W-:Y:S05]  /*0750*/  @!P2 BRA `(.L_x_935) ;  /* 0x000000e00000a947 */ /* 0x000fea0003800000 */
[C---:B---3--:R-:W-:Y:S02]  /*0760*/  ISETP.GT.AND P0, PT, R4.reuse, RZ, PT ;  /* 0x000000ff0400720c */ /* 0x048fe40003f04270 */
        /* <DEDUP_REMOVED lines=8> */
.L_x_936:
[----:B------:R-:W-:-:S13]  /*07f0*/  ISETP.NE.AND P0, PT, R194, 0x1, PT ;  /* 0x00000001c200780c */ /* 0x000fda0003f05270 */
[----:B------:R-:W-:-:S05]  /*0800*/  @P0 IMAD.HI.U32 R4, R3, c[0x0][0x330], RZ ;  /* 0x0000cc0003040a27 */ /* 0x000fca00078e00ff */
[----:B------:R-:W-:-:S05]  /*0810*/  @P0 SHF.R.U32.HI R3, RZ, c[0x0][0x334], R4 ;  /* 0x0000cd00ff030a19 */ /* 0x000fca0000011604 */
.L_x_937:
[----:B------:R-:W-:-:S05]  /*0820*/  IMAD R4, R3, R194, c[0x0][0x32c] ;  /* 0x0000cb0003047624 */ /* 0x000fca00078e02c2 */
[----:B------:R-:W-:Y:S02]  /*0830*/  IMNMX R5, R5, R4, PT ;  /* 0x0000000405057217 */ /* 0x000fe40003800200 */
.L_x_935:
[----:B-1-3--:R-:W-:Y:S01]  /*0840*/  @P1 IMAD.HI.U32 R7, R133, c[0x0][0x2c8], RZ ;  /* 0x0000b20085071a27 */ /* 0x00afe200078e00ff */
[----:B------:R-:W-:-:S03]  /*0850*/  IADD3 R4, R193, 0x3f, RZ ;  /* 0x0000003fc1047810 */ /* 0x000fc60007ffe0ff */
[----:B------:R-:W-:Y:S01]  /*0860*/  IMAD.MOV.U32 R9, RZ, RZ, R133 ;  /* 0x000000ffff097224 */ /* 0x000fe200078e0085 */
[----:B------:R-:W-:Y:S01]  /*0870*/  SHF.R.S32.HI R3, RZ, 0x1f, R4 ;  /* 0x0000001fff037819 */ /* 0x000fe20000011404 */
[----:B------:R-:W-:Y:S01]  /*0880*/  IMAD.IADD R132, R193, 0x1, -R196 ;  /* 0x00000001c1847824 */ /* 0x000fe200078e0ac4 */
[----:B------:R-:W-:Y:S02]  /*0890*/  @P1 SHF.R.U32.HI R9, RZ, c[0x0][0x2cc], R7 ;  /* 0x0000b300ff091a19 */ /* 0x000fe40000011607 */
[----:B------:R-:W-:-:S03]  /*08a0*/  LEA.HI R3, R3, R4, RZ, 0x6 ;  /* 0x0000000403037211 */ /* 0x000fc600078f30ff */
[----:B------:R-:W-:Y:S01]  /*08b0*/  IMAD.IADD R4, R132, 0x1, R9 ;  /* 0x0000000184047824 */ /* 0x000fe200078e0209 */
[----:B------:R-:W-:-:S04]  /*08c0*/  SHF.R.S32.HI R89, RZ, 0x6, R3 ;  /* 0x00000006ff597819 */ /* 0x000fc80000011403 */
[----:B------:R-:W-:Y:S01]  /*08d0*/  IADD3 R8, R4, -c[0x0][0x324], RZ ;  /* 0x8000c90004087a10 */ /* 0x000fe20007ffe0ff */
        /* <DEDUP_REMOVED lines=9> */
.L_x_939:
[----:B------:R-:W-:-:S13]  /*0970*/  ISETP.NE.AND P0, PT, R194, 0x1, PT ;  /* 0x00000001c200780c */ /* 0x000fda0003f05270 */
[----:B------:R-:W-:-:S05]  /*0980*/  @P0 IMAD.HI.U32 R3, R4, c[0x0][0x330], RZ ;  /* 0x0000cc0004030a27 */ /* 0x000fca00078e00ff */
[----:B------:R-:W-:-:S05]  /*0990*/  @P0 SHF.R.U32.HI R4, RZ, c[0x0][0x334], R3 ;  /* 0x0000cd00ff040a19 */ /* 0x000fca0000011603 */
.L_x_940:
[----:B------:R-:W-:-:S05]  /*09a0*/  IMAD R3, R4, c[0x0][0x32c], RZ ;  /* 0x0000cb0004037a24 */ /* 0x000fca00078e02ff */
[----:B------:R-:W-:Y:S02]  /*09b0*/  IMNMX R8, R8, R3, !PT ;  /* 0x0000000308087217 */ /* 0x000fe40007800200 */
.L_x_938:
[----:B------:R-:W-:Y:S02]  /*09c0*/  IADD3 R5, R5, 0x3f, RZ ;  /* 0x0000003f05057810 */ /* 0x000fe40007ffe0ff */
[----:B------:R-:W-:Y:S02]  /*09d0*/  SHF.R.S32.HI R3, RZ, 0x1f, R8 ;  /* 0x0000001fff037819 */ /* 0x000fe40000011408 */
[----:B------:R-:W-:Y:S02]  /*09e0*/  SHF.R.S32.HI R4, RZ, 0x1f, R5 ;  /* 0x0000001fff047819 */ /* 0x000fe40000011405 */
[----:B------:R-:W-:Y:S02]  /*09f0*/  LEA.HI R3, R3, R8, RZ, 0x6 ;  /* 0x0000000803037211 */ /* 0x000fe400078f30ff */
[----:B------:R-:W-:Y:S02]  /*0a00*/  LEA.HI R4, R4, R5, RZ, 0x6 ;  /* 0x0000000504047211 */ /* 0x000fe400078f30ff */
[----:B------:R-:W-:-:S02]  /*0a10*/  SHF.R.S32.HI R3, RZ, 0x6, R3 ;  /* 0x00000006ff037819 */ /* 0x000fc40000011403 */
[----:B------:R-:W-:Y:S02]  /*0a20*/  SHF.R.S32.HI R4, RZ, 0x6, R4 ;  /* 0x00000006ff047819 */ /* 0x000fe40000011404 */
[----:B------:R-:W-:Y:S02]  /*0a30*/  IMNMX R3, RZ, R3, !PT ;  /* 0x00000003ff037217 */ /* 0x000fe40007800200 */
[----:B------:R-:W-:-:S03]  /*0a40*/  IMNMX R5, R4, R89, PT ;  /* 0x0000005904057217 */ /* 0x000fc60003800200 */
[--C-:B------:R-:W-:Y:S02]  /*0a50*/  IMAD R3, R3, 0x40, -R2.reuse ;  /* 0x0000004003037824 */ /* 0x100fe400078e0a02 */
[----:B------:R-:W-:-:S03]  /*0a60*/  IMAD R2, R5, 0x40, -R2 ;  /* 0x0000004005027824 */ /* 0x000fc600078e0a02 */
[----:B------:R-:W-:Y:S02]  /*0a70*/  IMNMX R11, RZ, R3, !PT ;  /* 0x00000003ff0b7217 */ /* 0x000fe40007800200 */
[----:B------:R-:W-:-:S04]  /*0a80*/  IMNMX R2, R2, R93, PT ;  /* 0x0000005d02027217 */ /* 0x000fc80003800200 */
[----:B------:R-:W-:Y:S02]  /*0a90*/  ISETP.GT.AND P0, PT, R2, R11, PT ;  /* 0x0000000b0200720c */ /* 0x000fe40003f04270 */
[----:B------:R-:W-:-:S11]  /*0aa0*/  SHF.R.U32.HI R11, RZ, 0x6, R11 ;  /* 0x00000006ff0b7819 */ /* 0x000fd6000001160b */
[----:B------:R-:W-:Y:S01]  /*0ab0*/  @P0 IADD3 R3, R2, 0x3f, RZ ;  /* 0x0000003f02030810 */ /* 0x000fe20007ffe0ff */
[----:B------:R-:W-:-:S03]  /*0ac0*/  IMAD.MOV.U32 R2, RZ, RZ, R11 ;  /* 0x000000ffff027224 */ /* 0x000fc600078e000b */
[----:B------:R-:W-:-:S04]  /*0ad0*/  @P0 SHF.R.S32.HI R4, RZ, 0x1f, R3 ;  /* 0x0000001fff040819 */ /* 0x000fc80000011403 */
[----:B------:R-:W-:-:S04]  /*0ae0*/  @P0 LEA.HI R4, R4, R3, RZ, 0x6 ;  /* 0x0000000304040211 */ /* 0x000fc800078f30ff */
[----:B------:R-:W-:-:S04]  /*0af0*/  @P0 SHF.R.S32.HI R2, RZ, 0x6, R4 ;  /* 0x00000006ff020819 */ /* 0x000fc80000011404 */
[----:B------:R-:W-:-:S13]  /*0b00*/  ISETP.GT.AND P0, PT, R2, R11, PT ;  /* 0x0000000b0200720c */ /* 0x000fda0003f04270 */
[----:B------:R-:W-:Y:S05]  /*0b10*/  @!P0 BRA `(.L_x_941) ;  /* 0x0000561000008947 */ /* 0x000fea0003800000 */
[----:B------:R-:W-:-:S04]  /*0b20*/  ISETP.NE.U32.AND P3, PT, RZ, c[0x0][0x340], PT ;  /* 0x0000d000ff007a0c */ /* 0x000fc80003f65070 */
[----:B------:R-:W-:-:S13]  /*0b30*/  ISETP.NE.AND.EX P3, PT, RZ, c[0x0][0x344], PT, P3 ;  /* 0x0000d100ff007a0c */ /* 0x000fda0003f65330 */
[----:B------:R-:W-:-:S05]  /*0b40*/  @P3 IMAD.WIDE R14, R197, R0, c[0x0][0x340] ;  /* 0x0000d000c50e3625 */ /* 0x000fca00078e0200 */
[----:B------:R1:W2:Y:S01]  /*0b50*/  @P3 LDG.E R10, [R14.64] ;  /* 0x000000060e0a3981 */ /* 0x0002a2000c1e1900 */
[----:B------:R-:W-:Y:S01]  /*0b60*/  SHF.R.S32.HI R5, RZ, 0x1f, R84 ;  /* 0x0000001fff057819 */ /* 0x000fe20000011454 */
[----:B------:R-:W-:Y:S01]  /*0b70*/  IMAD.MOV.U32 R94, RZ, RZ, c[0x0][0x238] ;  /* 0x00008e00ff5e7624 */ /* 0x000fe200078e00ff */
[----:B------:R-:W-:Y:S01]  /*0b80*/  SHF.R.S32.HI R3, RZ, 0x1f, R23 ;  /* 0x0000001fff037819 */ /* 0x000fe20000011417 */
[----:B------:R-:W-:Y:S01]  /*0b90*/  IMAD.MOV.U32 R131, RZ, RZ, 0x6 ;  /* 0x00000006ff837424 */ /* 0x000fe200078e00ff */
[----:B------:R-:W-:Y:S01]  /*0ba0*/  LEA.HI R7, R5, R84, RZ, 0x3 ;  /* 0x0000005405077211 */ /* 0x000fe200078f18ff */
[----:B------:R-:W-:Y:S01]  /*0bb0*/  IMAD.MOV.U32 R0, RZ, RZ, c[0x0][0x258] ;  /* 0x00009600ff007624 */ /* 0x000fe200078e00ff */
[----:B------:R-:W-:Y:S01]  /*0bc0*/  IADD3 R18, R2, -0x1, RZ ;  /* 0xffffffff02127810 */ /* 0x000fe20007ffe0ff */
[----:B------:R-:W-:Y:S01]  /*0bd0*/  IMAD R148, R86, c[0x0][0x240], RZ ;  /* 0x0000900056947a24 */ /* 0x000fe200078e02ff */
[----:B------:R-:W-:Y:S01]  /*0be0*/  SHF.R.S32.HI R12, RZ, 0x3, R7 ;  /* 0x00000003ff0c7819 */ /* 0x000fe20000011407 */
[----:B------:R-:W-:Y:S01]  /*0bf0*/  IMAD.SHL.U32 R97, R94, 0x40, RZ ;  /* 0x000000405e617824 */ /* 0x000fe200078e00ff */
[----:B------:R-:W-:Y:S01]  /*0c00*/  LOP3.LUT R7, R7, 0x1ffffff8, RZ, 0xc0, !PT ;  /* 0x1ffffff807077812 */ /* 0x000fe200078ec0ff */
[----:B------:R-:W-:Y:S01]  /*0c10*/  IMAD.SHL.U32 R98, R0, 0x40, RZ ;  /* 0x0000004000627824 */ /* 0x000fe200078e00ff */
[----:B------:R-:W-:Y:S01]  /*0c20*/  IADD3 R23, P0, R12, R23, RZ ;  /* 0x000000170c177210 */ /* 0x000fe20007f1e0ff */
[----:B------:R-:W-:Y:S01]  /*0c30*/  IMAD R148, R195, c[0x0][0x244], R148 ;  /* 0x00009100c3947a24 */ /* 0x000fe200078e0294 */
[----:B------:R-:W-:Y:S01]  /*0c40*/  SHF.L.U64.HI R95, R94, R131, c[0x0][0x23c] ;  /* 0x00008f005e5f7619 */ /* 0x000fe20000010283 */
[----:B------:R-:W-:Y:S01]  /*0c50*/  IMAD.IADD R8, R84, 0x1, -R7 ;  /* 0x0000000154087824 */ /* 0x000fe200078e0a07 */
[----:B------:R-:W-:Y:S01]  /*0c60*/  LEA.HI.X.SX32 R16, R12, R3, 0x1, P0 ;  /* 0x000000030c107211 */ /* 0x000fe200000f0eff */
[----:B------:R-:W-:Y:S01]  /*0c70*/  IMAD.IADD R13, R93, 0x1, -R12 ;  /* 0x000000015d0d7824 */ /* 0x000fe200078e0a0c */
[----:B------:R-:W-:Y:S01]  /*0c80*/  SHF.L.U64.HI R96, R0, R131, c[0x0][0x25c] ;  /* 0x0000970000607619 */ /* 0x000fe20000010283 */
[----:B------:R-:W-:Y:S01]  /*0c90*/  IMAD.SHL.U32 R8, R8, 0x8, RZ ;  /* 0x0000000808087824 */ /* 0x000fe200078e00ff */
[----:B------:R-:W-:Y:S01]  /*0ca0*/  SHF.R.S32.HI R7, RZ, 0x1f, R18 ;  /* 0x0000001fff077819 */ /* 0x000fe20000011412 */
[C---:B------:R-:W-:Y:S01]  /*0cb0*/  IMAD R20, R16.reuse, c[0x0][0x238], RZ ;  /* 0x00008e0010147a24 */ /* 0x040fe200078e02ff */
[----:B------:R-:W-:Y:S01]  /*0cc0*/  SHF.R.S32.HI R4, RZ, 0x1f, R197 ;  /* 0x0000001fff047819 */ /* 0x000fe200000114c5 */
[----:B------:R-:W-:Y:S01]  /*0cd0*/  IMAD R16, R16, c[0x0][0x258], RZ ;  /* 0x0000960010107a24 */ /* 0x000fe200078e02ff */
[----:B------:R-:W-:Y:S01]  /*0ce0*/  SHF.R.S32.HI R9, RZ, 0x1f, R8 ;  /* 0x0000001fff097819 */ /* 0x000fe20000011408 */
[----:B------:R-:W-:Y:S01]  /*0cf0*/  IMAD R20, R23, c[0x0][0x23c], R20 ;  /* 0x00008f0017147a24 */ /* 0x000fe200078e0214 */
[----:B------:R-:W-:Y:S01]  /*0d00*/  SEL R151, R4, RZ, !P4 ;  /* 0x000000ff04977207 */ /* 0x000fe20006000000 */
[----:B------:R-:W-:Y:S01]  /*0d10*/  IMAD R3, R96, R18, RZ ;  /* 0x0000001260037224 */ /* 0x000fe200078e02ff */
[----:B------:R-:W-:Y:S01]  /*0d20*/  SEL R146, R197, RZ, !P4 ;  /* 0x000000ffc5927207 */ /* 0x000fe20006000000 */
[----:B-1----:R-:W-:Y:S01]  /*0d30*/  IMAD.WIDE.U32 R14, R23, c[0x0][0x238], R8 ;  /* 0x00008e00170e7a25 */ /* 0x002fe200078e0008 */
[----:B------:R-:W-:-:S03]  /*0d40*/  ULDC.U8 UR4, c[0x0][0x298] ;  /* 0x0000a60000047ab9 */ /* 0x000fc60000000000 */
[----:B------:R-:W-:Y:S02]  /*0d50*/  IMAD.IADD R21, R15, 0x1, R20 ;  /* 0x000000010f157824 */ /* 0x000fe400078e0214 */
[----:B------:R-:W-:Y:S02]  /*0d60*/  IMAD.MOV.U32 R20, RZ, RZ, R14 ;  /* 0x000000ffff147224 */ /* 0x000fe400078e000e */
[----:B------:R-:W-:Y:S02]  /*0d70*/  IMAD R14, R95, R18, RZ ;  /* 0x000000125f0e7224 */ /* 0x000fe400078e02ff */
[C---:B------:R-:W-:Y:S02]  /*0d80*/  IMAD R16, R23.reuse, c[0x0][0x25c], R16 ;  /* 0x0000970017107a24 */ /* 0x040fe400078e0210 */
[----:B------:R-:W-:-:S04]  /*0d90*/  IMAD.WIDE.U32 R22, R23, c[0x0][0x258], R8 ;  /* 0x0000960017167a25 */ /* 0x000fc800078e0008 */
[----:B------:R-:W-:-:S04]  /*0da0*/  IMAD.WIDE.U32 R20, R195, c[0x0][0x240], R20 ;  /* 0x00009000c3147a25 */ /* 0x000fc800078e0014 */
[C---:B------:R-:W-:Y:S02]  /*0db0*/  IMAD R9, R7.reuse, R97, R14 ;  /* 0x0000006107097224 */ /* 0x040fe400078e020e */
[----:B------:R-:W-:Y:S02]  /*0dc0*/  IMAD R7, R7, R98, R3 ;  /* 0x0000006207077224 */ /* 0x000fe400078e0203 */
[----:B------:R-:W-:Y:S02]  /*0dd0*/  IMAD.SHL.U32 R3, R12, 0x40, RZ ;  /* 0x000000400c037824 */ /* 0x000fe400078e00ff */
[----:B------:R-:W-:Y:S02]  /*0de0*/  IMAD.IADD R149, R21, 0x1, R148 ;  /* 0x0000000115957824 */ /* 0x000fe400078e0294 */
[----:B------:R-:W-:Y:S01]  /*0df0*/  IMAD.MOV.U32 R148, RZ, RZ, R20 ;  /* 0x000000ffff947224 */ /* 0x000fe200078e0014 */
[----:B------:R-:W-:Y:S01]  /*0e00*/  LOP3.LUT R3, R3, 0x1c0, RZ, 0xc0, !PT ;  /* 0x000001c003037812 */ /* 0x000fe200078ec0ff */
[----:B------:R-:W-:-:S02]  /*0e10*/  IMAD R153, R151, c[0x0][0x248], RZ ;  /* 0x0000920097997a24 */ /* 0x000fc400078e02ff */
[----:B------:R-:W-:Y:S02]  /*0e20*/  IMAD R14, R86, c[0x0][0x260], RZ ;  /* 0x00009800560e7a24 */ /* 0x000fe400078e02ff */
[----:B------:R-:W-:Y:S02]  /*0e30*/  IMAD.IADD R17, R23, 0x1, R16 ;  /* 0x0000000117117824 */ /* 0x000fe400078e0210 */
[----:B------:R-:W-:Y:S02]  /*0e40*/  IMAD.MOV.U32 R16, RZ, RZ, R22 ;  /* 0x000000ffff107224 */ /* 0x000fe400078e0016 */
[----:B------:R-:W-:Y:S02]  /*0e50*/  IMAD R12, R18, -0x40, R13 ;  /* 0xffffffc0120c7824 */ /* 0x000fe400078e020d */
[C---:B------:R-:W-:Y:S02]  /*0e60*/  IMAD R153, R146.reuse, c[0x0][0x24c], R153 ;  /* 0x0000930092997a24 */ /* 0x040fe400078e0299 */
[----:B------:R-:W-:Y:S01]  /*0e70*/  IMAD.WIDE.U32 R148, R146, c[0x0][0x248], R148 ;  /* 0x0000920092947a25 */ /* 0x000fe200078e0094 */
[----:B------:R-:W-:-:S02]  /*0e80*/  ISETP.GE.AND P1, PT, R12, 0x21, PT ;  /* 0x000000210c00780c */ /* 0x000fc40003f26270 */
[----:B------:R-:W-:Y:S01]  /*0e90*/  ISETP.GE.AND P2, PT, R12, 0x1, PT ;  /* 0x000000010c00780c */ /* 0x000fe20003f46270 */
[----:B------:R-:W-:Y:S01]  /*0ea0*/  IMAD R15, R195, c[0x0][0x264], R14 ;  /* 0x00009900c30f7a24 */ /* 0x000fe200078e020e */
[----:B------:R-:W-:Y:S01]  /*0eb0*/  LOP3.LUT R14, R3, 0x38, R8, 0xf8, !PT ;  /* 0x00000038030e7812 */ /* 0x000fe200078ef808 */
[----:B------:R-:W-:Y:S01]  /*0ec0*/  IMAD.WIDE.U32 R16, R195, c[0x0][0x260], R16 ;  /* 0x00009800c3107a25 */ /* 0x000fe200078e0010 */
[----:B------:R-:W-:-:S03]  /*0ed0*/  SHF.R.U32.HI R3, RZ, 0x3, R3 ;  /* 0x00000003ff037819 */ /* 0x000fc60000011603 */
[----:B------:R-:W-:Y:S01]  /*0ee0*/  IMAD.IADD R153, R149, 0x1, R153 ;  /* 0x0000000195997824 */ /* 0x000fe200078e0299 */
[----:B------:R-:W-:Y:S01]  /*0ef0*/  LOP3.LUT R3, R14, R3, RZ, 0x3c, !PT ;  /* 0x000000030e037212 */ /* 0x000fe200078e3cff */
[----:B------:R-:W-:Y:S02]  /*0f00*/  IMAD.MOV.U32 R152, RZ, RZ, R148 ;  /* 0x000000ffff987224 */ /* 0x000fe400078e0094 */
[----:B------:R-:W-:Y:S02]  /*0f10*/  IMAD.MOV.U32 R14, RZ, RZ, R16 ;  /* 0x000000ffff0e7224 */ /* 0x000fe400078e0010 */
[----:B------:R-:W-:-:S04]  /*0f20*/  IMAD.WIDE.U32 R12, R18, R97, R152 ;  /* 0x00000061120c7225 */ /* 0x000fc800078e0098 */
[----:B------:R-:W-:Y:S01]  /*0f30*/  IMAD R151, R151, c[0x0][0x268], RZ ;  /* 0x00009a0097977a24 */ /* 0x000fe200078e02ff */
[----:B------:R-:W-:Y:S01]  /*0f40*/  @P2 LEA R22, P0, R12, c[0x0][0x220], 0x1 ;  /* 0x000088000c162a11 */ /* 0x000fe200078008ff */
[----:B------:R-:W-:Y:S02]  /*0f50*/  IMAD.IADD R13, R13, 0x1, R9 ;  /* 0x000000010d0d7824 */ /* 0x000fe400078e0209 */
[----:B------:R-:W-:Y:S02]  /*0f60*/  IMAD.IADD R15, R17, 0x1, R15 ;  /* 0x00000001110f7824 */ /* 0x000fe400078e020f */
[----:B------:R-:W-:Y:S01]  /*0f70*/  IMAD.SHL.U32 R99, R94, 0x20, RZ ;  /* 0x000000205e637824 */ /* 0x000fe200078e00ff */
[----:B------:R-:W-:Y:S01]  /*0f80*/  @P2 LEA.HI.X R23, R12, c[0x0][0x224], R13, 0x1, P0 ;  /* 0x000089000c172a11 */ /* 0x000fe200000f0c0d */
[----:B------:R-:W-:Y:S02]  /*0f90*/  IMAD.MOV.U32 R9, RZ, RZ, 0x5 ;  /* 0x00000005ff097424 */ /* 0x000fe400078e00ff */
[----:B------:R-:W-:-:S02]  /*0fa0*/  IMAD R151, R146, c[0x0][0x26c], R151 ;  /* 0x00009b0092977a24 */ /* 0x000fc400078e0297 */
[----:B------:R-:W-:Y:S01]  /*0fb0*/  IMAD.WIDE.U32 R146, R146, c[0x0][0x268], R14 ;  /* 0x00009a0092927a25 */ /* 0x000fe200078e000e */
[----:B------:R-:W-:Y:S02]  /*0fc0*/  @P1 IADD3 R15, P4, R99, R12, RZ ;  /* 0x0000000c630f1210 */ /* 0x000fe40007f9e0ff */
[-C--:B------:R-:W-:Y:S01]  /*0fd0*/  SHF.L.U64.HI R94, R94, R9.reuse, c[0x0][0x23c] ;  /* 0x00008f005e5e7619 */ /* 0x080fe20000010209 */
[----:B------:R-:W-:Y:S01]  /*0fe0*/  IMAD.IADD R151, R147, 0x1, R151 ;  /* 0x0000000193977824 */ /* 0x000fe200078e0297 */
[----:B------:R-:W-:Y:S01]  /*0ff0*/  IADD3 R14, R8, 0x40, RZ ;  /* 0x00000040080e7810 */ /* 0x000fe20007ffe0ff */
[----:B------:R-:W-:Y:S01]  /*1000*/  IMAD.MOV.U32 R150, RZ, RZ, R146 ;  /* 0x000000ffff967224 */ /* 0x000fe200078e0092 */
[----:B------:R-:W-:Y:S01]  /*1010*/  @P1 LEA R20, P0, R15, c[0x0][0x220], 0x1 ;  /* 0x000088000f141a11 */ /* 0x000fe200078008ff */
[C---:B------:R-:W-:Y:S01]  /*1020*/  IMAD.SHL.U32 R105, R0.reuse, 0x20, RZ ;  /* 0x0000002000697824 */ /* 0x040fe200078e00ff */
[----:B------:R-:W-:Y:S01]  /*1030*/  SHF.L.U64.HI R104, R0, R9, c[0x0][0x25c] ;  /* 0x0000970000687619 */ /* 0x000fe20000010209 */
[----:B------:R-:W-:-:S02]  /*1040*/  IMAD.IADD R156, R91, 0x1, R6 ;  /* 0x000000015b9c7824 */ /* 0x000fc400078e0206 */
[----:B------:R-:W-:Y:S02]  /*1050*/  IMAD.MOV.U32 R102, RZ, RZ, 0x1 ;  /* 0x00000001ff667424 */ /* 0x000fe400078e00ff */
[----:B------:R-:W-:Y:S02]  /*1060*/  IMAD R154, R86, c[0x0][0x1e8], RZ ;  /* 0x00007a00569a7a24 */ /* 0x000fe400078e02ff */
[----:B------:R-:W-:Y:S02]  /*1070*/  IMAD.MOV.U32 R69, RZ, RZ, 0x1 ;  /* 0x00000001ff457424 */ /* 0x000fe400078e00ff */
[----:B------:R-:W-:Y:S02]  /*1080*/  IMAD R154, R195, c[0x0][0x1ec], R154 ;  /* 0x00007b00c39a7a24 */ /* 0x000fe400078e029a */
[----:B------:R-:W-:Y:S02]  /*1090*/  IMAD.MOV.U32 R51, RZ, RZ, RZ ;  /* 0x000000ffff337224 */ /* 0x000fe400078e00ff */
[--C-:B--2---:R-:W-:Y:S01]  /*10a0*/  @P3 IMAD.MOV.U32 R16, RZ, RZ, R10.reuse ;  /* 0x000000ffff103224 */ /* 0x104fe200078e000a */
[----:B------:R-:W-:Y:S01]  /*10b0*/  @P3 SHF.R.S32.HI R17, RZ, 0x1f, R10 ;  /* 0x0000001fff113819 */ /* 0x000fe2000001140a */
[----:B------:R-:W-:Y:S01]  /*10c0*/  @!P3 IMAD.MOV.U32 R16, RZ, RZ, R197 ;  /* 0x000000ffff10b224 */ /* 0x000fe200078e00c5 */
[----:B------:R-:W-:Y:S01]  /*10d0*/  IADD3 R10, R8, 0x80, RZ ;  /* 0x00000080080a7810 */ /* 0x000fe20007ffe0ff */
[----:B------:R-:W-:-:S03]  /*10e0*/  @!P3 IMAD.MOV.U32 R17, RZ, RZ, R4 ;  /* 0x000000ffff11b224 */ /* 0x000fc600078e0004 */
[----:B------:R-:W-:Y:S02]  /*10f0*/  SEL R168, R16, RZ, !P5 ;  /* 0x000000ff10a87207 */ /* 0x000fe40006800000 */
[----:B------:R-:W-:Y:S02]  /*1100*/  LEA.HI R16, R5, R84, RZ, 0x6 ;  /* 0x0000005405107211 */ /* 0x000fe400078f30ff */
[----:B------:R-:W-:Y:S02]  /*1110*/  ISETP.GE.AND P3, PT, R10, c[0x0][0x1d4], PT ;  /* 0x000075000a007a0c */ /* 0x000fe40003f66270 */
[----:B------:R-:W-:Y:S01]  /*1120*/  SEL R4, R17, RZ, !P5 ;  /* 0x000000ff11047207 */ /* 0x000fe20006800000 */
[----:B------:R-:W-:Y:S01]  /*1130*/  IMAD.SHL.U32 R10, R16, 0x8, RZ ;  /* 0x00000008100a7824 */ /* 0x000fe200078e00ff */
[----:B------:R-:W-:Y:S01]  /*1140*/  ISETP.GE.AND P5, PT, R8, c[0x0][0x1d4], PT ;  /* 0x0000750008007a0c */ /* 0x000fe20003fa6270 */
[----:B------:R-:W-:Y:S01]  /*1150*/  @P1 IMAD.X R8, R94, 0x1, R13, P4 ;  /* 0x000000015e081824 */ /* 0x000fe200020e060d */
[----:B------:R-:W-:Y:S01]  /*1160*/  ISETP.GE.AND P4, PT, R14, c[0x0][0x1d4], PT ;  /* 0x000075000e007a0c */ /* 0x000fe20003f86270 */
[----:B------:R-:W-:Y:S01]  /*1170*/  IMAD.WIDE.U32 R12, R18, R98, R150 ;  /* 0x00000062120c7225 */ /* 0x000fe200078e0096 */
[----:B------:R-:W-:-:S02]  /*1180*/  LOP3.LUT R10, R3, 0xfffffe00, R10, 0xf8, !PT ;  /* 0xfffffe00030a7812 */ /* 0x000fc400078ef80a */
[----:B------:R-:W-:Y:S01]  /*1190*/  @P1 LEA.HI.X R21, R15, c[0x0][0x224], R8, 0x1, P0 ;  /* 0x000089000f151a11 */ /* 0x000fe200000f0c08 */
[----:B------:R-:W-:Y:S01]  /*11a0*/  IMAD.IADD R7, R13, 0x1, R7 ;  /* 0x000000010d077824 */ /* 0x000fe200078e0207 */
[----:B------:R-:W-:Y:S01]  /*11b0*/  @P2 LEA R16, P0, R12, c[0x0][0x250], 0x1 ;  /* 0x000094000c102a11 */ /* 0x000fe200078008ff */
[C---:B------:R-:W-:Y:S01]  /*11c0*/  @P2 IMAD.SHL.U32 R15, R10.reuse, 0x2, RZ ;  /* 0x000000020a0f2824 */ /* 0x040fe200078e00ff */
[----:B------:R-:W-:Y:S01]  /*11d0*/  SHF.R.S32.HI R3, RZ, 0x1f, R156 ;  /* 0x0000001fff037819 */ /* 0x000fe2000001149c */
[----:B------:R-:W-:Y:S01]  /*11e0*/  @P1 IMAD.SHL.U32 R13, R10, 0x2, RZ ;  /* 0x000000020a0d1824 */ /* 0x000fe200078e00ff */
[----:B------:R-:W-:Y:S01]  /*11f0*/  @P2 LEA.HI.X R17, R12, c[0x0][0x254], R7, 0x1, P0 ;  /* 0x000095000c112a11 */ /* 0x000fe200000f0c07 */
[----:B------:R-:W-:Y:S01]  /*1200*/  @P2 IMAD.SHL.U32 R9, R10, 0x2, RZ ;  /* 0x000000020a092824 */ /* 0x000fe200078e00ff */
[----:B------:R-:W-:Y:S01]  /*1210*/  @!PT LDS RZ, [RZ] ;  /* 0x00000000fffff984 */ /* 0x000fe20000000800 */
[----:B------:R-:W-:Y:S01]  /*1220*/  @!PT LDS RZ, [RZ] ;  /* 0x00000000fffff984 */ /* 0x000fe20000000800 */
[----:B------:R-:W-:Y:S01]  /*1230*/  @!PT LDS RZ, [RZ] ;  /* 0x00000000fffff984 */ /* 0x000fe20000000800 */
[----:B------:R1:W-:Y:S01]  /*1240*/  @P2 LDGSTS.E.BYPASS.LTC128B.128 [R15+0xc100], [R22.64], !P5 ;  /* 0x0c100000160f2fae */ /* 0x0003e2000e901d46 */
[----:B------:R-:W-:Y:S01]  /*1250*/  ISETP.GT.AND P0, PT, R18, R11, PT ;  /* 0x0000000b1200720c */ /* 0x000fe20003f04270 */
[C---:B------:R-:W-:Y:S01]  /*1260*/  IMAD R103, R4.reuse, c[0x0][0x1f0], RZ ;  /* 0x00007c0004677a24 */ /* 0x040fe200078e02ff */
[----:B------:R-:W-:Y:S01]  /*1270*/  LEA.HI R8, R5, R84, RZ, 0x2 ;  /* 0x0000005405087211 */ /* 0x000fe200078f10ff */
[----:B------:R1:W-:Y:S01]  /*1280*/  @P2 LDGSTS.E.BYPASS.LTC128B.128 [R15+0xe100], [R22.64+0x80], !P4 ;  /* 0x0e100080160f2fae */ /* 0x0003e2000e101d46 */
[----:B------:R-:W-:-:S02]  /*1290*/  IMAD R121, R4, c[0x0][0x218], RZ ;  /* 0x0000860004797a24 */ /* 0x000fc400078e02ff */
[----:B------:R-:W-:Y:S01]  /*12a0*/  SHF.R.S32.HI R111, RZ, 0x2, R8 ;  /* 0x00000002ff6f7819 */ /* 0x000fe20000011408 */
[----:B------:R1:W-:Y:S01]  /*12b0*/  @P2 LDGSTS.E.BYPASS.LTC128B.128 [R15+0x10100], [R22.64+0x100], !P3 ;  /* 0x10100100160f2fae */ /* 0x0003e2000d901d46 */
[C---:B------:R-:W-:Y:S02]  /*12c0*/  IMAD R103, R168.reuse, c[0x0][0x1f4], R103 ;  /* 0x00007d00a8677a24 */ /* 0x040fe400078e0267 */
[----:B------:R-:W-:Y:S01]  /*12d0*/  IMAD R121, R168, c[0x0][0x21c], R121 ;  /* 0x00008700a8797a24 */ /* 0x000fe200078e0279 */
[----:B------:R2:W-:Y:S01]  /*12e0*/  @P1 LDGSTS.E.BYPASS.LTC128B.128 [R13+0xd100], [R20.64], !P5 ;  /* 0x0d100000140d1fae */ /* 0x0005e2000e901d46 */
[----:B------:R-:W-:Y:S01]  /*12f0*/  IMAD.WIDE.U32 R158, R111, c[0x0][0x1e0], RZ ;  /* 0x000078006f9e7a25 */ /* 0x000fe200078e00ff */
[----:B------:R-:W-:Y:S02]  /*1300*/  @P0 IADD3 R2, R2, -0x2, RZ ;  /* 0xfffffffe02020810 */ /* 0x000fe40007ffe0ff */
[----:B------:R2:W-:Y:S02]  /*1310*/  @P1 LDGSTS.E.BYPASS.LTC128B.128 [R13+0xf100], [R20.64+0x80], !P4 ;  /* 0x0f100080140d1fae */ /* 0x0005e4000e101d46 */
[----:B------:R-:W-:Y:S01]  /*1320*/  @P0 SHF.R.S32.HI R6, RZ, 0x1f, R2 ;  /* 0x0000001fff060819 */ /* 0x000fe20000011402 */
[----:B------:R-:W-:Y:S01]  /*1330*/  @P0 IMAD R0, R95, R2, RZ ;  /* 0x000000025f000224 */ /* 0x000fe200078e02ff */
[----:B------:R2:W-:Y:S03]  /*1340*/  @P1 LDGSTS.E.BYPASS.LTC128B.128 [R13+0x11100], [R20.64+0x100], !P3 ;  /* 0x11100100140d1fae */ /* 0x0005e6000d901d46 */
[----:B------:R-:W-:Y:S01]  /*1350*/  @P0 IMAD R0, R6, R97, R0 ;  /* 0x0000006106000224 */ /* 0x000fe200078e0200 */
[----:B------:R-:W0:Y:S04]  /*1360*/  LDGDEPBAR ;  /* 0x00000000000079af */ /* 0x000e280000000000 */
[----:B------:R-:W-:Y:S01]  /*1370*/  BAR.SYNC.DEFER_BLOCKING 0x0 ;  /* 0x0000000000007b1d */ /* 0x000fe20000010000 */
[----:B-1----:R-:W-:-:S04]  /*1380*/  IMAD.WIDE.U32 R14, R156, c[0x0][0x1e0], RZ ;  /* 0x000078009c0e7a25 */ /* 0x002fc800078e00ff */
[----:B--2---:R-:W-:-:S04]  /*1390*/  @P0 IMAD.WIDE.U32 R20, R2, R97, R152 ;  /* 0x0000006102140225 */ /* 0x004fc800078e0098 */
[----:B------:R-:W-:Y:S01]  /*13a0*/  @P1 IMAD.SHL.U32 R2, R10, 0x2, RZ ;  /* 0x000000020a021824 */ /* 0x000fe200078e00ff */
[----:B------:R-:W-:Y:S01]  /*13b0*/  @!PT LDS RZ, [RZ] ;  /* 0x00000000fffff984 */ /* 0x000fe20000000800 */
[----:B------:R-:W-:Y:S01]  /*13c0*/  @!PT LDS RZ, [RZ] ;  /* 0x00000000fffff984 */ /* 0x000fe20000000800 */
[----:B------:R-:W-:Y:S01]  /*13d0*/  @!PT LDS RZ, [RZ] ;  /* 0x00000000fffff984 */ /* 0x000fe20000000800 */
[----:B------:R1:W-:Y:S01]  /*13e0*/  @P2 LDGSTS.E.BYPASS.LTC128B.128 [R9+0x100], [R16.64], !P5 ;  /* 0x0010000010092fae */ /* 0x0003e2000e901d46 */
[----:B------:R-:W-:Y:S02]  /*13f0*/  IMAD R13, R3, c[0x0][0x1e0], RZ ;  /* 0x00007800030d7a24 */ /* 0x000fe400078e02ff */
[----:B------:R-:W-:Y:S01]  /*1400*/  @P0 IMAD.IADD R0, R21, 0x1, R0 ;  /* 0x0000000115000824 */ /* 0x000fe200078e0200 */
[----:B------:R1:W-:Y:S01]  /*1410*/  @P2 LDGSTS.E.BYPASS.LTC128B.128 [R9+0x2100], [R16.64+0x80], !P4 ;  /* 0x0210008010092fae */ /* 0x0003e2000e101d46 */
[----:B------:R-:W-:-:S03]  /*1420*/  IMAD R24, R156, c[0x0][0x1e4], R13 ;  /* 0x000079009c187a24 */ /* 0x000fc600078e020d */
[----:B------:R1:W-:Y:S01]  /*1430*/  @P2 LDGSTS.E.BYPASS.LTC128B.128 [R9+0x4100], [R16.64+0x100], !P3 ;  /* 0x0410010010092fae */ /* 0x0003e2000d901d46 */
[----:B------:R-:W-:Y:S01]  /*1440*/  @P1 IADD3 R12, P2, R105, R12, RZ ;  /* 0x0000000c690c1210 */ /* 0x000fe20007f5e0ff */
[----:B------:R-:W-:Y:S02]  /*1450*/  IMAD.IADD R25, R15, 0x1, R24 ;  /* 0x000000010f197824 */ /* 0x000fe400078e0218 */
[----:B------:R-:W-:Y:S02]  /*1460*/  IMAD.MOV.U32 R24, RZ, RZ, R14 ;  /* 0x000000ffff187224 */ /* 0x000fe400078e000e */
[----:B------:R-:W-:Y:S01]  /*1470*/  @P1 IMAD.X R7, R104, 0x1, R7, P2 ;  /* 0x0000000168071824 */ /* 0x000fe200010e0607 */
[----:B------:R-:W-:Y:S01]  /*1480*/  @P1 LEA R6, P2, R12, c[0x0][0x250], 0x1 ;  /* 0x000094000c061a11 */ /* 0x000fe200078408ff */
[----:B------:R-:W-:-:S03]  /*1490*/  IMAD.WIDE.U32 R24, R195, c[0x0][0x1e8], R24 ;  /* 0x00007a00c3187a25 */ /* 0x000fc600078e0018 */
[----:B------:R-:W-:Y:S01]  /*14a0*/  @P1 LEA.HI.X R7, R12, c[0x0][0x254], R7, 0x1, P2 ;  /* 0x000095000c071a11 */ /* 0x000fe200010f0c07 */
[----:B------:R-:W-:Y:S01]  /*14b0*/  IMAD.IADD R155, R25, 0x1, R154 ;  /* 0x00000001199b7824 */ /* 0x000fe200078e029a */
[C---:B------:R-:W-:Y:S01]  /*14c0*/  @P0 LEA R12, P2, R20.reuse, c[0x0][0x220], 0x1 ;  /* 0x00008800140c0a11 */ /* 0x040fe200078408ff */
[----:B------:R-:W-:Y:S02]  /*14d0*/  IMAD.MOV.U32 R154, RZ, RZ, R24 ;  /* 0x000000ffff9a7224 */ /* 0x000fe400078e0018 */
[----:B------:R2:W-:Y:S01]  /*14e0*/  @P1 LDGSTS.E.BYPASS.LTC128B.128 [R2+0x1100], [R6.64], !P5 ;  /* 0x0110000006021fae */ /* 0x0005e2000e901d46 */
[----:B------:R-:W-:Y:S01]  /*14f0*/  @P0 LEA.HI.X R13, R20, c[0x0][0x224], R0, 0x1, P2 ;  /* 0x00008900140d0a11 */ /* 0x000fe200010f0c00 */
[----:B------:R-:W-:Y:S02]  /*1500*/  IMAD R24, R86, c[0x0][0x210], RZ ;  /* 0x0000840056187a24 */ /* 0x000fe400078e02ff */
[----:B------:R2:W-:Y:S01]  /*1510*/  @P1 LDGSTS.E.BYPASS.LTC128B.128 [R2+0x3100], [R6.64+0x80], !P4 ;  /* 0x0310008006021fae */ /* 0x0005e2000e101d46 */
[----:B------:R-:W-:-:S03]  /*1520*/  IMAD.WIDE.U32 R154, R168, c[0x0][0x1f0], R154 ;  /* 0x00007c00a89a7a25 */ /* 0x000fc600078e009a */
[----:B------:R2:W-:Y:S01]  /*1530*/  @P1 LDGSTS.E.BYPASS.LTC128B.128 [R2+0x5100], [R6.64+0x100], !P3 ;  /* 0x0510010006021fae */ /* 0x0005e2000d901d46 */
[----:B------:R-:W-:Y:S01]  /*1540*/  ISETP.LE.AND P1, PT, R102, c[0x0][0x27c], PT ;  /* 0x00009f0066007a0c */ /* 0x000fe20003f23270 */
[----:B------:R-:W-:Y:S01]  /*1550*/  IMAD R24, R195, c[0x0][0x214], R24 ;  /* 0x00008500c3187a24 */ /* 0x000fe200078e0218 */
[----:B-1----:R-:W-:Y:S01]  /*1560*/  LOP3.LUT R9, R8, 0xfffffffc, RZ, 0xc0, !PT ;  /* 0xfffffffc08097812 */ /* 0x002fe200078ec0ff */
[----:B------:R-:W0:Y:S01]  /*1570*/  LDGDEPBAR ;  /* 0x00000000000079af */ /* 0x000e220000000000 */
[----:B------:R-:W-:Y:S01]  /*1580*/  P2R R0, PR, RZ, 0x2 ;  /* 0x00000002ff007803 */ /* 0x000fe20000000000 */
[----:B------:R-:W-:Y:S01]  /*1590*/  @P0 IMAD.SHL.U32 R0, R10, 0x2, RZ ;  /* 0x000000020a000824 */ /* 0x000fe200078e00ff */
[----:B------:R-:W-:Y:S01]  /*15a0*/  @P0 LEA R14, P1, R99, R12, 0x1 ;  /* 0x0000000c630e0211 */ /* 0x000fe200078208ff */
[----:B------:R-:W-:Y:S01]  /*15b0*/  IMAD.IADD R20, R84, 0x1, -R9 ;  /* 0x0000000154147824 */ /* 0x000fe200078e0a09 */
[----:B------:R-:W-:Y:S01]  /*15c0*/  SHF.R.S32.HI R8, RZ, 0x1f, R8 ;  /* 0x0000001fff087819 */ /* 0x000fe20000011408 */
[----:B------:R-:W-:Y:S01]  /*15d0*/  IMAD.IADD R103, R155, 0x1, R103 ;  /* 0x000000019b677824 */ /* 0x000fe200078e0267 */
[----:B------:R-:W-:Y:S01]  /*15e0*/  @P0 LEA.HI.X R15, R99, R13, R94, 0x1, P1 ;  /* 0x0000000d630f0211 */ /* 0x000fe200008f0c5e */
[C---:B------:R-:W-:Y:S01]  /*15f0*/  IMAD.SHL.U32 R22, R20.reuse, 0x8, RZ ;  /* 0x0000000814167824 */ /* 0x040fe200078e00ff */
[----:B------:R1:W-:Y:S01]  /*1600*/  @P0 LDGSTS.E.BYPASS.LTC128B.128 [R0+0x12100], [R12.64], !P5 ;  /* 0x121000000c000fae */ /* 0x0003e2000e901d46 */
[----:B------:R-:W-:Y:S01]  /*1610*/  IMAD.SHL.U32 R20, R20, 0x4, RZ ;  /* 0x0000000414147824 */ /* 0x000fe200078e00ff */
[----:B------:R-:W-:-:S02]  /*1620*/  LEA.HI R8, R8, R111, RZ, 0x3 ;  /* 0x0000006f08087211 */ /* 0x000fc400078f18ff */
[----:B------:R1:W-:Y:S01]  /*1630*/  @P0 LDGSTS.E.BYPASS.LTC128B.128 [R0+0x14100], [R12.64+0x80], !P4 ;  /* 0x141000800c000fae */ /* 0x0003e2000e101d46 */
[--C-:B------:R-:W-:Y:S02]  /*1640*/  SHF.R.S32.HI R23, RZ, 0x1f, R22.reuse ;  /* 0x0000001fff177819 */ /* 0x100fe40000011416 */
[C---:B------:R-:W-:Y:S01]  /*1650*/  IADD3 R19, R20.reuse, 0x20, RZ ;  /* 0x0000002014137810 */ /* 0x040fe20007ffe0ff */
[----:B------:R1:W-:Y:S01]  /*1660*/  @P0 LDGSTS.E.BYPASS.LTC128B.128 [R0+0x16100], [R12.64+0x100], !P3 ;  /* 0x161001000c000fae */ /* 0x0003e2000d901d46 */
[----:B------:R-:W-:Y:S01]  /*1670*/  IADD3 R17, R20, 0x40, RZ ;  /* 0x0000004014117810 */ /* 0x000fe20007ffe0ff */
[C---:B------:R-:W-:Y:S01]  /*1680*/  IMAD.WIDE.U32 R166, R111.reuse, c[0x0][0x290], R22 ;  /* 0x0000a4006fa67a25 */ /* 0x040fe200078e0016 */
[----:B------:R-:W-:Y:S01]  /*1690*/  LOP3.LUT R8, R8, 0xfffffff8, RZ, 0xc0, !PT ;  /* 0xfffffff808087812 */ /* 0x000fe200078ec0ff */
[----:B------:R3:W-:Y:S01]  /*16a0*/  @P0 LDGSTS.E.BYPASS.LTC128B.128 [R0+0x13100], [R14.64], !P5 ;  /* 0x131000000e000fae */ /* 0x0007e2000e901d46 */
[----:B------:R-:W-:Y:S01]  /*16b0*/  SHF.R.S32.HI R21, RZ, 0x1f, R20 ;  /* 0x0000001fff157819 */ /* 0x000fe20000011414 */
[----:B--2---:R-:W-:Y:S01]  /*16c0*/  IMAD.MOV.U32 R2, RZ, RZ, c[0x0][0x27c] ;  /* 0x00009f00ff027624 */ /* 0x004fe200078e00ff */
[----:B------:R-:W-:Y:S01]  /*16d0*/  SHF.R.S32.HI R6, RZ, 0x1f, R111 ;  /* 0x0000001fff067819 */ /* 0x000fe2000001146f */
[----:B------:R3:W-:Y:S01]  /*16e0*/  @P0 LDGSTS.E.BYPASS.LTC128B.128 [R0+0x15100], [R14.64+0x80], !P4 ;  /* 0x151000800e000fae */ /* 0x0007e2000e101d46 */
[----:B------:R-:W-:Y:S01]  /*16f0*/  IMAD.IADD R16, R20, 0x1, R17 ;  /* 0x0000000114107824 */ /* 0x000fe200078e0211 */
[----:B------:R-:W-:Y:S01]  /*1700*/  IADD3 R142, R22, 0x60, RZ ;  /* 0x00000060168e7810 */ /* 0x000fe20007ffe0ff */
[----:B------:R-:W-:Y:S01]  /*1710*/  IMAD.SHL.U32 R2, R2, 0x2, RZ ;  /* 0x0000000202027824 */ /* 0x000fe200078e00ff */
[----:B------:R3:W-:Y:S01]  /*1720*/  @P0 LDGSTS.E.BYPASS.LTC128B.128 [R0+0x17100], [R14.64+0x100], !P3 ;  /* 0x171001000e000fae */ /* 0x0007e2000d901d46 */
[----:B------:R-:W-:Y:S01]  /*1730*/  ISETP.GE.AND P0, PT, R22, c[0x0][0x27c], PT ;  /* 0x00009f0016007a0c */ /* 0x000fe20003f06270 */
[----:B------:R-:W-:Y:S01]  /*1740*/  IMAD R162, R6, c[0x0][0x290], RZ ;  /* 0x0000a40006a27a24 */ /* 0x000fe200078e02ff */
[----:B------:R-:W-:Y:S01]  /*1750*/  IADD3 R141, R22, 0x80, RZ ;  /* 0x00000080168d7810 */ /* 0x000fe20007ffe0ff */
[----:B------:R-:W-:Y:S01]  /*1760*/  IMAD R160, R6, c[0x0][0x280], RZ ;  /* 0x0000a00006a07a24 */ /* 0x000fe200078e02ff */
[----:B------:R-:W-:Y:S01]  /*1770*/  IADD3 R7, -R2, c[0x0][0x1d4], RZ ;  /* 0x0000750002077a10 */ /* 0x000fe20007ffe1ff */
[C---:B------:R-:W-:Y:S01]  /*1780*/  IMAD.IADD R8, R111.reuse, 0x1, -R8 ;  /* 0x000000016f087824 */ /* 0x040fe200078e0a08 */
[----:B------:R-:W-:Y:S01]  /*1790*/  SEL R9, RZ, c[0x0][0x27c], !P0 ;  /* 0x00009f00ff097a07 */ /* 0x000fe20004000000 */
[----:B------:R-:W0:Y:S01]  /*17a0*/  LDGDEPBAR ;  /* 0x00000000000079af */ /* 0x000e220000000000 */
[C---:B------:R-:W-:Y:S01]  /*17b0*/  IMAD R162, R111.reuse, c[0x0][0x294], R162 ;  /* 0x0000a5006fa27a24 */ /* 0x040fe200078e02a2 */
[----:B------:R-:W-:Y:S01]  /*17c0*/  IADD3 R140, R22, 0xa0, RZ ;  /* 0x000000a0168c7810 */ /* 0x000fe20007ffe0ff */
[C---:B------:R-:W-:Y:S01]  /*17d0*/  IMAD R160, R111.reuse, c[0x0][0x284], R160 ;  /* 0x0000a1006fa07a24 */ /* 0x040fe200078e02a0 */
[----:B------:R-:W-:Y:S01]  /*17e0*/  LOP3.LUT P6, RZ, R8, 0x4, RZ, 0xc0, !PT ;  /* 0x0000000408ff7812 */ /* 0x000fe200078cc0ff */
[----:B------:R-:W-:Y:S01]  /*17f0*/  IMAD.IADD R9, R22, 0x1, R9 ;  /* 0x0000000116097824 */ /* 0x000fe200078e0209 */
[----:B-1----:R-:W-:Y:S01]  /*1800*/  SEL R13, R2, R7, !P0 ;  /* 0x00000007020d7207 */ /* 0x002fe20004000000 */
[----:B------:R-:W-:Y:S01]  /*1810*/  IMAD.SHL.U32 R8, R8, 0x40, RZ ;  /* 0x0000004008087824 */ /* 0x000fe200078e00ff */
[----:B------:R-:W-:Y:S01]  /*1820*/  ISETP.GE.AND P0, PT, R16, c[0x0][0x27c], PT ;  /* 0x00009f0010007a0c */ /* 0x000fe20003f06270 */
[----:B------:R-:W-:Y:S01]  /*1830*/  IMAD.WIDE.U32 R164, R111, c[0x0][0x280], R22 ;  /* 0x0000a0006fa47a25 */ /* 0x000fe200078e0016 */
[----:B------:R-:W-:-:S02]  /*1840*/  SHF.R.S32.HI R110, RZ, 0x1f, R9 ;  /* 0x0000001fff6e7819 */ /* 0x000fc40000011409 */
[----:B------:R-:W-:Y:S01]  /*1850*/  LOP3.LUT R8, R8, 0x1c0, RZ, 0xc0, !PT ;  /* 0x000001c008087812 */ /* 0x000fe200078ec0ff */
[C-C-:B------:R-:W-:Y:S01]  /*1860*/  IMAD.WIDE.U32 R30, R111.reuse, c[0x0][0x290], R20.reuse ;  /* 0x0000a4006f1e7a25 */ /* 0x140fe200078e0014 */
[CC--:B------:R-:W-:Y:S02]  /*1870*/  LEA.HI R139, R110.reuse, R9.reuse, RZ, 0x3 ;  /* 0x000000096e8b7211 */ /* 0x0c0fe400078f18ff */
[----:B------:R-:W-:Y:S01]  /*1880*/  LEA.HI R110, R110, R9, RZ, 0x6 ;  /* 0x000000096e6e7211 */ /* 0x000fe200078f30ff */
[----:B------:R-:W-:Y:S01]  /*1890*/  IMAD.WIDE.U32 R28, R111, c[0x0][0x280], R20 ;  /* 0x0000a0006f1c7a25 */ /* 0x000fe200078e0014 */
[----:B---3--:R-:W-:-:S03]  /*18a0*/  SHF.R.S32.HI R0, RZ, 0x1f, R13 ;  /* 0x0000001fff007819 */ /* 0x008fc6000001140d */
[----:B------:R-:W-:Y:S01]  /*18b0*/  IMAD.IADD R15, R20, 0x1, R19 ;  /* 0x00000001140f7824 */ /* 0x000fe200078e0213 */
[----:B------:R-:W-:Y:S01]  /*18c0*/  LEA.HI R0, R0, R13, RZ, 0x4 ;  /* 0x0000000d00007211 */ /* 0x000fe200078f20ff */
[----:B------:R-:W-:Y:S01]  /*18d0*/  IMAD.SHL.U32 R110, R110, 0x40, RZ ;  /* 0x000000406e6e7824 */ /* 0x000fe200078e00ff */
[----:B------:R-:W-:Y:S01]  /*18e0*/  IADD3 R13, R20, 0x50, RZ ;  /* 0x00000050140d7810 */ /* 0x000fe20007ffe0ff */
[----:B------:R-:W-:Y:S01]  /*18f0*/  IMAD.WIDE.U32 R26, R195, c[0x0][0x210], R22 ;  /* 0x00008400c31a7a25 */ /* 0x000fe200078e0016 */
[----:B------:R-:W-:Y:S02]  /*1900*/  ISETP.GE.AND P1, PT, R15, c[0x0][0x27c], PT ;  /* 0x00009f000f007a0c */ /* 0x000fe40003f26270 */
[----:B------:R-:W-:Y:S01]  /*1910*/  SHF.R.S32.HI R0, RZ, 0x4, R0 ;  /* 0x00000004ff007819 */ /* 0x000fe20000011400 */
[----:B------:R-:W-:Y:S01]  /*1920*/  IMAD.IADD R167, R167, 0x1, R162 ;  /* 0x00000001a7a77824 */ /* 0x000fe200078e02a2 */
[CC--:B------:R-:W-:Y:S01]  /*1930*/  SEL R12, R2.reuse, R7.reuse, !P1 ;  /* 0x00000007020c7207 */ /* 0x0c0fe20004800000 */
[----:B------:R-:W-:Y:S01]  /*1940*/  IMAD.IADD R165, R165, 0x1, R160 ;  /* 0x00000001a5a57824 */ /* 0x000fe200078e02a0 */
[----:B------:R-:W-:Y:S01]  /*1950*/  SEL R7, R2, R7, !P0 ;  /* 0x0000000702077207 */ /* 0x000fe20004000000 */
[----:B------:R-:W-:Y:S01]  /*1960*/  IMAD.IADD R163, R162, 0x1, R31 ;  /* 0x00000001a2a37824 */ /* 0x000fe200078e021f */
[----:B------:R-:W-:Y:S01]  /*1970*/  SEL R2, RZ, c[0x0][0x27c], !P1 ;  /* 0x00009f00ff027a07 */ /* 0x000fe20004800000 */
[----:B------:R-:W-:Y:S01]  /*1980*/  IMAD.IADD R161, R160, 0x1, R29 ;  /* 0x00000001a0a17824 */ /* 0x000fe200078e021d */
[----:B------:R-:W-:Y:S01]  /*1990*/  IADD3 R156, P1, R156, R111, RZ ;  /* 0x0000006f9c9c7210 */ /* 0x000fe20007f3e0ff */
[----:B------:R-:W-:Y:S01]  /*19a0*/  IMAD.IADD R25, R27, 0x1, R24 ;  /* 0x000000011b197824 */ /* 0x000fe200078e0218 */
[----:B------:R-:W-:Y:S01]  /*19b0*/  SHF.R.S32.HI R112, RZ, 0x1f, R7 ;  /* 0x0000001fff707819 */ /* 0x000fe20000011407 */
[----:B------:R-:W-:Y:S01]  /*19c0*/  IMAD.MOV.U32 R162, RZ, RZ, R30 ;  /* 0x000000ffffa27224 */ /* 0x000fe200078e001e */
[----:B------:R-:W-:Y:S01]  /*19d0*/  SHF.R.S32.HI R113, RZ, 0x1f, R12 ;  /* 0x0000001fff717819 */ /* 0x000fe2000001140c */
[----:B------:R-:W-:Y:S01]  /*19e0*/  IMAD.X R157, R3, 0x1, R6, P1 ;  /* 0x00000001039d7824 */ /* 0x000fe200008e0606 */
[----:B------:R-:W-:Y:S01]  /*19f0*/  LEA.HI R112, R112, R7, RZ, 0x4 ;  /* 0x0000000770707211 */ /* 0x000fe200078f20ff */
[----:B------:R-:W-:Y:S01]  /*1a00*/  IMAD R6, R6, c[0x0][0x1e0], RZ ;  /* 0x0000780006067a24 */ /* 0x000fe200078e02ff */
[----:B------:R-:W-:Y:S01]  /*1a10*/  LEA.HI R113, R113, R12, RZ, 0x4 ;  /* 0x0000000c71717211 */ /* 0x000fe200078f20ff */
[----:B------:R-:W-:Y:S01]  /*1a20*/  IMAD.IADD R7, R2, 0x1, R15 ;  /* 0x0000000102077824 */ /* 0x000fe200078e020f */
[----:B------:R-:W-:Y:S01]  /*1a30*/  LEA.HI R2, R5, R84, RZ, 0x5 ;  /* 0x0000005405027211 */ /* 0x000fe200078f28ff */
[----:B------:R-:W-:Y:S01]  /*1a40*/  IMAD R3, R111, c[0x0][0x1e4], R6 ;  /* 0x000079006f037a24 */ /* 0x000fe200078e0206 */
[----:B------:R-:W-:Y:S01]  /*1a50*/  LOP3.LUT R12, R8, 0x38, R139, 0xf8, !PT ;  /* 0x00000038080c7812 */ /* 0x000fe200078ef88b */
[----:B------:R-:W-:Y:S01]  /*1a60*/  IMAD.MOV.U32 R160, RZ, RZ, R28 ;  /* 0x000000ffffa07224 */ /* 0x000fe200078e001c */
[----:B------:R-:W-:Y:S01]  /*1a70*/  SHF.R.S32.HI R6, RZ, 0x1f, R7 ;  /* 0x0000001fff067819 */ /* 0x000fe20000011407 */
[----:B------:R-:W-:Y:S01]  /*1a80*/  IMAD.IADD R106, R159, 0x1, R3 ;  /* 0x000000019f6a7824 */ /* 0x000fe200078e0203 */
[----:B------:R-:W-:Y:S01]  /*1a90*/  SEL R3, RZ, c[0x0][0x27c], !P0 ;  /* 0x00009f00ff037a07 */ /* 0x000fe20004000000 */
[----:B------:R-:W-:Y:S01]  /*1aa0*/  IMAD.SHL.U32 R2, R2, 0x10, RZ ;  /* 0x0000001002027824 */ /* 0x000fe200078e00ff */
[CC--:B------:R-:W-:Y:S01]  /*1ab0*/  LEA.HI R138, R6.reuse, R7.reuse, RZ, 0x3 ;  /* 0x00000007068a7211 */ /* 0x0c0fe200078f18ff */
[----:B------:R-:W-:Y:S01]  /*1ac0*/  IMAD.MOV.U32 R24, RZ, RZ, R26 ;  /* 0x000000ffff187224 */ /* 0x000fe200078e001a */
[----:B------:R-:W-:Y:S01]  /*1ad0*/  LEA.HI R6, R6, R7, RZ, 0x6 ;  /* 0x0000000706067211 */ /* 0x000fe200078f30ff */
[----:B------:R-:W-:Y:S01]  /*1ae0*/  IMAD.IADD R3, R3, 0x1, R16 ;  /* 0x0000000103037824 */ /* 0x000fe200078e0210 */
[----:B------:R-:W-:Y:S01]  /*1af0*/  LOP3.LUT R14, R8, 0x38, R138, 0xf8, !PT ;  /* 0x00000038080e7812 */ /* 0x000fe200078ef88a */
[----:B-----5:R-:W-:Y:S01]  /*1b00*/  IMAD.WIDE.U32 R166, R85, c[0x0][0x290], R166 ;  /* 0x0000a40055a67a25 */ /* 0x020fe200078e00a6 */
[----:B------:R-:W-:-:S02]  /*1b10*/  SHF.R.S32.HI R113, RZ, 0x4, R113 ;  /* 0x00000004ff717819 */ /* 0x000fc40000011471 */
[----:B------:R-:W-:Y:S01]  /*1b20*/  SHF.R.S32.HI R108, RZ, 0x1f, R3 ;  /* 0x0000001fff6c7819 */ /* 0x000fe20000011403 */
[----:B------:R-:W-:Y:S01]  /*1b30*/  IMAD.SHL.U32 R6, R6, 0x40, RZ ;  /* 0x0000004006067824 */ /* 0x000fe200078e00ff */
[----:B------:R-:W-:Y:S01]  /*1b40*/  SHF.R.S32.HI R112, RZ, 0x4, R112 ;  /* 0x00000004ff707819 */ /* 0x000fe20000011470 */
[----:B------:R-:W-:Y:S01]  /*1b50*/  IMAD.WIDE.U32 R168, R168, c[0x0][0x218], R24 ;  /* 0x00008600a8a87a25 */ /* 0x000fe200078e0018 */
[CC--:B------:R-:W-:Y:S02]  /*1b60*/  LEA.HI R137, R108.reuse, R3.reuse, RZ, 0x3 ;  /* 0x000000036c897211 */ /* 0x0c0fe400078f18ff */
[----:B------:R-:W-:Y:S01]  /*1b70*/  LEA.HI R108, R108, R3, RZ, 0x6 ;  /* 0x000000036c6c7211 */ /* 0x000fe200078f30ff */
[C---:B------:R-:W-:Y:S01]  /*1b80*/  IMAD.WIDE.U32 R162, R85.reuse, c[0x0][0x290], R162 ;  /* 0x0000a40055a27a25 */ /* 0x040fe200078e00a2 */
[----:B------:R-:W-:Y:S02]  /*1b90*/  SHF.R.U32.HI R3, RZ, 0x3, R8 ;  /* 0x00000003ff037819 */ /* 0x000fe40000011608 */
[----:B------:R-:W-:Y:S01]  /*1ba0*/  LOP3.LUT R2, R2, 0xfffffe00, RZ, 0xc0, !PT ;  /* 0xfffffe0002027812 */ /* 0x000fe200078ec0ff */
[----:B------:R-:W-:Y:S01]  /*1bb0*/  IMAD.SHL.U32 R108, R108, 0x40, RZ ;  /* 0x000000406c6c7824 */ /* 0x000fe200078e00ff */
[----:B------:R-:W-:Y:S01]  /*1bc0*/  LOP3.LUT R7, R12, R3, RZ, 0x3c, !PT ;  /* 0x000000030c077212 */ /* 0x000fe200078e3cff */
[----:B------:R-:W-:Y:S01]  /*1bd0*/  IMAD.WIDE.U32 R164, R85, c[0x0][0x280], R164 ;  /* 0x0000a00055a47a25 */ /* 0x000fe200078e00a4 */
[----:B------:R-:W-:-:S02]  /*1be0*/  LOP3.LUT R12, R8, 0x38, R137, 0xf8, !PT ;  /* 0x00000038080c7812 */ /* 0x000fc400078ef889 */
[----:B------:R-:W-:Y:S01]  /*1bf0*/  LOP3.LUT R6, R6, 0xfffff000, RZ, 0xc0, !PT ;  /* 0xfffff00006067812 */ /* 0x000fe200078ec0ff */
[----:B------:R-:W-:Y:S01]  /*1c00*/  IMAD.WIDE.U32 R160, R85, c[0x0][0x280], R160 ;  /* 0x0000a00055a07a25 */ /* 0x000fe200078e00a0 */
[-C--:B------:R-:W-:Y:S02]  /*1c10*/  LOP3.LUT R109, R14, R3.reuse, RZ, 0x3c, !PT ;  /* 0x000000030e6d7212 */ /* 0x080fe400078e3cff */
[----:B------:R-:W-:Y:S01]  /*1c20*/  LOP3.LUT R108, R108, 0xfffff000, RZ, 0xc0, !PT ;  /* 0xfffff0006c6c7812 */ /* 0x000fe200078ec0ff */
[----:B------:R-:W-:Y:S01]  /*1c30*/  IMAD.IADD R121, R169, 0x1, R121 ;  /* 0x00000001a9797824 */ /* 0x000fe200078e0279 */
[----:B------:R-:W-:Y:S02]  /*1c40*/  LOP3.LUT R5, R12, R3, RZ, 0x3c, !PT ;  /* 0x000000030c057212 */ /* 0x000fe400078e3cff */
[----:B------:R-:W-:Y:S02]  /*1c50*/  LEA.HI.SX32 R107, R139, R0, 0x1d ;  /* 0x000000008b6b7211 */ /* 0x000fe400078feaff */
[----:B------:R-:W-:-:S02]  /*1c60*/  LEA.HI.SX32 R113, R138, R113, 0x1d ;  /* 0x000000718a717211 */ /* 0x000fc400078feaff */
[----:B------:R-:W-:Y:S02]  /*1c70*/  LEA.HI.SX32 R112, R137, R112, 0x1d ;  /* 0x0000007089707211 */ /* 0x000fe400078feaff */
[--C-:B------:R-:W-:Y:S02]  /*1c80*/  IADD3 R109, R109, R6, R2.reuse ;  /* 0x000000066d6d7210 */ /* 0x100fe40007ffe002 */
[----:B------:R-:W-:Y:S02]  /*1c90*/  IADD3 R108, R5, R108, R2 ;  /* 0x0000006c056c7210 */ /* 0x000fe40007ffe002 */
[----:B------:R-:W-:Y:S02]  /*1ca0*/  SHF.R.S32.HI R6, RZ, 0x1f, R107 ;  /* 0x0000001fff067819 */ /* 0x000fe4000001146b */
[----:B------:R-:W-:Y:S02]  /*1cb0*/  SHF.R.S32.HI R114, RZ, 0x1f, R113 ;  /* 0x0000001fff727819 */ /* 0x000fe40000011471 */
[----:B------:R-:W-:-:S02]  /*1cc0*/  SHF.R.S32.HI R5, RZ, 0x1f, R112 ;  /* 0x0000001fff057819 */ /* 0x000fc40000011470 */
        /* <DEDUP_REMOVED lines=8> */
[----:B------:R-:W-:Y:S01]  /*1d50*/  LOP3.LUT R14, R8, 0x38, R107, 0xf8, !PT ;  /* 0x00000038080e7812 */ /* 0x000fe200078ef86b */
[----:B------:R-:W-:Y:S01]  /*1d60*/  IMAD.SHL.U32 R114, R114, 0x200, RZ ;  /* 0x0000020072727824 */ /* 0x000fe200078e00ff */
[----:B------:R-:W-:Y:S01]  /*1d70*/  LOP3.LUT R12, R8, 0x38, R113, 0xf8, !PT ;  /* 0x00000038080c7812 */ /* 0x000fe200078ef871 */
[----:B------:R-:W-:Y:S01]  /*1d80*/  IMAD.SHL.U32 R136, R136, 0x200, RZ ;  /* 0x0000020088887824 */ /* 0x000fe200078e00ff */
[----:B------:R-:W-:-:S02]  /*1d90*/  LOP3.LUT R8, R8, 0x38, R112, 0xf8, !PT ;  /* 0x0000003808087812 */ /* 0x000fc400078ef870 */
[----:B------:R-:W-:Y:S02]  /*1da0*/  LOP3.LUT R0, R2, R0, R3, 0xf6, !PT ;  /* 0x0000000002007212 */ /* 0x000fe400078ef603 */
[-C--:B------:R-:W-:Y:S02]  /*1db0*/  LOP3.LUT R115, R14, R3.reuse, RZ, 0x3c, !PT ;  /* 0x000000030e737212 */ /* 0x080fe400078e3cff */
[-C--:B------:R-:W-:Y:S01]  /*1dc0*/  LOP3.LUT R5, R12, R3.reuse, RZ, 0x3c, !PT ;  /* 0x000000030c057212 */ /* 0x080fe200078e3cff */
[----:B------:R-:W-:Y:S01]  /*1dd0*/  IMAD.MOV.U32 R12, RZ, RZ, c[0x0][0x290] ;  /* 0x0000a400ff0c7624 */ /* 0x000fe200078e00ff */
[----:B------:R-:W-:Y:S02]  /*1de0*/  LOP3.LUT R110, R110, 0xfffff000, RZ, 0xc0, !PT ;  /* 0xfffff0006e6e7812 */ /* 0x000fe400078ec0ff */
[----:B------:R-:W-:Y:S01]  /*1df0*/  LOP3.LUT R3, R8, R3, RZ, 0x3c, !PT ;  /* 0x0000000308037212 */ /* 0x000fe200078e3cff */
[----:B------:R-:W-:Y:S01]  /*1e00*/  IMAD.MOV.U32 R8, RZ, RZ, c[0x0][0x280] ;  /* 0x0000a000ff087624 */ /* 0x000fe200078e00ff */
[----:B------:R-:W-:Y:S01]  /*1e10*/  LOP3.LUT R6, R6, 0xfffff000, RZ, 0xc0, !PT ;  /* 0xfffff00006067812 */ /* 0x000fe200078ec0ff */
[----:B------:R-:W-:Y:S01]  /*1e20*/  IMAD.SHL.U32 R125, R12, 0x40, RZ ;  /* 0x000000400c7d7824 */ /* 0x000fe200078e00ff */
[----:B------:R-:W-:Y:S01]  /*1e30*/  LOP3.LUT R114, R114, 0xfffff000, RZ, 0xc0, !PT ;  /* 0xfffff00072727812 */ /* 0x000fe200078ec0ff */
[----:B------:R-:W-:Y:S01]  /*1e40*/  IMAD.SHL.U32 R129, R8, 0x40, RZ ;  /* 0x0000004008817824 */ /* 0x000fe200078e00ff */
[----:B------:R-:W-:-:S02]  /*1e50*/  LOP3.LUT R136, R136, 0xfffff000, RZ, 0xc0, !PT ;  /* 0xfffff00088887812 */ /* 0x000fc400078ec0ff */
[--C-:B------:R-:W-:Y:S02]  /*1e60*/  IADD3 R110, R7, R110, R2.reuse ;  /* 0x0000006e076e7210 */ /* 0x100fe40007ffe002 */
[--C-:B------:R-:W-:Y:S01]  /*1e70*/  IADD3 R115, R115, R6, R2.reuse ;  /* 0x0000000673737210 */ /* 0x100fe20007ffe002 */
[----:B------:R-:W-:Y:S01]  /*1e80*/  IMAD.MOV.U32 R6, RZ, RZ, c[0x0][0x1e0] ;  /* 0x00007800ff067624 */ /* 0x000fe200078e00ff */
[--C-:B------:R-:W-:Y:S02]  /*1e90*/  IADD3 R114, R5, R114, R2.reuse ;  /* 0x0000007205727210 */ /* 0x100fe40007ffe002 */
[----:B------:R-:W-:Y:S01]  /*1ea0*/  IADD3 R136, R3, R136, R2 ;  /* 0x0000008803887210 */ /* 0x000fe20007ffe002 */
[----:B------:R-:W-:Y:S01]  /*1eb0*/  IMAD.SHL.U32 R135, R6, 0x40, RZ ;  /* 0x0000004006877824 */ /* 0x000fe200078e00ff */
[----:B------:R-:W-:Y:S02]  /*1ec0*/  SHF.R.S32.HI R2, RZ, 0x1f, R85 ;  /* 0x0000001fff027819 */ /* 0x000fe40000011455 */
[----:B------:R-:W-:-:S02]  /*1ed0*/  IADD3 R101, P1, P0, R154, R158, R22 ;  /* 0x0000009e9a657210 */ /* 0x000fc4000783e016 */
[----:B------:R-:W-:Y:S01]  /*1ee0*/  LOP3.LUT R139, R139, 0xfffffff8, RZ, 0xc0, !PT ;  /* 0xfffffff88b8b7812 */ /* 0x000fe200078ec0ff */
[C---:B------:R-:W-:Y:S01]  /*1ef0*/  IMAD R4, R2.reuse, c[0x0][0x290], RZ ;  /* 0x0000a40002047a24 */ /* 0x040fe200078e02ff */
[----:B------:R-:W-:Y:S01]  /*1f00*/  IADD3.X R100, R103, R106, R23, P1, P0 ;  /* 0x0000006a67647210 */ /* 0x000fe20000fe0417 */
[----:B------:R-:W-:Y:S01]  /*1f10*/  IMAD R2, R2, c[0x0][0x280], RZ ;  /* 0x0000a00002027a24 */ /* 0x000fe200078e02ff */
[----:B------:R-:W-:Y:S01]  /*1f20*/  ISETP.NE.AND P0, PT, RZ, UR4, PT ;  /* 0x00000004ff007c0c */ /* 0x000fe2000bf05270 */
[C---:B------:R-:W-:Y:S01]  /*1f30*/  IMAD R117, R85.reuse, c[0x0][0x294], R4 ;  /* 0x0000a50055757a24 */ /* 0x040fe200078e0204 */
[----:B------:R-:W-:Y:S01]  /*1f40*/  LOP3.LUT R138, R138, 0xfffffff8, RZ, 0xc0, !PT ;  /* 0xfffffff88a8a7812 */ /* 0x000fe200078ec0ff */
[----:B------:R-:W-:Y:S01]  /*1f50*/  IMAD R3, R85, c[0x0][0x284], R2 ;  /* 0x0000a10055037a24 */ /* 0x000fe200078e0202 */
[----:B------:R-:W-:Y:S01]  /*1f60*/  LOP3.LUT R137, R137, 0xfffffff8, RZ, 0xc0, !PT ;  /* 0xfffffff889897812 */ /* 0x000fe200078ec0ff */
[----:B------:R-:W-:Y:S01]  /*1f70*/  IMAD.IADD R119, R167, 0x1, R117 ;  /* 0x00000001a7777824 */ /* 0x000fe200078e0275 */
[-C--:B------:R-:W-:Y:S01]  /*1f80*/  SHF.L.U64.HI R123, R12, R131.reuse, c[0x0][0x294] ;  /* 0x0000a5000c7b7619 */ /* 0x080fe20000010283 */
[----:B------:R-:W-:Y:S01]  /*1f90*/  IMAD.IADD R117, R117, 0x1, R163 ;  /* 0x0000000175757824 */ /* 0x000fe200078e02a3 */
[-C--:B------:R-:W-:Y:S01]  /*1fa0*/  SHF.L.U64.HI R127, R8, R131.reuse, c[0x0][0x284] ;  /* 0x0000a100087f7619 */ /* 0x080fe20000010283 */
[----:B------:R-:W-:Y:S01]  /*1fb0*/  IMAD.IADD R118, R165, 0x1, R3 ;  /* 0x00000001a5767824 */ /* 0x000fe200078e0203 */
[----:B------:R-:W-:Y:S01]  /*1fc0*/  SHF.L.U64.HI R131, R6, R131, c[0x0][0x1e4] ;  /* 0x0000790006837619 */ /* 0x000fe20000010283 */
[----:B------:R-:W-:Y:S01]  /*1fd0*/  IMAD.IADD R116, R3, 0x1, R161 ;  /* 0x0000000103747824 */ /* 0x000fe200078e02a1 */
[----:B------:R-:W-:-:S02]  /*1fe0*/  P2R R143, PR, RZ, 0x1 ;  /* 0x00000001ff8f7803 */ /* 0x000fc40000000000 */
[C---:B------:R-:W-:Y:S02]  /*1ff0*/  IADD3 R14, R20.reuse, 0x10, RZ ;  /* 0x00000010140e7810 */ /* 0x040fe40007ffe0ff */
[----:B------:R-:W-:Y:S02]  /*2000*/  IADD3 R12, R20, 0x30, RZ ;  /* 0x00000030140c7810 */ /* 0x000fe40007ffe0ff */
[----:B------:R-:W-:Y:S02]  /*2010*/  SHF.R.S32.HI R134, RZ, 0x1f, R139 ;  /* 0x0000001fff867819 */ /* 0x000fe4000001148b */
[----:B------:R-:W-:Y:S02]  /*2020*/  SHF.R.S32.HI R126, RZ, 0x1f, R107 ;  /* 0x0000001fff7e7819 */ /* 0x000fe4000001146b */
[----:B------:R-:W-:Y:S02]  /*2030*/  SHF.R.S32.HI R130, RZ, 0x1f, R138 ;  /* 0x0000001fff827819 */ /* 0x000fe4000001148a */
[----:B------:R-:W-:-:S02]  /*2040*/  SHF.R.S32.HI R128, RZ, 0x1f, R137 ;  /* 0x0000001fff807819 */ /* 0x000fc40000011489 */
[----:B------:R-:W-:Y:S02]  /*2050*/  SHF.R.S32.HI R124, RZ, 0x1f, R113 ;  /* 0x0000001fff7c7819 */ /* 0x000fe40000011471 */
[----:B------:R-:W-:Y:S02]  /*2060*/  SHF.R.S32.HI R122, RZ, 0x1f, R112 ;  /* 0x0000001fff7a7819 */ /* 0x000fe40000011470 */
.L_x_966:
        /* <DEDUP_REMOVED lines=20> */
[----:B------:R-:W-:Y:S01]  /*21b0*/  ISETP.NE.AND P1, PT, R143, RZ, PT ;  /* 0x000000ff8f00720c */ /* 0x000fe20003f25270 */
        /* <DEDUP_REMOVED lines=69> */
.L_x_946:
[----:B------:R-:W-:Y:S05]  /*2610*/  BSYNC B0 ;  /* 0x0000000000007941 */ /* 0x000fea0003800000 */
.L_x_945:
        /* <DEDUP_REMOVED lines=89> */
.L_x_949:
[----:B------:R-:W-:Y:S05]  /*2bb0*/  BSYNC B0 ;  /* 0x0000000000007941 */ /* 0x000fea0003800000 */
.L_x_948:
        /* <DEDUP_REMOVED lines=56> */
.L_x_951:
[----:B------:R-:W-:Y:S05]  /*2f40*/  BSYNC B0 ;  /* 0x0000000000007941 */ /* 0x000fea0003800000 */
.L_x_950:
        /* <DEDUP_REMOVED lines=56> */
.L_x_953:
[----:B------:R-:W-:Y:S05]  /*32d0*/  BSYNC B0 ;  /* 0x0000000000007941 */ /* 0x000fea0003800000 */
.L_x_952:
        /* <DEDUP_REMOVED lines=56> */
.L_x_955:
[----:B------:R-:W-:Y:S05]  /*3660*/  BSYNC B0 ;  /* 0x0000000000007941 */ /* 0x000fea0003800000 */
.L_x_954:
        /* <DEDUP_REMOVED lines=56> */
.L_x_957:
[----:B------:R-:W-:Y:S05]  /*39f0*/  BSYNC B0 ;  /* 0x0000000000007941 */ /* 0x000fea0003800000 */
.L_x_956:
        /* <DEDUP_REMOVED lines=56> */
.L_x_944:
        /* <DEDUP_REMOVED lines=47> */
.L_x_959:
[----:B------:R-:W-:Y:S05]  /*4070*/  BSYNC B0 ;  /* 0x0000000000007941 */ /* 0x000fea0003800000 */
.L_x_958:
        /* <DEDUP_REMOVED lines=153> */
.L_x_961:
[----:B------:R-:W-:Y:S05]  /*4a10*/  BSYNC B0 ;  /* 0x0000000000007941 */ /* 0x000fea0003800000 */
.L_x_960:
        /* <DEDUP_REMOVED lines=118> */
.L_x_963:
[----:B------:R-:W-:Y:S05]  /*5180*/  BSYNC B0 ;  /* 0x0000000000007941 */ /* 0x000fea0003800000 */
.L_x_962:
[----:B------:R-:W-:Y:S11]  /*5190*/  ISETP.GE.AND P0, PT, R16, c[0x0][0x1d4], PT ;  /* 0x0000750010007a0c */ /* 0x000ff60003f06270 */
[----:B------:R-:W-:Y:S02]  /*51a0*/  @!UPT UIADD3 URZ, URZ, URZ, URZ ;  /* 0x0000003f3f3ff290 */ /* 0x000fe4000fffe03f */
[----:B------:R-:W-:-:S05]  /*51b0*/  @P0 BRA `(.L_x_947) ;  /* 0x0000092000000947 */ /* 0x000fca0003800000 */
[----:B------:R-:W-:Y:S04]  /*51c0*/  IADD3 R55, P1, P0, R154, R171, R137 ;  /* 0x000000ab9a377210 */ /* 0x000fe8000783e089 */
[----:B------:R-:W-:Y:S02]  /*51d0*/  IADD3.X R52, R103, R170, R128, P1, P0 ;  /* 0x000000aa67347210 */ /* 0x000fe40000fe0480 */
[C---:B------:R-:W-:Y:S04]  /*51e0*/  LEA R54, P0, R55.reuse, c[0x0][0x1c8], 0x1 ;  /* 0x0000720037367a11 */ /* 0x040fe800078008ff */
[----:B------:R-:W-:Y:S02]  /*51f0*/  LEA.HI.X R55, R55, c[0x0][0x1cc], R52, 0x1, P0 ;  /* 0x0000730037377a11 */ /* 0x000fe400000f0c34 */
[-C--:B------:R-:W-:Y:S02]  /*5200*/  IADD3 R52, R136, R173.reuse, RZ ;  /* 0x000000ad88347210 */ /* 0x080fe40007ffe0ff */
[----:B------:R-:W-:Y:S02]  /*5210*/  IADD3 R173, R108, R173, RZ ;  /* 0x000000ad6cad7210 */ /* 0x000fe40007ffe0ff */
[----:B-1----:R-:W-:Y:S02]  /*5220*/  SHF.L.U32 R60, R52, 0x1, RZ ;  /* 0x00000001343c7819 */ /* 0x002fe400000006ff */
[----:B------:R-:W-:Y:S01]  /*5230*/  ISETP.GE.AND P0, PT, R16, c[0x0][0x27c], PT ;  /* 0x00009f0010007a0c */ /* 0x000fe20003f06270 */
[----:B------:R-:W-:Y:S02]  /*5240*/  IMAD.SHL.U32 R50, R173, 0x2, RZ ;  /* 0x00000002ad327824 */ /* 0x000fe400078e00ff */
[----:B------:R-:W-:Y:S08]  /*5250*/  LDS.128 R56, [R60+0xc100] ;  /* 0x00c100003c387984 */ /* 0x000ff00000000c00 */
[----:B------:R-:W1:Y:S02]  /*5260*/  LDS.128 R28, [R50+0xc100] ;  /* 0x00c10000321c7984 */ /* 0x000e640000000c00 */
[----:B------:R-:W-:Y:S01]  /*5270*/  @!P0 SHF.R.U64 R26, R26, 0x10, R27 ;  /* 0x000000101a1a8819 */ /* 0x000fe2000000121b */
[----:B------:R-:W-:Y:S01]  /*5280*/  @!P0 HADD2.F32 R34, -RZ, R37.H1_H1 ;  /* 0x30000025ff228230 */ /* 0x000fe20000004100 */
[----:B------:R-:W-:Y:S01]  /*5290*/  @!P0 SHF.R.U64 R32, R24, 0x10, R25 ;  /* 0x0000001018208819 */ /* 0x000fe20000001219 */
[--C-:B------:R-:W-:Y:S01]  /*52a0*/  @!P0 HADD2.F32 R38, -RZ, R68.reuse.H1_H1 ;  /* 0x30000044ff268230 */ /* 0x100fe20000004100 */
[----:B------:R-:W-:Y:S01]  /*52b0*/  @!P0 SHF.R.U32.HI R24, RZ, 0x10, R27 ;  /* 0x00000010ff188819 */ /* 0x000fe2000001161b */
[----:B------:R-:W-:Y:S01]  /*52c0*/  @!P0 HADD2.F32 R41, -RZ, R68.H0_H0 ;  /* 0x20000044ff298230 */ /* 0x000fe20000004100 */
[----:B------:R-:W-:Y:S01]  /*52d0*/  @!P0 SHF.R.U32.HI R25, RZ, 0x10, R25 ;  /* 0x00000010ff198819 */ /* 0x000fe20000011619 */
[--C-:B------:R-:W-:Y:S01]  /*52e0*/  @!P0 HADD2.F32 R49, -RZ, R66.reuse.H1_H1 ;  /* 0x30000042ff318230 */ /* 0x100fe20000004100 */
        /* <DEDUP_REMOVED lines=15> */
[----:B------:R-:W-:Y:S02]  /*53e0*/  @!P0 HADD2.F32 R35, -RZ, R39.H0_H0 ;  /* 0x20000027ff238230 */ /* 0x000fe40000004100 */
[----:B------:R-:W-:Y:S01]  /*53f0*/  @!P0 HADD2.F32 R27, -RZ, R27.H1_H1 ;  /* 0x3000001bff1b8230 */ /* 0x000fe20000004100 */
[-C--:B------:R-:W-:Y:S01]  /*5400*/  @!P0 FMUL.FTZ R2, R33, R34.reuse ;  /* 0x0000002221028220 */ /* 0x080fe20000410000 */
[----:B------:R-:W-:Y:S01]  /*5410*/  @!P0 HADD2.F32 R39, -RZ, R39.H1_H1 ;  /* 0x30000027ff278230 */ /* 0x000fe20000004100 */
[C---:B------:R-:W-:Y:S01]  /*5420*/  @!P0 FMUL.FTZ R50, R35.reuse, R34 ;  /* 0x0000002223328220 */ /* 0x040fe20000410000 */
[--C-:B------:R-:W-:Y:S01]  /*5430*/  @!P0 HADD2.F32 R48, -RZ, R43.reuse.H1_H1 ;  /* 0x3000002bff308230 */ /* 0x100fe20000004100 */
[-C--:B------:R-:W-:Y:S01]  /*5440*/  @!P0 FFMA.FTZ R2, R35, R38.reuse, R2 ;  /* 0x0000002623028223 */ /* 0x080fe20000010002 */
[----:B------:R-:W-:Y:S01]  /*5450*/  @!P0 HADD2.F32 R46, -RZ, R43.H0_H0 ;  /* 0x2000002bff2e8230 */ /* 0x000fe20000004100 */
[----:B------:R-:W-:Y:S01]  /*5460*/  @!P0 FFMA.FTZ R50, R33, R38, -R50 ;  /* 0x0000002621328223 */ /* 0x000fe20000010832 */
[----:B------:R-:W-:Y:S01]  /*5470*/  @!P0 MOV R33, R29 ;  /* 0x0000001d00218202 */ /* 0x000fe20000000f00 */
[----:B------:R-:W-:Y:S01]  /*5480*/  @!P0 IMAD.MOV.U32 R38, RZ, RZ, R57 ;  /* 0x000000ffff268224 */ /* 0x000fe200078e0039 */
[--C-:B------:R-:W-:Y:S01]  /*5490*/  @!P0 HADD2.F32 R43, -RZ, R44.reuse.H0_H0 ;  /* 0x2000002cff2b8230 */ /* 0x100fe20000004100 */
[-C--:B------:R-:W-:Y:S01]  /*54a0*/  @!P0 FMUL.FTZ R61, R39, R32.reuse ;  /* 0x00000020273d8220 */ /* 0x080fe20000410000 */
[----:B------:R-:W-:Y:S01]  /*54b0*/  @!P0 HADD2.F32 R44, -RZ, R44.H1_H1 ;  /* 0x3000002cff2c8230 */ /* 0x000fe20000004100 */
[C---:B------:R-:W-:Y:S01]  /*54c0*/  @!P0 FMUL.FTZ R3, R27.reuse, R32 ;  /* 0x000000201b038220 */ /* 0x040fe20000410000 */
[----:B------:R-:W-:Y:S01]  /*54d0*/  @!P0 HADD2.F32 R32, -RZ, R25.H0_H0 ;  /* 0x20000019ff208230 */ /* 0x000fe20000004100 */
[-C--:B------:R-:W-:Y:S01]  /*54e0*/  @!P0 FFMA.FTZ R61, R27, R40.reuse, -R61 ;  /* 0x000000281b3d8223 */ /* 0x080fe2000001083d */
[--C-:B------:R-:W-:Y:S01]  /*54f0*/  @!P0 HADD2.F32 R35, -RZ, R38.reuse.H0_H0 ;  /* 0x20000026ff238230 */ /* 0x100fe20000004100 */
[----:B------:R-:W-:Y:S01]  /*5500*/  @!P0 FFMA.FTZ R3, R39, R40, R3 ;  /* 0x0000002827038223 */ /* 0x000fe20000010003 */
[----:B------:R-:W-:Y:S02]  /*5510*/  @!P0 HADD2.F32 R38, -RZ, R38.H1_H1 ;  /* 0x30000026ff268230 */ /* 0x000fe40000004100 */
[--C-:B------:R-:W-:Y:S01]  /*5520*/  @!P0 HADD2.F32 R25, -RZ, R33.reuse.H1_H1 ;  /* 0x30000021ff198230 */ /* 0x100fe20000004100 */
[----:B------:R-:W-:Y:S01]  /*5530*/  @!P0 F2FP.PACK_AB R50, R61, R50 ;  /* 0x000000323d32823e */ /* 0x000fe200000000ff */
[----:B------:R-:W-:Y:S01]  /*5540*/  @!P0 HADD2.F32 R34, -RZ, R33.H0_H0 ;  /* 0x20000021ff228230 */ /* 0x000fe20000004100 */
[-C--:B------:R-:W-:Y:S01]  /*5550*/  @!P0 FMUL.FTZ R63, R38, R32.reuse ;  /* 0x00000020263f8220 */ /* 0x080fe20000410000 */
[----:B------:R-:W-:Y:S01]  /*5560*/  @!P0 HADD2.F32 R27, -RZ, R37.H0_H0 ;  /* 0x20000025ff1b8230 */ /* 0x000fe20000004100 */
[----:B------:R-:W-:Y:S02]  /*5570*/  @!P0 IMAD.MOV.U32 R33, RZ, RZ, R31 ;  /* 0x000000ffff218224 */ /* 0x000fe400078e001f */
[C---:B------:R-:W-:Y:S02]  /*5580*/  @!P0 FMUL.FTZ R5, R25.reuse, R32 ;  /* 0x0000002019058220 */ /* 0x040fe40000410000 */
[----:B------:R-:W-:Y:S01]  /*5590*/  @!P0 FFMA.FTZ R63, R25, R42, -R63 ;  /* 0x0000002a193f8223 */ /* 0x000fe2000001083f */
[----:B------:R-:W-:Y:S01]  /*55a0*/  @!P0 HADD2.F32 R25, -RZ, R24.H0_H0 ;  /* 0x20000018ff198230 */ /* 0x000fe20000004100 */
[-C--:B------:R-:W-:Y:S01]  /*55b0*/  @!P0 FMUL.FTZ R52, R35, R27.reuse ;  /* 0x0000001b23348220 */ /* 0x080fe20000410000 */
[--C-:B------:R-:W-:Y:S01]  /*55c0*/  @!P0 HADD2.F32 R24, -RZ, R33.reuse.H1_H1 ;  /* 0x30000021ff188230 */ /* 0x100fe20000004100 */
[----:B------:R-:W-:Y:S01]  /*55d0*/  @!P0 FMUL.FTZ R4, R34, R27 ;  /* 0x0000001b22048220 */ /* 0x000fe20000410000 */
[----:B------:R-:W-:Y:S01]  /*55e0*/  @!P0 HADD2.F32 R32, -RZ, R33.H0_H0 ;  /* 0x20000021ff208230 */ /* 0x000fe20000004100 */
[-C--:B------:R-:W-:Y:S01]  /*55f0*/  @!P0 FMUL.FTZ R65, R48, R25.reuse ;  /* 0x0000001930418220 */ /* 0x080fe20000410000 */
[----:B------:R-:W-:Y:S01]  /*5600*/  @!P0 HADD2.F32 R27, -RZ, R36.H1_H1 ;  /* 0x30000024ff1b8230 */ /* 0x000fe20000004100 */
[C---:B------:R-:W-:Y:S01]  /*5610*/  @!P0 FMUL.FTZ R9, R24.reuse, R25 ;  /* 0x0000001918098220 */ /* 0x040fe20000410000 */
[----:B------:R-:W-:Y:S01]  /*5620*/  @!P0 HADD2.F32 R25, -RZ, R26.H0_H0 ;  /* 0x2000001aff198230 */ /* 0x000fe20000004100 */
[----:B------:R-:W-:Y:S01]  /*5630*/  @!P0 FFMA.FTZ R65, R24, R53, -R65 ;  /* 0x0000003518418223 */ /* 0x000fe20000010841 */
[----:B------:R-:W-:Y:S01]  /*5640*/  @!P0 MOV R24, R30 ;  /* 0x0000001e00188202 */ /* 0x000fe20000000f00 */
[-C--:B------:R-:W-:Y:S02]  /*5650*/  @!P0 FMUL.FTZ R60, R46, R27.reuse ;  /* 0x0000001b2e3c8220 */ /* 0x080fe40000410000 */
[----:B------:R-:W-:Y:S01]  /*5660*/  @!P0 FMUL.FTZ R8, R32, R27 ;  /* 0x0000001b20088220 */ /* 0x000fe20000410000 */
[----:B------:R-:W-:Y:S01]  /*5670*/  @!P0 HADD2.F32 R27, -RZ, R36.H0_H0 ;  /* 0x20000024ff1b8230 */ /* 0x000fe20000004100 */
[----:B------:R-:W-:Y:S01]  /*5680*/  @!P0 FMUL.FTZ R67, R44, R25 ;  /* 0x000000192c438220 */ /* 0x000fe20000410000 */
[--C-:B------:R-:W-:Y:S01]  /*5690*/  @!P0 HADD2.F32 R26, -RZ, R24.reuse.H0_H0 ;  /* 0x20000018ff1a8230 */ /* 0x100fe20000004100 */
[----:B------:R-:W-:Y:S01]  /*56a0*/  @!P0 FFMA.FTZ R52, R34, R41, -R52 ;  /* 0x0000002922348223 */ /* 0x000fe20000010834 */
[----:B------:R-:W-:Y:S01]  /*56b0*/  @!P0 HADD2.F32 R24, -RZ, R24.H1_H1 ;  /* 0x30000018ff188230 */ /* 0x000fe20000004100 */
[----:B------:R-:W-:Y:S02]  /*56c0*/  @!P0 FMUL.FTZ R62, R43, R27 ;  /* 0x0000001b2b3e8220 */ /* 0x000fe40000410000 */
[----:B------:R-:W-:Y:S01]  /*56d0*/  @!P0 FFMA.FTZ R60, R32, R49, -R60 ;  /* 0x00000031203c8223 */ /* 0x000fe2000001083c */
[----:B------:R-:W-:Y:S01]  /*56e0*/  @!P0 F2FP.PACK_AB R63, R63, R52 ;  /* 0x000000343f3f823e */ /* 0x000fe200000000ff */
[----:B------:R-:W-:Y:S01]  /*56f0*/  @!P0 FFMA.FTZ R62, R26, R45, -R62 ;  /* 0x0000002d1a3e8223 */ /* 0x000fe2000001083e */
[----:B------:R-:W-:Y:S01]  /*5700*/  @!P0 F2FP.PACK_AB R52, R3, R2 ;  /* 0x000000020334823e */ /* 0x000fe200000000ff */
[----:B------:R-:W-:Y:S01]  /*5710*/  @!P0 FFMA.FTZ R67, R24, R47, -R67 ;  /* 0x0000002f18438223 */ /* 0x000fe20000010843 */
[----:B------:R-:W-:Y:S01]  /*5720*/  @!P0 F2FP.PACK_AB R60, R65, R60 ;  /* 0x0000003c413c823e */ /* 0x000fe200000000ff */
[----:B------:R-:W-:Y:S01]  /*5730*/  @!P0 FMUL.FTZ R6, R26, R27 ;  /* 0x0000001b1a068220 */ /* 0x000fe20000410000 */
[----:B------:R-:W-:Y:S01]  /*5740*/  @!P0 MOV R29, R63 ;  /* 0x0000003f001d8202 */ /* 0x000fe20000000f00 */
[----:B------:R-:W-:Y:S01]  /*5750*/  @!P0 FFMA.FTZ R4, R35, R41, R4 ;  /* 0x0000002923048223 */ /* 0x000fe20000010004 */
[----:B------:R-:W-:Y:S01]  /*5760*/  @!P0 F2FP.PACK_AB R67, R67, R62 ;  /* 0x0000003e4343823e */ /* 0x000fe200000000ff */
[----:B------:R-:W-:Y:S01]  /*5770*/  @!P0 FMUL.FTZ R7, R24, R25 ;  /* 0x0000001918078220 */ /* 0x000fe20000410000 */
[----:B------:R-:W-:Y:S01]  /*5780*/  @!P0 MOV R31, R60 ;  /* 0x0000003c001f8202 */ /* 0x000fe20000000f00 */
[----:B------:R-:W-:Y:S01]  /*5790*/  @!P0 FFMA.FTZ R5, R38, R42, R5 ;  /* 0x0000002a26058223 */ /* 0x000fe20000010005 */
[----:B------:R-:W-:Y:S01]  /*57a0*/  @!P0 MOV R30, R67 ;  /* 0x00000043001e8202 */ /* 0x000fe20000000f00 */
[----:B------:R-:W-:Y:S02]  /*57b0*/  @!P0 FFMA.FTZ R6, R43, R45, R6 ;  /* 0x0000002d2b068223 */ /* 0x000fe40000010006 */
[----:B------:R-:W-:Y:S01]  /*57c0*/  @!P0 FFMA.FTZ R7, R44, R47, R7 ;  /* 0x0000002f2c078223 */ /* 0x000fe20000010007 */
[----:B------:R-:W-:Y:S01]  /*57d0*/  @!P0 F2FP.PACK_AB R61, R5, R4 ;  /* 0x00000004053d823e */ /* 0x000fe200000000ff */
[----:B------:R-:W-:Y:S02]  /*57e0*/  @!P0 FFMA.FTZ R8, R46, R49, R8 ;  /* 0x000000312e088223 */ /* 0x000fe40000010008 */
        /* <DEDUP_REMOVED lines=18> */
.L_x_943:
        /* <DEDUP_REMOVED lines=29> */
.L_x_947:
[----:B------:R-:W-:Y:S05]  /*5ae0*/  BSYNC B1 ;  /* 0x0000000000017941 */ /* 0x000fea0003800000 */
.L_x_942:
[C---:B------:R-:W-:Y:S01]  /*5af0*/  ISETP.GT.AND P0, PT, R18.reuse, R11, PT ;  /* 0x0000000b1200720c */ /* 0x040fe20003f04270 */
[----:B------:R-:W-:Y:S01]  /*5b00*/  BSSY B0, `(.L_x_964) ;  /* 0x0000041000007945 */ /* 0x000fe20003800000 */
[C---:B------:R-:W-:Y:S02]  /*5b10*/  ISETP.GE.AND P1, PT, R69.reuse, 0x1, PT ;  /* 0x000000014500780c */ /* 0x040fe40003f26270 */
[C---:B-12---:R-:W-:Y:S09]  /*5b20*/  IADD3 R3, R69.reuse, 0x1, RZ ;  /* 0x0000000145037810 */ /* 0x046ff20007ffe0ff */
[----:B------:R-:W-:Y:S01]  /*5b30*/  @P0 IADD3 R5, R18, -0x1, RZ ;  /* 0xffffffff12050810 */ /* 0x000fe20007ffe0ff */
[----:B------:R-:W-:Y:S01]  /*5b40*/  @P0 IMAD R2, R69, 0x3000, R10 ;  /* 0x0000300045020824 */ /* 0x000fe200078e020a */
[----:B------:R-:W-:Y:S01]  /*5b50*/  SEL R69, R3, RZ, !P1 ;  /* 0x000000ff03457207 */ /* 0x000fe20004800000 */
[----:B------:R-:W-:Y:S01]  /*5b60*/  @P0 IMAD.MOV.U32 R6, RZ, RZ, R146 ;  /* 0x000000ffff060224 */ /* 0x000fe200078e0092 */
[----:B------:R-:W-:Y:S01]  /*5b70*/  @P0 SHF.R.S32.HI R4, RZ, 0x1f, R5 ;  /* 0x0000001fff040819 */ /* 0x000fe20000011405 */
[----:B------:R-:W-:Y:S02]  /*5b80*/  @P0 IMAD R3, R96, R5, RZ ;  /* 0x0000000560030224 */ /* 0x000fe400078e02ff */
[----:B------:R-:W-:Y:S02]  /*5b90*/  @P0 IMAD.MOV.U32 R7, RZ, RZ, R151 ;  /* 0x000000ffff070224 */ /* 0x000fe400078e0097 */
[-C--:B------:R-:W-:Y:S02]  /*5ba0*/  @P0 IMAD R3, R4, R98.reuse, R3 ;  /* 0x0000006204030224 */ /* 0x080fe400078e0203 */
[----:B------:R-:W-:Y:S04]  /*5bb0*/  @P0 IMAD.WIDE.U32 R6, R5, R98, R6 ;  /* 0x0000006205060225 */ /* 0x000fe800078e0006 */
[----:B------:R-:W-:Y:S01]  /*5bc0*/  @P0 IMAD.IADD R3, R7, 0x1, R3 ;  /* 0x0000000107030824 */ /* 0x000fe200078e0203 */
[----:B------:R-:W-:Y:S01]  /*5bd0*/  @P0 LEA R8, P1, R6, c[0x0][0x250], 0x1 ;  /* 0x0000940006080a11 */ /* 0x000fe200078208ff */
[----:B------:R-:W-:Y:S03]  /*5be0*/  @P0 IMAD.SHL.U32 R4, R2, 0x2, RZ ;  /* 0x0000000202040824 */ /* 0x000fe600078e00ff */
        /* <DEDUP_REMOVED lines=50> */
.L_x_965:
[----:B-1----:R-:W-:Y:S05]  /*5f10*/  BSYNC B0 ;  /* 0x0000000000007941 */ /* 0x002fea0003800000 */
.L_x_964:
[C---:B------:R-:W-:Y:S02]  /*5f20*/  ISETP.GE.AND P0, PT, R51.reuse, 0x1, PT ;  /* 0x000000013300780c */ /* 0x040fe40003f06270 */
[----:B------:R-:W-:Y:S02]  /*5f30*/  IADD3 R2, R18, -0x2, RZ ;  /* 0xfffffffe12027810 */ /* 0x000fe40007ffe0ff */
[----:B------:R-:W-:Y:S04]  /*5f40*/  IADD3 R4, R51, 0x1, RZ ;  /* 0x0000000133047810 */ /* 0x000fe80007ffe0ff */
[----:B------:R-:W-:Y:S02]  /*5f50*/  SEL R51, R4, RZ, !P0 ;  /* 0x000000ff04337207 */ /* 0x000fe40004000000 */
        /* <DEDUP_REMOVED lines=13> */
[C---:B------:R-:W-:Y:S04]  /*6030*/  @P0 LEA R6, P1, R99.reuse, R8, 0x1 ;  /* 0x0000000863060211 */ /* 0x040fe800078208ff */
        /* <DEDUP_REMOVED lines=10> */
[C---:B------:R-:W-:Y:S02]  /*60e0*/  ISETP.GT.AND P0, PT, R18.reuse, R11, PT ;  /* 0x0000000b1200720c */ /* 0x040fe40003f04270 */
[----:B------:R-:W-:Y:S01]  /*60f0*/  IADD3 R18, R18, -0x1, RZ ;  /* 0xffffffff12127810 */ /* 0x000fe20007ffe0ff */
[----:B------:R-:W0:Y:S10]  /*6100*/  LDGDEPBAR ;  /* 0x00000000000079af */ /* 0x000e340000000000 */
[----:B------:R-:W-:-:S05]  /*6110*/  @P0 BRA `(.L_x_966) ;  /* 0xffffbf5000000947 */ /* 0x000fca000383ffff */
[----:B------:R-:W-:Y:S06]  /*6120*/  BAR.SYNC.DEFER_BLOCKING 0x0 ;  /* 0x0000000000007b1d */ /* 0x000fec0000010000 */
.L_x_941:
[----:B------:R-:W-:Y:S02]  /*6130*/  ISETP.NE.AND P1, PT, R218, 0x1, PT ;  /* 0x00000001da00780c */ /* 0x000fe40003f25270 */
[----:B------:R-:W-:-:S02]  /*6140*/  IADD3 R2, R133, 0x7f, RZ ;  /* 0x0000007f85027810 */ /* 0x000fc40007ffe0ff */
[----:B------:R-:W-:Y:S02]  /*6150*/  ISETP.GE.AND P2, PT, R194, 0x1, PT ;  /* 0x00000001c200780c */ /* 0x000fe40003f46270 */
[----:B------:R-:W-:-:S07]  /*6160*/  LOP3.LUT R88, R88, 0xfffffff7, RZ, 0xc0, !PT ;  /* 0xfffffff758587812 */ /* 0x000fce00078ec0ff */
[----:B------:R-:W-:Y:S01]  /*6170*/  @P1 IMAD.HI.U32 R0, R2, c[0x0][0x2c8], RZ ;  /* 0x0000b20002001a27 */ /* 0x000fe200078e00ff */
[----:B------:R-:W-:-:S04]  /*6180*/  @P1 LOP3.LUT R88, R88, 0x8, RZ, 0xfc, !PT ;  /* 0x0000000858581812 */ /* 0x000fc800078efcff */
[----:B------:R-:W-:Y:S01]  /*6190*/  @P1 SHF.R.U32.HI R2, RZ, c[0x0][0x2cc], R0 ;  /* 0x0000b300ff021a19 */ /* 0x000fe20000011600 */
[----:B------:R-:W-:-:S04]  /*61a0*/  IMAD.IADD R0, R91, 0x1, R92 ;  /* 0x000000015b007824 */ /* 0x000fc800078e025c */
[----:B------:R-:W-:-:S05]  /*61b0*/  IMAD.IADD R2, R90, 0x1, R2 ;  /* 0x000000015a027824 */ /* 0x000fca00078e0202 */
[----:B-1----:R-:W-:Y:S01]  /*61c0*/  IADD3 R5, R2, c[0x0][0x328], RZ ;  /* 0x0000ca0002057a10 */ /* 0x002fe20007ffe0ff */
[----:B------:R-:W-:Y:S05]  /*61d0*/  @!P2 BRA `(.L_x_967) ;  /* 0x000001100000a947 */ /* 0x000fea0003800000 */
[C---:B------:R-:W-:Y:S02]  /*61e0*/  ISETP.GT.AND P0, PT, R2.reuse, RZ, PT ;  /* 0x000000ff0200720c */ /* 0x040fe40003f04270 */
[----:B------:R-:W-:-:S11]  /*61f0*/  IADD3 R3, R2, -0x1, RZ ;  /* 0xffffffff02037810 */ /* 0x000fd60007ffe0ff */
[----:B------:R-:W-:Y:S05]  /*6200*/  @P0 BRA `(.L_x_968) ;  /* 0x0000007000000947 */ /* 0x000fea0003800000 */
[----:B------:R-:W-:-:S05]  /*6210*/  IMAD.MOV.U32 R3, RZ, RZ, 0x1 ;  /* 0x00000001ff037424 */ /* 0x000fca00078e00ff */
[----:B------:R-:W-:Y:S01]  /*6220*/  ISETP.NE.AND P0, PT, R3, c[0x0][0x32c], PT ;  /* 0x0000cb0003007a0c */ /* 0x000fe20003f05270 */
[----:B------:R-:W-:-:S12]  /*6230*/  IMAD.MOV R3, RZ, RZ, -R2 ;  /* 0x000000ffff037224 */ /* 0x000fd800078e0a02 */
[----:B------:R-:W-:-:S05]  /*6240*/  @P0 IMAD.HI.U32 R2, R3, c[0x0][0x330], RZ ;  /* 0x0000cc0003020a27 */ /* 0x000fca00078e00ff */
[----:B------:R-:W-:-:S04]  /*6250*/  @P0 SHF.R.U32.HI R3, RZ, c[0x0][0x334], R2 ;  /* 0x0000cd00ff030a19 */ /* 0x000fc80000011602 */
[----:B------:R-:W-:Y:S01]  /*6260*/  LOP3.LUT R3, RZ, R3, RZ, 0x33, !PT ;  /* 0x00000003ff037212 */ /* 0x000fe200078e33ff */
[----:B------:R-:W-:Y:S05]  /*6270*/  BRA `(.L_x_969) ;  /* 0x0000004000007947 */ /* 0x000fea0003800000 */
.L_x_968:
[----:B------:R-:W-:-:S04]  /*6280*/  MOV R2, 0x1 ;  /* 0x0000000100027802 */ /* 0x000fc80000000f00 */
[----:B------:R-:W-:-:S13]  /*6290*/  ISETP.NE.AND P0, PT, R2, c[0x0][0x32c], PT ;  /* 0x0000cb0002007a0c */ /* 0x000fda0003f05270 */
[----:B------:R-:W-:-:S05]  /*62a0*/  @P0 IMAD.HI.U32 R2, R3, c[0x0][0x330], RZ ;  /* 0x0000cc0003020a27 */ /* 0x000fca00078e00ff */
[----:B------:R-:W-:Y:S02]  /*62b0*/  @P0 SHF.R.U32.HI R3, RZ, c[0x0][0x334], R2 ;  /* 0x0000cd00ff030a19 */ /* 0x000fe40000011602 */
.L_x_969:
[----:B------:R-:W-:-:S05]  /*62c0*/  MOV R2, c[0x0][0x32c] ;  /* 0x0000cb0000027a02 */ /* 0x000fca0000000f00 */
[----:B------:R-:W-:-:S05]  /*62d0*/  IMAD R2, R3, R2, c[0x0][0x32c] ;  /* 0x0000cb0003027624 */ /* 0x000fca00078e0202 */
[----:B------:R-:W-:-:S04]  /*62e0*/  IMNMX R5, R5, R2, PT ;  /* 0x0000000205057217 */ /* 0x000fc80003800200 */
.L_x_967:
[----:B------:R-:W-:Y:S01]  /*62f0*/  IADD3 R5, R5, 0x3f, RZ ;  /* 0x0000003f05057810 */ /* 0x000fe20007ffe0ff */
[----:B------:R-:W-:-:S03]  /*6300*/  @P1 IMAD.HI.U32 R2, R133, c[0x0][0x2c8], RZ ;  /* 0x0000b20085021a27 */ /* 0x000fc600078e00ff */
[----:B------:R-:W-:Y:S01]  /*6310*/  SHF.R.S32.HI R4, RZ, 0x1f, R5 ;  /* 0x0000001fff047819 */ /* 0x000fe20000011405 */
[----:B------:R-:W-:Y:S01]  /*6320*/  IMAD.MOV.U32 R3, RZ, RZ, R133 ;  /* 0x000000ffff037224 */ /* 0x000fe200078e0085 */
[----:B------:R-:W-:Y:S02]  /*6330*/  @P1 SHF.R.U32.HI R3, RZ, c[0x0][0x2cc], R2 ;  /* 0x0000b300ff031a19 */ /* 0x000fe40000011602 */
[----:B------:R-:W-:-:S03]  /*6340*/  LEA.HI R2, R4, R5, RZ, 0x6 ;  /* 0x0000000504027211 */ /* 0x000fc600078f30ff */
[----:B------:R-:W-:Y:S01]  /*6350*/  IMAD.IADD R3, R132, 0x1, R3 ;  /* 0x0000000184037824 */ /* 0x000fe200078e0203 */
[----:B------:R-:W-:-:S04]  /*6360*/  SHF.R.S32.HI R2, RZ, 0x6, R2 ;  /* 0x00000006ff027819 */ /* 0x000fc80000011402 */
[----:B------:R-:W-:Y:S02]  /*6370*/  IADD3 R198, R3, -c[0x0][0x324], RZ ;  /* 0x8000c90003c67a10 */ /* 0x000fe40007ffe0ff */
[----:B------:R-:W-:Y:S01]  /*6380*/  IMNMX R145, R2, R89, PT ;  /* 0x0000005902917217 */ /* 0x000fe20003800200 */
        /* <DEDUP_REMOVED lines=10> */
.L_x_971:
[----:B------:R-:W-:-:S04]  /*6430*/  MOV R2, c[0x0][0x32c] ;  /* 0x0000cb0000027a02 */ /* 0x000fc80000000f00 */
[----:B------:R-:W-:-:S13]  /*6440*/  ISETP.NE.AND P0, PT, R2, 0x1, PT ;  /* 0x000000010200780c */ /* 0x000fda0003f05270 */
[----:B------:R-:W-:-:S05]  /*6450*/  @P0 IMAD.HI.U32 R2, R3, c[0x0][0x330], RZ ;  /* 0x0000cc0003020a27 */ /* 0x000fca00078e00ff */
[----:B------:R-:W-:-:S05]  /*6460*/  @P0 SHF.R.U32.HI R3, RZ, c[0x0][0x334], R2 ;  /* 0x0000cd00ff030a19 */ /* 0x000fca0000011602 */
.L_x_972:
[----:B------:R-:W-:-:S05]  /*6470*/  IMAD R3, R3, c[0x0][0x32c], RZ ;  /* 0x0000cb0003037a24 */ /* 0x000fca00078e02ff */
[----:B------:R-:W-:-:S04]  /*6480*/  IMNMX R198, R198, R3, !PT ;  /* 0x00000003c6c67217 */ /* 0x000fc80007800200 */
.L_x_970:
        /* <DEDUP_REMOVED lines=14> */
[----:B------:R-:W-:Y:S01]  /*6570*/  CS2R R82, SRZ ;  /* 0x0000000000527805 */ /* 0x000fe2000001ff00 */
[----:B------:R-:W-:Y:S01]  /*6580*/  CS2R R80, SRZ ;  /* 0x0000000000507805 */ /* 0x000fe2000001ff00 */
[----:B------:R-:W-:Y:S01]  /*6590*/  ISETP.GT.AND P0, PT, R145, R198, PT ;  /* 0x000000c69100720c */ /* 0x000fe20003f04270 */
        /* <DEDUP_REMOVED lines=38> */
[----:B------:R-:W-:-:S02]  /*6800*/  IMAD.MOV.U32 R13, RZ, RZ, RZ ;  /* 0x000000ffff0d7224 */ /* 0x000fc400078e00ff */
[----:B------:R-:W-:Y:S01]  /*6810*/  IMAD.MOV.U32 R3, RZ, RZ, RZ ;  /* 0x000000ffff037224 */ /* 0x000fe200078e00ff */
[----:B------:R-:W-:Y:S05]  /*6820*/  @!P0 BRA `(.L_x_973) ;  /* 0x0001622000008947 */ /* 0x000fea0003800000 */
[----:B------:R-:W-:-:S04]  /*6830*/  ISETP.NE.U32.AND P0, PT, RZ, c[0x0][0x340], PT ;  /* 0x0000d000ff007a0c */ /* 0x000fc80003f05070 */
[----:B------:R-:W-:-:S13]  /*6840*/  ISETP.NE.AND.EX P2, PT, RZ, c[0x0][0x344], PT, P0 ;  /* 0x0000d100ff007a0c */ /* 0x000fda0003f45300 */
[----:B------:R-:W-:-:S04]  /*6850*/  @P2 IMAD.MOV.U32 R12, RZ, RZ, 0x4 ;  /* 0x00000004ff0c2424 */ /* 0x000fc800078e00ff */
[----:B------:R-:W-:-:S06]  /*6860*/  @P2 IMAD.WIDE R12, R197, R12, c[0x0][0x340] ;  /* 0x0000d000c50c2625 */ /* 0x000fcc00078e020c */
[----:B------:R1:W2:Y:S01]  /*6870*/  @P2 LDG.E R12, [R12.64] ;  /* 0x000000060c0c2981 */ /* 0x0002a2000c1e1900 */
[----:B------:R-:W-:Y:S01]  /*6880*/  SHF.R.S32.HI R89, RZ, 0x1f, R84 ;  /* 0x0000001fff597819 */ /* 0x000fe20000011454 */
[----:B------:R-:W-:Y:S01]  /*6890*/  IMAD.WIDE.U32 R20, R87, c[0x0][0x178], RZ ;  /* 0x00005e0057147a25 */ /* 0x000fe200078e00ff */
[----:B------:R-:W-:Y:S01]  /*68a0*/  SHF.R.S32.HI R2, RZ, 0x1f, R87 ;  /* 0x0000001fff027819 */ /* 0x000fe20000011457 */
[----:B------:R-:W-:Y:S01]  /*68b0*/  BSSY B0, `(.L_x_974) ;  /* 0x000009f000007945 */ /* 0x000fe20003800000 */
[-C--:B------:R-:W-:Y:S01]  /*68c0*/  LEA.HI R3, R89, R84.reuse, RZ, 0x3 ;  /* 0x0000005459037211 */ /* 0x080fe200078f18ff */
[----:B------:R-:W-:Y:S01]  /*68d0*/  IMAD R4, R86, c[0x0][0x1b8], RZ ;  /* 0x00006e0056047a24 */ /* 0x000fe200078e02ff */
[----:B------:R-:W-:Y:S01]  /*68e0*/  ISETP.NE.U32.AND P0, PT, RZ, c[0x0][0x348], PT ;  /* 0x0000d200ff007a0c */ /* 0x000fe20003f05070 */
[----:B------:R-:W-:Y:S01]  /*68f0*/  IMAD R2, R2, c[0x0][0x178], RZ ;  /* 0x00005e0002027a24 */ /* 0x000fe200078e02ff */
[----:B------:R-:W-:Y:S01]  /*6900*/  LOP3.LUT R5, R3, 0xfffffff8, RZ, 0xc0, !PT ;  /* 0xfffffff803057812 */ /* 0x000fe200078ec0ff */
[----:B------:R-:W-:Y:S01]  /*6910*/  IMAD R10, R86, c[0x0][0x1e8], RZ ;  /* 0x00007a00560a7a24 */ /* 0x000fe200078e02ff */
[----:B------:R-:W-:Y:S01]  /*6920*/  SHF.R.S32.HI R11, RZ, 0x3, R3 ;  /* 0x00000003ff0b7819 */ /* 0x000fe20000011403 */
[----:B------:R-:W-:Y:S01]  /*6930*/  IMAD R7, R87, c[0x0][0x17c], R2 ;  /* 0x00005f0057077a24 */ /* 0x000fe200078e0202 */
[----:B------:R-:W-:Y:S01]  /*6940*/  ISETP.NE.AND.EX P0, PT, RZ, c[0x0][0x34c], PT, P0 ;  /* 0x0000d300ff007a0c */ /* 0x000fe20003f05300 */
[----:B------:R-:W-:Y:S01]  /*6950*/  IMAD.IADD R144, R84, 0x1, -R5 ;  /* 0x0000000154907824 */ /* 0x000fe200078e0a05 */
[----:B------:R-:W-:Y:S01]  /*6960*/  LEA.HI R9, R89, R84, RZ, 0x4 ;  /* 0x0000005459097211 */ /* 0x000fe200078f20ff */
[----:B------:R-:W-:Y:S01]  /*6970*/  IMAD.IADD R21, R21, 0x1, R7 ;  /* 0x0000000115157824 */ /* 0x000fe200078e0207 */
[----:B------:R-:W-:Y:S01]  /*6980*/  SEL R22, R197, RZ, !P0 ;  /* 0x000000ffc5167207 */ /* 0x000fe20004000000 */
[C---:B------:R-:W-:Y:S01]  /*6990*/  IMAD R2, R144.reuse, 0x20, R11 ;  /* 0x0000002090027824 */ /* 0x040fe200078e020b */
[----:B------:R-:W-:Y:S01]  /*69a0*/  SHF.L.U32 R8, R144, 0x6, RZ ;  /* 0x0000000690087819 */ /* 0x000fe200000006ff */
[----:B------:R-:W-:Y:S01]  /*69b0*/  IMAD R7, R195, c[0x0][0x1bc], R4 ;  /* 0x00006f00c3077a24 */ /* 0x000fe200078e0204 */
[----:B------:R-:W-:Y:S01]  /*69c0*/  SHF.R.S32.HI R4, RZ, 0x1f, R197 ;  /* 0x0000001fff047819 */ /* 0x000fe200000114c5 */
[----:B------:R-:W-:Y:S01]  /*69d0*/  IMAD.IADD R5, R133, 0x1, R2 ;  /* 0x0000000185057824 */ /* 0x000fe200078e0202 */
[----:B------:R-:W-:Y:S01]  /*69e0*/  SHF.R.S32.HI R6, RZ, 0x4, R9 ;  /* 0x00000004ff067819 */ /* 0x000fe20000011409 */
[----:B------:R-:W-:Y:S01]  /*69f0*/  IMAD.SHL.U32 R15, R11, 0x40, RZ ;  /* 0x000000400b0f7824 */ /* 0x000fe200078e00ff */
[----:B-1----:R-:W-:Y:S01]  /*6a00*/  SEL R13, R4, RZ, !P0 ;  /* 0x000000ff040d7207 */ /* 0x002fe20004000000 */
[----:B------:R-:W-:Y:S01]  /*6a10*/  @P1 IMAD.HI.U32 R2, R5, c[0x0][0x2c8], RZ ;  /* 0x0000b20005021a27 */ /* 0x000fe200078e00ff */
[----:B------:R-:W-:-:S02]  /*6a20*/  LOP3.LUT P0, RZ, R144, 0x2, RZ, 0xc0, !PT ;  /* 0x0000000290ff7812 */ /* 0x000fc4000780c0ff */
[----:B------:R-:W-:Y:S01]  /*6a30*/  LOP3.LUT R15, R15, 0x1c0, RZ, 0xc0, !PT ;  /* 0x000001c00f0f7812 */ /* 0x000fe200078ec0ff */
[----:B------:R-:W-:Y:S01]  /*6a40*/  IMAD.WIDE.U32 R20, R195, c[0x0][0x1b8], R20 ;  /* 0x00006e00c3147a25 */ /* 0x000fe200078e0014 */
[----:B------:R-:W-:Y:S02]  /*6a50*/  LOP3.LUT R88, R88, 0xffffffef, RZ, 0xc0, !PT ;  /* 0xffffffef58587812 */ /* 0x000fe400078ec0ff */
[----:B------:R-:W-:Y:S01]  /*6a60*/  SHF.R.U32.HI R204, RZ, 0x3, R15 ;  /* 0x00000003ffcc7819 */ /* 0x000fe2000001160f */
[----:B------:R-:W-:Y:S01]  /*6a70*/  IMAD.SHL.U32 R16, R144, 0x8, RZ ;  /* 0x0000000890107824 */ /* 0x000fe200078e00ff */
[----:B------:R-:W-:Y:S01]  /*6a80*/  LOP3.LUT R8, R8, 0x1c0, RZ, 0xc0, !PT ;  /* 0x000001c008087812 */ /* 0x000fe200078ec0ff */
[----:B------:R-:W-:Y:S01]  /*6a90*/  IMAD.MOV.U32 R18, RZ, RZ, R5 ;  /* 0x000000ffff127224 */ /* 0x000fe200078e0005 */
[----:B------:R-:W-:Y:S01]  /*6aa0*/  @P1 SHF.R.U32.HI R18, RZ, c[0x0][0x2cc], R2 ;  /* 0x0000b300ff121a19 */ /* 0x000fe20000011602 */
[----:B------:R-:W-:Y:S01]  /*6ab0*/  IMAD.IADD R21, R21, 0x1, R7 ;  /* 0x0000000115157824 */ /* 0x000fe200078e0207 */
[----:B------:R-:W-:Y:S01]  /*6ac0*/  LOP3.LUT R7, R15, 0x38, R16, 0xf8, !PT ;  /* 0x000000380f077812 */ /* 0x000fe200078ef810 */
[----:B------:R-:W-:Y:S01]  /*6ad0*/  IMAD R13, R13, c[0x0][0x1c0], RZ ;  /* 0x000070000d0d7a24 */ /* 0x000fe200078e02ff */
[----:B------:R-:W-:Y:S01]  /*6ae0*/  LEA.HI R2, R9, R6, RZ, 0x1 ;  /* 0x0000000609027211 */ /* 0x000fe200078f08ff */
[--C-:B------:R-:W-:Y:S01]  /*6af0*/  IMAD.MOV R24, RZ, RZ, -R18.reuse ;  /* 0x000000ffff187224 */ /* 0x100fe200078e0a12 */
[----:B------:R-:W-:Y:S01]  /*6b00*/  LOP3.LUT R204, R7, R204, RZ, 0x3c, !PT ;  /* 0x000000cc07cc7212 */ /* 0x000fe200078e3cff */
[C---:B------:R-:W-:Y:S01]  /*6b10*/  IMAD R13, R22.reuse, c[0x0][0x1c4], R13 ;  /* 0x00007100160d7a24 */ /* 0x040fe200078e020d */
[----:B------:R-:W-:Y:S01]  /*6b20*/  SHF.R.S32.HI R7, RZ, 0x1f, R18 ;  /* 0x0000001fff077819 */ /* 0x000fe20000011412 */
[----:B------:R-:W-:Y:S01]  /*6b30*/  IMAD.WIDE.U32 R22, R22, c[0x0][0x1c0], R20 ;  /* 0x0000700016167a25 */ /* 0x000fe200078e0014 */
[----:B------:R-:W-:-:S02]  /*6b40*/  @P0 LOP3.LUT R88, R88, 0x10, RZ, 0xfc, !PT ;  /* 0x0000001058580812 */ /* 0x000fc400078efcff */
[----:B------:R-:W-:Y:S01]  /*6b50*/  SHF.R.S32.HI R14, RZ, 0x1f, R0 ;  /* 0x0000001fff0e7819 */ /* 0x000fe20000011400 */
[----:B------:R-:W-:Y:S01]  /*6b60*/  IMAD R24, R24, c[0x0][0x2c4], R5 ;  /* 0x0000b10018187a24 */ /* 0x000fe200078e0205 */
[----:B------:R-:W-:Y:S01]  /*6b70*/  IADD3 R21, P0, R11, R0, RZ ;  /* 0x000000000b157210 */ /* 0x000fe20007f1e0ff */
[----:B------:R-:W-:Y:S01]  /*6b80*/  IMAD R7, R7, c[0x0][0x1b0], RZ ;  /* 0x00006c0007077a24 */ /* 0x000fe200078e02ff */
[----:B------:R-:W-:Y:S01]  /*6b90*/  LOP3.LUT R0, R8, 0x8, R3, 0xf8, !PT ;  /* 0x0000000808007812 */ /* 0x000fe200078ef803 */
[----:B------:R-:W-:Y:S01]  /*6ba0*/  IMAD.IADD R23, R23, 0x1, R13 ;  /* 0x0000000117177824 */ /* 0x000fe200078e020d */
[----:B------:R-:W-:Y:S01]  /*6bb0*/  LOP3.LUT R2, R2, 0xfffffffe, RZ, 0xc0, !PT ;  /* 0xfffffffe02027812 */ /* 0x000fe200078ec0ff */
[C---:B------:R-:W-:Y:S01]  /*6bc0*/  IMAD R7, R18.reuse, c[0x0][0x1b4], R7 ;  /* 0x00006d0012077a24 */ /* 0x040fe200078e0207 */
[----:B------:R-:W-:Y:S01]  /*6bd0*/  SHF.R.S32.HI R3, RZ, 0x1f, R24 ;  /* 0x0000001fff037819 */ /* 0x000fe20000011418 */
[----:B------:R-:W-:Y:S01]  /*6be0*/  IMAD.WIDE.U32 R18, R18, c[0x0][0x1b0], R22 ;  /* 0x00006c0012127a25 */ /* 0x000fe200078e0016 */
[----:B------:R-:W-:-:S02]  /*6bf0*/  LOP3.LUT R9, R9, 0xfffffff0, RZ, 0xc0, !PT ;  /* 0xfffffff009097812 */ /* 0x000fc400078ec0ff */
[----:B------:R-:W-:Y:S01]  /*6c00*/  LEA.HI.X.SX32 R14, R11, R14, 0x1, P0 ;  /* 0x0000000e0b0e7211 */ /* 0x000fe200000f0eff */
[----:B------:R-:W-:Y:S01]  /*6c10*/  IMAD.IADD R2, R6, 0x1, -R2 ;  /* 0x0000000106027824 */ /* 0x000fe200078e0a02 */
[----:B------:R-:W-:Y:S01]  /*6c20*/  IADD3 R6, R16, 0x80, RZ ;  /* 0x0000008010067810 */ /* 0x000fe20007ffe0ff */
[----:B------:R-:W-:Y:S01]  /*6c30*/  IMAD R3, R3, c[0x0][0x1a8], RZ ;  /* 0x00006a0003037a24 */ /* 0x000fe200078e02ff */
[----:B------:R-:W-:Y:S01]  /*6c40*/  SHF.R.U32.HI R5, RZ, 0x3, R8 ;  /* 0x00000003ff057819 */ /* 0x000fe20000011608 */
[----:B------:R-:W-:Y:S01]  /*6c50*/  IMAD.IADD R19, R19, 0x1, R7 ;  /* 0x0000000113137824 */ /* 0x000fe200078e0207 */
[----:B------:R-:W-:Y:S01]  /*6c60*/  ISETP.GE.AND P0, PT, R6, c[0x0][0x198], PT ;  /* 0x0000660006007a0c */ /* 0x000fe20003f06270 */
[----:B------:R-:W-:Y:S01]  /*6c70*/  IMAD.IADD R9, R84, 0x1, -R9 ;  /* 0x0000000154097824 */ /* 0x000fe200078e0a09 */
[----:B------:R-:W-:Y:S01]  /*6c80*/  LOP3.LUT R5, R0, R5, RZ, 0x3c, !PT ;  /* 0x0000000500057212 */ /* 0x000fe200078e3cff */
[----:B------:R-:W-:Y:S01]  /*6c90*/  IMAD R3, R24, c[0x0][0x1ac], R3 ;  /* 0x00006b0018037a24 */ /* 0x000fe200078e0203 */
[----:B------:R-:W-:Y:S01]  /*6ca0*/  ISETP.GE.AND P6, PT, R6, c[0x0][0x1d4], PT ;  /* 0x0000750006007a0c */ /* 0x000fe20003fc6270 */
[----:B------:R-:W-:Y:S01]  /*6cb0*/  IMAD.WIDE.U32 R24, R24, c[0x0][0x1a8], R18 ;  /* 0x00006a0018187a25 */ /* 0x000fe200078e0012 */
[----:B------:R-:W-:-:S02]  /*6cc0*/  SHF.R.S32.HI R8, RZ, 0x1f, R9 ;  /* 0x0000001fff087819 */ /* 0x000fc40000011409 */
[----:B------:R-:W-:Y:S01]  /*6cd0*/  P2R R7, PR, RZ, 0x1 ;  /* 0x00000001ff077803 */ /* 0x000fe20000000000 */
[----:B------:R-:W-:Y:S01]  /*6ce0*/  IMAD.IADD R0, R25, 0x1, R3 ;  /* 0x0000000119007824 */ /* 0x000fe200078e0203 */
[----:B------:R-:W-:Y:S01]  /*6cf0*/  LEA R6, P0, R24, c[0x0][0x160], 0x1 ;  /* 0x0000580018067a11 */ /* 0x000fe200078008ff */
[----:B------:R-:W-:Y:S01]  /*6d00*/  IMAD R18, R14, c[0x0][0x1e0], RZ ;  /* 0x000078000e127a24 */ /* 0x000fe200078e02ff */
[----:B------:R-:W-:Y:S01]  /*6d10*/  LEA.HI R8, R8, R9, RZ, 0x3 ;  /* 0x0000000908087211 */ /* 0x000fe200078f18ff */
[----:B------:R-:W-:Y:S01]  /*6d20*/  IMAD R14, R14, c[0x0][0x208], RZ ;  /* 0x000082000e0e7a24 */ /* 0x000fe200078e02ff */
[-C--:B------:R-:W-:Y:S01]  /*6d30*/  LEA.HI R3, R89, R84.reuse, RZ, 0x6 ;  /* 0x0000005459037211 */ /* 0x080fe200078f30ff */
[C---:B------:R-:W-:Y:S01]  /*6d40*/  IMAD R18, R21.reuse, c[0x0][0x1e4], R18 ;  /* 0x0000790015127a24 */ /* 0x040fe200078e0212 */
[----:B------:R-:W-:Y:S01]  /*6d50*/  LEA.HI.X R0, R24, c[0x0][0x164], R0, 0x1, P0 ;  /* 0x0000590018007a11 */ /* 0x000fe200000f0c00 */
[----:B------:R-:W-:Y:S01]  /*6d60*/  IMAD R14, R21, c[0x0][0x20c], R14 ;  /* 0x00008300150e7a24 */ /* 0x000fe200078e020e */
[----:B------:R-:W-:Y:S01]  /*6d70*/  ISETP.NE.U32.AND P0, PT, RZ, c[0x0][0x350], PT ;  /* 0x0000d400ff007a0c */ /* 0x000fe20003f05070 */
[----:B------:R-:W-:Y:S01]  /*6d80*/  IMAD.SHL.U32 R3, R3, 0x8, RZ ;  /* 0x0000000803037824 */ /* 0x000fe200078e00ff */
[--C-:B------:R-:W-:Y:S01]  /*6d90*/  SHF.R.S32.HI R17, RZ, 0x1f, R16.reuse ;  /* 0x0000001fff117819 */ /* 0x100fe20000011410 */
[C---:B------:R-:W-:Y:S01]  /*6da0*/  IMAD R5, R2.reuse, 0x200, R5 ;  /* 0x0000020002057824 */ /* 0x040fe200078e0205 */
[----:B------:R-:W-:Y:S01]  /*6db0*/  ISETP.NE.AND.EX P0, PT, RZ, c[0x0][0x354], PT, P0 ;  /* 0x0000d500ff007a0c */ /* 0x000fe20003f05300 */
[----:B------:R-:W-:Y:S01]  /*6dc0*/  IMAD.SHL.U32 R2, R2, 0x8, RZ ;  /* 0x0000000802027824 */ /* 0x000fe200078e00ff */
[----:B------:R-:W-:Y:S01]  /*6dd0*/  LOP3.LUT R204, R204, 0xfffffe00, R3, 0xf8, !PT ;  /* 0xfffffe00cccc7812 */ /* 0x000fe200078ef803 */
[----:B------:R-:W-:Y:S01]  /*6de0*/  IMAD.WIDE.U32 R22, R21, c[0x0][0x1e0], R16 ;  /* 0x0000780015167a25 */ /* 0x000fe200078e0010 */
[----:B------:R-:W-:-:S02]  /*6df0*/  LEA.HI R87, R89, R84, RZ, 0x5 ;  /* 0x0000005459577211 */ /* 0x000fc400078f28ff */
[----:B------:R-:W-:Y:S01]  /*6e00*/  LOP3.LUT P1, RZ, R144, 0x4, RZ, 0xc0, !PT ;  /* 0x0000000490ff7812 */ /* 0x000fe2000782c0ff */
[----:B------:R-:W-:Y:S01]  /*6e10*/  IMAD.WIDE.U32 R20, R21, c[0x0][0x208], R16 ;  /* 0x0000820015147a25 */ /* 0x000fe200078e0010 */
[----:B------:R-:W-:Y:S02]  /*6e20*/  SHF.R.S32.HI R91, RZ, 0x5, R87 ;  /* 0x00000005ff5b7819 */ /* 0x000fe40000011457 */
[----:B------:R-:W-:Y:S01]  /*6e30*/  ISETP.GE.AND P5, PT, R16, c[0x0][0x1d4], PT ;  /* 0x0000750010007a0c */ /* 0x000fe20003fa6270 */
[----:B------:R-:W-:Y:S02]  /*6e40*/  IMAD.IADD R15, R21, 0x1, R14 ;  /* 0x00000001150f7824 */ /* 0x000fe400078e020e */
[----:B------:R-:W-:Y:S02]  /*6e50*/  IMAD.MOV.U32 R14, RZ, RZ, R20 ;  /* 0x000000ffff0e7224 */ /* 0x000fe400078e0014 */
[----:B------:R-:W-:Y:S02]  /*6e60*/  IMAD R86, R86, c[0x0][0x210], RZ ;  /* 0x0000840056567a24 */ /* 0x000fe400078e02ff */
[----:B------:R-:W-:-:S04]  /*6e70*/  IMAD.WIDE.U32 R20, R195, c[0x0][0x210], R14 ;  /* 0x00008400c3147a25 */ /* 0x000fc800078e000e */
[----:B------:R-:W-:Y:S02]  /*6e80*/  IMAD.IADD R19, R23, 0x1, R18 ;  /* 0x0000000117137824 */ /* 0x000fe400078e0212 */
[----:B------:R-:W-:Y:S02]  /*6e90*/  IMAD.MOV.U32 R18, RZ, RZ, R22 ;  /* 0x000000ffff127224 */ /* 0x000fe400078e0016 */
[C---:B------:R-:W-:Y:S02]  /*6ea0*/  IMAD R10, R195.reuse, c[0x0][0x1ec], R10 ;  /* 0x00007b00c30a7a24 */ /* 0x040fe400078e020a */
[----:B------:R-:W-:-:S04]  /*6eb0*/  IMAD.WIDE.U32 R18, R195, c[0x0][0x1e8], R18 ;  /* 0x00007a00c3127a25 */ /* 0x000fc800078e0012 */
[----:B------:R-:W-:Y:S01]  /*6ec0*/  IMAD.IADD R19, R10, 0x1, R19 ;  /* 0x000000010a137824 */ /* 0x000fe200078e0213 */
[----:B--2---:R-:W-:Y:S01]  /*6ed0*/  @P2 SHF.R.S32.HI R13, RZ, 0x1f, R12 ;  /* 0x0000001fff0d2819 */ /* 0x004fe2000001140c */
[----:B------:R-:W-:Y:S01]  /*6ee0*/  @!P2 IMAD.MOV.U32 R13, RZ, RZ, R4 ;  /* 0x000000ffff0da224 */ /* 0x000fe200078e0004 */
[----:B------:R-:W-:Y:S01]  /*6ef0*/  LOP3.LUT R4, R8, 0xfffffff8, RZ, 0xc0, !PT ;  /* 0xfffffff808047812 */ /* 0x000fe200078ec0ff */
[----:B------:R-:W-:-:S03]  /*6f00*/  @!P2 IMAD.MOV.U32 R12, RZ, RZ, R197 ;  /* 0x000000ffff0ca224 */ /* 0x000fc600078e00c5 */
[----:B------:R-:W-:Y:S01]  /*6f10*/  IADD3 R4, R9, -R4, RZ ;  /* 0x8000000409047210 */ /* 0x000fe20007ffe0ff */
[----:B------:R-:W-:Y:S01]  /*6f20*/  IMAD R9, R195, c[0x0][0x214], R86 ;  /* 0x00008500c3097a24 */ /* 0x000fe200078e0256 */
[----:B------:R-:W-:Y:S02]  /*6f30*/  SEL R3, R13, RZ, !P0 ;  /* 0x000000ff0d037207 */ /* 0x000fe40004000000 */
[----:B------:R-:W-:Y:S01]  /*6f40*/  SEL R206, R12, RZ, !P0 ;  /* 0x000000ff0cce7207 */ /* 0x000fe20004000000 */
[C---:B------:R-:W-:Y:S01]  /*6f50*/  IMAD.SHL.U32 R13, R4.reuse, 0x40, RZ ;  /* 0x00000040040d7824 */ /* 0x040fe200078e00ff */
[----:B------:R-:W-:Y:S01]  /*6f60*/  LOP3.LUT P0, RZ, R4, 0x2, RZ, 0xc0, !PT ;  /* 0x0000000204ff7812 */ /* 0x000fe2000780c0ff */
[----:B------:R-:W-:Y:S02]  /*6f70*/  IMAD.MOV.U32 R12, RZ, RZ, 0x10 ;  /* 0x00000010ff0c7424 */ /* 0x000fe400078e00ff */
[----:B------:R-:W-:Y:S01]  /*6f80*/  IMAD.IADD R21, R9, 0x1, R21 ;  /* 0x0000000109157824 */ /* 0x000fe200078e0215 */
[----:B------:R-:W-:Y:S01]  /*6f90*/  LOP3.LUT R13, R13, 0x1c0, RZ, 0xc0, !PT ;  /* 0x000001c00d0d7812 */ /* 0x000fe200078ec0ff */
[C---:B------:R-:W-:Y:S01]  /*6fa0*/  IMAD R213, R3.reuse, c[0x0][0x1f0], RZ ;  /* 0x00007c0003d57a24 */ /* 0x040fe200078e02ff */
[----:B------:R-:W-:Y:S01]  /*6fb0*/  SHF.L.U32 R9, R8, 0x6, RZ ;  /* 0x0000000608097819 */ /* 0x000fe200000006ff */
[----:B------:R-:W-:Y:S01]  /*6fc0*/  IMAD R211, R3, c[0x0][0x218], RZ ;  /* 0x0000860003d37a24 */ /* 0x000fe200078e02ff */
[----:B------:R-:W-:Y:S01]  /*6fd0*/  LOP3.LUT R14, R13, 0x8, R2, 0xf8, !PT ;  /* 0x000000080d0e7812 */ /* 0x000fe200078ef802 */
[----:B------:R-:W-:Y:S01]  /*6fe0*/  IMAD.MOV.U32 R3, RZ, RZ, 0x20 ;  /* 0x00000020ff037424 */ /* 0x000fe200078e00ff */
[----:B------:R-:W-:Y:S01]  /*6ff0*/  SHF.R.U32.HI R13, RZ, 0x3, R13 ;  /* 0x00000003ff0d7819 */ /* 0x000fe2000001160d */
[----:B------:R-:W-:Y:S01]  /*7000*/  IMAD R8, R196, c[0x0][0x2c4], RZ ;  /* 0x0000b100c4087a24 */ /* 0x000fe200078e02ff */
[----:B------:R-:W-:Y:S01]  /*7010*/  SEL R2, R12, 0xfffffff0, !P0 ;  /* 0xfffffff00c027807 */ /* 0x000fe20004000000 */
[----:B------:R-:W-:Y:S01]  /*7020*/  IMAD R213, R206, c[0x0][0x1f4], R213 ;  /* 0x00007d00ced57a24 */ /* 0x000fe200078e02d5 */
[----:B------:R-:W-:Y:S01]  /*7030*/  LOP3.LUT P0, RZ, R4, 0x4, RZ, 0xc0, !PT ;  /* 0x0000000404ff7812 */ /* 0x000fe2000780c0ff */
[----:B------:R-:W-:Y:S01]  /*7040*/  IMAD R211, R206, c[0x0][0x21c], R211 ;  /* 0x00008700ced37a24 */ /* 0x000fe200078e02d3 */
[----:B------:R-:W-:Y:S01]  /*7050*/  LOP3.LUT R4, R14, R13, RZ, 0x3c, !PT ;  /* 0x0000000d0e047212 */ /* 0x000fe200078e3cff */
[----:B------:R-:W-:Y:S01]  /*7060*/  IMAD.WIDE.U32 R208, R206, c[0x0][0x1f0], R18 ;  /* 0x00007c00ced07a25 */ /* 0x000fe200078e0012 */
[----:B------:R-:W-:Y:S01]  /*7070*/  SEL R3, R3, 0xffffffe0, !P0 ;  /* 0xffffffe003037807 */ /* 0x000fe20004000000 */
[----:B------:R1:W2:Y:S01]  /*7080*/  SHFL.IDX PT, R18, R6, RZ, 0x181f ;  /* 0x00181fff06127589 */ /* 0x0002a200000e0000 */
[----:B------:R-:W-:Y:S01]  /*7090*/  LOP3.LUT R4, R4, 0xfffffe00, R9, 0xf8, !PT ;  /* 0xfffffe0004047812 */ /* 0x000fe200078ef809 */
[----:B------:R-:W-:Y:S01]  /*70a0*/  IMAD.WIDE.U32 R206, R206, c[0x0][0x218], R20 ;  /* 0x00008600cece7a25 */ /* 0x000fe200078e0014 */
[----:B------:R-:W-:Y:S01]  /*70b0*/  LEA.HI R9, R89, R84, RZ, 0x3 ;  /* 0x0000005459097211 */ /* 0x000fe200078f18ff */
[----:B------:R1:W3:Y:S01]  /*70c0*/  SHFL.IDX PT, R19, R0, RZ, 0x181f ;  /* 0x00181fff00137589 */ /* 0x0002e200000e0000 */
[----:B------:R-:W-:Y:S01]  /*70d0*/  IADD3 R12, R16, 0x40, RZ ;  /* 0x00000040100c7810 */ /* 0x000fe20007ffe0ff */
[----:B------:R-:W-:Y:S01]  /*70e0*/  IMAD.IADD R213, R209, 0x1, R213 ;  /* 0x00000001d1d57824 */ /* 0x000fe200078e02d5 */
[----:B------:R-:W-:Y:S01]  /*70f0*/  LOP3.LUT R9, R9, 0xfffffff8, RZ, 0xc0, !PT ;  /* 0xfffffff809097812 */ /* 0x000fe200078ec0ff */
[----:B------:R-:W-:Y:S01]  /*7100*/  IMAD.IADD R211, R207, 0x1, R211 ;  /* 0x00000001cfd37824 */ /* 0x000fe200078e02d3 */
[----:B------:R-:W-:-:S02]  /*7110*/  ISETP.GE.AND P4, PT, R12, c[0x0][0x1d4], PT ;  /* 0x000075000c007a0c */ /* 0x000fc40003f86270 */
[----:B------:R-:W-:Y:S01]  /*7120*/  ISETP.GE.AND P3, PT, R12, c[0x0][0x198], PT ;  /* 0x000066000c007a0c */ /* 0x000fe20003f66270 */
[----:B------:R-:W-:Y:S02]  /*7130*/  IMAD.IADD R10, R84, 0x1, -R9 ;  /* 0x00000001540a7824 */ /* 0x000fe400078e0a09 */
[----:B------:R-:W-:Y:S02]  /*7140*/  IMAD.IADD R9, R133, 0x1, R11 ;  /* 0x0000000185097824 */ /* 0x000fe400078e020b */
[----:B------:R-:W-:-:S03]  /*7150*/  IMAD.SHL.U32 R10, R10, 0x8, RZ ;  /* 0x000000080a0a7824 */ /* 0x000fc600078e00ff */
[----:B------:R-:W-:Y:S02]  /*7160*/  ISETP.GE.AND P0, PT, R9, R8, PT ;  /* 0x000000080900720c */ /* 0x000fe40003f06270 */
[----:B------:R-:W-:-:S11]  /*7170*/  ISETP.GE.AND P2, PT, R10, c[0x0][0x198], PT ;  /* 0x000066000a007a0c */ /* 0x000fd60003f46270 */
[----:B------:R-:W-:Y:S05]  /*7180*/  @P0 BRA `(.L_x_975) ;  /* 0x0000011000000947 */ /* 0x000fea0003800000 */
[C---:B-123--:R-:W-:Y:S02]  /*7190*/  IADD3 R13, R10.reuse, 0x80, RZ ;  /* 0x000000800a0d7810 */ /* 0x04efe40007ffe0ff */
[----:B------:R-:W-:Y:S02]  /*71a0*/  SHF.R.S32.HI R15, RZ, 0x1f, R12 ;  /* 0x0000001fff0f7819 */ /* 0x000fe4000001140c */
[C---:B------:R-:W-:Y:S02]  /*71b0*/  LEA R20, P0, R10.reuse, R18, 0x1 ;  /* 0x000000120a147211 */ /* 0x040fe400078008ff */
[----:B------:R-:W-:Y:S02]  /*71c0*/  SHF.R.S32.HI R14, RZ, 0x1f, R13 ;  /* 0x0000001fff0e7819 */ /* 0x000fe4000001140d */
[----:B------:R-:W-:Y:S02]  /*71d0*/  LEA.HI R15, R15, R12, RZ, 0x3 ;  /* 0x0000000c0f0f7211 */ /* 0x000fe400078f18ff */
[----:B------:R-:W-:-:S02]  /*71e0*/  LEA.HI.X R21, R10, R19, R17, 0x1, P0 ;  /* 0x000000130a157211 */ /* 0x000fc400000f0c11 */
        /* <DEDUP_REMOVED lines=11> */
.L_x_975:
[----:B-123--:R-:W-:Y:S05]  /*72a0*/  BSYNC B0 ;  /* 0x0000000000007941 */ /* 0x00efea0003800000 */
.L_x_974:
[----:B------:R-:W-:Y:S01]  /*72b0*/  IADD3 R13, R9, 0x20, RZ ;  /* 0x00000020090d7810 */ /* 0x000fe20007ffe0ff */
[----:B------:R1:W2:Y:S01]  /*72c0*/  SHFL.IDX PT, R19, R0, 0x1, 0x181f ;  /* 0x00381f0000137f89 */ /* 0x0002a200000e0000 */
[----:B------:R-:W-:Y:S02]  /*72d0*/  BSSY B0, `(.L_x_976) ;  /* 0x0000015000007945 */ /* 0x000fe40003800000 */
[----:B------:R-:W-:Y:S01]  /*72e0*/  ISETP.GE.AND P0, PT, R13, R8, PT ;  /* 0x000000080d00720c */ /* 0x000fe20003f06270 */
[----:B------:R1:W3:-:S12]  /*72f0*/  SHFL.IDX PT, R18, R6, 0x1, 0x181f ;  /* 0x00381f0006127f89 */ /* 0x0002d800000e0000 */
[----:B------:R-:W-:Y:S05]  /*7300*/  @P0 BRA `(.L_x_977) ;  /* 0x0000011000000947 */ /* 0x000fea0003800000 */
[C---:B------:R-:W-:Y:S02]  /*7310*/  IADD3 R14, R10.reuse, 0x80, RZ ;  /* 0x000000800a0e7810 */ /* 0x040fe40007ffe0ff */
[----:B------:R-:W-:Y:S02]  /*7320*/  SHF.R.S32.HI R15, RZ, 0x1f, R12 ;  /* 0x0000001fff0f7819 */ /* 0x000fe4000001140c */
[C---:B---3--:R-:W-:Y:S02]  /*7330*/  LEA R20, P0, R10.reuse, R18, 0x1 ;  /* 0x000000120a147211 */ /* 0x048fe400078008ff */
[----:B------:R-:W-:Y:S02]  /*7340*/  SHF.R.S32.HI R13, RZ, 0x1f, R14 ;  /* 0x0000001fff0d7819 */ /* 0x000fe4000001140e */
[----:B------:R-:W-:Y:S02]  /*7350*/  LEA.HI R15, R15, R12, RZ, 0x3 ;  /* 0x0000000c0f0f7211 */ /* 0x000fe400078f18ff */
[----:B--2---:R-:W-:-:S02]  /*7360*/  LEA.HI.X R21, R10, R19, R17, 0x1, P0 ;  /* 0x000000130a157211 */ /* 0x004fc400000f0c11 */
        /* <DEDUP_REMOVED lines=11> */
.L_x_977:
[----:B------:R-:W-:Y:S05]  /*7420*/  BSYNC B0 ;  /* 0x0000000000007941 */ /* 0x000fea0003800000 */
.L_x_976:
[----:B------:R-:W-:Y:S01]  /*7430*/  IADD3 R13, R9, 0x40, RZ ;  /* 0x00000040090d7810 */ /* 0x000fe20007ffe0ff */
[----:B--2---:R2:W4:Y:S01]  /*7440*/  SHFL.IDX PT, R19, R0, 0x2, 0x181f ;  /* 0x00581f0000137f89 */ /* 0x00452200000e0000 */
[----:B------:R-:W-:Y:S02]  /*7450*/  BSSY B0, `(.L_x_978) ;  /* 0x0000015000007945 */ /* 0x000fe40003800000 */
[----:B------:R-:W-:Y:S01]  /*7460*/  ISETP.GE.AND P0, PT, R13, R8, PT ;  /* 0x000000080d00720c */ /* 0x000fe20003f06270 */
[----:B---3--:R2:W3:-:S12]  /*7470*/  SHFL.IDX PT, R18, R6, 0x2, 0x181f ;  /* 0x00581f0006127f89 */ /* 0x0084d800000e0000 */
[----:B------:R-:W-:Y:S05]  /*7480*/  @P0 BRA `(.L_x_979) ;  /* 0x0000011000000947 */ /* 0x000fea0003800000 */
[C---:B------:R-:W-:Y:S02]  /*7490*/  IADD3 R14, R10.reuse, 0x80, RZ ;  /* 0x000000800a0e7810 */ /* 0x040fe40007ffe0ff */
[----:B------:R-:W-:Y:S02]  /*74a0*/  SHF.R.S32.HI R15, RZ, 0x1f, R12 ;  /* 0x0000001fff0f7819 */ /* 0x000fe4000001140c */
[C---:B---3--:R-:W-:Y:S02]  /*74b0*/  LEA R20, P0, R10.reuse, R18, 0x1 ;  /* 0x000000120a147211 */ /* 0x048fe400078008ff */
[----:B------:R-:W-:Y:S02]  /*74c0*/  SHF.R.S32.HI R13, RZ, 0x1f, R14 ;  /* 0x0000001fff0d7819 */ /* 0x000fe4000001140e */
[----:B------:R-:W-:Y:S02]  /*74d0*/  LEA.HI R15, R15, R12, RZ, 0x3 ;  /* 0x0000000c0f0f7211 */ /* 0x000fe400078f18ff */
[----:B----4-:R-:W-:-:S02]  /*74e0*/  LEA.HI.X R21, R10, R19, R17, 0x1, P0 ;  /* 0x000000130a157211 */ /* 0x010fc400000f0c11 */
        /* <DEDUP_REMOVED lines=11> */
.L_x_979:
[----:B------:R-:W-:Y:S05]  /*75a0*/  BSYNC B0 ;  /* 0x0000000000007941 */ /* 0x000fea0003800000 */
.L_x_978:
[----:B------:R-:W-:Y:S01]  /*75b0*/  IADD3 R9, R9, 0x60, RZ ;  /* 0x0000006009097810 */ /* 0x000fe20007ffe0ff */
[----:B---3--:R-:W3:Y:S01]  /*75c0*/  SHFL.IDX PT, R18, R6, 0x3, 0x181f ;  /* 0x00781f0006127f89 */ /* 0x008ee200000e0000 */
[----:B------:R-:W-:Y:S01]  /*75d0*/  P2R R13, PR, RZ, 0x2 ;  /* 0x00000002ff0d7803 */ /* 0x000fe20000000000 */
[----:B------:R-:W-:Y:S01]  /*75e0*/  IMAD.SHL.U32 R146, R204, 0x2, RZ ;  /* 0x00000002cc927824 */ /* 0x000fe200078e00ff */
[----:B------:R-:W-:Y:S01]  /*75f0*/  ISETP.GE.AND P0, PT, R9, R8, PT ;  /* 0x000000080900720c */ /* 0x000fe20003f06270 */
[----:B----4-:R4:W5:Y:S01]  /*7600*/  SHFL.IDX PT, R19, R0, 0x3, 0x181f ;  /* 0x00781f0000137f89 */ /* 0x01096200000e0000 */
[----:B------:R-:W-:Y:S01]  /*7610*/  ISETP.NE.AND P1, PT, R7, RZ, PT ;  /* 0x000000ff0700720c */ /* 0x000fe20003f25270 */
[----:B------:R-:W-:Y:S01]  /*7620*/  IMAD.MOV.U32 R210, RZ, RZ, R206 ;  /* 0x000000ffffd27224 */ /* 0x000fe200078e00ce */
[----:B------:R-:W-:Y:S01]  /*7630*/  P2R R14, PR, RZ, 0x40 ;  /* 0x00000040ff0e7803 */ /* 0x000fe20000000000 */
[----:B------:R-:W-:Y:S01]  /*7640*/  IMAD.MOV.U32 R202, RZ, RZ, c[0x0][0x1e0] ;  /* 0x00007800ffca7624 */ /* 0x000fe200078e00ff */
[----:B------:R-:W-:Y:S01]  /*7650*/  IADD3 R9, R145, -0x1, RZ ;  /* 0xffffffff91097810 */ /* 0x000fe20007ffe0ff */
[----:B------:R-:W-:Y:S01]  /*7660*/  IMAD.MOV.U32 R212, RZ, RZ, R208 ;  /* 0x000000ffffd47224 */ /* 0x000fe200078e00d0 */
[----:B------:R-:W-:Y:S01]  /*7670*/  IADD3 R203, R146, 0x100, RZ ;  /* 0x0000010092cb7810 */ /* 0x000fe20007ffe0ff */
[----:B------:R-:W-:-:S02]  /*7680*/  IMAD.MOV.U32 R199, RZ, RZ, 0x5 ;  /* 0x00000005ffc77424 */ /* 0x000fc400078e00ff */
[----:B------:R-:W-:Y:S02]  /*7690*/  IMAD.SHL.U32 R86, R9, 0x40, RZ ;  /* 0x0000004009567824 */ /* 0x000fe400078e00ff */
[----:B------:R-:W-:Y:S02]  /*76a0*/  @!P0 SHF.R.S32.HI R7, RZ, 0x1f, R12 ;  /* 0x0000001fff078819 */ /* 0x000fe4000001140c */
[----:B------:R-:W-:Y:S02]  /*76b0*/  SHF.L.U64.HI R201, R202, R199, c[0x0][0x1e4] ;  /* 0x00007900cac97619 */ /* 0x000fe400000102c7 */
[----:B------:R-:W-:Y:S02]  /*76c0*/  @!P0 LEA.HI R7, R7, R12, RZ, 0x3 ;  /* 0x0000000c07078211 */ /* 0x000fe400078f18ff */
[----:B------:R-:W-:Y:S02]  /*76d0*/  IADD3 R11, -R86, R193, -R11 ;  /* 0x000000c1560b7210 */ /* 0x000fe40007ffe90b */
[----:B------:R-:W-:-:S02]  /*76e0*/  @!P0 LOP3.LUT R7, R7, 0xfffffff8, RZ, 0xc0, !PT ;  /* 0xfffffff807078812 */ /* 0x000fc400078ec0ff */
[C---:B---3--:R-:W-:Y:S02]  /*76f0*/  @!P0 LEA R16, P6, R10.reuse, R18, 0x1 ;  /* 0x000000120a108211 */ /* 0x048fe400078c08ff */
[C---:B-12-4-:R-:W-:Y:S01]  /*7700*/  IADD3 R0, R10.reuse, 0x80, RZ ;  /* 0x000000800a007810 */ /* 0x056fe20007ffe0ff */
[----:B-----5:R-:W-:Y:S01]  /*7710*/  @!P0 IMAD.WIDE R20, R7, 0x2, R18 ;  /* 0x0000000207148825 */ /* 0x020fe200078e0212 */
[----:B------:R-:W-:Y:S02]  /*7720*/  @!P0 LEA.HI.X R17, R10, R19, R17, 0x1, P6 ;  /* 0x000000130a118211 */ /* 0x000fe400030f0c11 */
[----:B------:R-:W-:Y:S02]  /*7730*/  @!P0 SHF.R.S32.HI R7, RZ, 0x1f, R0 ;  /* 0x0000001fff078819 */ /* 0x000fe40000011400 */
[----:B------:R-:W-:Y:S01]  /*7740*/  ISETP.NE.AND P6, PT, R14, RZ, PT ;  /* 0x000000ff0e00720c */ /* 0x000fe20003fc5270 */
[----:B------:R-:W-:Y:S01]  /*7750*/  IMAD.MOV.U32 R14, RZ, RZ, c[0x0][0x208] ;  /* 0x00008200ff0e7624 */ /* 0x000fe200078e00ff */
[----:B------:R-:W-:Y:S01]  /*7760*/  @!P0 LEA.HI R6, R7, R0, RZ, 0x3 ;  /* 0x0000000007068211 */ /* 0x000fe200078f18ff */
[----:B------:R-:W-:Y:S01]  /*7770*/  IMAD.MOV.U32 R7, RZ, RZ, 0x6 ;  /* 0x00000006ff077424 */ /* 0x000fe200078e00ff */
[----:B------:R-:W-:Y:S01]  /*7780*/  @!PT LDS RZ, [RZ] ;  /* 0x00000000fffff984 */ /* 0x000fe20000000800 */
[----:B------:R1:W-:Y:S01]  /*7790*/  @!P0 LDGSTS.E.BYPASS.LTC128B.128 [R146+0x1b100], [R16.64], !P2 ;  /* 0x1b10000010928fae */ /* 0x0003e2000d101d46 */
[----:B------:R-:W-:Y:S01]  /*77a0*/  IMAD.SHL.U32 R51, R14, 0x40, RZ ;  /* 0x000000400e337824 */ /* 0x000fe200078e00ff */
[----:B------:R-:W-:Y:S01]  /*77b0*/  @!P0 LOP3.LUT R6, R6, 0xfffffff8, RZ, 0xc0, !PT ;  /* 0xfffffff806068812 */ /* 0x000fe200078ec0ff */
[C---:B------:R-:W-:Y:S01]  /*77c0*/  IMAD.SHL.U32 R200, R14.reuse, 0x20, RZ ;  /* 0x000000200ec87824 */ /* 0x040fe200078e00ff */
[----:B------:R-:W-:Y:S01]  /*77d0*/  SHF.L.U64.HI R50, R14, R7, c[0x0][0x20c] ;  /* 0x000083000e327619 */ /* 0x000fe20000010207 */
[----:B------:R2:W-:Y:S01]  /*77e0*/  @!P0 LDGSTS.E.BYPASS.LTC128B.128 [R146+0x1f100], [R20.64], !P3 ;  /* 0x1f10000014928fae */ /* 0x0005e2000d901d46 */
[----:B------:R-:W-:Y:S01]  /*77f0*/  ISETP.GE.AND P2, PT, R11, 0x1, PT ;  /* 0x000000010b00780c */ /* 0x000fe20003f46270 */
[----:B------:R-:W-:Y:S01]  /*7800*/  @!P0 IMAD.WIDE R18, R6, 0x2, R18 ;  /* 0x0000000206128825 */ /* 0x000fe200078e0212 */
[----:B------:R-:W-:-:S03]  /*7810*/  SHF.L.U64.HI R199, R14, R199, c[0x0][0x20c] ;  /* 0x000083000ec77619 */ /* 0x000fc600000102c7 */
[----:B------:R-:W-:Y:S01]  /*7820*/  IMAD R6, R50, R9, RZ ;  /* 0x0000000932067224 */ /* 0x000fe200078e02ff */
[----:B------:R3:W-:Y:S01]  /*7830*/  @!P0 LDGSTS.E.BYPASS.LTC128B.128 [R146+0x23100], [R18.64], !P1 ;  /* 0x2310000012928fae */ /* 0x0007e2000c901d46 */
[C---:B------:R-:W-:Y:S01]  /*7840*/  IMAD.SHL.U32 R49, R200.reuse, 0x2, RZ ;  /* 0x00000002c8317824 */ /* 0x040fe200078e00ff */
[----:B------:R-:W-:Y:S02]  /*7850*/  SHF.L.U64.HI R48, R200, 0x1, R199 ;  /* 0x00000001c8307819 */ /* 0x000fe400000102c7 */
[----:B------:R-:W0:Y:S01]  /*7860*/  LDGDEPBAR ;  /* 0x00000000000079af */ /* 0x000e220000000000 */
[----:B-1----:R-:W-:Y:S01]  /*7870*/  SHF.R.S32.HI R16, RZ, 0x1f, R9 ;  /* 0x0000001fff107819 */ /* 0x002fe20000011409 */
[----:B--2---:R-:W-:-:S04]  /*7880*/  IMAD.WIDE.U32 R20, R9, R51, R210 ;  /* 0x0000003309147225 */ /* 0x004fc800078e00d2 */
[----:B------:R-:W-:Y:S01]  /*7890*/  IMAD R6, R16, R51, R6 ;  /* 0x0000003310067224 */ /* 0x000fe200078e0206 */
[----:B------:R-:W-:Y:S01]  /*78a0*/  BAR.SYNC.DEFER_BLOCKING 0x0 ;  /* 0x0000000000007b1d */ /* 0x000fe20000010000 */
[----:B---3--:R-:W-:Y:S02]  /*78b0*/  LEA R18, P0, R20, c[0x0][0x1f8], 0x1 ;  /* 0x00007e0014127a11 */ /* 0x008fe400078008ff */
[----:B------:R-:W-:-:S05]  /*78c0*/  IMAD.IADD R6, R21, 0x1, R6 ;  /* 0x0000000115067824 */ /* 0x000fca00078e0206 */
[----:B------:R-:W-:Y:S02]  /*78d0*/  LEA.HI.X R19, R20, c[0x0][0x1fc], R6, 0x1, P0 ;  /* 0x00007f0014137a11 */ /* 0x000fe400000f0c06 */
[C---:B------:R-:W-:Y:S01]  /*78e0*/  SHF.L.U64.HI R6, R202.reuse, R7, c[0x0][0x1e4] ;  /* 0x00007900ca067619 */ /* 0x040fe20000010207 */
[C---:B------:R-:W-:Y:S02]  /*78f0*/  IMAD.SHL.U32 R7, R202.reuse, 0x40, RZ ;  /* 0x00000040ca077824 */ /* 0x040fe400078e00ff */
[----:B------:R-:W-:Y:S02]  /*7900*/  IMAD.SHL.U32 R202, R202, 0x20, RZ ;  /* 0x00000020caca7824 */ /* 0x000fe400078e00ff */
[----:B------:R-:W-:Y:S02]  /*7910*/  IMAD R15, R6, R9, RZ ;  /* 0x00000009060f7224 */ /* 0x000fe400078e02ff */
[----:B------:R-:W-:-:S04]  /*7920*/  IMAD.WIDE.U32 R22, R9, R7, R212 ;  /* 0x0000000709167225 */ /* 0x000fc800078e00d4 */
[----:B------:R-:W-:Y:S01]  /*7930*/  IMAD R16, R16, R7, R15 ;  /* 0x0000000710107224 */ /* 0x000fe200078e020f */
[----:B------:R-:W-:-:S03]  /*7940*/  @P2 LEA R20, P0, R22, c[0x0][0x1c8], 0x1 ;  /* 0x0000720016142a11 */ /* 0x000fc600078008ff */
[----:B------:R-:W-:-:S05]  /*7950*/  IMAD.IADD R16, R23, 0x1, R16 ;  /* 0x0000000117107824 */ /* 0x000fca00078e0210 */
        /* <DEDUP_REMOVED lines=9> */
[----:B------:R-:W-:-:S05]  /*79f0*/  @P0 IADD3 R15, P3, R202, R22, RZ ;  /* 0x00000016ca0f0210 */ /* 0x000fca0007f7e0ff */
[----:B------:R-:W-:Y:S01]  /*7a00*/  @P0 IMAD.X R16, R201, 0x1, R16, P3 ;  /* 0x00000001c9100824 */ /* 0x000fe200018e0610 */
[----:B------:R-:W-:-:S04]  /*7a10*/  @P0 LEA R22, P3, R15, c[0x0][0x1c8], 0x1 ;  /* 0x000072000f160a11 */ /* 0x000fc800078608ff */
[----:B------:R-:W-:Y:S02]  /*7a20*/  @P0 LEA.HI.X R23, R15, c[0x0][0x1cc], R16, 0x1, P3 ;  /* 0x000073000f170a11 */ /* 0x000fe400018f0c10 */
[----:B------:R-:W-:-:S03]  /*7a30*/  IADD3 R14, P3, R49, R18, RZ ;  /* 0x00000012310e7210 */ /* 0x000fc60007f7e0ff */
[----:B------:R1:W-:Y:S02]  /*7a40*/  @P0 LDGSTS.E.BYPASS.LTC128B.128 [R146+0xd100], [R22.64], !P5 ;  /* 0x0d10000016920fae */ /* 0x0003e4000e901d46 */
[----:B------:R-:W-:Y:S01]  /*7a50*/  IMAD.X R15, R48, 0x1, R19, P3 ;  /* 0x00000001300f7824 */ /* 0x000fe200018e0613 */
[----:B------:R-:W-:Y:S01]  /*7a60*/  ISETP.GE.AND P3, PT, R10, c[0x0][0x1d4], PT ;  /* 0x000075000a007a0c */ /* 0x000fe20003f66270 */
        /* <DEDUP_REMOVED lines=9> */
[----:B------:R-:W-:-:S04]  /*7b00*/  ISETP.GE.AND P0, PT, R0, c[0x0][0x1d4], PT ;  /* 0x0000750000007a0c */ /* 0x000fc80003f06270 */
[C---:B------:R-:W-:Y:S02]  /*7b10*/  ISETP.LT.OR P1, PT, R11.reuse, 0x1, P0 ;  /* 0x000000010b00780c */ /* 0x040fe40000721670 */
[----:B------:R-:W-:-:S11]  /*7b20*/  ISETP.LT.OR P0, PT, R11, 0x21, P0 ;  /* 0x000000210b00780c */ /* 0x000fd60000701670 */
[----:B------:R1:W-:Y:S01]  /*7b30*/  LDGSTS.E.BYPASS.LTC128B.128 [R146+0x4100], [R18.64+0x100], !P1 ;  /* 0x0410010012927fae */ /* 0x0003e2000c901d46 */
[----:B------:R-:W-:-:S03]  /*7b40*/  ISETP.NE.AND P1, PT, R13, RZ, PT ;  /* 0x000000ff0d00720c */ /* 0x000fc60003f25270 */
[----:B------:R1:W-:Y:S04]  /*7b50*/  LDGSTS.E.BYPASS.LTC128B.128 [R146+0x1100], [R14.64], !P3 ;  /* 0x011000000e927fae */ /* 0x0003e8000d901d46 */
[----:B------:R1:W-:Y:S01]  /*7b60*/  LDGSTS.E.BYPASS.LTC128B.128 [R146+0x3100], [R14.64+0x80], !P2 ;  /* 0x031000800e927fae */ /* 0x0003e2000d101d46 */
[----:B------:R-:W-:-:S03]  /*7b70*/  ISETP.GT.AND P2, PT, R9, R198, PT ;  /* 0x000000c60900720c */ /* 0x000fc60003f44270 */
[----:B------:R1:W-:Y:S04]  /*7b80*/  LDGSTS.E.BYPASS.LTC128B.128 [R146+0x5100], [R14.64+0x100], !P0 ;  /* 0x051001000e927fae */ /* 0x0003e8000c101d46 */
[----:B------:R-:W0:Y:S06]  /*7b90*/  LDGDEPBAR ;  /* 0x00000000000079af */ /* 0x000e2c0000000000 */
[----:B------:R-:W-:Y:S05]  /*7ba0*/  @!P2 BRA `(.L_x_980) ;  /* 0x000001000000a947 */ /* 0x000fea0003800000 */
[----:B------:R-:W-:-:S04]  /*7bb0*/  IADD3 R11, R145, -0x2, RZ ;  /* 0xfffffffe910b7810 */ /* 0x000fc80007ffe0ff */
[----:B------:R-:W-:Y:S01]  /*7bc0*/  SHF.R.S32.HI R9, RZ, 0x1f, R11 ;  /* 0x0000001fff097819 */ /* 0x000fe2000001140b */
[----:B------:R-:W-:Y:S02]  /*7bd0*/  IMAD R0, R6, R11, RZ ;  /* 0x0000000b06007224 */ /* 0x000fe400078e02ff */
[----:B------:R-:W-:-:S04]  /*7be0*/  IMAD.WIDE.U32 R10, R11, R7, R212 ;  /* 0x000000070b0a7225 */ /* 0x000fc800078e00d4 */
[----:B------:R-:W-:Y:S01]  /*7bf0*/  IMAD R0, R9, R7, R0 ;  /* 0x0000000709007224 */ /* 0x000fe200078e0200 */
[----:B------:R-:W-:-:S03]  /*7c00*/  LEA R12, P0, R10, c[0x0][0x1c8], 0x1 ;  /* 0x000072000a0c7a11 */ /* 0x000fc600078008ff */
[----:B------:R-:W-:-:S05]  /*7c10*/  IMAD.IADD R0, R11, 0x1, R0 ;  /* 0x000000010b007824 */ /* 0x000fca00078e0200 */
[----:B------:R-:W-:Y:S02]  /*7c20*/  LEA.HI.X R13, R10, c[0x0][0x1cc], R0, 0x1, P0 ;  /* 0x000073000a0d7a11 */ /* 0x000fe400000f0c00 */
[----:B------:R-:W-:-:S03]  /*7c30*/  LEA R10, P0, R202, R12, 0x1 ;  /* 0x0000000cca0a7211 */ /* 0x000fc600078008ff */
[----:B------:R2:W-:Y:S01]  /*7c40*/  LDGSTS.E.BYPASS.LTC128B.128 [R146+0x12100], [R12.64], !P5 ;  /* 0x121000000c927fae */ /* 0x0005e2000e901d46 */
[----:B------:R-:W-:-:S03]  /*7c50*/  LEA.HI.X R11, R202, R13, R201, 0x1, P0 ;  /* 0x0000000dca0b7211 */ /* 0x000fc600000f0cc9 */
[----:B------:R2:W-:Y:S04]  /*7c60*/  LDGSTS.E.BYPASS.LTC128B.128 [R146+0x14100], [R12.64+0x80], !P4 ;  /* 0x141000800c927fae */ /* 0x0005e8000e101d46 */
[----:B------:R2:W-:Y:S04]  /*7c70*/  LDGSTS.E.BYPASS.LTC128B.128 [R146+0x16100], [R12.64+0x100], !P6 ;  /* 0x161001000c927fae */ /* 0x0005e8000f101d46 */
[----:B------:R2:W-:Y:S04]  /*7c80*/  LDGSTS.E.BYPASS.LTC128B.128 [R146+0x13100], [R10.64], !P5 ;  /* 0x131000000a927fae */ /* 0x0005e8000e901d46 */
[----:B------:R2:W-:Y:S04]  /*7c90*/  LDGSTS.E.BYPASS.LTC128B.128 [R146+0x15100], [R10.64+0x80], !P4 ;  /* 0x151000800a927fae */ /* 0x0005e8000e101d46 */
[----:B------:R2:W-:Y:S02]  /*7ca0*/  LDGSTS.E.BYPASS.LTC128B.128 [R146+0x17100], [R10.64+0x100], !P6 ;  /* 0x171001000a927fae */ /* 0x0005e4000f101d46 */
.L_x_980:
[----:B------:R-:W-:Y:S01]  /*7cb0*/  ISETP.LT.AND P0, PT, RZ, c[0x0][0x27c], PT ;  /* 0x00009f00ff007a0c */ /* 0x000fe20003f01270 */
[----:B------:R-:W0:Y:S01]  /*7cc0*/  LDGDEPBAR ;  /* 0x00000000000079af */ /* 0x000e220000000000 */
[----:B------:R-:W-:Y:S01]  /*7cd0*/  IMAD R0, R91, 0x400, R4 ;  /* 0x000004005b007824 */ /* 0x000fe200078e0204 */
[----:B------:R-:W-:-:S10]  /*7ce0*/  ISETP.NE.AND P3, PT, R218, 0x1, PT ;  /* 0x00000001da00780c */ /* 0x000fd40003f65270 */
[----:B------:R-:W-:Y:S05]  /*7cf0*/  @P0 BRA `(.L_x_981) ;  /* 0x0000002000000947 */ /* 0x000fea0003800000 */
[----:B------:R-:W-:-:S04]  /*7d00*/  DEPBAR.LE SB0, 0x3 ;  /* 0x000080c00000791a */ /* 0x000fc80000000000 */
[----:B------:R-:W-:Y:S05]  /*7d10*/  BRA `(.L_x_982) ;  /* 0x00006de000007947 */ /* 0x000fea0003800000 */
.L_x_981:
[----:B------:R-:W-:Y:S01]  /*7d20*/  ULDC.U8 UR4, c[0x0][0x298] ;  /* 0x0000a60000047ab9 */ /* 0x000fe20000000000 */
[----:B--2---:R-:W-:Y:S01]  /*7d30*/  SHF.R.S32.HI R10, RZ, 0x1f, R85 ;  /* 0x0000001fff0a7819 */ /* 0x004fe20000011455 */
[----:B-1----:R-:W-:Y:S01]  /*7d40*/  IMAD.WIDE.U32 R14, R85, c[0x0][0x280], RZ ;  /* 0x0000a000550e7a25 */ /* 0x002fe200078e00ff */
        /* <DEDUP_REMOVED lines=20> */
[----:B------:R-:W-:Y:S01]  /*7e90*/  CS2R R18, SRZ ;  /* 0x0000000000127805 */ /* 0x000fe2000001ff00 */
[----:B------:R-:W-:Y:S01]  /*7ea0*/  IMAD.MOV.U32 R16, RZ, RZ, R12 ;  /* 0x000000ffff107224 */ /* 0x000fe200078e000c */
[----:B------:R-:W-:Y:S01]  /*7eb0*/  @P3 SHF.R.U32.HI R10, RZ, c[0x0][0x2cc], R11 ;  /* 0x0000b300ff0a3a19 */ /* 0x000fe2000001160b */
[----:B------:R-:W-:Y:S01]  /*7ec0*/  IMAD.SHL.U32 R82, R82, 0x4, RZ ;  /* 0x0000000452527824 */ /* 0x000fe200078e00ff */
        /* <DEDUP_REMOVED lines=11> */
[C---:B------:R-:W-:Y:S01]  /*7f80*/  IMAD R13, R10.reuse, c[0x0][0x284], R13 ;  /* 0x0000a1000a0d7a24 */ /* 0x040fe200078e020d */
[----:B------:R-:W-:Y:S01]  /*7f90*/  CS2R R62, SRZ ;  /* 0x00000000003e7805 */ /* 0x000fe2000001ff00 */
[C---:B------:R-:W-:Y:S01]  /*7fa0*/  IMAD.WIDE.U32 R16, R10.reuse, c[0x0][0x290], R16 ;  /* 0x0000a4000a107a25 */ /* 0x040fe200078e0010 */
[----:B------:R1:W2:Y:S01]  /*7fb0*/  SHFL.IDX PT, R22, R14, RZ, 0x1c1f ;  /* 0x001c1fff0e167589 */ /* 0x0002a200000e0000 */
[----:B------:R-:W-:Y:S01]  /*7fc0*/  CS2R R70, SRZ ;  /* 0x0000000000467805 */ /* 0x000fe2000001ff00 */
[----:B------:R-:W-:Y:S01]  /*7fd0*/  IADD3 R21, R21, R13, RZ ;  /* 0x0000000d15157210 */ /* 0x000fe20007ffe0ff */
[----:B------:R-:W-:Y:S01]  /*7fe0*/  IMAD R11, R10, c[0x0][0x294], R11 ;  /* 0x0000a5000a0b7a24 */ /* 0x000fe200078e020b */
[----:B------:R-:W-:Y:S01]  /*7ff0*/  CS2R R76, SRZ ;  /* 0x00000000004c7805 */ /* 0x000fe2000001ff00 */
[----:B------:R-:W-:Y:S01]  /*8000*/  CS2R R94, SRZ ;  /* 0x00000000005e7805 */ /* 0x000fe2000001ff00 */
[----:B------:R-:W-:Y:S01]  /*8010*/  LEA.HI.X R21, R20, c[0x0][0x274], R21, 0x1, P0 ;  /* 0x00009d0014157a11 */ /* 0x000fe200000f0c15 */
[----:B------:R-:W-:Y:S01]  /*8020*/  CS2R R102, SRZ ;  /* 0x0000000000667805 */ /* 0x000fe2000001ff00 */
[----:B------:R-:W-:Y:S01]  /*8030*/  IADD3 R20, R17, R11, RZ ;  /* 0x0000000b11147210 */ /* 0x000fe20007ffe0ff */
[----:B------:R-:W-:Y:S01]  /*8040*/  CS2R R92, SRZ ;  /* 0x00000000005c7805 */ /* 0x000fe2000001ff00 */
[C---:B------:R-:W-:Y:S01]  /*8050*/  LEA R12, P0, R16.reuse, c[0x0][0x288], 0x1 ;  /* 0x0000a200100c7a11 */ /* 0x040fe200078008ff */
[----:B------:R1:W3:Y:S03]  /*8060*/  SHFL.IDX PT, R23, R21, RZ, 0x1c1f ;  /* 0x001c1fff15177589 */ /* 0x0002e600000e0000 */
[----:B------:R-:W-:-:S02]  /*8070*/  LEA.HI.X R20, R16, c[0x0][0x28c], R20, 0x1, P0 ;  /* 0x0000a30010147a11 */ /* 0x000fc400000f0c14 */
[----:B------:R-:W-:Y:S01]  /*8080*/  ISETP.GE.AND P0, PT, R9, R8, PT ;  /* 0x000000080900720c */ /* 0x000fe20003f06270 */
[----:B------:R1:W4:Y:S04]  /*8090*/  SHFL.IDX PT, R16, R12, RZ, 0x1c1f ;  /* 0x001c1fff0c107589 */ /* 0x00032800000e0000 */
[----:B------:R1:W1:Y:S08]  /*80a0*/  SHFL.IDX PT, R17, R20, RZ, 0x1c1f ;  /* 0x001c1fff14117589 */ /* 0x00027000000e0000 */
[----:B------:R-:W-:Y:S05]  /*80b0*/  @P0 BRA `(.L_x_985) ;  /* 0x000003e000000947 */ /* 0x000fea0003800000 */
[C---:B--2---:R-:W-:Y:S01]  /*80c0*/  ISETP.GE.AND P0, PT, R82.reuse, c[0x0][0x27c], PT ;  /* 0x00009f0052007a0c */ /* 0x044fe20003f06270 */
[----:B------:R-:W-:Y:S01]  /*80d0*/  CS2R R96, SRZ ;  /* 0x0000000000607805 */ /* 0x000fe2000001ff00 */
[----:B------:R-:W-:Y:S01]  /*80e0*/  CS2R R92, SRZ ;  /* 0x00000000005c7805 */ /* 0x000fe2000001ff00 */
[----:B------:R-:W-:-:S10]  /*80f0*/  IADD3 R10, R82, 0x10, RZ ;  /* 0x00000010520a7810 */ /* 0x000fd40007ffe0ff */
[----:B---3--:R-:W-:-:S04]  /*8100*/  @!P0 IMAD.WIDE R26, R82, 0x2, R22 ;  /* 0x00000002521a8825 */ /* 0x008fc800078e0216 */
[----:B-1--4-:R-:W-:Y:S01]  /*8110*/  @!P0 IMAD.WIDE R24, R82, 0x2, R16 ;  /* 0x0000000252188825 */ /* 0x012fe200078e0210 */
        /* <DEDUP_REMOVED lines=20> */
[----:B--2---:R-:W-:-:S04]  /*8260*/  @!P0 IMAD.WIDE R24, R11, 0x2, R22 ;  /* 0x000000020b188825 */ /* 0x004fc800078e0216 */
[----:B-1----:R-:W-:Y:S01]  /*8270*/  @!P0 IMAD.WIDE R26, R11, 0x2, R16 ;  /* 0x000000020b1a8825 */ /* 0x002fe200078e0210 */
[----:B------:R1:W5:Y:S04]  /*8280*/  @!P0 LD.E.64 R98, [R24.64] ;  /* 0x0000000618628980 */ /* 0x000368000c101b00 */
[----:B------:R2:W5:Y:S01]  /*8290*/  @!P0 LD.E.64 R94, [R26.64] ;  /* 0x000000061a5e8980 */ /* 0x000562000c101b00 */
[----:B------:R-:W-:Y:S01]  /*82a0*/  ISETP.GE.AND P0, PT, R10, c[0x0][0x27c], PT ;  /* 0x00009f000a007a0c */ /* 0x000fe20003f06270 */
[----:B------:R-:W-:Y:S01]  /*82b0*/  CS2R R78, SRZ ;  /* 0x00000000004e7805 */ /* 0x000fe2000001ff00 */
[----:B------:R-:W-:-:S11]  /*82c0*/  CS2R R76, SRZ ;  /* 0x00000000004c7805 */ /* 0x000fd6000001ff00 */
[----:B------:R-:W-:-:S04]  /*82d0*/  @!P0 SHF.R.S32.HI R11, RZ, 0x1f, R10 ;  /* 0x0000001fff0b8819 */ /* 0x000fc8000001140a */
[----:B------:R-:W-:-:S04]  /*82e0*/  @!P0 LEA.HI R10, R11, R10, RZ, 0x2 ;  /* 0x0000000a0b0a8211 */ /* 0x000fc800078f10ff */
[----:B------:R-:W-:-:S05]  /*82f0*/  @!P0 LOP3.LUT R10, R10, 0xfffffffc, RZ, 0xc0, !PT ;  /* 0xfffffffc0a0a8812 */ /* 0x000fca00078ec0ff */
[----:B---3--:R-:W-:-:S04]  /*8300*/  @!P0 IMAD.WIDE R28, R10, 0x2, R22 ;  /* 0x000000020a1c8825 */ /* 0x008fc800078e0216 */
[----:B----4-:R-:W-:Y:S01]  /*8310*/  @!P0 IMAD.WIDE R30, R10, 0x2, R16 ;  /* 0x000000020a1e8825 */ /* 0x010fe200078e0210 */
[----:B------:R-:W-:Y:S01]  /*8320*/  IADD3 R10, R82, 0x40, RZ ;  /* 0x00000040520a7810 */ /* 0x000fe20007ffe0ff */
        /* <DEDUP_REMOVED lines=8> */
[----:B-1----:R-:W-:-:S04]  /*83b0*/  @!P0 IMAD.WIDE R24, R10, 0x2, R22 ;  /* 0x000000020a188825 */ /* 0x002fc800078e0216 */
[----:B--2---:R-:W-:Y:S01]  /*83c0*/  @!P0 IMAD.WIDE R26, R10, 0x2, R16 ;  /* 0x000000020a1a8825 */ /* 0x004fe200078e0210 */
        /* <DEDUP_REMOVED lines=13> */
.L_x_985:
[----:B--2---:R-:W-:Y:S05]  /*84a0*/  BSYNC B0 ;  /* 0x0000000000007941 */ /* 0x004fea0003800000 */
.L_x_984:
[----:B---3-5:R-:W-:Y:S01]  /*84b0*/  IMAD.MOV.U32 R11, RZ, RZ, R66 ;  /* 0x000000ffff0b7224 */ /* 0x028fe200078e0042 */
[----:B------:R-:W-:Y:S01]  /*84c0*/  IADD3 R9, R9, 0x40, RZ ;  /* 0x0000004009097810 */ /* 0x000fe20007ffe0ff */
[----:B------:R-:W-:Y:S01]  /*84d0*/  IMAD.MOV.U32 R10, RZ, RZ, R67 ;  /* 0x000000ffff0a7224 */ /* 0x000fe200078e0043 */
[----:B-1----:R-:W1:Y:S01]  /*84e0*/  SHFL.IDX PT, R14, R14, 0x1, 0x1c1f ;  /* 0x003c1f000e0e7f89 */ /* 0x002e6200000e0000 */
[----:B------:R-:W-:Y:S01]  /*84f0*/  IMAD.MOV.U32 R15, RZ, RZ, R72 ;  /* 0x000000ffff0f7224 */ /* 0x000fe200078e0048 */
[----:B------:R-:W-:Y:S01]  /*8500*/  ISETP.GE.AND P0, PT, R9, R8, PT ;  /* 0x000000080900720c */ /* 0x000fe20003f06270 */
        /* <DEDUP_REMOVED lines=9> */
[----:B------:R-:W-:Y:S01]  /*85a0*/  MOV R11, R104 ;  /* 0x00000068000b7202 */ /* 0x000fe20000000f00 */
[----:B------:R-:W-:Y:S01]  /*85b0*/  IMAD.MOV.U32 R13, RZ, RZ, R99 ;  /* 0x000000ffff0d7224 */ /* 0x000fe200078e0063 */
[----:B------:R-:W2:Y:S01]  /*85c0*/  SHFL.IDX PT, R12, R12, 0x1, 0x1c1f ;  /* 0x003c1f000c0c7f89 */ /* 0x000ea200000e0000 */
[----:B----4-:R-:W-:Y:S01]  /*85d0*/  IMAD.MOV.U32 R16, RZ, RZ, R103 ;  /* 0x000000ffff107224 */ /* 0x010fe200078e0067 */
        /* <DEDUP_REMOVED lines=8> */
[----:B------:R-:W-:Y:S01]  /*8660*/  MOV R11, R76 ;  /* 0x0000004c000b7202 */ /* 0x000fe20000000f00 */
[----:B------:R-:W-:Y:S01]  /*8670*/  IMAD.MOV.U32 R13, RZ, RZ, R97 ;  /* 0x000000ffff0d7224 */ /* 0x000fe200078e0061 */
[----:B------:R-:W-:Y:S01]  /*8680*/  PRMT R69, R16, 0x5410, R17 ;  /* 0x0000541010457816 */ /* 0x000fe20000000011 */
[----:B------:R-:W-:Y:S01]  /*8690*/  CS2R R24, SRZ ;  /* 0x0000000000187805 */ /* 0x000fe2000001ff00 */
[----:B------:R-:W-:Y:S01]  /*86a0*/  PRMT R60, R10, 0x5410, R11 ;  /* 0x000054100a3c7816 */ /* 0x000fe2000000000b */
[----:B------:R-:W-:Y:S01]  /*86b0*/  IMAD.MOV.U32 R11, RZ, RZ, R94 ;  /* 0x000000ffff0b7224 */ /* 0x000fe200078e005e */
[----:B------:R-:W-:Y:S01]  /*86c0*/  PRMT R80, R13, 0x5410, R15 ;  /* 0x000054100d507816 */ /* 0x000fe2000000000f */
[----:B------:R-:W-:Y:S01]  /*86d0*/  IMAD.MOV.U32 R15, RZ, RZ, R70 ;  /* 0x000000ffff0f7224 */ /* 0x000fe200078e0046 */
[----:B------:R-:W-:Y:S01]  /*86e0*/  MOV R10, R95 ;  /* 0x0000005f000a7202 */ /* 0x000fe20000000f00 */
[----:B------:R-:W-:Y:S01]  /*86f0*/  IMAD.MOV.U32 R13, RZ, RZ, R71 ;  /* 0x000000ffff0d7224 */ /* 0x000fe200078e0047 */
[----:B------:R-:W-:Y:S01]  /*8700*/  CS2R R32, SRZ ;  /* 0x0000000000207805 */ /* 0x000fe2000001ff00 */
[----:B------:R-:W-:Y:S01]  /*8710*/  CS2R R38, SRZ ;  /* 0x0000000000267805 */ /* 0x000fe2000001ff00 */
[----:B------:R-:W-:Y:S01]  /*8720*/  PRMT R64, R10, 0x5410, R11 ;  /* 0x000054100a407816 */ /* 0x000fe2000000000b */
[----:B------:R-:W-:Y:S01]  /*8730*/  IMAD.MOV.U32 R10, RZ, RZ, R93 ;  /* 0x000000ffff0a7224 */ /* 0x000fe200078e005d */
[----:B------:R-:W-:Y:S01]  /*8740*/  PRMT R56, R13, 0x5410, R15 ;  /* 0x000054100d387816 */ /* 0x000fe2000000000f */
[----:B------:R-:W-:Y:S01]  /*8750*/  CS2R R46, SRZ ;  /* 0x00000000002e7805 */ /* 0x000fe2000001ff00 */
[----:B------:R-:W-:Y:S01]  /*8760*/  MOV R11, R92 ;  /* 0x0000005c000b7202 */ /* 0x000fe20000000f00 */
[----:B------:R3:W4:Y:S01]  /*8770*/  SHFL.IDX PT, R15, R21, 0x1, 0x1c1f ;  /* 0x003c1f00150f7f89 */ /* 0x00072200000e0000 */
[----:B------:R-:W-:Y:S01]  /*8780*/  CS2R R58, SRZ ;  /* 0x00000000003a7805 */ /* 0x000fe2000001ff00 */
[----:B------:R-:W-:Y:S01]  /*8790*/  CS2R R16, SRZ ;  /* 0x0000000000107805 */ /* 0x000fe2000001ff00 */
[----:B------:R-:W-:Y:S01]  /*87a0*/  PRMT R75, R10, 0x5410, R11 ;  /* 0x000054100a4b7816 */ /* 0x000fe2000000000b */
[----:B------:R3:W1:Y:S01]  /*87b0*/  SHFL.IDX PT, R13, R20, 0x1, 0x1c1f ;  /* 0x003c1f00140d7f89 */ /* 0x00066200000e0000 */
[----:B------:R-:W-:Y:S01]  /*87c0*/  CS2R R22, SRZ ;  /* 0x0000000000167805 */ /* 0x000fe2000001ff00 */
[----:B------:R-:W-:Y:S01]  /*87d0*/  CS2R R30, SRZ ;  /* 0x00000000001e7805 */ /* 0x000fe2000001ff00 */
[----:B------:R-:W-:Y:S01]  /*87e0*/  CS2R R36, SRZ ;  /* 0x0000000000247805 */ /* 0x000fe2000001ff00 */
[----:B------:R-:W-:Y:S01]  /*87f0*/  CS2R R42, SRZ ;  /* 0x00000000002a7805 */ /* 0x000fe2000001ff00 */
[----:B------:R-:W-:Y:S01]  /*8800*/  CS2R R54, SRZ ;  /* 0x0000000000367805 */ /* 0x000fe2000001ff00 */
[----:B------:R-:W-:Y:S05]  /*8810*/  @P0 BRA `(.L_x_987) ;  /* 0x000003e000000947 */ /* 0x000fea0003800000 */
[C---:B--2---:R-:W-:Y:S01]  /*8820*/  ISETP.GE.AND P0, PT, R82.reuse, c[0x0][0x27c], PT ;  /* 0x00009f0052007a0c */ /* 0x044fe20003f06270 */
[----:B------:R-:W-:Y:S01]  /*8830*/  CS2R R58, SRZ ;  /* 0x00000000003a7805 */ /* 0x000fe2000001ff00 */
[----:B------:R-:W-:Y:S01]  /*8840*/  CS2R R54, SRZ ;  /* 0x0000000000367805 */ /* 0x000fe2000001ff00 */
[----:B------:R-:W-:-:S10]  /*8850*/  IADD3 R10, R82, 0x10, RZ ;  /* 0x00000010520a7810 */ /* 0x000fd40007ffe0ff */
[----:B-1--4-:R-:W-:-:S04]  /*8860*/  @!P0 IMAD.WIDE R22, R82, 0x2, R14 ;  /* 0x0000000252168825 */ /* 0x012fc800078e020e */
[----:B---3--:R-:W-:Y:S01]  /*8870*/  @!P0 IMAD.WIDE R20, R82, 0x2, R12 ;  /* 0x0000000252148825 */ /* 0x008fe200078e020c */
        /* <DEDUP_REMOVED lines=31> */
[----:B---3--:R-:W-:-:S04]  /*8a70*/  @!P0 IMAD.WIDE R16, R9, 0x2, R14 ;  /* 0x0000000209108825 */ /* 0x008fc800078e020e */
[----:B----4-:R-:W-:Y:S01]  /*8a80*/  @!P0 IMAD.WIDE R18, R9, 0x2, R12 ;  /* 0x0000000209128825 */ /* 0x010fe200078e020c */
        /* <DEDUP_REMOVED lines=14> */
[----:B----4-:R-:W-:Y:S01]  /*8b70*/  CS2R R18, SRZ ;  /* 0x0000000000127805 */ /* 0x010fe2000001ff00 */
[----:B---3--:R-:W-:-:S11]  /*8b80*/  CS2R R16, SRZ ;  /* 0x0000000000107805 */ /* 0x008fd6000001ff00 */
[----:B------:R-:W-:-:S04]  /*8b90*/  @!P0 SHF.R.S32.HI R9, RZ, 0x1f, R10 ;  /* 0x0000001fff098819 */ /* 0x000fc8000001140a */
[----:B------:R-:W-:-:S04]  /*8ba0*/  @!P0 LEA.HI R9, R9, R10, RZ, 0x2 ;  /* 0x0000000a09098211 */ /* 0x000fc800078f10ff */
[----:B------:R-:W-:-:S05]  /*8bb0*/  @!P0 LOP3.LUT R9, R9, 0xfffffffc, RZ, 0xc0, !PT ;  /* 0xfffffffc09098812 */ /* 0x000fca00078ec0ff */
[----:B------:R-:W-:-:S04]  /*8bc0*/  @!P0 IMAD.WIDE R14, R9, 0x2, R14 ;  /* 0x00000002090e8825 */ /* 0x000fc800078e020e */
[----:B------:R-:W-:Y:S01]  /*8bd0*/  @!P0 IMAD.WIDE R12, R9, 0x2, R12 ;  /* 0x00000002090c8825 */ /* 0x000fe200078e020c */
[----:B------:R1:W5:Y:S04]  /*8be0*/  @!P0 LD.E.64 R18, [R14.64] ;  /* 0x000000060e128980 */ /* 0x000368000c101b00 */
[----:B------:R1:W5:Y:S02]  /*8bf0*/  @!P0 LD.E.64 R16, [R12.64] ;  /* 0x000000060c108980 */ /* 0x000364000c101b00 */
.L_x_987:
[----:B--2---:R-:W-:Y:S05]  /*8c00*/  BSYNC B0 ;  /* 0x0000000000007941 */ /* 0x004fea0003800000 */
.L_x_986:
[----:B------:R-:W-:Y:S01]  /*8c10*/  SHF.R.S32.HI R9, RZ, 0x1f, R52 ;  /* 0x0000001fff097819 */ /* 0x000fe20000011434 */
[----:B-1---5:R-:W-:Y:S01]  /*8c20*/  IMAD.MOV.U32 R13, RZ, RZ, R19 ;  /* 0x000000ffff0d7224 */ /* 0x022fe200078e0013 */
[----:B------:R-:W-:-:S04]  /*8c30*/  DEPBAR.LE SB0, 0x3 ;  /* 0x000080c00000791a */ /* 0x000fc80000000000 */
[----:B------:R-:W-:Y:S01]  /*8c40*/  LEA.HI R9, R9, R52, RZ, 0x3 ;  /* 0x0000003409097211 */ /* 0x000fe200078f18ff */
[----:B------:R-:W-:Y:S01]  /*8c50*/  IMAD.MOV.U32 R11, RZ, RZ, R24 ;  /* 0x000000ffff0b7224 */ /* 0x000fe200078e0018 */
[----:B------:R-:W-:Y:S01]  /*8c60*/  BSSY B1, `(.L_x_988) ;  /* 0x0000151000017945 */ /* 0x000fe20003800000 */
[----:B------:R-:W-:Y:S01]  /*8c70*/  IMAD.IADD R45, R8, 0x1, -R133 ;  /* 0x00000001082d7824 */ /* 0x000fe200078e0a85 */
[----:B------:R-:W-:Y:S01]  /*8c80*/  LOP3.LUT R9, R9, 0xfffffff8, RZ, 0xc0, !PT ;  /* 0xfffffff809097812 */ /* 0x000fe200078ec0ff */
[----:B---3--:R-:W-:Y:S02]  /*8c90*/  IMAD.MOV.U32 R20, RZ, RZ, R17 ;  /* 0x000000ffff147224 */ /* 0x008fe400078e0011 */
[----:B------:R-:W-:Y:S01]  /*8ca0*/  IMAD.MOV.U32 R28, RZ, RZ, R31 ;  /* 0x000000ffff1c7224 */ /* 0x000fe200078e001f */
[----:B------:R-:W-:Y:S01]  /*8cb0*/  IMNMX R45, R45, 0x80, PT ;  /* 0x000000802d2d7817 */ /* 0x000fe20003800200 */
[----:B------:R-:W-:Y:S02]  /*8cc0*/  IMAD.IADD R9, R52, 0x1, -R9 ;  /* 0x0000000134097824 */ /* 0x000fe400078e0a09 */
[----:B------:R-:W-:-:S02]  /*8cd0*/  IMAD.MOV.U32 R8, RZ, RZ, R55 ;  /* 0x000000ffff087224 */ /* 0x000fc400078e0037 */
[C---:B------:R-:W-:Y:S01]  /*8ce0*/  IMAD.SHL.U32 R10, R9.reuse, 0x40, RZ ;  /* 0x00000040090a7824 */ /* 0x040fe200078e00ff */
[----:B------:R-:W-:Y:S01]  /*8cf0*/  BAR.SYNC.DEFER_BLOCKING 0x0 ;  /* 0x0000000000007b1d */ /* 0x000fe20000010000 */
[----:B------:R-:W-:Y:S01]  /*8d00*/  LOP3.LUT P0, RZ, R9, 0x4, RZ, 0xc0, !PT ;  /* 0x0000000409ff7812 */ /* 0x000fe2000780c0ff */
[----:B------:R-:W-:Y:S02]  /*8d10*/  IMAD.MOV.U32 R9, RZ, RZ, R18 ;  /* 0x000000ffff097224 */ /* 0x000fe400078e0012 */
[----:B------:R-:W-:-:S03]  /*8d20*/  LOP3.LUT R10, R10, 0x1c0, RZ, 0xc0, !PT ;  /* 0x000001c00a0a7812 */ /* 0x000fc600078ec0ff */
[----:B------:R-:W-:Y:S01]  /*8d30*/  PRMT R14, R13, 0x5410, R9 ;  /* 0x000054100d0e7816 */ /* 0x000fe20000000009 */
[----:B------:R-:W-:Y:S01]  /*8d40*/  IMAD.MOV.U32 R9, RZ, RZ, R32 ;  /* 0x000000ffff097224 */ /* 0x000fe200078e0020 */
[----:B------:R-:W-:Y:S01]  /*8d50*/  LOP3.LUT R65, R10, 0x18, R65, 0xf8, !PT ;  /* 0x000000180a417812 */ /* 0x000fe200078ef841 */
[----:B------:R-:W-:Y:S01]  /*8d60*/  IMAD.MOV.U32 R13, RZ, RZ, R33 ;  /* 0x000000ffff0d7224 */ /* 0x000fe200078e0021 */
[----:B------:R-:W-:Y:S02]  /*8d70*/  SHF.R.U32.HI R10, RZ, 0x3, R10 ;  /* 0x00000003ff0a7819 */ /* 0x000fe4000001160a */
[----:B------:R-:W-:Y:S01]  /*8d80*/  PRMT R27, R27, 0x5410, R9 ;  /* 0x000054101b1b7816 */ /* 0x000fe20000000009 */
[----:B------:R-:W-:Y:S01]  /*8d90*/  IMAD.MOV.U32 R9, RZ, RZ, R46 ;  /* 0x000000ffff097224 */ /* 0x000fe200078e002e */
[----:B------:R-:W-:Y:S02]  /*8da0*/  LOP3.LUT R10, R65, R10, RZ, 0x3c, !PT ;  /* 0x0000000a410a7212 */ /* 0x000fe400078e3cff */
[----:B------:R-:W-:Y:S01]  /*8db0*/  PRMT R27, R13, 0x7610, R27 ;  /* 0x000076100d1b7816 */ /* 0x000fe2000000001b */
[----:B------:R-:W-:Y:S01]  /*8dc0*/  IMAD.MOV.U32 R13, RZ, RZ, R47 ;  /* 0x000000ffff0d7224 */ /* 0x000fe200078e002f */
[----:B------:R-:W-:Y:S01]  /*8dd0*/  PRMT R35, R9, 0x7610, R35 ;  /* 0x0000761009237816 */ /* 0x000fe20000000023 */
[----:B----4-:R-:W-:-:S02]  /*8de0*/  IMAD R15, R91, 0x200, R10 ;  /* 0x000002005b0f7824 */ /* 0x010fc400078e020a */
[----:B------:R-:W-:Y:S01]  /*8df0*/  IMAD.MOV.U32 R10, RZ, RZ, R25 ;  /* 0x000000ffff0a7224 */ /* 0x000fe200078e0019 */
[----:B------:R-:W-:Y:S01]  /*8e00*/  PRMT R34, R34, 0x5410, R13 ;  /* 0x0000541022227816 */ /* 0x000fe2000000000d */
[----:B------:R-:W-:Y:S01]  /*8e10*/  IMAD.MOV.U32 R9, RZ, RZ, R16 ;  /* 0x000000ffff097224 */ /* 0x000fe200078e0010 */
[----:B------:R-:W-:Y:S02]  /*8e20*/  IADD3 R12, R15, 0x20, RZ ;  /* 0x000000200f0c7810 */ /* 0x000fe40007ffe0ff */
[----:B------:R-:W-:Y:S01]  /*8e30*/  PRMT R21, R10, 0x5410, R11 ;  /* 0x000054100a157816 */ /* 0x000fe2000000000b */
[----:B------:R-:W-:Y:S01]  /*8e40*/  IMAD.MOV.U32 R11, RZ, RZ, R38 ;  /* 0x000000ffff0b7224 */ /* 0x000fe200078e0026 */
[----:B------:R-:W-:Y:S01]  /*8e50*/  PRMT R13, R13, 0x5410, R9 ;  /* 0x000054100d0d7816 */ /* 0x000fe20000000009 */
[----:B------:R-:W-:Y:S01]  /*8e60*/  IMAD.MOV.U32 R10, RZ, RZ, R39 ;  /* 0x000000ffff0a7224 */ /* 0x000fe200078e0027 */
[----:B------:R-:W-:Y:S01]  /*8e70*/  @P0 IADD3 R12, R15, -0x20, RZ ;  /* 0xffffffe00f0c0810 */ /* 0x000fe20007ffe0ff */
        /* <DEDUP_REMOVED lines=8> */
[----:B------:R-:W-:Y:S02]  /*8f00*/  LEA R15, R15, 0x18100, 0x1 ;  /* 0x000181000f0f7811 */ /* 0x000fe400078e08ff */
[----:B------:R-:W-:Y:S01]  /*8f10*/  PRMT R40, R10, 0x5410, R11 ;  /* 0x000054100a287816 */ /* 0x000fe2000000000b */
[----:B------:R-:W-:Y:S01]  /*8f20*/  IMAD.MOV.U32 R11, RZ, RZ, R22 ;  /* 0x000000ffff0b7224 */ /* 0x000fe200078e0016 */
[----:B------:R-:W-:Y:S01]  /*8f30*/  PRMT R26, R28, 0x7610, R26 ;  /* 0x000076101c1a7816 */ /* 0x000fe2000000001a */
[----:B------:R-:W-:Y:S01]  /*8f40*/  IMAD.MOV.U32 R10, RZ, RZ, R23 ;  /* 0x000000ffff0a7224 */ /* 0x000fe200078e0017 */
[----:B------:R-:W-:Y:S01]  /*8f50*/  PRMT R34, R9, 0x7610, R34 ;  /* 0x0000761009227816 */ /* 0x000fe20000000022 */
[----:B------:R-:W-:Y:S01]  /*8f60*/  IMAD.MOV.U32 R9, RZ, RZ, R54 ;  /* 0x000000ffff097224 */ /* 0x000fe200078e0036 */
[----:B------:R-:W-:-:S02]  /*8f70*/  LEA R12, R12, 0x18100, 0x1 ;  /* 0x000181000c0c7811 */ /* 0x000fc400078e08ff */
[----:B------:R-:W-:Y:S01]  /*8f80*/  PRMT R20, R10, 0x5410, R11 ;  /* 0x000054100a147816 */ /* 0x000fe2000000000b */
[----:B------:R-:W-:Y:S01]  /*8f90*/  IMAD.MOV.U32 R11, RZ, RZ, R36 ;  /* 0x000000ffff0b7224 */ /* 0x000fe200078e0024 */
[----:B------:R-:W-:Y:S01]  /*8fa0*/  PRMT R41, R8, 0x5410, R9 ;  /* 0x0000541008297816 */ /* 0x000fe20000000009 */
[----:B------:R-:W-:-:S05]  /*8fb0*/  IMAD.MOV.U32 R10, RZ, RZ, R37 ;  /* 0x000000ffff0a7224 */ /* 0x000fca00078e0025 */
[----:B------:R-:W-:Y:S01]  /*8fc0*/  PRMT R28, R10, 0x5410, R11 ;  /* 0x000054100a1c7816 */ /* 0x000fe2000000000b */
[----:B------:R-:W-:-:S05]  /*8fd0*/  IMAD.MOV.U32 R10, RZ, RZ, R43 ;  /* 0x000000ffff0a7224 */ /* 0x000fca00078e002b */
[----:B------:R-:W-:Y:S01]  /*8fe0*/  PRMT R35, R35, 0x5410, R10 ;  /* 0x0000541023237816 */ /* 0x000fe2000000000a */
[----:B------:R-:W-:Y:S05]  /*8ff0*/  @P0 BRA `(.L_x_989) ;  /* 0x0000117000000947 */ /* 0x000fea0003800000 */
[----:B------:R-:W-:Y:S01]  /*9000*/  ISETP.GE.AND P0, PT, R82, c[0x0][0x27c], PT ;  /* 0x00009f0052007a0c */ /* 0x000fe20003f06270 */
[----:B------:R-:W-:-:S12]  /*9010*/  BSSY B0, `(.L_x_990) ;  /* 0x000002c000007945 */ /* 0x000fd80003800000 */
[----:B------:R-:W-:Y:S05]  /*9020*/  @P0 BRA `(.L_x_991) ;  /* 0x000002a000000947 */ /* 0x000fea0003800000 */
[----:B------:R-:W1:Y:S01]  /*9030*/  LDS.128 R8, [R15] ;  /* 0x000000000f087984 */ /* 0x000e620000000c00 */
[----:B------:R-:W-:Y:S01]  /*9040*/  SHF.R.U32.HI R85, RZ, 0x10, R93 ;  /* 0x00000010ff557819 */ /* 0x000fe2000001165d */
[----:B------:R-:W-:Y:S01]  /*9050*/  HADD2.F32 R101, -RZ, R80.H1_H1 ;  /* 0x30000050ff657230 */ /* 0x000fe20000004100 */
[--C-:B------:R-:W-:Y:S02]  /*9060*/  SHF.R.U32.HI R81, RZ, 0x10, R97.reuse ;  /* 0x00000010ff517819 */ /* 0x100fe40000011661 */
[----:B------:R-:W-:Y:S01]  /*9070*/  SHF.R.U64 R65, R96, 0x10, R97 ;  /* 0x0000001060417819 */ /* 0x000fe20000001261 */
[----:B------:R-:W-:Y:S01]  /*9080*/  HADD2.F32 R85, -RZ, R85.H0_H0 ;  /* 0x20000055ff557230 */ /* 0x000fe20000004100 */
[----:B------:R-:W-:Y:S01]  /*9090*/  SHF.R.U64 R83, R92, 0x10, R93 ;  /* 0x000000105c537819 */ /* 0x000fe2000000125d */
        /* <DEDUP_REMOVED lines=35> */
.L_x_991:
[----:B------:R-:W-:Y:S05]  /*92d0*/  BSYNC B0 ;  /* 0x0000000000007941 */ /* 0x000fea0003800000 */
.L_x_990:
        /* <DEDUP_REMOVED lines=46> */
.L_x_993:
[----:B------:R-:W-:Y:S05]  /*95c0*/  BSYNC B0 ;  /* 0x0000000000007941 */ /* 0x000fea0003800000 */
.L_x_992:
        /* <DEDUP_REMOVED lines=9> */
[--C-:B------:R-:W-:Y:S02]  /*9660*/  SHF.R.U64 R65, R98, 0x10, R99.reuse ;  /* 0x0000001062417819 */ /* 0x100fe40000001263 */
        /* <DEDUP_REMOVED lines=15> */
[CC--:B------:R-:W-:Y:S01]  /*9760*/  FMUL.FTZ R90, R80.reuse, R83.reuse ;  /* 0x00000053505a7220 */ /* 0x0c0fe20000410000 */
[----:B------:R-:W-:Y:S01]  /*9770*/  HADD2.F32 R9, -RZ, R9.H1_H1 ;  /* 0x30000009ff097230 */ /* 0x000fe20000004100 */
[C---:B------:R-:W-:Y:S01]  /*9780*/  FMUL.FTZ R83, R75.reuse, R83 ;  /* 0x000000534b537220 */ /* 0x040fe20000410000 */
[----:B------:R-:W-:Y:S01]  /*9790*/  HADD2.F32 R64, -RZ, R69.H0_H0 ;  /* 0x20000045ff407230 */ /* 0x000fe20000004100 */
[-C--:B------:R-:W-:Y:S01]  /*97a0*/  FFMA.FTZ R90, R75, R88.reuse, -R90 ;  /* 0x000000584b5a7223 */ /* 0x080fe2000001085a */
[----:B------:R-:W-:Y:S01]  /*97b0*/  HADD2.F32 R69, -RZ, R68.H0_H0 ;  /* 0x20000044ff457230 */ /* 0x000fe20000004100 */
[----:B------:R-:W-:Y:S01]  /*97c0*/  FFMA.FTZ R83, R80, R88, R83 ;  /* 0x0000005850537223 */ /* 0x000fe20000010053 */
[----:B------:R-:W-:Y:S01]  /*97d0*/  HADD2.F32 R68, -RZ, R65.H0_H0 ;  /* 0x20000041ff447230 */ /* 0x000fe20000004100 */
[----:B------:R-:W-:-:S02]  /*97e0*/  FMUL.FTZ R65, R10, R11 ;  /* 0x0000000b0a417220 */ /* 0x000fc40000410000 */
[-C--:B------:R-:W-:Y:S02]  /*97f0*/  FMUL.FTZ R74, R9, R64.reuse ;  /* 0x00000040094a7220 */ /* 0x080fe40000410000 */
[C---:B------:R-:W-:Y:S02]  /*9800*/  FMUL.FTZ R11, R8.reuse, R11 ;  /* 0x0000000b080b7220 */ /* 0x040fe40000410000 */
[----:B------:R-:W-:Y:S02]  /*9810*/  FMUL.FTZ R64, R81, R64 ;  /* 0x0000004051407220 */ /* 0x000fe40000410000 */
        /* <DEDUP_REMOVED lines=8> */
[----:B------:R1:W-:Y:S02]  /*98a0*/  STS.128 [R15+0x4000], R8 ;  /* 0x004000080f007388 */ /* 0x0003e40000000c00 */
.L_x_995:
[----:B------:R-:W-:Y:S05]  /*98b0*/  BSYNC B0 ;  /* 0x0000000000007941 */ /* 0x000fea0003800000 */
.L_x_994:
        /* <DEDUP_REMOVED lines=46> */
.L_x_997:
[----:B------:R-:W-:Y:S05]  /*9ba0*/  BSYNC B0 ;  /* 0x0000000000007941 */ /* 0x000fea0003800000 */
.L_x_996:
        /* <DEDUP_REMOVED lines=46> */
.L_x_999:
[----:B------:R-:W-:Y:S05]  /*9e90*/  BSYNC B0 ;  /* 0x0000000000007941 */ /* 0x000fea0003800000 */
.L_x_998:
[----:B-1----:R-:W-:-:S04]  /*9ea0*/  IADD3 R8, R82, 0x50, RZ ;  /* 0x0000005052087810 */ /* 0x002fc80007ffe0ff */
        /* <DEDUP_REMOVED lines=22> */
[----:B------:R-:W-:Y:S01]  /*a010*/  FMUL.FTZ R67, R63, R68 ;  /* 0x000000443f437220 */ /* 0x000fe20000410000 */
[----:B------:R-:W-:Y:S01]  /*a020*/  HADD2.F32 R10, -RZ, R10.H1_H1 ;  /* 0x3000000aff0a7230 */ /* 0x000fe20000004100 */
[----:B------:R-:W-:Y:S01]  /*a030*/  FFMA.FTZ R62, R11, R66, R62 ;  /* 0x000000420b3e7223 */ /* 0x000fe2000001003e */
[----:B------:R-:W-:Y:S01]  /*a040*/  HADD2.F32 R9, -RZ, R9.H1_H1 ;  /* 0x30000009ff097230 */ /* 0x000fe20000004100 */
[C---:B------:R-:W-:Y:S01]  /*a050*/  FMUL.FTZ R68, R61.reuse, R68 ;  /* 0x000000443d447220 */ /* 0x040fe20000410000 */
[----:B------:R-:W-:Y:S01]  /*a060*/  HADD2.F32 R11, -RZ, R44.H0_H0 ;  /* 0x2000002cff0b7230 */ /* 0x000fe20000004100 */
[----:B------:R-:W-:-:S02]  /*a070*/  FFMA.FTZ R67, R61, R70, -R67 ;  /* 0x000000463d437223 */ /* 0x000fc40000010843 */
[----:B------:R-:W-:Y:S02]  /*a080*/  FMUL.FTZ R61, R9, R57 ;  /* 0x00000039093d7220 */ /* 0x000fe40000410000 */
[-C--:B------:R-:W-:Y:S02]  /*a090*/  FMUL.FTZ R44, R10, R11.reuse ;  /* 0x0000000b0a2c7220 */ /* 0x080fe40000410000 */
[----:B------:R-:W-:Y:S02]  /*a0a0*/  FMUL.FTZ R11, R8, R11 ;  /* 0x0000000b080b7220 */ /* 0x000fe40000410000 */
[----:B------:R-:W-:Y:S02]  /*a0b0*/  FMUL.FTZ R57, R64, R57 ;  /* 0x0000003940397220 */ /* 0x000fe40000410000 */
[----:B------:R-:W-:Y:S02]  /*a0c0*/  FFMA.FTZ R44, R8, R53, -R44 ;  /* 0x00000035082c7223 */ /* 0x000fe4000001082c */
[----:B------:R-:W-:-:S02]  /*a0d0*/  FFMA.FTZ R61, R64, R56, -R61 ;  /* 0x00000038403d7223 */ /* 0x000fc4000001083d */
[----:B------:R-:W-:Y:S02]  /*a0e0*/  FFMA.FTZ R65, R60, R66, -R65 ;  /* 0x000000423c417223 */ /* 0x000fe40000010841 */
[----:B------:R-:W-:Y:S02]  /*a0f0*/  FFMA.FTZ R68, R63, R70, R68 ;  /* 0x000000463f447223 */ /* 0x000fe40000010044 */
[----:B------:R-:W-:Y:S01]  /*a100*/  FFMA.FTZ R53, R10, R53, R11 ;  /* 0x000000350a357223 */ /* 0x000fe2000001000b */
[----:B------:R-:W-:Y:S01]  /*a110*/  F2FP.PACK_AB R11, R62, R65 ;  /* 0x000000413e0b723e */ /* 0x000fe200000000ff */
[----:B------:R-:W-:Y:S01]  /*a120*/  FFMA.FTZ R56, R9, R56, R57 ;  /* 0x0000003809387223 */ /* 0x000fe20000010039 */
[----:B------:R-:W-:Y:S02]  /*a130*/  F2FP.PACK_AB R8, R68, R67 ;  /* 0x000000434408723e */ /* 0x000fe400000000ff */
[----:B------:R-:W-:Y:S02]  /*a140*/  F2FP.PACK_AB R10, R53, R44 ;  /* 0x0000002c350a723e */ /* 0x000fe400000000ff */
[----:B------:R-:W-:-:S05]  /*a150*/  F2FP.PACK_AB R9, R56, R61 ;  /* 0x0000003d3809723e */ /* 0x000fca00000000ff */
[----:B------:R1:W-:Y:S02]  /*a160*/  STS.128 [R12+0x8000], R8 ;  /* 0x008000080c007388 */ /* 0x0003e40000000c00 */
.L_x_989:
[----:B------:R-:W-:Y:S05]  /*a170*/  BSYNC B1 ;  /* 0x0000000000017941 */ /* 0x000fea0003800000 */
.L_x_988:
[----:B------:R-:W-:-:S04]  /*a180*/  IADD3 R52, R52, 0x40, RZ ;  /* 0x0000004034347810 */ /* 0x000fc80007ffe0ff */
[----:B------:R-:W-:-:S13]  /*a190*/  ISETP.GE.AND P0, PT, R52, R45, PT ;  /* 0x0000002d3400720c */ /* 0x000fda0003f06270 */
        /* <DEDUP_REMOVED lines=32> */
[----:B------:R-:W-:Y:S02]  /*a3a0*/  FMUL.FTZ R53, R9, R45 ;  /* 0x0000002d09357220 */ /* 0x000fe40000410000 */
[----:B------:R-:W-:Y:S02]  /*a3b0*/  FMUL.FTZ R41, R8, R41 ;  /* 0x0000002908297220 */ /* 0x000fe40000410000 */
[C---:B------:R-:W-:Y:S02]  /*a3c0*/  FMUL.FTZ R45, R56.reuse, R45 ;  /* 0x0000002d382d7220 */ /* 0x040fe40000410000 */
[----:B------:R-:W-:Y:S02]  /*a3d0*/  FFMA.FTZ R53, R56, R44, -R53 ;  /* 0x0000002c38357223 */ /* 0x000fe40000010835 */
[----:B------:R-:W-:-:S02]  /*a3e0*/  FFMA.FTZ R57, R52, R58, -R57 ;  /* 0x0000003a34397223 */ /* 0x000fc40000010839 */
[----:B------:R-:W-:Y:S02]  /*a3f0*/  FFMA.FTZ R60, R55, R62, R60 ;  /* 0x0000003e373c7223 */ /* 0x000fe4000001003c */
[-C--:B------:R-:W-:Y:S02]  /*a400*/  FFMA.FTZ R40, R8, R11.reuse, -R40 ;  /* 0x0000000b08287223 */ /* 0x080fe40000010828 */
[----:B------:R-:W-:Y:S01]  /*a410*/  FFMA.FTZ R41, R10, R11, R41 ;  /* 0x0000000b0a297223 */ /* 0x000fe20000010029 */
[----:B------:R-:W-:Y:S01]  /*a420*/  F2FP.PACK_AB R11, R54, R57 ;  /* 0x00000039360b723e */ /* 0x000fe200000000ff */
[----:B------:R-:W-:Y:S01]  /*a430*/  FFMA.FTZ R44, R9, R44, R45 ;  /* 0x0000002c092c7223 */ /* 0x000fe2000001002d */
[----:B------:R-:W-:Y:S02]  /*a440*/  F2FP.PACK_AB R8, R60, R59 ;  /* 0x0000003b3c08723e */ /* 0x000fe400000000ff */
[----:B------:R-:W-:Y:S02]  /*a450*/  F2FP.PACK_AB R10, R41, R40 ;  /* 0x00000028290a723e */ /* 0x000fe400000000ff */
[----:B------:R-:W-:-:S05]  /*a460*/  F2FP.PACK_AB R9, R44, R53 ;  /* 0x000000352c09723e */ /* 0x000fca00000000ff */
[----:B------:R1:W-:Y:S02]  /*a470*/  STS.128 [R15+0x2000], R8 ;  /* 0x002000080f007388 */ /* 0x0003e40000000c00 */
.L_x_1002:
[----:B------:R-:W-:Y:S05]  /*a480*/  BSYNC B0 ;  /* 0x0000000000007941 */ /* 0x000fea0003800000 */
.L_x_1001:
        /* <DEDUP_REMOVED lines=46> */
.L_x_1004:
[----:B------:R-:W-:Y:S05]  /*a770*/  BSYNC B0 ;  /* 0x0000000000007941 */ /* 0x000fea0003800000 */
.L_x_1003:
        /* <DEDUP_REMOVED lines=46> */
.L_x_1006:
[----:B------:R-:W-:Y:S05]  /*aa60*/  BSYNC B0 ;  /* 0x0000000000007941 */ /* 0x000fea0003800000 */
.L_x_1005:
        /* <DEDUP_REMOVED lines=46> */
.L_x_1008:
[----:B------:R-:W-:Y:S05]  /*ad50*/  BSYNC B0 ;  /* 0x0000000000007941 */ /* 0x000fea0003800000 */
.L_x_1007:
        /* <DEDUP_REMOVED lines=30> */
[----:B------:R-:W-:-:S02]  /*af40*/  FMUL.FTZ R30, R27, R30 ;  /* 0x0000001e1b1e7220 */ /* 0x000fc40000410000 */
[-C--:B------:R-:W-:Y:S02]  /*af50*/  FMUL.FTZ R23, R9, R22.reuse ;  /* 0x0000001609177220 */ /* 0x080fe40000410000 */
[-C--:B------:R-:W-:Y:S02]  /*af60*/  FMUL.FTZ R20, R10, R11.reuse ;  /* 0x0000000b0a147220 */ /* 0x080fe40000410000 */
[C---:B------:R-:W-:Y:S02]  /*af70*/  FMUL.FTZ R11, R8.reuse, R11 ;  /* 0x0000000b080b7220 */ /* 0x040fe40000410000 */
[----:B------:R-:W-:Y:S02]  /*af80*/  FMUL.FTZ R22, R29, R22 ;  /* 0x000000161d167220 */ /* 0x000fe40000410000 */
[----:B------:R-:W-:Y:S02]  /*af90*/  FFMA.FTZ R34, R27, R31, -R34 ;  /* 0x0000001f1b227223 */ /* 0x000fe40000010822 */
[----:B------:R-:W-:-:S02]  /*afa0*/  FFMA.FTZ R20, R8, R21, -R20 ;  /* 0x0000001508147223 */ /* 0x000fc40000010814 */
[----:B------:R-:W-:Y:S02]  /*afb0*/  FFMA.FTZ R31, R28, R31, R30 ;  /* 0x0000001f1c1f7223 */ /* 0x000fe4000001001e */
        /* <DEDUP_REMOVED lines=8> */
.L_x_1010:
[----:B------:R-:W-:Y:S05]  /*b040*/  BSYNC B0 ;  /* 0x0000000000007941 */ /* 0x000fea0003800000 */
.L_x_1009:
[----:B------:R-:W-:-:S04]  /*b050*/  IADD3 R82, R82, 0x50, RZ ;  /* 0x0000005052527810 */ /* 0x000fc80007ffe0ff */
[----:B------:R-:W-:-:S13]  /*b060*/  ISETP.GE.AND P0, PT, R82, c[0x0][0x27c], PT ;  /* 0x00009f0052007a0c */ /* 0x000fda0003f06270 */
        /* <DEDUP_REMOVED lines=44> */
.L_x_983:
[----:B------:R-:W-:Y:S01]  /*b330*/  @P3 IMAD.HI.U32 R11, R10, c[0x0][0x2c8], RZ ;  /* 0x0000b2000a0b3a27 */ /* 0x000fe200078e00ff */
[----:B------:R-:W-:Y:S01]  /*b340*/  MOV R16, R12 ;  /* 0x0000000c00107202 */ /* 0x000fe20000000f00 */
[----:B------:R-:W-:Y:S01]  /*b350*/  BSSY B0, `(.L_x_1011) ;  /* 0x0000046000007945 */ /* 0x000fe20003800000 */
[----:B------:R-:W-:Y:S01]  /*b360*/  CS2R R30, SRZ ;  /* 0x00000000001e7805 */ /* 0x000fe2000001ff00 */
[----:B------:R-:W-:Y:S01]  /*b370*/  IMAD.MOV.U32 R20, RZ, RZ, R14 ;  /* 0x000000ffff147224 */ /* 0x000fe200078e000e */
        /* <DEDUP_REMOVED lines=16> */
[----:B------:R-:W-:Y:S01]  /*b480*/  CS2R R58, SRZ ;  /* 0x00000000003a7805 */ /* 0x000fe2000001ff00 */
[----:B------:R-:W-:Y:S01]  /*b490*/  CS2R R56, SRZ ;  /* 0x0000000000387805 */ /* 0x000fe2000001ff00 */
[----:B------:R-:W-:Y:S01]  /*b4a0*/  CS2R R74, SRZ ;  /* 0x00000000004a7805 */ /* 0x000fe2000001ff00 */
[----:B------:R-:W-:Y:S01]  /*b4b0*/  IMAD.IADD R19, R21, 0x1, R19 ;  /* 0x0000000115137824 */ /* 0x000fe200078e0213 */
[----:B------:R-:W-:Y:S01]  /*b4c0*/  CS2R R72, SRZ ;  /* 0x0000000000487805 */ /* 0x000fe2000001ff00 */
[----:B------:R-:W-:-:S03]  /*b4d0*/  IMAD R11, R10, c[0x0][0x294], R11 ;  /* 0x0000a5000a0b7a24 */ /* 0x000fc600078e020b */
[----:B------:R-:W-:Y:S02]  /*b4e0*/  LEA.HI.X R19, R20, c[0x0][0x274], R19, 0x1, P0 ;  /* 0x00009d0014137a11 */ /* 0x000fe400000f0c13 */
[----:B------:R-:W-:Y:S01]  /*b4f0*/  IADD3 R18, R17, R11, RZ ;  /* 0x0000000b11127210 */ /* 0x000fe20007ffe0ff */
[----:B------:R1:W2:Y:S01]  /*b500*/  SHFL.IDX PT, R20, R14, RZ, 0x1c1f ;  /* 0x001c1fff0e147589 */ /* 0x0002a200000e0000 */
[----:B------:R-:W-:-:S03]  /*b510*/  LEA R12, P0, R16, c[0x0][0x288], 0x1 ;  /* 0x0000a200100c7a11 */ /* 0x000fc600078008ff */
[----:B------:R1:W3:Y:S01]  /*b520*/  SHFL.IDX PT, R21, R19, RZ, 0x1c1f ;  /* 0x001c1fff13157589 */ /* 0x0002e200000e0000 */
[----:B------:R-:W-:Y:S02]  /*b530*/  LEA.HI.X R18, R16, c[0x0][0x28c], R18, 0x1, P0 ;  /* 0x0000a30010127a11 */ /* 0x000fe400000f0c12 */
[----:B------:R-:W-:Y:S01]  /*b540*/  ISETP.GE.AND P0, PT, R9, R8, PT ;  /* 0x000000080900720c */ /* 0x000fe20003f06270 */
[----:B------:R1:W4:Y:S04]  /*b550*/  SHFL.IDX PT, R16, R12, RZ, 0x1c1f ;  /* 0x001c1fff0c107589 */ /* 0x00032800000e0000 */
[----:B------:R1:W1:Y:S08]  /*b560*/  SHFL.IDX PT, R17, R18, RZ, 0x1c1f ;  /* 0x001c1fff12117589 */ /* 0x00027000000e0000 */
[----:B------:R-:W-:Y:S05]  /*b570*/  @P0 BRA `(.L_x_1012) ;  /* 0x0000023000000947 */ /* 0x000fea0003800000 */
[C---:B------:R-:W-:Y:S01]  /*b580*/  ISETP.GE.AND P0, PT, R65.reuse, c[0x0][0x27c], PT ;  /* 0x00009f0041007a0c */ /* 0x040fe20003f06270 */
[----:B------:R-:W-:Y:S01]  /*b590*/  CS2R R78, SRZ ;  /* 0x00000000004e7805 */ /* 0x000fe2000001ff00 */
[----:B------:R-:W-:Y:S01]  /*b5a0*/  CS2R R76, SRZ ;  /* 0x00000000004c7805 */ /* 0x000fe2000001ff00 */
[----:B------:R-:W-:Y:S01]  /*b5b0*/  CS2R R74, SRZ ;  /* 0x00000000004a7805 */ /* 0x000fe2000001ff00 */
[----:B------:R-:W-:Y:S01]  /*b5c0*/  CS2R R72, SRZ ;  /* 0x0000000000487805 */ /* 0x000fe2000001ff00 */
[----:B------:R-:W-:-:S08]  /*b5d0*/  IADD3 R11, R65, 0x20, RZ ;  /* 0x00000020410b7810 */ /* 0x000fd00007ffe0ff */
[----:B--23--:R-:W-:-:S04]  /*b5e0*/  @!P0 IMAD.WIDE R22, R65, 0x2, R20 ;  /* 0x0000000241168825 */ /* 0x00cfc800078e0214 */
[----:B-1--4-:R-:W-:Y:S01]  /*b5f0*/  @!P0 IMAD.WIDE R24, R65, 0x2, R16 ;  /* 0x0000000241188825 */ /* 0x012fe200078e0210 */
[----:B------:R1:W5:Y:S04]  /*b600*/  @!P0 LD.E.128 R76, [R22.64] ;  /* 0x00000006164c8980 */ /* 0x000368000c101d00 */
[----:B------:R2:W5:Y:S01]  /*b610*/  @!P0 LD.E.128 R72, [R24.64] ;  /* 0x0000000618488980 */ /* 0x000562000c101d00 */
[----:B------:R-:W-:Y:S01]  /*b620*/  ISETP.GE.AND P0, PT, R11, c[0x0][0x27c], PT ;  /* 0x00009f000b007a0c */ /* 0x000fe20003f06270 */
[----:B------:R-:W-:Y:S01]  /*b630*/  CS2R R62, SRZ ;  /* 0x00000000003e7805 */ /* 0x000fe2000001ff00 */
[----:B------:R-:W-:Y:S01]  /*b640*/  CS2R R60, SRZ ;  /* 0x00000000003c7805 */ /* 0x000fe2000001ff00 */
[----:B------:R-:W-:Y:S01]  /*b650*/  CS2R R58, SRZ ;  /* 0x00000000003a7805 */ /* 0x000fe2000001ff00 */
[----:B------:R-:W-:-:S09]  /*b660*/  CS2R R56, SRZ ;  /* 0x0000000000387805 */ /* 0x000fd2000001ff00 */
[----:B------:R-:W-:-:S04]  /*b670*/  @!P0 SHF.R.S32.HI R10, RZ, 0x1f, R11 ;  /* 0x0000001fff0a8819 */ /* 0x000fc8000001140b */
[----:B------:R-:W-:-:S04]  /*b680*/  @!P0 LEA.HI R10, R10, R11, RZ, 0x3 ;  /* 0x0000000b0a0a8211 */ /* 0x000fc800078f18ff */
[----:B------:R-:W-:Y:S02]  /*b690*/  @!P0 LOP3.LUT R10, R10, 0xfffffff8, RZ, 0xc0, !PT ;  /* 0xfffffff80a0a8812 */ /* 0x000fe400078ec0ff */
[----:B------:R-:W-:-:S03]  /*b6a0*/  IADD3 R11, R65, 0x40, RZ ;  /* 0x00000040410b7810 */ /* 0x000fc60007ffe0ff */
[----:B-1----:R-:W-:-:S04]  /*b6b0*/  @!P0 IMAD.WIDE R22, R10, 0x2, R20 ;  /* 0x000000020a168825 */ /* 0x002fc800078e0214 */
[----:B--2---:R-:W-:Y:S01]  /*b6c0*/  @!P0 IMAD.WIDE R24, R10, 0x2, R16 ;  /* 0x000000020a188825 */ /* 0x004fe200078e0210 */
        /* <DEDUP_REMOVED lines=9> */
[----:B------:R-:W-:-:S05]  /*b760*/  @!P0 LOP3.LUT R10, R10, 0xfffffff8, RZ, 0xc0, !PT ;  /* 0xfffffff80a0a8812 */ /* 0x000fca00078ec0ff */
[----:B------:R-:W-:-:S04]  /*b770*/  @!P0 IMAD.WIDE R20, R10, 0x2, R20 ;  /* 0x000000020a148825 */ /* 0x000fc800078e0214 */
[----:B------:R-:W-:Y:S01]  /*b780*/  @!P0 IMAD.WIDE R10, R10, 0x2, R16 ;  /* 0x000000020a0a8825 */ /* 0x000fe200078e0210 */
[----:B------:R1:W5:Y:S04]  /*b790*/  @!P0 LD.E.128 R44, [R20.64] ;  /* 0x00000006142c8980 */ /* 0x000368000c101d00 */
[----:B------:R1:W5:Y:S02]  /*b7a0*/  @!P0 LD.E.128 R40, [R10.64] ;  /* 0x000000060a288980 */ /* 0x000364000c101d00 */
.L_x_1012:
[----:B------:R-:W-:Y:S05]  /*b7b0*/  BSYNC B0 ;  /* 0x0000000000007941 */ /* 0x000fea0003800000 */
.L_x_1011:
[----:B-1---5:R-:W-:Y:S01]  /*b7c0*/  IMAD.MOV.U32 R11, RZ, RZ, R46 ;  /* 0x000000ffff0b7224 */ /* 0x022fe200078e002e */
[----:B------:R-:W-:Y:S01]  /*b7d0*/  IADD3 R9, R9, 0x40, RZ ;  /* 0x0000004009097810 */ /* 0x000fe20007ffe0ff */
[----:B------:R-:W-:Y:S01]  /*b7e0*/  IMAD.MOV.U32 R10, RZ, RZ, R47 ;  /* 0x000000ffff0a7224 */ /* 0x000fe200078e002f */
[----:B------:R-:W1:Y:S01]  /*b7f0*/  SHFL.IDX PT, R14, R14, 0x1, 0x1c1f ;  /* 0x003c1f000e0e7f89 */ /* 0x000e6200000e0000 */
        /* <DEDUP_REMOVED lines=13> */
[----:B------:R-:W4:Y:S02]  /*b8d0*/  SHFL.IDX PT, R12, R12, 0x1, 0x1c1f ;  /* 0x003c1f000c0c7f89 */ /* 0x000f2400000e0000 */
        /* <DEDUP_REMOVED lines=26> */
[----:B------:R-:W4:Y:S01]  /*ba80*/  SHFL.IDX PT, R15, R19, 0x1, 0x1c1f ;  /* 0x003c1f00130f7f89 */ /* 0x000f2200000e0000 */
[----:B------:R-:W-:Y:S01]  /*ba90*/  CS2R R36, SRZ ;  /* 0x0000000000247805 */ /* 0x000fe2000001ff00 */
[----:B------:R-:W-:Y:S01]  /*baa0*/  CS2R R22, SRZ ;  /* 0x0000000000167805 */ /* 0x000fe2000001ff00 */
[----:B------:R-:W-:Y:S01]  /*bab0*/  PRMT R99, R10, 0x5410, R11 ;  /* 0x000054100a637816 */ /* 0x000fe2000000000b */
[----:B------:R3:W2:Y:S02]  /*bac0*/  SHFL.IDX PT, R13, R18, 0x1, 0x1c1f ;  /* 0x003c1f00120d7f89 */ /* 0x0006a400000e0000 */
[----:B--23--:R-:W-:Y:S01]  /*bad0*/  CS2R R20, SRZ ;  /* 0x0000000000147805 */ /* 0x00cfe2000001ff00 */
[----:B------:R-:W-:Y:S01]  /*bae0*/  CS2R R16, SRZ ;  /* 0x0000000000107805 */ /* 0x000fe2000001ff00 */
[----:B------:R-:W-:Y:S01]  /*baf0*/  CS2R R34, SRZ ;  /* 0x0000000000227805 */ /* 0x000fe2000001ff00 */
[----:B------:R-:W-:Y:S01]  /*bb00*/  CS2R R32, SRZ ;  /* 0x0000000000207805 */ /* 0x000fe2000001ff00 */
[----:B------:R-:W-:Y:S01]  /*bb10*/  CS2R R18, SRZ ;  /* 0x0000000000127805 */ /* 0x000fe2000001ff00 */
[----:B------:R-:W-:Y:S05]  /*bb20*/  @P0 BRA `(.L_x_1014) ;  /* 0x0000023000000947 */ /* 0x000fea0003800000 */
[C---:B-1--4-:R-:W-:Y:S01]  /*bb30*/  ISETP.GE.AND P0, PT, R65.reuse, c[0x0][0x27c], PT ;  /* 0x00009f0041007a0c */ /* 0x052fe20003f06270 */
        /* <DEDUP_REMOVED lines=19> */
[----:B------:R-:W-:Y:S01]  /*bc70*/  @!P0 IMAD.WIDE R54, R9, 0x2, R12 ;  /* 0x0000000209368825 */ /* 0x000fe200078e020c */
[----:B------:R1:W5:Y:S04]  /*bc80*/  @!P0 LD.E.128 R24, [R20.64] ;  /* 0x0000000614188980 */ /* 0x000368000c101d00 */
[----:B------:R3:W5:Y:S01]  /*bc90*/  @!P0 LD.E.128 R16, [R54.64] ;  /* 0x0000000636108980 */ /* 0x000762000c101d00 */
[----:B------:R-:W-:Y:S01]  /*bca0*/  ISETP.GE.AND P0, PT, R10, c[0x0][0x27c], PT ;  /* 0x00009f000a007a0c */ /* 0x000fe20003f06270 */
[----:B------:R-:W-:Y:S01]  /*bcb0*/  CS2R R30, SRZ ;  /* 0x00000000001e7805 */ /* 0x000fe2000001ff00 */
[----:B------:R-:W-:Y:S01]  /*bcc0*/  CS2R R28, SRZ ;  /* 0x00000000001c7805 */ /* 0x000fe2000001ff00 */
[----:B--2---:R-:W-:-:S10]  /*bcd0*/  CS2R R22, SRZ ;  /* 0x0000000000167805 */ /* 0x004fd4000001ff00 */
[----:B------:R-:W-:-:S04]  /*bce0*/  @!P0 SHF.R.S32.HI R9, RZ, 0x1f, R10 ;  /* 0x0000001fff098819 */ /* 0x000fc8000001140a */
[----:B------:R-:W-:Y:S01]  /*bcf0*/  @!P0 LEA.HI R9, R9, R10, RZ, 0x3 ;  /* 0x0000000a09098211 */ /* 0x000fe200078f18ff */
[----:B-1----:R-:W-:-:S03]  /*bd00*/  CS2R R20, SRZ ;  /* 0x0000000000147805 */ /* 0x002fc6000001ff00 */
[----:B------:R-:W-:-:S05]  /*bd10*/  @!P0 LOP3.LUT R9, R9, 0xfffffff8, RZ, 0xc0, !PT ;  /* 0xfffffff809098812 */ /* 0x000fca00078ec0ff */
[----:B------:R-:W-:-:S04]  /*bd20*/  @!P0 IMAD.WIDE R14, R9, 0x2, R14 ;  /* 0x00000002090e8825 */ /* 0x000fc800078e020e */
[----:B------:R-:W-:Y:S01]  /*bd30*/  @!P0 IMAD.WIDE R12, R9, 0x2, R12 ;  /* 0x00000002090c8825 */ /* 0x000fe200078e020c */
[----:B------:R3:W5:Y:S04]  /*bd40*/  @!P0 LD.E.128 R28, [R14.64] ;  /* 0x000000060e1c8980 */ /* 0x000768000c101d00 */
[----:B------:R3:W5:Y:S02]  /*bd50*/  @!P0 LD.E.128 R20, [R12.64] ;  /* 0x000000060c148980 */ /* 0x000764000c101d00 */
.L_x_1014:
[----:B-1--4-:R-:W-:Y:S05]  /*bd60*/  BSYNC B0 ;  /* 0x0000000000007941 */ /* 0x012fea0003800000 */
.L_x_1013:
[----:B-----5:R-:W-:Y:S01]  /*bd70*/  IMAD.MOV.U32 R11, RZ, RZ, R30 ;  /* 0x000000ffff0b7224 */ /* 0x020fe200078e001e */
[----:B------:R-:W-:Y:S01]  /*bd80*/  IADD3 R83, -R133, R8, RZ ;  /* 0x0000000885537210 */ /* 0x000fe20007ffe1ff */
[----:B------:R-:W-:Y:S01]  /*bd90*/  IMAD.MOV.U32 R10, RZ, RZ, R31 ;  /* 0x000000ffff0a7224 */ /* 0x000fe200078e001f */
[----:B------:R-:W-:-:S04]  /*bda0*/  DEPBAR.LE SB0, 0x3 ;  /* 0x000080c00000791a */ /* 0x000fc80000000000 */
[----:B------:R-:W-:Y:S01]  /*bdb0*/  IMAD.MOV.U32 R9, RZ, RZ, R28 ;  /* 0x000000ffff097224 */ /* 0x000fe200078e001c */
[----:B------:R-:W-:Y:S01]  /*bdc0*/  PRMT R64, R10, 0x5410, R11 ;  /* 0x000054100a407816 */ /* 0x000fe2000000000b */
[----:B------:R-:W-:Y:S01]  /*bdd0*/  IMAD.MOV.U32 R11, RZ, RZ, R26 ;  /* 0x000000ffff0b7224 */ /* 0x000fe200078e001a */
[----:B------:R-:W-:Y:S01]  /*bde0*/  IMNMX R83, R83, 0x80, PT ;  /* 0x0000008053537817 */ /* 0x000fe20003800200 */
[----:B------:R-:W-:Y:S01]  /*bdf0*/  IMAD.MOV.U32 R10, RZ, RZ, R27 ;  /* 0x000000ffff0a7224 */ /* 0x000fe200078e001b */
[----:B---3--:R-:W-:Y:S01]  /*be00*/  PRMT R55, R55, 0x5410, R9 ;  /* 0x0000541037377816 */ /* 0x008fe20000000009 */
        /* <DEDUP_REMOVED lines=9> */
[----:B------:R-:W-:Y:S01]  /*bea0*/  BAR.SYNC.DEFER_BLOCKING 0x0 ;  /* 0x0000000000007b1d */ /* 0x000fe20000010000 */
[----:B------:R-:W-:Y:S01]  /*beb0*/  IMAD.MOV.U32 R12, RZ, RZ, R25 ;  /* 0x000000ffff0c7224 */ /* 0x000fe200078e0019 */
[----:B------:R-:W-:Y:S01]  /*bec0*/  PRMT R81, R10, 0x5410, R11 ;  /* 0x000054100a517816 */ /* 0x000fe2000000000b */
[----:B------:R-:W-:Y:S01]  /*bed0*/  IMAD.MOV.U32 R11, RZ, RZ, R22 ;  /* 0x000000ffff0b7224 */ /* 0x000fe200078e0016 */
[----:B------:R-:W-:Y:S01]  /*bee0*/  PRMT R80, R80, 0x5410, R9 ;  /* 0x0000541050507816 */ /* 0x000fe20000000009 */
[----:B------:R-:W-:Y:S01]  /*bef0*/  IMAD.MOV.U32 R10, RZ, RZ, R23 ;  /* 0x000000ffff0a7224 */ /* 0x000fe200078e0017 */
[----:B------:R-:W-:Y:S01]  /*bf00*/  ISETP.GE.AND P0, PT, R52, R83, PT ;  /* 0x000000533400720c */ /* 0x000fe20003f06270 */
[----:B------:R-:W-:Y:S01]  /*bf10*/  IMAD.MOV.U32 R9, RZ, RZ, R20 ;  /* 0x000000ffff097224 */ /* 0x000fe200078e0014 */
[----:B------:R-:W-:Y:S01]  /*bf20*/  PRMT R68, R12, 0x7610, R68 ;  /* 0x000076100c447816 */ /* 0x000fe20000000044 */
[----:B------:R-:W-:Y:S01]  /*bf30*/  BSSY B1, `(.L_x_1015) ;  /* 0x0000163000017945 */ /* 0x000fe20003800000 */
[----:B------:R-:W-:Y:S01]  /*bf40*/  PRMT R54, R10, 0x5410, R11 ;  /* 0x000054100a367816 */ /* 0x000fe2000000000b */
[----:B------:R-:W-:Y:S01]  /*bf50*/  IMAD.MOV.U32 R10, RZ, RZ, R19 ;  /* 0x000000ffff0a7224 */ /* 0x000fe200078e0013 */
[----:B------:R-:W-:Y:S01]  /*bf60*/  PRMT R53, R53, 0x5410, R9 ;  /* 0x0000541035357816 */ /* 0x000fe20000000009 */
[----:B------:R-:W-:Y:S01]  /*bf70*/  IMAD.MOV.U32 R9, RZ, RZ, R16 ;  /* 0x000000ffff097224 */ /* 0x000fe200078e0010 */
[----:B------:R-:W-:-:S02]  /*bf80*/  MOV R11, R18 ;  /* 0x00000012000b7202 */ /* 0x000fc40000000f00 */
[----:B------:R-:W-:Y:S02]  /*bf90*/  MOV R12, R37 ;  /* 0x00000025000c7202 */ /* 0x000fe40000000f00 */
        /* <DEDUP_REMOVED lines=21> */
[----:B------:R-:W-:Y:S02]  /*c0f0*/  LEA.HI R14, R9, R82, RZ, 0x1d ;  /* 0x00000052090e7211 */ /* 0x000fe400078fe8ff */
[----:B------:R-:W-:Y:S02]  /*c100*/  LOP3.LUT R12, R12, 0x1c0, RZ, 0xc0, !PT ;  /* 0x000001c00c0c7812 */ /* 0x000fe400078ec0ff */
[----:B------:R-:W-:Y:S02]  /*c110*/  SHF.R.S32.HI R9, RZ, 0x1f, R14 ;  /* 0x0000001fff097819 */ /* 0x000fe4000001140e */
[----:B------:R-:W-:-:S02]  /*c120*/  SHF.L.U32 R8, R14, 0x3, RZ ;  /* 0x000000030e087819 */ /* 0x000fc400000006ff */
[----:B------:R-:W-:Y:S02]  /*c130*/  LEA.HI R9, R9, R14, RZ, 0x3 ;  /* 0x0000000e09097211 */ /* 0x000fe400078f18ff */
[----:B------:R-:W-:Y:S02]  /*c140*/  SHF.R.U32.HI R11, RZ, 0x3, R12 ;  /* 0x00000003ff0b7819 */ /* 0x000fe4000001160c */
[C---:B------:R-:W-:Y:S02]  /*c150*/  LOP3.LUT R8, R12.reuse, 0x38, R8, 0xf8, !PT ;  /* 0x000000380c087812 */ /* 0x040fe400078ef808 */
[----:B------:R-:W-:Y:S02]  /*c160*/  SHF.L.U32 R9, R9, 0xa, RZ ;  /* 0x0000000a09097819 */ /* 0x000fe400000006ff */
[----:B------:R-:W-:Y:S02]  /*c170*/  SHF.L.U32 R10, R91, 0x9, RZ ;  /* 0x000000095b0a7819 */ /* 0x000fe400000006ff */
[----:B------:R-:W-:-:S02]  /*c180*/  LOP3.LUT R98, R12, 0x38, R65, 0xf8, !PT ;  /* 0x000000380c627812 */ /* 0x000fc400078ef841 */
[----:B------:R-:W-:Y:S02]  /*c190*/  LOP3.LUT R8, R8, R11, RZ, 0x3c, !PT ;  /* 0x0000000b08087212 */ /* 0x000fe400078e3cff */
[----:B------:R-:W-:Y:S02]  /*c1a0*/  LOP3.LUT R9, R9, 0x7fffe000, RZ, 0xc0, !PT ;  /* 0x7fffe00009097812 */ /* 0x000fe400078ec0ff */
[----:B------:R-:W-:Y:S02]  /*c1b0*/  LOP3.LUT R98, R10, R98, R11, 0xf6, !PT ;  /* 0x000000620a627212 */ /* 0x000fe400078ef60b */
[----:B------:R-:W-:Y:S02]  /*c1c0*/  IADD3 R8, R8, R9, R10 ;  /* 0x0000000908087210 */ /* 0x000fe40007ffe00a */
[----:B------:R-:W-:Y:S02]  /*c1d0*/  SHF.L.U32 R98, R98, 0x1, RZ ;  /* 0x0000000162627819 */ /* 0x000fe400000006ff */
[----:B------:R-:W-:-:S02]  /*c1e0*/  SHF.L.U32 R97, R8, 0x1, RZ ;  /* 0x0000000108617819 */ /* 0x000fc400000006ff */
[--C-:B------:R-:W-:Y:S01]  /*c1f0*/  SHF.R.U32.HI R103, RZ, 0x10, R75.reuse ;  /* 0x00000010ff677819 */ /* 0x100fe2000001164b */
[----:B------:R-:W1:Y:S01]  /*c200*/  LDS.128 R12, [R98+0x18100] ;  /* 0x01810000620c7984 */ /* 0x000e620000000c00 */
[----:B------:R-:W-:Y:S02]  /*c210*/  SHF.R.U64 R74, R74, 0x10, R75 ;  /* 0x000000104a4a7819 */ /* 0x000fe4000000124b */
[----:B------:R-:W-:Y:S01]  /*c220*/  SHF.R.U64 R75, R76, 0x10, R77 ;  /* 0x000000104c4b7819 */ /* 0x000fe2000000124d */
[----:B------:R-:W2:Y:S01]  /*c230*/  LDS.128 R8, [R97+0x18100] ;  /* 0x0181000061087984 */ /* 0x000ea20000000c00 */
[----:B------:R-:W-:Y:S01]  /*c240*/  SHF.R.U64 R78, R78, 0x10, R79 ;  /* 0x000000104e4e7819 */ /* 0x000fe2000000124f */
[----:B------:R-:W-:Y:S01]  /*c250*/  HADD2.F32 R116, -RZ, R103.H0_H0 ;  /* 0x20000067ff747230 */ /* 0x000fe20000004100 */
[----:B------:R-:W-:Y:S01]  /*c260*/  SHF.R.U32.HI R76, RZ, 0x10, R77 ;  /* 0x00000010ff4c7819 */ /* 0x000fe2000001164d */
[--C-:B------:R-:W-:Y:S01]  /*c270*/  HADD2.F32 R103, -RZ, R99.reuse.H0_H0 ;  /* 0x20000063ff677230 */ /* 0x100fe20000004100 */
[----:B------:R-:W-:Y:S01]  /*c280*/  SHF.R.U32.HI R79, RZ, 0x10, R79 ;  /* 0x00000010ff4f7819 */ /* 0x000fe2000001164f */
[----:B------:R-:W-:Y:S01]  /*c290*/  HADD2.F32 R99, -RZ, R99.H1_H1 ;  /* 0x30000063ff637230 */ /* 0x000fe20000004100 */
[--C-:B------:R-:W-:Y:S01]  /*c2a0*/  SHF.R.U64 R72, R72, 0x10, R73.reuse ;  /* 0x0000001048487819 */ /* 0x100fe20000001249 */
[----:B------:R-:W-:Y:S01]  /*c2b0*/  HADD2.F32 R124, -RZ, R76.H0_H0 ;  /* 0x2000004cff7c7230 */ /* 0x000fe20000004100 */
[----:B------:R-:W-:Y:S01]  /*c2c0*/  SHF.R.U32.HI R73, RZ, 0x10, R73 ;  /* 0x00000010ff497819 */ /* 0x000fe20000011649 */
[----:B------:R-:W-:-:S02]  /*c2d0*/  HADD2.F32 R120, -RZ, R79.H0_H0 ;  /* 0x2000004fff787230 */ /* 0x000fc40000004100 */
[--C-:B------:R-:W-:Y:S02]  /*c2e0*/  HADD2.F32 R79, -RZ, R101.reuse.H0_H0 ;  /* 0x20000065ff4f7230 */ /* 0x100fe40000004100 */
[----:B------:R-:W-:Y:S02]  /*c2f0*/  HADD2.F32 R101, -RZ, R101.H1_H1 ;  /* 0x30000065ff657230 */ /* 0x000fe40000004100 */
[----:B------:R-:W-:Y:S02]  /*c300*/  HADD2.F32 R113, -RZ, R78.H0_H0 ;  /* 0x2000004eff717230 */ /* 0x000fe40000004100 */
[--C-:B-1----:R-:W-:Y:S02]  /*c310*/  HADD2.F32 R77, -RZ, R15.reuse.H0_H0 ;  /* 0x2000000fff4d7230 */ /* 0x102fe40000004100 */
[----:B------:R-:W-:Y:S02]  /*c320*/  HADD2.F32 R15, -RZ, R15.H1_H1 ;  /* 0x3000000fff0f7230 */ /* 0x000fe40000004100 */
[--C-:B--2---:R-:W-:Y:S01]  /*c330*/  HADD2.F32 R107, -RZ, R11.reuse.H0_H0 ;  /* 0x2000000bff6b7230 */ /* 0x104fe20000004100 */
[----:B------:R-:W-:Y:S01]  /*c340*/  FMUL.FTZ R112, R77, R108 ;  /* 0x0000006c4d707220 */ /* 0x000fe20000410000 */
[----:B------:R-:W-:Y:S01]  /*c350*/  HADD2.F32 R11, -RZ, R11.H1_H1 ;  /* 0x3000000bff0b7230 */ /* 0x000fe20000004100 */
[----:B------:R-:W-:Y:S01]  /*c360*/  FMUL.FTZ R118, R15, R116 ;  /* 0x000000740f767220 */ /* 0x000fe20000410000 */
[--C-:B------:R-:W-:Y:S01]  /*c370*/  HADD2.F32 R104, -RZ, R13.reuse.H0_H0 ;  /* 0x2000000dff687230 */ /* 0x100fe20000004100 */
[----:B------:R-:W-:Y:S01]  /*c380*/  FMUL.FTZ R108, R107, R108 ;  /* 0x0000006c6b6c7220 */ /* 0x000fe20000410000 */
[----:B------:R-:W-:Y:S01]  /*c390*/  HADD2.F32 R13, -RZ, R13.H1_H1 ;  /* 0x3000000dff0d7230 */ /* 0x000fe20000004100 */
[C---:B------:R-:W-:Y:S01]  /*c3a0*/  FMUL.FTZ R116, R11.reuse, R116 ;  /* 0x000000740b747220 */ /* 0x040fe20000410000 */
[----:B------:R-:W-:Y:S01]  /*c3b0*/  HADD2.F32 R109, -RZ, R9.H0_H0 ;  /* 0x20000009ff6d7230 */ /* 0x000fe20000004100 */
[----:B------:R-:W-:Y:S01]  /*c3c0*/  FFMA.FTZ R11, R11, R120, R118 ;  /* 0x000000780b0b7223 */ /* 0x000fe20000010076 */
[----:B------:R-:W-:Y:S01]  /*c3d0*/  HADD2.F32 R118, -RZ, R73.H0_H0 ;  /* 0x20000049ff767230 */ /* 0x000fe20000004100 */
[----:B------:R-:W-:Y:S01]  /*c3e0*/  FFMA.FTZ R112, R107, R114, R112 ;  /* 0x000000726b707223 */ /* 0x000fe20000010070 */
[----:B------:R-:W-:Y:S01]  /*c3f0*/  HADD2.F32 R9, -RZ, R9.H1_H1 ;  /* 0x30000009ff097230 */ /* 0x000fe20000004100 */
[----:B------:R-:W-:Y:S01]  /*c400*/  FMUL.FTZ R122, R104, R103 ;  /* 0x00000067687a7220 */ /* 0x000fe20000410000 */
        /* <DEDUP_REMOVED lines=20> */
[----:B------:R-:W-:Y:S01]  /*c550*/  HADD2.F32 R10, -RZ, R10.H1_H1 ;  /* 0x3000000aff0a7230 */ /* 0x000fe20000004100 */
[----:B------:R-:W-:Y:S01]  /*c560*/  FFMA.FTZ R15, R15, R120, -R116 ;  /* 0x000000780f0f7223 */ /* 0x000fe20000010874 */
[----:B------:R-:W-:Y:S01]  /*c570*/  HADD2.F32 R102, -RZ, R72.H0_H0 ;  /* 0x20000048ff667230 */ /* 0x000fe20000004100 */
[----:B------:R-:W-:Y:S01]  /*c580*/  FFMA.FTZ R72, R8, R99, R100 ;  /* 0x0000006308487223 */ /* 0x000fe20000010064 */
[----:B------:R-:W-:Y:S01]  /*c590*/  HADD2.F32 R8, -RZ, R75.H0_H0 ;  /* 0x2000004bff087230 */ /* 0x000fe20000004100 */
[-C--:B------:R-:W-:Y:S01]  /*c5a0*/  FMUL.FTZ R75, R14, R109.reuse ;  /* 0x0000006d0e4b7220 */ /* 0x080fe20000410000 */
[----:B------:R-:W-:Y:S01]  /*c5b0*/  F2FP.PACK_AB R15, R15, R108 ;  /* 0x0000006c0f0f723e */ /* 0x000fe200000000ff */
[----:B------:R-:W-:Y:S01]  /*c5c0*/  FMUL.FTZ R115, R111, R102 ;  /* 0x000000666f737220 */ /* 0x000fe20000410000 */
[----:B------:R-:W-:Y:S01]  /*c5d0*/  F2FP.PACK_AB R11, R11, R112 ;  /* 0x000000700b0b723e */ /* 0x000fe200000000ff */
[----:B------:R-:W-:Y:S01]  /*c5e0*/  FMUL.FTZ R109, R10, R109 ;  /* 0x0000006d0a6d7220 */ /* 0x000fe20000410000 */
[----:B------:R-:W-:Y:S01]  /*c5f0*/  F2FP.PACK_AB R9, R9, R122 ;  /* 0x0000007a0909723e */ /* 0x000fe200000000ff */
[----:B------:R-:W-:-:S02]  /*c600*/  FMUL.FTZ R74, R106, R102 ;  /* 0x000000666a4a7220 */ /* 0x000fc40000410000 */
[----:B------:R-:W-:Y:S02]  /*c610*/  FFMA.FTZ R103, R104, R79, -R103 ;  /* 0x0000004f68677223 */ /* 0x000fe40000010867 */
[----:B------:R-:W-:Y:S02]  /*c620*/  FFMA.FTZ R118, R13, R124, -R118 ;  /* 0x0000007c0d767223 */ /* 0x000fe40000010876 */
[----:B------:R-:W-:Y:S02]  /*c630*/  FFMA.FTZ R76, R105, R101, -R76 ;  /* 0x00000065694c7223 */ /* 0x000fe4000001084c */
[----:B------:R-:W-:Y:S01]  /*c640*/  FFMA.FTZ R107, R12, R99, -R107 ;  /* 0x000000630c6b7223 */ /* 0x000fe2000001086b */
[----:B------:R-:W-:Y:S01]  /*c650*/  F2FP.PACK_AB R13, R118, R103 ;  /* 0x00000067760d723e */ /* 0x000fe200000000ff */
[----:B------:R-:W-:Y:S02]  /*c660*/  FFMA.FTZ R115, R106, R8, -R115 ;  /* 0x000000086a737223 */ /* 0x000fe40000010873 */
[----:B------:R-:W-:-:S02]  /*c670*/  FFMA.FTZ R14, R14, R113, -R109 ;  /* 0x000000710e0e7223 */ /* 0x000fc4000001086d */
[----:B------:R-:W-:Y:S01]  /*c680*/  FFMA.FTZ R73, R110, R101, R73 ;  /* 0x000000656e497223 */ /* 0x000fe20000010049 */
[----:B------:R-:W-:Y:S01]  /*c690*/  F2FP.PACK_AB R12, R115, R76 ;  /* 0x0000004c730c723e */ /* 0x000fe200000000ff */
[----:B------:R-:W-:Y:S01]  /*c6a0*/  FFMA.FTZ R74, R111, R8, R74 ;  /* 0x000000086f4a7223 */ /* 0x000fe2000001004a */
[----:B------:R-:W-:Y:S01]  /*c6b0*/  F2FP.PACK_AB R14, R14, R107 ;  /* 0x0000006b0e0e723e */ /* 0x000fe200000000ff */
[----:B------:R-:W-:-:S03]  /*c6c0*/  FFMA.FTZ R75, R10, R113, R75 ;  /* 0x000000710a4b7223 */ /* 0x000fc6000001004b */
[----:B------:R-:W-:Y:S01]  /*c6d0*/  F2FP.PACK_AB R8, R74, R73 ;  /* 0x000000494a08723e */ /* 0x000fe200000000ff */
[----:B------:R1:W-:Y:S01]  /*c6e0*/  STS.128 [R98+0x18100], R12 ;  /* 0x0181000c62007388 */ /* 0x0003e20000000c00 */
[----:B------:R-:W-:-:S05]  /*c6f0*/  F2FP.PACK_AB R10, R75, R72 ;  /* 0x000000484b0a723e */ /* 0x000fca00000000ff */
[----:B------:R1:W-:Y:S02]  /*c700*/  STS.128 [R97+0x18100], R8 ;  /* 0x0181000861007388 */ /* 0x0003e40000000c00 */
.L_x_1018:
[----:B------:R-:W-:Y:S05]  /*c710*/  BSYNC B0 ;  /* 0x0000000000007941 */ /* 0x000fea0003800000 */
.L_x_1017:
        /* <DEDUP_REMOVED lines=67> */
[-C--:B------:R-:W-:Y:S01]  /*cb50*/  FMUL.FTZ R9, R76, R93.reuse ;  /* 0x0000005d4c097220 */ /* 0x080fe20000410000 */
[----:B------:R-:W-:Y:S01]  /*cb60*/  HADD2.F32 R77, -RZ, R12.H1_H1 ;  /* 0x3000000cff4d7230 */ /* 0x000fe20000004100 */
[-C--:B------:R-:W-:Y:S01]  /*cb70*/  FMUL.FTZ R62, R15, R106.reuse ;  /* 0x0000006a0f3e7220 */ /* 0x080fe20000410000 */
[----:B------:R-:W-:Y:S01]  /*cb80*/  HADD2.F32 R11, -RZ, R11.H1_H1 ;  /* 0x3000000bff0b7230 */ /* 0x000fe20000004100 */
[C---:B------:R-:W-:Y:S01]  /*cb90*/  FMUL.FTZ R93, R98.reuse, R93 ;  /* 0x0000005d625d7220 */ /* 0x040fe20000410000 */
[----:B------:R-:W-:Y:S01]  /*cba0*/  HADD2.F32 R12, -RZ, R14.H0_H0 ;  /* 0x2000000eff0c7230 */ /* 0x000fe20000004100 */
[----:B------:R-:W-:Y:S01]  /*cbb0*/  FFMA.FTZ R98, R98, R95, R9 ;  /* 0x0000005f62627223 */ /* 0x000fe20000010009 */
[----:B------:R-:W-:Y:S01]  /*cbc0*/  HADD2.F32 R59, -RZ, R94.H1_H1 ;  /* 0x3000005eff3b7230 */ /* 0x000fe20000004100 */
[----:B------:R-:W-:Y:S01]  /*cbd0*/  FMUL.FTZ R106, R11, R106 ;  /* 0x0000006a0b6a7220 */ /* 0x000fe20000410000 */
[----:B------:R-:W-:Y:S01]  /*cbe0*/  HADD2.F32 R99, -RZ, R8.H1_H1 ;  /* 0x30000008ff637230 */ /* 0x000fe20000004100 */
[C---:B------:R-:W-:Y:S01]  /*cbf0*/  FMUL.FTZ R78, R79.reuse, R78 ;  /* 0x0000004e4f4e7220 */ /* 0x040fe20000410000 */
[----:B------:R-:W-:Y:S01]  /*cc00*/  HADD2.F32 R8, -RZ, R10.H0_H0 ;  /* 0x2000000aff087230 */ /* 0x000fe20000004100 */
[----:B------:R-:W-:Y:S01]  /*cc10*/  FFMA.FTZ R100, R79, R102, R100 ;  /* 0x000000664f647223 */ /* 0x000fe20000010064 */
[----:B------:R-:W-:Y:S01]  /*cc20*/  HADD2.F32 R9, -RZ, R96.H1_H1 ;  /* 0x30000060ff097230 */ /* 0x000fe20000004100 */
[----:B------:R-:W-:Y:S01]  /*cc30*/  FFMA.FTZ R11, R11, R114, R62 ;  /* 0x000000720b0b7223 */ /* 0x000fe2000001003e */
[----:B------:R-:W-:Y:S01]  /*cc40*/  HADD2.F32 R14, -RZ, R14.H1_H1 ;  /* 0x3000000eff0e7230 */ /* 0x000fe20000004100 */
[-C--:B------:R-:W-:Y:S01]  /*cc50*/  FMUL.FTZ R61, R12, R59.reuse ;  /* 0x0000003b0c3d7220 */ /* 0x080fe20000410000 */
[----:B------:R-:W-:Y:S01]  /*cc60*/  HADD2.F32 R62, -RZ, R56.H0_H0 ;  /* 0x20000038ff3e7230 */ /* 0x000fe20000004100 */
[C---:B------:R-:W-:Y:S01]  /*cc70*/  FMUL.FTZ R59, R8.reuse, R59 ;  /* 0x0000003b083b7220 */ /* 0x040fe20000410000 */
[----:B------:R-:W-:Y:S01]  /*cc80*/  HADD2.F32 R79, -RZ, R58.H0_H0 ;  /* 0x2000003aff4f7230 */ /* 0x000fe20000004100 */
[----:B------:R-:W-:Y:S01]  /*cc90*/  FFMA.FTZ R56, R8, R9, R61 ;  /* 0x0000000908387223 */ /* 0x000fe2000001003d */
[----:B------:R-:W-:Y:S01]  /*cca0*/  HADD2.F32 R10, -RZ, R10.H1_H1 ;  /* 0x3000000aff0a7230 */ /* 0x000fe20000004100 */
[----:B------:R-:W-:Y:S01]  /*ccb0*/  FMUL.FTZ R8, R77, R62 ;  /* 0x0000003e4d087220 */ /* 0x000fe20000410000 */
[----:B------:R-:W-:Y:S01]  /*ccc0*/  HADD2.F32 R61, -RZ, R57.H0_H0 ;  /* 0x20000039ff3d7230 */ /* 0x000fe20000004100 */
[----:B------:R-:W-:Y:S01]  /*ccd0*/  FMUL.FTZ R57, R14, R79 ;  /* 0x0000004f0e397220 */ /* 0x000fe20000410000 */
[----:B------:R-:W-:Y:S01]  /*cce0*/  F2FP.PACK_AB R11, R11, R110 ;  /* 0x0000006e0b0b723e */ /* 0x000fe200000000ff */
[----:B------:R-:W-:-:S02]  /*ccf0*/  FMUL.FTZ R62, R99, R62 ;  /* 0x0000003e633e7220 */ /* 0x000fc40000410000 */
[----:B------:R-:W-:Y:S02]  /*cd00*/  FMUL.FTZ R79, R10, R79 ;  /* 0x0000004f0a4f7220 */ /* 0x000fe40000410000 */
[----:B------:R-:W-:Y:S01]  /*cd10*/  FFMA.FTZ R59, R12, R9, -R59 ;  /* 0x000000090c3b7223 */ /* 0x000fe2000001083b */
[----:B------:R-:W-:Y:S01]  /*cd20*/  F2FP.PACK_AB R9, R97, R100 ;  /* 0x000000646109723e */ /* 0x000fe200000000ff */
        /* <DEDUP_REMOVED lines=17> */
.L_x_1020:
[----:B------:R-:W-:Y:S05]  /*ce40*/  BSYNC B0 ;  /* 0x0000000000007941 */ /* 0x000fea0003800000 */
.L_x_1019:
[----:B-1----:R-:W-:-:S04]  /*ce50*/  IADD3 R12, R65, 0x40, RZ ;  /* 0x00000040410c7810 */ /* 0x002fc80007ffe0ff */
        /* <DEDUP_REMOVED lines=9> */
[--C-:B------:R-:W-:Y:S01]  /*cef0*/  HADD2.F32 R78, -RZ, R90.reuse.H0_H0 ;  /* 0x2000005aff4e7230 */ /* 0x100fe20000004100 */
[----:B------:R-:W-:Y:S01]  /*cf00*/  SHF.R.S32.HI R13, RZ, 0x3, R10 ;  /* 0x00000003ff0d7819 */ /* 0x000fe2000001140a */
[----:B------:R-:W-:Y:S01]  /*cf10*/  HADD2.F32 R85, -RZ, R85.H1_H1 ;  /* 0x30000055ff557230 */ /* 0x000fe20000004100 */
        /* <DEDUP_REMOVED lines=37> */
[----:B------:R-:W-:Y:S02]  /*d170*/  HADD2.F32 R75, -RZ, R42.H0_H0 ;  /* 0x2000002aff4b7230 */ /* 0x000fe40000004100 */
[--C-:B-1----:R-:W-:Y:S02]  /*d180*/  HADD2.F32 R59, -RZ, R13.reuse.H1_H1 ;  /* 0x3000000dff3b7230 */ /* 0x102fe40000004100 */
[----:B------:R-:W-:Y:S02]  /*d190*/  HADD2.F32 R47, -RZ, R13.H0_H0 ;  /* 0x2000000dff2f7230 */ /* 0x000fe40000004100 */
[----:B--2---:R-:W-:Y:S01]  /*d1a0*/  HADD2.F32 R72, -RZ, R9.H1_H1 ;  /* 0x30000009ff487230 */ /* 0x004fe20000004100 */
        /* <DEDUP_REMOVED lines=18> */
[-C--:B------:R-:W-:Y:S01]  /*d2d0*/  FMUL.FTZ R46, R15, R72.reuse ;  /* 0x000000480f2e7220 */ /* 0x080fe20000410000 */
[----:B------:R-:W-:Y:S01]  /*d2e0*/  HADD2.F32 R12, -RZ, R14.H0_H0 ;  /* 0x2000000eff0c7230 */ /* 0x000fe20000004100 */
[-C--:B------:R-:W-:Y:S01]  /*d2f0*/  FMUL.FTZ R9, R60, R85.reuse ;  /* 0x000000553c097220 */ /* 0x080fe20000410000 */
[----:B------:R-:W-:Y:S01]  /*d300*/  HADD2.F32 R74, -RZ, R8.H1_H1 ;  /* 0x30000008ff4a7230 */ /* 0x000fe20000004100 */
[----:B------:R-:W-:Y:S01]  /*d310*/  FMUL.FTZ R72, R11, R72 ;  /* 0x000000480b487220 */ /* 0x000fe20000410000 */
[----:B------:R-:W-:Y:S01]  /*d320*/  HADD2.F32 R43, -RZ, R88.H1_H1 ;  /* 0x30000058ff2b7230 */ /* 0x000fe20000004100 */
[----:B------:R-:W-:Y:S01]  /*d330*/  FMUL.FTZ R85, R73, R85 ;  /* 0x0000005549557220 */ /* 0x000fe20000410000 */
[----:B------:R-:W-:Y:S01]  /*d340*/  HADD2.F32 R14, -RZ, R14.H1_H1 ;  /* 0x3000000eff0e7230 */ /* 0x000fe20000004100 */
[----:B------:R-:W-:Y:S01]  /*d350*/  FFMA.FTZ R11, R11, R102, R46 ;  /* 0x000000660b0b7223 */ /* 0x000fe2000001002e */
[----:B------:R-:W-:Y:S01]  /*d360*/  HADD2.F32 R8, -RZ, R10.H0_H0 ;  /* 0x2000000aff087230 */ /* 0x000fe20000004100 */
[----:B------:R-:W-:Y:S01]  /*d370*/  FFMA.FTZ R73, R73, R90, R9 ;  /* 0x0000005a49497223 */ /* 0x000fe20000010009 */
[----:B------:R-:W-:Y:S01]  /*d380*/  HADD2.F32 R63, -RZ, R40.H0_H0 ;  /* 0x20000028ff3f7230 */ /* 0x000fe20000004100 */
[-C--:B------:R-:W-:Y:S01]  /*d390*/  FMUL.FTZ R46, R12, R43.reuse ;  /* 0x0000002b0c2e7220 */ /* 0x080fe20000410000 */
[----:B------:R-:W-:Y:S01]  /*d3a0*/  HADD2.F32 R10, -RZ, R10.H1_H1 ;  /* 0x3000000aff0a7230 */ /* 0x000fe20000004100 */
        /* <DEDUP_REMOVED lines=8> */
[----:B------:R-:W-:Y:S01]  /*d430*/  FFMA.FTZ R40, R8, R9, R46 ;  /* 0x0000000908287223 */ /* 0x000fe2000001002e */
        /* <DEDUP_REMOVED lines=18> */
.L_x_1016:
[----:B------:R-:W-:Y:S05]  /*d560*/  BSYNC B1 ;  /* 0x0000000000017941 */ /* 0x000fea0003800000 */
.L_x_1015:
        /* <DEDUP_REMOVED lines=20> */
[----:B------:R-:W-:Y:S01]  /*d6b0*/  LOP3.LUT R10, R10, 0x1c0, RZ, 0xc0, !PT ;  /* 0x000001c00a0a7812 */ /* 0x000fe200078ec0ff */
[----:B------:R-:W-:Y:S01]  /*d6c0*/  HADD2.F32 R71, -RZ, R71.H1_H1 ;  /* 0x30000047ff477230 */ /* 0x000fe20000004100 */
[----:B------:R-:W-:Y:S01]  /*d6d0*/  SHF.L.U32 R11, R82, 0x3, RZ ;  /* 0x00000003520b7819 */ /* 0x000fe200000006ff */
[----:B------:R-:W-:Y:S01]  /*d6e0*/  IMAD.SHL.U32 R9, R9, 0x400, RZ ;  /* 0x0000040009097824 */ /* 0x000fe200078e00ff */
[----:B------:R-:W-:Y:S01]  /*d6f0*/  LOP3.LUT R12, R10, 0x38, R65, 0xf8, !PT ;  /* 0x000000380a0c7812 */ /* 0x000fe200078ef841 */
[----:B------:R-:W-:Y:S01]  /*d700*/  HADD2.F32 R81, -RZ, R81.H1_H1 ;  /* 0x30000051ff517230 */ /* 0x000fe20000004100 */
[----:B------:R-:W-:-:S02]  /*d710*/  SHF.R.U32.HI R13, RZ, 0x3, R10 ;  /* 0x00000003ff0d7819 */ /* 0x000fc4000001160a */
[----:B------:R-:W-:Y:S02]  /*d720*/  LOP3.LUT R8, R8, 0xfffffe00, RZ, 0xc0, !PT ;  /* 0xfffffe0008087812 */ /* 0x000fe400078ec0ff */
[----:B------:R-:W-:Y:S02]  /*d730*/  LOP3.LUT R10, R10, 0x38, R11, 0xf8, !PT ;  /* 0x000000380a0a7812 */ /* 0x000fe400078ef80b */
[----:B------:R-:W-:Y:S02]  /*d740*/  LOP3.LUT R12, R8, R12, R13, 0xf6, !PT ;  /* 0x0000000c080c7212 */ /* 0x000fe400078ef60d */
[----:B------:R-:W-:Y:S02]  /*d750*/  LOP3.LUT R13, R10, R13, RZ, 0x3c, !PT ;  /* 0x0000000d0a0d7212 */ /* 0x000fe400078e3cff */
[----:B------:R-:W-:Y:S02]  /*d760*/  LOP3.LUT R9, R9, 0x7fffe000, RZ, 0xc0, !PT ;  /* 0x7fffe00009097812 */ /* 0x000fe400078ec0ff */
[----:B------:R-:W-:-:S02]  /*d770*/  SHF.L.U32 R41, R12, 0x1, RZ ;  /* 0x000000010c297819 */ /* 0x000fc400000006ff */
[----:B------:R-:W-:Y:S02]  /*d780*/  IADD3 R40, R13, R9, R8 ;  /* 0x000000090d287210 */ /* 0x000fe40007ffe008 */
[--C-:B------:R-:W-:Y:S01]  /*d790*/  SHF.R.U32.HI R42, RZ, 0x10, R35.reuse ;  /* 0x00000010ff2a7819 */ /* 0x100fe20000011623 */
[----:B------:R-:W1:Y:S01]  /*d7a0*/  LDS.128 R12, [R41+0x18100] ;  /* 0x01810000290c7984 */ /* 0x000e620000000c00 */
[----:B------:R-:W-:Y:S02]  /*d7b0*/  SHF.L.U32 R40, R40, 0x1, RZ ;  /* 0x0000000128287819 */ /* 0x000fe400000006ff */
[----:B------:R-:W-:Y:S01]  /*d7c0*/  SHF.R.U64 R34, R34, 0x10, R35 ;  /* 0x0000001022227819 */ /* 0x000fe20000001223 */
[----:B------:R-:W-:Y:S01]  /*d7d0*/  HADD2.F32 R42, -RZ, R42.H0_H0 ;  /* 0x2000002aff2a7230 */ /* 0x000fe20000004100 */
[----:B------:R-:W-:Y:S01]  /*d7e0*/  SHF.R.U64 R35, R36, 0x10, R37 ;  /* 0x0000001024237819 */ /* 0x000fe20000001225 */
[----:B------:R-:W2:Y:S01]  /*d7f0*/  LDS.128 R8, [R40+0x18100] ;  /* 0x0181000028087984 */ /* 0x000ea20000000c00 */
[----:B------:R-:W-:Y:S01]  /*d800*/  SHF.R.U64 R38, R38, 0x10, R39 ;  /* 0x0000001026267819 */ /* 0x000fe20000001227 */
[----:B------:R-:W-:Y:S01]  /*d810*/  HADD2.F32 R61, -RZ, R34.H0_H0 ;  /* 0x20000022ff3d7230 */ /* 0x000fe20000004100 */
[----:B------:R-:W-:-:S02]  /*d820*/  SHF.R.U32.HI R36, RZ, 0x10, R37 ;  /* 0x00000010ff247819 */ /* 0x000fc40000011625 */
[----:B------:R-:W-:Y:S02]  /*d830*/  SHF.R.U32.HI R39, RZ, 0x10, R39 ;  /* 0x00000010ff277819 */ /* 0x000fe40000011627 */
[--C-:B------:R-:W-:Y:S02]  /*d840*/  SHF.R.U64 R32, R32, 0x10, R33.reuse ;  /* 0x0000001020207819 */ /* 0x100fe40000001221 */
        /* <DEDUP_REMOVED lines=14> */
[--C-:B------:R-:W-:Y:S01]  /*d930*/  HADD2.F32 R44, -RZ, R12.reuse.H0_H0 ;  /* 0x2000000cff2c7230 */ /* 0x100fe20000004100 */
[----:B------:R-:W-:Y:S01]  /*d940*/  FFMA.FTZ R11, R11, R74, R72 ;  /* 0x0000004a0b0b7223 */ /* 0x000fe20000010048 */
[----:B------:R-:W-:Y:S01]  /*d950*/  HADD2.F32 R72, -RZ, R33.H0_H0 ;  /* 0x20000021ff487230 */ /* 0x000fe20000004100 */
[C---:B------:R-:W-:Y:S01]  /*d960*/  FMUL.FTZ R59, R56.reuse, R59 ;  /* 0x0000003b383b7220 */ /* 0x040fe20000410000 */
[----:B------:R-:W-:Y:S01]  /*d970*/  HADD2.F32 R45, -RZ, R12.H1_H1 ;  /* 0x3000000cff2d7230 */ /* 0x000fe20000004100 */
[----:B------:R-:W-:Y:S01]  /*d980*/  FFMA.FTZ R39, R56, R76, R39 ;  /* 0x0000004c38277223 */ /* 0x000fe20000010027 */
[----:B------:R-:W-:Y:S01]  /*d990*/  HADD2.F32 R9, -RZ, R9.H1_H1 ;  /* 0x30000009ff097230 */ /* 0x000fe20000004100 */
[----:B------:R-:W-:Y:S01]  /*d9a0*/  FMUL.FTZ R33, R44, R70 ;  /* 0x000000462c217220 */ /* 0x000fe20000410000 */
[----:B------:R-:W-:Y:S01]  /*d9b0*/  HADD2.F32 R56, -RZ, R36.H0_H0 ;  /* 0x20000024ff387230 */ /* 0x000fe20000004100 */
[----:B------:R-:W-:Y:S01]  /*d9c0*/  FMUL.FTZ R36, R13, R72 ;  /* 0x000000480d247220 */ /* 0x000fe20000410000 */
[----:B------:R-:W-:Y:S01]  /*d9d0*/  HADD2.F32 R12, -RZ, R14.H0_H0 ;  /* 0x2000000eff0c7230 */ /* 0x000fe20000004100 */
[----:B------:R-:W-:Y:S01]  /*d9e0*/  FFMA.FTZ R60, R47, R62, R60 ;  /* 0x0000003e2f3c7223 */ /* 0x000fe2000001003c */
[--C-:B------:R-:W-:Y:S01]  /*d9f0*/  HADD2.F32 R57, -RZ, R8.reuse.H0_H0 ;  /* 0x20000008ff397230 */ /* 0x100fe20000004100 */
        /* <DEDUP_REMOVED lines=38> */
.L_x_1022:
[----:B------:R-:W-:Y:S05]  /*dc60*/  BSYNC B0 ;  /* 0x0000000000007941 */ /* 0x000fea0003800000 */
.L_x_1021:
        /* <DEDUP_REMOVED lines=11> */
[--C-:B------:R-:W-:Y:S01]  /*dd20*/  HADD2.F32 R38, -RZ, R66.reuse.H0_H0 ;  /* 0x20000042ff267230 */ /* 0x100fe20000004100 */
[----:B------:R-:W-:Y:S01]  /*dd30*/  SHF.R.S32.HI R8, RZ, 0x3, R15 ;  /* 0x00000003ff087819 */ /* 0x000fe2000001140f */
[----:B------:R-:W-:Y:S01]  /*dd40*/  HADD2.F32 R62, -RZ, R69.H0_H0 ;  /* 0x20000045ff3e7230 */ /* 0x000fe20000004100 */
[----:B------:R-:W-:Y:S01]  /*dd50*/  LEA.HI R12, R12, R11, RZ, 0x6 ;  /* 0x0000000b0c0c7211 */ /* 0x000fe200078f30ff */
[----:B------:R-:W-:Y:S01]  /*dd60*/  IMAD.SHL.U32 R9, R9, 0x40, RZ ;  /* 0x0000004009097824 */ /* 0x000fe200078e00ff */
[----:B------:R-:W-:Y:S01]  /*dd70*/  LEA.HI R13, R13, R8, RZ, 0x1d ;  /* 0x000000080d0d7211 */ /* 0x000fe200078fe8ff */
[----:B------:R-:W-:Y:S01]  /*dd80*/  HADD2.F32 R66, -RZ, R66.H1_H1 ;  /* 0x30000042ff427230 */ /* 0x000fe20000004100 */
[----:B------:R-:W-:Y:S01]  /*dd90*/  LOP3.LUT R14, R14, 0x1c0, RZ, 0xc0, !PT ;  /* 0x000001c00e0e7812 */ /* 0x000fe200078ec0ff */
[--C-:B------:R-:W-:Y:S01]  /*dda0*/  HADD2.F32 R46, -RZ, R68.reuse.H0_H0 ;  /* 0x20000044ff2e7230 */ /* 0x100fe20000004100 */
[----:B------:R-:W-:Y:S01]  /*ddb0*/  SHF.R.S32.HI R8, RZ, 0x1f, R13 ;  /* 0x0000001fff087819 */ /* 0x000fe2000001140d */
[----:B------:R-:W-:Y:S01]  /*ddc0*/  IMAD.SHL.U32 R11, R13, 0x8, RZ ;  /* 0x000000080d0b7824 */ /* 0x000fe200078e00ff */
[----:B------:R-:W-:Y:S01]  /*ddd0*/  SHF.L.U32 R12, R12, 0x7, RZ ;  /* 0x000000070c0c7819 */ /* 0x000fe200000006ff */
[----:B------:R-:W-:Y:S01]  /*dde0*/  HADD2.F32 R68, -RZ, R68.H1_H1 ;  /* 0x30000044ff447230 */ /* 0x000fe20000004100 */
[----:B------:R-:W-:Y:S01]  /*ddf0*/  LOP3.LUT R15, R14, 0x38, R15, 0xf8, !PT ;  /* 0x000000380e0f7812 */ /* 0x000fe200078ef80f */
[----:B------:R-:W-:Y:S01]  /*de00*/  HADD2.F32 R67, -RZ, R67.H1_H1 ;  /* 0x30000043ff437230 */ /* 0x000fe20000004100 */
[----:B------:R-:W-:Y:S01]  /*de10*/  SHF.R.U32.HI R10, RZ, 0x3, R14 ;  /* 0x00000003ff0a7819 */ /* 0x000fe2000001160e */
[----:B------:R-:W-:Y:S01]  /*de20*/  HADD2.F32 R69, -RZ, R69.H1_H1 ;  /* 0x30000045ff457230 */ /* 0x000fe20000004100 */
[----:B------:R-:W-:-:S02]  /*de30*/  LEA.HI R8, R8, R13, RZ, 0x3 ;  /* 0x0000000d08087211 */ /* 0x000fc400078f18ff */
[----:B------:R-:W-:Y:S02]  /*de40*/  LOP3.LUT R12, R12, 0x7fffe000, RZ, 0xc0, !PT ;  /* 0x7fffe0000c0c7812 */ /* 0x000fe400078ec0ff */
[----:B------:R-:W-:Y:S02]  /*de50*/  LOP3.LUT R15, R15, R10, RZ, 0x3c, !PT ;  /* 0x0000000a0f0f7212 */ /* 0x000fe400078e3cff */
[----:B------:R-:W-:Y:S02]  /*de60*/  LOP3.LUT R9, R9, 0xfffffe00, RZ, 0xc0, !PT ;  /* 0xfffffe0009097812 */ /* 0x000fe400078ec0ff */
[----:B------:R-:W-:Y:S02]  /*de70*/  LOP3.LUT R11, R14, 0x38, R11, 0xf8, !PT ;  /* 0x000000380e0b7812 */ /* 0x000fe400078ef80b */
[----:B------:R-:W-:Y:S02]  /*de80*/  SHF.L.U32 R8, R8, 0xa, RZ ;  /* 0x0000000a08087819 */ /* 0x000fe400000006ff */
[----:B------:R-:W-:-:S02]  /*de90*/  IADD3 R12, R15, R12, R9 ;  /* 0x0000000c0f0c7210 */ /* 0x000fc40007ffe009 */
[----:B------:R-:W-:Y:S02]  /*dea0*/  LOP3.LUT R10, R11, R10, RZ, 0x3c, !PT ;  /* 0x0000000a0b0a7212 */ /* 0x000fe400078e3cff */
[----:B------:R-:W-:Y:S01]  /*deb0*/  LOP3.LUT R8, R8, 0x7fffe000, RZ, 0xc0, !PT ;  /* 0x7fffe00008087812 */ /* 0x000fe200078ec0ff */
[----:B------:R-:W-:Y:S01]  /*dec0*/  IMAD.SHL.U32 R33, R12, 0x2, RZ ;  /* 0x000000020c217824 */ /* 0x000fe200078e00ff */
[----:B------:R-:W-:Y:S02]  /*ded0*/  SHF.R.U32.HI R34, RZ, 0x10, R17 ;  /* 0x00000010ff227819 */ /* 0x000fe40000011611 */
[----:B------:R-:W-:Y:S02]  /*dee0*/  IADD3 R8, R10, R8, R9 ;  /* 0x000000080a087210 */ /* 0x000fe40007ffe009 */
[----:B------:R-:W1:Y:S01]  /*def0*/  LDS.128 R12, [R33+0x18100] ;  /* 0x01810000210c7984 */ /* 0x000e620000000c00 */
[----:B------:R-:W-:Y:S01]  /*df00*/  SHF.R.U64 R24, R24, 0x10, R25 ;  /* 0x0000001018187819 */ /* 0x000fe20000001219 */
[----:B------:R-:W-:Y:S01]  /*df10*/  HADD2.F32 R34, -RZ, R34.H0_H0 ;  /* 0x20000022ff227230 */ /* 0x000fe20000004100 */
[----:B------:R-:W-:-:S02]  /*df20*/  SHF.L.U32 R32, R8, 0x1, RZ ;  /* 0x0000000108207819 */ /* 0x000fc400000006ff */
[----:B------:R-:W-:Y:S01]  /*df30*/  SHF.R.U32.HI R25, RZ, 0x10, R25 ;  /* 0x00000010ff197819 */ /* 0x000fe20000011619 */
[----:B------:R-:W-:Y:S01]  /*df40*/  HADD2.F32 R24, -RZ, R24.H0_H0 ;  /* 0x20000018ff187230 */ /* 0x000fe20000004100 */
[----:B------:R-:W-:Y:S01]  /*df50*/  SHF.R.U64 R16, R16, 0x10, R17 ;  /* 0x0000001010107819 */ /* 0x000fe20000001211 */
[----:B------:R-:W2:Y:S01]  /*df60*/  LDS.128 R8, [R32+0x18100] ;  /* 0x0181000020087984 */ /* 0x000ea20000000c00 */
[--C-:B------:R-:W-:Y:S01]  /*df70*/  SHF.R.U64 R17, R26, 0x10, R27.reuse ;  /* 0x000000101a117819 */ /* 0x100fe2000000121b */
[----:B------:R-:W-:Y:S01]  /*df80*/  HADD2.F32 R58, -RZ, R25.H0_H0 ;  /* 0x20000019ff3a7230 */ /* 0x000fe20000004100 */
[----:B------:R-:W-:Y:S02]  /*df90*/  SHF.R.U32.HI R26, RZ, 0x10, R27 ;  /* 0x00000010ff1a7819 */ /* 0x000fe4000001161b */
[--C-:B------:R-:W-:Y:S02]  /*dfa0*/  SHF.R.U64 R18, R18, 0x10, R19.reuse ;  /* 0x0000001012127819 */ /* 0x100fe40000001213 */
[----:B------:R-:W-:Y:S01]  /*dfb0*/  SHF.R.U32.HI R19, RZ, 0x10, R19 ;  /* 0x00000010ff137819 */ /* 0x000fe20000011613 */
[----:B------:R-:W-:-:S02]  /*dfc0*/  HADD2.F32 R70, -RZ, R26.H0_H0 ;  /* 0x2000001aff467230 */ /* 0x000fc40000004100 */
        /* <DEDUP_REMOVED lines=15> */
[----:B------:R-:W-:Y:S01]  /*e0c0*/  HADD2.F32 R41, -RZ, R8.H0_H0 ;  /* 0x20000008ff297230 */ /* 0x000fe20000004100 */
[----:B------:R-:W-:Y:S01]  /*e0d0*/  FFMA.FTZ R60, R9, R62, R60 ;  /* 0x0000003e093c7223 */ /* 0x000fe2000001003c */
[----:B------:R-:W-:Y:S01]  /*e0e0*/  HADD2.F32 R37, -RZ, R12.H1_H1 ;  /* 0x3000000cff257230 */ /* 0x000fe20000004100 */
[----:B------:R-:W-:Y:S01]  /*e0f0*/  FMUL.FTZ R9, R36, R66 ;  /* 0x0000004224097220 */ /* 0x000fe20000410000 */
[----:B------:R-:W-:Y:S01]  /*e100*/  HADD2.F32 R11, -RZ, R11.H1_H1 ;  /* 0x3000000bff0b7230 */ /* 0x000fe20000004100 */
[----:B------:R-:W-:Y:S01]  /*e110*/  FMUL.FTZ R26, R15, R40 ;  /* 0x000000280f1a7220 */ /* 0x000fe20000410000 */
[----:B------:R-:W-:Y:S01]  /*e120*/  HADD2.F32 R12, -RZ, R14.H0_H0 ;  /* 0x2000000eff0c7230 */ /* 0x000fe20000004100 */
[----:B------:R-:W-:Y:S01]  /*e130*/  FMUL.FTZ R19, R41, R66 ;  /* 0x0000004229137220 */ /* 0x000fe20000410000 */
[----:B------:R-:W-:Y:S01]  /*e140*/  HADD2.F32 R42, -RZ, R8.H1_H1 ;  /* 0x30000008ff2a7230 */ /* 0x000fe20000004100 */
[----:B------:R-:W-:Y:S01]  /*e150*/  FMUL.FTZ R40, R11, R40 ;  /* 0x000000280b287220 */ /* 0x000fe20000410000 */
[----:B------:R-:W-:Y:S01]  /*e160*/  HADD2.F32 R8, -RZ, R10.H0_H0 ;  /* 0x2000000aff087230 */ /* 0x000fe20000004100 */
[----:B------:R-:W-:Y:S01]  /*e170*/  FFMA.FTZ R41, R41, R68, R9 ;  /* 0x0000004429297223 */ /* 0x000fe20000010009 */
[----:B------:R-:W-:Y:S01]  /*e180*/  HADD2.F32 R14, -RZ, R14.H1_H1 ;  /* 0x3000000eff0e7230 */ /* 0x000fe20000004100 */
[C---:B------:R-:W-:Y:S01]  /*e190*/  FMUL.FTZ R38, R39.reuse, R38 ;  /* 0x0000002627267220 */ /* 0x040fe20000410000 */
[----:B------:R-:W-:Y:S01]  /*e1a0*/  HADD2.F32 R10, -RZ, R10.H1_H1 ;  /* 0x3000000aff0a7230 */ /* 0x000fe20000004100 */
[----:B------:R-:W-:Y:S01]  /*e1b0*/  FFMA.FTZ R44, R39, R46, R44 ;  /* 0x0000002e272c7223 */ /* 0x000fe2000001002c */
[----:B------:R-:W-:Y:S01]  /*e1c0*/  HADD2.F32 R39, -RZ, R18.H0_H0 ;  /* 0x20000012ff277230 */ /* 0x000fe20000004100 */
[----:B------:R-:W-:Y:S01]  /*e1d0*/  FFMA.FTZ R11, R11, R70, R26 ;  /* 0x000000460b0b7223 */ /* 0x000fe2000001001a */
[----:B------:R-:W-:Y:S01]  /*e1e0*/  HADD2.F32 R26, -RZ, R16.H0_H0 ;  /* 0x20000010ff1a7230 */ /* 0x000fe20000004100 */
[----:B------:R-:W-:-:S02]  /*e1f0*/  FMUL.FTZ R9, R12, R67 ;  /* 0x000000430c097220 */ /* 0x000fc40000410000 */
[C---:B------:R-:W-:Y:S01]  /*e200*/  FMUL.FTZ R67, R8.reuse, R67 ;  /* 0x0000004308437220 */ /* 0x040fe20000410000 */
[----:B------:R-:W-:Y:S01]  /*e210*/  F2FP.PACK_AB R11, R11, R60 ;  /* 0x0000003c0b0b723e */ /* 0x000fe200000000ff */
[----:B------:R-:W-:Y:S01]  /*e220*/  FFMA.FTZ R16, R8, R69, R9 ;  /* 0x0000004508107223 */ /* 0x000fe20000010009 */
[----:B------:R-:W-:Y:S01]  /*e230*/  HADD2.F32 R9, -RZ, R17.H0_H0 ;  /* 0x20000011ff097230 */ /* 0x000fe20000004100 */
[-C--:B------:R-:W-:Y:S02]  /*e240*/  FMUL.FTZ R43, R37, R26.reuse ;  /* 0x0000001a252b7220 */ /* 0x080fe40000410000 */
[-C--:B------:R-:W-:Y:S02]  /*e250*/  FMUL.FTZ R17, R14, R39.reuse ;  /* 0x000000270e117220 */ /* 0x080fe40000410000 */
[----:B------:R-:W-:Y:S02]  /*e260*/  FMUL.FTZ R26, R42, R26 ;  /* 0x0000001a2a1a7220 */ /* 0x000fe40000410000 */
[----:B------:R-:W-:-:S02]  /*e270*/  FMUL.FTZ R39, R10, R39 ;  /* 0x000000270a277220 */ /* 0x000fc40000410000 */
[----:B------:R-:W-:Y:S02]  /*e280*/  FFMA.FTZ R67, R12, R69, -R67 ;  /* 0x000000450c437223 */ /* 0x000fe40000010843 */
        /* <DEDUP_REMOVED lines=15> */
[----:B------:R1:W-:Y:S01]  /*e380*/  STS.128 [R33+0x18100], R12 ;  /* 0x0181000c21007388 */ /* 0x0003e20000000c00 */
[----:B------:R-:W-:-:S05]  /*e390*/  F2FP.PACK_AB R10, R17, R16 ;  /* 0x00000010110a723e */ /* 0x000fca00000000ff */
[----:B------:R1:W-:Y:S02]  /*e3a0*/  STS.128 [R32+0x18100], R8 ;  /* 0x0181000820007388 */ /* 0x0003e40000000c00 */
.L_x_1024:
[----:B------:R-:W-:Y:S05]  /*e3b0*/  BSYNC B0 ;  /* 0x0000000000007941 */ /* 0x000fea0003800000 */
.L_x_1023:
[----:B-1----:R-:W-:-:S04]  /*e3c0*/  IADD3 R8, R65, 0x40, RZ ;  /* 0x0000004041087810 */ /* 0x002fc80007ffe0ff */
        /* <DEDUP_REMOVED lines=11> */
[----:B------:R-:W-:Y:S01]  /*e480*/  HADD2.F32 R42, -RZ, R55.H0_H0 ;  /* 0x20000037ff2a7230 */ /* 0x000fe20000004100 */
[----:B------:R-:W-:Y:S01]  /*e490*/  LEA.HI R8, R15, R52, RZ, 0x3 ;  /* 0x000000340f087211 */ /* 0x000fe200078f18ff */
[----:B------:R-:W-:Y:S01]  /*e4a0*/  HADD2.F32 R53, -RZ, R53.H1_H1 ;  /* 0x30000035ff357230 */ /* 0x000fe20000004100 */
[----:B------:R-:W-:Y:S01]  /*e4b0*/  LEA.HI R11, R11, R10, RZ, 0x1d ;  /* 0x0000000a0b0b7211 */ /* 0x000fe200078fe8ff */
[----:B------:R-:W-:Y:S01]  /*e4c0*/  HADD2.F32 R55, -RZ, R55.H1_H1 ;  /* 0x30000037ff377230 */ /* 0x000fe20000004100 */
[----:B------:R-:W-:Y:S01]  /*e4d0*/  LOP3.LUT R12, R12, 0x1c0, RZ, 0xc0, !PT ;  /* 0x000001c00c0c7812 */ /* 0x000fe200078ec0ff */
[----:B------:R-:W-:Y:S01]  /*e4e0*/  IMAD.SHL.U32 R8, R8, 0x40, RZ ;  /* 0x0000004008087824 */ /* 0x000fe200078e00ff */
[----:B------:R-:W-:Y:S01]  /*e4f0*/  SHF.R.S32.HI R10, RZ, 0x1f, R11 ;  /* 0x0000001fff0a7819 */ /* 0x000fe2000001140b */
[----:B------:R-:W-:Y:S01]  /*e500*/  IMAD.SHL.U32 R15, R11, 0x8, RZ ;  /* 0x000000080b0f7824 */ /* 0x000fe200078e00ff */
[----:B------:R-:W-:-:S02]  /*e510*/  LOP3.LUT R14, R12, 0x38, R9, 0xf8, !PT ;  /* 0x000000380c0e7812 */ /* 0x000fc400078ef809 */
[----:B------:R-:W-:Y:S02]  /*e520*/  SHF.L.U32 R13, R13, 0x7, RZ ;  /* 0x000000070d0d7819 */ /* 0x000fe400000006ff */
[----:B------:R-:W-:Y:S02]  /*e530*/  SHF.R.U32.HI R9, RZ, 0x3, R12 ;  /* 0x00000003ff097819 */ /* 0x000fe4000001160c */
[----:B------:R-:W-:Y:S02]  /*e540*/  LEA.HI R10, R10, R11, RZ, 0x3 ;  /* 0x0000000b0a0a7211 */ /* 0x000fe400078f18ff */
[----:B------:R-:W-:Y:S02]  /*e550*/  LOP3.LUT R13, R13, 0x7fffe000, RZ, 0xc0, !PT ;  /* 0x7fffe0000d0d7812 */ /* 0x000fe400078ec0ff */
[----:B------:R-:W-:Y:S02]  /*e560*/  LOP3.LUT R8, R8, 0xfffffe00, RZ, 0xc0, !PT ;  /* 0xfffffe0008087812 */ /* 0x000fe400078ec0ff */
[----:B------:R-:W-:-:S02]  /*e570*/  LOP3.LUT R14, R14, R9, RZ, 0x3c, !PT ;  /* 0x000000090e0e7212 */ /* 0x000fc400078e3cff */
[----:B------:R-:W-:Y:S02]  /*e580*/  LOP3.LUT R12, R12, 0x38, R15, 0xf8, !PT ;  /* 0x000000380c0c7812 */ /* 0x000fe400078ef80f */
[----:B------:R-:W-:Y:S02]  /*e590*/  SHF.L.U32 R11, R10, 0xa, RZ ;  /* 0x0000000a0a0b7819 */ /* 0x000fe400000006ff */
[----:B------:R-:W-:Y:S02]  /*e5a0*/  IADD3 R13, R14, R13, R8 ;  /* 0x0000000d0e0d7210 */ /* 0x000fe40007ffe008 */
[----:B------:R-:W-:Y:S02]  /*e5b0*/  LOP3.LUT R10, R12, R9, RZ, 0x3c, !PT ;  /* 0x000000090c0a7212 */ /* 0x000fe400078e3cff */
[----:B------:R-:W-:Y:S01]  /*e5c0*/  LOP3.LUT R9, R11, 0x7fffe000, RZ, 0xc0, !PT ;  /* 0x7fffe0000b097812 */ /* 0x000fe200078ec0ff */
[----:B------:R-:W-:Y:S01]  /*e5d0*/  IMAD.SHL.U32 R17, R13, 0x2, RZ ;  /* 0x000000020d117824 */ /* 0x000fe200078e00ff */
[----:B------:R-:W-:-:S02]  /*e5e0*/  SHF.R.U64 R19, R22, 0x10, R23 ;  /* 0x0000001016137819 */ /* 0x000fc40000001217 */
[----:B------:R-:W-:Y:S02]  /*e5f0*/  IADD3 R9, R10, R9, R8 ;  /* 0x000000090a097210 */ /* 0x000fe40007ffe008 */
[----:B------:R-:W1:Y:S01]  /*e600*/  LDS.128 R12, [R17+0x18100] ;  /* 0x01810000110c7984 */ /* 0x000e620000000c00 */
[--C-:B------:R-:W-:Y:S02]  /*e610*/  SHF.R.U64 R22, R28, 0x10, R29.reuse ;  /* 0x000000101c167819 */ /* 0x100fe4000000121d */
[----:B------:R-:W-:Y:S02]  /*e620*/  SHF.L.U32 R16, R9, 0x1, RZ ;  /* 0x0000000109107819 */ /* 0x000fe400000006ff */
[----:B------:R-:W-:Y:S01]  /*e630*/  SHF.R.U32.HI R28, RZ, 0x10, R29 ;  /* 0x00000010ff1c7819 */ /* 0x000fe2000001161d */
[----:B------:R-:W-:Y:S01]  /*e640*/  HADD2.F32 R29, -RZ, R54.H0_H0 ;  /* 0x20000036ff1d7230 */ /* 0x000fe20000004100 */
[----:B------:R-:W-:Y:S01]  /*e650*/  SHF.R.U32.HI R23, RZ, 0x10, R23 ;  /* 0x00000010ff177819 */ /* 0x000fe20000011617 */
[----:B------:R-:W2:Y:S01]  /*e660*/  LDS.128 R8, [R16+0x18100] ;  /* 0x0181000010087984 */ /* 0x000ea20000000c00 */
[--C-:B------:R-:W-:Y:S01]  /*e670*/  SHF.R.U64 R18, R30, 0x10, R31.reuse ;  /* 0x000000101e127819 */ /* 0x100fe2000000121f */
[----:B------:R-:W-:Y:S01]  /*e680*/  HADD2.F32 R46, -RZ, R28.H0_H0 ;  /* 0x2000001cff2e7230 */ /* 0x000fe20000004100 */
[----:B------:R-:W-:Y:S01]  /*e690*/  SHF.R.U32.HI R30, RZ, 0x10, R31 ;  /* 0x00000010ff1e7819 */ /* 0x000fe2000001161f */
[----:B------:R-:W-:Y:S01]  /*e6a0*/  HADD2.F32 R36, -RZ, R23.H0_H0 ;  /* 0x20000017ff247230 */ /* 0x000fe20000004100 */
[--C-:B------:R-:W-:Y:S01]  /*e6b0*/  SHF.R.U64 R20, R20, 0x10, R21.reuse ;  /* 0x0000001014147819 */ /* 0x100fe20000001215 */
[----:B------:R-:W-:Y:S01]  /*e6c0*/  HADD2.F32 R22, -RZ, R22.H0_H0 ;  /* 0x20000016ff167230 */ /* 0x000fe20000004100 */
[----:B------:R-:W-:-:S03]  /*e6d0*/  SHF.R.U32.HI R21, RZ, 0x10, R21 ;  /* 0x00000010ff157819 */ /* 0x000fc60000011615 */
[----:B------:R-:W-:Y:S02]  /*e6e0*/  HADD2.F32 R20, -RZ, R20.H0_H0 ;  /* 0x20000014ff147230 */ /* 0x000fe40000004100 */
[----:B------:R-:W-:Y:S02]  /*e6f0*/  HADD2.F32 R44, -RZ, R21.H0_H0 ;  /* 0x20000015ff2c7230 */ /* 0x000fe40000004100 */
[----:B------:R-:W-:Y:S02]  /*e700*/  HADD2.F32 R21, -RZ, R64.H1_H1 ;  /* 0x30000040ff157230 */ /* 0x000fe40000004100 */
[--C-:B-1----:R-:W-:Y:S02]  /*e710*/  HADD2.F32 R24, -RZ, R15.reuse.H0_H0 ;  /* 0x2000000fff187230 */ /* 0x102fe40000004100 */
[----:B------:R-:W-:Y:S02]  /*e720*/  HADD2.F32 R15, -RZ, R15.H1_H1 ;  /* 0x3000000fff0f7230 */ /* 0x000fe40000004100 */
[----:B------:R-:W-:Y:S01]  /*e730*/  HADD2.F32 R25, -RZ, R13.H0_H0 ;  /* 0x2000000dff197230 */ /* 0x000fe20000004100 */
[----:B------:R-:W-:Y:S01]  /*e740*/  FMUL.FTZ R35, R24, R29 ;  /* 0x0000001d18237220 */ /* 0x000fe20000410000 */
[----:B------:R-:W-:-:S02]  /*e750*/  HADD2.F32 R26, -RZ, R12.H0_H0 ;  /* 0x2000000cff1a7230 */ /* 0x000fc40000004100 */
[--C-:B--2---:R-:W-:Y:S01]  /*e760*/  HADD2.F32 R32, -RZ, R11.reuse.H0_H0 ;  /* 0x2000000bff207230 */ /* 0x104fe20000004100 */
[----:B------:R-:W-:Y:S01]  /*e770*/  FMUL.FTZ R40, R25, R38 ;  /* 0x0000002619287220 */ /* 0x000fe20000410000 */
        /* <DEDUP_REMOVED lines=16> */
[----:B------:R-:W-:Y:S01]  /*e880*/  HADD2.F32 R8, -RZ, R10.H0_H0 ;  /* 0x2000000aff087230 */ /* 0x000fe20000004100 */
[----:B------:R-:W-:Y:S01]  /*e890*/  FMUL.FTZ R23, R12, R11 ;  /* 0x0000000b0c177220 */ /* 0x000fe20000410000 */
[----:B------:R-:W-:Y:S01]  /*e8a0*/  HADD2.F32 R13, -RZ, R13.H1_H1 ;  /* 0x3000000dff0d7230 */ /* 0x000fe20000004100 */
[C---:B------:R-:W-:Y:S01]  /*e8b0*/  FMUL.FTZ R53, R33.reuse, R53 ;  /* 0x0000003521357220 */ /* 0x040fe20000410000 */
[----:B------:R-:W-:Y:S01]  /*e8c0*/  HADD2.F32 R14, -RZ, R14.H1_H1 ;  /* 0x3000000eff0e7230 */ /* 0x000fe20000004100 */
        /* <DEDUP_REMOVED lines=8> */
[----:B------:R-:W-:-:S02]  /*e950*/  FMUL.FTZ R23, R27, R20 ;  /* 0x000000141b177220 */ /* 0x000fc40000410000 */
[-C--:B------:R-:W-:Y:S02]  /*e960*/  FMUL.FTZ R8, R14, R31.reuse ;  /* 0x0000001f0e087220 */ /* 0x080fe40000410000 */
[----:B------:R-:W-:Y:S02]  /*e970*/  FMUL.FTZ R44, R9, R44 ;  /* 0x0000002c092c7220 */ /* 0x000fe40000410000 */
[----:B------:R-:W-:Y:S02]  /*e980*/  FMUL.FTZ R20, R34, R20 ;  /* 0x0000001422147220 */ /* 0x000fe40000410000 */
[----:B------:R-:W-:Y:S02]  /*e990*/  FMUL.FTZ R31, R10, R31 ;  /* 0x0000001f0a1f7220 */ /* 0x000fe40000410000 */
[----:B------:R-:W-:Y:S01]  /*e9a0*/  FFMA.FTZ R21, R12, R21, -R11 ;  /* 0x000000150c157223 */ /* 0x000fe2000001080b */
[----:B------:R-:W-:Y:S01]  /*e9b0*/  F2FP.PACK_AB R11, R30, R35 ;  /* 0x000000231e0b723e */ /* 0x000fe200000000ff */
[----:B------:R-:W-:-:S02]  /*e9c0*/  FFMA.FTZ R29, R24, R37, -R29 ;  /* 0x00000025181d7223 */ /* 0x000fc4000001081d */
[----:B------:R-:W-:Y:S02]  /*e9d0*/  FFMA.FTZ R36, R15, R32, -R36 ;  /* 0x000000200f247223 */ /* 0x000fe40000010824 */
[----:B------:R-:W-:Y:S02]  /*e9e0*/  FFMA.FTZ R38, R25, R42, -R38 ;  /* 0x0000002a19267223 */ /* 0x000fe40000010826 */
[----:B------:R-:W-:Y:S01]  /*e9f0*/  FFMA.FTZ R13, R13, R46, -R44 ;  /* 0x0000002e0d0d7223 */ /* 0x000fe2000001082c */
[----:B------:R-:W-:Y:S01]  /*ea00*/  F2FP.PACK_AB R15, R36, R29 ;  /* 0x0000001d240f723e */ /* 0x000fe200000000ff */
[----:B------:R-:W-:Y:S02]  /*ea10*/  FFMA.FTZ R53, R26, R55, -R53 ;  /* 0x000000371a357223 */ /* 0x000fe40000010835 */
[----:B------:R-:W-:Y:S01]  /*ea20*/  FFMA.FTZ R12, R27, R22, -R20 ;  /* 0x000000161b0c7223 */ /* 0x000fe20000010814 */
[----:B------:R-:W-:Y:S01]  /*ea30*/  F2FP.PACK_AB R13, R13, R38 ;  /* 0x000000260d0d723e */ /* 0x000fe200000000ff */
[----:B------:R-:W-:-:S02]  /*ea40*/  FFMA.FTZ R14, R14, R33, -R31 ;  /* 0x000000210e0e7223 */ /* 0x000fc4000001081f */
[----:B------:R-:W-:Y:S01]  /*ea50*/  FFMA.FTZ R9, R9, R46, R28 ;  /* 0x0000002e09097223 */ /* 0x000fe2000001001c */
[----:B------:R-:W-:Y:S01]  /*ea60*/  F2FP.PACK_AB R12, R12, R53 ;  /* 0x000000350c0c723e */ /* 0x000fe200000000ff */
[----:B------:R-:W-:Y:S01]  /*ea70*/  FFMA.FTZ R23, R34, R22, R23 ;  /* 0x0000001622177223 */ /* 0x000fe20000010017 */
[----:B------:R-:W-:Y:S01]  /*ea80*/  F2FP.PACK_AB R14, R14, R21 ;  /* 0x000000150e0e723e */ /* 0x000fe200000000ff */
[----:B------:R-:W-:Y:S01]  /*ea90*/  FFMA.FTZ R10, R10, R33, R8 ;  /* 0x000000210a0a7223 */ /* 0x000fe20000010008 */
[----:B------:R-:W-:Y:S02]  /*eaa0*/  F2FP.PACK_AB R9, R9, R40 ;  /* 0x000000280909723e */ /* 0x000fe400000000ff */
[----:B------:R-:W-:Y:S01]  /*eab0*/  F2FP.PACK_AB R8, R23, R52 ;  /* 0x000000341708723e */ /* 0x000fe200000000ff */
[----:B------:R1:W-:Y:S01]  /*eac0*/  STS.128 [R17+0x18100], R12 ;  /* 0x0181000c11007388 */ /* 0x0003e20000000c00 */
[----:B------:R-:W-:-:S05]  /*ead0*/  F2FP.PACK_AB R10, R10, R19 ;  /* 0x000000130a0a723e */ /* 0x000fca00000000ff */
[----:B------:R1:W-:Y:S02]  /*eae0*/  STS.128 [R16+0x18100], R8 ;  /* 0x0181000810007388 */ /* 0x0003e40000000c00 */
.L_x_1000:
[----:B------:R-:W-:Y:S05]  /*eaf0*/  BSYNC B2 ;  /* 0x0000000000027941 */ /* 0x000fea0003800000 */
.L_x_982:
[----:B------:R-:W-:-:S04]  /*eb00*/  DEPBAR.LE SB0, 0x2 ;  /* 0x000080800000791a */ /* 0x000fc80000000000 */
[----:B------:R-:W-:Y:S01]  /*eb10*/  IMAD.SHL.U32 R72, R0, 0x2, RZ ;  /* 0x0000000200487824 */ /* 0x000fe200078e00ff */
[----:B------:R-:W-:Y:S01]  /*eb20*/  BAR.SYNC.DEFER_BLOCKING 0x0 ;  /* 0x0000000000007b1d */ /* 0x000fe20000010000 */
[----:B------:R-:W-:Y:S01]  /*eb30*/  IMAD.SHL.U32 R188, R5, 0x2, RZ ;  /* 0x0000000205bc7824 */ /* 0x000fe200078e00ff */
[----:B-1----:R-:W-:Y:S01]  /*eb40*/  @P2 IADD3 R9, R145, -0x2, RZ ;  /* 0xfffffffe91092810 */ /* 0x002fe20007ffe0ff */
[----:B------:R-:W-:Y:S01]  /*eb50*/  IMAD.MOV.U32 R192, RZ, RZ, 0x40 ;  /* 0x00000040ffc07424 */ /* 0x000fe200078e00ff */
[----:B------:R-:W-:Y:S01]  /*eb60*/  MOV R189, 0x20 ;  /* 0x0000002000bd7802 */ /* 0x000fe20000000f00 */
[----:B------:R-:W-:Y:S01]  /*eb70*/  IMAD.SHL.U32 R187, R2, 0x2, RZ ;  /* 0x0000000202bb7824 */ /* 0x000fe200078e00ff */
[----:B------:R-:W-:Y:S01]  /*eb80*/  @P2 SHF.R.S32.HI R8, RZ, 0x1f, R9 ;  /* 0x0000001fff082819 */ /* 0x000fe20000011409 */
[----:B------:R-:W-:Y:S01]  /*eb90*/  @P2 IMAD R50, R50, R9, RZ ;  /* 0x0000000932322224 */ /* 0x000fe200078e02ff */
[----:B------:R-:W-:Y:S01]  /*eba0*/  SEL R192, R192, 0xffffffc0, !P1 ;  /* 0xffffffc0c0c07807 */ /* 0x000fe20004800000 */
[-C--:B--2---:R-:W-:Y:S01]  /*ebb0*/  @P2 IMAD.WIDE.U32 R10, R9, R51.reuse, R210 ;  /* 0x00000033090a2225 */ /* 0x084fe200078e00d2 */
[----:B------:R-:W-:Y:S01]  /*ebc0*/  LOP3.LUT P1, RZ, R144, 0x2, RZ, 0xc0, !PT ;  /* 0x0000000290ff7812 */ /* 0x000fe2000782c0ff */
[----:B------:R-:W-:Y:S01]  /*ebd0*/  ULDC UR4, c[0x0][0x324] ;  /* 0x0000c90000047ab9 */ /* 0x000fe20000000800 */
[----:B------:R-:W-:Y:S01]  /*ebe0*/  LEA R190, R0, 0x18100, 0x1 ;  /* 0x0001810000be7811 */ /* 0x000fe200078e08ff */
[----:B------:R-:W-:Y:S01]  /*ebf0*/  @P2 IMAD R8, R8, R51, R50 ;  /* 0x0000003308082224 */ /* 0x000fe200078e0232 */
[----:B------:R-:W-:Y:S01]  /*ec00*/  SEL R189, R189, 0xffffffe0, !P1 ;  /* 0xffffffe0bdbd7807 */ /* 0x000fe20004800000 */
[----:B------:R-:W-:Y:S01]  /*ec10*/  IMAD.IADD R2, R188, 0x1, R192 ;  /* 0x00000001bc027824 */ /* 0x000fe200078e02c0 */
[----:B------:R-:W-:Y:S01]  /*ec20*/  @P2 LEA R52, P0, R10, c[0x0][0x1f8], 0x1 ;  /* 0x00007e000a342a11 */ /* 0x000fe200078008ff */
[----:B------:R-:W-:Y:S01]  /*ec30*/  @P2 IMAD.IADD R8, R11, 0x1, R8 ;  /* 0x000000010b082824 */ /* 0x000fe200078e0208 */
[----:B------:R-:W-:Y:S01]  /*ec40*/  IADD3 R5, R188, R189, RZ ;  /* 0x000000bdbc057210 */ /* 0x000fe20007ffe0ff */
[----:B------:R-:W-:Y:S01]  /*ec50*/  IMAD.IADD R186, R190, 0x1, R187 ;  /* 0x00000001beba7824 */ /* 0x000fe200078e02bb */
[----:B------:R-:W-:Y:S01]  /*ec60*/  LEA.HI R89, R89, R84, RZ, 0x2 ;  /* 0x0000005459597211 */ /* 0x000fe200078f10ff */
[----:B------:R-:W-:Y:S01]  /*ec70*/  IMAD R185, R3, 0x2, R190 ;  /* 0x0000000203b97824 */ /* 0x000fe200078e02be */
[----:B------:R-:W-:Y:S01]  /*ec80*/  @P2 LEA.HI.X R53, R10, c[0x0][0x1fc], R8, 0x1, P0 ;  /* 0x00007f000a352a11 */ /* 0x000fe200000f0c08 */
[----:B------:R-:W-:Y:S01]  /*ec90*/  IMAD.IADD R0, R192, 0x1, R5 ;  /* 0x00000001c0007824 */ /* 0x000fe200078e0205 */
[----:B------:R-:W-:Y:S01]  /*eca0*/  LDSM.16.M88.4 R72, [R72+0x18100] ;  /* 0x018100004848783b */ /* 0x000fe20000000200 */
[----:B------:R-:W-:Y:S01]  /*ecb0*/  @P2 IADD3 R76, P0, R49, R52, RZ ;  /* 0x00000034314c2210 */ /* 0x000fe20007f1e0ff */
[----:B------:R-:W-:Y:S01]  /*ecc0*/  ULOP3.LUT UR4, URZ, UR4, URZ, 0x33, !UPT ;  /* 0x000000043f047292 */ /* 0x000fe2000f8e333f */
[----:B------:R-:W-:Y:S01]  /*ecd0*/  LEA R184, R3, R186, 0x1 ;  /* 0x000000ba03b87211 */ /* 0x000fe200078e08ff */
[----:B------:R-:W1:Y:S01]  /*ece0*/  LDSM.16.M88.4 R36, [R188+0xc900] ;  /* 0x00c90000bc24783b */ /* 0x000e620000000200 */
[----:B------:R-:W-:-:S02]  /*ecf0*/  @P2 IADD3.X R77, R48, R53, RZ, P0, !PT ;  /* 0x00000035304d2210 */ /* 0x000fc400007fe4ff */
[----:B------:R-:W-:Y:S01]  /*ed00*/  LOP3.LUT R89, R89, 0xfffffffc, RZ, 0xc0, !PT ;  /* 0xfffffffc59597812 */ /* 0x000fe200078ec0ff */
[----:B------:R-:W2:Y:S04]  /*ed10*/  LDSM.16.M88.4 R28, [R188+0xd100] ;  /* 0x00d10000bc1c783b */ /* 0x000ea80000000200 */
[----:B------:R-:W3:Y:S04]  /*ed20*/  LDSM.16.M88.4 R44, [R188+0xc100] ;  /* 0x00c10000bc2c783b */ /* 0x000ee80000000200 */
[----:B------:R-:W4:Y:S04]  /*ed30*/  LDSM.16.M88.4 R20, [R188+0xd900] ;  /* 0x00d90000bc14783b */ /* 0x000f280000000200 */
[----:B------:R-:W-:Y:S04]  /*ed40*/  LDSM.16.M88.4 R64, [R186] ;  /* 0x00000000ba40783b */ /* 0x000fe80000000200 */
[----:B------:R-:W5:Y:S04]  /*ed50*/  LDSM.16.M88.4 R8, [R5+0xc900] ;  /* 0x00c900000508783b */ /* 0x000f680000000200 */
[----:B------:R-:W3:Y:S04]  /*ed60*/  LDSM.16.M88.4 R12, [R5+0xd100] ;  /* 0x00d10000050c783b */ /* 0x000ee80000000200 */
[----:B------:R-:W3:Y:S04]  /*ed70*/  LDSM.16.M88.4 R16, [R5+0xc100] ;  /* 0x00c100000510783b */ /* 0x000ee80000000200 */
[----:B------:R-:W3:Y:S04]  /*ed80*/  LDSM.16.M88.4 R68, [R5+0xd900] ;  /* 0x00d900000544783b */ /* 0x000ee80000000200 */
        /* <DEDUP_REMOVED lines=12> */
[----:B------:R-:W-:Y:S01]  /*ee50*/  LDSM.16.M88.4 R56, [R2+0xc900] ;  /* 0x00c900000238783b */ /* 0x000fe20000000200 */
[C---:B------:R-:W-:Y:S03]  /*ee60*/  HMMA.16816.F32 R28, R72.reuse, R30, RZ ;  /* 0x0000001e481c723c */ /* 0x040fe600000018ff */
[----:B------:R-:W-:Y:S04]  /*ee70*/  LDSM.16.M88.4 R60, [R2+0xc100] ;  /* 0x00c10000023c783b */ /* 0x000fe80000000200 */
[----:B------:R-:W-:Y:S01]  /*ee80*/  LDSM.16.M88.4 R80, [R0+0xd900] ;  /* 0x00d900000050783b */ /* 0x000fe20000000200 */
[C---:B---3--:R-:W-:Y:S03]  /*ee90*/  HMMA.16816.F32 R48, R72.reuse, R44, RZ ;  /* 0x0000002c4830723c */ /* 0x048fe600000018ff */
[----:B-1----:R-:W-:Y:S04]  /*eea0*/  LDSM.16.M88.4 R52, [R2+0xd900] ;  /* 0x00d900000234783b */ /* 0x002fe80000000200 */
[----:B------:R-:W0:Y:S01]  /*eeb0*/  LDGDEPBAR ;  /* 0x00000000000079af */ /* 0x000e220000000000 */
[C---:B------:R-:W-:Y:S03]  /*eec0*/  HMMA.16816.F32 R44, R72.reuse, R46, RZ ;  /* 0x0000002e482c723c */ /* 0x040fe600000018ff */
[----:B----4-:R-:W-:Y:S05]  /*eed0*/  LDSM.16.M88.4 R76, [R184] ;  /* 0x00000000b84c783b */ /* 0x010fea0000000200 */
[C---:B------:R-:W-:Y:S08]  /*eee0*/  HMMA.16816.F32 R24, R72.reuse, R20, RZ ;  /* 0x000000144818723c */ /* 0x040ff000000018ff */
[----:B------:R-:W-:Y:S01]  /*eef0*/  HMMA.16816.F32 R72, R72, R22, RZ ;  /* 0x000000164848723c */ /* 0x000fe200000018ff */
[----:B------:R-:W-:Y:S07]  /*ef00*/  LDSM.16.M88.4 R20, [R185] ;  /* 0x00000000b914783b */ /* 0x000fee0000000200 */
[C---:B-----5:R-:W-:Y:S08]  /*ef10*/  HMMA.16816.F32 R40, R64.reuse, R8, R40 ;  /* 0x000000084028723c */ /* 0x060ff00000001828 */
[C---:B------:R-:W-:Y:S01]  /*ef20*/  HMMA.16816.F32 R36, R64.reuse, R10, R36 ;  /* 0x0000000a4024723c */ /* 0x040fe20000001824 */
[----:B------:R-:W1:Y:S07]  /*ef30*/  LDSM.16.M88.4 R8, [R2+0xd100] ;  /* 0x00d100000208783b */ /* 0x000e6e0000000200 */
[C---:B------:R-:W-:Y:S08]  /*ef40*/  HMMA.16816.F32 R32, R64.reuse, R12, R32 ;  /* 0x0000000c4020723c */ /* 0x040ff00000001820 */
[C---:B------:R-:W-:Y:S01]  /*ef50*/  HMMA.16816.F32 R28, R64.reuse, R14, R28 ;  /* 0x0000000e401c723c */ /* 0x040fe2000000181c */
[----:B------:R-:W2:Y:S07]  /*ef60*/  LDSM.16.M88.4 R12, [R0+0xc900] ;  /* 0x00c90000000c783b */ /* 0x000eae0000000200 */
[C---:B------:R-:W-:Y:S08]  /*ef70*/  HMMA.16816.F32 R48, R64.reuse, R16, R48 ;  /* 0x000000104030723c */ /* 0x040ff00000001830 */
[C---:B------:R-:W-:Y:S01]  /*ef80*/  HMMA.16816.F32 R44, R64.reuse, R18, R44 ;  /* 0x00000012402c723c */ /* 0x040fe2000000182c */
[----:B------:R-:W3:Y:S07]  /*ef90*/  LDSM.16.M88.4 R16, [R0+0xc100] ;  /* 0x00c100000010783b */ /* 0x000eee0000000200 */
        /* <DEDUP_REMOVED lines=39> */
[C---:B--2---:R-:W-:Y:S08]  /*f210*/  HMMA.16816.F32 R40, R20.reuse, R12, R40 ;  /* 0x0000000c1428723c */ /* 0x044ff00000001828 */
[----:B------:R-:W-:Y:S01]  /*f220*/  HMMA.16816.F32 R36, R20, R14, R36 ;  /* 0x0000000e1424723c */ /* 0x000fe20000001824 */
[----:B------:R-:W2:Y:S07]  /*f230*/  LDSM.16.M88.4 R12, [R2+0xe900] ;  /* 0x00e90000020c783b */ /* 0x000eae0000000200 */
[----:B------:R-:W-:Y:S01]  /*f240*/  HMMA.16816.F32 R72, R68, R54, R72 ;  /* 0x000000364448723c */ /* 0x000fe20000001848 */
[----:B------:R-:W2:Y:S07]  /*f250*/  LDSM.16.M88.4 R52, [R2+0xf100] ;  /* 0x00f100000234783b */ /* 0x000eae0000000200 */
[C---:B---3--:R-:W-:Y:S08]  /*f260*/  HMMA.16816.F32 R48, R20.reuse, R16, R48 ;  /* 0x000000101430723c */ /* 0x048ff00000001830 */
[C---:B------:R-:W-:Y:S01]  /*f270*/  HMMA.16816.F32 R44, R20.reuse, R18, R44 ;  /* 0x00000012142c723c */ /* 0x040fe2000000182c */
[----:B------:R-:W3:Y:S07]  /*f280*/  LDSM.16.M88.4 R16, [R2+0xf900] ;  /* 0x00f900000210783b */ /* 0x000eee0000000200 */
        /* <DEDUP_REMOVED lines=18> */
[----:B------:R-:W-:Y:S01]  /*f3b0*/  HMMA.16816.F32 R72, R60, R18, R72 ;  /* 0x000000123c48723c */ /* 0x000fe20000001848 */
[----:B------:R-:W3:Y:S04]  /*f3c0*/  LDSM.16.M88.4 R16, [R188+0x10100] ;  /* 0x01010000bc10783b */ /* 0x000ee80000000200 */
        /* <DEDUP_REMOVED lines=10> */
[C---:B--2---:R-:W-:Y:S08]  /*f470*/  HMMA.16816.F32 R64, R28.reuse, R12, R64 ;  /* 0x0000000c1c40723c */ /* 0x044ff00000001840 */
[----:B------:R-:W-:Y:S01]  /*f480*/  HMMA.16816.F32 R72, R28, R14, R72 ;  /* 0x0000000e1c48723c */ /* 0x000fe20000001848 */
[----:B------:R-:W2:Y:S04]  /*f490*/  LDSM.16.M88.4 R12, [R188+0x11900] ;  /* 0x01190000bc0c783b */ /* 0x000ea80000000200 */
[----:B------:R-:W-:Y:S03]  /*f4a0*/  LDSM.16.M88.4 R28, [R5+0x11100] ;  /* 0x01110000051c783b */ /* 0x000fe60000000200 */
[C---:B---3--:R-:W-:Y:S08]  /*f4b0*/  HMMA.16816.F32 R48, R24.reuse, R16, R48 ;  /* 0x000000101830723c */ /* 0x048ff00000001830 */
        /* <DEDUP_REMOVED lines=11> */
[C---:B--2---:R-:W-:Y:S08]  /*f570*/  HMMA.16816.F32 R64, R24.reuse, R12, R64 ;  /* 0x0000000c1840723c */ /* 0x044ff00000001840 */
[----:B------:R-:W-:Y:S01]  /*f580*/  HMMA.16816.F32 R72, R24, R14, R72 ;  /* 0x0000000e1848723c */ /* 0x000fe20000001848 */
[----:B------:R-:W-:Y:S04]  /*f590*/  LDSM.16.M88.4 R24, [R184+0x8000] ;  /* 0x00800000b818783b */ /* 0x000fe80000000200 */
[----:B------:R-:W2:Y:S03]  /*f5a0*/  LDSM.16.M88.4 R12, [R0+0x10100] ;  /* 0x01010000000c783b */ /* 0x000ea60000000200 */
[C---:B-1----:R-:W-:Y:S08]  /*f5b0*/  HMMA.16816.F32 R48, R16.reuse, R8, R48 ;  /* 0x000000081030723c */ /* 0x042ff00000001830 */
[----:B------:R-:W-:Y:S01]  /*f5c0*/  HMMA.16816.F32 R44, R16, R10, R44 ;  /* 0x0000000a102c723c */ /* 0x000fe2000000182c */
[----:B------:R-:W1:Y:S07]  /*f5d0*/  LDSM.16.M88.4 R8, [R0+0x11100] ;  /* 0x011100000008783b */ /* 0x000e6e0000000200 */
[C---:B------:R-:W-:Y:S08]  /*f5e0*/  HMMA.16816.F32 R68, R56.reuse, R30, R68 ;  /* 0x0000001e3844723c */ /* 0x040ff00000001844 */
[C---:B------:R-:W-:Y:S08]  /*f5f0*/  HMMA.16816.F32 R40, R56.reuse, R60, R40 ;  /* 0x0000003c3828723c */ /* 0x040ff00000001828 */
        /* <DEDUP_REMOVED lines=9> */
[----:B------:R-:W5:Y:S01]  /*f690*/  LDSM.16.M88.4 R28, [R0+0x10900] ;  /* 0x01090000001c783b */ /* 0x000f620000000200 */
[----:B------:R-:W-:-:S05]  /*f6a0*/  FMUL.FTZ R44, R44, c[0x0][0x320] ;  /* 0x0000c8002c2c7a20 */ /* 0x000fca0000410000 */
[----:B--2---:R2:W1:Y:S01]  /*f6b0*/  MUFU.TANH R2, R44 ;  /* 0x0000002c00027308 */ /* 0x0044620000002400 */
[----:B------:R-:W-:Y:S08]  /*f6c0*/  HMMA.16816.F32 R72, R56, R78, R72 ;  /* 0x0000004e3848723c */ /* 0x000ff00000001848 */
[C---:B------:R-:W-:Y:S08]  /*f6d0*/  HMMA.16816.F32 R40, R16.reuse, R20, R40 ;  /* 0x000000141028723c */ /* 0x040ff00000001828 */
[----:B------:R-:W-:Y:S01]  /*f6e0*/  HMMA.16816.F32 R36, R16, R22, R36 ;  /* 0x000000161024723c */ /* 0x000fe20000001824 */
[----:B------:R-:W2:Y:S07]  /*f6f0*/  LDSM.16.M88.4 R20, [R0+0x11900] ;  /* 0x011900000014783b */ /* 0x000eae0000000200 */
[----:B-1----:R-:W-:Y:S07]  /*f700*/  HMMA.16816.F32 R68, R24, R10, R68 ;  /* 0x0000000a1844723c */ /* 0x002fee0000001844 */
[----:B------:R-:W-:Y:S01]  /*f710*/  LOP3.LUT R11, R87, 0xffffffe0, RZ, 0xc0, !PT ;  /* 0xffffffe0570b7812 */ /* 0x000fe200078ec0ff */
[----:B---3--:R-:W-:Y:S04]  /*f720*/  HMMA.16816.F32 R64, R16, R12, R64 ;  /* 0x0000000c1040723c */ /* 0x008fe80000001840 */
[----:B------:R-:W-:Y:S01]  /*f730*/  IMAD.IADD R11, R84, 0x1, -R11 ;  /* 0x00000001540b7824 */ /* 0x000fe200078e0a0b */
[----:B------:R-:W-:-:S02]  /*f740*/  IADD3 R84, -R89, R84, RZ ;  /* 0x0000005459547210 */ /* 0x000fc40007ffe1ff */
[----:B------:R-:W-:Y:S01]  /*f750*/  SHF.R.S32.HI R12, RZ, 0x1f, R91 ;  /* 0x0000001fff0c7819 */ /* 0x000fe2000001145b */
[C---:B------:R-:W-:Y:S01]  /*f760*/  HMMA.16816.F32 R32, R16.reuse, R52, R32 ;  /* 0x000000341020723c */ /* 0x040fe20000001820 */
[----:B------:R-:W-:Y:S02]  /*f770*/  LEA.HI R13, R84, R84, RZ, 0x1 ;  /* 0x00000054540d7211 */ /* 0x000fe400078f08ff */
[----:B------:R-:W-:Y:S02]  /*f780*/  LEA.HI R12, R12, R91, RZ, 0x3 ;  /* 0x0000005b0c0c7211 */ /* 0x000fe400078f18ff */
[----:B------:R-:W-:Y:S02]  /*f790*/  LOP3.LUT R13, R13, 0x1ffffffe, RZ, 0xc0, !PT ;  /* 0x1ffffffe0d0d7812 */ /* 0x000fe400078ec0ff */
[----:B------:R-:W-:Y:S01]  /*f7a0*/  LOP3.LUT R12, R12, 0xffffff8, RZ, 0xc0, !PT ;  /* 0x0ffffff80c0c7812 */ /* 0x000fe200078ec0ff */
[----:B------:R-:W-:Y:S01]  /*f7b0*/  HMMA.16816.F32 R72, R16, R14, R72 ;  /* 0x0000000e1048723c */ /* 0x000fe20000001848 */
[----:B------:R-:W-:Y:S01]  /*f7c0*/  IADD3 R84, R84, -R13, RZ ;  /* 0x8000000d54547210 */ /* 0x000fe20007ffe0ff */
[----:B------:R-:W-:-:S02]  /*f7d0*/  FMUL.FTZ R68, R68, c[0x0][0x320] ;  /* 0x0000c80044447a20 */ /* 0x000fc40000410000 */
[----:B------:R-:W-:Y:S02]  /*f7e0*/  IMAD.IADD R12, R91, 0x1, -R12 ;  /* 0x000000015b0c7824 */ /* 0x000fe400078e0a0c */
[----:B------:R-:W-:Y:S01]  /*f7f0*/  FMUL.FTZ R69, R69, c[0x0][0x320] ;  /* 0x0000c80045457a20 */ /* 0x000fe20000410000 */
[----:B------:R-:W-:Y:S01]  /*f800*/  SHF.R.S32.HI R14, RZ, 0x1f, R11 ;  /* 0x0000001fff0e7819 */ /* 0x000fe2000001140b */
[----:B-----5:R-:W-:Y:S01]  /*f810*/  HMMA.16816.F32 R40, R24, R28, R40 ;  /* 0x0000001c1828723c */ /* 0x020fe20000001828 */
[----:B------:R1:W3:Y:S02]  /*f820*/  MUFU.TANH R173, R68 ;  /* 0x0000004400ad7308 */ /* 0x0002e40000002400 */
[----:B------:R-:W-:-:S04]  /*f830*/  LEA.HI R14, R14, R11, RZ, 0x2 ;  /* 0x0000000b0e0e7211 */ /* 0x000fc800078f10ff */
[C---:B------:R-:W-:Y:S01]  /*f840*/  LEA.HI.SX32 R205, R14.reuse, R133, 0x1e ;  /* 0x000000850ecd7211 */ /* 0x040fe200078ff2ff */
[C---:B------:R-:W-:Y:S01]  /*f850*/  HMMA.16816.F32 R36, R24.reuse, R30, R36 ;  /* 0x0000001e1824723c */ /* 0x040fe20000001824 */
[----:B------:R-:W-:Y:S01]  /*f860*/  LOP3.LUT R214, R14, 0x7ffffffc, RZ, 0xc0, !PT ;  /* 0x7ffffffc0ed67812 */ /* 0x000fe200078ec0ff */
[----:B------:R-:W-:Y:S01]  /*f870*/  FMUL.FTZ R29, R49, c[0x0][0x320] ;  /* 0x0000c800311d7a20 */ /* 0x000fe20000410000 */
[----:B------:R1:W1:Y:S01]  /*f880*/  MUFU.TANH R169, R69 ;  /* 0x0000004500a97308 */ /* 0x0002620000002400 */
[----:B------:R-:W-:Y:S02]  /*f890*/  IMAD R205, R12, 0x10, R205 ;  /* 0x000000100ccd7824 */ /* 0x000fe400078e02cd */
[----:B------:R-:W-:Y:S01]  /*f8a0*/  IMAD.IADD R214, R11, 0x1, -R214 ;  /* 0x000000010bd67824 */ /* 0x000fe200078e0ad6 */
[----:B------:R-:W-:Y:S01]  /*f8b0*/  IADD3 R11, R193, 0x1, -R86 ;  /* 0x00000001c10b7810 */ /* 0x000fe20007ffe856 */
[----:B------:R-:W-:Y:S01]  /*f8c0*/  IMAD R205, R84, 0x8, R205 ;  /* 0x0000000854cd7824 */ /* 0x000fe200078e02cd */
[C---:B------:R-:W-:Y:S01]  /*f8d0*/  HMMA.16816.F32 R32, R24.reuse, R8, R32 ;  /* 0x000000081820723c */ /* 0x040fe20000001820 */
[----:B------:R-:W-:Y:S01]  /*f8e0*/  FMUL.FTZ R28, R50, c[0x0][0x320] ;  /* 0x0000c800321c7a20 */ /* 0x000fe20000410000 */
[----:B------:R-:W-:Y:S01]  /*f8f0*/  SHF.L.U32 R214, R214, 0x1, RZ ;  /* 0x00000001d6d67819 */ /* 0x000fe200000006ff */
[----:B------:R-:W-:Y:S01]  /*f900*/  @P3 IMAD.HI.U32 R13, R205, c[0x0][0x2c8], RZ ;  /* 0x0000b200cd0d3a27 */ /* 0x000fe200078e00ff */
[----:B------:R-:W-:Y:S01]  /*f910*/  MOV R12, R205 ;  /* 0x000000cd000c7202 */ /* 0x000fe20000000f00 */
[----:B------:R-:W1:Y:S01]  /*f920*/  MUFU.TANH R29, R29 ;  /* 0x0000001d001d7308 */ /* 0x000e620000002400 */
[----:B------:R-:W-:Y:S01]  /*f930*/  IADD3 R18, -R196, R11, -R214 ;  /* 0x0000000bc4127210 */ /* 0x000fe20007ffe9d6 */
[----:B------:R-:W-:Y:S01]  /*f940*/  FMUL.FTZ R30, R45, c[0x0][0x320] ;  /* 0x0000c8002d1e7a20 */ /* 0x000fe20000410000 */
[C---:B--2---:R-:W-:Y:S01]  /*f950*/  HMMA.16816.F32 R64, R24.reuse, R20, R64 ;  /* 0x000000141840723c */ /* 0x044fe20000001840 */
[----:B------:R-:W-:Y:S01]  /*f960*/  @P3 SHF.R.U32.HI R12, RZ, c[0x0][0x2cc], R13 ;  /* 0x0000b300ff0c3a19 */ /* 0x000fe2000001160d */
[----:B------:R-:W-:Y:S01]  /*f970*/  FMUL.FTZ R8, R40, c[0x0][0x320] ;  /* 0x0000c80028087a20 */ /* 0x000fe20000410000 */
[----:B------:R-:W-:Y:S01]  /*f980*/  ISETP.GE.AND P3, PT, R194, 0x1, PT ;  /* 0x00000001c200780c */ /* 0x000fe20003f66270 */
[----:B------:R-:W-:Y:S01]  /*f990*/  FMUL.FTZ R9, R41, c[0x0][0x320] ;  /* 0x0000c80029097a20 */ /* 0x000fe20000410000 */
[----:B------:R-:W2:Y:S01]  /*f9a0*/  MUFU.TANH R28, R28 ;  /* 0x0000001c001c7308 */ /* 0x000ea20000002400 */
[----:B------:R-:W5:Y:S01]  /*f9b0*/  SHFL.IDX PT, R13, R12, RZ, 0x1c1f ;  /* 0x001c1fff0c0d7589 */ /* 0x000f6200000e0000 */
[----:B------:R-:W-:Y:S01]  /*f9c0*/  FMUL.FTZ R10, R37, c[0x0][0x320] ;  /* 0x0000c800250a7a20 */ /* 0x000fe20000410000 */
[----:B------:R-:W-:Y:S01]  /*f9d0*/  HMMA.16816.F32 R72, R24, R22, R72 ;  /* 0x000000161848723c */ /* 0x000fe20000001848 */
[----:B------:R-:W-:Y:S01]  /*f9e0*/  FMUL.FTZ R36, R36, c[0x0][0x320] ;  /* 0x0000c80024247a20 */ /* 0x000fe20000410000 */
[----:B------:R-:W-:-:S02]  /*f9f0*/  IADD3 R19, R18, c[0x0][0x328], RZ ;  /* 0x0000ca0012137a10 */ /* 0x000fc40007ffe0ff */
[----:B------:R-:W-:Y:S01]  /*fa00*/  IADD3 R14, -R214, R193, -R86 ;  /* 0x000000c1d60e7210 */ /* 0x000fe20007ffe956 */
[----:B------:R-:W1:Y:S01]  /*fa10*/  MUFU.TANH R30, R30 ;  /* 0x0000001e001e7308 */ /* 0x000e620000002400 */
[----:B------:R-:W-:Y:S02]  /*fa20*/  IADD3 R18, R18, UR4, RZ ;  /* 0x0000000412127c10 */ /* 0x000fe4000fffe0ff */
[----:B------:R-:W-:Y:S02]  /*fa30*/  FMUL.FTZ R32, R32, c[0x0][0x320] ;  /* 0x0000c80020207a20 */ /* 0x000fe40000410000 */
[----:B------:R-:W-:-:S03]  /*fa40*/  FMUL.FTZ R33, R33, c[0x0][0x320] ;  /* 0x0000c80021217a20 */ /* 0x000fc60000410000 */
[----:B------:R-:W1:Y:S03]  /*fa50*/  MUFU.TANH R8, R8 ;  /* 0x0000000800087308 */ /* 0x000e660000002400 */
[----:B------:R-:W-:Y:S02]  /*fa60*/  FMUL.FTZ R64, R64, c[0x0][0x320] ;  /* 0x0000c80040407a20 */ /* 0x000fe40000410000 */
[----:B------:R-:W-:-:S03]  /*fa70*/  FMUL.FTZ R65, R65, c[0x0][0x320] ;  /* 0x0000c80041417a20 */ /* 0x000fc60000410000 */
[----:B------:R-:W1:Y:S01]  /*fa80*/  MUFU.TANH R9, R9 ;  /* 0x0000000900097308 */ /* 0x000e620000002400 */
[----:B-----5:R-:W-:Y:S01]  /*fa90*/  IMAD.IADD R21, R19, 0x1, R13 ;  /* 0x0000000113157824 */ /* 0x020fe200078e020d */
[----:B------:R-:W-:Y:S01]  /*faa0*/  IADD3 R20, R18, R13, RZ ;  /* 0x0000000d12147210 */ /* 0x000fe20007ffe0ff */
[----:B------:R-:W-:Y:S02]  /*fab0*/  FMUL.FTZ R72, R72, c[0x0][0x320] ;  /* 0x0000c80048487a20 */ /* 0x000fe40000410000 */
[----:B------:R-:W-:Y:S01]  /*fac0*/  FMUL.FTZ R73, R73, c[0x0][0x320] ;  /* 0x0000c80049497a20 */ /* 0x000fe20000410000 */
[----:B------:R-:W-:Y:S02]  /*fad0*/  IMNMX R21, R21, R14, PT ;  /* 0x0000000e15157217 */ /* 0x000fe40003800200 */
[----:B------:R1:W1:Y:S08]  /*fae0*/  MUFU.TANH R0, R36 ;  /* 0x0000002400007308 */ /* 0x0002700000002400 */
        /* <DEDUP_REMOVED lines=19> */
.L_x_1027:
[----:B------:R-:W-:-:S04]  /*fc20*/  MOV R11, c[0x0][0x32c] ;  /* 0x0000cb00000b7a02 */ /* 0x000fc80000000f00 */
[----:B------:R-:W-:-:S13]  /*fc30*/  ISETP.NE.AND P0, PT, R11, 0x1, PT ;  /* 0x000000010b00780c */ /* 0x000fda0003f05270 */
[----:B------:R-:W-:-:S05]  /*fc40*/  @P0 IMAD.HI.U32 R11, R13, c[0x0][0x330], RZ ;  /* 0x0000cc000d0b0a27 */ /* 0x000fca00078e00ff */
[----:B------:R-:W-:Y:S02]  /*fc50*/  @P0 SHF.R.U32.HI R13, RZ, c[0x0][0x334], R11 ;  /* 0x0000cd00ff0d0a19 */ /* 0x000fe4000001160b */
.L_x_1028:
[----:B------:R-:W-:Y:S05]  /*fc60*/  BSYNC B0 ;  /* 0x0000000000007941 */ /* 0x000fea0003800000 */
.L_x_1026:
[----:B------:R-:W-:-:S04]  /*fc70*/  IMAD R11, R13, c[0x0][0x32c], -R86 ;  /* 0x0000cb000d0b7a24 */ /* 0x000fc800078e0a56 */
[----:B------:R-:W-:-:S05]  /*fc80*/  IMAD.IADD R11, R11, 0x1, -R214 ;  /* 0x000000010b0b7824 */ /* 0x000fca00078e0ad6 */
[----:B------:R-:W-:Y:S02]  /*fc90*/  IADD3 R16, R11, c[0x0][0x32c], RZ ;  /* 0x0000cb000b107a10 */ /* 0x000fe40007ffe0ff */
[----:B------:R-:W-:Y:S02]  /*fca0*/  IMNMX R20, R20, R11, !PT ;  /* 0x0000000b14147217 */ /* 0x000fe40007800200 */
[----:B------:R-:W-:Y:S02]  /*fcb0*/  IMNMX R21, R21, R16, PT ;  /* 0x0000001015157217 */ /* 0x000fe40003800200 */
.L_x_1025:
[----:B--234-:R-:W-:Y:S01]  /*fcc0*/  ISETP.GT.AND P1, PT, R145, RZ, PT ;  /* 0x000000ff9100720c */ /* 0x01cfe20003f24270 */
[----:B------:R-:W2:Y:S01]  /*fcd0*/  SHFL.IDX PT, R12, R12, 0x1, 0x1c1f ;  /* 0x003c1f000c0c7f89 */ /* 0x000ea200000e0000 */
[----:B------:R-:W-:Y:S02]  /*fce0*/  FMUL.FTZ R22, R43, c[0x0][0x320] ;  /* 0x0000c8002b167a20 */ /* 0x000fe40000410000 */
[----:B------:R-:W-:Y:S01]  /*fcf0*/  ISETP.GT.AND P0, PT, R20, RZ, P1 ;  /* 0x000000ff1400720c */ /* 0x000fe20000f04270 */
[----:B------:R-:W-:Y:S02]  /*fd00*/  FMUL.FTZ R23, R38, c[0x0][0x320] ;  /* 0x0000c80026177a20 */ /* 0x000fe40000410000 */
[----:B------:R-:W-:Y:S01]  /*fd10*/  FMUL.FTZ R35, R35, c[0x0][0x320] ;  /* 0x0000c80023237a20 */ /* 0x000fe20000410000 */
[----:B------:R-:W-:Y:S01]  /*fd20*/  ISETP.LT.OR P0, PT, R21, 0x1, P0 ;  /* 0x000000011500780c */ /* 0x000fe20000701670 */
[----:B------:R-:W-:Y:S01]  /*fd30*/  FMUL.FTZ R70, R70, c[0x0][0x320] ;  /* 0x0000c80046467a20 */ /* 0x000fe20000410000 */
[----:B------:R-:W3:Y:S01]  /*fd40*/  MUFU.TANH R22, R22 ;  /* 0x0000001600167308 */ /* 0x000ee20000002400 */
        /* <DEDUP_REMOVED lines=10> */
[----:B-1----:R-:W-:Y:S02]  /*fdf0*/  FSEL R29, R29, -INF , !P0 ;  /* 0xff8000001d1d7808 */ /* 0x002fe40004000000 */
[----:B------:R-:W-:Y:S01]  /*fe00*/  ISETP.GT.AND P0, PT, R20, 0x8, P1 ;  /* 0x000000081400780c */ /* 0x000fe20000f04270 */
[----:B--2---:R-:W-:-:S03]  /*fe10*/  IMAD.IADD R19, R19, 0x1, R12 ;  /* 0x0000000113137824 */ /* 0x004fc600078e020c */
[----:B------:R-:W-:Y:S01]  /*fe20*/  ISETP.LT.OR P0, PT, R21, 0x9, P0 ;  /* 0x000000091500780c */ /* 0x000fe20000701670 */
[----:B------:R4:W1:Y:S01]  /*fe30*/  MUFU.TANH R216, R70 ;  /* 0x0000004600d87308 */ /* 0x0008620000002400 */
[----:B------:R-:W-:Y:S02]  /*fe40*/  IMNMX R19, R19, R14, PT ;  /* 0x0000000e13137217 */ /* 0x000fe40003800200 */
[----:B------:R-:W-:Y:S01]  /*fe50*/  FSEL R17, R2, -INF , !P0 ;  /* 0xff80000002117808 */ /* 0x000fe20004000000 */
[----:B------:R-:W-:Y:S01]  /*fe60*/  FMUL.FTZ R2, R46, c[0x0][0x320] ;  /* 0x0000c8002e027a20 */ /* 0x000fe20000410000 */
[----:B------:R-:W-:-:S03]  /*fe70*/  ISETP.GT.AND P0, PT, R20, 0x9, P1 ;  /* 0x000000091400780c */ /* 0x000fc60000f04270 */
[----:B------:R4:W2:Y:S01]  /*fe80*/  MUFU.TANH R180, R71 ;  /* 0x0000004700b47308 */ /* 0x0008a20000002400 */
[----:B------:R-:W-:-:S04]  /*fe90*/  ISETP.LT.OR P0, PT, R21, 0xa, P0 ;  /* 0x0000000a1500780c */ /* 0x000fc80000701670 */
[----:B------:R-:W-:Y:S02]  /*fea0*/  FSEL R15, R30, -INF , !P0 ;  /* 0xff8000001e0f7808 */ /* 0x000fe40004000000 */
[----:B------:R-:W-:Y:S01]  /*feb0*/  ISETP.GT.AND P0, PT, R20, 0x10, P1 ;  /* 0x000000101400780c */ /* 0x000fe20000f04270 */
[----:B------:R-:W1:Y:S03]  /*fec0*/  MUFU.TANH R2, R2 ;  /* 0x0000000200027308 */ /* 0x000e660000002400 */
        /* <DEDUP_REMOVED lines=11> */
[----:B------:R-:W-:Y:S01]  /*ff80*/  FSEL R9, R0, -INF , !P0 ;  /* 0xff80000000097808 */ /* 0x000fe20004000000 */
[----:B------:R-:W-:Y:S01]  /*ff90*/  FMUL.FTZ R0, R47, c[0x0][0x320] ;  /* 0x0000c8002f007a20 */ /* 0x000fe20000410000 */
[----:B------:R-:W-:-:S04]  /*ffa0*/  ISETP.GT.AND P0, PT, R20, 0x19, P1 ;  /* 0x000000191400780c */ /* 0x000fc80000f04270 */
[----:B------:R-:W-:Y:S01]  /*ffb0*/  ISETP.LT.OR P0, PT, R21, 0x1a, P0 ;  /* 0x0000001a1500780c */ /* 0x000fe20000701670 */
[----:B------:R-:W1:Y:S03]  /*ffc0*/  MUFU.TANH R0, R0 ;  /* 0x0000000000007308 */ /* 0x000e660000002400 */
[----:B------:R-:W-:Y:S01]  /*ffd0*/  FSEL R5, R10, -INF , !P0 ;  /* 0xff8000000a057808 */ /* 0x000fe20004000000 */
[----:B------:R-:W-:Y:S01]  /*ffe0*/  FMUL.FTZ R10, R42, c[0x0][0x320] ;  /* 0x0000c8002a0a7a20 */ /* 0x000fe20000410000 */
[----:B------:R-:W-:-:S03]  /*fff0*/  ISETP.GT.AND P0, PT, R20, 0x20, P1 ;  /* 0x000000201400780c */ /* 0x000fc60000f04270 */
[----:B------:R4:W1:Y:S01]  /*10000*/  MUFU.TANH R220, R34 ;  /* 0x0000002200dc7308 */ /* 0x0008620000002400 */
        /* <DEDUP_REMOVED lines=13> */
[----:B------:R-:W1:Y:S03]  /*100e0*/  MUFU.TANH R23, R23 ;  /* 0x0000001700177308 */ /* 0x000e660000002400 */
        /* <DEDUP_REMOVED lines=13> */
[----:B------:R-:W-:Y:S02]  /*101c0*/  IMAD.IADD R21, R18, 0x1, R12 ;  /* 0x0000000112157824 */ /* 0x000fe400078e020c */
[----:B------:R-:W1:Y:S01]  /*101d0*/  MUFU.TANH R20, R20 ;  /* 0x0000001400147308 */ /* 0x000e620000002400 */
[----:B------:R-:W-:Y:S01]  /*101e0*/  FSEL R141, R141, -INF , !P0 ;  /* 0xff8000008d8d7808 */ /* 0x000fe20004000000 */
[----:B------:R-:W-:Y:S06]  /*101f0*/  @!P3 BRA `(.L_x_1029) ;  /* 0x000001500000b947 */ /* 0x000fec0003800000 */
        /* <DEDUP_REMOVED lines=11> */
.L_x_1031:
[----:B------:R-:W-:-:S04]  /*102b0*/  MOV R12, c[0x0][0x32c] ;  /* 0x0000cb00000c7a02 */ /* 0x000fc80000000f00 */
[----:B------:R-:W-:-:S13]  /*102c0*/  ISETP.NE.AND P0, PT, R12, 0x1, PT ;  /* 0x000000010c00780c */ /* 0x000fda0003f05270 */
[----:B------:R-:W-:-:S05]  /*102d0*/  @P0 IMAD.HI.U32 R12, R25, c[0x0][0x330], RZ ;  /* 0x0000cc00190c0a27 */ /* 0x000fca00078e00ff */
[----:B------:R-:W-:Y:S02]  /*102e0*/  @P0 SHF.R.U32.HI R25, RZ, c[0x0][0x334], R12 ;  /* 0x0000cd00ff190a19 */ /* 0x000fe4000001160c */
.L_x_1032:
[----:B------:R-:W-:Y:S05]  /*102f0*/  BSYNC B0 ;  /* 0x0000000000007941 */ /* 0x000fea0003800000 */
.L_x_1030:
[----:B------:R-:W-:-:S04]  /*10300*/  IMAD R25, R25, c[0x0][0x32c], -R86 ;  /* 0x0000cb0019197a24 */ /* 0x000fc800078e0a56 */
[----:B------:R-:W-:-:S05]  /*10310*/  IMAD.IADD R14, R25, 0x1, -R214 ;  /* 0x00000001190e7824 */ /* 0x000fca00078e0ad6 */
[----:B------:R-:W-:Y:S02]  /*10320*/  IADD3 R12, R14, c[0x0][0x32c], RZ ;  /* 0x0000cb000e0c7a10 */ /* 0x000fe40007ffe0ff */
[----:B------:R-:W-:Y:S02]  /*10330*/  IMNMX R21, R21, R14, !PT ;  /* 0x0000000e15157217 */ /* 0x000fe40007800200 */
[----:B------:R-:W-:Y:S02]  /*10340*/  IMNMX R19, R19, R12, PT ;  /* 0x0000000c13137217 */ /* 0x000fe40003800200 */
.L_x_1029:
[----:B--234-:R-:W-:Y:S01]  /*10350*/  ISETP.GT.AND P0, PT, R21, 0x1, P1 ;  /* 0x000000011500780c */ /* 0x01cfe20000f04270 */
[----:B------:R-:W-:-:S04]  /*10360*/  DEPBAR.LE SB0, 0x2 ;  /* 0x000080800000791a */ /* 0x000fc80000000000 */
[----:B------:R-:W-:Y:S01]  /*10370*/  BAR.SYNC.DEFER_BLOCKING 0x0 ;  /* 0x0000000000007b1d */ /* 0x000fe20000010000 */
[----:B------:R-:W-:Y:S01]  /*10380*/  ISETP.LT.OR P0, PT, R19, 0x2, P0 ;  /* 0x000000021300780c */ /* 0x000fe20000701670 */
[----:B------:R-:W-:Y:S01]  /*10390*/  IMAD.SHL.U32 R135, R4, 0x2, RZ ;  /* 0x0000000204877824 */ /* 0x000fe200078e00ff */
[----:B------:R-:W-:Y:S02]  /*103a0*/  IADD3 R25, R145, -0x3, RZ ;  /* 0xfffffffd91197810 */ /* 0x000fe40007ffe0ff */
[----:B-1----:R-:W-:Y:S01]  /*103b0*/  FSEL R20, R20, -INF , !P0 ;  /* 0xff80000014147808 */ /* 0x002fe20004000000 */
[--C-:B------:R-:W-:Y:S01]  /*103c0*/  IMAD R134, R3, 0x2, R135.reuse ;  /* 0x0000000203867824 */ /* 0x100fe200078e0287 */
[----:B------:R-:W-:Y:S01]  /*103d0*/  ISETP.GT.AND P0, PT, R21, 0x8, P1 ;  /* 0x000000081500780c */ /* 0x000fe20000f04270 */
[----:B------:R-:W-:Y:S01]  /*103e0*/  IMAD.IADD R174, R187, 0x1, R135 ;  /* 0x00000001bbae7824 */ /* 0x000fe200078e0287 */
        /* <DEDUP_REMOVED lines=15> */
[----:B------:R-:W-:Y:S01]  /*104e0*/  LDSM.16.MT88.4 R108, [R134+0x100] ;  /* 0x00010000866c783b */ /* 0x000fe20000004200 */
[----:B------:R-:W-:-:S03]  /*104f0*/  @P0 IMAD.IADD R2, R25, 0x1, R2 ;  /* 0x0000000119020824 */ /* 0x000fc600078e0202 */
[----:B------:R-:W-:Y:S02]  /*10500*/  LDSM.16.MT88.4 R100, [R3+0x100] ;  /* 0x000100000364783b */ /* 0x000fe40000004200 */
[----:B------:R-:W-:Y:S02]  /*10510*/  @P0 LEA.HI.X R151, R24, c[0x0][0x1cc], R2, 0x1, P2 ;  /* 0x0000730018970a11 */ /* 0x000fe400010f0c02 */
[----:B------:R-:W-:Y:S01]  /*10520*/  ISETP.GT.AND P2, PT, R21, 0x9, P1 ;  /* 0x000000091500780c */ /* 0x000fe20000f44270 */
[----:B------:R-:W-:Y:S03]  /*10530*/  LDSM.16.MT88.4 R48, [R174+0x2100] ;  /* 0x00210000ae30783b */ /* 0x000fe60000004200 */
[----:B------:R-:W-:Y:S01]  /*10540*/  ISETP.LT.OR P2, PT, R19, 0xa, P2 ;  /* 0x0000000a1300780c */ /* 0x000fe20001741670 */
[----:B------:R-:W-:Y:S03]  /*10550*/  LDSM.16.MT88.4 R64, [R165+0x2100] ;  /* 0x00210000a540783b */ /* 0x000fe60000004200 */
[----:B------:R-:W-:Y:S01]  /*10560*/  FSEL R6, R0, -INF , !P2 ;  /* 0xff80000000067808 */ /* 0x000fe20005000000 */
        /* <DEDUP_REMOVED lines=17> */
[----:B------:R-:W-:Y:S02]  /*10680*/  FMNMX.FTZ R0, R11, R0, !PT ;  /* 0x000000000b007209 */ /* 0x000fe40007810000 */
[----:B------:R-:W-:-:S02]  /*10690*/  ISETP.LT.OR P2, PT, R19, 0x19, P2 ;  /* 0x000000191300780c */ /* 0x000fc40001741670 */
[----:B------:R-:W-:Y:S02]  /*106a0*/  FMNMX.FTZ R0, R9, R0, !PT ;  /* 0x0000000009007209 */ /* 0x000fe40007810000 */
        /* <DEDUP_REMOVED lines=18> */
[----:B------:R-:W-:Y:S02]  /*107d0*/  ISETP.LT.OR P2, PT, R19, 0x29, P2 ;  /* 0x000000291300780c */ /* 0x000fe40001741670 */
[----:B------:R-:W-:Y:S02]  /*107e0*/  FMNMX.FTZ R0, R143, R0, !PT ;  /* 0x000000008f007209 */ /* 0x000fe40007810000 */
[----:B------:R-:W-:Y:S02]  /*107f0*/  FSEL R216, R216, -INF , !P2 ;  /* 0xff800000d8d87808 */ /* 0x000fe40005000000 */
[----:B------:R-:W-:Y:S02]  /*10800*/  ISETP.GT.AND P2, PT, R21, 0x29, P1 ;  /* 0x000000291500780c */ /* 0x000fe40000f44270 */
[----:B------:R-:W-:-:S02]  /*10810*/  FMNMX.FTZ R0, R141, R0, !PT ;  /* 0x000000008d007209 */ /* 0x000fc40007810000 */
        /* <DEDUP_REMOVED lines=16> */
[----:B------:R-:W1:Y:S01]  /*10920*/  SHFL.BFLY PT, R19, R0, 0x2, 0x1f ;  /* 0x0c401f0000137f89 */ /* 0x000e6200000e0000 */
[----:B------:R-:W-:-:S02]  /*10930*/  FSEL R172, R172, -INF , !P1 ;  /* 0xff800000acac7808 */ /* 0x000fc40004800000 */
[----:B------:R-:W-:Y:S02]  /*10940*/  FMNMX.FTZ R7, R28, R20, !PT ;  /* 0x000000141c077209 */ /* 0x000fe40007810000 */
[----:B------:R-:W-:Y:S02]  /*10950*/  @P0 LEA R148, P1, R202, R150, 0x1 ;  /* 0x00000096ca940211 */ /* 0x000fe400078208ff */
[----:B------:R-:W-:Y:S02]  /*10960*/  FMNMX.FTZ R7, R18, R7, !PT ;  /* 0x0000000712077209 */ /* 0x000fe40007810000 */
[----:B------:R-:W-:Y:S02]  /*10970*/  @P0 LEA.HI.X R149, R202, R151, R201, 0x1, P1 ;  /* 0x00000097ca950211 */ /* 0x000fe400008f0cc9 */
[----:B------:R-:W-:Y:S02]  /*10980*/  FMNMX.FTZ R7, R6, R7, !PT ;  /* 0x0000000706077209 */ /* 0x000fe40007810000 */
[----:B------:R-:W-:-:S02]  /*10990*/  ISETP.NE.AND P2, PT, R218, 0x1, PT ;  /* 0x00000001da00780c */ /* 0x000fc40003f45270 */
        /* <DEDUP_REMOVED lines=8> */
[----:B------:R-:W-:-:S04]  /*10a20*/  FMNMX.FTZ R7, R216, R7, !PT ;  /* 0x00000007d8077209 */ /* 0x000fc80007810000 */
[----:B------:R-:W-:-:S04]  /*10a30*/  FMNMX.FTZ R7, R180, R7, !PT ;  /* 0x00000007b4077209 */ /* 0x000fc80007810000 */
[----:B------:R-:W-:-:S04]  /*10a40*/  FMNMX.FTZ R7, R178, R7, !PT ;  /* 0x00000007b2077209 */ /* 0x000fc80007810000 */
[----:B------:R-:W-:Y:S02]  /*10a50*/  FMNMX.FTZ R7, R142, R7, !PT ;  /* 0x000000078e077209 */ /* 0x000fe40007810000 */
[----:B-1----:R-:W-:Y:S02]  /*10a60*/  FMNMX.FTZ R2, R19, R2, !PT ;  /* 0x0000000213027209 */ /* 0x002fe40007810000 */
[----:B------:R-:W-:Y:S02]  /*10a70*/  FMNMX.FTZ R7, R140, R7, !PT ;  /* 0x000000078c077209 */ /* 0x000fe40007810000 */
[C---:B------:R-:W-:Y:S01]  /*10a80*/  FSETP.NEU.FTZ.AND P1, PT, R2.reuse, -INF , PT ;  /* 0xff8000000200780b */ /* 0x040fe20003f3d000 */
[----:B------:R-:W-:Y:S01]  /*10a90*/  FMUL.FTZ R182, R2, c[0x0][0x2d0] ;  /* 0x0000b40002b67a20 */ /* 0x000fe20000410000 */
[----:B------:R-:W-:-:S04]  /*10aa0*/  FMNMX.FTZ R22, R172, R7, !PT ;  /* 0x00000007ac167209 */ /* 0x000fc80007810000 */
[----:B------:R-:W-:Y:S01]  /*10ab0*/  FSEL R182, R182, RZ, P1 ;  /* 0x000000ffb6b67208 */ /* 0x000fe20000800000 */
[----:B------:R-:W1:Y:S04]  /*10ac0*/  SHFL.BFLY PT, R7, R22, 0x2, 0x1f ;  /* 0x0c401f0016077f89 */ /* 0x000e6800000e0000 */
[--C-:B------:R-:W-:Y:S02]  /*10ad0*/  FFMA.FTZ R162, R16, c[0x0][0x2d0], -R182.reuse ;  /* 0x0000b40010a27a23 */ /* 0x100fe400000108b6 */
        /* <DEDUP_REMOVED lines=8> */
[----:B------:R-:W2:Y:S01]  /*10b60*/  MUFU.EX2 R161, R161 ;  /* 0x000000a100a17308 */ /* 0x000ea20000000800 */
[--C-:B------:R-:W-:Y:S02]  /*10b70*/  FFMA.FTZ R170, R175, c[0x0][0x2d0], -R182.reuse ;  /* 0x0000b400afaa7a23 */ /* 0x100fe400000108b6 */
[--C-:B------:R-:W-:Y:S01]  /*10b80*/  FFMA.FTZ R168, R173, c[0x0][0x2d0], -R182.reuse ;  /* 0x0000b400ada87a23 */ /* 0x100fe200000108b6 */
[----:B-1----:R-:W-:Y:S01]  /*10b90*/  FMNMX.FTZ R7, R22, R7, !PT ;  /* 0x0000000716077209 */ /* 0x002fe20007810000 */
[----:B------:R-:W-:-:S03]  /*10ba0*/  FFMA.FTZ R167, R167, c[0x0][0x2d0], -R182 ;  /* 0x0000b400a7a77a23 */ /* 0x000fc600000108b6 */
[----:B------:R-:W-:Y:S01]  /*10bb0*/  MUFU.EX2 R159, R159 ;  /* 0x0000009f009f7308 */ /* 0x000fe20000000800 */
[--C-:B------:R-:W-:Y:S01]  /*10bc0*/  FFMA.FTZ R169, R169, c[0x0][0x2d0], -R182.reuse ;  /* 0x0000b400a9a97a23 */ /* 0x100fe200000108b6 */
[----:B------:R-:W1:Y:S01]  /*10bd0*/  SHFL.BFLY PT, R0, R7, 0x1, 0x1f ;  /* 0x0c201f0007007f89 */ /* 0x000e6200000e0000 */
[----:B------:R-:W-:-:S05]  /*10be0*/  FFMA.FTZ R179, R179, c[0x0][0x2d0], -R182 ;  /* 0x0000b400b3b37a23 */ /* 0x000fca00000108b6 */
[----:B------:R-:W3:Y:S01]  /*10bf0*/  MUFU.EX2 R156, R156 ;  /* 0x0000009c009c7308 */ /* 0x000ee20000000800 */
[----:B--2---:R-:W-:Y:S01]  /*10c00*/  F2FP.PACK_AB R96, R161, R162 ;  /* 0x000000a2a160723e */ /* 0x004fe200000000ff */
[----:B------:R-:W-:-:S06]  /*10c10*/  FADD.FTZ R162, R162, R161 ;  /* 0x000000a1a2a27221 */ /* 0x000fcc0000010000 */
[----:B------:R-:W-:Y:S01]  /*10c20*/  MUFU.EX2 R160, R160 ;  /* 0x000000a000a07308 */ /* 0x000fe20000000800 */
[----:B---3--:R-:W-:-:S07]  /*10c30*/  F2FP.PACK_AB R98, R156, R159 ;  /* 0x0000009f9c62723e */ /* 0x008fce00000000ff */
[----:B------:R-:W-:Y:S01]  /*10c40*/  MUFU.EX2 R155, R155 ;  /* 0x0000009b009b7308 */ /* 0x000fe20000000800 */
[----:B-1----:R-:W-:Y:S01]  /*10c50*/  FMNMX.FTZ R0, R7, R0, !PT ;  /* 0x0000000007007209 */ /* 0x002fe20007810000 */
[----:B------:R-:W-:-:S03]  /*10c60*/  FADD.FTZ R159, R159, R162 ;  /* 0x000000a29f9f7221 */ /* 0x000fc60000010000 */
[C---:B------:R-:W-:Y:S01]  /*10c70*/  FSETP.NEU.FTZ.AND P1, PT, R0.reuse, -INF , PT ;  /* 0xff8000000000780b */ /* 0x040fe20003f3d000 */
[----:B------:R-:W-:Y:S02]  /*10c80*/  FMUL.FTZ R171, R0, c[0x0][0x2d0] ;  /* 0x0000b40000ab7a20 */ /* 0x000fe40000410000 */
[----:B------:R-:W-:Y:S01]  /*10c90*/  MUFU.EX2 R154, R154 ;  /* 0x0000009a009a7308 */ /* 0x000fe20000000800 */
[----:B------:R-:W-:Y:S02]  /*10ca0*/  FADD.FTZ R159, R156, R159 ;  /* 0x0000009f9c9f7221 */ /* 0x000fe40000010000 */
[----:B------:R-:W-:-:S05]  /*10cb0*/  FSEL R171, R171, RZ, P1 ;  /* 0x000000ffabab7208 */ /* 0x000fca0000800000 */
[--C-:B------:R-:W-:Y:S01]  /*10cc0*/  FFMA.FTZ R164, R28, c[0x0][0x2d0], -R171.reuse ;  /* 0x0000b4001ca47a23 */ /* 0x100fe200000108ab */
[----:B------:R-:W-:Y:S01]  /*10cd0*/  MUFU.EX2 R147, R147 ;  /* 0x0000009300937308 */ /* 0x000fe20000000800 */
[--C-:B------:R-:W-:Y:S01]  /*10ce0*/  FFMA.FTZ R163, R20, c[0x0][0x2d0], -R171.reuse ;  /* 0x0000b40014a37a23 */ /* 0x100fe200000108ab */
[----:B------:R-:W-:Y:S01]  /*10cf0*/  LDSM.16.MT88.4 R28, [R165+0x900] ;  /* 0x00090000a51c783b */ /* 0x000fe20000004200 */
[--C-:B------:R-:W-:Y:S02]  /*10d00*/  FFMA.FTZ R166, R18, c[0x0][0x2d0], -R171.reuse ;  /* 0x0000b40012a67a23 */ /* 0x100fe400000108ab */
[--C-:B------:R-:W-:Y:S01]  /*10d10*/  FFMA.FTZ R157, R6, c[0x0][0x2d0], -R171.reuse ;  /* 0x0000b400069d7a23 */ /* 0x100fe200000108ab */
[----:B------:R-:W-:Y:S01]  /*10d20*/  LDSM.16.MT88.4 R16, [R134+0x2900] ;  /* 0x002900008610783b */ /* 0x000fe20000004200 */
[--C-:B------:R-:W-:Y:S01]  /*10d30*/  FFMA.FTZ R152, R10, c[0x0][0x2d0], -R171.reuse ;  /* 0x0000b4000a987a23 */ /* 0x100fe200000108ab */
[----:B------:R-:W-:Y:S01]  /*10d40*/  MUFU.EX2 R164, R164 ;  /* 0x000000a400a47308 */ /* 0x000fe20000000800 */
[--C-:B------:R-:W-:Y:S01]  /*10d50*/  FFMA.FTZ R158, R14, c[0x0][0x2d0], -R171.reuse ;  /* 0x0000b4000e9e7a23 */ /* 0x100fe200000108ab */
[----:B------:R1:W2:Y:S01]  /*10d60*/  LDSM.16.MT88.4 R4, [R3+0x4100] ;  /* 0x004100000304783b */ /* 0x0002a20000004200 */
[----:B------:R-:W-:-:S02]  /*10d70*/  FFMA.FTZ R153, R12, c[0x0][0x2d0], -R171 ;  /* 0x0000b4000c997a23 */ /* 0x000fc400000108ab */
[--C-:B------:R-:W-:Y:S01]  /*10d80*/  FFMA.FTZ R173, R220, c[0x0][0x2d0], -R171.reuse ;  /* 0x0000b400dcad7a23 */ /* 0x100fe200000108ab */
[----:B------:R-:W-:Y:S01]  /*10d90*/  LDSM.16.MT88.4 R20, [R135+0x900] ;  /* 0x000900008714783b */ /* 0x000fe20000004200 */
[--C-:B------:R-:W-:Y:S01]  /*10da0*/  FFMA.FTZ R176, R176, c[0x0][0x2d0], -R171.reuse ;  /* 0x0000b400b0b07a23 */ /* 0x100fe200000108ab */
[----:B------:R-:W3:Y:S01]  /*10db0*/  MUFU.EX2 R163, R163 ;  /* 0x000000a300a37308 */ /* 0x000ee20000000800 */
[--C-:B------:R-:W-:Y:S01]  /*10dc0*/  FFMA.FTZ R175, R216, c[0x0][0x2d0], -R171.reuse ;  /* 0x0000b400d8af7a23 */ /* 0x100fe200000108ab */
[----:B------:R-:W-:Y:S01]  /*10dd0*/  LDSM.16.MT88.4 R12, [R165+0x2900] ;  /* 0x00290000a50c783b */ /* 0x000fe20000004200 */
[----:B------:R-:W-:Y:S02]  /*10de0*/  FFMA.FTZ R180, R180, c[0x0][0x2d0], -R171 ;  /* 0x0000b400b4b47a23 */ /* 0x000fe400000108ab */
[--C-:B------:R-:W-:Y:S02]  /*10df0*/  FFMA.FTZ R216, R177, c[0x0][0x2d0], -R182.reuse ;  /* 0x0000b400b1d87a23 */ /* 0x100fe400000108b6 */
[--C-:B------:R-:W-:Y:S01]  /*10e00*/  FFMA.FTZ R177, R143, c[0x0][0x2d0], -R182.reuse ;  /* 0x0000b4008fb17a23 */ /* 0x100fe200000108b6 */
[----:B------:R-:W-:Y:S01]  /*10e10*/  MUFU.EX2 R166, R166 ;  /* 0x000000a600a67308 */ /* 0x000fe20000000800 */
[----:B------:R-:W-:-:S02]  /*10e20*/  FFMA.FTZ R182, R141, c[0x0][0x2d0], -R182 ;  /* 0x0000b4008db67a23 */ /* 0x000fc400000108b6 */
[--C-:B------:R-:W-:Y:S02]  /*10e30*/  FFMA.FTZ R178, R178, c[0x0][0x2d0], -R171.reuse ;  /* 0x0000b400b2b27a23 */ /* 0x100fe400000108ab */
[--C-:B------:R-:W-:Y:S02]  /*10e40*/  FFMA.FTZ R181, R142, c[0x0][0x2d0], -R171.reuse ;  /* 0x0000b4008eb57a23 */ /* 0x100fe400000108ab */
[--C-:B------:R-:W-:Y:S01]  /*10e50*/  FFMA.FTZ R183, R140, c[0x0][0x2d0], -R171.reuse ;  /* 0x0000b4008cb77a23 */ /* 0x100fe200000108ab */
[----:B------:R-:W4:Y:S01]  /*10e60*/  MUFU.EX2 R157, R157 ;  /* 0x0000009d009d7308 */ /* 0x000f220000000800 */
[--C-:B-1----:R-:W-:Y:S01]  /*10e70*/  FFMA.FTZ R3, R8, c[0x0][0x2d0], -R171.reuse ;  /* 0x0000b40008037a23 */ /* 0x102fe200000108ab */
[----:B---3--:R-:W-:Y:S01]  /*10e80*/  F2FP.PACK_AB R97, R163, R164 ;  /* 0x000000a4a361723e */ /* 0x008fe200000000ff */
[----:B------:R-:W1:Y:S01]  /*10e90*/  LDSM.16.MT88.4 R8, [R135+0x2900] ;  /* 0x002900008708783b */ /* 0x000e620000004200 */
[----:B------:R-:W-:Y:S02]  /*10ea0*/  FFMA.FTZ R172, R172, c[0x0][0x2d0], -R171 ;  /* 0x0000b400acac7a23 */ /* 0x000fe400000108ab */
[----:B------:R-:W-:Y:S01]  /*10eb0*/  FADD.FTZ R163, R164, R163 ;  /* 0x000000a3a4a37221 */ /* 0x000fe20000010000 */
[----:B------:R-:W-:Y:S01]  /*10ec0*/  LDSM.16.MT88.4 R140, [R174+0x3900] ;  /* 0x00390000ae8c783b */ /* 0x000fe20000004200 */
[----:B------:R-:W-:Y:S01]  /*10ed0*/  MUFU.EX2 R158, R158 ;  /* 0x0000009e009e7308 */ /* 0x000fe20000000800 */
[----:B----4-:R-:W-:-:S07]  /*10ee0*/  F2FP.PACK_AB R99, R157, R166 ;  /* 0x000000a69d63723e */ /* 0x010fce00000000ff */
[----:B------:R-:W3:Y:S01]  /*10ef0*/  MUFU.EX2 R153, R153 ;  /* 0x0000009900997308 */ /* 0x000ee20000000800 */
[----:B------:R-:W-:-:S04]  /*10f00*/  FADD.FTZ R166, R166, R163 ;  /* 0x000000a3a6a67221 */ /* 0x000fc80000010000 */
[----:B------:R-:W-:Y:S01]  /*10f10*/  FADD.FTZ R157, R157, R166 ;  /* 0x000000a69d9d7221 */ /* 0x000fe20000010000 */
        /* <DEDUP_REMOVED lines=40> */
[C---:B--2---:R-:W-:Y:S07]  /*111a0*/  HMMA.16816.F32 R92, R96.reuse, R4, RZ ;  /* 0x00000004605c723c */ /* 0x044fee00000018ff */
[----:B------:R-:W-:Y:S01]  /*111b0*/  F2FP.PACK_AB R4, R155, R160 ;  /* 0x000000a09b04723e */ /* 0x000fe200000000ff */
[----:B------:R-:W-:Y:S01]  /*111c0*/  HMMA.16816.F32 R96, R96, R6, RZ ;  /* 0x000000066060723c */ /* 0x000fe200000018ff */
[----:B---3--:R-:W-:Y:S01]  /*111d0*/  F2FP.PACK_AB R5, R153, R158 ;  /* 0x0000009e9905723e */ /* 0x008fe200000000ff */
[----:B------:R-:W-:-:S02]  /*111e0*/  FADD.FTZ R160, R160, R159 ;  /* 0x0000009fa0a07221 */ /* 0x000fc40000010000 */
[----:B------:R-:W-:Y:S02]  /*111f0*/  FADD.FTZ R158, R158, R157 ;  /* 0x0000009d9e9e7221 */ /* 0x000fe40000010000 */
[----:B------:R-:W-:Y:S01]  /*11200*/  FADD.FTZ R155, R155, R160 ;  /* 0x000000a09b9b7221 */ /* 0x000fe20000010000 */
[----:B------:R-:W-:Y:S01]  /*11210*/  F2FP.PACK_AB R6, R147, R154 ;  /* 0x0000009a9306723e */ /* 0x000fe200000000ff */
[----:B------:R-:W-:Y:S01]  /*11220*/  FADD.FTZ R153, R153, R158 ;  /* 0x0000009e99997221 */ /* 0x000fe20000010000 */
[----:B----4-:R-:W-:Y:S01]  /*11230*/  F2FP.PACK_AB R7, R3, R152 ;  /* 0x000000980307723e */ /* 0x010fe200000000ff */
[----:B------:R-:W-:Y:S02]  /*11240*/  FADD.FTZ R154, R154, R155 ;  /* 0x0000009b9a9a7221 */ /* 0x000fe40000010000 */
[----:B------:R-:W-:Y:S02]  /*11250*/  FADD.FTZ R152, R152, R153 ;  /* 0x0000009998987221 */ /* 0x000fe40000010000 */
[----:B------:R-:W-:-:S02]  /*11260*/  FADD.FTZ R154, R147, R154 ;  /* 0x0000009a939a7221 */ /* 0x000fc40000010000 */
[----:B-1----:R-:W-:Y:S01]  /*11270*/  HMMA.16816.F32 R36, R4, R8, R36 ;  /* 0x000000080424723c */ /* 0x002fe20000001824 */
        /* <DEDUP_REMOVED lines=39> */
[----:B-----5:R-:W-:Y:S01]  /*114f0*/  F2FP.PACK_AB R4, R170, R167 ;  /* 0x000000a7aa04723e */ /* 0x020fe200000000ff */
        /* <DEDUP_REMOVED lines=50> */
[C---:B------:R-:W-:Y:S01]  /*11820*/  F2FP.PACK_AB R5, R181.reuse, R178 ;  /* 0x000000b2b505723e */ /* 0x040fe200000000ff */
        /* <DEDUP_REMOVED lines=57> */
.L_x_1034:
[----:B------:R-:W-:-:S13]  /*11bc0*/  ISETP.NE.AND P0, PT, R3, 0x1, PT ;  /* 0x000000010300780c */ /* 0x000fda0003f05270 */
[----:B------:R-:W-:-:S05]  /*11bd0*/  @P0 IMAD.HI.U32 R5, R6, c[0x0][0x330], RZ ;  /* 0x0000cc0006050a27 */ /* 0x000fca00078e00ff */
[----:B------:R-:W-:-:S05]  /*11be0*/  @P0 SHF.R.U32.HI R6, RZ, c[0x0][0x334], R5 ;  /* 0x0000cd00ff060a19 */ /* 0x000fca0000011605 */
.L_x_1035:
[----:B------:R-:W-:-:S05]  /*11bf0*/  IMAD R3, R6, R3, c[0x0][0x32c] ;  /* 0x0000cb0006037624 */ /* 0x000fca00078e0203 */
[----:B------:R-:W-:-:S04]  /*11c00*/  IMNMX R4, R4, R3, PT ;  /* 0x0000000304047217 */ /* 0x000fc80003800200 */
.L_x_1033:
        /* <DEDUP_REMOVED lines=10> */
[----:B------:R-:W-:Y:S01]  /*11cb0*/  IADD3 RZ, P0, R206, 0x40, RZ ;  /* 0x00000040ceff7810 */ /* 0x000fe20007f1e0ff */
[----:B------:R-:W-:Y:S01]  /*11cc0*/  IMAD.MOV.U32 R3, RZ, RZ, R0 ;  /* 0x000000ffff037224 */ /* 0x000fe200078e0000 */
[----:B------:R-:W-:Y:S01]  /*11cd0*/  LOP3.LUT P1, RZ, R144, 0x2, RZ, 0xc0, !PT ;  /* 0x0000000290ff7812 */ /* 0x000fe2000782c0ff */
[----:B------:R-:W-:Y:S01]  /*11ce0*/  IMAD.MOV.U32 R132, RZ, RZ, R2 ;  /* 0x000000ffff847224 */ /* 0x000fe200078e0002 */
[----:B------:R-:W-:Y:S01]  /*11cf0*/  IADD3 RZ, P2, R206, 0x80, RZ ;  /* 0x00000080ceff7810 */ /* 0x000fe20007f5e0ff */
[--C-:B------:R-:W-:Y:S01]  /*11d00*/  IMAD.X R229, RZ, RZ, R211.reuse, P0 ;  /* 0x000000ffffe57224 */ /* 0x100fe200000e06d3 */
[----:B------:R-:W-:Y:S01]  /*11d10*/  SEL R189, R189, 0xffffffe0, !P1 ;  /* 0xffffffe0bdbd7807 */ /* 0x000fe20004800000 */
[----:B------:R-:W-:Y:S01]  /*11d20*/  IMAD.MOV.U32 R215, RZ, RZ, RZ ;  /* 0x000000ffffd77224 */ /* 0x000fe200078e00ff */
[C---:B------:R-:W-:Y:S01]  /*11d30*/  IADD3 RZ, P1, R208.reuse, 0x40, RZ ;  /* 0x00000040d0ff7810 */ /* 0x040fe20007f3e0ff */
[----:B------:R-:W-:Y:S01]  /*11d40*/  IMAD.X R228, RZ, RZ, R211, P2 ;  /* 0x000000ffffe47224 */ /* 0x000fe200010e06d3 */
[----:B------:R-:W-:Y:S01]  /*11d50*/  IADD3 RZ, P0, R208, 0x80, RZ ;  /* 0x00000080d0ff7810 */ /* 0x000fe20007f1e0ff */
[----:B------:R-:W-:Y:S01]  /*11d60*/  @P3 IMAD.HI.U32 R225, R205, c[0x0][0x2c8], RZ ;  /* 0x0000b200cde13a27 */ /* 0x000fe200078e00ff */
[C---:B------:R-:W-:Y:S01]  /*11d70*/  IADD3 R224, R206.reuse, 0x40, RZ ;  /* 0x00000040cee07810 */ /* 0x040fe20007ffe0ff */
[----:B------:R-:W-:Y:S01]  /*11d80*/  ULDC UR8, c[0x0][0x324] ;  /* 0x0000c90000087ab9 */ /* 0x000fe20000000800 */
[----:B------:R-:W-:Y:S01]  /*11d90*/  IADD3 R223, R206, 0x80, RZ ;  /* 0x00000080cedf7810 */ /* 0x000fe20007ffe0ff */
[----:B------:R-:W-:Y:S01]  /*11da0*/  IMAD.X R227, RZ, RZ, R213, P1 ;  /* 0x000000ffffe37224 */ /* 0x000fe200008e06d5 */
[----:B------:R-:W-:Y:S01]  /*11db0*/  @P3 SHF.R.U32.HI R225, RZ, c[0x0][0x2cc], R225 ;  /* 0x0000b300ffe13a19 */ /* 0x000fe200000116e1 */
[----:B------:R-:W-:Y:S01]  /*11dc0*/  IMAD.X R226, RZ, RZ, R213, P0 ;  /* 0x000000ffffe27224 */ /* 0x000fe200000e06d5 */
[C---:B------:R-:W-:Y:S01]  /*11dd0*/  IADD3 R222, R208.reuse, 0x40, RZ ;  /* 0x00000040d0de7810 */ /* 0x040fe20007ffe0ff */
[----:B------:R-:W-:Y:S01]  /*11de0*/  ULOP3.LUT UR8, URZ, UR8, URZ, 0x33, !UPT ;  /* 0x000000083f087292 */ /* 0x000fe2000f8e333f */
[----:B------:R-:W-:Y:S01]  /*11df0*/  IADD3 R220, R208, 0x80, RZ ;  /* 0x00000080d0dc7810 */ /* 0x000fe20007ffe0ff */
[----:B------:R-:W-:-:S02]  /*11e00*/  UMOV UR5, 0x1 ;  /* 0x0000000100057882 */ /* 0x000fc40000000000 */
.L_x_1045:
[----:B------:R-:W-:Y:S04]  /*11e10*/  DEPBAR.LE SB0, 0x2 ;  /* 0x000080800000791a */ /* 0x000fe80000000000 */
[----:B------:R-:W-:Y:S01]  /*11e20*/  BAR.SYNC.DEFER_BLOCKING 0x0 ;  /* 0x0000000000007b1d */ /* 0x000fe20000010000 */
[----:B------:R-:W-:Y:S01]  /*11e30*/  UIMAD UR4, UR5, 0x6000, URZ ;  /* 0x00006000050478a4 */ /* 0x000fe2000f8e023f */
[----:B------:R-:W-:Y:S02]  /*11e40*/  ISETP.GE.AND P0, PT, R198, R221, PT ;  /* 0x000000ddc600720c */ /* 0x000fe40003f06270 */
[----:B------:R-:W-:Y:S02]  /*11e50*/  ISETP.NE.AND P2, PT, R218, 0x1, PT ;  /* 0x00000001da00780c */ /* 0x000fe40003f45270 */
[----:B------:R-:W-:Y:S02]  /*11e60*/  MOV R232, R205 ;  /* 0x000000cd00e87202 */ /* 0x000fe40000000f00 */
[----:B------:R-:W-:Y:S02]  /*11e70*/  IADD3 R180, R188, UR4, RZ ;  /* 0x00000004bcb47c10 */ /* 0x000fe4000fffe0ff */
[----:B------:R-:W-:Y:S02]  /*11e80*/  ISETP.GE.AND P3, PT, R194, 0x1, PT ;  /* 0x00000001c200780c */ /* 0x000fe40003f66270 */
[C---:B------:R-:W-:Y:S01]  /*11e90*/  IADD3 R191, R189.reuse, R180, R192 ;  /* 0x000000b4bdbf7210 */ /* 0x040fe20007ffe0c0 */
[----:B------:R-:W-:Y:S02]  /*11ea0*/  IMAD.IADD R133, R189, 0x1, R180 ;  /* 0x00000001bd857824 */ /* 0x000fe400078e02b4 */
[----:B------:R-:W-:Y:S01]  /*11eb0*/  @!P0 IADD3 R29, R221, -0x1, RZ ;  /* 0xffffffffdd1d8810 */ /* 0x000fe20007ffe0ff */
[----:B------:R-:W-:Y:S01]  /*11ec0*/  @!P0 IMAD R171, R215, 0x6000, R203 ;  /* 0x00006000d7ab8824 */ /* 0x000fe200078e02cb */
[----:B------:R-:W-:Y:S01]  /*11ed0*/  @P2 MOV R232, R225 ;  /* 0x000000e100e82202 */ /* 0x000fe20000000f00 */
[----:B------:R-:W-:Y:S01]  /*11ee0*/  IMAD.IADD R2, R192, 0x1, R133 ;  /* 0x00000001c0027824 */ /* 0x000fe200078e0285 */
[----:B------:R-:W-:Y:S01]  /*11ef0*/  @!P0 SHF.R.S32.HI R0, RZ, 0x1f, R29 ;  /* 0x0000001fff008819 */ /* 0x000fe2000001141d */
[----:B------:R-:W-:Y:S04]  /*11f00*/  LDSM.16.M88.4 R136, [R190] ;  /* 0x00000000be88783b */ /* 0x000fe80000000200 */
[----:B------:R-:W-:Y:S04]  /*11f10*/  @!P0 IMAD R0, R0, c[0x0][0x208], RZ ;  /* 0x0000820000008a24 */ /* 0x000fe800078e02ff */
[C---:B------:R-:W-:Y:S01]  /*11f20*/  @!P0 IMAD R0, R29.reuse, c[0x0][0x20c], R0 ;  /* 0x000083001d008a24 */ /* 0x040fe200078e0200 */
[----:B------:R-:W1:Y:S01]  /*11f30*/  LDSM.16.M88.4 R140, [R188+UR4+0xc100] ;  /* 0x00c10004bc8c783b */ /* 0x000e620008000200 */
[----:B------:R-:W-:Y:S05]  /*11f40*/  @!P0 IMAD.WIDE.U32 R28, R29, c[0x0][0x208], RZ ;  /* 0x000082001d1c8a25 */ /* 0x000fea00078e00ff */
[----:B------:R-:W-:Y:S01]  /*11f50*/  @!P0 IADD3 R0, R29, R0, RZ ;  /* 0x000000001d008210 */ /* 0x000fe20007ffe0ff */
[----:B------:R-:W2:Y:S01]  /*11f60*/  LDSM.16.M88.4 R144, [R188+UR4+0xc900] ;  /* 0x00c90004bc90783b */ /* 0x000ea20008000200 */
[C---:B------:R-:W-:Y:S02]  /*11f70*/  @!P0 IMAD.SHL.U32 R29, R28.reuse, 0x40, RZ ;  /* 0x000000401c1d8824 */ /* 0x040fe400078e00ff */
[----:B------:R-:W-:Y:S03]  /*11f80*/  @!P0 SHF.L.U64.HI R33, R28, 0x6, R0 ;  /* 0x000000061c218819 */ /* 0x000fe60000010200 */
[----:B------:R-:W-:Y:S01]  /*11f90*/  @!P0 IADD3 R31, P1, R29, R206, RZ ;  /* 0x000000ce1d1f8210 */ /* 0x000fe20007f3e0ff */
[----:B------:R-:W3:Y:S03]  /*11fa0*/  LDSM.16.M88.4 R148, [R188+UR4+0xd100] ;  /* 0x00d10004bc94783b */ /* 0x000ee60008000200 */
[----:B------:R-:W-:Y:S02]  /*11fb0*/  @!P0 IADD3.X R0, R33, R211, RZ, P1, !PT ;  /* 0x000000d321008210 */ /* 0x000fe40000ffe4ff */
[C---:B------:R-:W-:Y:S02]  /*11fc0*/  @!P0 LEA R166, P1, R31.reuse, c[0x0][0x1f8], 0x1 ;  /* 0x00007e001fa68a11 */ /* 0x040fe400078208ff */
[----:B------:R-:W4:Y:S02]  /*11fd0*/  LDSM.16.M88.4 R152, [R188+UR4+0xd900] ;  /* 0x00d90004bc98783b */ /* 0x000f240008000200 */
[----:B------:R-:W-:Y:S02]  /*11fe0*/  @!P0 LEA.HI.X R167, R31, c[0x0][0x1fc], R0, 0x1, P1 ;  /* 0x00007f001fa78a11 */ /* 0x000fe400008f0c00 */
[----:B------:R-:W-:Y:S03]  /*11ff0*/  @!P0 IADD3 R31, P1, R29, R224, RZ ;  /* 0x000000e01d1f8210 */ /* 0x000fe60007f3e0ff */
[----:B------:R-:W-:Y:S02]  /*12000*/  LDSM.16.M88.4 R156, [R133+0xd100] ;  /* 0x00d10000859c783b */ /* 0x000fe40000000200 */
[----:B------:R-:W-:Y:S01]  /*12010*/  @!P0 IMAD.X R0, R33, 0x1, R229, P1 ;  /* 0x0000000121008824 */ /* 0x000fe200008e06e5 */
        /* <DEDUP_REMOVED lines=15> */
[----:B------:R-:W-:Y:S02]  /*12110*/  @!P0 IADD3.X R31, R33, R211, RZ, P1, !PT ;  /* 0x000000d3211f8210 */ /* 0x000fe40000ffe4ff */
[C---:B------:R-:W-:Y:S02]  /*12120*/  @!P0 LEA R172, P1, R0.reuse, c[0x0][0x1f8], 0x1 ;  /* 0x00007e0000ac8a11 */ /* 0x040fe400078208ff */
[C---:B---3--:R-:W-:Y:S04]  /*12130*/  HMMA.16816.F32 R20, R136.reuse, R148, RZ ;  /* 0x000000948814723c */ /* 0x048fe800000018ff */
[----:B------:R-:W-:Y:S02]  /*12140*/  @!P0 LEA.HI.X R173, R0, c[0x0][0x1fc], R31, 0x1, P1 ;  /* 0x00007f0000ad8a11 */ /* 0x000fe400008f0c1f */
[----:B------:R-:W-:Y:S02]  /*12150*/  @!P0 IADD3 R31, P1, R29, R224, RZ ;  /* 0x000000e01d1f8210 */ /* 0x000fe40007f3e0ff */
[C---:B------:R-:W-:Y:S01]  /*12160*/  HMMA.16816.F32 R24, R136.reuse, R150, RZ ;  /* 0x000000968818723c */ /* 0x040fe200000018ff */
[----:B------:R-:W2:Y:S03]  /*12170*/  LDSM.16.M88.4 R148, [R133+0xc900] ;  /* 0x00c900008594783b */ /* 0x000ea60000000200 */
[----:B------:R-:W-:Y:S02]  /*12180*/  @!P0 IADD3.X R0, R33, R229, RZ, P1, !PT ;  /* 0x000000e521008210 */ /* 0x000fe40000ffe4ff */
[C---:B------:R-:W-:Y:S06]  /*12190*/  @!P0 LEA R174, P1, R31.reuse, c[0x0][0x1f8], 0x1 ;  /* 0x00007e001fae8a11 */ /* 0x040fec00078208ff */
[----:B------:R-:W-:Y:S02]  /*121a0*/  @!P0 LEA.HI.X R175, R31, c[0x0][0x1fc], R0, 0x1, P1 ;  /* 0x00007f001faf8a11 */ /* 0x000fe400008f0c00 */
[----:B------:R-:W-:Y:S02]  /*121b0*/  @!P0 IADD3 R0, P1, R29, R223, RZ ;  /* 0x000000df1d008210 */ /* 0x000fe40007f3e0ff */
[C---:B----4-:R-:W-:Y:S03]  /*121c0*/  HMMA.16816.F32 R28, R136.reuse, R152, RZ ;  /* 0x00000098881c723c */ /* 0x050fe600000018ff */
[----:B------:R-:W-:Y:S01]  /*121d0*/  @!P0 IMAD.X R33, R33, 0x1, R228, P1 ;  /* 0x0000000121218824 */ /* 0x000fe200008e06e4 */
[C---:B------:R-:W-:Y:S04]  /*121e0*/  @!P0 LEA R176, P1, R0.reuse, c[0x0][0x1f8], 0x1 ;  /* 0x00007e0000b08a11 */ /* 0x040fe800078208ff */
[----:B------:R-:W-:Y:S02]  /*121f0*/  @!P0 LEA.HI.X R177, R0, c[0x0][0x1fc], R33, 0x1, P1 ;  /* 0x00007f0000b18a11 */ /* 0x000fe400008f0c21 */
[----:B------:R-:W-:Y:S01]  /*12200*/  HMMA.16816.F32 R32, R136, R154, RZ ;  /* 0x0000009a8820723c */ /* 0x000fe200000018ff */
[----:B------:R-:W3:Y:S01]  /*12210*/  LDSM.16.M88.4 R136, [R133+0xd900] ;  /* 0x00d900008588783b */ /* 0x000ee20000000200 */
[----:B------:R-:W-:Y:S06]  /*12220*/  IADD3 R0, R192, R180, RZ ;  /* 0x000000b4c0007210 */ /* 0x000fec0007ffe0ff */
[C---:B-1----:R-:W-:Y:S01]  /*12230*/  HMMA.16816.F32 R4, R140.reuse, R144, R4 ;  /* 0x000000908c04723c */ /* 0x042fe20000001804 */
[----:B------:R-:W-:Y:S01]  /*12240*/  @!PT LDS RZ, [RZ] ;  /* 0x00000000fffff984 */ /* 0x000fe20000000800 */
[----:B------:R-:W-:Y:S01]  /*12250*/  @!PT LDS RZ, [RZ] ;  /* 0x00000000fffff984 */ /* 0x000fe20000000800 */
[----:B------:R-:W-:Y:S01]  /*12260*/  @!PT LDS RZ, [RZ] ;  /* 0x00000000fffff984 */ /* 0x000fe20000000800 */
[----:B------:R1:W-:Y:S07]  /*12270*/  @!P0 LDGSTS.E.BYPASS.LTC128B.128 [R171], [R166.64], !P5 ;  /* 0x00000000a6ab8fae */ /* 0x0003ee000e901d46 */
[C---:B------:R-:W-:Y:S01]  /*12280*/  HMMA.16816.F32 R8, R140.reuse, R146, R8 ;  /* 0x000000928c08723c */ /* 0x040fe20000001808 */
[----:B------:R1:W-:Y:S07]  /*12290*/  @!P0 LDGSTS.E.BYPASS.LTC128B.128 [R171+0x2000], [R164.64], !P4 ;  /* 0x02000000a4ab8fae */ /* 0x0003ee000e101d46 */
        /* <DEDUP_REMOVED lines=139> */
[----:B------:R-:W1:Y:S03]  /*12b50*/  LDSM.16.M88.4 R136, [R191+0x11900] ;  /* 0x01190000bf88783b */ /* 0x000e660000000200 */
[----:B------:R-:W-:Y:S02]  /*12b60*/  FMUL.FTZ R157, R4, c[0x0][0x320] ;  /* 0x0000c800049d7a20 */ /* 0x000fe40000410000 */
[----:B------:R-:W-:Y:S02]  /*12b70*/  FMUL.FTZ R159, R5, c[0x0][0x320] ;  /* 0x0000c800059f7a20 */ /* 0x000fe40000410000 */
[C---:B------:R-:W-:Y:S02]  /*12b80*/  HMMA.16816.F32 R20, R172.reuse, R140, R20 ;  /* 0x0000008cac14723c */ /* 0x040fe40000001814 */
[----:B------:R-:W2:Y:S02]  /*12b90*/  MUFU.TANH R157, R157 ;  /* 0x0000009d009d7308 */ /* 0x000ea40000002400 */
[----:B------:R-:W-:Y:S02]  /*12ba0*/  FMUL.FTZ R0, R6, c[0x0][0x320] ;  /* 0x0000c80006007a20 */ /* 0x000fe40000410000 */
[----:B------:R-:W-:Y:S02]  /*12bb0*/  FMUL.FTZ R2, R7, c[0x0][0x320] ;  /* 0x0000c80007027a20 */ /* 0x000fe40000410000 */
[C---:B------:R-:W-:Y:S04]  /*12bc0*/  HMMA.16816.F32 R24, R172.reuse, R142, R24 ;  /* 0x0000008eac18723c */ /* 0x040fe80000001818 */
[----:B------:R-:W3:Y:S01]  /*12bd0*/  MUFU.TANH R159, R159 ;  /* 0x0000009f009f7308 */ /* 0x000ee20000002400 */
[----:B------:R-:W-:Y:S02]  /*12be0*/  FMUL.FTZ R160, R8, c[0x0][0x320] ;  /* 0x0000c80008a07a20 */ /* 0x000fe40000410000 */
[----:B------:R-:W-:Y:S02]  /*12bf0*/  FMUL.FTZ R162, R9, c[0x0][0x320] ;  /* 0x0000c80009a27a20 */ /* 0x000fe40000410000 */
[----:B------:R-:W-:Y:S03]  /*12c00*/  FMUL.FTZ R156, R10, c[0x0][0x320] ;  /* 0x0000c8000a9c7a20 */ /* 0x000fe60000410000 */
[----:B------:R-:W-:Y:S02]  /*12c10*/  FMUL.FTZ R158, R11, c[0x0][0x320] ;  /* 0x0000c8000b9e7a20 */ /* 0x000fe40000410000 */
[----:B------:R-:W4:Y:S01]  /*12c20*/  MUFU.TANH R0, R0 ;  /* 0x0000000000007308 */ /* 0x000f220000002400 */
[----:B------:R-:W-:Y:S02]  /*12c30*/  FMUL.FTZ R165, R12, c[0x0][0x320] ;  /* 0x0000c8000ca57a20 */ /* 0x000fe40000410000 */
[----:B------:R-:W-:Y:S02]  /*12c40*/  FMUL.FTZ R167, R13, c[0x0][0x320] ;  /* 0x0000c8000da77a20 */ /* 0x000fe40000410000 */
[----:B------:R-:W-:Y:S02]  /*12c50*/  FMUL.FTZ R161, R14, c[0x0][0x320] ;  /* 0x0000c8000ea17a20 */ /* 0x000fe40000410000 */
[----:B------:R-:W-:Y:S02]  /*12c60*/  FMUL.FTZ R170, R15, c[0x0][0x320] ;  /* 0x0000c8000faa7a20 */ /* 0x000fe40000410000 */
[----:B------:R-:W-:Y:S01]  /*12c70*/  FMUL.FTZ R166, R16, c[0x0][0x320] ;  /* 0x0000c80010a67a20 */ /* 0x000fe20000410000 */
[----:B------:R-:W2:Y:S01]  /*12c80*/  MUFU.TANH R2, R2 ;  /* 0x0000000200027308 */ /* 0x000ea20000002400 */
[C---:B-1----:R-:W-:Y:S03]  /*12c90*/  HMMA.16816.F32 R28, R172.reuse, R136, R28 ;  /* 0x00000088ac1c723c */ /* 0x042fe6000000181c */
[----:B------:R-:W-:Y:S02]  /*12ca0*/  FMUL.FTZ R168, R17, c[0x0][0x320] ;  /* 0x0000c80011a87a20 */ /* 0x000fe40000410000 */
[----:B------:R-:W-:Y:S02]  /*12cb0*/  FMUL.FTZ R164, R18, c[0x0][0x320] ;  /* 0x0000c80012a47a20 */ /* 0x000fe40000410000 */
[----:B------:R-:W-:Y:S01]  /*12cc0*/  FMUL.FTZ R163, R19, c[0x0][0x320] ;  /* 0x0000c80013a37a20 */ /* 0x000fe20000410000 */
[----:B------:R-:W-:Y:S01]  /*12cd0*/  HMMA.16816.F32 R32, R172, R138, R32 ;  /* 0x0000008aac20723c */ /* 0x000fe20000001820 */
[----:B------:R-:W1:Y:S01]  /*12ce0*/  MUFU.TANH R160, R160 ;  /* 0x000000a000a07308 */ /* 0x000e620000002400 */
        /* <DEDUP_REMOVED lines=20> */
[----:B------:R-:W-:Y:S03]  /*12e30*/  IMAD.SHL.U32 R33, R221, 0x40, RZ ;  /* 0x00000040dd217824 */ /* 0x000fe600078e00ff */
[----:B------:R-:W1:Y:S02]  /*12e40*/  MUFU.TANH R165, R165 ;  /* 0x000000a500a57308 */ /* 0x000e640000002400 */
[----:B------:R-:W-:Y:S04]  /*12e50*/  IADD3 R34, -R214, 0x1, -R33 ;  /* 0x00000001d6227810 */ /* 0x000fe80007ffe921 */
[----:B------:R-:W-:Y:S04]  /*12e60*/  IADD3 R34, -R196, R34, R193 ;  /* 0x00000022c4227210 */ /* 0x000fe80007ffe1c1 */
[----:B------:R-:W1:Y:S01]  /*12e70*/  MUFU.TANH R167, R167 ;  /* 0x000000a700a77308 */ /* 0x000e620000002400 */
[C---:B------:R-:W-:Y:S02]  /*12e80*/  IADD3 R35, R34.reuse, c[0x0][0x328], RZ ;  /* 0x0000ca0022237a10 */ /* 0x040fe40007ffe0ff */
[----:B------:R-:W-:Y:S02]  /*12e90*/  IADD3 R34, R34, UR8, RZ ;  /* 0x0000000822227c10 */ /* 0x000fe4000fffe0ff */
[-C--:B-----5:R-:W-:Y:S02]  /*12ea0*/  IADD3 R231, R35, R173.reuse, RZ ;  /* 0x000000ad23e77210 */ /* 0x0a0fe40007ffe0ff */
[----:B------:R-:W-:Y:S03]  /*12eb0*/  IADD3 R191, R34, R173, RZ ;  /* 0x000000ad22bf7210 */ /* 0x000fe60007ffe0ff */
        /* <DEDUP_REMOVED lines=36> */
.L_x_1039:
[----:B------:R-:W-:Y:S04]  /*13100*/  MOV R4, c[0x0][0x32c] ;  /* 0x0000cb0000047a02 */ /* 0x000fe80000000f00 */
[----:B------:R-:W-:Y:S11]  /*13110*/  ISETP.NE.AND P0, PT, R4, 0x1, PT ;  /* 0x000000010400780c */ /* 0x000ff60003f05270 */
[----:B------:R-:W-:Y:S02]  /*13120*/  @!UPT UIADD3 URZ, URZ, URZ, URZ ;  /* 0x0000003f3f3ff290 */ /* 0x000fe4000fffe03f */
[----:B------:R-:W-:Y:S05]  /*13130*/  @P0 IMAD.HI.U32 R4, R6, c[0x0][0x330], RZ ;  /* 0x0000cc0006040a27 */ /* 0x000fea00078e00ff */
[----:B------:R-:W-:Y:S02]  /*13140*/  @P0 SHF.R.U32.HI R6, RZ, c[0x0][0x334], R4 ;  /* 0x0000cd00ff060a19 */ /* 0x000fe40000011604 */
.L_x_1040:
[----:B------:R-:W-:Y:S05]  /*13150*/  BSYNC B0 ;  /* 0x0000000000007941 */ /* 0x000fea0003800000 */
.L_x_1038:
[----:B------:R-:W-:Y:S04]  /*13160*/  IMAD R5, R6, c[0x0][0x32c], -R33 ;  /* 0x0000cb0006057a24 */ /* 0x000fe800078e0a21 */
[----:B------:R-:W-:Y:S05]  /*13170*/  IMAD.IADD R6, R5, 0x1, -R214 ;  /* 0x0000000105067824 */ /* 0x000fea00078e0ad6 */
[----:B------:R-:W-:Y:S02]  /*13180*/  IADD3 R4, R6, c[0x0][0x32c], RZ ;  /* 0x0000cb0006047a10 */ /* 0x000fe40007ffe0ff */
[----:B------:R-:W-:Y:S02]  /*13190*/  IMNMX R191, R191, R6, !PT ;  /* 0x00000006bfbf7217 */ /* 0x000fe40007800200 */
[----:B------:R-:W-:Y:S02]  /*131a0*/  IMNMX R231, R231, R4, PT ;  /* 0x00000004e7e77217 */ /* 0x000fe40003800200 */
.L_x_1037:
[----:B--234-:R-:W-:Y:S01]  /*131b0*/  ISETP.GT.AND P2, PT, R221, -0x1, PT ;  /* 0xffffffffdd00780c */ /* 0x01cfe20003f44270 */
[----:B------:R-:W2:Y:S03]  /*131c0*/  SHFL.IDX PT, R4, R232, 0x1, 0x1c1f ;  /* 0x003c1f00e8047f89 */ /* 0x000ea600000e0000 */
[----:B------:R-:W-:Y:S04]  /*131d0*/  ISETP.GT.AND P0, PT, R191, RZ, P2 ;  /* 0x000000ffbf00720c */ /* 0x000fe80001704270 */
[----:B------:R-:W-:Y:S04]  /*131e0*/  ISETP.LT.OR P0, PT, R231, 0x1, P0 ;  /* 0x00000001e700780c */ /* 0x000fe80000701670 */
[----:B------:R-:W-:Y:S02]  /*131f0*/  FSEL R157, R157, -INF , !P0 ;  /* 0xff8000009d9d7808 */ /* 0x000fe40004000000 */
[----:B------:R-:W-:Y:S04]  /*13200*/  ISETP.GT.AND P0, PT, R191, 0x1, P2 ;  /* 0x00000001bf00780c */ /* 0x000fe80001704270 */
[----:B------:R-:W-:Y:S04]  /*13210*/  ISETP.LT.OR P0, PT, R231, 0x2, P0 ;  /* 0x00000002e700780c */ /* 0x000fe80000701670 */
[----:B------:R-:W-:Y:S02]  /*13220*/  FSEL R159, R159, -INF , !P0 ;  /* 0xff8000009f9f7808 */ /* 0x000fe40004000000 */
[----:B------:R-:W-:Y:S01]  /*13230*/  ISETP.GT.AND P0, PT, R191, 0x8, P2 ;  /* 0x00000008bf00780c */ /* 0x000fe20001704270 */
[--C-:B--2---:R-:W-:Y:S02]  /*13240*/  IMAD.IADD R35, R35, 0x1, R4.reuse ;  /* 0x0000000123237824 */ /* 0x104fe400078e0204 */
[----:B------:R-:W-:Y:S01]  /*13250*/  IMAD.IADD R34, R34, 0x1, R4 ;  /* 0x0000000122227824 */ /* 0x000fe200078e0204 */
        /* <DEDUP_REMOVED lines=55> */
.L_x_1043:
[----:B------:R-:W-:Y:S04]  /*135d0*/  MOV R4, c[0x0][0x32c] ;  /* 0x0000cb0000047a02 */ /* 0x000fe80000000f00 */
[----:B------:R-:W-:Y:S11]  /*135e0*/  ISETP.NE.AND P0, PT, R4, 0x1, PT ;  /* 0x000000010400780c */ /* 0x000ff60003f05270 */
[----:B------:R-:W-:Y:S02]  /*135f0*/  @!UPT UIADD3 URZ, URZ, URZ, URZ ;  /* 0x0000003f3f3ff290 */ /* 0x000fe4000fffe03f */
[----:B------:R-:W-:Y:S05]  /*13600*/  @P0 IMAD.HI.U32 R4, R6, c[0x0][0x330], RZ ;  /* 0x0000cc0006040a27 */ /* 0x000fea00078e00ff */
[----:B------:R-:W-:Y:S02]  /*13610*/  @P0 SHF.R.U32.HI R6, RZ, c[0x0][0x334], R4 ;  /* 0x0000cd00ff060a19 */ /* 0x000fe40000011604 */
.L_x_1044:
[----:B------:R-:W-:Y:S05]  /*13620*/  BSYNC B0 ;  /* 0x0000000000007941 */ /* 0x000fea0003800000 */
.L_x_1042:
[----:B------:R-:W-:Y:S04]  /*13630*/  IMAD R33, R6, c[0x0][0x32c], -R33 ;  /* 0x0000cb0006217a24 */ /* 0x000fe800078e0a21 */
[----:B------:R-:W-:Y:S05]  /*13640*/  IMAD.IADD R33, R33, 0x1, -R214 ;  /* 0x0000000121217824 */ /* 0x000fea00078e0ad6 */
[----:B------:R-:W-:Y:S02]  /*13650*/  IADD3 R4, R33, c[0x0][0x32c], RZ ;  /* 0x0000cb0021047a10 */ /* 0x000fe40007ffe0ff */
[----:B------:R-:W-:Y:S02]  /*13660*/  IMNMX R34, R34, R33, !PT ;  /* 0x0000002122227217 */ /* 0x000fe40007800200 */
[----:B------:R-:W-:Y:S02]  /*13670*/  IMNMX R35, R35, R4, PT ;  /* 0x0000000423237217 */ /* 0x000fe40003800200 */
.L_x_1041:
[C---:B------:R-:W-:Y:S01]  /*13680*/  ISETP.GT.AND P0, PT, R34.reuse, RZ, P2 ;  /* 0x000000ff2200720c */ /* 0x040fe20001704270 */
[----:B------:R-:W-:Y:S04]  /*13690*/  DEPBAR.LE SB0, 0x2 ;  /* 0x000080800000791a */ /* 0x000fe80000000000 */
[----:B------:R-:W-:Y:S01]  /*136a0*/  BAR.SYNC.DEFER_BLOCKING 0x0 ;  /* 0x0000000000007b1d */ /* 0x000fe20000010000 */
[----:B------:R-:W-:Y:S01]  /*136b0*/  ISETP.LT.OR P0, PT, R35, 0x1, P0 ;  /* 0x000000012300780c */ /* 0x000fe20000701670 */
[----:B------:R-:W-:Y:S01]  /*136c0*/  UIADD3 UR9, UR5, 0x1, URZ ;  /* 0x0000000105097890 */ /* 0x000fe2000fffe03f */
[----:B------:R-:W-:Y:S01]  /*136d0*/  ISETP.GT.AND P1, PT, R34, 0x38, P2 ;  /* 0x000000382200780c */ /* 0x000fe20001724270 */
        /* <DEDUP_REMOVED lines=63> */
[----:B------:R-:W-:Y:S01]  /*13ad0*/  FMNMX.FTZ R11, R176, R11, !PT ;  /* 0x0000000bb00b7209 */ /* 0x000fe20007810000 */
[----:B------:R-:W1:Y:S01]  /*13ae0*/  SHFL.BFLY PT, R9, R0, 0x2, 0x1f ;  /* 0x0c401f0000097f89 */ /* 0x000e6200000e0000 */
[----:B------:R-:W-:Y:S02]  /*13af0*/  FSEL R150, R29, -INF , !P0 ;  /* 0xff8000001d967808 */ /* 0x000fe40004000000 */
[----:B------:R-:W-:Y:S02]  /*13b00*/  ISETP.GT.AND P0, PT, R34, 0x31, P2 ;  /* 0x000000312200780c */ /* 0x000fe40001704270 */
[----:B------:R-:W-:Y:S02]  /*13b10*/  FMNMX.FTZ R11, R174, R11, !PT ;  /* 0x0000000bae0b7209 */ /* 0x000fe40007810000 */
[C---:B------:R-:W-:Y:S02]  /*13b20*/  ISETP.LT.OR P0, PT, R35.reuse, 0x32, P0 ;  /* 0x000000322300780c */ /* 0x040fe40000701670 */
        /* <DEDUP_REMOVED lines=9> */
[----:B------:R-:W-:Y:S02]  /*13bc0*/  FSEL R144, R30, -INF , !P0 ;  /* 0xff8000001e907808 */ /* 0x000fe40004000000 */
[----:B-1----:R-:W-:Y:S01]  /*13bd0*/  FMNMX.FTZ R4, R0, R9, !PT ;  /* 0x0000000900047209 */ /* 0x002fe20007810000 */
[----:B------:R-:W-:Y:S01]  /*13be0*/  LDSM.16.MT88.4 R28, [R134+UR4+0x100] ;  /* 0x00010004861c783b */ /* 0x000fe20008004200 */
[----:B------:R-:W-:Y:S02]  /*13bf0*/  FMNMX.FTZ R13, R144, R15, !PT ;  /* 0x0000000f900d7209 */ /* 0x000fe40007810000 */
[----:B------:R-:W-:Y:S05]  /*13c00*/  IADD3 R16, R134, UR4, RZ ;  /* 0x0000000486107c10 */ /* 0x000fea000fffe0ff */
[----:B------:R-:W1:Y:S08]  /*13c10*/  SHFL.BFLY PT, R0, R13, 0x2, 0x1f ;  /* 0x0c401f000d007f89 */ /* 0x000e7000000e0000 */
[----:B------:R-:W2:Y:S01]  /*13c20*/  SHFL.BFLY PT, R11, R4, 0x1, 0x1f ;  /* 0x0c201f00040b7f89 */ /* 0x000ea200000e0000 */
[----:B-1----:R-:W-:Y:S07]  /*13c30*/  FMNMX.FTZ R9, R13, R0, !PT ;  /* 0x000000000d097209 */ /* 0x002fee0007810000 */
[----:B------:R-:W-:Y:S01]  /*13c40*/  LDSM.16.MT88.4 R12, [R135+UR4+0x100] ;  /* 0x00010004870c783b */ /* 0x000fe20008004200 */
[----:B--2---:R-:W-:Y:S07]  /*13c50*/  FMNMX.FTZ R2, R4, R11, !PT ;  /* 0x0000000b04027209 */ /* 0x004fee0007810000 */
[----:B------:R-:W1:Y:S01]  /*13c60*/  SHFL.BFLY PT, R0, R9, 0x1, 0x1f ;  /* 0x0c201f0009007f89 */ /* 0x000e6200000e0000 */
[C---:B------:R-:W-:Y:S01]  /*13c70*/  FSETP.NEU.FTZ.AND P0, PT, R2.reuse, -INF , PT ;  /* 0xff8000000200780b */ /* 0x040fe20003f1d000 */
[----:B------:R-:W-:Y:S05]  /*13c80*/  FMUL.FTZ R152, R2, c[0x0][0x2d0] ;  /* 0x0000b40002987a20 */ /* 0x000fea0000410000 */
[----:B------:R-:W-:Y:S05]  /*13c90*/  FSEL R152, R152, RZ, P0 ;  /* 0x000000ff98987208 */ /* 0x000fea0000000000 */
[--C-:B------:R-:W-:Y:S01]  /*13ca0*/  FFMA.FTZ R160, R5, c[0x0][0x2d0], -R152.reuse ;  /* 0x0000b40005a07a23 */ /* 0x100fe20000010898 */
[----:B------:R-:W-:Y:S01]  /*13cb0*/  FSEL R5, R2, RZ, P0 ;  /* 0x000000ff02057208 */ /* 0x000fe20000000000 */
[--C-:B------:R-:W-:Y:S02]  /*13cc0*/  FFMA.FTZ R162, R157, c[0x0][0x2d0], -R152.reuse ;  /* 0x0000b4009da27a23 */ /* 0x100fe40000010898 */
[----:B------:R-:W-:Y:S02]  /*13cd0*/  FFMA.FTZ R159, R159, c[0x0][0x2d0], -R152 ;  /* 0x0000b4009f9f7a23 */ /* 0x000fe40000010898 */
[----:B------:R-:W-:Y:S01]  /*13ce0*/  FADD.FTZ R4, -R5, R132 ;  /* 0x0000008405047221 */ /* 0x000fe20000010100 */
[----:B------:R-:W-:Y:S01]  /*13cf0*/  MUFU.EX2 R160, R160 ;  /* 0x000000a000a07308 */ /* 0x000fe20000000800 */
[--C-:B------:R-:W-:Y:S02]  /*13d00*/  FFMA.FTZ R157, R7, c[0x0][0x2d0], -R152.reuse ;  /* 0x0000b400079d7a23 */ /* 0x100fe40000010898 */
[----:B------:R-:W-:Y:S01]  /*13d10*/  FMUL.FTZ R132, R4, c[0x0][0x2d0] ;  /* 0x0000b40004847a20 */ /* 0x000fe20000410000 */
[----:B-1----:R-:W-:Y:S01]  /*13d20*/  FMNMX.FTZ R0, R9, R0, !PT ;  /* 0x0000000009007209 */ /* 0x002fe20007810000 */
[--C-:B------:R-:W-:Y:S02]  /*13d30*/  FFMA.FTZ R168, R141, c[0x0][0x2d0], -R152.reuse ;  /* 0x0000b4008da87a23 */ /* 0x100fe40000010898 */
[--C-:B------:R-:W-:Y:S01]  /*13d40*/  FFMA.FTZ R182, R155, c[0x0][0x2d0], -R152.reuse ;  /* 0x0000b4009bb67a23 */ /* 0x100fe20000010898 */
[C---:B------:R-:W-:Y:S01]  /*13d50*/  FSETP.NEU.FTZ.AND P0, PT, R0.reuse, -INF , PT ;  /* 0xff8000000000780b */ /* 0x040fe20003f1d000 */
[C---:B------:R-:W-:Y:S01]  /*13d60*/  FMUL.FTZ R145, R0.reuse, c[0x0][0x2d0] ;  /* 0x0000b40000917a20 */ /* 0x040fe20000410000 */
[----:B------:R-:W-:Y:S01]  /*13d70*/  MUFU.EX2 R162, R162 ;  /* 0x000000a200a27308 */ /* 0x000fe20000000800 */
[--C-:B------:R-:W-:Y:S01]  /*13d80*/  FFMA.FTZ R181, R151, c[0x0][0x2d0], -R152.reuse ;  /* 0x0000b40097b57a23 */ /* 0x100fe20000010898 */
[----:B------:R-:W-:Y:S01]  /*13d90*/  FSEL R4, R0, RZ, P0 ;  /* 0x000000ff00047208 */ /* 0x000fe20000000000 */
[--C-:B------:R-:W-:Y:S01]  /*13da0*/  FFMA.FTZ R183, R149, c[0x0][0x2d0], -R152.reuse ;  /* 0x0000b40095b77a23 */ /* 0x100fe20000010898 */
[----:B------:R-:W-:Y:S01]  /*13db0*/  FSEL R145, R145, RZ, P0 ;  /* 0x000000ff91917208 */ /* 0x000fe20000000000 */
[--C-:B------:R-:W-:Y:S02]  /*13dc0*/  FFMA.FTZ R165, R165, c[0x0][0x2d0], -R152.reuse ;  /* 0x0000b400a5a57a23 */ /* 0x100fe40000010898 */
[----:B------:R-:W-:Y:S02]  /*13dd0*/  FADD.FTZ R4, -R4, R3 ;  /* 0x0000000304047221 */ /* 0x000fe40000010100 */
[--C-:B------:R-:W-:Y:S01]  /*13de0*/  FFMA.FTZ R164, R10, c[0x0][0x2d0], -R145.reuse ;  /* 0x0000b4000aa47a23 */ /* 0x100fe20000010891 */
[----:B------:R-:W1:Y:S01]  /*13df0*/  MUFU.EX2 R159, R159 ;  /* 0x0000009f009f7308 */ /* 0x000e620000000800 */
[--C-:B------:R-:W-:Y:S02]  /*13e00*/  FFMA.FTZ R163, R8, c[0x0][0x2d0], -R145.reuse ;  /* 0x0000b40008a37a23 */ /* 0x100fe40000010891 */
[--C-:B------:R-:W-:Y:S01]  /*13e10*/  FFMA.FTZ R158, R156, c[0x0][0x2d0], -R145.reuse ;  /* 0x0000b4009c9e7a23 */ /* 0x100fe20000010891 */
[----:B------:R-:W-:Y:S01]  /*13e20*/  IADD3 R156, R187, R16, RZ ;  /* 0x00000010bb9c7210 */ /* 0x000fe20007ffe0ff */
[--C-:B------:R-:W-:Y:S02]  /*13e30*/  FFMA.FTZ R161, R6, c[0x0][0x2d0], -R145.reuse ;  /* 0x0000b40006a17a23 */ /* 0x100fe40000010891 */
[----:B------:R-:W-:Y:S01]  /*13e40*/  FMUL.FTZ R3, R4, c[0x0][0x2d0] ;  /* 0x0000b40004037a20 */ /* 0x000fe20000410000 */
[----:B------:R-:W-:Y:S01]  /*13e50*/  IADD3 R4, R135, UR4, RZ ;  /* 0x0000000487047c10 */ /* 0x000fe2000fffe0ff */
[--C-:B------:R-:W-:Y:S01]  /*13e60*/  FFMA.FTZ R171, R142, c[0x0][0x2d0], -R145.reuse ;  /* 0x0000b4008eab7a23 */ /* 0x100fe20000010891 */
[----:B------:R-:W2:Y:S01]  /*13e70*/  MUFU.EX2 R157, R157 ;  /* 0x0000009d009d7308 */ /* 0x000ea20000000800 */
[--C-:B------:R-:W-:Y:S01]  /*13e80*/  FFMA.FTZ R179, R154, c[0x0][0x2d0], -R145.reuse ;  /* 0x0000b4009ab37a23 */ /* 0x100fe20000010891 */
[----:B------:R-:W-:Y:S01]  /*13e90*/  IADD3 R133, R187, R4, RZ ;  /* 0x00000004bb857210 */ /* 0x000fe20007ffe0ff */
[--C-:B------:R-:W-:Y:S02]  /*13ea0*/  FFMA.FTZ R191, R150, c[0x0][0x2d0], -R145.reuse ;  /* 0x0000b40096bf7a23 */ /* 0x100fe40000010891 */
[--C-:B------:R-:W-:Y:S02]  /*13eb0*/  FFMA.FTZ R234, R148, c[0x0][0x2d0], -R145.reuse ;  /* 0x0000b40094ea7a23 */ /* 0x100fe40000010891 */
[----:B------:R-:W3:Y:S01]  /*13ec0*/  LDSM.16.MT88.4 R20, [R133+0x100] ;  /* 0x000100008514783b */ /* 0x000ee20000004200 */
[--C-:B------:R-:W-:Y:S02]  /*13ed0*/  FFMA.FTZ R231, R146, c[0x0][0x2d0], -R145.reuse ;  /* 0x0000b40092e77a23 */ /* 0x100fe40000010891 */
[----:B------:R-:W4:Y:S01]  /*13ee0*/  MUFU.EX2 R132, R132 ;  /* 0x0000008400847308 */ /* 0x000f220000000800 */
[--C-:B------:R-:W-:Y:S02]  /*13ef0*/  FFMA.FTZ R166, R167, c[0x0][0x2d0], -R152.reuse ;  /* 0x0000b400a7a67a23 */ /* 0x100fe40000010898 */
[--C-:B------:R-:W-:Y:S01]  /*13f00*/  FFMA.FTZ R167, R143, c[0x0][0x2d0], -R152.reuse ;  /* 0x0000b4008fa77a23 */ /* 0x100fe20000010898 */
[----:B-1----:R-:W-:Y:S01]  /*13f10*/  F2FP.PACK_AB R136, R159, R162 ;  /* 0x000000a29f88723e */ /* 0x002fe200000000ff */
[----:B------:R-:W-:Y:S01]  /*13f20*/  LDSM.16.MT88.4 R148, [R135+UR4+0x3900] ;  /* 0x003900048794783b */ /* 0x000fe20008004200 */
[--C-:B------:R-:W-:Y:S02]  /*13f30*/  FFMA.FTZ R169, R172, c[0x0][0x2d0], -R145.reuse ;  /* 0x0000b400aca97a23 */ /* 0x100fe40000010891 */
[--C-:B------:R-:W-:Y:S02]  /*13f40*/  FFMA.FTZ R172, R140, c[0x0][0x2d0], -R145.reuse ;  /* 0x0000b4008cac7a23 */ /* 0x100fe40000010891 */
[----:B------:R-:W-:Y:S01]  /*13f50*/  MUFU.EX2 R164, R164 ;  /* 0x000000a400a47308 */ /* 0x000fe20000000800 */
[--C-:B------:R-:W-:Y:S02]  /*13f60*/  FFMA.FTZ R170, R170, c[0x0][0x2d0], -R145.reuse ;  /* 0x0000b400aaaa7a23 */ /* 0x100fe40000010891 */
[----:B------:R-:W-:Y:S01]  /*13f70*/  LDSM.16.MT88.4 R140, [R134+UR4+0x2900] ;  /* 0x00290004868c783b */ /* 0x000fe20008004200 */
[----:B--2---:R-:W-:Y:S01]  /*13f80*/  F2FP.PACK_AB R138, R157, R160 ;  /* 0x000000a09d8a723e */ /* 0x004fe200000000ff */
[--C-:B------:R-:W-:Y:S02]  /*13f90*/  FFMA.FTZ R173, R173, c[0x0][0x2d0], -R152.reuse ;  /* 0x0000b400adad7a23 */ /* 0x100fe40000010898 */
[--C-:B------:R-:W-:Y:S02]  /*13fa0*/  FFMA.FTZ R180, R177, c[0x0][0x2d0], -R152.reuse ;  /* 0x0000b400b1b47a23 */ /* 0x100fe40000010898 */
[--C-:B------:R-:W-:Y:S01]  /*13fb0*/  FFMA.FTZ R175, R175, c[0x0][0x2d0], -R152.reuse ;  /* 0x0000b400afaf7a23 */ /* 0x100fe20000010898 */
[----:B------:R-:W1:Y:S01]  /*13fc0*/  MUFU.EX2 R163, R163 ;  /* 0x000000a300a37308 */ /* 0x000e620000000800 */
[--C-:B------:R-:W-:Y:S02]  /*13fd0*/  FFMA.FTZ R177, R178, c[0x0][0x2d0], -R145.reuse ;  /* 0x0000b400b2b17a23 */ /* 0x100fe40000010891 */
[--C-:B------:R-:W-:Y:S02]  /*13fe0*/  FFMA.FTZ R178, R153, c[0x0][0x2d0], -R152.reuse ;  /* 0x0000b40099b27a23 */ /* 0x100fe40000010898 */
[C---:B----4-:R-:W-:Y:S02]  /*13ff0*/  FMUL.FTZ R4, R132.reuse, R128 ;  /* 0x0000008084047220 */ /* 0x050fe40000410000 */
        /* <DEDUP_REMOVED lines=12> */
[----:B------:R-:W-:Y:S02]  /*140c0*/  FFMA.FTZ R152, R147, c[0x0][0x2d0], -R152 ;  /* 0x0000b40093987a23 */ /* 0x000fe40000010898 */
        /* <DEDUP_REMOVED lines=18> */
[C---:B-1----:R-:W-:Y:S02]  /*141f0*/  FMUL.FTZ R6, R3.reuse, R130 ;  /* 0x0000008203067220 */ /* 0x042fe40000410000 */
[C---:B------:R-:W-:Y:S02]  /*14200*/  FMUL.FTZ R7, R3.reuse, R131 ;  /* 0x0000008303077220 */ /* 0x040fe40000410000 */
[----:B------:R-:W-:Y:S01]  /*14210*/  LDSM.16.MT88.4 R128, [R133+0x2900] ;  /* 0x002900008580783b */ /* 0x000fe20000004200 */
[C---:B------:R-:W-:Y:S01]  /*14220*/  FMUL.FTZ R10, R3.reuse, R126 ;  /* 0x0000007e030a7220 */ /* 0x040fe20000410000 */
[----:B------:R-:W1:Y:S01]  /*14230*/  MUFU.EX2 R166, R166 ;  /* 0x000000a600a67308 */ /* 0x000e620000000800 */
[C---:B------:R-:W-:Y:S02]  /*14240*/  FMUL.FTZ R11, R3.reuse, R127 ;  /* 0x0000007f030b7220 */ /* 0x040fe40000410000 */
[C---:B------:R-:W-:Y:S03]  /*14250*/  HMMA.16816.F32 R4, R136.reuse, R12, R4 ;  /* 0x0000000c8804723c */ /* 0x040fe60000001804 */
[----:B------:R-:W-:Y:S02]  /*14260*/  LDSM.16.MT88.4 R124, [R135+UR4+0x2900] ;  /* 0x00290004877c783b */ /* 0x000fe40008004200 */
[C---:B------:R-:W-:Y:S02]  /*14270*/  FMUL.FTZ R18, R3.reuse, R118 ;  /* 0x0000007603127220 */ /* 0x040fe40000410000 */
[C---:B------:R-:W-:Y:S01]  /*14280*/  FMUL.FTZ R12, R132.reuse, R120 ;  /* 0x00000078840c7220 */ /* 0x040fe20000410000 */
[C---:B------:R-:W-:Y:S01]  /*14290*/  HMMA.16816.F32 R8, R136.reuse, R14, R8 ;  /* 0x0000000e8808723c */ /* 0x040fe20000001808 */
[----:B------:R-:W-:Y:S02]  /*142a0*/  MUFU.EX2 R167, R167 ;  /* 0x000000a700a77308 */ /* 0x000fe40000000800 */
[----:B----4-:R-:W-:Y:S01]  /*142b0*/  LDSM.16.MT88.4 R152, [R133+0x3900] ;  /* 0x003900008598783b */ /* 0x010fe20000004200 */
        /* <DEDUP_REMOVED lines=9> */
[C---:B---3--:R-:W-:Y:S01]  /*14350*/  HMMA.16816.F32 R12, R136.reuse, R20, R12 ;  /* 0x00000014880c723c */ /* 0x048fe2000000180c */
[----:B------:R-:W2:Y:S02]  /*14360*/  LDSM.16.MT88.4 R120, [R156+0x100] ;  /* 0x000100009c78783b */ /* 0x000ea40000004200 */
        /* <DEDUP_REMOVED lines=31> */
[C---:B--2---:R-:W-:Y:S03]  /*14560*/  HMMA.16816.F32 R28, R136.reuse, R120, R28 ;  /* 0x00000078881c723c */ /* 0x044fe6000000181c */
[C---:B------:R-:W-:Y:S01]  /*14570*/  FMUL.FTZ R58, R3.reuse, R58 ;  /* 0x0000003a033a7220 */ /* 0x040fe20000410000 */
[----:B------:R-:W2:Y:S01]  /*14580*/  MUFU.EX2 R180, R180 ;  /* 0x000000b400b47308 */ /* 0x000ea20000000800 */
        /* <DEDUP_REMOVED lines=16> */
[C---:B-1----:R-:W-:Y:S03]  /*14690*/  HMMA.16816.F32 R44, R136.reuse, R104, R44 ;  /* 0x00000068882c723c */ /* 0x042fe6000000182c */
[----:B------:R-:W-:Y:S01]  /*146a0*/  MUFU.EX2 R177, R177 ;  /* 0x000000b100b17308 */ /* 0x000fe20000000800 */
[C---:B------:R-:W-:Y:S02]  /*146b0*/  FMUL.FTZ R70, R3.reuse, R70 ;  /* 0x0000004603467220 */ /* 0x040fe40000410000 */
[C---:B------:R-:W-:Y:S02]  /*146c0*/  FMUL.FTZ R71, R3.reuse, R71 ;  /* 0x0000004703477220 */ /* 0x040fe40000410000 */
[C---:B------:R-:W-:Y:S01]  /*146d0*/  FMUL.FTZ R72, R132.reuse, R72 ;  /* 0x0000004884487220 */ /* 0x040fe20000410000 */
[C---:B------:R-:W-:Y:S01]  /*146e0*/  HMMA.16816.F32 R48, R136.reuse, R106, R48 ;  /* 0x0000006a8830723c */ /* 0x040fe20000001830 */
[----:B------:R-:W1:Y:S03]  /*146f0*/  LDSM.16.MT88.4 R104, [R135+UR4+0x4100] ;  /* 0x004100048768783b */ /* 0x000e660008004200 */
[----:B------:R-:W-:Y:S01]  /*14700*/  MUFU.EX2 R179, R179 ;  /* 0x000000b300b37308 */ /* 0x000fe20000000800 */
[C---:B------:R-:W-:Y:S02]  /*14710*/  FMUL.FTZ R73, R132.reuse, R73 ;  /* 0x0000004984497220 */ /* 0x040fe40000410000 */
[C---:B------:R-:W-:Y:S01]  /*14720*/  FMUL.FTZ R74, R3.reuse, R74 ;  /* 0x0000004a034a7220 */ /* 0x040fe20000410000 */
[C---:B------:R-:W-:Y:S04]  /*14730*/  HMMA.16816.F32 R52, R136.reuse, R100, R52 ;  /* 0x000000648834723c */ /* 0x040fe80000001834 */
[C---:B------:R-:W-:Y:S02]  /*14740*/  FMUL.FTZ R75, R3.reuse, R75 ;  /* 0x0000004b034b7220 */ /* 0x040fe40000410000 */
[----:B------:R-:W-:Y:S01]  /*14750*/  MUFU.EX2 R178, R178 ;  /* 0x000000b200b27308 */ /* 0x000fe20000000800 */
[C---:B------:R-:W-:Y:S01]  /*14760*/  FMUL.FTZ R76, R132.reuse, R76 ;  /* 0x0000004c844c7220 */ /* 0x040fe20000410000 */
[C---:B------:R-:W-:Y:S01]  /*14770*/  HMMA.16816.F32 R56, R136.reuse, R102, R56 ;  /* 0x000000668838723c */ /* 0x040fe20000001838 */
[----:B------:R-:W2:Y:S03]  /*14780*/  LDSM.16.MT88.4 R100, [R133+0x4100] ;  /* 0x004100008564783b */ /* 0x000ea60000004200 */
        /* <DEDUP_REMOVED lines=22> */
[C---:B--2---:R-:W-:Y:S04]  /*148f0*/  HMMA.16816.F32 R76, R136.reuse, R100, R76 ;  /* 0x00000064884c723c */ /* 0x044fe8000000184c */
[----:B------:R-:W-:Y:S02]  /*14900*/  FMUL.FTZ R89, R132, R89 ;  /* 0x0000005984597220 */ /* 0x000fe40000410000 */
[C---:B------:R-:W-:Y:S01]  /*14910*/  FMUL.FTZ R90, R3.reuse, R90 ;  /* 0x0000005a035a7220 */ /* 0x040fe20000410000 */
[----:B------:R-:W-:Y:S01]  /*14920*/  F2FP.PACK_AB R100, R166, R165 ;  /* 0x000000a5a664723e */ /* 0x000fe200000000ff */
[C---:B------:R-:W-:Y:S01]  /*14930*/  HMMA.16816.F32 R80, R136.reuse, R102, R80 ;  /* 0x000000668850723c */ /* 0x040fe20000001850 */
[----:B------:R-:W-:Y:S03]  /*14940*/  MUFU.EX2 R231, R231 ;  /* 0x000000e700e77308 */ /* 0x000fe60000000800 */
[C---:B------:R-:W-:Y:S01]  /*14950*/  FMUL.FTZ R91, R3.reuse, R91 ;  /* 0x0000005b035b7220 */ /* 0x040fe20000410000 */
[----:B---3--:R-:W-:Y:S01]  /*14960*/  F2FP.PACK_AB R101, R170, R169 ;  /* 0x000000a9aa65723e */ /* 0x008fe200000000ff */
[----:B------:R-:W-:Y:S01]  /*14970*/  FMUL.FTZ R92, R132, R92 ;  /* 0x0000005c845c7220 */ /* 0x000fe20000410000 */
[----:B------:R-:W-:Y:S01]  /*14980*/  F2FP.PACK_AB R102, R168, R167 ;  /* 0x000000a7a866723e */ /* 0x000fe200000000ff */
[C---:B----4-:R-:W-:Y:S04]  /*14990*/  HMMA.16816.F32 R84, R136.reuse, R108, R84 ;  /* 0x0000006c8854723c */ /* 0x050fe80000001854 */
[----:B------:R-:W-:Y:S01]  /*149a0*/  FMUL.FTZ R93, R132, R93 ;  /* 0x0000005d845d7220 */ /* 0x000fe20000410000 */
[----:B-----5:R-:W-:Y:S01]  /*149b0*/  F2FP.PACK_AB R103, R172, R171 ;  /* 0x000000abac67723e */ /* 0x020fe200000000ff */
[C---:B------:R-:W-:Y:S02]  /*149c0*/  FMUL.FTZ R94, R3.reuse, R94 ;  /* 0x0000005e035e7220 */ /* 0x040fe40000410000 */
[C---:B------:R-:W-:Y:S01]  /*149d0*/  HMMA.16816.F32 R88, R136.reuse, R110, R88 ;  /* 0x0000006e8858723c */ /* 0x040fe20000001858 */
[----:B------:R-:W2:Y:S03]  /*149e0*/  LDSM.16.MT88.4 R108, [R156+0x900] ;  /* 0x000900009c6c783b */ /* 0x000ea60000004200 */
[C---:B------:R-:W-:Y:S02]  /*149f0*/  FMUL.FTZ R95, R3.reuse, R95 ;  /* 0x0000005f035f7220 */ /* 0x040fe40000410000 */
[C---:B------:R-:W-:Y:S02]  /*14a00*/  FMUL.FTZ R96, R132.reuse, R96 ;  /* 0x0000006084607220 */ /* 0x040fe40000410000 */
[----:B------:R-:W-:Y:S03]  /*14a10*/  FMUL.FTZ R97, R132, R97 ;  /* 0x0000006184617220 */ /* 0x000fe60000410000 */
[C---:B-1----:R-:W-:Y:S03]  /*14a20*/  HMMA.16816.F32 R92, R136.reuse, R104, R92 ;  /* 0x00000068885c723c */ /* 0x042fe6000000185c */
[C---:B------:R-:W-:Y:S02]  /*14a30*/  FMUL.FTZ R98, R3.reuse, R98 ;  /* 0x0000006203627220 */ /* 0x040fe40000410000 */
[C---:B------:R-:W-:Y:S02]  /*14a40*/  FMUL.FTZ R99, R3.reuse, R99 ;  /* 0x0000006303637220 */ /* 0x040fe40000410000 */
[--C-:B------:R-:W-:Y:S02]  /*14a50*/  FFMA.FTZ R176, R176, c[0x0][0x2d0], -R145.reuse ;  /* 0x0000b400b0b07a23 */ /* 0x100fe40000010891 */
[--C-:B------:R-:W-:Y:S03]  /*14a60*/  FFMA.FTZ R174, R174, c[0x0][0x2d0], -R145.reuse ;  /* 0x0000b400aeae7a23 */ /* 0x100fe60000010891 */
[----:B------:R-:W-:Y:S01]  /*14a70*/  HMMA.16816.F32 R96, R136, R106, R96 ;  /* 0x0000006a8860723c */ /* 0x000fe20000001860 */
[----:B------:R-:W1:Y:S01]  /*14a80*/  LDSM.16.MT88.4 R104, [R156+0x2900] ;  /* 0x002900009c68783b */ /* 0x000e620000004200 */
[----:B------:R-:W3:Y:S01]  /*14a90*/  MUFU.EX2 R176, R176 ;  /* 0x000000b000b07308 */ /* 0x000ee20000000800 */
[----:B------:R-:W-:Y:S02]  /*14aa0*/  FFMA.FTZ R145, R144, c[0x0][0x2d0], -R145 ;  /* 0x0000b40090917a23 */ /* 0x000fe40000010891 */
[----:B------:R-:W-:Y:S02]  /*14ab0*/  FFMA.FTZ R164, R3, R216, R164 ;  /* 0x000000d803a47223 */ /* 0x000fe400000100a4 */
[----:B------:R-:W-:Y:S01]  /*14ac0*/  FFMA.FTZ R162, R132, R217, R162 ;  /* 0x000000d984a27223 */ /* 0x000fe200000100a2 */
[C---:B------:R-:W-:Y:S01]  /*14ad0*/  HMMA.16816.F32 R4, R100.reuse, R112, R4 ;  /* 0x000000706404723c */ /* 0x040fe20000001804 */
[----:B------:R-:W-:Y:S03]  /*14ae0*/  LDSM.16.MT88.4 R136, [R134+UR4+0x3100] ;  /* 0x003100048688783b */ /* 0x000fe60008004200 */
[----:B------:R4:W-:Y:S01]  /*14af0*/  MUFU.EX2 R236, R145 ;  /* 0x0000009100ec7308 */ /* 0x0009e20000000800 */
[----:B------:R-:W-:Y:S01]  /*14b00*/  MOV R132, R2 ;  /* 0x0000000200847202 */ /* 0x000fe20000000f00 */
[----:B------:R-:W-:Y:S02]  /*14b10*/  FADD.FTZ R159, R159, R162 ;  /* 0x000000a29f9f7221 */ /* 0x000fe40000010000 */
[C---:B------:R-:W-:Y:S01]  /*14b20*/  HMMA.16816.F32 R8, R100.reuse, R114, R8 ;  /* 0x000000726408723c */ /* 0x040fe20000001808 */
[----:B------:R-:W-:Y:S03]  /*14b30*/  LDSM.16.MT88.4 R112, [R133+0x4900] ;  /* 0x004900008570783b */ /* 0x000fe60000004200 */
[----:B------:R-:W-:Y:S02]  /*14b40*/  FADD.FTZ R163, R163, R164 ;  /* 0x000000a4a3a37221 */ /* 0x000fe40000010000 */
[----:B------:R-:W5:Y:S01]  /*14b50*/  MUFU.EX2 R174, R174 ;  /* 0x000000ae00ae7308 */ /* 0x000f620000000800 */
[----:B------:R-:W-:Y:S01]  /*14b60*/  FADD.FTZ R160, R160, R159 ;  /* 0x0000009fa0a07221 */ /* 0x000fe20000010000 */
[C---:B------:R-:W-:Y:S04]  /*14b70*/  HMMA.16816.F32 R12, R100.reuse, R116, R12 ;  /* 0x00000074640c723c */ /* 0x040fe8000000180c */
[----:B------:R-:W-:Y:S02]  /*14b80*/  FADD.FTZ R158, R158, R163 ;  /* 0x000000a39e9e7221 */ /* 0x000fe40000010000 */
[----:B------:R-:W-:Y:S02]  /*14b90*/  FADD.FTZ R160, R157, R160 ;  /* 0x000000a09da07221 */ /* 0x000fe40000010000 */
[C---:B------:R-:W-:Y:S01]  /*14ba0*/  HMMA.16816.F32 R16, R100.reuse, R118, R16 ;  /* 0x000000766410723c */ /* 0x040fe20000001810 */
[----:B------:R-:W-:Y:S03]  /*14bb0*/  LDSM.16.MT88.4 R116, [R134+UR4+0x4900] ;  /* 0x004900048674783b */ /* 0x000fe60008004200 */
[----:B------:R-:W-:Y:S02]  /*14bc0*/  FADD.FTZ R158, R161, R158 ;  /* 0x0000009ea19e7221 */ /* 0x000fe40000010000 */
[----:B------:R-:W-:Y:S02]  /*14bd0*/  FADD.FTZ R165, R165, R160 ;  /* 0x000000a0a5a57221 */ /* 0x000fe40000010000 */
[C---:B------:R-:W-:Y:S01]  /*14be0*/  HMMA.16816.F32 R20, R100.reuse, R120, R20 ;  /* 0x000000786414723c */ /* 0x040fe20000001814 */
[----:B----4-:R-:W-:Y:S03]  /*14bf0*/  LDSM.16.MT88.4 R144, [R156+0x1900] ;  /* 0x001900009c90783b */ /* 0x010fe60000004200 */
[----:B------:R-:W-:Y:S02]  /*14c00*/  FADD.FTZ R169, R169, R158 ;  /* 0x0000009ea9a97221 */ /* 0x000fe40000010000 */
[----:B------:R-:W-:Y:S02]  /*14c10*/  FADD.FTZ R166, R166, R165 ;  /* 0x000000a5a6a67221 */ /* 0x000fe40000010000 */
[C---:B------:R-:W-:Y:S01]  /*14c20*/  HMMA.16816.F32 R24, R100.reuse, R122, R24 ;  /* 0x0000007a6418723c */ /* 0x040fe20000001818 */
[----:B------:R-:W-:Y:S03]  /*14c30*/  LDSM.16.MT88.4 R120, [R134+UR4+0x1100] ;  /* 0x001100048678783b */ /* 0x000fe60008004200 */
[----:B------:R-:W-:Y:S02]  /*14c40*/  FADD.FTZ R170, R170, R169 ;  /* 0x000000a9aaaa7221 */ /* 0x000fe40000010000 */
[----:B------:R-:W-:Y:S02]  /*14c50*/  FADD.FTZ R167, R167, R166 ;  /* 0x000000a6a7a77221 */ /* 0x000fe40000010000 */
[C---:B--2---:R-:W-:Y:S04]  /*14c60*/  HMMA.16816.F32 R28, R100.reuse, R108, R28 ;  /* 0x0000006c641c723c */ /* 0x044fe8000000181c */
[----:B------:R-:W-:Y:S02]  /*14c70*/  FADD.FTZ R171, R171, R170 ;  /* 0x000000aaabab7221 */ /* 0x000fe40000010000 */
[----:B------:R-:W-:Y:S02]  /*14c80*/  FADD.FTZ R168, R168, R167 ;  /* 0x000000a7a8a87221 */ /* 0x000fe40000010000 */
[C---:B------:R-:W-:Y:S01]  /*14c90*/  HMMA.16816.F32 R32, R100.reuse, R110, R32 ;  /* 0x0000006e6420723c */ /* 0x040fe20000001820 */
[----:B------:R-:W2:Y:S03]  /*14ca0*/  LDSM.16.MT88.4 R108, [R135+UR4+0x4900] ;  /* 0x00490004876c783b */ /* 0x000ea60008004200 */
[----:B------:R-:W-:Y:S04]  /*14cb0*/  FADD.FTZ R172, R172, R171 ;  /* 0x000000abacac7221 */ /* 0x000fe80000010000 */
        /* <DEDUP_REMOVED lines=27> */
[----:B---3--:R-:W-:Y:S01]  /*14e70*/  F2FP.PACK_AB R101, R176, R177 ;  /* 0x000000b1b065723e */ /* 0x008fe200000000ff */
[----:B------:R-:W-:Y:S01]  /*14e80*/  FADD.FTZ R177, R177, R172 ;  /* 0x000000acb1b17221 */ /* 0x000fe20000010000 */
[----:B-----5:R-:W-:Y:S01]  /*14e90*/  F2FP.PACK_AB R103, R179, R174 ;  /* 0x000000aeb367723e */ /* 0x020fe200000000ff */
        /* <DEDUP_REMOVED lines=58> */
[----:B------:R-:W-:Y:S03]  /*15240*/  @P0 SHF.R.S32.HI R16, RZ, 0x1f, R13 ;  /* 0x0000001fff100819 */ /* 0x000fe6000001140d */
[C---:B------:R-:W-:Y:S01]  /*15250*/  @P0 IMAD.WIDE.U32 R24, R13.reuse, c[0x0][0x1e0], RZ ;  /* 0x000078000d180a25 */ /* 0x040fe200078e00ff */
[C---:B------:R-:W-:Y:S04]  /*15260*/  HMMA.16816.F32 R104, R136.reuse, R144, R28 ;  /* 0x000000908868723c */ /* 0x040fe8000000181c */
[----:B------:R-:W-:Y:S04]  /*15270*/  @P0 IMAD R16, R16, c[0x0][0x1e0], RZ ;  /* 0x0000780010100a24 */ /* 0x000fe800078e02ff */
[C---:B------:R-:W-:Y:S04]  /*15280*/  HMMA.16816.F32 R100, R136.reuse, R146, R32 ;  /* 0x000000928864723c */ /* 0x040fe80000001820 */
[----:B------:R-:W-:Y:S02]  /*15290*/  @P0 IMAD R16, R13, c[0x0][0x1e4], R16 ;  /* 0x000079000d100a24 */ /* 0x000fe400078e0210 */
[----:B------:R-:W2:Y:S02]  /*152a0*/  LDSM.16.MT88.4 R12, [R135+UR4+0x5900] ;  /* 0x00590004870c783b */ /* 0x000ea40008004200 */
        /* <DEDUP_REMOVED lines=8> */
[C---:B-1----:R-:W-:Y:S07]  /*15330*/  HMMA.16816.F32 R52, R136.reuse, R4, R52 ;  /* 0x000000048834723c */ /* 0x042fee0000001834 */
[----:B------:R-:W-:Y:S01]  /*15340*/  @P0 IADD3.X R5, R24, R213, RZ, P1, !PT ;  /* 0x000000d518050210 */ /* 0x000fe20000ffe4ff */
[C---:B------:R-:W-:Y:S04]  /*15350*/  HMMA.16816.F32 R56, R136.reuse, R6, R56 ;  /* 0x000000068838723c */ /* 0x040fe80000001838 */
[C---:B------:R-:W-:Y:S04]  /*15360*/  @P0 LEA R20, P1, R16.reuse, c[0x0][0x1c8], 0x1 ;  /* 0x0000720010140a11 */ /* 0x040fe800078208ff */
[C---:B---3--:R-:W-:Y:S04]  /*15370*/  HMMA.16816.F32 R60, R136.reuse, R8, R60 ;  /* 0x00000008883c723c */ /* 0x048fe8000000183c */
[----:B------:R-:W-:Y:S02]  /*15380*/  @P0 LEA.HI.X R21, R16, c[0x0][0x1cc], R5, 0x1, P1 ;  /* 0x0000730010150a11 */ /* 0x000fe400008f0c05 */
[----:B------:R-:W1:Y:S01]  /*15390*/  LDSM.16.MT88.4 R16, [R133+0x5900] ;  /* 0x005900008510783b */ /* 0x000e620000004200 */
[C---:B------:R-:W-:Y:S01]  /*153a0*/  @P0 IADD3 R4, P1, R25.reuse, R222, RZ ;  /* 0x000000de19040210 */ /* 0x040fe20007f3e0ff */
[C---:B------:R-:W-:Y:S04]  /*153b0*/  HMMA.16816.F32 R64, R136.reuse, R10, R64 ;  /* 0x0000000a8840723c */ /* 0x040fe80000001840 */
[----:B------:R-:W-:Y:S02]  /*153c0*/  @P0 IADD3.X R5, R24, R227, RZ, P1, !PT ;  /* 0x000000e318050210 */ /* 0x000fe40000ffe4ff */
        /* <DEDUP_REMOVED lines=14> */
[C---:B------:R-:W-:Y:S02]  /*154b0*/  @P0 LEA R28, P1, R8.reuse, c[0x0][0x1c8], 0x1 ;  /* 0x00007200081c0a11 */ /* 0x040fe400078208ff */
[----:B------:R-:W-:Y:S01]  /*154c0*/  @P0 IMAD R16, R215, 0x3000, R204 ;  /* 0x00003000d7100824 */ /* 0x000fe200078e02cc */
[C---:B------:R-:W-:Y:S04]  /*154d0*/  HMMA.16816.F32 R80, R136.reuse, R18, R80 ;  /* 0x000000128850723c */ /* 0x040fe80000001850 */
[----:B------:R-:W-:Y:S02]  /*154e0*/  @P0 LEA.HI.X R29, R8, c[0x0][0x1cc], R9, 0x1, P1 ;  /* 0x00007300081d0a11 */ /* 0x000fe400008f0c09 */
[----:B------:R-:W1:Y:S01]  /*154f0*/  LDSM.16.MT88.4 R8, [R156+0x5900] ;  /* 0x005900009c08783b */ /* 0x000e620000004200 */
[----:B------:R-:W-:Y:S05]  /*15500*/  @P0 IADD3 R3, P1, R25, R222, RZ ;  /* 0x000000de19030210 */ /* 0x000fea0007f3e0ff */
        /* <DEDUP_REMOVED lines=26> */
.L_x_1036:
[----:B------:R-:W-:Y:S01]  /*156b0*/  IMAD.MOV.U32 R3, RZ, RZ, c[0x0][0x2c4] ;  /* 0x0000b100ff037624 */ /* 0x000fe200078e00ff */
[----:B------:R-:W-:-:S02]  /*156c0*/  LEA R6, R219, 0x7f, 0x7 ;  /* 0x0000007fdb067811 */ /* 0x000fc400078e38ff */
[----:B------:R-:W-:Y:S02]  /*156d0*/  ISETP.GE.AND P0, PT, R194, 0x1, PT ;  /* 0x00000001c200780c */ /* 0x000fe40003f06270 */
[----:B------:R-:W-:Y:S02]  /*156e0*/  ISETP.NE.AND P3, PT, R3, 0x1, PT ;  /* 0x000000010300780c */ /* 0x000fe40003f65270 */
[----:B------:R-:W-:-:S11]  /*156f0*/  IADD3 R3, R193, 0x1, -R196 ;  /* 0x00000001c1037810 */ /* 0x000fd60007ffe8c4 */
        /* <DEDUP_REMOVED lines=14> */
.L_x_1047:
[----:B------:R-:W-:-:S04]  /*157e0*/  MOV R3, c[0x0][0x32c] ;  /* 0x0000cb0000037a02 */ /* 0x000fc80000000f00 */
[----:B------:R-:W-:-:S13]  /*157f0*/  ISETP.NE.AND P0, PT, R3, 0x1, PT ;  /* 0x000000010300780c */ /* 0x000fda0003f05270 */
[----:B------:R-:W-:-:S05]  /*15800*/  @P0 IMAD.HI.U32 R3, R5, c[0x0][0x330], RZ ;  /* 0x0000cc0005030a27 */ /* 0x000fca00078e00ff */
[----:B------:R-:W-:-:S05]  /*15810*/  @P0 SHF.R.U32.HI R5, RZ, c[0x0][0x334], R3 ;  /* 0x0000cd00ff050a19 */ /* 0x000fca0000011603 */
.L_x_1048:
[----:B------:R-:W-:-:S05]  /*15820*/  IMAD R5, R5, c[0x0][0x32c], RZ ;  /* 0x0000cb0005057a24 */ /* 0x000fca00078e02ff */
[----:B------:R-:W-:-:S04]  /*15830*/  IMNMX R4, R4, R5, !PT ;  /* 0x0000000504047217 */ /* 0x000fc80007800200 */
.L_x_1046:
[----:B------:R-:W-:-:S04]  /*15840*/  IADD3 R4, R4, 0x3f, RZ ;  /* 0x0000003f04047810 */ /* 0x000fc80007ffe0ff */
[----:B------:R-:W-:-:S04]  /*15850*/  SHF.R.S32.HI R3, RZ, 0x1f, R4 ;  /* 0x0000001fff037819 */ /* 0x000fc80000011404 */
[----:B------:R-:W-:-:S04]  /*15860*/  LEA.HI R3, R3, R4, RZ, 0x6 ;  /* 0x0000000403037211 */ /* 0x000fc800078f30ff */
[----:B------:R-:W-:-:S04]  /*15870*/  SHF.R.S32.HI R3, RZ, 0x6, R3 ;  /* 0x00000006ff037819 */ /* 0x000fc80000011403 */
[----:B------:R-:W-:-:S04]  /*15880*/  IMNMX R228, R198, R3, !PT ;  /* 0x00000003c6e47217 */ /* 0x000fc80007800200 */
[----:B------:R-:W-:-:S13]  /*15890*/  ISETP.GE.AND P0, PT, R221, R228, PT ;  /* 0x000000e4dd00720c */ /* 0x000fda0003f06270 */
[----:B------:R-:W-:Y:S05]  /*158a0*/  @!P0 BRA `(.L_x_1049) ;  /* 0x00002f9000008947 */ /* 0x000fea0003800000 */
[----:B------:R-:W1:Y:S01]  /*158b0*/  S2R R4, SR_TID.X ;  /* 0x0000000000047919 */ /* 0x000e620000002100 */
[C---:B------:R-:W-:Y:S01]  /*158c0*/  IADD3 RZ, P0, R206.reuse, 0x40, RZ ;  /* 0x00000040ceff7810 */ /* 0x040fe20007f1e0ff */
[----:B------:R-:W-:Y:S01]  /*158d0*/  IMAD.MOV.U32 R189, RZ, RZ, 0x20 ;  /* 0x00000020ffbd7424 */ /* 0x000fe200078e00ff */
[C---:B------:R-:W-:Y:S01]  /*158e0*/  IADD3 RZ, P1, R206.reuse, 0x80, RZ ;  /* 0x00000080ceff7810 */ /* 0x040fe20007f3e0ff */
[----:B------:R-:W-:Y:S01]  /*158f0*/  IMAD.MOV.U32 R133, RZ, RZ, R2 ;  /* 0x000000ffff857224 */ /* 0x000fe200078e0002 */
[----:B------:R-:W-:Y:S01]  /*15900*/  IADD3 R222, R206, 0x80, RZ ;  /* 0x00000080cede7810 */ /* 0x000fe20007ffe0ff */
[--C-:B------:R-:W-:Y:S01]  /*15910*/  IMAD.X R226, RZ, RZ, R211.reuse, P0 ;  /* 0x000000ffffe27224 */ /* 0x100fe200000e06d3 */
[----:B------:R-:W-:Y:S01]  /*15920*/  IADD3 RZ, P0, R208, 0x40, RZ ;  /* 0x00000040d0ff7810 */ /* 0x000fe20007f1e0ff */
[----:B------:R-:W-:Y:S01]  /*15930*/  IMAD.X R225, RZ, RZ, R211, P1 ;  /* 0x000000ffffe17224 */ /* 0x000fe200008e06d3 */
[----:B------:R-:W-:Y:S02]  /*15940*/  IADD3 R220, R206, 0x40, RZ ;  /* 0x00000040cedc7810 */ /* 0x000fe40007ffe0ff */
[C---:B------:R-:W-:Y:S01]  /*15950*/  IADD3 R219, R208.reuse, 0x40, RZ ;  /* 0x00000040d0db7810 */ /* 0x040fe20007ffe0ff */
[----:B------:R-:W-:Y:S01]  /*15960*/  IMAD.X R224, RZ, RZ, R213, P0 ;  /* 0x000000ffffe07224 */ /* 0x000fe200000e06d5 */
[----:B------:R-:W-:-:S02]  /*15970*/  IADD3 RZ, P0, R208, 0x80, RZ ;  /* 0x00000080d0ff7810 */ /* 0x000fc40007f1e0ff */
[----:B------:R-:W-:-:S03]  /*15980*/  IADD3 R218, R208, 0x80, RZ ;  /* 0x00000080d0da7810 */ /* 0x000fc60007ffe0ff */
[----:B------:R-:W-:Y:S01]  /*15990*/  IMAD.X R223, RZ, RZ, R213, P0 ;  /* 0x000000ffffdf7224 */ /* 0x000fe200000e06d5 */
[----:B-1----:R-:W-:-:S04]  /*159a0*/  SHF.R.S32.HI R3, RZ, 0x1f, R4 ;  /* 0x0000001fff037819 */ /* 0x002fc80000011404 */
[----:B------:R-:W-:-:S04]  /*159b0*/  LEA.HI R3, R3, R4, RZ, 0x3 ;  /* 0x0000000403037211 */ /* 0x000fc800078f18ff */
[----:B------:R-:W-:-:S05]  /*159c0*/  LOP3.LUT R3, R3, 0xfffffff8, RZ, 0xc0, !PT ;  /* 0xfffffff803037812 */ /* 0x000fca00078ec0ff */
[----:B------:R-:W-:-:S05]  /*159d0*/  IMAD.IADD R3, R4, 0x1, -R3 ;  /* 0x0000000104037824 */ /* 0x000fca00078e0a03 */
[----:B------:R-:W-:Y:S01]  /*159e0*/  LOP3.LUT P1, RZ, R3, 0x2, RZ, 0xc0, !PT ;  /* 0x0000000203ff7812 */ /* 0x000fe2000782c0ff */
[----:B------:R-:W-:-:S03]  /*159f0*/  IMAD.MOV.U32 R3, RZ, RZ, R0 ;  /* 0x000000ffff037224 */ /* 0x000fc600078e0000 */
[----:B------:R-:W-:Y:S02]  /*15a00*/  SEL R189, R189, 0xffffffe0, !P1 ;  /* 0xffffffe0bdbd7807 */ /* 0x000fe40004800000 */
.L_x_1050:
        /* <DEDUP_REMOVED lines=11> */
[----:B------:R-:W-:Y:S01]  /*15ac0*/  @!P0 IMAD R171, R215, 0x6000, R203 ;  /* 0x00006000d7ab8824 */ /* 0x000fe200078e02cb */
[----:B------:R-:W-:Y:S03]  /*15ad0*/  IADD3 R2, R192, R191, RZ ;  /* 0x000000bfc0027210 */ /* 0x000fe60007ffe0ff */
[----:B------:R-:W-:Y:S04]  /*15ae0*/  @!P0 IMAD R29, R29, c[0x0][0x208], RZ ;  /* 0x000082001d1d8a24 */ /* 0x000fe800078e02ff */
[C---:B------:R-:W-:Y:S01]  /*15af0*/  @!P0 IMAD R29, R4.reuse, c[0x0][0x20c], R29 ;  /* 0x00008300041d8a24 */ /* 0x040fe200078e021d */
[----:B------:R-:W-:Y:S01]  /*15b00*/  LDSM.16.M88.4 R32, [R190] ;  /* 0x00000000be20783b */ /* 0x000fe20000000200 */
[----:B------:R-:W-:Y:S05]  /*15b10*/  @!P0 IMAD.WIDE.U32 R4, R4, c[0x0][0x208], RZ ;  /* 0x0000820004048a25 */ /* 0x000fea00078e00ff */
[----:B------:R-:W-:Y:S02]  /*15b20*/  @!P0 IADD3 R29, R5, R29, RZ ;  /* 0x0000001d051d8210 */ /* 0x000fe40007ffe0ff */
[----:B------:R-:W1:Y:S01]  /*15b30*/  LDSM.16.M88.4 R8, [R188+UR4+0xc100] ;  /* 0x00c10004bc08783b */ /* 0x000e620008000200 */
[C---:B------:R-:W-:Y:S02]  /*15b40*/  @!P0 SHF.L.U32 R157, R4.reuse, 0x6, RZ ;  /* 0x00000006049d8819 */ /* 0x040fe400000006ff */
[----:B------:R-:W-:Y:S02]  /*15b50*/  @!P0 SHF.L.U64.HI R29, R4, 0x6, R29 ;  /* 0x00000006041d8819 */ /* 0x000fe4000001021d */
[----:B------:R-:W-:Y:S03]  /*15b60*/  @!P0 IADD3 R5, P1, R157, R206, RZ ;  /* 0x000000ce9d058210 */ /* 0x000fe60007f3e0ff */
[----:B------:R-:W2:Y:S01]  /*15b70*/  LDSM.16.M88.4 R16, [R188+UR4+0xc900] ;  /* 0x00c90004bc10783b */ /* 0x000ea20008000200 */
[----:B------:R-:W-:Y:S02]  /*15b80*/  @!P0 IADD3.X R0, R29, R211, RZ, P1, !PT ;  /* 0x000000d31d008210 */ /* 0x000fe40000ffe4ff */
[C---:B------:R-:W-:Y:S04]  /*15b90*/  @!P0 LEA R168, P1, R5.reuse, c[0x0][0x1f8], 0x1 ;  /* 0x00007e0005a88a11 */ /* 0x040fe800078208ff */
[----:B------:R-:W-:Y:S01]  /*15ba0*/  @!P0 LEA.HI.X R169, R5, c[0x0][0x1fc], R0, 0x1, P1 ;  /* 0x00007f0005a98a11 */ /* 0x000fe200008f0c00 */
[----:B------:R-:W3:Y:S01]  /*15bb0*/  LDSM.16.M88.4 R24, [R188+UR4+0xd100] ;  /* 0x00d10004bc18783b */ /* 0x000ee20008000200 */
[----:B------:R-:W-:Y:S04]  /*15bc0*/  @!P0 IADD3 R5, P1, R157, R220, RZ ;  /* 0x000000dc9d058210 */ /* 0x000fe80007f3e0ff */
[----:B------:R-:W-:Y:S02]  /*15bd0*/  @!P0 IADD3.X R0, R29, R226, RZ, P1, !PT ;  /* 0x000000e21d008210 */ /* 0x000fe40000ffe4ff */
[C---:B------:R-:W-:Y:S01]  /*15be0*/  @!P0 LEA R164, P1, R5.reuse, c[0x0][0x1f8], 0x1 ;  /* 0x00007e0005a48a11 */ /* 0x040fe200078208ff */
[----:B------:R-:W4:Y:S03]  /*15bf0*/  LDSM.16.M88.4 R136, [R188+UR4+0xd900] ;  /* 0x00d90004bc88783b */ /* 0x000f260008000200 */
[----:B------:R-:W-:Y:S02]  /*15c00*/  @!P0 LEA.HI.X R165, R5, c[0x0][0x1fc], R0, 0x1, P1 ;  /* 0x00007f0005a58a11 */ /* 0x000fe400008f0c00 */
[----:B------:R-:W-:Y:S03]  /*15c10*/  @!P0 IADD3 R0, P1, R157, R222, RZ ;  /* 0x000000de9d008210 */ /* 0x000fe60007f3e0ff */
[----:B------:R-:W-:Y:S01]  /*15c20*/  LDSM.16.M88.4 R140, [R186] ;  /* 0x00000000ba8c783b */ /* 0x000fe20000000200 */
[----:B------:R-:W-:Y:S02]  /*15c30*/  @!P0 IADD3.X R13, R29, R225, RZ, P1, !PT ;  /* 0x000000e11d0d8210 */ /* 0x000fe40000ffe4ff */
[C---:B------:R-:W-:Y:S04]  /*15c40*/  @!P0 LEA R166, P1, R0.reuse, c[0x0][0x1f8], 0x1 ;  /* 0x00007e0000a68a11 */ /* 0x040fe800078208ff */
[----:B------:R-:W-:Y:S01]  /*15c50*/  @!P0 LEA.HI.X R167, R0, c[0x0][0x1fc], R13, 0x1, P1 ;  /* 0x00007f0000a78a11 */ /* 0x000fe200008f0c0d */
[C---:B-1----:R-:W-:Y:S01]  /*15c60*/  HMMA.16816.F32 R4, R32.reuse, R8, RZ ;  /* 0x000000082004723c */ /* 0x042fe200000018ff */
[----:B------:R-:W1:Y:S02]  /*15c70*/  LDSM.16.M88.4 R144, [R191+0xc100] ;  /* 0x00c10000bf90783b */ /* 0x000e640000000200 */
[----:B------:R-:W-:Y:S04]  /*15c80*/  @!P0 IADD3 R157, P1, R200, R157, RZ ;  /* 0x0000009dc89d8210 */ /* 0x000fe80007f3e0ff */
[----:B------:R-:W-:Y:S01]  /*15c90*/  @!P0 IADD3.X R29, R199, R29, RZ, P1, !PT ;  /* 0x0000001dc71d8210 */ /* 0x000fe20000ffe4ff */
[C---:B------:R-:W-:Y:S01]  /*15ca0*/  HMMA.16816.F32 R8, R32.reuse, R10, RZ ;  /* 0x0000000a2008723c */ /* 0x040fe200000018ff */
[----:B------:R-:W-:Y:S01]  /*15cb0*/  @!P0 IADD3 R0, P1, R157, R206, RZ ;  /* 0x000000ce9d008210 */ /* 0x000fe20007f3e0ff */
[----:B------:R-:W5:Y:S03]  /*15cc0*/  LDSM.16.M88.4 R148, [R191+0xc900] ;  /* 0x00c90000bf94783b */ /* 0x000f660000000200 */
[----:B------:R-:W-:Y:S02]  /*15cd0*/  @!P0 IADD3.X R21, R29, R211, RZ, P1, !PT ;  /* 0x000000d31d158210 */ /* 0x000fe40000ffe4ff */
[C---:B------:R-:W-:Y:S01]  /*15ce0*/  @!P0 LEA R172, P1, R0.reuse, c[0x0][0x1f8], 0x1 ;  /* 0x00007e0000ac8a11 */ /* 0x040fe200078208ff */
[C---:B--2---:R-:W-:Y:S02]  /*15cf0*/  HMMA.16816.F32 R12, R32.reuse, R16, RZ ;  /* 0x00000010200c723c */ /* 0x044fe400000018ff */
[----:B------:R-:W2:Y:S02]  /*15d00*/  LDSM.16.M88.4 R152, [R191+0xd100] ;  /* 0x00d10000bf98783b */ /* 0x000ea40000000200 */
[----:B------:R-:W-:Y:S02]  /*15d10*/  @!P0 LEA.HI.X R173, R0, c[0x0][0x1fc], R21, 0x1, P1 ;  /* 0x00007f0000ad8a11 */ /* 0x000fe400008f0c15 */
[----:B------:R-:W-:Y:S02]  /*15d20*/  @!P0 IADD3 R0, P1, R157, R220, RZ ;  /* 0x000000dc9d008210 */ /* 0x000fe40007f3e0ff */
[C---:B------:R-:W-:Y:S04]  /*15d30*/  HMMA.16816.F32 R16, R32.reuse, R18, RZ ;  /* 0x000000122010723c */ /* 0x040fe800000018ff */
[----:B------:R-:W-:Y:S02]  /*15d40*/  @!P0 IADD3.X R31, R29, R226, RZ, P1, !PT ;  /* 0x000000e21d1f8210 */ /* 0x000fe40000ffe4ff */
[C---:B------:R-:W-:Y:S02]  /*15d50*/  @!P0 LEA R174, P1, R0.reuse, c[0x0][0x1f8], 0x1 ;  /* 0x00007e0000ae8a11 */ /* 0x040fe400078208ff */
[C---:B---3--:R-:W-:Y:S04]  /*15d60*/  HMMA.16816.F32 R20, R32.reuse, R24, RZ ;  /* 0x000000182014723c */ /* 0x048fe800000018ff */
[----:B------:R-:W-:Y:S02]  /*15d70*/  @!P0 LEA.HI.X R175, R0, c[0x0][0x1fc], R31, 0x1, P1 ;  /* 0x00007f0000af8a11 */ /* 0x000fe400008f0c1f */
[----:B------:R-:W-:Y:S02]  /*15d80*/  @!P0 IADD3 R157, P1, R157, R222, RZ ;  /* 0x000000de9d9d8210 */ /* 0x000fe40007f3e0ff */
[C---:B------:R-:W-:Y:S04]  /*15d90*/  HMMA.16816.F32 R24, R32.reuse, R26, RZ ;  /* 0x0000001a2018723c */ /* 0x040fe800000018ff */
[----:B------:R-:W-:Y:S02]  /*15da0*/  @!P0 IADD3.X R0, R29, R225, RZ, P1, !PT ;  /* 0x000000e11d008210 */ /* 0x000fe40000ffe4ff */
[C---:B------:R-:W-:Y:S02]  /*15db0*/  @!P0 LEA R176, P1, R157.reuse, c[0x0][0x1f8], 0x1 ;  /* 0x00007e009db08a11 */ /* 0x040fe400078208ff */
[C---:B----4-:R-:W-:Y:S04]  /*15dc0*/  HMMA.16816.F32 R28, R32.reuse, R136, RZ ;  /* 0x00000088201c723c */ /* 0x050fe800000018ff */
[----:B------:R-:W-:Y:S02]  /*15dd0*/  @!P0 LEA.HI.X R177, R157, c[0x0][0x1fc], R0, 0x1, P1 ;  /* 0x00007f009db18a11 */ /* 0x000fe400008f0c00 */
[----:B------:R-:W3:Y:S01]  /*15de0*/  LDSM.16.M88.4 R156, [R191+0xd900] ;  /* 0x00d90000bf9c783b */ /* 0x000ee20000000200 */
[-C--:B------:R-:W-:Y:S01]  /*15df0*/  IADD3 R0, R192, R132.reuse, RZ ;  /* 0x00000084c0007210 */ /* 0x080fe20007ffe0ff */
[----:B------:R-:W-:Y:S01]  /*15e00*/  HMMA.16816.F32 R32, R32, R138, RZ ;  /* 0x0000008a2020723c */ /* 0x000fe200000018ff */
[----:B------:R-:W-:Y:S05]  /*15e10*/  IADD3 R132, R189, R132, R192 ;  /* 0x00000084bd847210 */ /* 0x000fea0007ffe0c0 */
[----:B------:R-:W-:Y:S01]  /*15e20*/  @!PT LDS RZ, [RZ] ;  /* 0x00000000fffff984 */ /* 0x000fe20000000800 */
[----:B------:R-:W-:Y:S01]  /*15e30*/  @!PT LDS RZ, [RZ] ;  /* 0x00000000fffff984 */ /* 0x000fe20000000800 */
[----:B------:R-:W-:Y:S01]  /*15e40*/  @!PT LDS RZ, [RZ] ;  /* 0x00000000fffff984 */ /* 0x000fe20000000800 */
[----:B------:R4:W-:Y:S02]  /*15e50*/  @!P0 LDGSTS.E.BYPASS.LTC128B.128 [R171], [R168.64], !P5 ;  /* 0x00000000a8ab8fae */ /* 0x0009e4000e901d46 */
[C---:B-1----:R-:W-:Y:S06]  /*15e60*/  HMMA.16816.F32 R4, R140.reuse, R144, R4 ;  /* 0x000000908c04723c */ /* 0x042fec0000001804 */
[----:B------:R1:W-:Y:S02]  /*15e70*/  @!P0 LDGSTS.E.BYPASS.LTC128B.128 [R171+0x2000], [R164.64], !P4 ;  /* 0x02000000a4ab8fae */ /* 0x0003e4000e101d46 */
[C---:B------:R-:W-:Y:S06]  /*15e80*/  HMMA.16816.F32 R8, R140.reuse, R146, R8 ;  /* 0x000000928c08723c */ /* 0x040fec0000001808 */
[----:B------:R1:W-:Y:S02]  /*15e90*/  @!P0 LDGSTS.E.BYPASS.LTC128B.128 [R171+0x4000], [R166.64], !P6 ;  /* 0x04000000a6ab8fae */ /* 0x0003e4000f101d46 */
[C---:B-----5:R-:W-:Y:S06]  /*15ea0*/  HMMA.16816.F32 R12, R140.reuse, R148, R12 ;  /* 0x000000948c0c723c */ /* 0x060fec000000180c */
[----:B------:R4:W-:Y:S02]  /*15eb0*/  @!P0 LDGSTS.E.BYPASS.LTC128B.128 [R171+0x1000], [R172.64], !P5 ;  /* 0x01000000acab8fae */ /* 0x0009e4000e901d46 */
[C---:B------:R-:W-:Y:S06]  /*15ec0*/  HMMA.16816.F32 R16, R140.reuse, R150, R16 ;  /* 0x000000968c10723c */ /* 0x040fec0000001810 */
[----:B------:R4:W-:Y:S02]  /*15ed0*/  @!P0 LDGSTS.E.BYPASS.LTC128B.128 [R171+0x3000], [R174.64], !P4 ;  /* 0x03000000aeab8fae */ /* 0x0009e4000e101d46 */
[C---:B--2---:R-:W-:Y:S06]  /*15ee0*/  HMMA.16816.F32 R20, R140.reuse, R152, R20 ;  /* 0x000000988c14723c */ /* 0x044fec0000001814 */
[----:B------:R4:W-:Y:S02]  /*15ef0*/  @!P0 LDGSTS.E.BYPASS.LTC128B.128 [R171+0x5000], [R176.64], !P6 ;  /* 0x05000000b0ab8fae */ /* 0x0009e4000f101d46 */
[C---:B------:R-:W-:Y:S06]  /*15f00*/  HMMA.16816.F32 R24, R140.reuse, R154, R24 ;  /* 0x0000009a8c18723c */ /* 0x040fec0000001818 */
[----:B------:R-:W-:Y:S02]  /*15f10*/  LDSM.16.M88.4 R136, [R185] ;  /* 0x00000000b988783b */ /* 0x000fe40000000200 */
[C---:B---3--:R-:W-:Y:S06]  /*15f20*/  HMMA.16816.F32 R28, R140.reuse, R156, R28 ;  /* 0x0000009c8c1c723c */ /* 0x048fec000000181c */
[----:B------:R-:W2:Y:S02]  /*15f30*/  LDSM.16.M88.4 R160, [R0+0xc100] ;  /* 0x00c1000000a0783b */ /* 0x000ea40000000200 */
[----:B------:R-:W-:Y:S06]  /*15f40*/  HMMA.16816.F32 R32, R140, R158, R32 ;  /* 0x0000009e8c20723c */ /* 0x000fec0000001820 */
        /* <DEDUP_REMOVED lines=564> */
[C---:B------:R-:W-:Y:S05]  /*18290*/  ISETP.GE.AND P0, PT, R21.reuse, R198, PT ;  /* 0x000000c61500720c */ /* 0x040fea0003f06270 */
[C---:B------:R-:W-:Y:S08]  /*182a0*/  HMMA.16816.F32 R104, R136.reuse, R144, R28 ;  /* 0x000000908868723c */ /* 0x040ff0000000181c */
[C---:B------:R-:W-:Y:S04]  /*182b0*/  HMMA.16816.F32 R100, R136.reuse, R146, R32 ;  /* 0x000000928864723c */ /* 0x040fe80000001820 */
[----:B------:R-:W-:Y:S01]  /*182c0*/  @P0 SHF.R.S32.HI R16, RZ, 0x1f, R21 ;  /* 0x0000001fff100819 */ /* 0x000fe20000011415 */
[C---:B------:R-:W-:Y:S03]  /*182d0*/  @P0 IMAD.WIDE.U32 R24, R21.reuse, c[0x0][0x1e0], RZ ;  /* 0x0000780015180a25 */ /* 0x040fe600078e00ff */
[C---:B-1----:R-:W-:Y:S07]  /*182e0*/  HMMA.16816.F32 R36, R136.reuse, R4, R36 ;  /* 0x000000048824723c */ /* 0x042fee0000001824 */
[----:B------:R-:W-:Y:S01]  /*182f0*/  @P0 IMAD R4, R16, c[0x0][0x1e0], RZ ;  /* 0x0000780010040a24 */ /* 0x000fe200078e02ff */
[C---:B------:R-:W-:Y:S01]  /*18300*/  HMMA.16816.F32 R40, R136.reuse, R6, R40 ;  /* 0x000000068828723c */ /* 0x040fe20000001828 */
[----:B------:R-:W1:Y:S03]  /*18310*/  LDSM.16.MT88.4 R16, [R148+0x3900] ;  /* 0x003900009410783b */ /* 0x000e660000004200 */
[----:B------:R-:W-:Y:S04]  /*18320*/  @P0 IMAD R4, R21, c[0x0][0x1e4], R4 ;  /* 0x0000790015040a24 */ /* 0x000fe800078e0204 */
        /* <DEDUP_REMOVED lines=28> */
[----:B------:R-:W-:Y:S02]  /*184f0*/  @P0 IADD3 R18, P1, R25, R208, RZ ;  /* 0x000000d019120210 */ /* 0x000fe40007f3e0ff */
        /* <DEDUP_REMOVED lines=30> */
[----:B------:R-:W-:Y:S01]  /*186e0*/  @P0 LEA R10, P1, R25, c[0x0][0x1c8], 0x1 ;  /* 0x00007200190a0a11 */ /* 0x000fe200078208ff */
        /* <DEDUP_REMOVED lines=16> */
[C---:B------:R-:W-:Y:S02]  /*187f0*/  ISETP.GT.AND P0, PT, R221.reuse, R228, PT ;  /* 0x000000e4dd00720c */ /* 0x040fe40003f04270 */
[----:B------:R-:W-:Y:S05]  /*18800*/  IADD3 R221, R221, -0x1, RZ ;  /* 0xffffffffdddd7810 */ /* 0x000fea0007ffe0ff */
[----:B------:R-:W0:Y:S01]  /*18810*/  LDGDEPBAR ;  /* 0x00000000000079af */ /* 0x000e220000000000 */
[----:B--2---:R-:W-:Y:S05]  /*18820*/  MOV R3, R0 ;  /* 0x0000000000037202 */ /* 0x004fea0000000f00 */
[----:B------:R-:W-:-:S05]  /*18830*/  @P0 BRA `(.L_x_1050) ;  /* 0xffffd1d000000947 */ /* 0x000fca000383ffff */
.L_x_1049:
[----:B------:R-:W-:-:S13]  /*18840*/  ISETP.GE.AND P0, PT, R221, R198, PT ;  /* 0x000000c6dd00720c */ /* 0x000fda0003f06270 */
[----:B------:R-:W-:Y:S05]  /*18850*/  @!P0 BRA `(.L_x_1051) ;  /* 0x00003a5000008947 */ /* 0x000fea0003800000 */
[----:B------:R-:W1:Y:S01]  /*18860*/  S2R R4, SR_TID.X ;  /* 0x0000000000047919 */ /* 0x000e620000002100 */
[----:B------:R-:W-:Y:S01]  /*18870*/  IADD3 RZ, P1, R208, 0x40, RZ ;  /* 0x00000040d0ff7810 */ /* 0x000fe20007f3e0ff */
[----:B------:R-:W-:Y:S01]  /*18880*/  @P3 IMAD.HI.U32 R218, R205, c[0x0][0x2c8], RZ ;  /* 0x0000b200cdda3a27 */ /* 0x000fe200078e00ff */
[C---:B------:R-:W-:Y:S01]  /*18890*/  IADD3 RZ, P0, R206.reuse, 0x40, RZ ;  /* 0x00000040ceff7810 */ /* 0x040fe20007f1e0ff */
[----:B------:R-:W-:Y:S01]  /*188a0*/  ULDC UR8, c[0x0][0x324] ;  /* 0x0000c90000087ab9 */ /* 0x000fe20000000800 */
[----:B------:R-:W-:Y:S01]  /*188b0*/  IADD3 RZ, P2, R206, 0x80, RZ ;  /* 0x00000080ceff7810 */ /* 0x000fe20007f5e0ff */
[----:B------:R-:W-:Y:S01]  /*188c0*/  IMAD.X R220, RZ, RZ, R213, P1 ;  /* 0x000000ffffdc7224 */ /* 0x000fe200008e06d5 */
[----:B------:R-:W-:Y:S01]  /*188d0*/  IADD3 RZ, P1, R208, 0x80, RZ ;  /* 0x00000080d0ff7810 */ /* 0x000fe20007f3e0ff */
[--C-:B------:R-:W-:Y:S01]  /*188e0*/  IMAD.X R223, RZ, RZ, R211.reuse, P0 ;  /* 0x000000ffffdf7224 */ /* 0x100fe200000e06d3 */
[----:B------:R-:W-:Y:S01]  /*188f0*/  @P3 SHF.R.U32.HI R218, RZ, c[0x0][0x2cc], R218 ;  /* 0x0000b300ffda3a19 */ /* 0x000fe200000116da */
[----:B------:R-:W-:Y:S01]  /*18900*/  IMAD.MOV.U32 R133, RZ, RZ, 0x40 ;  /* 0x00000040ff857424 */ /* 0x000fe200078e00ff */
[C---:B------:R-:W-:Y:S01]  /*18910*/  IADD3 R227, R206.reuse, 0x40, RZ ;  /* 0x00000040cee37810 */ /* 0x040fe20007ffe0ff */
[----:B------:R-:W-:Y:S01]  /*18920*/  IMAD.X R222, RZ, RZ, R211, P2 ;  /* 0x000000ffffde7224 */ /* 0x000fe200010e06d3 */
[----:B------:R-:W-:Y:S01]  /*18930*/  IADD3 R226, R206, 0x80, RZ ;  /* 0x00000080cee27810 */ /* 0x000fe20007ffe0ff */
[----:B------:R-:W-:Y:S01]  /*18940*/  IMAD.MOV.U32 R132, RZ, RZ, R2 ;  /* 0x000000ffff847224 */ /* 0x000fe200078e0002 */
[C---:B------:R-:W-:Y:S01]  /*18950*/  IADD3 R225, R208.reuse, 0x80, RZ ;  /* 0x00000080d0e17810 */ /* 0x040fe20007ffe0ff */
[----:B------:R-:W-:Y:S01]  /*18960*/  IMAD.X R219, RZ, RZ, R213, P1 ;  /* 0x000000ffffdb7224 */ /* 0x000fe200008e06d5 */
[----:B------:R-:W-:Y:S01]  /*18970*/  IADD3 R224, R208, 0x40, RZ ;  /* 0x00000040d0e07810 */ /* 0x000fe20007ffe0ff */
[----:B------:R-:W-:Y:S01]  /*18980*/  ULOP3.LUT UR8, URZ, UR8, URZ, 0x33, !UPT ;  /* 0x000000083f087292 */ /* 0x000fe2000f8e333f */
[----:B-1----:R-:W-:-:S04]  /*18990*/  SHF.R.S32.HI R3, RZ, 0x1f, R4 ;  /* 0x0000001fff037819 */ /* 0x002fc80000011404 */
[----:B------:R-:W-:-:S04]  /*189a0*/  LEA.HI R3, R3, R4, RZ, 0x3 ;  /* 0x0000000403037211 */ /* 0x000fc800078f18ff */
[----:B------:R-:W-:-:S05]  /*189b0*/  LOP3.LUT R3, R3, 0xfffffff8, RZ, 0xc0, !PT ;  /* 0xfffffff803037812 */ /* 0x000fca00078ec0ff */
[----:B------:R-:W-:-:S05]  /*189c0*/  IMAD.IADD R3, R4, 0x1, -R3 ;  /* 0x0000000104037824 */ /* 0x000fca00078e0a03 */
[----:B------:R-:W-:Y:S01]  /*189d0*/  LOP3.LUT P0, RZ, R3, 0x4, RZ, 0xc0, !PT ;  /* 0x0000000403ff7812 */ /* 0x000fe2000780c0ff */
[----:B------:R-:W-:-:S03]  /*189e0*/  IMAD.MOV.U32 R3, RZ, RZ, R0 ;  /* 0x000000ffff037224 */ /* 0x000fc600078e0000 */
[----:B------:R-:W-:Y:S02]  /*189f0*/  SEL R133, R133, 0xffffffc0, !P0 ;  /* 0xffffffc085857807 */ /* 0x000fe40004000000 */
.L_x_1060:
[----:B------:R-:W-:Y:S04]  /*18a00*/  DEPBAR.LE SB0, 0x2 ;  /* 0x000080800000791a */ /* 0x000fe80000000000 */
[----:B------:R-:W-:Y:S01]  /*18a10*/  BAR.SYNC.DEFER_BLOCKING 0x0 ;  /* 0x0000000000007b1d */ /* 0x000fe20000010000 */
[----:B------:R-:W-:Y:S01]  /*18a20*/  UIMAD UR4, UR5, 0x6000, URZ ;  /* 0x00006000050478a4 */ /* 0x000fe2000f8e023f */
[----:B------:R-:W-:Y:S11]  /*18a30*/  ISETP.GE.AND P0, PT, R198, R221, PT ;  /* 0x000000ddc600720c */ /* 0x000ff60003f06270 */
[----:B------:R-:W-:Y:S02]  /*18a40*/  @!UPT UIADD3 URZ, URZ, URZ, URZ ;  /* 0x0000003f3f3ff290 */ /* 0x000fe4000fffe03f */
        /* <DEDUP_REMOVED lines=30> */
[--C-:B------:R-:W-:Y:S01]  /*18c30*/  @!P0 IMAD.X R13, R153, 0x1, R222.reuse, P1 ;  /* 0x00000001990d8824 */ /* 0x100fe200008e06de */
[C---:B------:R-:W-:Y:S05]  /*18c40*/  @!P0 LEA R170, P1, R2.reuse, c[0x0][0x1f8], 0x1 ;  /* 0x00007e0002aa8a11 */ /* 0x040fea00078208ff */
[----:B------:R-:W-:Y:S02]  /*18c50*/  @!P0 LEA.HI.X R171, R2, c[0x0][0x1fc], R13, 0x1, P1 ;  /* 0x00007f0002ab8a11 */ /* 0x000fe400008f0c0d */
[C---:B--2---:R-:W-:Y:S01]  /*18c60*/  HMMA.16816.F32 R12, R32.reuse, R16, RZ ;  /* 0x00000010200c723c */ /* 0x044fe200000018ff */
[----:B------:R-:W-:Y:S04]  /*18c70*/  @!P0 IADD3 R149, P1, R200, R149, RZ ;  /* 0x00000095c8958210 */ /* 0x000fe80007f3e0ff */
[----:B------:R-:W-:Y:S02]  /*18c80*/  @!P0 IADD3.X R153, R199, R153, RZ, P1, !PT ;  /* 0x00000099c7998210 */ /* 0x000fe40000ffe4ff */
[----:B------:R-:W-:Y:S01]  /*18c90*/  @!P0 IADD3 R2, P1, R149, R206, RZ ;  /* 0x000000ce95028210 */ /* 0x000fe20007f3e0ff */
[C---:B------:R-:W-:Y:S04]  /*18ca0*/  HMMA.16816.F32 R16, R32.reuse, R18, RZ ;  /* 0x000000122010723c */ /* 0x040fe800000018ff */
[----:B------:R-:W-:Y:S01]  /*18cb0*/  @!P0 IMAD.X R29, R153, 0x1, R211, P1 ;  /* 0x00000001991d8824 */ /* 0x000fe200008e06d3 */
[C---:B------:R-:W-:Y:S03]  /*18cc0*/  @!P0 LEA R174, P1, R2.reuse, c[0x0][0x1f8], 0x1 ;  /* 0x00007e0002ae8a11 */ /* 0x040fe600078208ff */
[C---:B---3--:R-:W-:Y:S01]  /*18cd0*/  HMMA.16816.F32 R20, R32.reuse, R24, RZ ;  /* 0x000000182014723c */ /* 0x048fe200000018ff */
[----:B------:R-:W-:Y:S03]  /*18ce0*/  @!P0 LEA.HI.X R175, R2, c[0x0][0x1fc], R29, 0x1, P1 ;  /* 0x00007f0002af8a11 */ /* 0x000fe600008f0c1d */
[----:B------:R-:W-:Y:S04]  /*18cf0*/  @!P0 IADD3 R2, P1, R149, R227, RZ ;  /* 0x000000e395028210 */ /* 0x000fe80007f3e0ff */
        /* <DEDUP_REMOVED lines=10> */
[----:B------:R-:W2:Y:S03]  /*18da0*/  LDSM.16.M88.4 R136, [R192+0xd100] ;  /* 0x00d10000c088783b */ /* 0x000ea60000000200 */
[C---:B-----5:R-:W-:Y:S05]  /*18db0*/  HMMA.16816.F32 R4, R140.reuse, R144, R4 ;  /* 0x000000908c04723c */ /* 0x060fea0000001804 */
[----:B------:R-:W-:Y:S02]  /*18dc0*/  @!P0 LEA.HI.X R181, R2, c[0x0][0x1fc], R153, 0x1, P1 ;  /* 0x00007f0002b58a11 */ /* 0x000fe400008f0c99 */
[----:B------:R-:W3:Y:S01]  /*18dd0*/  LDSM.16.M88.4 R152, [R192+0xd900] ;  /* 0x00d90000c098783b */ /* 0x000ee20000000200 */
[C---:B------:R-:W-:Y:S03]  /*18de0*/  HMMA.16816.F32 R8, R140.reuse, R146, R8 ;  /* 0x000000928c08723c */ /* 0x040fe60000001808 */
[----:B------:R-:W-:Y:S02]  /*18df0*/  ISETP.GE.AND P1, PT, R194, 0x1, PT ;  /* 0x00000001c200780c */ /* 0x000fe40003f26270 */
[----:B------:R-:W-:Y:S01]  /*18e00*/  IADD3 R2, R133, R192, RZ ;  /* 0x000000c085027210 */ /* 0x000fe20007ffe0ff */
        /* <DEDUP_REMOVED lines=82> */
[----:B------:R-:W-:Y:S03]  /*19330*/  IMAD.IADD R191, R189, 0x1, R136 ;  /* 0x00000001bdbf7824 */ /* 0x000fe600078e0288 */
        /* <DEDUP_REMOVED lines=90> */
[----:B------:R-:W-:Y:S01]  /*198e0*/  FMUL.FTZ R175, R20, c[0x0][0x320] ;  /* 0x0000c80014af7a20 */ /* 0x000fe20000410000 */
[----:B------:R-:W-:Y:S01]  /*198f0*/  MOV R20, R205 ;  /* 0x000000cd00147202 */ /* 0x000fe20000000f00 */
[----:B-1----:R-:W-:Y:S03]  /*19900*/  FMUL.FTZ R14, R21, c[0x0][0x320] ;  /* 0x0000c800150e7a20 */ /* 0x002fe60000410000 */
        /* <DEDUP_REMOVED lines=11> */
[----:B------:R-:W-:Y:S03]  /*199c0*/  IMAD.SHL.U32 R21, R221, 0x40, RZ ;  /* 0x00000040dd157824 */ /* 0x000fe600078e00ff */
[----:B------:R-:W1:Y:S02]  /*199d0*/  MUFU.TANH R169, R169 ;  /* 0x000000a900a97308 */ /* 0x000e640000002400 */
[----:B------:R-:W-:Y:S04]  /*199e0*/  HMMA.16816.F32 R32, R176, R10, R32 ;  /* 0x0000000ab020723c */ /* 0x000fe80000001820 */
[----:B------:R-:W-:Y:S04]  /*199f0*/  IADD3 R8, -R214, 0x1, -R21 ;  /* 0x00000001d6087810 */ /* 0x000fe80007ffe915 */
[----:B------:R-:W1:Y:S01]  /*19a00*/  MUFU.TANH R167, R167 ;  /* 0x000000a700a77308 */ /* 0x000e620000002400 */
[----:B------:R-:W-:Y:S04]  /*19a10*/  IADD3 R8, -R196, R8, R193 ;  /* 0x00000008c4087210 */ /* 0x000fe80007ffe1c1 */
[C---:B------:R-:W-:Y:S02]  /*19a20*/  IADD3 R10, R8.reuse, c[0x0][0x328], RZ ;  /* 0x0000ca00080a7a10 */ /* 0x040fe40007ffe0ff */
[----:B------:R-:W-:Y:S01]  /*19a30*/  IADD3 R8, R8, UR8, RZ ;  /* 0x0000000808087c10 */ /* 0x000fe2000fffe0ff */
[----:B------:R-:W-:Y:S01]  /*19a40*/  FMUL.FTZ R153, R28, c[0x0][0x320] ;  /* 0x0000c8001c997a20 */ /* 0x000fe20000410000 */
[-C--:B---3--:R-:W-:Y:S01]  /*19a50*/  IADD3 R18, R10, R9.reuse, RZ ;  /* 0x000000090a127210 */ /* 0x088fe20007ffe0ff */
[----:B------:R-:W3:Y:S01]  /*19a60*/  MUFU.TANH R12, R12 ;  /* 0x0000000c000c7308 */ /* 0x000ee20000002400 */
[----:B------:R-:W-:Y:S01]  /*19a70*/  FMUL.FTZ R29, R29, c[0x0][0x320] ;  /* 0x0000c8001d1d7a20 */ /* 0x000fe20000410000 */
[----:B------:R-:W-:Y:S01]  /*19a80*/  IADD3 R16, R8, R9, RZ ;  /* 0x0000000908107210 */ /* 0x000fe20007ffe0ff */
[----:B------:R-:W-:Y:S02]  /*19a90*/  FMUL.FTZ R30, R30, c[0x0][0x320] ;  /* 0x0000c8001e1e7a20 */ /* 0x000fe40000410000 */
[----:B------:R-:W-:Y:S02]  /*19aa0*/  FMUL.FTZ R31, R31, c[0x0][0x320] ;  /* 0x0000c8001f1f7a20 */ /* 0x000fe40000410000 */
[----:B------:R-:W-:Y:S02]  /*19ab0*/  FMUL.FTZ R149, R32, c[0x0][0x320] ;  /* 0x0000c80020957a20 */ /* 0x000fe40000410000 */
[----:B------:R-:W-:Y:S01]  /*19ac0*/  FMUL.FTZ R33, R33, c[0x0][0x320] ;  /* 0x0000c80021217a20 */ /* 0x000fe20000410000 */
[----:B------:R-:W1:Y:S01]  /*19ad0*/  MUFU.TANH R13, R13 ;  /* 0x0000000d000d7308 */ /* 0x000e620000002400 */
[----:B------:R-:W-:Y:S02]  /*19ae0*/  FMUL.FTZ R34, R34, c[0x0][0x320] ;  /* 0x0000c80022227a20 */ /* 0x000fe40000410000 */
        /* <DEDUP_REMOVED lines=33> */
.L_x_1054:
[----:B------:R-:W-:Y:S04]  /*19d00*/  MOV R9, c[0x0][0x32c] ;  /* 0x0000cb0000097a02 */ /* 0x000fe80000000f00 */
[----:B------:R-:W-:Y:S11]  /*19d10*/  ISETP.NE.AND P0, PT, R9, 0x1, PT ;  /* 0x000000010900780c */ /* 0x000ff60003f05270 */
[----:B------:R-:W-:Y:S02]  /*19d20*/  @!UPT UIADD3 URZ, URZ, URZ, URZ ;  /* 0x0000003f3f3ff290 */ /* 0x000fe4000fffe03f */
[----:B------:R-:W-:Y:S05]  /*19d30*/  @P0 IMAD.HI.U32 R9, R22, c[0x0][0x330], RZ ;  /* 0x0000cc0016090a27 */ /* 0x000fea00078e00ff */
[----:B------:R-:W-:Y:S02]  /*19d40*/  @P0 SHF.R.U32.HI R22, RZ, c[0x0][0x334], R9 ;  /* 0x0000cd00ff160a19 */ /* 0x000fe40000011609 */
.L_x_1055:
[----:B------:R-:W-:Y:S05]  /*19d50*/  BSYNC B0 ;  /* 0x0000000000007941 */ /* 0x000fea0003800000 */
.L_x_1053:
[----:B------:R-:W-:Y:S04]  /*19d60*/  IMAD R11, R22, c[0x0][0x32c], -R21 ;  /* 0x0000cb00160b7a24 */ /* 0x000fe800078e0a15 */
[----:B------:R-:W-:Y:S05]  /*19d70*/  IMAD.IADD R11, R11, 0x1, -R214 ;  /* 0x000000010b0b7824 */ /* 0x000fea00078e0ad6 */
[----:B------:R-:W-:Y:S02]  /*19d80*/  IADD3 R9, R11, c[0x0][0x32c], RZ ;  /* 0x0000cb000b097a10 */ /* 0x000fe40007ffe0ff */
[----:B------:R-:W-:Y:S02]  /*19d90*/  IMNMX R16, R16, R11, !PT ;  /* 0x0000000b10107217 */ /* 0x000fe40007800200 */
[----:B------:R-:W-:Y:S02]  /*19da0*/  IMNMX R18, R18, R9, PT ;  /* 0x0000000912127217 */ /* 0x000fe40003800200 */
.L_x_1052:
        /* <DEDUP_REMOVED lines=66> */
.L_x_1058:
[----:B------:R-:W-:Y:S04]  /*1a1d0*/  MOV R8, c[0x0][0x32c] ;  /* 0x0000cb0000087a02 */ /* 0x000fe80000000f00 */
[----:B------:R-:W-:Y:S11]  /*1a1e0*/  ISETP.NE.AND P0, PT, R8, 0x1, PT ;  /* 0x000000010800780c */ /* 0x000ff60003f05270 */
[----:B------:R-:W-:Y:S02]  /*1a1f0*/  @!UPT UIADD3 URZ, URZ, URZ, URZ ;  /* 0x0000003f3f3ff290 */ /* 0x000fe4000fffe03f */
[----:B------:R-:W-:Y:S05]  /*1a200*/  @P0 IMAD.HI.U32 R8, R10, c[0x0][0x330], RZ ;  /* 0x0000cc000a080a27 */ /* 0x000fea00078e00ff */
[----:B------:R-:W-:Y:S02]  /*1a210*/  @P0 SHF.R.U32.HI R10, RZ, c[0x0][0x334], R8 ;  /* 0x0000cd00ff0a0a19 */ /* 0x000fe40000011608 */
.L_x_1059:
[----:B------:R-:W-:Y:S05]  /*1a220*/  BSYNC B0 ;  /* 0x0000000000007941 */ /* 0x000fea0003800000 */
.L_x_1057:
[----:B------:R-:W-:Y:S04]  /*1a230*/  IMAD R21, R10, c[0x0][0x32c], -R21 ;  /* 0x0000cb000a157a24 */ /* 0x000fe800078e0a15 */
[----:B------:R-:W-:Y:S05]  /*1a240*/  IMAD.IADD R21, R21, 0x1, -R214 ;  /* 0x0000000115157824 */ /* 0x000fea00078e0ad6 */
[----:B------:R-:W-:Y:S02]  /*1a250*/  IADD3 R8, R21, c[0x0][0x32c], RZ ;  /* 0x0000cb0015087a10 */ /* 0x000fe40007ffe0ff */
[----:B------:R-:W-:Y:S02]  /*1a260*/  IMNMX R14, R14, R21, !PT ;  /* 0x000000150e0e7217 */ /* 0x000fe40007800200 */
[----:B------:R-:W-:Y:S02]  /*1a270*/  IMNMX R13, R13, R8, PT ;  /* 0x000000080d0d7217 */ /* 0x000fe40003800200 */
.L_x_1056:
        /* <DEDUP_REMOVED lines=20> */
[C---:B------:R-:W-:Y:S02]  /*1a3c0*/  ISETP.GT.AND P0, PT, R14.reuse, 0x9, P2 ;  /* 0x000000090e00780c */ /* 0x040fe40001704270 */
        /* <DEDUP_REMOVED lines=31> */
[----:B------:R-:W-:Y:S02]  /*1a5c0*/  ISETP.GT.AND P0, PT, R14, 0x21, P2 ;  /* 0x000000210e00780c */ /* 0x000fe40001704270 */
[----:B------:R-:W-:Y:S02]  /*1a5d0*/  FMNMX.FTZ R7, R10, R7, !PT ;  /* 0x000000070a077209 */ /* 0x000fe40007810000 */
[C---:B------:R-:W-:Y:S02]  /*1a5e0*/  ISETP.LT.OR P0, PT, R13.reuse, 0x22, P0 ;  /* 0x000000220d00780c */ /* 0x040fe40000701670 */
[----:B------:R-:W-:Y:S02]  /*1a5f0*/  FMNMX.FTZ R7, R136, R7, !PT ;  /* 0x0000000788077209 */ /* 0x000fe40007810000 */
[----:B------:R-:W-:Y:S02]  /*1a600*/  FSEL R176, R6, -INF , !P0 ;  /* 0xff80000006b07808 */ /* 0x000fe40004000000 */
[----:B------:R-:W-:Y:S02]  /*1a610*/  FMNMX.FTZ R7, R8, R7, !PT ;  /* 0x0000000708077209 */ /* 0x000fe40007810000 */
[----:B------:R-:W-:Y:S02]  /*1a620*/  ISETP.GT.AND P0, PT, R14, 0x28, P2 ;  /* 0x000000280e00780c */ /* 0x000fe40001704270 */
[----:B------:R-:W-:Y:S02]  /*1a630*/  FMNMX.FTZ R7, R170, R7, !PT ;  /* 0x00000007aa077209 */ /* 0x000fe40007810000 */
[C---:B------:R-:W-:Y:S02]  /*1a640*/  ISETP.LT.OR P0, PT, R13.reuse, 0x29, P0 ;  /* 0x000000290d00780c */ /* 0x040fe40000701670 */
        /* <DEDUP_REMOVED lines=421> */
[----:B------:R-:W-:Y:S02]  /*1c0a0*/  @P0 IADD3.X R8, R29, R213, RZ, P1, !PT ;  /* 0x000000d51d080210 */ /* 0x000fe40000ffe4ff */
        /* <DEDUP_REMOVED lines=32> */
.L_x_1051:
        /* <DEDUP_REMOVED lines=13> */
[----:B------:R-:W1:Y:S01]  /*1c380*/  @P1 MUFU.LG2 R12, R6 ;  /* 0x00000006000c1308 */ /* 0x000e620000000c00 */
[----:B------:R-:W-:Y:S02]  /*1c390*/  @P1 MOV R16, 0x3f317218 ;  /* 0x3f31721800101802 */ /* 0x000fe40000000f00 */
[----:B------:R-:W-:-:S05]  /*1c3a0*/  @P0 MOV R17, 0x3f317218 ;  /* 0x3f31721800110802 */ /* 0x000fca0000000f00 */
[----:B------:R-:W2:Y:S01]  /*1c3b0*/  @P0 MUFU.LG2 R14, R3 ;  /* 0x00000003000e0308 */ /* 0x000ea20000000c00 */
[----:B------:R-:W-:-:S07]  /*1c3c0*/  @P0 FMUL.FTZ R17, R17, c[0x0][0x2d0] ;  /* 0x0000b40011110a20 */ /* 0x000fce0000410000 */
[----:B------:R-:W3:Y:S01]  /*1c3d0*/  @P1 MUFU.RCP R5, R6 ;  /* 0x0000000600051308 */ /* 0x000ee20000001000 */
[----:B-1----:R-:W-:Y:S02]  /*1c3e0*/  @P1 FMUL.FTZ R15, R12, 0.69314718246459960938 ;  /* 0x3f3172180c0f1820 */ /* 0x002fe40000410000 */
[----:B------:R-:W-:-:S05]  /*1c3f0*/  @P1 FMUL.FTZ R12, R16, c[0x0][0x2d0] ;  /* 0x0000b400100c1a20 */ /* 0x000fca0000410000 */
[----:B------:R1:W4:Y:S01]  /*1c400*/  @P0 MUFU.RCP R4, R3 ;  /* 0x0000000300040308 */ /* 0x0003220000001000 */
[----:B--2---:R-:W-:-:S04]  /*1c410*/  @P0 FMUL.FTZ R14, R14, 0.69314718246459960938 ;  /* 0x3f3172180e0e0820 */ /* 0x004fc80000410000 */
[----:B------:R-:W-:Y:S02]  /*1c420*/  @P0 FFMA.FTZ R13, R17, R0, R14 ;  /* 0x00000000110d0223 */ /* 0x000fe4000001000e */
[C---:B---3--:R-:W-:Y:S02]  /*1c430*/  FMUL.FTZ R128, R5.reuse, R128 ;  /* 0x0000008005807220 */ /* 0x048fe40000410000 */
[C---:B------:R-:W-:Y:S02]  /*1c440*/  FMUL.FTZ R129, R5.reuse, R129 ;  /* 0x0000008105817220 */ /* 0x040fe40000410000 */
        /* <DEDUP_REMOVED lines=47> */
[C---:B----4-:R-:W-:Y:S02]  /*1c740*/  FMUL.FTZ R130, R4.reuse, R130 ;  /* 0x0000008204827220 */ /* 0x050fe40000410000 */
        /* <DEDUP_REMOVED lines=47> */
[----:B------:R-:W-:Y:S02]  /*1ca40*/  @P1 FFMA.FTZ R3, R12, R2, R15 ;  /* 0x000000020c031223 */ /* 0x000fe4000001000f */
.L_x_973:
        /* <DEDUP_REMOVED lines=40> */
[----:B------:R-:W-:Y:S02]  /*1ccd0*/  R2P PR, R17, 0x6 ;  /* 0x0000000611007804 */ /* 0x000fe40000000000 */
[----:B------:R-:W-:Y:S01]  /*1cce0*/  F2FP.PACK_AB R100, R101, R100 ;  /* 0x000000646564723e */ /* 0x000fe200000000ff */
[----:B------:R-:W-:Y:S01]  /*1ccf0*/  IMAD.U32 R16, R16, 0x2, R21 ;  /* 0x0000000210107824 */ /* 0x000fe200078e0015 */
[----:B------:R-:W-:Y:S02]  /*1cd00*/  F2FP.PACK_AB R102, R103, R102 ;  /* 0x000000666766723e */ /* 0x000fe400000000ff */
[----:B------:R-:W-:Y:S01]  /*1cd10*/  SEL R10, R10, 0xffffffe0, !P1 ;  /* 0xffffffe00a0a7807 */ /* 0x000fe20004800000 */
[----:B------:R-:W-:Y:S01]  /*1cd20*/  IMAD.SHL.U32 R11, R16, 0x2, RZ ;  /* 0x00000002100b7824 */ /* 0x000fe200078e00ff */
[----:B------:R-:W-:-:S02]  /*1cd30*/  F2FP.PACK_AB R36, R37, R36 ;  /* 0x000000242524723e */ /* 0x000fc400000000ff */
        /* <DEDUP_REMOVED lines=8> */
[----:B------:R-:W-:Y:S02]  /*1cdc0*/  F2FP.PACK_AB R40, R41, R40 ;  /* 0x000000282928723e */ /* 0x000fe400000000ff */
[----:B------:R-:W-:Y:S01]  /*1cdd0*/  IMAD.IADD R21, R10, 0x1, R5 ;  /* 0x000000010a157824 */ /* 0x000fe200078e0205 */
[----:B------:R-:W-:Y:S01]  /*1cde0*/  SEL R8, R8, 0xffffffc0, !P2 ;  /* 0xffffffc008087807 */ /* 0x000fe20005000000 */
[----:B------:R-:W-:Y:S01]  /*1cdf0*/  STS [R5], R124 ;  /* 0x0000007c05007388 */ /* 0x000fe20000000800 */
[----:B------:R-:W-:-:S02]  /*1ce00*/  F2FP.PACK_AB R42, R43, R42 ;  /* 0x0000002a2b2a723e */ /* 0x000fc400000000ff */
        /* <DEDUP_REMOVED lines=8> */
[----:B------:R-:W-:Y:S01]  /*1ce90*/  F2FP.PACK_AB R48, R49, R48 ;  /* 0x000000303130723e */ /* 0x000fe200000000ff */
[----:B------:R-:W-:Y:S01]  /*1cea0*/  IMAD.MOV.U32 R8, RZ, RZ, 0x4 ;  /* 0x00000004ff087424 */ /* 0x000fe200078e00ff */
        /* <DEDUP_REMOVED lines=63> */
[----:B------:R3:W-:Y:S01]  /*1d2a0*/  STS [R25+0x8400], R90 ;  /* 0x0084005a19007388 */ /* 0x0007e20000000800 */
[----:B-1----:R-:W-:-:S03]  /*1d2b0*/  IMAD.WIDE R16, R197, R8, c[0x0][0x500] ;  /* 0x00014000c5107625 */ /* 0x002fc600078e0208 */
[----:B------:R3:W-:Y:S04]  /*1d2c0*/  STS [R27+0x8080], R92 ;  /* 0x0080805c1b007388 */ /* 0x0007e80000000800 */
[----:B------:R3:W-:Y:S04]  /*1d2d0*/  STS [R27+0x8480], R94 ;  /* 0x0084805e1b007388 */ /* 0x0007e80000000800 */
[----:B------:R3:W-:Y:S04]  /*1d2e0*/  STS [R29+0x8000], R96 ;  /* 0x008000601d007388 */ /* 0x0007e80000000800 */
[----:B------:R3:W-:Y:S04]  /*1d2f0*/  STS [R29+0x8400], R98 ;  /* 0x008400621d007388 */ /* 0x0007e80000000800 */
[----:B------:R-:W-:Y:S01]  /*1d300*/  BAR.SYNC.DEFER_BLOCKING 0x1, 0x100 ;  /* 0x0044000000007b1d */ /* 0x000fe20000010000 */
[----:B------:R-:W-:-:S02]  /*1d310*/  IMAD.MOV.U32 R5, RZ, RZ, c[0x0][0x388] ;  /* 0x0000e200ff057624 */ /* 0x000fc400078e00ff */
[----:B--2---:R-:W-:-:S03]  /*1d320*/  @P1 IMAD.WIDE R8, R197, R8, c[0x0][0x508] ;  /* 0x00014200c5081625 */ /* 0x004fc600078e0208 */
[----:B------:R-:W2:Y:S04]  /*1d330*/  @P0 LDG.E R7, [R16.64] ;  /* 0x0000000610070981 */ /* 0x000ea8000c1e1900 */
[----:B------:R3:W5:Y:S01]  /*1d340*/  @P1 LDG.E R5, [R8.64] ;  /* 0x0000000608051981 */ /* 0x000762000c1e1900 */
[----:B------:R-:W-:Y:S02]  /*1d350*/  CS2R R10, SRZ ;  /* 0x00000000000a7805 */ /* 0x000fe4000001ff00 */
[--C-:B--2---:R-:W-:Y:S01]  /*1d360*/  @P0 SHF.R.S32.HI R11, RZ, 0x1f, R7.reuse ;  /* 0x0000001fff0b0819 */ /* 0x104fe20000011407 */
[----:B------:R-:W-:Y:S01]  /*1d370*/  @P0 IMAD.MOV.U32 R10, RZ, RZ, R7 ;  /* 0x000000ffff0a0224 */ /* 0x000fe200078e0007 */
[----:B------:R-:W-:Y:S05]  /*1d380*/  @P1 BRA `(.L_x_1062) ;  /* 0x0000004000001947 */ /* 0x000fea0003800000 */
[----:B---3--:R-:W-:Y:S05]  /*1d390*/  @!P0 BRA `(.L_x_1062) ;  /* 0x0000003000008947 */ /* 0x008fea0003800000 */
[----:B-----5:R-:W2:Y:S04]  /*1d3a0*/  LDG.E R5, [R16.64] ;  /* 0x0000000610057981 */ /* 0x020ea8000c1e1900 */
[----:B------:R-:W2:Y:S02]  /*1d3b0*/  LDG.E R6, [R16.64+0x4] ;  /* 0x0000040610067981 */ /* 0x000ea4000c1e1900 */
[----:B--2---:R-:W-:-:S02]  /*1d3c0*/  IADD3 R5, -R5, R6, RZ ;  /* 0x0000000605057210 */ /* 0x004fc40007ffe1ff */
.L_x_1062:
[----:B---3--:R-:W-:Y:S01]  /*1d3d0*/  LOP3.LUT R7, R12, 0xffffffe0, RZ, 0xc0, !PT ;  /* 0xffffffe00c077812 */ /* 0x008fe200078ec0ff */
[----:B------:R-:W1:Y:S01]  /*1d3e0*/  S2R R57, SR_CTAID.X ;  /* 0x0000000000397919 */ /* 0x000e620000002500 */
[----:B------:R-:W-:Y:S01]  /*1d3f0*/  SHF.R.S32.HI R17, RZ, 0x1f, R4 ;  /* 0x0000001fff117819 */ /* 0x000fe20000011404 */
[----:B------:R-:W-:Y:S01]  /*1d400*/  IMAD.MOV.U32 R9, RZ, RZ, c[0x0][0x4e8] ;  /* 0x00013a00ff097624 */ /* 0x000fe200078e00ff */
[----:B------:R-:W-:Y:S01]  /*1d410*/  LEA.HI R6, R19, R19, RZ, 0x1 ;  /* 0x0000001313067211 */ /* 0x000fe200078f08ff */
[----:B------:R-:W-:Y:S01]  /*1d420*/  IMAD.IADD R8, R2, 0x1, -R7 ;  /* 0x0000000102087824 */ /* 0x000fe200078e0a07 */
[----:B------:R-:W-:Y:S01]  /*1d430*/  LEA.HI R17, R17, R4, RZ, 0x3 ;  /* 0x0000000411117211 */ /* 0x000fe200078f18ff */
[----:B------:R-:W-:Y:S01]  /*1d440*/  BSSY B0, `(.L_x_1063) ;  /* 0x0000082000007945 */ /* 0x000fe20003800000 */
[----:B------:R-:W-:-:S02]  /*1d450*/  LOP3.LUT R6, R6, 0x1ffffffe, RZ, 0xc0, !PT ;  /* 0x1ffffffe06067812 */ /* 0x000fc400078ec0ff */
[----:B------:R-:W-:Y:S02]  /*1d460*/  SHF.R.S32.HI R7, RZ, 0x1f, R8 ;  /* 0x0000001fff077819 */ /* 0x000fe40000011408 */
[----:B------:R-:W-:Y:S02]  /*1d470*/  LOP3.LUT R17, R17, 0xffffff8, RZ, 0xc0, !PT ;  /* 0x0ffffff811117812 */ /* 0x000fe400078ec0ff */
[----:B------:R-:W-:Y:S02]  /*1d480*/  LEA.HI R7, R7, R8, RZ, 0x2 ;  /* 0x0000000807077211 */ /* 0x000fe400078f10ff */
[----:B------:R-:W-:Y:S02]  /*1d490*/  IADD3 R4, R4, -R17, RZ ;  /* 0x8000001104047210 */ /* 0x000fe40007ffe0ff */
[----:B------:R-:W-:Y:S01]  /*1d4a0*/  SHF.R.S32.HI R17, RZ, 0x2, R7 ;  /* 0x00000002ff117819 */ /* 0x000fe20000011407 */
[----:B------:R-:W-:Y:S01]  /*1d4b0*/  IMAD.IADD R7, R19, 0x1, -R6 ;  /* 0x0000000113077824 */ /* 0x000fe200078e0a06 */
[----:B------:R-:W-:Y:S01]  /*1d4c0*/  ISETP.NE.AND P1, PT, R9, 0x1, PT ;  /* 0x000000010900780c */ /* 0x000fe20003f25270 */
[----:B------:R-:W-:Y:S01]  /*1d4d0*/  IMAD R9, R11, c[0x0][0x3a0], RZ ;  /* 0x0000e8000b097a24 */ /* 0x000fe200078e02ff */
[----:B------:R-:W-:Y:S01]  /*1d4e0*/  LOP3.LUT P2, RZ, R8, 0x3, RZ, 0xc0, !PT ;  /* 0x0000000308ff7812 */ /* 0x000fe2000784c0ff */
[----:B------:R-:W-:Y:S01]  /*1d4f0*/  IMAD R4, R4, 0x10, R17 ;  /* 0x0000001004047824 */ /* 0x000fe200078e0211 */
[----:B------:R-:W-:Y:S01]  /*1d500*/  MOV R18, R10 ;  /* 0x0000000a00127202 */ /* 0x000fe20000000f00 */
[----:B------:R-:W-:Y:S01]  /*1d510*/  IMAD.MOV.U32 R19, RZ, RZ, R11 ;  /* 0x000000ffff137224 */ /* 0x000fe200078e000b */
[-C--:B------:R-:W-:Y:S01]  /*1d520*/  LEA.HI R12, R15, R2.reuse, RZ, 0x3 ;  /* 0x000000020f0c7211 */ /* 0x080fe200078f18ff */
[----:B------:R-:W-:Y:S01]  /*1d530*/  IMAD R8, R7, 0x8, R4 ;  /* 0x0000000807087824 */ /* 0x000fe200078e0204 */
[----:B------:R-:W-:Y:S01]  /*1d540*/  LEA.HI R15, R15, R2, RZ, 0x6 ;  /* 0x000000020f0f7211 */ /* 0x000fe200078f30ff */
[----:B------:R-:W-:Y:S01]  /*1d550*/  IMAD R9, R10, c[0x0][0x3a4], R9 ;  /* 0x0000e9000a097a24 */ /* 0x000fe200078e0209 */
[----:B------:R-:W-:Y:S01]  /*1d560*/  LOP3.LUT R7, R12, 0xfffffff8, RZ, 0xc0, !PT ;  /* 0xfffffff80c077812 */ /* 0x000fe200078ec0ff */
[----:B------:R-:W-:Y:S01]  /*1d570*/  IMAD.WIDE.U32 R10, R10, c[0x0][0x3a0], RZ ;  /* 0x0000e8000a0a7a25 */ /* 0x000fe200078e00ff */
[----:B-1----:R-:W-:-:S02]  /*1d580*/  LEA R8, R57, R8, 0x7 ;  /* 0x0000000839087211 */ /* 0x002fc400078e38ff */
[----:B------:R-:W-:Y:S01]  /*1d590*/  SHF.R.S32.HI R12, RZ, 0x3, R12 ;  /* 0x00000003ff0c7819 */ /* 0x000fe2000001140c */
[----:B------:R-:W-:Y:S01]  /*1d5a0*/  IMAD R6, R0, c[0x0][0x490], RZ ;  /* 0x0001240000067a24 */ /* 0x000fe200078e02ff */
[----:B------:R-:W-:Y:S01]  /*1d5b0*/  IADD3 R11, R11, R9, RZ ;  /* 0x000000090b0b7210 */ /* 0x000fe20007ffe0ff */
[----:B------:R-:W-:-:S04]  /*1d5c0*/  @P1 IMAD.HI.U32 R9, R8, c[0x0][0x4ec], RZ ;  /* 0x00013b0008091a27 */ /* 0x000fc800078e00ff */
[C---:B------:R-:W-:Y:S02]  /*1d5d0*/  IMAD R17, R195.reuse, c[0x0][0x494], R6 ;  /* 0x00012500c3117a24 */ /* 0x040fe400078e0206 */
[----:B------:R-:W-:Y:S01]  /*1d5e0*/  IMAD.IADD R7, R2, 0x1, -R7 ;  /* 0x0000000102077824 */ /* 0x000fe200078e0a07 */
[----:B------:R-:W-:Y:S01]  /*1d5f0*/  SHF.R.S32.HI R2, RZ, 0x1f, R197 ;  /* 0x0000001fff027819 */ /* 0x000fe200000114c5 */
[----:B------:R-:W-:Y:S01]  /*1d600*/  IMAD.MOV.U32 R6, RZ, RZ, R8 ;  /* 0x000000ffff067224 */ /* 0x000fe200078e0008 */
[----:B------:R-:W-:Y:S01]  /*1d610*/  @P1 SHF.R.U32.HI R6, RZ, c[0x0][0x4f0], R9 ;  /* 0x00013c00ff061a19 */ /* 0x000fe20000011609 */
[----:B------:R-:W-:Y:S01]  /*1d620*/  IMAD.WIDE.U32 R18, R195, c[0x0][0x490], R18 ;  /* 0x00012400c3127a25 */ /* 0x000fe200078e0012 */
[----:B------:R-:W-:Y:S02]  /*1d630*/  SEL R197, R197, RZ, !P0 ;  /* 0x000000ffc5c57207 */ /* 0x000fe40004000000 */
[----:B------:R-:W-:Y:S01]  /*1d640*/  SEL R2, R2, RZ, !P0 ;  /* 0x000000ff02027207 */ /* 0x000fe20004000000 */
[----:B------:R-:W-:-:S02]  /*1d650*/  IMAD.IADD R19, R19, 0x1, R17 ;  /* 0x0000000113137824 */ /* 0x000fc400078e0211 */
[----:B------:R-:W-:Y:S02]  /*1d660*/  IMAD R0, R0, c[0x0][0x3e8], RZ ;  /* 0x0000fa0000007a24 */ /* 0x000fe400078e02ff */
[----:B------:R-:W-:Y:S02]  /*1d670*/  IMAD.MOV R9, RZ, RZ, -R6 ;  /* 0x000000ffff097224 */ /* 0x000fe400078e0a06 */
[----:B------:R-:W-:Y:S01]  /*1d680*/  IMAD R17, R195, c[0x0][0x3ec], R0 ;  /* 0x0000fb00c3117a24 */ /* 0x000fe200078e0200 */
[----:B------:R-:W-:Y:S01]  /*1d690*/  LEA R0, R7, R12, 0x5 ;  /* 0x0000000c07007211 */ /* 0x000fe200078e28ff */
[----:B------:R-:W-:-:S04]  /*1d6a0*/  IMAD.WIDE.U32 R10, R195, c[0x0][0x3e8], R10 ;  /* 0x0000fa00c30a7a25 */ /* 0x000fc800078e000a */
[----:B------:R-:W-:Y:S01]  /*1d6b0*/  IMAD.WIDE.U32 R18, R197, c[0x0][0x498], R18 ;  /* 0x00012600c5127a25 */ /* 0x000fe200078e0012 */
[----:B------:R-:W-:Y:S02]  /*1d6c0*/  IADD3 R11, R11, R17, RZ ;  /* 0x000000110b0b7210 */ /* 0x000fe40007ffe0ff */
[----:B------:R-:W-:Y:S01]  /*1d6d0*/  SHF.R.S32.HI R17, RZ, 0x1f, R6 ;  /* 0x0000001fff117819 */ /* 0x000fe20000011406 */
[----:B------:R-:W-:Y:S01]  /*1d6e0*/  IMAD R9, R9, c[0x0][0x4e8], R8 ;  /* 0x00013a0009097a24 */ /* 0x000fe200078e0208 */
[----:B------:R-:W-:Y:S01]  /*1d6f0*/  IADD3 R20, P0, R6, R18, RZ ;  /* 0x0000001206147210 */ /* 0x000fe20007f1e0ff */
[----:B------:R-:W-:Y:S02]  /*1d700*/  IMAD R14, R2, c[0x0][0x498], RZ ;  /* 0x00012600020e7a24 */ /* 0x000fe400078e02ff */
[----:B------:R-:W-:Y:S01]  /*1d710*/  IMAD R8, R57, 0x80, R0 ;  /* 0x0000008039087824 */ /* 0x000fe200078e0200 */
[----:B------:R-:W-:Y:S01]  /*1d720*/  SHF.R.S32.HI R18, RZ, 0x1f, R9 ;  /* 0x0000001fff127819 */ /* 0x000fe20000011409 */
[----:B------:R-:W-:-:S02]  /*1d730*/  IMAD R14, R197, c[0x0][0x49c], R14 ;  /* 0x00012700c50e7a24 */ /* 0x000fc400078e020e */
[----:B------:R-:W-:Y:S02]  /*1d740*/  IMAD.SHL.U32 R0, R12, 0x40, RZ ;  /* 0x000000400c007824 */ /* 0x000fe400078e00ff */
[----:B------:R-:W-:Y:S01]  /*1d750*/  IMAD R18, R18, c[0x0][0x488], RZ ;  /* 0x0001220012127a24 */ /* 0x000fe200078e02ff */
[----:B------:R-:W-:Y:S01]  /*1d760*/  IADD3.X R21, R17, R19, R14, P0, !PT ;  /* 0x0000001311157210 */ /* 0x000fe200007fe40e */
[----:B------:R-:W-:Y:S01]  /*1d770*/  @P1 IMAD.HI.U32 R16, R8, c[0x0][0x4ec], RZ ;  /* 0x00013b0008101a27 */ /* 0x000fe200078e00ff */
[----:B------:R-:W-:-:S03]  /*1d780*/  LOP3.LUT R17, R0, 0x1c0, RZ, 0xc0, !PT ;  /* 0x000001c000117812 */ /* 0x000fc600078ec0ff */
[----:B------:R-:W-:-:S04]  /*1d790*/  IMAD.WIDE.U32 R20, R9, c[0x0][0x488], R20 ;  /* 0x0001220009147a25 */ /* 0x000fc800078e0014 */
[----:B------:R-:W-:Y:S02]  /*1d7a0*/  IMAD R18, R9, c[0x0][0x48c], R18 ;  /* 0x0001230009127a24 */ /* 0x000fe400078e0212 */
[----:B------:R-:W-:Y:S01]  /*1d7b0*/  IMAD.SHL.U32 R0, R7, 0x8, RZ ;  /* 0x0000000807007824 */ /* 0x000fe200078e00ff */
[----:B------:R-:W-:Y:S01]  /*1d7c0*/  LEA R7, P0, R20, c[0x0][0x450], 0x2 ;  /* 0x0001140014077a11 */ /* 0x000fe200078010ff */
[----:B------:R-:W-:Y:S01]  /*1d7d0*/  IMAD R14, R2, c[0x0][0x3f0], RZ ;  /* 0x0000fc00020e7a24 */ /* 0x000fe200078e02ff */
[----:B------:R-:W-:Y:S01]  /*1d7e0*/  IADD3 R9, R21, R18, RZ ;  /* 0x0000001215097210 */ /* 0x000fe20007ffe0ff */
[----:B------:R-:W-:Y:S01]  /*1d7f0*/  IMAD.MOV.U32 R6, RZ, RZ, R8 ;  /* 0x000000ffff067224 */ /* 0x000fe200078e0008 */
[----:B------:R-:W-:Y:S01]  /*1d800*/  SHF.R.U32.HI R2, RZ, 0x3, R17 ;  /* 0x00000003ff027819 */ /* 0x000fe20000011611 */
[----:B------:R-:W-:Y:S01]  /*1d810*/  SHFL.IDX PT, R34, R7, RZ, 0x1c1f ;  /* 0x001c1fff07227589 */ /* 0x000fe200000e0000 */
[----:B------:R-:W-:Y:S01]  /*1d820*/  LOP3.LUT R17, R17, 0x38, R0, 0xf8, !PT ;  /* 0x0000003811117812 */ /* 0x000fe200078ef800 */
[C---:B------:R-:W-:Y:S01]  /*1d830*/  IMAD R14, R197.reuse, c[0x0][0x3f4], R14 ;  /* 0x0000fd00c50e7a24 */ /* 0x040fe200078e020e */
[----:B------:R-:W-:Y:S01]  /*1d840*/  LEA.HI.X R9, R20, c[0x0][0x454], R9, 0x2, P0 ;  /* 0x0001150014097a11 */ /* 0x000fe200000f1409 */
[----:B------:R-:W-:Y:S01]  /*1d850*/  SHFL.IDX PT, R48, R7, 0x1, 0x1c1f ;  /* 0x003c1f0007307f89 */ /* 0x000fe200000e0000 */
[----:B------:R-:W-:Y:S01]  /*1d860*/  @P1 SHF.R.U32.HI R6, RZ, c[0x0][0x4f0], R16 ;  /* 0x00013c00ff061a19 */ /* 0x000fe20000011610 */
[----:B------:R-:W-:Y:S01]  /*1d870*/  IMAD.WIDE.U32 R10, R197, c[0x0][0x3f0], R10 ;  /* 0x0000fc00c50a7a25 */ /* 0x000fe200078e000a */
[----:B------:R-:W-:Y:S01]  /*1d880*/  LOP3.LUT R17, R17, R2, RZ, 0x3c, !PT ;  /* 0x0000000211117212 */ /* 0x000fe200078e3cff */
[----:B------:R-:W1:Y:S01]  /*1d890*/  SHFL.IDX PT, R35, R9, RZ, 0x1c1f ;  /* 0x001c1fff09237589 */ /* 0x000e6200000e0000 */
[----:B------:R-:W-:Y:S01]  /*1d8a0*/  SHF.R.S32.HI R2, RZ, 0x1f, R6 ;  /* 0x0000001fff027819 */ /* 0x000fe20000011406 */
[----:B------:R-:W-:Y:S01]  /*1d8b0*/  IMAD R21, R57, 0x80, R4 ;  /* 0x0000008039157824 */ /* 0x000fe200078e0204 */
[----:B------:R-:W-:Y:S01]  /*1d8c0*/  IADD3 R11, R11, R14, RZ ;  /* 0x0000000e0b0b7210 */ /* 0x000fe20007ffe0ff */
[----:B------:R-:W2:Y:S01]  /*1d8d0*/  SHFL.IDX PT, R49, R9, 0x1, 0x1c1f ;  /* 0x003c1f0009317f89 */ /* 0x000ea200000e0000 */
[----:B------:R-:W-:Y:S01]  /*1d8e0*/  IMAD.MOV R19, RZ, RZ, -R6 ;  /* 0x000000ffff137224 */ /* 0x000fe200078e0a06 */
[----:B------:R-:W-:Y:S01]  /*1d8f0*/  LEA R57, R57, R12, 0x7 ;  /* 0x0000000c39397211 */ /* 0x000fe200078e38ff */
[----:B------:R-:W-:-:S02]  /*1d900*/  IMAD R23, R2, c[0x0][0x3e0], RZ ;  /* 0x0000f80002177a24 */ /* 0x000fc400078e02ff */
[----:B-----5:R-:W-:Y:S01]  /*1d910*/  IMAD R2, R5, c[0x0][0x4e8], RZ ;  /* 0x00013a0005027a24 */ /* 0x020fe200078e02ff */
[----:B------:R-:W-:Y:S01]  /*1d920*/  IADD3 R5, R21, 0x8, RZ ;  /* 0x0000000815057810 */ /* 0x000fe20007ffe0ff */
[----:B------:R-:W-:Y:S02]  /*1d930*/  IMAD R19, R19, c[0x0][0x4e8], R8 ;  /* 0x00013a0013137a24 */ /* 0x000fe400078e0208 */
[C---:B------:R-:W-:Y:S01]  /*1d940*/  IMAD R23, R6.reuse, c[0x0][0x3e4], R23 ;  /* 0x0000f90006177a24 */ /* 0x040fe200078e0217 */
[-C--:B------:R-:W-:Y:S01]  /*1d950*/  ISETP.GE.OR P1, PT, R21, R2.reuse, P2 ;  /* 0x000000021500720c */ /* 0x080fe20001726670 */
[----:B------:R-:W-:Y:S01]  /*1d960*/  IMAD.WIDE.U32 R10, R6, c[0x0][0x3e0], R10 ;  /* 0x0000f800060a7a25 */ /* 0x000fe200078e000a */
[----:B------:R-:W-:Y:S02]  /*1d970*/  ISETP.GE.OR P0, PT, R5, R2, P2 ;  /* 0x000000020500720c */ /* 0x000fe40001706670 */
[----:B------:R-:W-:Y:S01]  /*1d980*/  SHF.L.U32 R6, R15, 0x3, RZ ;  /* 0x000000030f067819 */ /* 0x000fe200000006ff */
[----:B------:R-:W-:Y:S01]  /*1d990*/  IMAD.IADD R11, R11, 0x1, R23 ;  /* 0x000000010b0b7824 */ /* 0x000fe200078e0217 */
[----:B------:R-:W-:-:S02]  /*1d9a0*/  SHF.R.S32.HI R4, RZ, 0x1f, R19 ;  /* 0x0000001fff047819 */ /* 0x000fc40000011413 */
[----:B------:R-:W-:Y:S01]  /*1d9b0*/  LOP3.LUT R6, R17, 0x7ffffe00, R6, 0xf8, !PT ;  /* 0x7ffffe0011067812 */ /* 0x000fe200078ef806 */
[----:B------:R-:W-:-:S03]  /*1d9c0*/  IMAD.WIDE.U32 R32, R19, c[0x0][0x3d8], R10 ;  /* 0x0000f60013207a25 */ /* 0x000fc600078e000a */
[----:B------:R-:W-:Y:S01]  /*1d9d0*/  SHF.L.U32 R58, R6, 0x1, RZ ;  /* 0x00000001063a7819 */ /* 0x000fe200000006ff */
[----:B------:R-:W-:Y:S01]  /*1d9e0*/  IMAD R4, R4, c[0x0][0x3d8], RZ ;  /* 0x0000f60004047a24 */ /* 0x000fe200078e02ff */
[----:B-1----:R1:W-:Y:S03]  /*1d9f0*/  @!P1 ST.E [R34.64], R3 ;  /* 0x0000000322009985 */ /* 0x0023e6000c101906 */
[----:B------:R-:W-:Y:S01]  /*1da00*/  IMAD R14, R19, c[0x0][0x3dc], R4 ;  /* 0x0000f700130e7a24 */ /* 0x000fe200078e0204 */
[----:B--2---:R1:W-:Y:S01]  /*1da10*/  @!P0 ST.E [R48.64], R13 ;  /* 0x0000000d30008985 */ /* 0x0043e2000c101906 */
[C---:B------:R-:W-:Y:S02]  /*1da20*/  LEA R56, P0, R32.reuse, c[0x0][0x380], 0x1 ;  /* 0x0000e00020387a11 */ /* 0x040fe400078008ff */
[----:B------:R-:W-:Y:S01]  /*1da30*/  IMAD.IADD R14, R33, 0x1, R14 ;  /* 0x00000001210e7824 */ /* 0x000fe200078e020e */
[----:B------:R1:W2:Y:S04]  /*1da40*/  LDS.128 R44, [R58+0x1080] ;  /* 0x001080003a2c7984 */ /* 0x0002a80000000c00 */
[----:B------:R1:W3:Y:S01]  /*1da50*/  LDS.128 R40, [R58+0x2080] ;  /* 0x002080003a287984 */ /* 0x0002e20000000c00 */
[----:B------:R-:W-:-:S02]  /*1da60*/  LEA.HI.X R55, R32, c[0x0][0x384], R14, 0x1, P0 ;  /* 0x0000e10020377a11 */ /* 0x000fc400000f0c0e */
[----:B------:R-:W-:Y:S01]  /*1da70*/  ISETP.GE.AND P0, PT, R57, R2, PT ;  /* 0x000000023900720c */ /* 0x000fe20003f06270 */
        /* <DEDUP_REMOVED lines=30> */
.L_x_1064:
[----:B--2---:R-:W-:Y:S05]  /*1dc60*/  BSYNC B0 ;  /* 0x0000000000007941 */ /* 0x004fea0003800000 */
.L_x_1063:
        /* <DEDUP_REMOVED lines=23> */
.L_x_1066:
[----:B------:R-:W-:Y:S05]  /*1dde0*/  BSYNC B0 ;  /* 0x0000000000007941 */ /* 0x000fea0003800000 */
.L_x_1065:
        /* <DEDUP_REMOVED lines=23> */
.L_x_1068:
[----:B------:R-:W-:Y:S05]  /*1df60*/  BSYNC B0 ;  /* 0x0000000000007941 */ /* 0x000fea0003800000 */
.L_x_1067:
        /* <DEDUP_REMOVED lines=24> */
.L_x_1061:
        /* <DEDUP_REMOVED lines=18> */
.L_x_1069:
        /* <DEDUP_REMOVED lines=19> */
[----:B------:R-:W-:-:S05]  /*1e340*/  IMAD R4, R195, c[0x0][0x494], R4 ;  /* 0x00012500c3047a24 */ /* 0x000fca00078e0204 */
[----:B------:R-:W-:Y:S01]  /*1e350*/  IADD3 R13, R4, R13, RZ ;  /* 0x0000000d040d7210 */ /* 0x000fe20007ffe0ff */
[----:B------:R-:W-:-:S04]  /*1e360*/  @P0 IMAD.HI.U32 R6, R8, c[0x0][0x4ec], RZ ;  /* 0x00013b0008060a27 */ /* 0x000fc800078e00ff */
[----:B------:R-:W-:Y:S01]  /*1e370*/  IMAD R4, R5, c[0x0][0x498], RZ ;  /* 0x0001260005047a24 */ /* 0x000fe200078e02ff */
[----:B------:R-:W-:Y:S01]  /*1e380*/  @P0 SHF.R.U32.HI R7, RZ, c[0x0][0x4f0], R6 ;  /* 0x00013c00ff070a19 */ /* 0x000fe20000011606 */
[----:B------:R-:W-:-:S04]  /*1e390*/  IMAD.WIDE.U32 R12, R197, c[0x0][0x498], R12 ;  /* 0x00012600c50c7a25 */ /* 0x000fc800078e000c */
[--C-:B------:R-:W-:Y:S01]  /*1e3a0*/  IMAD.MOV R9, RZ, RZ, -R7.reuse ;  /* 0x000000ffff097224 */ /* 0x100fe200078e0a07 */
[----:B------:R-:W-:Y:S01]  /*1e3b0*/  IADD3 R12, P0, R7, R12, RZ ;  /* 0x0000000c070c7210 */ /* 0x000fe20007f1e0ff */
[----:B------:R-:W-:Y:S01]  /*1e3c0*/  IMAD R15, R197, c[0x0][0x49c], R4 ;  /* 0x00012700c50f7a24 */ /* 0x000fe200078e0204 */
[----:B------:R-:W-:Y:S01]  /*1e3d0*/  SHF.R.S32.HI R4, RZ, 0x1f, R7 ;  /* 0x0000001fff047819 */ /* 0x000fe20000011407 */
        /* <DEDUP_REMOVED lines=11> */
.L_x_1071:
[----:B------:R-:W-:Y:S05]  /*1e490*/  BSYNC B0 ;  /* 0x0000000000007941 */ /* 0x000fea0003800000 */
.L_x_1070:
        /* <DEDUP_REMOVED lines=64> */
.L_x_1073:
[----:B------:R-:W-:Y:S05]  /*1e8a0*/  BSYNC B0 ;  /* 0x0000000000007941 */ /* 0x000fea0003800000 */
.L_x_1072:
        /* <DEDUP_REMOVED lines=21> */
.L_x_1075:
[----:B------:R-:W-:Y:S05]  /*1ea00*/  BSYNC B0 ;  /* 0x0000000000007941 */ /* 0x000fea0003800000 */
.L_x_1074:
        /* <DEDUP_REMOVED lines=21> */
.L_x_1077:
[----:B------:R-:W-:Y:S05]  /*1eb60*/  BSYNC B0 ;  /* 0x0000000000007941 */ /* 0x000fea0003800000 */
.L_x_1076:
        /* <DEDUP_REMOVED lines=22> */
.L_x_1078:
        /* <DEDUP_REMOVED lines=11> */
.L_x_2582:


//--------------------- .text._ZN7cutlass13device_kernelIN5flash19enable_sm80_to_sm89INS1_16FlashAttnFwdSm80INS1_25CollectiveMainloopFwdSm80ILi8ELi2ELb1EN4cute5tupleIJNS5_1CILi128EEENS7_ILi96EEENS7_ILi192EEEEEELi192ENS_6half_tEfNS_4arch4Sm80ELb1ELb0ELb1ELb0ELb0ELb0ELb1ELb0EEENS1_21CollectiveEpilogueFwdINS6_IJS8_SA_S9_EEENS6_IJNS7_ILi1EEESI_SI_EEESC_SE_Li256ELb0ELb1ELb0ELb0EEENS1_30DynamicPersistentTileSchedulerILi256ELi256ELb0ELb1ELb0EEEEEEEEEvNT_6ParamsE --------------------------
	.section	.text._ZN7cutlass13device_kernelIN5flash19enable_sm80_to_sm89INS1_16FlashAttnFwdSm80INS1_25CollectiveMainloopFwdSm80ILi8ELi2ELb1EN4cute5tupleIJNS5_1CILi128EEENS7_ILi96EEENS7_ILi192EEEEEELi192ENS_6half_tEfNS_4arch4Sm80ELb1ELb0ELb1ELb0ELb0ELb0ELb1ELb0EEENS1_21CollectiveEpilogueFwdINS6_IJS8_SA_S9_EEENS6_IJNS7_ILi1EEESI_SI_EEESC_SE_Li256ELb0ELb1ELb0ELb0EEENS1_30DynamicPersistentTileSchedulerILi256ELi256ELb0ELb1ELb0EEEEEEEEEvNT_6ParamsE,"ax",@progbits
	.sectioninfo	@"SHI_REGISTERS=255"
	.align	128
.text._ZN7cutlass13device_kernelIN5flash19enable_sm80_to_sm89INS1_16FlashAttnFwdSm80INS1_25CollectiveMainloopFwdSm80ILi8ELi2ELb1EN4cute5tupleIJNS5_1CILi128EEENS7_ILi96EEENS7_ILi192EEEEEELi192ENS_6half_tEfNS_4arch4Sm80ELb1ELb0ELb1ELb0ELb0ELb0ELb1ELb0EEENS1_21CollectiveEpilogueFwdINS6_IJS8_SA_S9_EEENS6_IJNS7_ILi1EEESI_SI_EEESC_SE_Li256ELb0ELb1ELb0ELb0EEENS1_30DynamicPersistentTileSchedulerILi256ELi256ELb0ELb1ELb0EEEEEEEEEvNT_6ParamsE:
        .type           _ZN7cutlass13device_kernelIN5flash19enable_sm80_to_sm89INS1_16FlashAttnFwdSm80INS1_25CollectiveMainloopFwdSm80ILi8ELi2ELb1EN4cute5tupleIJNS5_1CILi128EEENS7_ILi96EEENS7_ILi192EEEEEELi192ENS_6half_tEfNS_4arch4Sm80ELb1ELb0ELb1ELb0ELb0ELb0ELb1ELb0EEENS1_21CollectiveEpilogueFwdINS6_IJS8_SA_S9_EEENS6_IJNS7_ILi1EEESI_SI_EEESC_SE_Li256ELb0ELb1ELb0ELb0EEENS1_30DynamicPersistentTileSchedulerILi256ELi256ELb0ELb1ELb0EEEEEEEEEvNT_6ParamsE,@function
        .size           _ZN7cutlass13device_kernelIN5flash19enable_sm80_to_sm89INS1_16FlashAttnFwdSm80INS1_25CollectiveMainloopFwdSm80ILi8ELi2ELb1EN4cute5tupleIJNS5_1CILi128EEENS7_ILi96EEENS7_ILi192EEEEEELi192ENS_6half_tEfNS_4arch4Sm80ELb1ELb0ELb1ELb0ELb0ELb0ELb1ELb0EEENS1_21CollectiveEpilogueFwdINS6_IJS8_SA_S9_EEENS6_IJNS7_ILi1EEESI_SI_EEESC_SE_Li256ELb0ELb1ELb0ELb0EEENS1_30DynamicPersistentTileSchedulerILi256ELi256ELb0ELb1ELb0EEEEEEEEEvNT_6ParamsE,(.L_x_2583 - _ZN7cutlass13device_kernelIN5flash19enable_sm80_to_sm89INS1_16FlashAttnFwdSm80INS1_25CollectiveMainloopFwdSm80ILi8ELi2ELb1EN4cute5tupleIJNS5_1CILi128EEENS7_ILi96EEENS7_ILi192EEEEEELi192ENS_6half_tEfNS_4arch4Sm80ELb1ELb0ELb1ELb0ELb0ELb0ELb1ELb0EEENS1_21CollectiveEpilogueFwdINS6_IJS8_SA_S9_EEENS6_IJNS7_ILi1EEESI_SI_EEESC_SE_Li256ELb0ELb1ELb0ELb0EEENS1_30DynamicPersistentTileSchedulerILi256ELi256ELb0ELb1ELb0EEEEEEEEEvNT_6ParamsE)
        .other          _ZN7cutlass13device_kernelIN5flash19enable_sm80_to_sm89INS1_16FlashAttnFwdSm80INS1_25CollectiveMainloopFwdSm80ILi8ELi2ELb1EN4cute5tupleIJNS5_1CILi128EEENS7_ILi96EEENS7_ILi192EEEEEELi192ENS_6half_tEfNS_4arch4Sm80ELb1ELb0ELb1ELb0ELb0ELb0ELb1ELb0EEENS1_21CollectiveEpilogueFwdINS6_IJS8_SA_S9_EEENS6_IJNS7_ILi1EEESI_SI_EEESC_SE_Li256ELb0ELb1ELb0ELb0EEENS1_30DynamicPersistentTileSchedulerILi256ELi256ELb0ELb1ELb0EEEEEEEEEvNT_6ParamsE,@"STO_CUDA_ENTRY STV_DEFAULT"
_ZN7cutlass13device_kernelIN5flash19enable_sm80_to_sm89INS1_16FlashAttnFwdSm80INS1_25CollectiveMainloopFwdSm80ILi8ELi2ELb1EN4cute5tupleIJNS5_1CILi128EEENS7_ILi96EEENS7_ILi192EEEEEELi192ENS_6half_tEfNS_4arch4Sm80ELb1ELb0ELb1ELb0ELb0ELb0ELb1ELb0EEENS1_21CollectiveEpilogueFwdINS6_IJS8_SA_S9_EEENS6_IJNS7_ILi1EEESI_SI_EEESC_SE_Li256ELb0ELb1ELb0ELb0EEENS1_30DynamicPersistentTileSchedulerILi256ELi256ELb0ELb1ELb0EEEEEEEEEvNT_6ParamsE:
        /* <DEDUP_REMOVED lines=12> */
[----:B------:R-:W-:Y:S01]  /*00c0*/  IMAD.MOV.U32 R207, RZ, RZ, 0x20 ;  /* 0x00000020ffcf7424 */ /* 0x000fe200078e00ff */
[----:B------:R-:W-:Y:S02]  /*00d0*/  ULDC.64 UR6, c[0x0][0x118] ;  /* 0x0000460000067ab9 */ /* 0x000fe40000000a00 */
[CC--:B------:R-:W-:Y:S02]  /*00e0*/  LEA.HI R4, R9.reuse, R17.reuse, RZ, 0x4 ;  /* 0x0000001109047211 */ /* 0x0c0fe400078f20ff */
[----:B------:R-:W-:Y:S02]  /*00f0*/  LEA.HI R11, R9, R17, RZ, 0x2 ;  /* 0x00000011090b7211 */ /* 0x000fe400078f10ff */
[----:B------:R-:W-:Y:S02]  /*0100*/  SHF.R.S32.HI R3, RZ, 0x4, R4 ;  /* 0x00000004ff037819 */ /* 0x000fe40000011404 */
[----:B------:R-:W-:-:S02]  /*0110*/  SHF.R.S32.HI R5, RZ, 0x2, R11 ;  /* 0x00000002ff057819 */ /* 0x000fc4000001140b */
[----:B------:R-:W-:Y:S02]  /*0120*/  SHF.R.S32.HI R0, RZ, 0x1f, R11 ;  /* 0x0000001fff007819 */ /* 0x000fe4000001140b */
[----:B------:R-:W-:Y:S02]  /*0130*/  LEA.HI R2, R4, R3, RZ, 0x1 ;  /* 0x0000000304027211 */ /* 0x000fe400078f08ff */
[----:B------:R-:W-:Y:S02]  /*0140*/  LEA.HI R0, R0, R5, RZ, 0x3 ;  /* 0x0000000500007211 */ /* 0x000fe400078f18ff */
[----:B------:R-:W-:Y:S02]  /*0150*/  LOP3.LUT R2, R2, 0xfffffffe, RZ, 0xc0, !PT ;  /* 0xfffffffe02027812 */ /* 0x000fe400078ec0ff */
[----:B------:R-:W-:Y:S02]  /*0160*/  LOP3.LUT R0, R0, 0xfffffff8, RZ, 0xc0, !PT ;  /* 0xfffffff800007812 */ /* 0x000fe400078ec0ff */
[-C--:B------:R-:W-:Y:S01]  /*0170*/  LEA.HI R8, R9, R17.reuse, RZ, 0x3 ;  /* 0x0000001109087211 */ /* 0x080fe200078f18ff */
[----:B------:R-:W-:Y:S01]  /*0180*/  IMAD.IADD R14, R3, 0x1, -R2 ;  /* 0x00000001030e7824 */ /* 0x000fe200078e0a02 */
[----:B------:R-:W-:Y:S01]  /*0190*/  LEA.HI R2, R9, R17, RZ, 0x6 ;  /* 0x0000001109027211 */ /* 0x000fe200078f30ff */
[----:B------:R-:W-:Y:S01]  /*01a0*/  IMAD.IADD R10, R5, 0x1, -R0 ;  /* 0x00000001050a7824 */ /* 0x000fe200078e0a00 */
[----:B------:R-:W-:-:S02]  /*01b0*/  LOP3.LUT R3, R8, 0xfffffff8, RZ, 0xc0, !PT ;  /* 0xfffffff808037812 */ /* 0x000fc400078ec0ff */
[----:B------:R-:W-:Y:S01]  /*01c0*/  LOP3.LUT R0, R4, 0xfffffff0, RZ, 0xc0, !PT ;  /* 0xfffffff004007812 */ /* 0x000fe200078ec0ff */
[----:B------:R-:W-:Y:S01]  /*01d0*/  IMAD.SHL.U32 R2, R2, 0x8, RZ ;  /* 0x0000000802027824 */ /* 0x000fe200078e00ff */
[----:B------:R-:W-:Y:S01]  /*01e0*/  SHF.R.S32.HI R7, RZ, 0x3, R8 ;  /* 0x00000003ff077819 */ /* 0x000fe20000011408 */
[----:B------:R-:W-:Y:S01]  /*01f0*/  IMAD.IADD R6, R17, 0x1, -R3 ;  /* 0x0000000111067824 */ /* 0x000fe200078e0a03 */
[----:B------:R-:W-:Y:S01]  /*0200*/  LEA.HI R9, R9, R17, RZ, 0x5 ;  /* 0x0000001109097211 */ /* 0x000fe200078f28ff */
[----:B------:R-:W-:Y:S02]  /*0210*/  IMAD.IADD R3, R17, 0x1, -R0 ;  /* 0x0000000111037824 */ /* 0x000fe400078e0a00 */
[----:B------:R-:W-:Y:S01]  /*0220*/  IMAD.SHL.U32 R0, R7, 0x40, RZ ;  /* 0x0000004007007824 */ /* 0x000fe200078e00ff */
[----:B------:R-:W-:Y:S01]  /*0230*/  LOP3.LUT R7, R2, 0x7ffffe00, RZ, 0xc0, !PT ;  /* 0x7ffffe0002077812 */ /* 0x000fe200078ec0ff */
[C---:B------:R-:W-:Y:S01]  /*0240*/  IMAD.SHL.U32 R4, R6.reuse, 0x40, RZ ;  /* 0x0000004006047824 */ /* 0x040fe200078e00ff */
[----:B------:R-:W-:Y:S01]  /*0250*/  SHF.R.S32.HI R5, RZ, 0x1f, R3 ;  /* 0x0000001fff057819 */ /* 0x000fe20000011403 */
[----:B------:R-:W-:Y:S01]  /*0260*/  IMAD.SHL.U32 R20, R6, 0x8, RZ ;  /* 0x0000000806147824 */ /* 0x000fe200078e00ff */
[----:B------:R-:W-:-:S02]  /*0270*/  LOP3.LUT R2, R0, 0x1c0, RZ, 0xc0, !PT ;  /* 0x000001c000027812 */ /* 0x000fc400078ec0ff */
[----:B------:R-:W-:Y:S02]  /*0280*/  LOP3.LUT R0, R4, 0x1c0, RZ, 0xc0, !PT ;  /* 0x000001c004007812 */ /* 0x000fe400078ec0ff */
[----:B------:R-:W-:Y:S02]  /*0290*/  LEA.HI R12, R5, R3, RZ, 0x3 ;  /* 0x00000003050c7211 */ /* 0x000fe400078f18ff */
[----:B------:R-:W-:Y:S02]  /*02a0*/  LOP3.LUT R4, R0, 0x8, R8, 0xf8, !PT ;  /* 0x0000000800047812 */ /* 0x000fe400078ef808 */
[----:B------:R-:W-:Y:S02]  /*02b0*/  SHF.R.U32.HI R6, RZ, 0x3, R2 ;  /* 0x00000003ff067819 */ /* 0x000fe40000011602 */
[----:B------:R-:W-:Y:S02]  /*02c0*/  LOP3.LUT R5, R2, 0x38, R20, 0xf8, !PT ;  /* 0x0000003802057812 */ /* 0x000fe400078ef814 */
[----:B------:R-:W-:-:S02]  /*02d0*/  SHF.R.U32.HI R0, RZ, 0x3, R0 ;  /* 0x00000003ff007819 */ /* 0x000fc40000011600 */
[----:B------:R-:W-:Y:S02]  /*02e0*/  LOP3.LUT R2, R12, 0xfffffff8, RZ, 0xc0, !PT ;  /* 0xfffffff80c027812 */ /* 0x000fe400078ec0ff */
[----:B------:R-:W-:Y:S02]  /*02f0*/  LOP3.LUT R13, R4, R0, RZ, 0x3c, !PT ;  /* 0x00000000040d7212 */ /* 0x000fe400078e3cff */
[----:B------:R-:W-:Y:S01]  /*0300*/  LOP3.LUT R0, R9, 0xffffffe0, RZ, 0xc0, !PT ;  /* 0xffffffe009007812 */ /* 0x000fe200078ec0ff */
[----:B------:R-:W-:Y:S01]  /*0310*/  IMAD.IADD R8, R3, 0x1, -R2 ;  /* 0x0000000103087824 */ /* 0x000fe200078e0a02 */
[--C-:B------:R-:W-:Y:S02]  /*0320*/  SHF.R.S32.HI R212, RZ, 0x5, R9.reuse ;  /* 0x00000005ffd47819 */ /* 0x100fe40000011409 */
[----:B------:R-:W-:Y:S01]  /*0330*/  SHF.R.S32.HI R2, RZ, 0x1f, R9 ;  /* 0x0000001fff027819 */ /* 0x000fe20000011409 */
[----:B------:R-:W-:Y:S01]  /*0340*/  IMAD.IADD R18, R17, 0x1, -R0 ;  /* 0x0000000111127824 */ /* 0x000fe200078e0a00 */
[----:B------:R-:W-:-:S02]  /*0350*/  LOP3.LUT R3, R10, 0x1, RZ, 0xc0, !PT ;  /* 0x000000010a037812 */ /* 0x000fc400078ec0ff */
[----:B------:R-:W-:Y:S02]  /*0360*/  LEA.HI R0, R2, R212, RZ, 0x3 ;  /* 0x000000d402007211 */ /* 0x000fe400078f18ff */
[----:B------:R-:W-:Y:S02]  /*0370*/  LOP3.LUT R4, R11, 0xfffffffc, RZ, 0xc0, !PT ;  /* 0xfffffffc0b047812 */ /* 0x000fe400078ec0ff */
[----:B------:R-:W-:Y:S01]  /*0380*/  LOP3.LUT R2, R0, 0xffffff8, RZ, 0xc0, !PT ;  /* 0x0ffffff800027812 */ /* 0x000fe200078ec0ff */
[----:B------:R-:W-:Y:S01]  /*0390*/  IMAD.SHL.U32 R0, R8, 0x40, RZ ;  /* 0x0000004008007824 */ /* 0x000fe200078e00ff */
[----:B------:R-:W-:Y:S01]  /*03a0*/  ISETP.NE.U32.AND P3, PT, R3, 0x1, PT ;  /* 0x000000010300780c */ /* 0x000fe20003f65070 */
[----:B------:R-:W-:Y:S01]  /*03b0*/  IMAD.IADD R3, R17, 0x1, -R4 ;  /* 0x0000000111037824 */ /* 0x000fe200078e0a04 */
[----:B------:R-:W-:Y:S01]  /*03c0*/  SHF.R.S32.HI R11, RZ, 0x1f, R18 ;  /* 0x0000001fff0b7819 */ /* 0x000fe20000011412 */
[----:B------:R-:W-:Y:S01]  /*03d0*/  IMAD.SHL.U32 R4, R14, 0x8, RZ ;  /* 0x000000080e047824 */ /* 0x000fe200078e00ff */
[----:B------:R-:W-:-:S02]  /*03e0*/  LOP3.LUT R0, R0, 0x1c0, RZ, 0xc0, !PT ;  /* 0x000001c000007812 */ /* 0x000fc400078ec0ff */
[----:B------:R-:W-:Y:S01]  /*03f0*/  LOP3.LUT R15, R7, R5, R6, 0xf6, !PT ;  /* 0x00000005070f7212 */ /* 0x000fe200078ef606 */
[----:B------:R-:W-:Y:S01]  /*0400*/  IMAD.IADD R7, R212, 0x1, -R2 ;  /* 0x00000001d4077824 */ /* 0x000fe200078e0a02 */
[----:B------:R-:W-:Y:S02]  /*0410*/  LEA.HI R11, R11, R18, RZ, 0x2 ;  /* 0x000000120b0b7211 */ /* 0x000fe400078f10ff */
[----:B------:R-:W-:Y:S02]  /*0420*/  LOP3.LUT R5, R0, 0x8, R4, 0xf8, !PT ;  /* 0x0000000800057812 */ /* 0x000fe400078ef804 */
[----:B------:R-:W-:Y:S01]  /*0430*/  SHF.R.U32.HI R2, RZ, 0x3, R0 ;  /* 0x00000003ff027819 */ /* 0x000fe20000011600 */
[----:B------:R-:W-:Y:S01]  /*0440*/  IMAD.SHL.U32 R0, R10, 0x40, RZ ;  /* 0x000000400a007824 */ /* 0x000fe200078e00ff */
[----:B------:R-:W-:Y:S02]  /*0450*/  LEA.HI R9, R3, R3, RZ, 0x1 ;  /* 0x0000000303097211 */ /* 0x000fe400078f08ff */
[----:B------:R-:W-:-:S02]  /*0460*/  SHF.R.S32.HI R6, RZ, 0x2, R11 ;  /* 0x00000002ff067819 */ /* 0x000fc4000001140b */
[----:B------:R-:W-:Y:S02]  /*0470*/  LOP3.LUT R4, R9, 0x1ffffffe, RZ, 0xc0, !PT ;  /* 0x1ffffffe09047812 */ /* 0x000fe400078ec0ff */
[----:B------:R-:W-:Y:S01]  /*0480*/  LOP3.LUT R0, R0, 0x1c0, RZ, 0xc0, !PT ;  /* 0x000001c000007812 */ /* 0x000fe200078ec0ff */
[----:B------:R-:W-:Y:S01]  /*0490*/  IMAD R17, R7, 0x10, R6 ;  /* 0x0000001007117824 */ /* 0x000fe200078e0206 */
[----:B------:R-:W-:Y:S01]  /*04a0*/  LOP3.LUT R5, R5, R2, RZ, 0x3c, !PT ;  /* 0x0000000205057212 */ /* 0x000fe200078e3cff */
[----:B------:R-:W-:Y:S01]  /*04b0*/  IMAD.IADD R7, R3, 0x1, -R4 ;  /* 0x0000000103077824 */ /* 0x000fe200078e0a04 */
[----:B------:R-:W-:Y:S01]  /*04c0*/  LEA.HI R0, R0, R0, RZ, 0x1d ;  /* 0x0000000000007211 */ /* 0x000fe200078fe8ff */
[----:B------:R-:W-:Y:S01]  /*04d0*/  IMAD R3, R212, 0x200, R3 ;  /* 0x00000200d4037824 */ /* 0x000fe200078e0203 */
[----:B------:R-:W-:Y:S01]  /*04e0*/  STL [R1+0xa0], R17 ;  /* 0x0000a01101007387 */ /* 0x000fe20000100800 */
[----:B------:R-:W-:Y:S01]  /*04f0*/  IMAD.SHL.U32 R4, R12, 0x40, RZ ;  /* 0x000000400c047824 */ /* 0x000fe200078e00ff */
[----:B------:R-:W-:Y:S01]  /*0500*/  SHF.R.S32.HI R21, RZ, 0x1f, R20 ;  /* 0x0000001fff157819 */ /* 0x000fe20000011414 */
[----:B------:R-:W-:Y:S01]  /*0510*/  IMAD.U32 R6, R3, 0x2, R0 ;  /* 0x0000000203067824 */ /* 0x000fe200078e0000 */
[----:B------:R-:W-:Y:S01]  /*0520*/  LOP3.LUT R3, R11, 0x7ffffffc, RZ, 0xc0, !PT ;  /* 0x7ffffffc0b037812 */ /* 0x000fe200078ec0ff */
[----:B------:R-:W-:Y:S01]  /*0530*/  STL [R1+0x74], R16 ;  /* 0x0000741001007387 */ /* 0x000fe20000100800 */
[----:B------:R-:W-:Y:S01]  /*0540*/  LOP3.LUT R0, R5, 0x7ffffe00, R4, 0xf8, !PT ;  /* 0x7ffffe0005007812 */ /* 0x000fe200078ef804 */
[----:B------:R-:W-:Y:S01]  /*0550*/  IMAD R2, R14, 0x200, R13 ;  /* 0x000002000e027824 */ /* 0x000fe200078e020d */
[----:B------:R-:W-:-:S02]  /*0560*/  IADD3 R5, R20, 0x40, RZ ;  /* 0x0000004014057810 */ /* 0x000fc40007ffe0ff */
[----:B------:R-:W-:Y:S02]  /*0570*/  IADD3 R4, R20, 0x80, RZ ;  /* 0x0000008014047810 */ /* 0x000fe40007ffe0ff */
[----:B------:R-:W-:Y:S01]  /*0580*/  SHF.R.S32.HI R9, RZ, 0x1f, R5 ;  /* 0x0000001fff097819 */ /* 0x000fe20000011405 */
[----:B------:R1:W-:Y:S01]  /*0590*/  STL [R1+0x1c], R5 ;  /* 0x00001c0501007387 */ /* 0x0003e20000100800 */
[----:B------:R-:W-:Y:S01]  /*05a0*/  R2P PR, R10, 0x6 ;  /* 0x000000060a007804 */ /* 0x000fe20000000000 */
[----:B------:R-:W-:Y:S01]  /*05b0*/  IMAD.SHL.U32 R10, R15, 0x2, RZ ;  /* 0x000000020f0a7824 */ /* 0x000fe200078e00ff */
[C---:B------:R-:W-:Y:S01]  /*05c0*/  LOP3.LUT P0, RZ, R8.reuse, 0x2, RZ, 0xc0, !PT ;  /* 0x0000000208ff7812 */ /* 0x040fe2000780c0ff */
[----:B------:R2:W-:Y:S01]  /*05d0*/  STL [R1+0x20], R4 ;  /* 0x0000200401007387 */ /* 0x0005e20000100800 */
[----:B------:R-:W-:Y:S01]  /*05e0*/  LOP3.LUT P4, RZ, R8, 0x4, RZ, 0xc0, !PT ;  /* 0x0000000408ff7812 */ /* 0x000fe2000788c0ff */
[----:B------:R-:W-:Y:S01]  /*05f0*/  IMAD.MOV.U32 R8, RZ, RZ, 0x40 ;  /* 0x00000040ff087424 */ /* 0x000fe200078e00ff */
[----:B------:R-:W-:Y:S01]  /*0600*/  LEA R209, R2, 0x12100, 0x1 ;  /* 0x0001210002d17811 */ /* 0x000fe200078e08ff */
[----:B------:R-:W-:Y:S01]  /*0610*/  STL.64 [R1+0x10], R20 ;  /* 0x0000101401007387 */ /* 0x000fe20000100a00 */
[----:B------:R-:W-:-:S02]  /*0620*/  LEA R210, R0, 0x100, 0x1 ;  /* 0x0000010000d27811 */ /* 0x000fc400078e08ff */
[----:B------:R-:W-:Y:S01]  /*0630*/  SEL R0, R8, 0xffffffc0, !P4 ;  /* 0xffffffc008007807 */ /* 0x000fe20006000000 */
[----:B------:R3:W-:Y:S02]  /*0640*/  STL [R1+0x70], R9 ;  /* 0x0000700901007387 */ /* 0x0007e40000100800 */
[----:B------:R-:W-:Y:S02]  /*0650*/  IMAD R212, R212, 0x800, R210 ;  /* 0x00000800d4d47824 */ /* 0x000fe400078e02d2 */
[----:B------:R-:W-:Y:S02]  /*0660*/  IMAD.IADD R211, R210, 0x1, R0 ;  /* 0x00000001d2d37824 */ /* 0x000fe400078e0200 */
[----:B------:R-:W-:Y:S01]  /*0670*/  IMAD.IADD R213, R0, 0x1, R212 ;  /* 0x0000000100d57824 */ /* 0x000fe200078e02d4 */
[----:B-1----:R-:W-:Y:S01]  /*0680*/  SHF.R.S32.HI R5, RZ, 0x1f, R4 ;  /* 0x0000001fff057819 */ /* 0x002fe20000011404 */
[----:B--2---:R-:W-:-:S04]  /*0690*/  IMAD.IADD R4, R18, 0x1, -R3 ;  /* 0x0000000112047824 */ /* 0x004fc800078e0a03 */
[----:B------:R1:W-:Y:S01]  /*06a0*/  STL [R1+0x60], R5 ;  /* 0x0000600501007387 */ /* 0x0003e20000100800 */
[----:B------:R-:W-:-:S03]  /*06b0*/  SEL R3, R8, 0xffffffc0, !P2 ;  /* 0xffffffc008037807 */ /* 0x000fc60005000000 */
[----:B------:R-:W-:Y:S01]  /*06c0*/  STL [R1+0x28], R10 ;  /* 0x0000280a01007387 */ /* 0x000fe20000100800 */
[----:B---3--:R-:W-:Y:S02]  /*06d0*/  IMAD.SHL.U32 R9, R4, 0x2, RZ ;  /* 0x0000000204097824 */ /* 0x008fe400078e00ff */
[----:B------:R-:W-:-:S03]  /*06e0*/  IMAD R4, R7, 0x8, R17 ;  /* 0x0000000807047824 */ /* 0x000fc600078e0211 */
[----:B------:R2:W-:Y:S04]  /*06f0*/  STL [R1+0x58], R9 ;  /* 0x0000580901007387 */ /* 0x0005e80000100800 */
[----:B------:R3:W-:Y:S01]  /*0700*/  STL [R1+0x98], R4 ;  /* 0x0000980401007387 */ /* 0x0007e20000100800 */
[C---:B-1----:R-:W-:Y:S02]  /*0710*/  SEL R5, R207.reuse, 0xffffffe0, !P1 ;  /* 0xffffffe0cf057807 */ /* 0x042fe40004800000 */
[----:B------:R-:W-:-:S05]  /*0720*/  SEL R207, R207, 0xffffffe0, !P0 ;  /* 0xffffffe0cfcf7807 */ /* 0x000fca0004000000 */
[----:B------:R-:W-:-:S04]  /*0730*/  IMAD.IADD R214, R207, 0x1, R212 ;  /* 0x00000001cfd67824 */ /* 0x000fc800078e02d4 */
[----:B------:R-:W-:Y:S01]  /*0740*/  IMAD.IADD R214, R0, 0x1, R214 ;  /* 0x0000000100d67824 */ /* 0x000fe200078e02d6 */
[----:B--2---:R-:W-:Y:S02]  /*0750*/  LEA R9, R6, 0x80, 0x1 ;  /* 0x0000008006097811 */ /* 0x004fe400078e08ff */
[C---:B------:R-:W-:Y:S02]  /*0760*/  IADD3 R6, R10.reuse, 0x100, RZ ;  /* 0x000001000a067810 */ /* 0x040fe40007ffe0ff */
[----:B---3--:R-:W-:Y:S01]  /*0770*/  IADD3 R4, R10, 0x12100, RZ ;  /* 0x000121000a047810 */ /* 0x008fe20007ffe0ff */
[C---:B------:R-:W-:Y:S02]  /*0780*/  IMAD.IADD R2, R9.reuse, 0x1, R3 ;  /* 0x0000000109027824 */ /* 0x040fe400078e0203 */
[----:B------:R1:W-:Y:S04]  /*0790*/  STL [R1+0x30], R6 ;  /* 0x0000300601007387 */ /* 0x0003e80000100800 */
[----:B------:R-:W-:Y:S04]  /*07a0*/  STL [R1+0x78], R9 ;  /* 0x0000780901007387 */ /* 0x000fe80000100800 */
[----:B------:R2:W-:Y:S01]  /*07b0*/  STL [R1+0x2c], R4 ;  /* 0x00002c0401007387 */ /* 0x0005e20000100800 */
[C---:B-1----:R-:W-:Y:S01]  /*07c0*/  IMAD.IADD R6, R9.reuse, 0x1, R5 ;  /* 0x0000000109067824 */ /* 0x042fe200078e0205 */
[----:B--2---:R-:W-:-:S02]  /*07d0*/  IADD3 R4, R9, -0x10, RZ ;  /* 0xfffffff009047810 */ /* 0x004fc40007ffe0ff */
[----:B------:R-:W-:-:S05]  /*07e0*/  @P3 IADD3 R4, R9, 0x10, RZ ;  /* 0x0000001009043810 */ /* 0x000fca0007ffe0ff */
[----:B------:R-:W-:Y:S04]  /*07f0*/  STL [R1+0x7c], R4 ;  /* 0x00007c0401007387 */ /* 0x000fe80000100800 */
[----:B------:R-:W-:Y:S04]  /*0800*/  STL [R1+0x84], R6 ;  /* 0x0000840601007387 */ /* 0x000fe80000100800 */
[----:B------:R1:W-:Y:S02]  /*0810*/  STL [R1+0x94], R2 ;  /* 0x0000940201007387 */ /* 0x0003e40000100800 */
[----:B-1----:R-:W-:-:S02]  /*0820*/  IMAD.IADD R2, R5, 0x1, R4 ;  /* 0x0000000105027824 */ /* 0x002fc400078e0204 */
[----:B------:R-:W-:Y:S02]  /*0830*/  IMAD.IADD R5, R6, 0x1, R3 ;  /* 0x0000000106057824 */ /* 0x000fe400078e0203 */
[----:B------:R-:W-:-:S03]  /*0840*/  IMAD.IADD R4, R3, 0x1, R4 ;  /* 0x0000000103047824 */ /* 0x000fc600078e0204 */
[----:B------:R-:W-:Y:S04]  /*0850*/  STL [R1+0x90], R5 ;  /* 0x0000900501007387 */ /* 0x000fe80000100800 */
[----:B------:R1:W-:Y:S04]  /*0860*/  STL [R1+0x80], R2 ;  /* 0x0000800201007387 */ /* 0x0003e80000100800 */
[----:B------:R2:W-:Y:S01]  /*0870*/  STL [R1+0x8c], R4 ;  /* 0x00008c0401007387 */ /* 0x0005e20000100800 */
[----:B-1----:R-:W-:-:S05]  /*0880*/  IMAD.IADD R2, R2, 0x1, R3 ;  /* 0x0000000102027824 */ /* 0x002fca00078e0203 */
[----:B------:R2:W-:Y:S02]  /*0890*/  STL [R1+0x88], R2 ;  /* 0x0000880201007387 */ /* 0x0005e40000100800 */
.L_x_1124:
        /* <DEDUP_REMOVED lines=19> */
.L_x_1080:
[----:B------:R-:W-:-:S04]  /*09d0*/  MOV R0, c[0x0][0x554] ;  /* 0x0001550000007a02 */ /* 0x000fc80000000f00 */
[----:B------:R-:W-:Y:S02]  /*09e0*/  ISETP.NE.AND P0, PT, R0, 0x1, PT ;  /* 0x000000010000780c */ /* 0x000fe40003f05270 */
[----:B------:R-:W-:-:S11]  /*09f0*/  MOV R0, R2 ;  /* 0x0000000200007202 */ /* 0x000fd60000000f00 */
[----:B------:R-:W-:-:S05]  /*0a00*/  @P0 IMAD.HI.U32 R4, R2, c[0x0][0x558], RZ ;  /* 0x0001560002040a27 */ /* 0x000fca00078e00ff */
[----:B------:R-:W-:-:S05]  /*0a10*/  @P0 SHF.R.U32.HI R0, RZ, c[0x0][0x55c], R4 ;  /* 0x00015700ff000a19 */ /* 0x000fca0000011604 */
[----:B------:R-:W-:Y:S02]  /*0a20*/  IMAD R4, R0, c[0x0][0x554], RZ ;  /* 0x0001550000047a24 */ /* 0x000fe400078e02ff */
.L_x_1081:
[----:B------:R-:W-:Y:S05]  /*0a30*/  BSYNC B0 ;  /* 0x0000000000007941 */ /* 0x000fea0003800000 */
.L_x_1079:
[----:B------:R-:W-:Y:S01]  /*0a40*/  LOP3.LUT R0, RZ, R0, RZ, 0x33, !PT ;  /* 0x00000000ff007212 */ /* 0x000fe200078e33ff */
[----:B------:R-:W-:Y:S01]  /*0a50*/  IMAD.MOV.U32 R51, RZ, RZ, c[0x0][0x2c4] ;  /* 0x0000b100ff337624 */ /* 0x000fe200078e00ff */
[----:B------:R-:W-:Y:S01]  /*0a60*/  MOV R5, c[0x0][0x548] ;  /* 0x0001520000057a02 */ /* 0x000fe20000000f00 */
[----:B------:R-:W-:Y:S01]  /*0a70*/  IMAD.IADD R4, R2, 0x1, -R4 ;  /* 0x0000000102047824 */ /* 0x000fe200078e0a04 */
[----:B------:R-:W-:Y:S01]  /*0a80*/  IADD3 R0, R0, c[0x0][0x53c], RZ ;  /* 0x00014f0000007a10 */ /* 0x000fe20007ffe0ff */
[----:B------:R-:W-:Y:S01]  /*0a90*/  ULDC UR4, c[0x0][0x1d0] ;  /* 0x0000740000047ab9 */ /* 0x000fe20000000800 */
[----:B------:R-:W-:Y:S01]  /*0aa0*/  ISETP.NE.AND P2, PT, R51, 0x1, PT ;  /* 0x000000013300780c */ /* 0x000fe20003f45270 */
[----:B------:R-:W-:Y:S01]  /*0ab0*/  UIADD3 UR4, UR4, 0x5f, URZ ;  /* 0x0000005f04047890 */ /* 0x000fe2000fffe03f */
[----:B------:R-:W-:Y:S01]  /*0ac0*/  ISETP.NE.AND P0, PT, R5, 0x1, PT ;  /* 0x000000010500780c */ /* 0x000fe20003f05270 */
[----:B------:R-:W-:Y:S01]  /*0ad0*/  IMAD.SHL.U32 R127, R0, 0x80, RZ ;  /* 0x00000080007f7824 */ /* 0x000fe200078e00ff */
[----:B------:R-:W-:Y:S01]  /*0ae0*/  MOV R6, c[0x0][0x168] ;  /* 0x00005a0000067a02 */ /* 0x000fe20000000f00 */
[----:B------:R-:W-:Y:S01]  /*0af0*/  UIMAD.WIDE UR4, UR4, 0x2aaaaaab, URZ ;  /* 0x2aaaaaab040478a5 */ /* 0x000fe2000f8e023f */
[----:B------:R-:W-:Y:S01]  /*0b00*/  CS2R R98, SRZ ;  /* 0x0000000000627805 */ /* 0x000fe2000001ff00 */
[----:B------:R-:W-:Y:S01]  /*0b10*/  CS2R R96, SRZ ;  /* 0x0000000000607805 */ /* 0x000fe2000001ff00 */
[----:B------:R-:W-:Y:S01]  /*0b20*/  IADD3 R0, R127, 0x7f, RZ ;  /* 0x0000007f7f007810 */ /* 0x000fe20007ffe0ff */
[----:B------:R-:W-:Y:S01]  /*0b30*/  USHF.R.U32.HI UR4, URZ, 0x1f, UR5 ;  /* 0x0000001f3f047899 */ /* 0x000fe20008011605 */
[----:B------:R1:W-:Y:S01]  /*0b40*/  STL [R1+0x5c], R127 ;  /* 0x00005c7f01007387 */ /* 0x0003e20000100800 */
[----:B------:R-:W-:Y:S01]  /*0b50*/  CS2R R94, SRZ ;  /* 0x00000000005e7805 */ /* 0x000fe2000001ff00 */
[----:B------:R-:W-:Y:S01]  /*0b60*/  CS2R R92, SRZ ;  /* 0x00000000005c7805 */ /* 0x000fe2000001ff00 */
[----:B------:R-:W-:Y:S01]  /*0b70*/  @P2 IMAD.HI.U32 R5, R0, c[0x0][0x2c8], RZ ;  /* 0x0000b20000052a27 */ /* 0x000fe200078e00ff */
[----:B------:R-:W-:Y:S01]  /*0b80*/  ULEA.HI.SX32 UR4, UR5, UR4, 0x1c ;  /* 0x0000000405047291 */ /* 0x000fe2000f8fe23f */
[----:B------:R-:W-:Y:S01]  /*0b90*/  MOV R86, RZ ;  /* 0x000000ff00567202 */ /* 0x000fe20000000f00 */
[----:B------:R-:W-:Y:S01]  /*0ba0*/  CS2R R8, SRZ ;  /* 0x0000000000087805 */ /* 0x000fe2000001ff00 */
[----:B------:R-:W-:Y:S01]  /*0bb0*/  IMAD.MOV.U32 R2, RZ, RZ, R0 ;  /* 0x000000ffff027224 */ /* 0x000fe200078e0000 */
[----:B------:R-:W-:Y:S01]  /*0bc0*/  @P2 SHF.R.U32.HI R2, RZ, c[0x0][0x2cc], R5 ;  /* 0x0000b300ff022a19 */ /* 0x000fe20000011605 */
[----:B------:R-:W-:Y:S01]  /*0bd0*/  IMAD R0, R3, c[0x0][0x554], R4 ;  /* 0x0001550003007a24 */ /* 0x000fe200078e0204 */
[----:B------:R-:W-:Y:S01]  /*0be0*/  IADD3 R4, -R6, 0x60, RZ ;  /* 0x0000006006047810 */ /* 0x000fe20007ffe1ff */
[----:B------:R-:W-:Y:S01]  /*0bf0*/  IMAD.MOV.U32 R90, RZ, RZ, RZ ;  /* 0x000000ffff5a7224 */ /* 0x000fe200078e00ff */
[----:B------:R-:W-:Y:S01]  /*0c00*/  MOV R5, RZ ;  /* 0x000000ff00057202 */ /* 0x000fe20000000f00 */
[----:B------:R-:W-:Y:S01]  /*0c10*/  @P0 IMAD.HI.U32 R3, R0, c[0x0][0x54c], RZ ;  /* 0x0001530000030a27 */ /* 0x000fe200078e00ff */
[----:B------:R-:W-:Y:S01]  /*0c20*/  IADD3 R2, R2, c[0x0][0x1d0], R4 ;  /* 0x0000740002027a10 */ /* 0x000fe20007ffe004 */
[----:B------:R-:W-:Y:S01]  /*0c30*/  CS2R R6, SRZ ;  /* 0x0000000000067805 */ /* 0x000fe2000001ff00 */
[----:B------:R-:W-:Y:S01]  /*0c40*/  CS2R R10, SRZ ;  /* 0x00000000000a7805 */ /* 0x000fe2000001ff00 */
[--C-:B------:R-:W-:Y:S01]  /*0c50*/  IMAD.MOV.U32 R55, RZ, RZ, R0.reuse ;  /* 0x000000ffff377224 */ /* 0x100fe200078e0000 */
[----:B------:R-:W-:Y:S01]  /*0c60*/  @P0 SHF.R.U32.HI R55, RZ, c[0x0][0x550], R3 ;  /* 0x00015400ff370a19 */ /* 0x000fe20000011603 */
[----:B------:R-:W-:Y:S01]  /*0c70*/  IMAD.HI R3, R2, 0x2aaaaaab, RZ ;  /* 0x2aaaaaab02037827 */ /* 0x000fe200078e02ff */
[----:B------:R-:W-:Y:S01]  /*0c80*/  MOV R80, RZ ;  /* 0x000000ff00507202 */ /* 0x000fe20000000f00 */
[----:B------:R-:W-:Y:S01]  /*0c90*/  CS2R R12, SRZ ;  /* 0x00000000000c7805 */ /* 0x000fe2000001ff00 */
[----:B------:R-:W-:Y:S01]  /*0ca0*/  MOV R74, RZ ;  /* 0x000000ff004a7202 */ /* 0x000fe20000000f00 */
[----:B------:R-:W-:Y:S01]  /*0cb0*/  IMAD.MOV R2, RZ, RZ, -R55 ;  /* 0x000000ffff027224 */ /* 0x000fe200078e0a37 */
[----:B------:R-:W-:Y:S01]  /*0cc0*/  SHF.R.U32.HI R4, RZ, 0x1f, R3 ;  /* 0x0000001fff047819 */ /* 0x000fe20000011603 */
[----:B------:R1:W-:Y:S01]  /*0cd0*/  STL [R1+0x54], R55 ;  /* 0x0000543701007387 */ /* 0x0003e20000100800 */
[----:B------:R-:W-:Y:S01]  /*0ce0*/  IMAD.MOV.U32 R88, RZ, RZ, RZ ;  /* 0x000000ffff587224 */ /* 0x000fe200078e00ff */
[----:B------:R-:W-:Y:S01]  /*0cf0*/  CS2R R14, SRZ ;  /* 0x00000000000e7805 */ /* 0x000fe2000001ff00 */
[--C-:B------:R-:W-:Y:S01]  /*0d00*/  IMAD R57, R2, c[0x0][0x548], R0.reuse ;  /* 0x0001520002397a24 */ /* 0x100fe200078e0200 */
[----:B------:R-:W-:Y:S01]  /*0d10*/  LEA.HI.SX32 R4, R3, R4, 0x1c ;  /* 0x0000000403047211 */ /* 0x000fe200078fe2ff */
[----:B------:R-:W-:Y:S01]  /*0d20*/  IMAD.MOV.U32 R84, RZ, RZ, RZ ;  /* 0x000000ffff547224 */ /* 0x000fe200078e00ff */
[----:B------:R-:W-:Y:S01]  /*0d30*/  PRMT R0, RZ, 0x7610, R0 ;  /* 0x00007610ff007816 */ /* 0x000fe20000000000 */
[----:B------:R-:W-:Y:S01]  /*0d40*/  IMAD.MOV.U32 R82, RZ, RZ, RZ ;  /* 0x000000ffff527224 */ /* 0x000fe200078e00ff */
        /* <DEDUP_REMOVED lines=62> */
[----:B------:R-:W1:-:S12]  /*1130*/  S2R R59, SR_TID.X ;  /* 0x00000000003b7919 */ /* 0x000e580000002100 */
[----:B------:R-:W-:-:S05]  /*1140*/  @P0 MOV R2, 0x4 ;  /* 0x0000000400020802 */ /* 0x000fca0000000f00 */
[----:B------:R-:W-:-:S05]  /*1150*/  @P0 IMAD.WIDE R2, R55, R2, c[0x0][0x340] ;  /* 0x0000d00037020625 */ /* 0x000fca00078e0202 */
[----:B------:R3:W4:Y:S01]  /*1160*/  @P0 LDG.E R9, [R2.64] ;  /* 0x0000000602090981 */ /* 0x000722000c1e1900 */
[----:B-1----:R-:W-:-:S04]  /*1170*/  SHF.R.S32.HI R53, RZ, 0x1f, R59 ;  /* 0x0000001fff357819 */ /* 0x002fc8000001143b */
[----:B------:R-:W-:-:S04]  /*1180*/  LEA.HI R53, R53, R59, RZ, 0x3 ;  /* 0x0000003b35357211 */ /* 0x000fc800078f18ff */
[----:B------:R-:W-:-:S04]  /*1190*/  SHF.R.S32.HI R53, RZ, 0x3, R53 ;  /* 0x00000003ff357819 */ /* 0x000fc80000011435 */
[----:B------:R-:W-:-:S05]  /*11a0*/  SHF.R.S32.HI R6, RZ, 0x1f, R53 ;  /* 0x0000001fff067819 */ /* 0x000fca0000011435 */
[C---:B------:R-:W-:Y:S02]  /*11b0*/  IMAD R0, R6.reuse, c[0x0][0x1e0], RZ ;  /* 0x0000780006007a24 */ /* 0x040fe400078e02ff */
[----:B------:R-:W-:Y:S01]  /*11c0*/  IMAD R6, R6, c[0x0][0x208], RZ ;  /* 0x0000820006067a24 */ /* 0x000fe200078e02ff */
[----:B------:R-:W-:Y:S01]  /*11d0*/  SHF.R.S32.HI R10, RZ, 0x1f, R57 ;  /* 0x0000001fff0a7819 */ /* 0x000fe20000011439 */
[C---:B------:R-:W-:Y:S02]  /*11e0*/  IMAD R0, R53.reuse, c[0x0][0x1e4], R0 ;  /* 0x0000790035007a24 */ /* 0x040fe400078e0200 */
[----:B------:R-:W-:Y:S01]  /*11f0*/  IMAD R6, R53, c[0x0][0x20c], R6 ;  /* 0x0000830035067a24 */ /* 0x000fe200078e0206 */
[----:B------:R-:W-:Y:S01]  /*1200*/  SHF.R.S32.HI R8, RZ, 0x1f, R55 ;  /* 0x0000001fff087819 */ /* 0x000fe20000011437 */
[----:B------:R-:W-:Y:S01]  /*1210*/  WARPSYNC 0xffffffff ;  /* 0xffffffff00007948 */ /* 0x000fe20003800000 */
[----:B------:R-:W-:Y:S01]  /*1220*/  IADD3 R188, R207, R212, RZ ;  /* 0x000000d4cfbc7210 */ /* 0x000fe20007ffe0ff */
[----:B--2---:R-:W-:-:S04]  /*1230*/  IMAD.WIDE.U32 R4, R53, c[0x0][0x1e0], R100 ;  /* 0x0000780035047a25 */ /* 0x004fc800078e0064 */
[----:B---3--:R-:W-:Y:S01]  /*1240*/  IMAD.WIDE.U32 R2, R53, c[0x0][0x208], R100 ;  /* 0x0000820035027a25 */ /* 0x008fe200078e0064 */
[----:B------:R-:W-:-:S04]  /*1250*/  IADD3 R5, R5, R0, RZ ;  /* 0x0000000005057210 */ /* 0x000fc80007ffe0ff */
[----:B------:R-:W-:Y:S01]  /*1260*/  IADD3 R3, R3, R6, RZ ;  /* 0x0000000603037210 */ /* 0x000fe20007ffe0ff */
[C---:B------:R-:W-:Y:S02]  /*1270*/  IMAD R6, R10.reuse, c[0x0][0x1e8], RZ ;  /* 0x00007a000a067a24 */ /* 0x040fe400078e02ff */
[----:B------:R-:W-:Y:S02]  /*1280*/  IMAD R0, R10, c[0x0][0x210], RZ ;  /* 0x000084000a007a24 */ /* 0x000fe400078e02ff */
[C---:B------:R-:W-:Y:S02]  /*1290*/  IMAD R6, R57.reuse, c[0x0][0x1ec], R6 ;  /* 0x00007b0039067a24 */ /* 0x040fe400078e0206 */
[----:B------:R-:W-:-:S04]  /*12a0*/  IMAD.WIDE.U32 R4, R57, c[0x0][0x1e8], R4 ;  /* 0x00007a0039047a25 */ /* 0x000fc800078e0004 */
[C---:B------:R-:W-:Y:S02]  /*12b0*/  IMAD R0, R57.reuse, c[0x0][0x214], R0 ;  /* 0x0000850039007a24 */ /* 0x040fe400078e0200 */
[----:B------:R-:W-:Y:S01]  /*12c0*/  IMAD.WIDE.U32 R2, R57, c[0x0][0x210], R2 ;  /* 0x0000840039027a25 */ /* 0x000fe200078e0002 */
[----:B------:R-:W-:-:S04]  /*12d0*/  IADD3 R7, R5, R6, RZ ;  /* 0x0000000605077210 */ /* 0x000fc80007ffe0ff */
[----:B------:R-:W-:Y:S02]  /*12e0*/  IADD3 R5, R3, R0, RZ ;  /* 0x0000000003057210 */ /* 0x000fe40007ffe0ff */
[----:B----4-:R-:W-:Y:S02]  /*12f0*/  @P0 SHF.R.S32.HI R3, RZ, 0x1f, R9 ;  /* 0x0000001fff030819 */ /* 0x010fe40000011409 */
[----:B------:R-:W-:Y:S02]  /*1300*/  @!P0 MOV R3, R8 ;  /* 0x0000000800038202 */ /* 0x000fe40000000f00 */
[----:B------:R-:W-:Y:S02]  /*1310*/  MOV R6, R4 ;  /* 0x0000000400067202 */ /* 0x000fe40000000f00 */
[----:B------:R-:W-:Y:S02]  /*1320*/  MOV R4, R2 ;  /* 0x0000000200047202 */ /* 0x000fe40000000f00 */
        /* <DEDUP_REMOVED lines=13> */
[----:B------:R1:W-:Y:S02]  /*1400*/  STL [R1+0x4c], R24 ;  /* 0x00004c1801007387 */ /* 0x0003e40000100800 */
[----:B------:R-:W2:Y:S01]  /*1410*/  LDL R28, [R1+0x1c] ;  /* 0x00001c00011c7983 */ /* 0x000ea20000100800 */
[----:B------:R-:W-:Y:S01]  /*1420*/  SHF.R.S32.HI R69, RZ, 0x1f, R59 ;  /* 0x0000001fff457819 */ /* 0x000fe2000001143b */
[----:B------:R-:W-:-:S02]  /*1430*/  IMAD R5, R10, c[0x0][0x1b8], RZ ;  /* 0x00006e000a057a24 */ /* 0x000fc400078e02ff */
[----:B------:R-:W3:Y:S01]  /*1440*/  LDL R23, [R1+0x20] ;  /* 0x0000200001177983 */ /* 0x000ee20000100800 */
[----:B------:R-:W-:Y:S01]  /*1450*/  LEA.HI R69, R69, R59, RZ, 0x3 ;  /* 0x0000003b45457211 */ /* 0x000fe200078f18ff */
[----:B------:R-:W-:Y:S02]  /*1460*/  IMAD.WIDE.U32 R2, R57, c[0x0][0x1b8], RZ ;  /* 0x00006e0039027a25 */ /* 0x000fe400078e00ff */
[----:B------:R-:W4:Y:S01]  /*1470*/  LDL R22, [R1+0x28] ;  /* 0x0000280001167983 */ /* 0x000f220000100800 */
[----:B------:R-:W-:Y:S01]  /*1480*/  LOP3.LUT R69, R69, 0xfffffff8, RZ, 0xc0, !PT ;  /* 0xfffffff845457812 */ /* 0x000fe200078ec0ff */
[----:B------:R-:W-:Y:S02]  /*1490*/  IMAD R5, R57, c[0x0][0x1bc], R5 ;  /* 0x00006f0039057a24 */ /* 0x000fe400078e0205 */
[----:B------:R-:W5:Y:S01]  /*14a0*/  LDL R26, [R1+0x70] ;  /* 0x00007000011a7983 */ /* 0x000f620000100800 */
[----:B------:R-:W-:Y:S02]  /*14b0*/  IMAD R6, R8, c[0x0][0x1c0], RZ ;  /* 0x0000700008067a24 */ /* 0x000fe400078e02ff */
[----:B------:R-:W-:Y:S01]  /*14c0*/  IMAD.IADD R69, R59, 0x1, -R69 ;  /* 0x000000013b457824 */ /* 0x000fe200078e0a45 */
[----:B------:R-:W5:Y:S01]  /*14d0*/  LDL R25, [R1+0x60] ;  /* 0x0000600001197983 */ /* 0x000f620000100800 */
[----:B------:R-:W-:-:S02]  /*14e0*/  IMAD.IADD R3, R3, 0x1, R5 ;  /* 0x0000000103037824 */ /* 0x000fc400078e0205 */
[----:B------:R-:W-:Y:S02]  /*14f0*/  IMAD R4, R69, 0x20, R53 ;  /* 0x0000002045047824 */ /* 0x000fe400078e0235 */
[----:B------:R-:W-:-:S04]  /*1500*/  IMAD.WIDE.U32 R2, R55, c[0x0][0x1c0], R2 ;  /* 0x0000700037027a25 */ /* 0x000fc800078e0002 */
[----:B------:R-:W-:-:S04]  /*1510*/  IMAD.IADD R4, R127, 0x1, R4 ;  /* 0x000000017f047824 */ /* 0x000fc800078e0204 */
[----:B------:R-:W-:-:S04]  /*1520*/  @P2 IMAD.HI.U32 R7, R4, c[0x0][0x2c8], RZ ;  /* 0x0000b20004072a27 */ /* 0x000fc800078e00ff */
[----:B------:R-:W-:Y:S01]  /*1530*/  IMAD.MOV.U32 R0, RZ, RZ, R4 ;  /* 0x000000ffff007224 */ /* 0x000fe200078e0004 */
[----:B------:R-:W-:Y:S01]  /*1540*/  @P2 SHF.R.U32.HI R0, RZ, c[0x0][0x2cc], R7 ;  /* 0x0000b300ff002a19 */ /* 0x000fe20000011607 */
[----:B------:R-:W-:-:S03]  /*1550*/  IMAD R7, R55, c[0x0][0x1c4], R6 ;  /* 0x0000710037077a24 */ /* 0x000fc600078e0206 */
[--C-:B------:R-:W-:Y:S01]  /*1560*/  SHF.R.S32.HI R6, RZ, 0x1f, R0.reuse ;  /* 0x0000001fff067819 */ /* 0x100fe20000011400 */
[----:B------:R-:W-:-:S04]  /*1570*/  IMAD.MOV R5, RZ, RZ, -R0 ;  /* 0x000000ffff057224 */ /* 0x000fc800078e0a00 */
[----:B------:R-:W-:Y:S02]  /*1580*/  IMAD R4, R5, c[0x0][0x2c4], R4 ;  /* 0x0000b10005047a24 */ /* 0x000fe400078e0204 */
[----:B------:R-:W-:Y:S02]  /*1590*/  IMAD R5, R6, c[0x0][0x1b0], RZ ;  /* 0x00006c0006057a24 */ /* 0x000fe400078e02ff */
[----:B------:R-:W-:Y:S02]  /*15a0*/  IMAD.IADD R3, R3, 0x1, R7 ;  /* 0x0000000103037824 */ /* 0x000fe400078e0207 */
[C---:B------:R-:W-:Y:S01]  /*15b0*/  IMAD R6, R0.reuse, c[0x0][0x1b4], R5 ;  /* 0x00006d0000067a24 */ /* 0x040fe200078e0205 */
[----:B------:R-:W-:Y:S01]  /*15c0*/  SHF.R.S32.HI R5, RZ, 0x1f, R4 ;  /* 0x0000001fff057819 */ /* 0x000fe20000011404 */
[----:B------:R-:W-:-:S04]  /*15d0*/  IMAD.WIDE.U32 R2, R0, c[0x0][0x1b0], R2 ;  /* 0x00006c0000027a25 */ /* 0x000fc800078e0002 */
[----:B------:R-:W-:Y:S02]  /*15e0*/  IMAD R0, R5, c[0x0][0x1a8], RZ ;  /* 0x00006a0005007a24 */ /* 0x000fe400078e02ff */
[----:B------:R-:W-:Y:S02]  /*15f0*/  IMAD.IADD R3, R3, 0x1, R6 ;  /* 0x0000000103037824 */ /* 0x000fe400078e0206 */
[C---:B------:R-:W-:Y:S02]  /*1600*/  IMAD R0, R4.reuse, c[0x0][0x1ac], R0 ;  /* 0x00006b0004007a24 */ /* 0x040fe400078e0200 */
[----:B------:R-:W-:-:S04]  /*1610*/  IMAD.WIDE.U32 R4, R4, c[0x0][0x1a8], R2 ;  /* 0x00006a0004047a25 */ /* 0x000fc800078e0002 */
[----:B------:R-:W-:Y:S01]  /*1620*/  IMAD.IADD R0, R5, 0x1, R0 ;  /* 0x0000000105007824 */ /* 0x000fe200078e0200 */
[----:B------:R-:W-:-:S04]  /*1630*/  LEA R2, P0, R4, c[0x0][0x160], 0x1 ;  /* 0x0000580004027a11 */ /* 0x000fc800078008ff */
[----:B------:R-:W-:Y:S01]  /*1640*/  LEA.HI.X R0, R4, c[0x0][0x164], R0, 0x1, P0 ;  /* 0x0000590004007a11 */ /* 0x000fe200000f0c00 */
[----:B------:R-:W1:Y:S01]  /*1650*/  SHFL.IDX PT, R3, R2, RZ, 0x181f ;  /* 0x00181fff02037589 */ /* 0x000e6200000e0000 */
[----:B------:R-:W-:-:S03]  /*1660*/  IMAD R16, R51, c[0x0][0x168], RZ ;  /* 0x00005a0033107a24 */ /* 0x000fc600078e02ff */
[----:B------:R-:W1:Y:S01]  /*1670*/  SHFL.IDX PT, R4, R0, RZ, 0x181f ;  /* 0x00181fff00047589 */ /* 0x000e6200000e0000 */
[----:B------:R-:W-:-:S05]  /*1680*/  IMAD.IADD R14, R53, 0x1, R127 ;  /* 0x00000001350e7824 */ /* 0x000fca00078e027f */
[----:B------:R-:W-:Y:S01]  /*1690*/  ISETP.GE.AND P5, PT, R14, R16, PT ;  /* 0x000000100e00720c */ /* 0x000fe20003fa6270 */
[----:B------:R-:W2:Y:S01]  /*16a0*/  SHFL.IDX PT, R12, R2, 0x1, 0x181f ;  /* 0x00381f00020c7f89 */ /* 0x000ea200000e0000 */
[----:B------:R-:W-:-:S03]  /*16b0*/  ISETP.GE.AND P6, PT, R100, c[0x0][0x198], PT ;  /* 0x0000660064007a0c */ /* 0x000fc60003fc6270 */
[----:B------:R-:W2:Y:S01]  /*16c0*/  SHFL.IDX PT, R13, R0, 0x1, 0x181f ;  /* 0x00381f00000d7f89 */ /* 0x000ea200000e0000 */
[----:B------:R-:W-:-:S04]  /*16d0*/  IADD3 R5, R14, 0x20, RZ ;  /* 0x000000200e057810 */ /* 0x000fc80007ffe0ff */
[----:B------:R-:W-:Y:S01]  /*16e0*/  ISETP.GE.AND P0, PT, R5, R16, PT ;  /* 0x000000100500720c */ /* 0x000fe20003f06270 */
[----:B------:R-:W-:Y:S02]  /*16f0*/  BAR.SYNC.DEFER_BLOCKING 0x0 ;  /* 0x0000000000007b1d */ /* 0x000fe40000010000 */
[----:B-1----:R-:W-:-:S04]  /*1700*/  @!P5 LEA R10, P1, R100, R3, 0x1 ;  /* 0x00000003640ad211 */ /* 0x002fc800078208ff */
[----:B------:R-:W-:Y:S01]  /*1710*/  @!P5 LEA.HI.X R11, R100, R4, R101, 0x1, P1 ;  /* 0x00000004640bd211 */ /* 0x000fe200008f0c65 */
[----:B------:R-:W-:Y:S01]  /*1720*/  SHFL.IDX PT, R15, R2, 0x3, 0x181f ;  /* 0x00781f00020f7f89 */ /* 0x000fe200000e0000 */
[----:B------:R-:W-:-:S04]  /*1730*/  IMAD.MOV.U32 R124, RZ, RZ, -0x60 ;  /* 0xffffffa0ff7c7424 */ /* 0x000fc800078e00ff */
[----:B------:R-:W-:Y:S02]  /*1740*/  IMAD R124, R226, R124, 0x60 ;  /* 0x00000060e27c7424 */ /* 0x000fe400078e027c */
[----:B------:R-:W-:Y:S01]  /*1750*/  IMAD.MOV.U32 R19, RZ, RZ, R24 ;  /* 0x000000ffff137224 */ /* 0x000fe200078e0018 */
[C---:B--2---:R-:W-:Y:S02]  /*1760*/  ISETP.GE.AND P3, PT, R28.reuse, c[0x0][0x198], PT ;  /* 0x000066001c007a0c */ /* 0x044fe40003f66270 */
[CC--:B------:R-:W-:Y:S02]  /*1770*/  @!P5 LEA R8, P4, R28.reuse, R3.reuse, 0x1 ;  /* 0x000000031c08d211 */ /* 0x0c0fe400078808ff */
[C---:B---3--:R-:W-:Y:S01]  /*1780*/  ISETP.GE.AND P1, PT, R23.reuse, c[0x0][0x198], PT ;  /* 0x0000660017007a0c */ /* 0x048fe20003f26270 */
[----:B------:R-:W-:Y:S01]  /*1790*/  @!PT LDS RZ, [RZ] ;  /* 0x00000000fffff984 */ /* 0x000fe20000000800 */
[----:B------:R-:W-:Y:S01]  /*17a0*/  @!PT LDS RZ, [RZ] ;  /* 0x00000000fffff984 */ /* 0x000fe20000000800 */
[----:B----4-:R1:W-:Y:S01]  /*17b0*/  @!P5 LDGSTS.E.BYPASS.LTC128B.128 [R22+0x100], [R10.64], !P6 ;  /* 0x001000000a16dfae */ /* 0x0103e2000f101d46 */
[----:B-----5:R-:W-:Y:S02]  /*17c0*/  @!P5 LEA.HI.X R9, R28, R4, R26, 0x1, P4 ;  /* 0x000000041c09d211 */ /* 0x020fe400020f0c1a */
[----:B------:R-:W-:-:S02]  /*17d0*/  @!P5 LEA R6, P4, R23, R3, 0x1 ;  /* 0x000000031706d211 */ /* 0x000fc400078808ff */
[----:B------:R-:W-:-:S03]  /*17e0*/  IADD3 R3, R14, 0x40, RZ ;  /* 0x000000400e037810 */ /* 0x000fc60007ffe0ff */
[----:B------:R2:W-:Y:S01]  /*17f0*/  @!P5 LDGSTS.E.BYPASS.LTC128B.128 [R22+0x4100], [R8.64], !P3 ;  /* 0x041000000816dfae */ /* 0x0005e2000d901d46 */
[----:B------:R-:W-:-:S05]  /*1800*/  @!P5 LEA.HI.X R7, R23, R4, R25, 0x1, P4 ;  /* 0x000000041707d211 */ /* 0x000fca00020f0c19 */
[----:B------:R3:W-:Y:S01]  /*1810*/  @!P5 LDGSTS.E.BYPASS.LTC128B.128 [R22+0x8100], [R6.64], !P1 ;  /* 0x081000000616dfae */ /* 0x0007e2000c901d46 */
[----:B------:R-:W-:-:S03]  /*1820*/  ISETP.GE.AND P5, PT, R3, R16, PT ;  /* 0x000000100300720c */ /* 0x000fc60003fa6270 */
[----:B-1----:R1:W4:Y:S04]  /*1830*/  SHFL.IDX PT, R11, R2, 0x2, 0x181f ;  /* 0x00581f00020b7f89 */ /* 0x00232800000e0000 */
[----:B------:R-:W5:Y:S01]  /*1840*/  SHFL.IDX PT, R10, R0, 0x2, 0x181f ;  /* 0x00581f00000a7f89 */ /* 0x000f6200000e0000 */
[----:B--2---:R-:W-:-:S04]  /*1850*/  @!P0 LEA R8, P4, R100, R12, 0x1 ;  /* 0x0000000c64088211 */ /* 0x004fc800078808ff */
[-C--:B------:R-:W-:Y:S02]  /*1860*/  @!P0 LEA.HI.X R9, R100, R13.reuse, R101, 0x1, P4 ;  /* 0x0000000d64098211 */ /* 0x080fe400020f0c65 */
[CC--:B------:R-:W-:Y:S01]  /*1870*/  @!P0 LEA R4, P4, R28.reuse, R12.reuse, 0x1 ;  /* 0x0000000c1c048211 */ /* 0x0c0fe200078808ff */
[----:B------:R-:W2:Y:S03]  /*1880*/  SHFL.IDX PT, R0, R0, 0x3, 0x181f ;  /* 0x00781f0000007f89 */ /* 0x000ea600000e0000 */
[----:B------:R-:W-:Y:S01]  /*1890*/  @!P0 LEA.HI.X R5, R28, R13, R26, 0x1, P4 ;  /* 0x0000000d1c058211 */ /* 0x000fe200020f0c1a */
[----:B------:R4:W-:Y:S01]  /*18a0*/  @!P0 LDGSTS.E.BYPASS.LTC128B.128 [R22+0x1100], [R8.64], !P6 ;  /* 0x0110000008168fae */ /* 0x0009e2000f101d46 */
[----:B-1----:R-:W-:-:S03]  /*18b0*/  @!P0 LEA R2, P4, R23, R12, 0x1 ;  /* 0x0000000c17028211 */ /* 0x002fc600078808ff */
[----:B------:R1:W-:Y:S01]  /*18c0*/  @!P0 LDGSTS.E.BYPASS.LTC128B.128 [R22+0x5100], [R4.64], !P3 ;  /* 0x0510000004168fae */ /* 0x0003e2000d901d46 */
[----:B------:R-:W-:Y:S02]  /*18d0*/  IADD3 R14, R14, 0x60, RZ ;  /* 0x000000600e0e7810 */ /* 0x000fe40007ffe0ff */
[----:B------:R-:W-:-:S05]  /*18e0*/  @!P0 LEA.HI.X R3, R23, R13, R25, 0x1, P4 ;  /* 0x0000000d17038211 */ /* 0x000fca00020f0c19 */
[----:B------:R1:W-:Y:S01]  /*18f0*/  @!P0 LDGSTS.E.BYPASS.LTC128B.128 [R22+0x9100], [R2.64], !P1 ;  /* 0x0910000002168fae */ /* 0x0003e2000c901d46 */
[----:B------:R-:W-:Y:S02]  /*1900*/  ISETP.GE.AND P0, PT, R14, R16, PT ;  /* 0x000000100e00720c */ /* 0x000fe40003f06270 */
[----:B----4-:R-:W-:-:S04]  /*1910*/  @!P5 LEA R8, P4, R100, R11, 0x1 ;  /* 0x0000000b6408d211 */ /* 0x010fc800078808ff */
[----:B-----5:R-:W-:Y:S02]  /*1920*/  @!P5 LEA.HI.X R9, R100, R10, R101, 0x1, P4 ;  /* 0x0000000a6409d211 */ /* 0x020fe400020f0c65 */
[----:B---3--:R-:W-:-:S03]  /*1930*/  @!P5 LEA R6, P4, R28, R11, 0x1 ;  /* 0x0000000b1c06d211 */ /* 0x008fc600078808ff */
[----:B------:R3:W-:Y:S01]  /*1940*/  @!P5 LDGSTS.E.BYPASS.LTC128B.128 [R22+0x2100], [R8.64], !P6 ;  /* 0x021000000816dfae */ /* 0x0007e2000f101d46 */
[----:B------:R-:W-:Y:S02]  /*1950*/  @!P5 LEA.HI.X R7, R28, R10, R26, 0x1, P4 ;  /* 0x0000000a1c07d211 */ /* 0x000fe400020f0c1a */
[----:B-1----:R-:W-:-:S03]  /*1960*/  @!P5 LEA R4, P4, R23, R11, 0x1 ;  /* 0x0000000b1704d211 */ /* 0x002fc600078808ff */
[----:B------:R1:W-:Y:S01]  /*1970*/  @!P5 LDGSTS.E.BYPASS.LTC128B.128 [R22+0x6100], [R6.64], !P3 ;  /* 0x061000000616dfae */ /* 0x0003e2000d901d46 */
[----:B------:R-:W-:Y:S02]  /*1980*/  @!P5 LEA.HI.X R5, R23, R10, R25, 0x1, P4 ;  /* 0x0000000a1705d211 */ /* 0x000fe400020f0c19 */
[----:B------:R-:W-:Y:S02]  /*1990*/  IADD3 R10, R226, -0x1, RZ ;  /* 0xffffffffe20a7810 */ /* 0x000fe40007ffe0ff */
[C---:B------:R-:W-:Y:S01]  /*19a0*/  @!P0 LEA R2, P4, R100.reuse, R15, 0x1 ;  /* 0x0000000f64028211 */ /* 0x040fe200078808ff */
[----:B------:R4:W-:Y:S01]  /*19b0*/  @!P5 LDGSTS.E.BYPASS.LTC128B.128 [R22+0xa100], [R4.64], !P1 ;  /* 0x0a1000000416dfae */ /* 0x0009e2000c901d46 */
[----:B------:R-:W-:Y:S02]  /*19c0*/  SHF.R.S32.HI R11, RZ, 0x1f, R10 ;  /* 0x0000001fff0b7819 */ /* 0x000fe4000001140a */
[----:B--2---:R-:W-:-:S05]  /*19d0*/  @!P0 LEA.HI.X R3, R100, R0, R101, 0x1, P4 ;  /* 0x0000000064038211 */ /* 0x004fca00020f0c65 */
[----:B------:R2:W-:Y:S01]  /*19e0*/  @!P0 LDGSTS.E.BYPASS.LTC128B.128 [R22+0x3100], [R2.64], !P6 ;  /* 0x0310000002168fae */ /* 0x0005e2000f101d46 */
[----:B---3--:R-:W-:Y:S01]  /*19f0*/  IMAD R8, R11, c[0x0][0x1e0], RZ ;  /* 0x000078000b087a24 */ /* 0x008fe200078e02ff */
[----:B------:R-:W-:-:S03]  /*1a00*/  IADD3 R9, R124, c[0x0][0x1d0], -R53 ;  /* 0x000074007c097a10 */ /* 0x000fc60007ffe835 */
[C---:B------:R-:W-:Y:S01]  /*1a10*/  IMAD R8, R10.reuse, c[0x0][0x1e4], R8 ;  /* 0x000079000a087a24 */ /* 0x040fe200078e0208 */
[----:B------:R-:W-:Y:S01]  /*1a20*/  ISETP.GE.AND P6, PT, R9, 0x21, PT ;  /* 0x000000210900780c */ /* 0x000fe20003fc6270 */
[----:B-1----:R-:W-:Y:S01]  /*1a30*/  IMAD.WIDE.U32 R6, R10, c[0x0][0x1e0], RZ ;  /* 0x000078000a067a25 */ /* 0x002fe200078e00ff */
[----:B----4-:R-:W-:-:S04]  /*1a40*/  @!P0 LEA R4, P4, R28, R15, 0x1 ;  /* 0x0000000f1c048211 */ /* 0x010fc800078808ff */
[----:B------:R-:W-:Y:S02]  /*1a50*/  @!P0 LEA.HI.X R5, R28, R0, R26, 0x1, P4 ;  /* 0x000000001c058211 */ /* 0x000fe400020f0c1a */
[----:B--2---:R-:W-:-:S03]  /*1a60*/  @!P0 LEA R2, P5, R23, R15, 0x1 ;  /* 0x0000000f17028211 */ /* 0x004fc600078a08ff */
[----:B------:R1:W-:Y:S01]  /*1a70*/  @!P0 LDGSTS.E.BYPASS.LTC128B.128 [R22+0x7100], [R4.64], !P3 ;  /* 0x0710000004168fae */ /* 0x0003e2000d901d46 */
[----:B------:R-:W-:Y:S02]  /*1a80*/  ISETP.GE.AND P4, PT, R9, 0x1, PT ;  /* 0x000000010900780c */ /* 0x000fe40003f86270 */
[----:B------:R-:W-:Y:S01]  /*1a90*/  @!P0 LEA.HI.X R3, R23, R0, R25, 0x1, P5 ;  /* 0x0000000017038211 */ /* 0x000fe200028f0c19 */
[----:B------:R-:W-:Y:S02]  /*1aa0*/  IMAD.IADD R0, R7, 0x1, R8 ;  /* 0x0000000107007824 */ /* 0x000fe400078e0208 */
[----:B------:R-:W-:Y:S02]  /*1ab0*/  IMAD.MOV.U32 R16, RZ, RZ, c[0x0][0x1e0] ;  /* 0x00007800ff107624 */ /* 0x000fe400078e00ff */
[----:B------:R2:W-:Y:S01]  /*1ac0*/  @!P0 LDGSTS.E.BYPASS.LTC128B.128 [R22+0xb100], [R2.64], !P1 ;  /* 0x0b10000002168fae */ /* 0x0005e2000c901d46 */
[----:B------:R-:W-:Y:S01]  /*1ad0*/  IMAD R0, R0, 0x60, RZ ;  /* 0x0000006000007824 */ /* 0x000fe200078e02ff */
[----:B------:R-:W-:Y:S01]  /*1ae0*/  ISETP.GE.AND P5, PT, R9, 0x41, PT ;  /* 0x000000410900780c */ /* 0x000fe20003fa6270 */
[----:B------:R-:W-:Y:S01]  /*1af0*/  IMAD.MOV.U32 R8, RZ, RZ, c[0x0][0x1e4] ;  /* 0x00007900ff087624 */ /* 0x000fe200078e00ff */
[----:B------:R-:W0:Y:S02]  /*1b00*/  LDGDEPBAR ;  /* 0x00000000000079af */ /* 0x000e240000000000 */
[----:B------:R-:W-:Y:S01]  /*1b10*/  @P4 ISETP.GE.AND P3, PT, R100, c[0x0][0x1d4], PT ;  /* 0x0000750064004a0c */ /* 0x000fe20003f66270 */
[----:B------:R-:W-:-:S04]  /*1b20*/  IMAD.WIDE.U32 R12, R16, 0x40, RZ ;  /* 0x00000040100c7825 */ /* 0x000fc800078e00ff */
[----:B--2---:R-:W-:-:S04]  /*1b30*/  IMAD.WIDE.U32 R2, R6, 0x60, R18 ;  /* 0x0000006006027825 */ /* 0x004fc800078e0012 */
[----:B------:R-:W-:Y:S01]  /*1b40*/  IMAD.IADD R0, R3, 0x1, R0 ;  /* 0x0000000103007824 */ /* 0x000fe200078e0200 */
[----:B------:R-:W-:Y:S02]  /*1b50*/  @P6 LEA R3, P0, R16, R2, 0x5 ;  /* 0x0000000210036211 */ /* 0x000fe400078028ff */
[----:B------:R-:W-:Y:S02]  /*1b60*/  @P4 LEA R6, P1, R2, c[0x0][0x1c8], 0x1 ;  /* 0x0000720002064a11 */ /* 0x000fe400078208ff */
[----:B-1----:R-:W-:Y:S02]  /*1b70*/  @P6 LEA.HI.X R5, R16, R0, R8, 0x5, P0 ;  /* 0x0000000010056211 */ /* 0x002fe400000f2c08 */
[----:B------:R-:W-:Y:S02]  /*1b80*/  @P4 ISETP.GE.AND P0, PT, R28, c[0x0][0x1d4], PT ;  /* 0x000075001c004a0c */ /* 0x000fe40003f06270 */
[----:B------:R-:W-:Y:S02]  /*1b90*/  @P4 LEA.HI.X R7, R2, c[0x0][0x1cc], R0, 0x1, P1 ;  /* 0x0000730002074a11 */ /* 0x000fe400008f0c00 */
[----:B------:R-:W-:-:S03]  /*1ba0*/  @P6 LEA R4, P1, R3, c[0x0][0x1c8], 0x1 ;  /* 0x0000720003046a11 */ /* 0x000fc600078208ff */
[----:B------:R1:W-:Y:S01]  /*1bb0*/  @P4 LDGSTS.E.BYPASS.LTC128B.128 [R22+0x12100], [R6.64], !P3 ;  /* 0x1210000006164fae */ /* 0x0003e2000d901d46 */
[----:B------:R-:W-:Y:S02]  /*1bc0*/  @P6 LEA.HI.X R5, R3, c[0x0][0x1cc], R5, 0x1, P1 ;  /* 0x0000730003056a11 */ /* 0x000fe400008f0c05 */
[----:B------:R-:W-:Y:S01]  /*1bd0*/  @P5 IADD3 R3, P1, R2, R12, RZ ;  /* 0x0000000c02035210 */ /* 0x000fe20007f3e0ff */
[----:B------:R-:W-:Y:S02]  /*1be0*/  IMAD.SHL.U32 R2, R8, 0x40, RZ ;  /* 0x0000004008027824 */ /* 0x000fe400078e00ff */
[----:B------:R1:W-:Y:S03]  /*1bf0*/  @P4 LDGSTS.E.BYPASS.LTC128B.128 [R22+0x15100], [R6.64+0x80], !P0 ;  /* 0x1510008006164fae */ /* 0x0003e6000c101d46 */
[----:B------:R-:W-:Y:S02]  /*1c00*/  @P5 IADD3.X R0, R0, R13, R2, P1, !PT ;  /* 0x0000000d00005210 */ /* 0x000fe40000ffe402 */
[----:B------:R-:W-:-:S02]  /*1c10*/  @P5 LEA R2, P0, R3, c[0x0][0x1c8], 0x1 ;  /* 0x0000720003025a11 */ /* 0x000fc400078008ff */
[----:B------:R-:W-:Y:S02]  /*1c20*/  @P4 ISETP.GE.AND P3, PT, R23, c[0x0][0x1d4], PT ;  /* 0x0000750017004a0c */ /* 0x000fe40003f66270 */
[----:B------:R-:W-:Y:S02]  /*1c30*/  @P6 ISETP.GE.AND P1, PT, R100, c[0x0][0x1d4], PT ;  /* 0x0000750064006a0c */ /* 0x000fe40003f26270 */
[----:B------:R-:W-:Y:S02]  /*1c40*/  @P5 LEA.HI.X R3, R3, c[0x0][0x1cc], R0, 0x1, P0 ;  /* 0x0000730003035a11 */ /* 0x000fe400000f0c00 */
[----:B------:R-:W-:-:S07]  /*1c50*/  @P6 ISETP.GE.AND P0, PT, R28, c[0x0][0x1d4], PT ;  /* 0x000075001c006a0c */ /* 0x000fce0003f06270 */
[----:B------:R1:W-:Y:S01]  /*1c60*/  @P4 LDGSTS.E.BYPASS.LTC128B.128 [R22+0x18100], [R6.64+0x100], !P3 ;  /* 0x1810010006164fae */ /* 0x0003e2000d901d46 */
[----:B------:R-:W-:Y:S02]  /*1c70*/  @P6 ISETP.GE.AND P4, PT, R23, c[0x0][0x1d4], PT ;  /* 0x0000750017006a0c */ /* 0x000fe40003f86270 */
[----:B------:R-:W-:Y:S01]  /*1c80*/  @P5 ISETP.GE.AND P3, PT, R100, c[0x0][0x1d4], PT ;  /* 0x0000750064005a0c */ /* 0x000fe20003f66270 */
[----:B------:R2:W-:Y:S01]  /*1c90*/  @P6 LDGSTS.E.BYPASS.LTC128B.128 [R22+0x13100], [R4.64], !P1 ;  /* 0x1310000004166fae */ /* 0x0005e2000c901d46 */
[----:B------:R-:W-:-:S03]  /*1ca0*/  @P5 ISETP.GE.AND P1, PT, R28, c[0x0][0x1d4], PT ;  /* 0x000075001c005a0c */ /* 0x000fc60003f26270 */
[----:B------:R2:W-:Y:S01]  /*1cb0*/  @P6 LDGSTS.E.BYPASS.LTC128B.128 [R22+0x16100], [R4.64+0x80], !P0 ;  /* 0x1610008004166fae */ /* 0x0005e2000c101d46 */
[----:B------:R-:W-:-:S05]  /*1cc0*/  @P5 ISETP.GE.AND P0, PT, R23, c[0x0][0x1d4], PT ;  /* 0x0000750017005a0c */ /* 0x000fca0003f06270 */
[----:B------:R2:W-:Y:S04]  /*1cd0*/  @P6 LDGSTS.E.BYPASS.LTC128B.128 [R22+0x19100], [R4.64+0x100], !P4 ;  /* 0x1910010004166fae */ /* 0x0005e8000e101d46 */
[----:B------:R3:W-:Y:S04]  /*1ce0*/  @P5 LDGSTS.E.BYPASS.LTC128B.128 [R22+0x14100], [R2.64], !P3 ;  /* 0x1410000002165fae */ /* 0x0007e8000d901d46 */
[----:B------:R3:W-:Y:S04]  /*1cf0*/  @P5 LDGSTS.E.BYPASS.LTC128B.128 [R22+0x17100], [R2.64+0x80], !P1 ;  /* 0x1710008002165fae */ /* 0x0007e8000c901d46 */
[----:B------:R3:W-:Y:S04]  /*1d00*/  @P5 LDGSTS.E.BYPASS.LTC128B.128 [R22+0x1a100], [R2.64+0x100], !P0 ;  /* 0x1a10010002165fae */ /* 0x0007e8000c101d46 */
[----:B------:R-:W0:Y:S01]  /*1d10*/  LDGDEPBAR ;  /* 0x00000000000079af */ /* 0x000e220000000000 */
[----:B------:R-:W-:-:S02]  /*1d20*/  IMAD R0, R11, c[0x0][0x208], RZ ;  /* 0x000082000b007a24 */ /* 0x000fc400078e02ff */
[----:B-1----:R-:W-:-:S04]  /*1d30*/  IMAD.WIDE.U32 R6, R10, c[0x0][0x208], RZ ;  /* 0x000082000a067a25 */ /* 0x002fc800078e00ff */
[----:B------:R-:W-:Y:S02]  /*1d40*/  IMAD R0, R10, c[0x0][0x20c], R0 ;  /* 0x000083000a007a24 */ /* 0x000fe400078e0200 */
[----:B------:R-:W-:Y:S01]  /*1d50*/  IMAD.MOV.U32 R14, RZ, RZ, R20 ;  /* 0x000000ffff0e7224 */ /* 0x000fe200078e0014 */
[----:B------:R-:W-:-:S04]  /*1d60*/  DEPBAR.LE SB0, 0x1 ;  /* 0x000080400000791a */ /* 0x000fc80000000000 */
[----:B------:R-:W-:Y:S01]  /*1d70*/  BAR.SYNC.DEFER_BLOCKING 0x0 ;  /* 0x0000000000007b1d */ /* 0x000fe20000010000 */
[----:B------:R-:W-:Y:S02]  /*1d80*/  IMAD.IADD R0, R7, 0x1, R0 ;  /* 0x0000000107007824 */ /* 0x000fe400078e0200 */
[----:B------:R-:W-:Y:S02]  /*1d90*/  IMAD.MOV.U32 R15, RZ, RZ, R17 ;  /* 0x000000ffff0f7224 */ /* 0x000fe400078e0011 */
[----:B------:R-:W-:Y:S02]  /*1da0*/  IMAD R0, R0, 0x60, RZ ;  /* 0x0000006000007824 */ /* 0x000fe400078e02ff */
[----:B--2---:R-:W-:-:S04]  /*1db0*/  IMAD.WIDE.U32 R4, R6, 0x60, R14 ;  /* 0x0000006006047825 */ /* 0x004fc800078e000e */
[----:B------:R-:W-:Y:S01]  /*1dc0*/  IMAD.MOV.U32 R20, RZ, RZ, c[0x0][0x208] ;  /* 0x00008200ff147624 */ /* 0x000fe200078e00ff */
[----:B---3--:R-:W-:Y:S01]  /*1dd0*/  LEA R2, P0, R4, c[0x0][0x1f8], 0x1 ;  /* 0x00007e0004027a11 */ /* 0x008fe200078008ff */
[----:B------:R-:W-:Y:S02]  /*1de0*/  IMAD.IADD R0, R5, 0x1, R0 ;  /* 0x0000000105007824 */ /* 0x000fe400078e0200 */
[----:B------:R-:W-:Y:S02]  /*1df0*/  IMAD.MOV.U32 R10, RZ, RZ, 0x6 ;  /* 0x00000006ff0a7424 */ /* 0x000fe400078e00ff */
[----:B------:R-:W-:Y:S01]  /*1e00*/  IMAD.SHL.U32 R21, R20, 0x40, RZ ;  /* 0x0000004014157824 */ /* 0x000fe200078e00ff */
[----:B------:R-:W-:Y:S02]  /*1e10*/  LEA.HI.X R3, R4, c[0x0][0x1fc], R0, 0x1, P0 ;  /* 0x00007f0004037a11 */ /* 0x000fe400000f0c00 */
[----:B------:R-:W-:Y:S01]  /*1e20*/  SHF.L.U64.HI R20, R20, R10, c[0x0][0x20c] ;  /* 0x0000830014147619 */ /* 0x000fe2000001020a */
[----:B------:R1:W2:Y:S01]  /*1e30*/  LDSM.16.M88.4 R156, [R188] ;  /* 0x00000000bc9c783b */ /* 0x0002a20000000200 */
[----:B------:R-:W-:-:S03]  /*1e40*/  IADD3 R12, P3, P1, R21, 0x80, R2 ;  /* 0x00000080150c7810 */ /* 0x000fc6000797e002 */
[----:B------:R1:W3:Y:S04]  /*1e50*/  LDSM.16.M88.4 R172, [R188+0x4000] ;  /* 0x00400000bcac783b */ /* 0x0002e80000000200 */
[----:B------:R-:W4:Y:S04]  /*1e60*/  LDSM.16.M88.4 R188, [R188+0x8000] ;  /* 0x00800000bcbc783b */ /* 0x000f280000000200 */
[----:B------:R1:W1:Y:S04]  /*1e70*/  LDSM.16.M88.4 R152, [R212] ;  /* 0x00000000d498783b */ /* 0x0002680000000200 */
[----:B------:R1:W1:Y:S04]  /*1e80*/  LDSM.16.M88.4 R160, [R213] ;  /* 0x00000000d5a0783b */ /* 0x0002680000000200 */
[----:B------:R1:W1:Y:S04]  /*1e90*/  LDSM.16.M88.4 R164, [R214] ;  /* 0x00000000d6a4783b */ /* 0x0002680000000200 */
[----:B------:R1:W1:Y:S04]  /*1ea0*/  LDSM.16.M88.4 R168, [R212+0x4000] ;  /* 0x00400000d4a8783b */ /* 0x0002680000000200 */
[----:B------:R1:W1:Y:S04]  /*1eb0*/  LDSM.16.M88.4 R176, [R213+0x4000] ;  /* 0x00400000d5b0783b */ /* 0x0002680000000200 */
[----:B------:R1:W1:Y:S04]  /*1ec0*/  LDSM.16.M88.4 R180, [R214+0x4000] ;  /* 0x00400000d6b4783b */ /* 0x0002680000000200 */
[----:B------:R1:W1:Y:S04]  /*1ed0*/  LDSM.16.M88.4 R184, [R212+0x8000] ;  /* 0x00800000d4b8783b */ /* 0x0002680000000200 */
[----:B------:R1:W1:Y:S04]  /*1ee0*/  LDSM.16.M88.4 R192, [R213+0x8000] ;  /* 0x00800000d5c0783b */ /* 0x0002680000000200 */
[----:B------:R1:W1:Y:S01]  /*1ef0*/  LDSM.16.M88.4 R196, [R214+0x8000] ;  /* 0x00800000d6c4783b */ /* 0x0002620000000200 */
[----:B------:R-:W-:-:S03]  /*1f00*/  IADD3.X R13, R20, RZ, R3, P3, P1 ;  /* 0x000000ff140d7210 */ /* 0x000fc60001fe2403 */
[----:B------:R-:W-:Y:S01]  /*1f10*/  BAR.SYNC.DEFER_BLOCKING 0x0 ;  /* 0x0000000000007b1d */ /* 0x000fe20000010000 */
[C---:B------:R-:W-:Y:S02]  /*1f20*/  IADD3 R10, P3, P1, R21.reuse, 0x100, R2 ;  /* 0x00000100150a7810 */ /* 0x040fe4000797e002 */
[----:B------:R-:W-:Y:S02]  /*1f30*/  ISETP.GE.AND P6, PT, R100, c[0x0][0x1d4], PT ;  /* 0x0000750064007a0c */ /* 0x000fe40003fc6270 */
[----:B------:R-:W-:Y:S02]  /*1f40*/  ISETP.GE.AND P5, PT, R28, c[0x0][0x1d4], PT ;  /* 0x000075001c007a0c */ /* 0x000fe40003fa6270 */
[----:B------:R-:W-:Y:S02]  /*1f50*/  IADD3 R4, P0, R21, R2, RZ ;  /* 0x0000000215047210 */ /* 0x000fe40007f1e0ff */
[----:B------:R-:W-:Y:S02]  /*1f60*/  IADD3.X R11, R20, RZ, R3, P3, P1 ;  /* 0x000000ff140b7210 */ /* 0x000fe40001fe2403 */
[----:B------:R-:W-:-:S02]  /*1f70*/  ISETP.LT.OR P3, PT, R9, 0x1, P6 ;  /* 0x000000010900780c */ /* 0x000fc40003761670 */
[----:B------:R-:W-:Y:S01]  /*1f80*/  ISETP.LT.OR P1, PT, R9, 0x1, P5 ;  /* 0x000000010900780c */ /* 0x000fe20002f21670 */
[----:B------:R-:W-:Y:S01]  /*1f90*/  IMAD.X R5, R20, 0x1, R3, P0 ;  /* 0x0000000114057824 */ /* 0x000fe200000e0603 */
[----:B------:R-:W-:Y:S02]  /*1fa0*/  IADD3 R6, P0, R4, R21, RZ ;  /* 0x0000001504067210 */ /* 0x000fe40007f1e0ff */
[----:B------:R-:W-:-:S03]  /*1fb0*/  ISETP.GE.AND P4, PT, R23, c[0x0][0x1d4], PT ;  /* 0x0000750017007a0c */ /* 0x000fc60003f86270 */
[----:B------:R-:W-:Y:S01]  /*1fc0*/  IMAD.X R7, R5, 0x1, R20, P0 ;  /* 0x0000000105077824 */ /* 0x000fe200000e0614 */
[----:B------:R-:W-:-:S03]  /*1fd0*/  ISETP.LT.OR P0, PT, R9, 0x1, P4 ;  /* 0x000000010900780c */ /* 0x000fc60002701670 */
[----:B------:R-:W-:Y:S01]  /*1fe0*/  @!PT LDS RZ, [RZ] ;  /* 0x00000000fffff984 */ /* 0x000fe20000000800 */
[----:B------:R-:W-:Y:S01]  /*1ff0*/  @!PT LDS RZ, [RZ] ;  /* 0x00000000fffff984 */ /* 0x000fe20000000800 */
[----:B------:R-:W-:Y:S01]  /*2000*/  @!PT LDS RZ, [RZ] ;  /* 0x00000000fffff984 */ /* 0x000fe20000000800 */
[----:B------:R1:W-:Y:S01]  /*2010*/  LDGSTS.E.BYPASS.LTC128B.128 [R22+0x100], [R2.64], !P3 ;  /* 0x0010000002167fae */ /* 0x0003e2000d901d46 */
[----:B------:R-:W-:-:S03]  /*2020*/  ISETP.LT.OR P3, PT, R9, 0x21, P6 ;  /* 0x000000210900780c */ /* 0x000fc60003761670 */
[----:B------:R1:W-:Y:S01]  /*2030*/  LDGSTS.E.BYPASS.LTC128B.128 [R22+0x3100], [R2.64+0x80], !P1 ;  /* 0x0310008002167fae */ /* 0x0003e2000c901d46 */
[C---:B------:R-:W-:Y:S02]  /*2040*/  ISETP.LT.OR P1, PT, R9.reuse, 0x21, P5 ;  /* 0x000000210900780c */ /* 0x040fe40002f21670 */
[C---:B------:R-:W-:Y:S01]  /*2050*/  ISETP.LT.OR P6, PT, R9.reuse, 0x41, P6 ;  /* 0x000000410900780c */ /* 0x040fe200037c1670 */
[----:B------:R1:W-:Y:S01]  /*2060*/  STL.64 [R1+0x68], R18 ;  /* 0x0000681201007387 */ /* 0x0003e20000100a00 */
[----:B------:R-:W-:-:S03]  /*2070*/  ISETP.LT.OR P5, PT, R9, 0x41, P5 ;  /* 0x000000410900780c */ /* 0x000fc60002fa1670 */
[----:B------:R1:W-:Y:S01]  /*2080*/  LDGSTS.E.BYPASS.LTC128B.128 [R22+0x6100], [R2.64+0x100], !P0 ;  /* 0x0610010002167fae */ /* 0x0003e2000c101d46 */
[C---:B------:R-:W-:Y:S02]  /*2090*/  ISETP.LT.OR P0, PT, R9.reuse, 0x21, P4 ;  /* 0x000000210900780c */ /* 0x040fe40002701670 */
[----:B------:R-:W-:Y:S01]  /*20a0*/  ISETP.LT.OR P4, PT, R9, 0x41, P4 ;  /* 0x000000410900780c */ /* 0x000fe20002781670 */
[----:B------:R1:W-:Y:S04]  /*20b0*/  LDGSTS.E.BYPASS.LTC128B.128 [R22+0x1100], [R4.64], !P3 ;  /* 0x0110000004167fae */ /* 0x0003e8000d901d46 */
[----:B------:R1:W-:Y:S01]  /*20c0*/  LDGSTS.E.BYPASS.LTC128B.128 [R22+0x4100], [R12.64], !P1 ;  /* 0x041000000c167fae */ /* 0x0003e2000c901d46 */
[----:B------:R-:W-:Y:S01]  /*20d0*/  ISETP.GE.AND P1, PT, R226, 0x2, PT ;  /* 0x00000002e200780c */ /* 0x000fe20003f26270 */
[----:B------:R-:W-:Y:S04]  /*20e0*/  BSSY B0, `(.L_x_1083) ;  /* 0x0000028000007945 */ /* 0x000fe80003800000 */
[----:B------:R1:W-:Y:S04]  /*20f0*/  LDGSTS.E.BYPASS.LTC128B.128 [R22+0x7100], [R10.64], !P0 ;  /* 0x071000000a167fae */ /* 0x0003e8000c101d46 */
[----:B------:R1:W-:Y:S04]  /*2100*/  LDGSTS.E.BYPASS.LTC128B.128 [R22+0x2100], [R6.64], !P6 ;  /* 0x0210000006167fae */ /* 0x0003e8000f101d46 */
[----:B------:R1:W-:Y:S04]  /*2110*/  LDGSTS.E.BYPASS.LTC128B.128 [R22+0x5100], [R6.64+0x80], !P5 ;  /* 0x0510008006167fae */ /* 0x0003e8000e901d46 */
[----:B------:R1:W-:Y:S04]  /*2120*/  LDGSTS.E.BYPASS.LTC128B.128 [R22+0x8100], [R6.64+0x100], !P4 ;  /* 0x0810010006167fae */ /* 0x0003e8000e101d46 */
[----:B------:R-:W0:Y:S01]  /*2130*/  LDGDEPBAR ;  /* 0x00000000000079af */ /* 0x000e220000000000 */
[----:B------:R-:W-:Y:S05]  /*2140*/  @!P1 BRA `(.L_x_1084) ;  /* 0x0000021000009947 */ /* 0x000fea0003800000 */
[----:B--234-:R-:W-:Y:S01]  /*2150*/  IADD3 R0, R226, -0x2, RZ ;  /* 0xfffffffee2007810 */ /* 0x01cfe20007ffe0ff */
[C---:B-1----:R-:W-:Y:S01]  /*2160*/  IMAD.SHL.U32 R6, R16.reuse, 0x40, RZ ;  /* 0x0000004010067824 */ /* 0x042fe200078e00ff */
[----:B------:R-:W-:-:S02]  /*2170*/  SHF.L.U64.HI R7, R16, 0x6, R8 ;  /* 0x0000000610077819 */ /* 0x000fc40000010208 */
[----:B------:R-:W-:Y:S01]  /*2180*/  SHF.R.S32.HI R2, RZ, 0x1f, R0 ;  /* 0x0000001fff027819 */ /* 0x000fe20000011400 */
[----:B------:R-:W-:Y:S01]  /*2190*/  IMAD.WIDE.U32 R4, R0, c[0x0][0x1e0], RZ ;  /* 0x0000780000047a25 */ /* 0x000fe200078e00ff */
[----:B------:R-:W-:-:S03]  /*21a0*/  ISETP.GE.AND P4, PT, R100, c[0x0][0x1d4], PT ;  /* 0x0000750064007a0c */ /* 0x000fc60003f86270 */
        /* <DEDUP_REMOVED lines=9> */
[----:B------:R-:W-:Y:S02]  /*2240*/  ISETP.GE.AND P3, PT, R28, c[0x0][0x1d4], PT ;  /* 0x000075001c007a0c */ /* 0x000fe40003f66270 */
[--C-:B------:R-:W-:Y:S01]  /*2250*/  IADD3.X R11, R7, RZ, R3.reuse, P5, P0 ;  /* 0x000000ff070b7210 */ /* 0x100fe20002fe0403 */
[----:B------:R1:W-:Y:S01]  /*2260*/  LDGSTS.E.BYPASS.LTC128B.128 [R22+0x1b100], [R2.64], !P4 ;  /* 0x1b10000002167fae */ /* 0x0003e2000e101d46 */
[----:B------:R-:W-:Y:S02]  /*2270*/  IADD3 R8, P6, P5, R6, 0x100, R2 ;  /* 0x0000010006087810 */ /* 0x000fe40007dde002 */
[----:B------:R-:W-:Y:S02]  /*2280*/  ISETP.GE.AND P0, PT, R23, c[0x0][0x1d4], PT ;  /* 0x0000750017007a0c */ /* 0x000fe40003f06270 */
[----:B------:R-:W-:-:S02]  /*2290*/  IADD3.X R9, R7, RZ, R3, P6, P5 ;  /* 0x000000ff07097210 */ /* 0x000fc400037ea403 */
[----:B------:R-:W-:-:S03]  /*22a0*/  IADD3 R4, P6, R6, R2, RZ ;  /* 0x0000000206047210 */ /* 0x000fc60007fde0ff */
[----:B------:R1:W-:Y:S01]  /*22b0*/  LDGSTS.E.BYPASS.LTC128B.128 [R22+0x1e100], [R2.64+0x80], !P3 ;  /* 0x1e10008002167fae */ /* 0x0003e2000d901d46 */
[----:B------:R-:W-:Y:S01]  /*22c0*/  IADD3 R6, P5, R4, R6, RZ ;  /* 0x0000000604067210 */ /* 0x000fe20007fbe0ff */
[----:B------:R-:W-:-:S04]  /*22d0*/  IMAD.X R5, R7, 0x1, R3, P6 ;  /* 0x0000000107057824 */ /* 0x000fc800030e0603 */
        /* <DEDUP_REMOVED lines=8> */
.L_x_1084:
[----:B--234-:R-:W-:Y:S05]  /*2360*/  BSYNC B0 ;  /* 0x0000000000007941 */ /* 0x01cfea0003800000 */
.L_x_1083:
[----:B------:R-:W0:Y:S01]  /*2370*/  LDGDEPBAR ;  /* 0x00000000000079af */ /* 0x000e220000000000 */
[----:B------:R-:W-:Y:S01]  /*2380*/  IMAD.MOV.U32 R208, RZ, RZ, 0x20 ;  /* 0x00000020ffd07424 */ /* 0x000fe200078e00ff */
[----:B------:R-:W-:Y:S01]  /*2390*/  LOP3.LUT P0, RZ, R69, 0x2, RZ, 0xc0, !PT ;  /* 0x0000000245ff7812 */ /* 0x000fe2000780c0ff */
[----:B------:R-:W-:Y:S03]  /*23a0*/  BSSY B0, `(.L_x_1085) ;  /* 0x0000034000007945 */ /* 0x000fe60003800000 */
[----:B------:R-:W-:-:S05]  /*23b0*/  SEL R208, R208, 0xffffffe0, !P0 ;  /* 0xffffffe0d0d07807 */ /* 0x000fca0004000000 */
[----:B-1----:R-:W-:Y:S01]  /*23c0*/  IMAD.IADD R3, R209, 0x1, R208 ;  /* 0x00000001d1037824 */ /* 0x002fe200078e02d0 */
[----:B------:R-:W-:-:S04]  /*23d0*/  DEPBAR.LE SB0, 0x2 ;  /* 0x000080800000791a */ /* 0x000fc80000000000 */
[----:B------:R-:W-:Y:S06]  /*23e0*/  BAR.SYNC.DEFER_BLOCKING 0x0 ;  /* 0x0000000000007b1d */ /* 0x000fec0000010000 */
[----:B------:R1:W2:Y:S04]  /*23f0*/  LDSM.16.M88.4 R24, [R209] ;  /* 0x00000000d118783b */ /* 0x0002a80000000200 */
[----:B------:R1:W3:Y:S04]  /*2400*/  LDSM.16.M88.4 R16, [R209+0x800] ;  /* 0x00080000d110783b */ /* 0x0002e80000000200 */
[----:B------:R1:W4:Y:S04]  /*2410*/  LDSM.16.M88.4 R32, [R209+0x1000] ;  /* 0x00100000d120783b */ /* 0x0003280000000200 */
        /* <DEDUP_REMOVED lines=10> */
[----:B--23--:R-:W-:Y:S02]  /*24c0*/  IADD3 R0, R226, -0x2, RZ ;  /* 0xfffffffee2007810 */ /* 0x00cfe40007ffe0ff */
[----:B------:R-:W-:-:S02]  /*24d0*/  ISETP.GE.AND P3, PT, R100, c[0x0][0x1d4], PT ;  /* 0x0000750064007a0c */ /* 0x000fc40003f66270 */
[----:B------:R-:W-:Y:S01]  /*24e0*/  SHF.R.S32.HI R2, RZ, 0x1f, R0 ;  /* 0x0000001fff027819 */ /* 0x000fe20000011400 */
[----:B------:R-:W-:Y:S01]  /*24f0*/  IMAD.WIDE.U32 R6, R0, c[0x0][0x208], RZ ;  /* 0x0000820000067a25 */ /* 0x000fe200078e00ff */
[----:B------:R-:W-:Y:S02]  /*2500*/  ISETP.GE.AND P1, PT, R28, c[0x0][0x1d4], PT ;  /* 0x000075001c007a0c */ /* 0x000fe40003f26270 */
[----:B------:R-:W-:Y:S01]  /*2510*/  ISETP.GE.AND P0, PT, R23, c[0x0][0x1d4], PT ;  /* 0x0000750017007a0c */ /* 0x000fe20003f06270 */
        /* <DEDUP_REMOVED lines=28> */
.L_x_1086:
[----:B--23--:R-:W-:Y:S05]  /*26e0*/  BSYNC B0 ;  /* 0x0000000000007941 */ /* 0x00cfea0003800000 */
.L_x_1085:
[C---:B-1----:R-:W-:Y:S08]  /*26f0*/  HMMA.16816.F32 R4, R152.reuse, R40, RZ ;  /* 0x000000289804723c */ /* 0x042ff000000018ff */
[C---:B----4-:R-:W-:Y:S08]  /*2700*/  HMMA.16816.F32 R8, R152.reuse, R34, RZ ;  /* 0x000000229808723c */ /* 0x050ff000000018ff */
[C---:B------:R-:W-:Y:S08]  /*2710*/  HMMA.16816.F32 R12, R152.reuse, R32, RZ ;  /* 0x00000020980c723c */ /* 0x040ff000000018ff */
[C---:B------:R-:W-:Y:S08]  /*2720*/  HMMA.16816.F32 R28, R152.reuse, R24, RZ ;  /* 0x00000018981c723c */ /* 0x040ff000000018ff */
[----:B------:R-:W-:Y:S01]  /*2730*/  HMMA.16816.F32 R20, R152, R16, RZ ;  /* 0x000000109814723c */ /* 0x000fe200000018ff */
[----:B------:R-:W-:Y:S01]  /*2740*/  IMAD.MOV.U32 R0, RZ, RZ, 0x40 ;  /* 0x00000040ff007424 */ /* 0x000fe200078e00ff */
[----:B------:R-:W-:Y:S01]  /*2750*/  LOP3.LUT P0, RZ, R69, 0x4, RZ, 0xc0, !PT ;  /* 0x0000000445ff7812 */ /* 0x000fe2000780c0ff */
[----:B------:R-:W2:Y:S04]  /*2760*/  LDL R126, [R1+0x98] ;  /* 0x00009800017e7983 */ /* 0x000ea80000100800 */
[----:B------:R-:W3:Y:S01]  /*2770*/  LDL R125, [R1+0x58] ;  /* 0x00005800017d7983 */ /* 0x000ee20000100800 */
[----:B------:R-:W-:Y:S03]  /*2780*/  HMMA.16816.F32 R92, R156, R60, R4 ;  /* 0x0000003c9c5c723c */ /* 0x000fe60000001804 */
[----:B------:R-:W-:Y:S04]  /*2790*/  LDSM.16.M88.4 R104, [R3+0x5800] ;  /* 0x005800000368783b */ /* 0x000fe80000000200 */
[----:B------:R-:W0:Y:S01]  /*27a0*/  LDGDEPBAR ;  /* 0x00000000000079af */ /* 0x000e220000000000 */
[----:B------:R-:W-:Y:S08]  /*27b0*/  HMMA.16816.F32 R4, R152, R42, RZ ;  /* 0x0000002a9804723c */ /* 0x000ff000000018ff */
[C---:B------:R-:W-:Y:S08]  /*27c0*/  HMMA.16816.F32 R100, R156.reuse, R54, R8 ;  /* 0x000000369c64723c */ /* 0x040ff00000001808 */
[----:B------:R-:W-:Y:S08]  /*27d0*/  HMMA.16816.F32 R96, R156, R52, R12 ;  /* 0x000000349c60723c */ /* 0x000ff0000000180c */
[C---:B------:R-:W-:Y:S08]  /*27e0*/  HMMA.16816.F32 R8, R152.reuse, R64, RZ ;  /* 0x000000409808723c */ /* 0x040ff000000018ff */
[----:B------:R-:W-:Y:S01]  /*27f0*/  HMMA.16816.F32 R12, R152, R56, RZ ;  /* 0x00000038980c723c */ /* 0x000fe200000018ff */
[----:B------:R-:W-:-:S07]  /*2800*/  SEL R206, R0, 0xffffffc0, !P0 ;  /* 0xffffffc000ce7807 */ /* 0x000fce0004000000 */
[----:B------:R-:W-:Y:S01]  /*2810*/  HMMA.16816.F32 R24, R152, R26, RZ ;  /* 0x0000001a9818723c */ /* 0x000fe200000018ff */
[----:B------:R-:W-:-:S07]  /*2820*/  IMAD.IADD R2, R209, 0x1, R206 ;  /* 0x00000001d1027824 */ /* 0x000fce00078e02ce */
[----:B------:R-:W-:Y:S08]  /*2830*/  HMMA.16816.F32 R16, R152, R18, RZ ;  /* 0x000000129810723c */ /* 0x000ff000000018ff */
[C---:B------:R-:W-:Y:S08]  /*2840*/  HMMA.16816.F32 R88, R156.reuse, R62, R4 ;  /* 0x0000003e9c58723c */ /* 0x040ff00000001804 */
[C---:B------:R-:W-:Y:S08]  /*2850*/  HMMA.16816.F32 R44, R156.reuse, R36, R28 ;  /* 0x000000249c2c723c */ /* 0x040ff0000000181c */
[C---:B------:R-:W-:Y:S01]  /*2860*/  HMMA.16816.F32 R76, R156.reuse, R72, R8 ;  /* 0x000000489c4c723c */ /* 0x040fe20000001808 */
[----:B------:R-:W-:Y:S07]  /*2870*/  LDSM.16.M88.4 R8, [R2+0x1800] ;  /* 0x001800000208783b */ /* 0x000fee0000000200 */
[----:B------:R-:W-:Y:S01]  /*2880*/  HMMA.16816.F32 R84, R156, R80, R12 ;  /* 0x000000509c54723c */ /* 0x000fe2000000180c */
[----:B------:R-:W-:Y:S01]  /*2890*/  LDSM.16.M88.4 R12, [R2+0x1000] ;  /* 0x00100000020c783b */ /* 0x000fe20000000200 */
[----:B------:R-:W-:-:S03]  /*28a0*/  IADD3 R0, R206, R209, R208 ;  /* 0x000000d1ce007210 */ /* 0x000fc60007ffe0d0 */
[----:B------:R-:W-:Y:S03]  /*28b0*/  LDSM.16.M88.4 R112, [R2+0x3000] ;  /* 0x003000000270783b */ /* 0x000fe60000000200 */
[----:B------:R-:W-:Y:S01]  /*28c0*/  HMMA.16816.F32 R4, R152, R66, RZ ;  /* 0x000000429804723c */ /* 0x000fe200000018ff */
[----:B------:R-:W-:Y:S04]  /*28d0*/  LDSM.16.M88.4 R52, [R0+0x800] ;  /* 0x000800000034783b */ /* 0x000fe80000000200 */
[----:B------:R-:W-:Y:S03]  /*28e0*/  LDSM.16.M88.4 R116, [R2+0x3800] ;  /* 0x003800000274783b */ /* 0x000fe60000000200 */
[C---:B------:R-:W-:Y:S01]  /*28f0*/  HMMA.16816.F32 R28, R156.reuse, R48, R20 ;  /* 0x000000309c1c723c */ /* 0x040fe20000001814 */
[----:B------:R-:W1:Y:S04]  /*2900*/  LDSM.16.M88.4 R20, [R2] ;  /* 0x000000000214783b */ /* 0x000e680000000200 */
[----:B------:R-:W-:Y:S03]  /*2910*/  LDSM.16.M88.4 R108, [R2+0x5800] ;  /* 0x00580000026c783b */ /* 0x000fe60000000200 */
[C---:B------:R-:W-:Y:S01]  /*2920*/  HMMA.16816.F32 R32, R156.reuse, R38, R24 ;  /* 0x000000269c20723c */ /* 0x040fe20000001818 */
[----:B------:R-:W4:Y:S04]  /*2930*/  LDSM.16.M88.4 R24, [R2+0x800] ;  /* 0x000800000218783b */ /* 0x000f280000000200 */
[----:B------:R-:W-:Y:S03]  /*2940*/  LDSM.16.M88.4 R36, [R2+0x2800] ;  /* 0x002800000224783b */ /* 0x000fe60000000200 */
[----:B------:R-:W-:Y:S01]  /*2950*/  HMMA.16816.F32 R48, R156, R50, R16 ;  /* 0x000000329c30723c */ /* 0x000fe20000001810 */
[----:B------:R-:W-:Y:S07]  /*2960*/  LDSM.16.M88.4 R120, [R0+0x3000] ;  /* 0x003000000078783b */ /* 0x000fee0000000200 */
[----:B------:R-:W-:Y:S01]  /*2970*/  HMMA.16816.F32 R16, R152, R58, RZ ;  /* 0x0000003a9810723c */ /* 0x000fe200000018ff */
[----:B------:R-:W-:Y:S07]  /*2980*/  LDSM.16.M88.4 R56, [R0] ;  /* 0x000000000038783b */ /* 0x000fee0000000200 */
[----:B------:R-:W-:Y:S01]  /*2990*/  HMMA.16816.F32 R72, R156, R74, R4 ;  /* 0x0000004a9c48723c */ /* 0x000fe20000001804 */
[----:B------:R-:W5:Y:S07]  /*29a0*/  LDSM.16.M88.4 R4, [R2+0x2000] ;  /* 0x002000000204783b */ /* 0x000f6e0000000200 */
[----:B-1----:R-:W-:Y:S01]  /*29b0*/  HMMA.16816.F32 R68, R160, R20, R44 ;  /* 0x00000014a044723c */ /* 0x002fe2000000182c */
[----:B------:R-:W-:Y:S07]  /*29c0*/  LDSM.16.M88.4 R44, [R0+0x1000] ;  /* 0x00100000002c783b */ /* 0x000fee0000000200 */
[----:B------:R-:W-:Y:S08]  /*29d0*/  HMMA.16816.F32 R80, R156, R82, R16 ;  /* 0x000000529c50723c */ /* 0x000ff00000001810 */
[C---:B------:R-:W-:Y:S08]  /*29e0*/  HMMA.16816.F32 R64, R160.reuse, R22, R32 ;  /* 0x00000016a040723c */ /* 0x040ff00000001820 */
[C---:B------:R-:W-:Y:S01]  /*29f0*/  HMMA.16816.F32 R20, R160.reuse, R10, R88 ;  /* 0x0000000aa014723c */ /* 0x040fe20000001858 */
[----:B------:R-:W1:Y:S07]  /*2a00*/  LDSM.16.M88.4 R88, [R0+0x2000] ;  /* 0x002000000058783b */ /* 0x000e6e0000000200 */
[C---:B------:R-:W-:Y:S01]  /*2a10*/  HMMA.16816.F32 R40, R160.reuse, R12, R96 ;  /* 0x0000000ca028723c */ /* 0x040fe20000001860 */
[----:B------:R-:W1:Y:S07]  /*2a20*/  LDSM.16.M88.4 R96, [R209+0x3000] ;  /* 0x00300000d160783b */ /* 0x000e6e0000000200 */
[C---:B----4-:R-:W-:Y:S01]  /*2a30*/  HMMA.16816.F32 R60, R160.reuse, R24, R28 ;  /* 0x00000018a03c723c */ /* 0x050fe2000000181c */
[----:B------:R-:W4:Y:S07]  /*2a40*/  LDSM.16.M88.4 R28, [R0+0x1800] ;  /* 0x00180000001c783b */ /* 0x000f2e0000000200 */
[C---:B------:R-:W-:Y:S08]  /*2a50*/  HMMA.16816.F32 R48, R160.reuse, R26, R48 ;  /* 0x0000001aa030723c */ /* 0x040ff00000001830 */
[C---:B------:R-:W-:Y:S01]  /*2a60*/  HMMA.16816.F32 R32, R160.reuse, R14, R100 ;  /* 0x0000000ea020723c */ /* 0x040fe20000001864 */
[----:B------:R-:W-:Y:S07]  /*2a70*/  LDSM.16.M88.4 R100, [R209+0x4800] ;  /* 0x00480000d164783b */ /* 0x000fee0000000200 */
[C---:B------:R-:W-:Y:S01]  /*2a80*/  HMMA.16816.F32 R24, R160.reuse, R8, R92 ;  /* 0x00000008a018723c */ /* 0x040fe2000000185c */
[----:B------:R-:W1:Y:S07]  /*2a90*/  LDSM.16.M88.4 R92, [R0+0x2800] ;  /* 0x00280000005c783b */ /* 0x000e6e0000000200 */
[C---:B-----5:R-:W-:Y:S01]  /*2aa0*/  HMMA.16816.F32 R16, R160.reuse, R4, R84 ;  /* 0x00000004a010723c */ /* 0x060fe20000001854 */
[----:B------:R-:W5:Y:S07]  /*2ab0*/  LDSM.16.M88.4 R84, [R209+0x3800] ;  /* 0x00380000d154783b */ /* 0x000f6e0000000200 */
[C---:B------:R-:W-:Y:S01]  /*2ac0*/  HMMA.16816.F32 R12, R160.reuse, R6, R80 ;  /* 0x00000006a00c723c */ /* 0x040fe20000001850 */
[----:B------:R-:W1:Y:S07]  /*2ad0*/  LDSM.16.M88.4 R80, [R209+0x4000] ;  /* 0x00400000d150783b */ /* 0x000e6e0000000200 */
[C---:B------:R-:W-:Y:S08]  /*2ae0*/  HMMA.16816.F32 R8, R160.reuse, R36, R76 ;  /* 0x00000024a008723c */ /* 0x040ff0000000184c */
[----:B------:R-:W-:Y:S08]  /*2af0*/  HMMA.16816.F32 R4, R160, R38, R72 ;  /* 0x00000026a004723c */ /* 0x000ff00000001848 */
[C---:B------:R-:W-:Y:S08]  /*2b00*/  HMMA.16816.F32 R36, R164.reuse, R56, R68 ;  /* 0x00000038a424723c */ /* 0x040ff00000001844 */
[C---:B------:R-:W-:Y:S08]  /*2b10*/  HMMA.16816.F32 R76, R164.reuse, R54, R48 ;  /* 0x00000036a44c723c */ /* 0x040ff00000001830 */
[C---:B------:R-:W-:Y:S08]  /*2b20*/  HMMA.16816.F32 R68, R164.reuse, R52, R60 ;  /* 0x00000034a444723c */ /* 0x040ff0000000183c */
[C---:B-1----:R-:W-:Y:S08]  /*2b30*/  HMMA.16816.F32 R48, R164.reuse, R88, R16 ;  /* 0x00000058a430723c */ /* 0x042ff00000001810 */
[C---:B------:R-:W-:Y:S08]  /*2b40*/  HMMA.16816.F32 R64, R164.reuse, R58, R64 ;  /* 0x0000003aa440723c */ /* 0x040ff00000001840 */
[----:B------:R-:W-:Y:S01]  /*2b50*/  HMMA.16816.F32 R60, R164, R46, R32 ;  /* 0x0000002ea43c723c */ /* 0x000fe20000001820 */
[----:B------:R-:W-:Y:S07]  /*2b60*/  LDSM.16.M88.4 R32, [R209+0x5800] ;  /* 0x00580000d120783b */ /* 0x000fee0000000200 */
[----:B------:R-:W-:Y:S01]  /*2b70*/  HMMA.16816.F32 R16, R168, R96, R36 ;  /* 0x00000060a810723c */ /* 0x000fe20000001824 */
[----:B------:R-:W1:Y:S07]  /*2b80*/  LDSM.16.M88.4 R36, [R209+0x5000] ;  /* 0x00500000d124783b */ /* 0x000e6e0000000200 */
[C---:B----4-:R-:W-:Y:S01]  /*2b90*/  HMMA.16816.F32 R56, R164.reuse, R28, R24 ;  /* 0x0000001ca438723c */ /* 0x050fe20000001818 */
[----:B------:R-:W4:Y:S07]  /*2ba0*/  LDSM.16.M88.4 R24, [R3+0x3000] ;  /* 0x003000000318783b */ /* 0x000f2e0000000200 */
[C---:B------:R-:W-:Y:S08]  /*2bb0*/  HMMA.16816.F32 R72, R164.reuse, R44, R40 ;  /* 0x0000002ca448723c */ /* 0x040ff00000001828 */
[C---:B------:R-:W-:Y:S01]  /*2bc0*/  HMMA.16816.F32 R44, R164.reuse, R90, R12 ;  /* 0x0000005aa42c723c */ /* 0x040fe2000000180c */
[----:B------:R-:W-:Y:S07]  /*2bd0*/  LDSM.16.M88.4 R88, [R3+0x4800] ;  /* 0x004800000358783b */ /* 0x000fee0000000200 */
[C---:B------:R-:W-:Y:S08]  /*2be0*/  HMMA.16816.F32 R40, R164.reuse, R92, R8 ;  /* 0x0000005ca428723c */ /* 0x040ff00000001808 */
[----:B------:R-:W-:Y:S01]  /*2bf0*/  HMMA.16816.F32 R52, R164, R30, R20 ;  /* 0x0000001ea434723c */ /* 0x000fe20000001814 */
[----:B------:R-:W1:Y:S07]  /*2c00*/  LDSM.16.M88.4 R20, [R3+0x3800] ;  /* 0x003800000314783b */ /* 0x000e6e0000000200 */
[----:B------:R-:W-:Y:S01]  /*2c10*/  HMMA.16816.F32 R12, R168, R98, R64 ;  /* 0x00000062a80c723c */ /* 0x000fe20000001840 */
[----:B------:R-:W1:Y:S07]  /*2c20*/  LDSM.16.M88.4 R96, [R3+0x4000] ;  /* 0x004000000360783b */ /* 0x000e6e0000000200 */
[----:B------:R-:W-:Y:S01]  /*2c30*/  HMMA.16816.F32 R28, R164, R94, R4 ;  /* 0x0000005ea41c723c */ /* 0x000fe20000001804 */
[----:B------:R-:W2:Y:S07]  /*2c40*/  LDSM.16.M88.4 R92, [R3+0x5000] ;  /* 0x00500000035c783b */ /* 0x000eae0000000200 */
[C---:B-----5:R-:W-:Y:S08]  /*2c50*/  HMMA.16816.F32 R8, R168.reuse, R84, R68 ;  /* 0x00000054a808723c */ /* 0x060ff00000001844 */
[C---:B------:R-:W-:Y:S08]  /*2c60*/  HMMA.16816.F32 R4, R168.reuse, R86, R76 ;  /* 0x00000056a804723c */ /* 0x040ff0000000184c */
[C---:B------:R-:W-:Y:S08]  /*2c70*/  HMMA.16816.F32 R84, R168.reuse, R80, R72 ;  /* 0x00000050a854723c */ /* 0x040ff00000001848 */
[C---:B------:R-:W-:Y:S08]  /*2c80*/  HMMA.16816.F32 R80, R168.reuse, R82, R60 ;  /* 0x00000052a850723c */ /* 0x040ff0000000183c */
[C---:B-1----:R-:W-:Y:S08]  /*2c90*/  HMMA.16816.F32 R64, R168.reuse, R38, R44 ;  /* 0x00000026a840723c */ /* 0x042ff0000000182c */
[----:B------:R-:W-:Y:S01]  /*2ca0*/  HMMA.16816.F32 R60, R168, R32, R40 ;  /* 0x00000020a83c723c */ /* 0x000fe20000001828 */
[----:B------:R-:W1:Y:S07]  /*2cb0*/  LDSM.16.M88.4 R40, [R2+0x4000] ;  /* 0x004000000228783b */ /* 0x000e6e0000000200 */
[----:B----4-:R-:W-:Y:S08]  /*2cc0*/  HMMA.16816.F32 R44, R172, R24, R16 ;  /* 0x00000018ac2c723c */ /* 0x010ff00000001810 */
[C---:B------:R-:W-:Y:S08]  /*2cd0*/  HMMA.16816.F32 R76, R168.reuse, R100, R56 ;  /* 0x00000064a84c723c */ /* 0x040ff00000001838 */
[C---:B------:R-:W-:Y:S01]  /*2ce0*/  HMMA.16816.F32 R72, R168.reuse, R102, R52 ;  /* 0x00000066a848723c */ /* 0x040fe20000001834 */
[----:B------:R-:W-:Y:S07]  /*2cf0*/  LDSM.16.M88.4 R100, [R2+0x5000] ;  /* 0x005000000264783b */ /* 0x000fee0000000200 */
[----:B------:R-:W-:Y:S01]  /*2d00*/  HMMA.16816.F32 R68, R168, R36, R48 ;  /* 0x00000024a844723c */ /* 0x000fe20000001830 */
[----:B------:R-:W4:Y:S07]  /*2d10*/  LDSM.16.M88.4 R36, [R2+0x4800] ;  /* 0x004800000224783b */ /* 0x000f2e0000000200 */
[----:B------:R-:W-:Y:S08]  /*2d20*/  HMMA.16816.F32 R52, R172, R26, R12 ;  /* 0x0000001aac34723c */ /* 0x000ff0000000180c */
[----:B------:R-:W-:Y:S08]  /*2d30*/  HMMA.16816.F32 R56, R168, R34, R28 ;  /* 0x00000022a838723c */ /* 0x000ff0000000181c */
[C---:B------:R-:W-:Y:S08]  /*2d40*/  HMMA.16816.F32 R32, R172.reuse, R22, R4 ;  /* 0x00000016ac20723c */ /* 0x040ff00000001804 */
[----:B------:R-:W-:Y:S08]  /*2d50*/  HMMA.16816.F32 R4, R172, R104, R60 ;  /* 0x00000068ac04723c */ /* 0x000ff0000000183c */
[----:B------:R-:W-:Y:S08]  /*2d60*/  HMMA.16816.F32 R44, R176, R112, R44 ;  /* 0x00000070b02c723c */ /* 0x000ff0000000182c */
[C---:B------:R-:W-:Y:S08]  /*2d70*/  HMMA.16816.F32 R28, R172.reuse, R96, R84 ;  /* 0x00000060ac1c723c */ /* 0x040ff00000001854 */
[C---:B------:R-:W-:Y:S01]  /*2d80*/  HMMA.16816.F32 R24, R172.reuse, R98, R80 ;  /* 0x00000062ac18723c */ /* 0x040fe20000001850 */
[----:B------:R-:W-:Y:S07]  /*2d90*/  LDSM.16.M88.4 R96, [R0+0x4800] ;  /* 0x004800000060783b */ /* 0x000fee0000000200 */
[C---:B------:R-:W-:Y:S08]  /*2da0*/  HMMA.16816.F32 R48, R172.reuse, R20, R8 ;  /* 0x00000014ac30723c */ /* 0x040ff00000001808 */
[C---:B------:R-:W-:Y:S08]  /*2db0*/  HMMA.16816.F32 R20, R172.reuse, R88, R76 ;  /* 0x00000058ac14723c */ /* 0x040ff0000000184c */
[C---:B------:R-:W-:Y:S01]  /*2dc0*/  HMMA.16816.F32 R16, R172.reuse, R90, R72 ;  /* 0x0000005aac10723c */ /* 0x040fe20000001848 */
[----:B------:R-:W-:Y:S07]  /*2dd0*/  LDSM.16.M88.4 R88, [R0+0x3800] ;  /* 0x003800000058783b */ /* 0x000fee0000000200 */
[C---:B--2---:R-:W-:Y:S08]  /*2de0*/  HMMA.16816.F32 R12, R172.reuse, R92, R68 ;  /* 0x0000005cac0c723c */ /* 0x044ff00000001844 */
[----:B------:R-:W-:Y:S01]  /*2df0*/  HMMA.16816.F32 R8, R172, R94, R64 ;  /* 0x0000005eac08723c */ /* 0x000fe20000001840 */
[----:B------:R-:W-:Y:S07]  /*2e00*/  LDSM.16.M88.4 R92, [R0+0x4000] ;  /* 0x00400000005c783b */ /* 0x000fee0000000200 */
[----:B------:R-:W-:Y:S01]  /*2e10*/  HMMA.16816.F32 R80, R176, R114, R52 ;  /* 0x00000072b050723c */ /* 0x000fe20000001834 */
[----:B------:R-:W2:Y:S07]  /*2e20*/  LDSM.16.M88.4 R112, [R209+0x6000] ;  /* 0x00600000d170783b */ /* 0x000eae0000000200 */
[----:B------:R-:W-:Y:S01]  /*2e30*/  HMMA.16816.F32 R84, R172, R106, R56 ;  /* 0x0000006aac54723c */ /* 0x000fe20000001838 */
[----:B------:R-:W-:Y:S07]  /*2e40*/  LDSM.16.M88.4 R104, [R2+0x6000] ;  /* 0x006000000268783b */ /* 0x000fee0000000200 */
[C---:B------:R-:W-:Y:S08]  /*2e50*/  HMMA.16816.F32 R72, R176.reuse, R118, R32 ;  /* 0x00000076b048723c */ /* 0x040ff00000001820 */
[----:B------:R-:W-:Y:S08]  /*2e60*/  HMMA.16816.F32 R32, R176, R108, R4 ;  /* 0x0000006cb020723c */ /* 0x000ff00000001804 */
[----:B------:R-:W-:Y:S01]  /*2e70*/  HMMA.16816.F32 R4, R180, R120, R44 ;  /* 0x00000078b404723c */ /* 0x000fe2000000182c */
[----:B------:R-:W-:Y:S07]  /*2e80*/  LDSM.16.M88.4 R44, [R209+0x7000] ;  /* 0x00700000d12c783b */ /* 0x000fee0000000200 */
[C---:B-1----:R-:W-:Y:S08]  /*2e90*/  HMMA.16816.F32 R68, R176.reuse, R40, R28 ;  /* 0x00000028b044723c */ /* 0x042ff0000000181c */
[C---:B------:R-:W-:Y:S01]  /*2ea0*/  HMMA.16816.F32 R56, R176.reuse, R42, R24 ;  /* 0x0000002ab038723c */ /* 0x040fe20000001818 */
[----:B------:R-:W1:Y:S04]  /*2eb0*/  LDSM.16.M88.4 R40, [R0+0x5000] ;  /* 0x005000000028783b */ /* 0x000e680000000200 */
[----:B------:R-:W-:Y:S03]  /*2ec0*/  LDSM.16.M88.4 R24, [R209+0x6800] ;  /* 0x00680000d118783b */ /* 0x000fe60000000200 */
[C---:B----4-:R-:W-:Y:S08]  /*2ed0*/  HMMA.16816.F32 R64, R176.reuse, R36, R20 ;  /* 0x00000024b040723c */ /* 0x050ff00000001814 */
[C---:B------:R-:W-:Y:S01]  /*2ee0*/  HMMA.16816.F32 R60, R176.reuse, R38, R16 ;  /* 0x00000026b03c723c */ /* 0x040fe20000001810 */
[----:B------:R-:W4:Y:S07]  /*2ef0*/  LDSM.16.M88.4 R36, [R0+0x5800] ;  /* 0x005800000024783b */ /* 0x000f2e0000000200 */
[C---:B------:R-:W-:Y:S08]  /*2f00*/  HMMA.16816.F32 R76, R176.reuse, R116, R48 ;  /* 0x00000074b04c723c */ /* 0x040ff00000001830 */
[C---:B------:R-:W-:Y:S08]  /*2f10*/  HMMA.16816.F32 R52, R176.reuse, R100, R12 ;  /* 0x00000064b034723c */ /* 0x040ff0000000180c */
[----:B------:R-:W-:Y:S01]  /*2f20*/  HMMA.16816.F32 R48, R176, R102, R8 ;  /* 0x00000066b030723c */ /* 0x000fe20000001808 */
[----:B------:R-:W5:Y:S07]  /*2f30*/  LDSM.16.M88.4 R100, [R3+0x6000] ;  /* 0x006000000364783b */ /* 0x000f6e0000000200 */
[----:B------:R-:W-:Y:S08]  /*2f40*/  HMMA.16816.F32 R20, R180, R122, R80 ;  /* 0x0000007ab414723c */ /* 0x000ff00000001850 */
[----:B------:R-:W-:Y:S01]  /*2f50*/  HMMA.16816.F32 R28, R176, R110, R84 ;  /* 0x0000006eb01c723c */ /* 0x000fe20000001854 */
[----:B------:R-:W1:Y:S07]  /*2f60*/  LDSM.16.M88.4 R84, [R209+0x7800] ;  /* 0x00780000d154783b */ /* 0x000e6e0000000200 */
[----:B--2---:R-:W-:Y:S08]  /*2f70*/  HMMA.16816.F32 R4, R184, R112, R4 ;  /* 0x00000070b804723c */ /* 0x004ff00000001804 */
[C---:B------:R-:W-:Y:S08]  /*2f80*/  HMMA.16816.F32 R16, R180.reuse, R88, R76 ;  /* 0x00000058b410723c */ /* 0x040ff0000000184c */
[C---:B------:R-:W-:Y:S08]  /*2f90*/  HMMA.16816.F32 R12, R180.reuse, R90, R72 ;  /* 0x0000005ab40c723c */ /* 0x040ff00000001848 */
[C---:B------:R-:W-:Y:S08]  /*2fa0*/  HMMA.16816.F32 R8, R180.reuse, R92, R68 ;  /* 0x0000005cb408723c */ /* 0x040ff00000001844 */
[C---:B------:R-:W-:Y:S08]  /*2fb0*/  HMMA.16816.F32 R56, R180.reuse, R94, R56 ;  /* 0x0000005eb438723c */ /* 0x040ff00000001838 */
[C---:B------:R-:W-:Y:S08]  /*2fc0*/  HMMA.16816.F32 R68, R180.reuse, R96, R64 ;  /* 0x00000060b444723c */ /* 0x040ff00000001840 */
[C---:B------:R-:W-:Y:S01]  /*2fd0*/  HMMA.16816.F32 R92, R180.reuse, R98, R60 ;  /* 0x00000062b45c723c */ /* 0x040fe2000000183c */
[----:B------:R-:W-:Y:S07]  /*2fe0*/  LDSM.16.M88.4 R60, [R0+0x6000] ;  /* 0x00600000003c783b */ /* 0x000fee0000000200 */
[C---:B-1----:R-:W-:Y:S08]  /*2ff0*/  HMMA.16816.F32 R96, R180.reuse, R40, R52 ;  /* 0x00000028b460723c */ /* 0x042ff00000001834 */
[----:B------:R-:W-:Y:S01]  /*3000*/  HMMA.16816.F32 R88, R180, R42, R48 ;  /* 0x0000002ab458723c */ /* 0x000fe20000001830 */
[----:B------:R-:W-:Y:S07]  /*3010*/  LDSM.16.M88.4 R48, [R3+0x7800] ;  /* 0x007800000330783b */ /* 0x000fee0000000200 */
[----:B------:R-:W-:Y:S08]  /*3020*/  HMMA.16816.F32 R40, R184, R114, R20 ;  /* 0x00000072b828723c */ /* 0x000ff00000001814 */
[C---:B----4-:R-:W-:Y:S01]  /*3030*/  HMMA.16816.F32 R80, R180.reuse, R36, R32 ;  /* 0x00000024b450723c */ /* 0x050fe20000001820 */
[----:B------:R-:W1:Y:S07]  /*3040*/  LDSM.16.M88.4 R32, [R209+0x8800] ;  /* 0x00880000d120783b */ /* 0x000e6e0000000200 */
[----:B------:R-:W-:Y:S01]  /*3050*/  HMMA.16816.F32 R76, R180, R38, R28 ;  /* 0x00000026b44c723c */ /* 0x000fe2000000181c */
[----:B------:R-:W2:Y:S04]  /*3060*/  LDSM.16.M88.4 R28, [R3+0x6800] ;  /* 0x00680000031c783b */ /* 0x000ea80000000200 */
[----:B------:R-:W-:Y:S03]  /*3070*/  LDSM.16.M88.4 R36, [R209+0x8000] ;  /* 0x00800000d124783b */ /* 0x000fe60000000200 */
[----:B-----5:R-:W-:Y:S08]  /*3080*/  HMMA.16816.F32 R4, R188, R100, R4 ;  /* 0x00000064bc04723c */ /* 0x020ff00000001804 */
[C---:B------:R-:W-:Y:S08]  /*3090*/  HMMA.16816.F32 R72, R184.reuse, R24, R16 ;  /* 0x00000018b848723c */ /* 0x040ff00000001810 */
[----:B------:R-:W-:Y:S01]  /*30a0*/  HMMA.16816.F32 R64, R184, R26, R12 ;  /* 0x0000001ab840723c */ /* 0x000fe2000000180c */
[----:B------:R-:W4:Y:S07]  /*30b0*/  LDSM.16.M88.4 R24, [R3+0x7000] ;  /* 0x007000000318783b */ /* 0x000f2e0000000200 */
[----:B------:R-:W-:Y:S08]  /*30c0*/  HMMA.16816.F32 R12, R188, R102, R40 ;  /* 0x00000066bc0c723c */ /* 0x000ff00000001828 */
[C---:B------:R-:W-:Y:S01]  /*30d0*/  HMMA.16816.F32 R16, R184.reuse, R84, R68 ;  /* 0x00000054b810723c */ /* 0x040fe20000001844 */
[----:B------:R-:W5:Y:S07]  /*30e0*/  LDSM.16.M88.4 R68, [R2+0x6800] ;  /* 0x006800000244783b */ /* 0x000f6e0000000200 */
[C---:B------:R-:W-:Y:S08]  /*30f0*/  HMMA.16816.F32 R52, R184.reuse, R44, R8 ;  /* 0x0000002cb834723c */ /* 0x040ff00000001808 */
[----:B------:R-:W-:Y:S01]  /*3100*/  HMMA.16816.F32 R20, R184, R46, R56 ;  /* 0x0000002eb814723c */ /* 0x000fe20000001838 */
[----:B------:R-:W-:Y:S07]  /*3110*/  LDSM.16.M88.4 R56, [R3+0x8000] ;  /* 0x008000000338783b */ /* 0x000fee0000000200 */
[----:B------:R-:W-:Y:S08]  /*3120*/  HMMA.16816.F32 R8, R192, R104, R4 ;  /* 0x00000068c008723c */ /* 0x000ff00000001804 */
[C---:B------:R-:W-:Y:S08]  /*3130*/  HMMA.16816.F32 R40, R184.reuse, R86, R92 ;  /* 0x00000056b828723c */ /* 0x040ff0000000185c */
[C---:B-1----:R-:W-:Y:S08]  /*3140*/  HMMA.16816.F32 R80, R184.reuse, R32, R80 ;  /* 0x00000020b850723c */ /* 0x042ff00000001850 */
[----:B------:R-:W-:Y:S08]  /*3150*/  HMMA.16816.F32 R84, R184, R34, R76 ;  /* 0x00000022b854723c */ /* 0x000ff0000000184c */
[----:B--2---:R-:W-:Y:S08]  /*3160*/  HMMA.16816.F32 R32, R188, R28, R72 ;  /* 0x0000001cbc20723c */ /* 0x004ff00000001848 */
[----:B------:R-:W-:Y:S08]  /*3170*/  HMMA.16816.F32 R4, R192, R106, R12 ;  /* 0x0000006ac004723c */ /* 0x000ff0000000180c */
[----:B----4-:R-:W-:Y:S01]  /*3180*/  HMMA.16816.F32 R76, R188, R26, R20 ;  /* 0x0000001abc4c723c */ /* 0x010fe20000001814 */
[----:B------:R-:W1:Y:S07]  /*3190*/  LDSM.16.M88.4 R20, [R0+0x6800] ;  /* 0x006800000014783b */ /* 0x000e6e0000000200 */
[----:B------:R-:W-:Y:S08]  /*31a0*/  HMMA.16816.F32 R12, R196, R60, R8 ;  /* 0x0000003cc40c723c */ /* 0x000ff00000001808 */
[C---:B------:R-:W-:Y:S08]  /*31b0*/  HMMA.16816.F32 R28, R188.reuse, R30, R64 ;  /* 0x0000001ebc1c723c */ /* 0x040ff00000001840 */
[----:B------:R-:W-:Y:S08]  /*31c0*/  HMMA.16816.F32 R72, R188, R48, R16 ;  /* 0x00000030bc48723c */ /* 0x000ff00000001810 */
[----:B-----5:R-:W-:Y:S01]  /*31d0*/  HMMA.16816.F32 R16, R192, R68, R32 ;  /* 0x00000044c010723c */ /* 0x020fe20000001820 */
[----:B------:R-:W2:Y:S07]  /*31e0*/  LDSM.16.M88.4 R32, [R2+0x7000] ;  /* 0x007000000220783b */ /* 0x000eae0000000200 */
[----:B------:R-:W-:Y:S01]  /*31f0*/  HMMA.16816.F32 R64, R188, R24, R52 ;  /* 0x00000018bc40723c */ /* 0x000fe20000001834 */
[----:B------:R4:W5:Y:S07]  /*3200*/  LDSM.16.M88.4 R24, [R3+0x8800] ;  /* 0x008800000318783b */ /* 0x00096e0000000200 */
[----:B------:R-:W-:Y:S08]  /*3210*/  HMMA.16816.F32 R4, R196, R62, R4 ;  /* 0x0000003ec404723c */ /* 0x000ff00000001804 */
[----:B------:R-:W-:Y:S01]  /*3220*/  HMMA.16816.F32 R44, R184, R36, R96 ;  /* 0x00000024b82c723c */ /* 0x000fe20000001860 */
[----:B----4-:R-:W-:-:S07]  /*3230*/  FMUL.FTZ R3, R12, c[0x0][0x320] ;  /* 0x0000c8000c037a20 */ /* 0x010fce0000410000 */
[----:B------:R-:W-:Y:S01]  /*3240*/  HMMA.16816.F32 R36, R184, R38, R88 ;  /* 0x00000026b824723c */ /* 0x000fe20000001858 */
[----:B------:R4:W-:Y:S07]  /*3250*/  MUFU.TANH R93, R3 ;  /* 0x00000003005d7308 */ /* 0x0009ee0000002400 */
[----:B------:R-:W-:Y:S01]  /*3260*/  HMMA.16816.F32 R8, R192, R70, R28 ;  /* 0x00000046c008723c */ /* 0x000fe2000000181c */
[----:B------:R-:W2:Y:S01]  /*3270*/  LDSM.16.M88.4 R28, [R0+0x7000] ;  /* 0x00700000001c783b */ /* 0x000ea20000000200 */
[----:B----4-:R-:W-:-:S04]  /*3280*/  FMUL.FTZ R3, R13, c[0x0][0x320] ;  /* 0x0000c8000d037a20 */ /* 0x010fc80000410000 */
[----:B------:R4:W-:Y:S02]  /*3290*/  MUFU.TANH R92, R3 ;  /* 0x00000003005c7308 */ /* 0x0009e40000002400 */
[----:B-1----:R-:W-:Y:S01]  /*32a0*/  HMMA.16816.F32 R16, R196, R20, R16 ;  /* 0x00000014c410723c */ /* 0x002fe20000001810 */
[----:B----4-:R-:W-:-:S05]  /*32b0*/  FMUL.FTZ R3, R14, c[0x0][0x320] ;  /* 0x0000c8000e037a20 */ /* 0x010fca0000410000 */
[----:B------:R1:W-:Y:S02]  /*32c0*/  MUFU.TANH R97, R3 ;  /* 0x0000000300617308 */ /* 0x0003e40000002400 */
[----:B-1----:R-:W-:-:S06]  /*32d0*/  FMUL.FTZ R3, R15, c[0x0][0x320] ;  /* 0x0000c8000f037a20 */ /* 0x002fcc0000410000 */
[----:B------:R1:W-:Y:S01]  /*32e0*/  MUFU.TANH R94, R3 ;  /* 0x00000003005e7308 */ /* 0x0003e20000002400 */
[----:B------:R-:W-:Y:S01]  /*32f0*/  HMMA.16816.F32 R60, R188, R58, R36 ;  /* 0x0000003abc3c723c */ /* 0x000fe20000001824 */
[----:B------:R-:W4:Y:S01]  /*3300*/  LDSM.16.M88.4 R36, [R2+0x7800] ;  /* 0x007800000224783b */ /* 0x000f220000000200 */
[----:B-1----:R-:W-:-:S05]  /*3310*/  FMUL.FTZ R3, R4, c[0x0][0x320] ;  /* 0x0000c80004037a20 */ /* 0x002fca0000410000 */
[----:B------:R1:W-:Y:S01]  /*3320*/  MUFU.TANH R70, R3 ;  /* 0x0000000300467308 */ /* 0x0003e20000002400 */
[----:B------:R-:W-:Y:S01]  /*3330*/  HMMA.16816.F32 R12, R196, R22, R8 ;  /* 0x00000016c40c723c */ /* 0x000fe20000001808 */
[----:B------:R-:W3:Y:S07]  /*3340*/  LDSM.16.M88.4 R20, [R2+0x8000] ;  /* 0x008000000214783b */ /* 0x000eee0000000200 */
[----:B--2---:R-:W-:Y:S01]  /*3350*/  HMMA.16816.F32 R8, R192, R32, R64 ;  /* 0x00000020c008723c */ /* 0x004fe20000001840 */
[----:B-1----:R-:W-:-:S04]  /*3360*/  FMUL.FTZ R3, R5, c[0x0][0x320] ;  /* 0x0000c80005037a20 */ /* 0x002fc80000410000 */
[----:B------:R1:W-:Y:S03]  /*3370*/  MUFU.TANH R69, R3 ;  /* 0x0000000300457308 */ /* 0x0003e60000002400 */
[----:B-----5:R-:W-:Y:S01]  /*3380*/  HMMA.16816.F32 R52, R188, R24, R80 ;  /* 0x00000018bc34723c */ /* 0x020fe20000001850 */
[----:B-1----:R-:W-:-:S04]  /*3390*/  FMUL.FTZ R3, R6, c[0x0][0x320] ;  /* 0x0000c80006037a20 */ /* 0x002fc80000410000 */
[----:B------:R1:W-:Y:S03]  /*33a0*/  MUFU.TANH R83, R3 ;  /* 0x0000000300537308 */ /* 0x0003e60000002400 */
[----:B------:R-:W-:Y:S01]  /*33b0*/  HMMA.16816.F32 R48, R188, R50, R40 ;  /* 0x00000032bc30723c */ /* 0x000fe20000001828 */
[----:B-1----:R-:W-:-:S07]  /*33c0*/  FMUL.FTZ R3, R7, c[0x0][0x320] ;  /* 0x0000c80007037a20 */ /* 0x002fce0000410000 */
[----:B------:R-:W-:Y:S01]  /*33d0*/  HMMA.16816.F32 R4, R192, R34, R76 ;  /* 0x00000022c004723c */ /* 0x000fe2000000184c */
[----:B------:R1:W2:Y:S01]  /*33e0*/  LDSM.16.M88.4 R32, [R2+0x8800] ;  /* 0x008800000220783b */ /* 0x0002a20000000200 */
[----:B------:R5:W-:Y:S06]  /*33f0*/  MUFU.TANH R80, R3 ;  /* 0x0000000300507308 */ /* 0x000bec0000002400 */
[----:B------:R-:W-:Y:S01]  /*3400*/  HMMA.16816.F32 R88, R188, R56, R44 ;  /* 0x00000038bc58723c */ /* 0x000fe2000000182c */
[----:B-----5:R-:W-:-:S04]  /*3410*/  FMUL.FTZ R3, R16, c[0x0][0x320] ;  /* 0x0000c80010037a20 */ /* 0x020fc80000410000 */
[----:B------:R5:W1:Y:S03]  /*3420*/  MUFU.TANH R68, R3 ;  /* 0x0000000300447308 */ /* 0x000a660000002400 */
[----:B------:R-:W-:Y:S01]  /*3430*/  HMMA.16816.F32 R56, R188, R26, R84 ;  /* 0x0000001abc38723c */ /* 0x000fe20000001854 */
[----:B------:R-:W-:Y:S01]  /*3440*/  LDSM.16.M88.4 R24, [R0+0x7800] ;  /* 0x007800000018783b */ /* 0x000fe20000000200 */
[----:B-----5:R-:W-:-:S04]  /*3450*/  FMUL.FTZ R3, R17, c[0x0][0x320] ;  /* 0x0000c80011037a20 */ /* 0x020fc80000410000 */
[----:B------:R5:W1:Y:S02]  /*3460*/  MUFU.TANH R67, R3 ;  /* 0x0000000300437308 */ /* 0x000a640000002400 */
[----:B------:R-:W-:Y:S01]  /*3470*/  HMMA.16816.F32 R4, R196, R30, R4 ;  /* 0x0000001ec404723c */ /* 0x000fe20000001804 */
[----:B-----5:R-:W-:-:S05]  /*3480*/  FMUL.FTZ R3, R18, c[0x0][0x320] ;  /* 0x0000c80012037a20 */ /* 0x020fca0000410000 */
[----:B------:R5:W-:Y:S01]  /*3490*/  MUFU.TANH R76, R3 ;  /* 0x00000003004c7308 */ /* 0x000be20000002400 */
[----:B-1----:R-:W-:Y:S02]  /*34a0*/  FMUL.FTZ R2, R13, c[0x0][0x320] ;  /* 0x0000c8000d027a20 */ /* 0x002fe40000410000 */
[----:B-----5:R-:W-:Y:S02]  /*34b0*/  FMUL.FTZ R3, R19, c[0x0][0x320] ;  /* 0x0000c80013037a20 */ /* 0x020fe40000410000 */
[----:B------:R-:W-:Y:S01]  /*34c0*/  HMMA.16816.F32 R16, R196, R28, R8 ;  /* 0x0000001cc410723c */ /* 0x000fe20000001808 */
[----:B------:R-:W1:Y:S02]  /*34d0*/  LDSM.16.M88.4 R8, [R0+0x8000] ;  /* 0x008000000008783b */ /* 0x000e640000000200 */
[----:B------:R5:W-:Y:S01]  /*34e0*/  MUFU.TANH R65, R2 ;  /* 0x0000000200417308 */ /* 0x000be20000002400 */
[----:B------:R-:W-:Y:S01]  /*34f0*/  IMAD.IADD R126, R126, 0x1, R127 ;  /* 0x000000017e7e7824 */ /* 0x000fe200078e027f */
[----:B------:R2:W-:Y:S03]  /*3500*/  LDSM.16.M88.4 R28, [R0+0x8800] ;  /* 0x00880000001c783b */ /* 0x0005e60000000200 */
[C---:B----4-:R-:W-:Y:S08]  /*3510*/  HMMA.16816.F32 R44, R192.reuse, R38, R48 ;  /* 0x00000026c02c723c */ /* 0x050ff00000001830 */
[----:B------:R-:W-:Y:S01]  /*3520*/  HMMA.16816.F32 R40, R192, R36, R72 ;  /* 0x00000024c028723c */ /* 0x000fe20000001848 */
[----:B------:R-:W-:Y:S01]  /*3530*/  FMUL.FTZ R15, R15, c[0x0][0x320] ;  /* 0x0000c8000f0f7a20 */ /* 0x000fe20000410000 */
[----:B------:R-:W-:-:S04]  /*3540*/  DEPBAR.LE SB0, 0x2 ;  /* 0x000080800000791a */ /* 0x000fc80000000000 */
[----:B-----5:R-:W-:Y:S02]  /*3550*/  FMUL.FTZ R2, R14, c[0x0][0x320] ;  /* 0x0000c8000e027a20 */ /* 0x020fe40000410000 */
[----:B---3--:R-:W-:Y:S02]  /*3560*/  HMMA.16816.F32 R48, R192, R20, R88 ;  /* 0x00000014c030723c */ /* 0x008fe40000001858 */
[----:B------:R3:W-:Y:S01]  /*3570*/  MUFU.TANH R72, R2 ;  /* 0x0000000200487308 */ /* 0x0007e20000002400 */
[----:B------:R-:W-:Y:S02]  /*3580*/  FMUL.FTZ R4, R4, c[0x0][0x320] ;  /* 0x0000c80004047a20 */ /* 0x000fe40000410000 */
[----:B--2---:R-:W-:-:S05]  /*3590*/  IMAD.MOV.U32 R0, RZ, RZ, R126 ;  /* 0x000000ffff007224 */ /* 0x004fca00078e007e */
[----:B------:R2:W-:Y:S01]  /*35a0*/  MUFU.TANH R73, R3 ;  /* 0x0000000300497308 */ /* 0x0005e20000002400 */
[----:B---3--:R-:W-:-:S07]  /*35b0*/  @P2 IMAD.HI.U32 R2, R126, c[0x0][0x2c8], RZ ;  /* 0x0000b2007e022a27 */ /* 0x008fce00078e00ff */
[----:B------:R3:W-:Y:S01]  /*35c0*/  MUFU.TANH R71, R15 ;  /* 0x0000000f00477308 */ /* 0x0007e20000002400 */
[----:B------:R-:W-:Y:S01]  /*35d0*/  HMMA.16816.F32 R36, R192, R32, R52 ;  /* 0x00000020c024723c */ /* 0x000fe20000001834 */
[----:B------:R-:W-:Y:S01]  /*35e0*/  @P2 SHF.R.U32.HI R0, RZ, c[0x0][0x2cc], R2 ;  /* 0x0000b300ff002a19 */ /* 0x000fe20000011602 */
[----:B--2---:R-:W-:-:S05]  /*35f0*/  FMUL.FTZ R3, R12, c[0x0][0x320] ;  /* 0x0000c8000c037a20 */ /* 0x004fca0000410000 */
[----:B------:R2:W-:Y:S01]  /*3600*/  MUFU.TANH R52, R4 ;  /* 0x0000000400347308 */ /* 0x0005e20000002400 */
[----:B------:R-:W-:Y:S02]  /*3610*/  FMUL.FTZ R16, R16, c[0x0][0x320] ;  /* 0x0000c80010107a20 */ /* 0x000fe40000410000 */
[----:B------:R-:W-:Y:S01]  /*3620*/  FMUL.FTZ R17, R17, c[0x0][0x320] ;  /* 0x0000c80011117a20 */ /* 0x000fe20000410000 */
[----:B---3--:R-:W-:Y:S04]  /*3630*/  HMMA.16816.F32 R12, R192, R22, R60 ;  /* 0x00000016c00c723c */ /* 0x008fe8000000183c */
[----:B------:R3:W4:Y:S01]  /*3640*/  MUFU.TANH R66, R3 ;  /* 0x0000000300427308 */ /* 0x0007220000002400 */
[----:B------:R-:W-:Y:S02]  /*3650*/  FMUL.FTZ R18, R18, c[0x0][0x320] ;  /* 0x0000c80012127a20 */ /* 0x000fe40000410000 */
[----:B------:R-:W-:Y:S01]  /*3660*/  FMUL.FTZ R19, R19, c[0x0][0x320] ;  /* 0x0000c80013137a20 */ /* 0x000fe20000410000 */
[----:B--2---:R-:W2:Y:S04]  /*3670*/  SHFL.IDX PT, R4, R0, RZ, 0x1c1f ;  /* 0x001c1fff00047589 */ /* 0x004ea800000e0000 */
[----:B------:R-:W-:Y:S01]  /*3680*/  MUFU.TANH R64, R16 ;  /* 0x0000001000407308 */ /* 0x000fe20000002400 */
[C---:B-1----:R-:W-:Y:S01]  /*3690*/  HMMA.16816.F32 R20, R196.reuse, R8, R48 ;  /* 0x00000008c414723c */ /* 0x042fe20000001830 */
[----:B---3--:R1:W3:Y:S06]  /*36a0*/  SHFL.IDX PT, R3, R0, 0x1, 0x1c1f ;  /* 0x003c1f0000037f89 */ /* 0x0082ec00000e0000 */
[----:B------:R-:W5:Y:S08]  /*36b0*/  MUFU.TANH R60, R17 ;  /* 0x00000011003c7308 */ /* 0x000f700000002400 */
[----:B------:R-:W-:Y:S08]  /*36c0*/  MUFU.TANH R62, R18 ;  /* 0x00000012003e7308 */ /* 0x000ff00000002400 */
[----:B------:R2:W-:Y:S01]  /*36d0*/  MUFU.TANH R61, R19 ;  /* 0x00000013003d7308 */ /* 0x0005e20000002400 */
[----:B-1----:R-:W-:Y:S01]  /*36e0*/  IADD3 R0, R124, c[0x0][0x1d0], RZ ;  /* 0x000074007c007a10 */ /* 0x002fe20007ffe0ff */
[----:B--2---:R-:W-:Y:S03]  /*36f0*/  HMMA.16816.F32 R16, R196, R24, R40 ;  /* 0x00000018c410723c */ /* 0x004fe60000001828 */
[----:B------:R-:W-:-:S05]  /*3700*/  IADD3 R2, -R125, 0x1, R0 ;  /* 0x000000017d027810 */ /* 0x000fca0007ffe100 */
[C---:B------:R-:W-:Y:S01]  /*3710*/  HMMA.16816.F32 R24, R196.reuse, R26, R44 ;  /* 0x0000001ac418723c */ /* 0x040fe2000000182c */
[----:B------:R-:W-:Y:S01]  /*3720*/  IADD3 R2, R2, -c[0x0][0x168], RZ ;  /* 0x80005a0002027a10 */ /* 0x000fe20007ffe0ff */
[----:B------:R-:W-:Y:S01]  /*3730*/  IMAD.IADD R0, R0, 0x1, -R125 ;  /* 0x0000000100007824 */ /* 0x000fe200078e0a7d */
[----:B------:R-:W-:Y:S03]  /*3740*/  BAR.SYNC.DEFER_BLOCKING 0x0 ;  /* 0x0000000000007b1d */ /* 0x000fe60000010000 */
[C---:B------:R-:W-:Y:S02]  /*3750*/  IMAD.IADD R4, R2.reuse, 0x1, R4 ;  /* 0x0000000102047824 */ /* 0x040fe400078e0204 */
[----:B------:R-:W-:Y:S01]  /*3760*/  HMMA.16816.F32 R12, R196, R10, R12 ;  /* 0x0000000ac40c723c */ /* 0x000fe2000000180c */
[----:B---3--:R-:W-:Y:S02]  /*3770*/  IMAD.IADD R3, R2, 0x1, R3 ;  /* 0x0000000102037824 */ /* 0x008fe400078e0203 */
[----:B------:R-:W-:Y:S01]  /*3780*/  FMUL.FTZ R5, R5, c[0x0][0x320] ;  /* 0x0000c80005057a20 */ /* 0x000fe20000410000 */
[----:B------:R-:W-:-:S04]  /*3790*/  IMNMX R2, R0, R4, PT ;  /* 0x0000000400027217 */ /* 0x000fc80003800200 */
[----:B------:R-:W-:Y:S01]  /*37a0*/  HMMA.16816.F32 R32, R192, R34, R56 ;  /* 0x00000022c020723c */ /* 0x000fe20000001838 */
[----:B------:R-:W-:Y:S01]  /*37b0*/  IMNMX R0, R0, R3, PT ;  /* 0x0000000300007217 */ /* 0x000fe20003800200 */
[----:B------:R-:W-:Y:S01]  /*37c0*/  FMUL.FTZ R6, R6, c[0x0][0x320] ;  /* 0x0000c80006067a20 */ /* 0x000fe20000410000 */
[----:B------:R-:W1:Y:S01]  /*37d0*/  MUFU.TANH R53, R5 ;  /* 0x0000000500357308 */ /* 0x000e620000002400 */
[----:B------:R-:W-:Y:S02]  /*37e0*/  FMUL.FTZ R7, R7, c[0x0][0x320] ;  /* 0x0000c80007077a20 */ /* 0x000fe40000410000 */
[----:B------:R-:W-:Y:S02]  /*37f0*/  FMUL.FTZ R3, R21, c[0x0][0x320] ;  /* 0x0000c80015037a20 */ /* 0x000fe40000410000 */
[----:B------:R-:W-:Y:S02]  /*3800*/  FMUL.FTZ R16, R16, c[0x0][0x320] ;  /* 0x0000c80010107a20 */ /* 0x000fe40000410000 */
[----:B------:R-:W-:-:S02]  /*3810*/  FMUL.FTZ R17, R17, c[0x0][0x320] ;  /* 0x0000c80011117a20 */ /* 0x000fc40000410000 */
[----:B------:R-:W-:Y:S02]  /*3820*/  FMUL.FTZ R24, R24, c[0x0][0x320] ;  /* 0x0000c80018187a20 */ /* 0x000fe40000410000 */
[----:B------:R-:W-:Y:S02]  /*3830*/  FMUL.FTZ R25, R25, c[0x0][0x320] ;  /* 0x0000c80019197a20 */ /* 0x000fe40000410000 */
[----:B------:R-:W-:Y:S01]  /*3840*/  FMUL.FTZ R20, R20, c[0x0][0x320] ;  /* 0x0000c80014147a20 */ /* 0x000fe20000410000 */
[----:B------:R-:W-:Y:S01]  /*3850*/  MUFU.TANH R41, R6 ;  /* 0x0000000600297308 */ /* 0x000fe20000002400 */
[----:B------:R-:W-:Y:S01]  /*3860*/  FMUL.FTZ R18, R18, c[0x0][0x320] ;  /* 0x0000c80012127a20 */ /* 0x000fe20000410000 */
[C---:B------:R-:W-:Y:S01]  /*3870*/  ISETP.GT.AND P5, PT, R2.reuse, RZ, PT ;  /* 0x000000ff0200720c */ /* 0x040fe20003fa4270 */
[----:B------:R-:W-:Y:S01]  /*3880*/  FMUL.FTZ R19, R19, c[0x0][0x320] ;  /* 0x0000c80013137a20 */ /* 0x000fe20000410000 */
[----:B------:R-:W-:Y:S01]  /*3890*/  ISETP.GT.AND P4, PT, R2, 0x1, PT ;  /* 0x000000010200780c */ /* 0x000fe20003f84270 */
[----:B------:R-:W-:Y:S01]  /*38a0*/  FMUL.FTZ R26, R26, c[0x0][0x320] ;  /* 0x0000c8001a1a7a20 */ /* 0x000fe20000410000 */
[----:B------:R-:W-:Y:S02]  /*38b0*/  LDSM.16.MT88.4 R44, [R210] ;  /* 0x00000000d22c783b */ /* 0x000fe40000004200 */
[----:B------:R-:W-:Y:S01]  /*38c0*/  MUFU.TANH R40, R7 ;  /* 0x0000000700287308 */ /* 0x000fe20000002400 */
[----:B------:R-:W-:-:S02]  /*38d0*/  ISETP.GT.AND P3, PT, R2, 0x8, PT ;  /* 0x000000080200780c */ /* 0x000fc40003f64270 */
[C---:B------:R-:W-:Y:S02]  /*38e0*/  ISETP.GT.AND P1, PT, R2.reuse, 0x9, PT ;  /* 0x000000090200780c */ /* 0x040fe40003f24270 */
[----:B------:R-:W-:-:S03]  /*38f0*/  ISETP.GT.AND P0, PT, R2, 0x10, PT ;  /* 0x000000100200780c */ /* 0x000fc60003f04270 */
[----:B------:R2:W3:Y:S01]  /*3900*/  MUFU.TANH R54, R16 ;  /* 0x0000001000367308 */ /* 0x0004e20000002400 */
[----:B------:R-:W-:Y:S01]  /*3910*/  ISETP.GT.AND P6, PT, R2, 0x11, PT ;  /* 0x000000110200780c */ /* 0x000fe20003fc4270 */
[----:B------:R-:W-:Y:S06]  /*3920*/  HMMA.16816.F32 R8, R196, R28, R36 ;  /* 0x0000001cc408723c */ /* 0x000fec0000001824 */
[----:B------:R1:W1:Y:S01]  /*3930*/  MUFU.TANH R55, R17 ;  /* 0x0000001100377308 */ /* 0x0002620000002400 */
[----:B------:R-:W-:-:S07]  /*3940*/  FSEL R21, R68, -INF , P0 ;  /* 0xff80000044157808 */ /* 0x000fce0000000000 */
[----:B------:R3:W3:Y:S01]  /*3950*/  MUFU.TANH R7, R24 ;  /* 0x0000001800077308 */ /* 0x0006e20000002400 */
[----:B--2---:R-:W-:-:S07]  /*3960*/  FSEL R16, R93, -INF , P5 ;  /* 0xff8000005d107808 */ /* 0x004fce0002800000 */
[----:B------:R-:W2:Y:S01]  /*3970*/  MUFU.TANH R6, R25 ;  /* 0x0000001900067308 */ /* 0x000ea20000002400 */
[----:B-1----:R-:W-:-:S07]  /*3980*/  FSEL R17, R92, -INF , P4 ;  /* 0xff8000005c117808 */ /* 0x002fce0002000000 */
[----:B------:R1:W1:Y:S01]  /*3990*/  MUFU.TANH R5, R20 ;  /* 0x0000001400057308 */ /* 0x0002620000002400 */
[----:B---3--:R-:W-:-:S07]  /*39a0*/  FSEL R24, R67, -INF , P6 ;  /* 0xff80000043187808 */ /* 0x008fce0003000000 */
[----:B------:R-:W3:Y:S01]  /*39b0*/  MUFU.TANH R3, R3 ;  /* 0x0000000300037308 */ /* 0x000ee20000002400 */
[C---:B------:R-:W-:Y:S02]  /*39c0*/  ISETP.GT.AND P5, PT, R2.reuse, 0x18, PT ;  /* 0x000000180200780c */ /* 0x040fe40003fa4270 */
[C---:B------:R-:W-:Y:S02]  /*39d0*/  ISETP.GT.AND P4, PT, R2.reuse, 0x19, PT ;  /* 0x000000190200780c */ /* 0x040fe40003f84270 */
[----:B------:R-:W-:-:S03]  /*39e0*/  ISETP.GT.AND P0, PT, R2, 0x28, PT ;  /* 0x000000280200780c */ /* 0x000fc60003f04270 */
[----:B------:R2:W-:Y:S01]  /*39f0*/  MUFU.TANH R29, R18 ;  /* 0x00000012001d7308 */ /* 0x0005e20000002400 */
[----:B-1----:R-:W-:Y:S02]  /*3a00*/  FSEL R20, R69, -INF , P1 ;  /* 0xff80000045147808 */ /* 0x002fe40000800000 */
[C---:B------:R-:W-:Y:S02]  /*3a10*/  ISETP.GT.AND P1, PT, R2.reuse, 0x21, PT ;  /* 0x000000210200780c */ /* 0x040fe40003f24270 */
[----:B------:R-:W-:Y:S01]  /*3a20*/  ISETP.GT.AND P6, PT, R2, 0x29, PT ;  /* 0x000000290200780c */ /* 0x000fe20003fc4270 */
[----:B------:R-:W-:Y:S01]  /*3a30*/  FMUL.FTZ R4, R12, c[0x0][0x320] ;  /* 0x0000c8000c047a20 */ /* 0x000fe20000410000 */
[----:B----4-:R-:W-:Y:S02]  /*3a40*/  FSEL R25, R66, -INF , P5 ;  /* 0xff80000042197808 */ /* 0x010fe40002800000 */
[----:B------:R-:W-:Y:S02]  /*3a50*/  FSEL R12, R65, -INF , P4 ;  /* 0xff800000410c7808 */ /* 0x000fe40002000000 */
[----:B-----5:R-:W-:-:S02]  /*3a60*/  FSEL R37, R60, -INF , P1 ;  /* 0xff8000003c257808 */ /* 0x020fc40000800000 */
[----:B--2---:R-:W-:Y:S02]  /*3a70*/  FSEL R18, R70, -INF , P3 ;  /* 0xff80000046127808 */ /* 0x004fe40001800000 */
[----:B------:R-:W-:Y:S02]  /*3a80*/  ISETP.GT.AND P3, PT, R2, 0x20, PT ;  /* 0x000000200200780c */ /* 0x000fe40003f64270 */
[----:B------:R-:W-:Y:S02]  /*3a90*/  FSEL R52, R52, -INF , P0 ;  /* 0xff80000034347808 */ /* 0x000fe40000000000 */
[----:B------:R-:W-:Y:S02]  /*3aa0*/  FSEL R36, R64, -INF , P3 ;  /* 0xff80000040247808 */ /* 0x000fe40001800000 */
[----:B------:R-:W-:Y:S01]  /*3ab0*/  FSEL R53, R53, -INF , P6 ;  /* 0xff80000035357808 */ /* 0x000fe20003000000 */
[----:B------:R-:W-:Y:S01]  /*3ac0*/  HMMA.16816.F32 R32, R196, R30, R32 ;  /* 0x0000001ec420723c */ /* 0x000fe20000001820 */
[----:B------:R-:W-:-:S02]  /*3ad0*/  ISETP.GT.AND P5, PT, R2, 0x30, PT ;  /* 0x000000300200780c */ /* 0x000fc40003fa4270 */
[C---:B------:R-:W-:Y:S02]  /*3ae0*/  ISETP.GT.AND P4, PT, R2.reuse, 0x31, PT ;  /* 0x000000310200780c */ /* 0x040fe40003f84270 */
[C---:B------:R-:W-:Y:S02]  /*3af0*/  ISETP.GT.AND P3, PT, R2.reuse, 0x38, PT ;  /* 0x000000380200780c */ /* 0x040fe40003f64270 */
[C---:B------:R-:W-:Y:S02]  /*3b00*/  ISETP.GT.AND P1, PT, R2.reuse, 0x39, PT ;  /* 0x000000390200780c */ /* 0x040fe40003f24270 */
[C---:B------:R-:W-:Y:S02]  /*3b10*/  ISETP.GT.AND P0, PT, R2.reuse, 0x40, PT ;  /* 0x000000400200780c */ /* 0x040fe40003f04270 */
[----:B------:R-:W-:Y:S02]  /*3b20*/  ISETP.GT.AND P6, PT, R2, 0x41, PT ;  /* 0x000000410200780c */ /* 0x000fe40003fc4270 */
[----:B------:R-:W-:-:S02]  /*3b30*/  FSEL R54, R54, -INF , P5 ;  /* 0xff80000036367808 */ /* 0x000fc40002800000 */
[----:B------:R-:W-:Y:S02]  /*3b40*/  FSEL R55, R55, -INF , P4 ;  /* 0xff80000037377808 */ /* 0x000fe40002000000 */
[----:B------:R-:W-:Y:S02]  /*3b50*/  FSEL R56, R7, -INF , P3 ;  /* 0xff80000007387808 */ /* 0x000fe40001800000 */
[----:B------:R-:W-:Y:S02]  /*3b60*/  FSEL R82, R6, -INF , P1 ;  /* 0xff80000006527808 */ /* 0x000fe40000800000 */
[----:B------:R-:W-:Y:S02]  /*3b70*/  FSEL R81, R5, -INF , P0 ;  /* 0xff80000005517808 */ /* 0x000fe40000000000 */
[----:B---3--:R-:W-:Y:S02]  /*3b80*/  FSEL R85, R3, -INF , P6 ;  /* 0xff80000003557808 */ /* 0x008fe40003000000 */
[----:B------:R-:W-:-:S02]  /*3b90*/  ISETP.GT.AND P5, PT, R2, 0x48, PT ;  /* 0x000000480200780c */ /* 0x000fc40003fa4270 */
[C---:B------:R-:W-:Y:S02]  /*3ba0*/  ISETP.GT.AND P4, PT, R2.reuse, 0x49, PT ;  /* 0x000000490200780c */ /* 0x040fe40003f84270 */
[C---:B------:R-:W-:Y:S02]  /*3bb0*/  ISETP.GT.AND P3, PT, R2.reuse, 0x50, PT ;  /* 0x000000500200780c */ /* 0x040fe40003f64270 */
[C---:B------:R-:W-:Y:S02]  /*3bc0*/  ISETP.GT.AND P1, PT, R2.reuse, 0x51, PT ;  /* 0x000000510200780c */ /* 0x040fe40003f24270 */
[C---:B------:R-:W-:Y:S02]  /*3bd0*/  ISETP.GT.AND P0, PT, R2.reuse, 0x58, PT ;  /* 0x000000580200780c */ /* 0x040fe40003f04270 */
[----:B------:R-:W-:Y:S02]  /*3be0*/  ISETP.GT.AND P6, PT, R2, 0x59, PT ;  /* 0x000000590200780c */ /* 0x000fe40003fc4270 */
[----:B------:R-:W-:-:S04]  /*3bf0*/  FMNMX.FTZ R2, R16, R17, !PT ;  /* 0x0000001110027209 */ /* 0x000fc80007810000 */
[----:B------:R-:W-:Y:S01]  /*3c00*/  FMNMX.FTZ R101, R18, R2, !PT ;  /* 0x0000000212657209 */ /* 0x000fe20007810000 */
[----:B------:R-:W-:-:S03]  /*3c10*/  FMUL.FTZ R13, R13, c[0x0][0x320] ;  /* 0x0000c8000d0d7a20 */ /* 0x000fc60000410000 */
[----:B------:R-:W-:Y:S01]  /*3c20*/  FMNMX.FTZ R101, R20, R101, !PT ;  /* 0x0000006514657209 */ /* 0x000fe20007810000 */
[----:B------:R-:W-:-:S03]  /*3c30*/  FMUL.FTZ R8, R8, c[0x0][0x320] ;  /* 0x0000c80008087a20 */ /* 0x000fc60000410000 */
[----:B------:R-:W-:Y:S01]  /*3c40*/  FMNMX.FTZ R101, R21, R101, !PT ;  /* 0x0000006515657209 */ /* 0x000fe20007810000 */
[----:B------:R-:W1:Y:S01]  /*3c50*/  MUFU.TANH R4, R4 ;  /* 0x0000000400047308 */ /* 0x000e620000002400 */
[----:B------:R-:W-:Y:S02]  /*3c60*/  FMUL.FTZ R9, R9, c[0x0][0x320] ;  /* 0x0000c80009097a20 */ /* 0x000fe40000410000 */
[----:B------:R-:W-:Y:S01]  /*3c70*/  FMNMX.FTZ R101, R24, R101, !PT ;  /* 0x0000006518657209 */ /* 0x000fe20007810000 */
[----:B------:R-:W-:-:S04]  /*3c80*/  FMUL.FTZ R32, R32, c[0x0][0x320] ;  /* 0x0000c80020207a20 */ /* 0x000fc80000410000 */
[----:B------:R-:W2:Y:S01]  /*3c90*/  MUFU.TANH R13, R13 ;  /* 0x0000000d000d7308 */ /* 0x000ea20000002400 */
[----:B------:R-:W-:-:S07]  /*3ca0*/  FMNMX.FTZ R101, R25, R101, !PT ;  /* 0x0000006519657209 */ /* 0x000fce0007810000 */
[----:B------:R-:W3:Y:S01]  /*3cb0*/  MUFU.TANH R8, R8 ;  /* 0x0000000800087308 */ /* 0x000ee20000002400 */
[----:B------:R-:W-:-:S07]  /*3cc0*/  FMNMX.FTZ R101, R12, R101, !PT ;  /* 0x000000650c657209 */ /* 0x000fce0007810000 */
[----:B------:R-:W4:Y:S01]  /*3cd0*/  MUFU.TANH R9, R9 ;  /* 0x0000000900097308 */ /* 0x000f220000002400 */
[----:B------:R-:W-:-:S07]  /*3ce0*/  FMNMX.FTZ R101, R36, R101, !PT ;  /* 0x0000006524657209 */ /* 0x000fce0007810000 */
[----:B------:R-:W5:Y:S01]  /*3cf0*/  MUFU.TANH R2, R32 ;  /* 0x0000002000027308 */ /* 0x000f620000002400 */
[----:B-1----:R-:W-:Y:S02]  /*3d00*/  FSEL R88, R4, -INF , P5 ;  /* 0xff80000004587808 */ /* 0x002fe40002800000 */
[----:B--2---:R-:W-:Y:S02]  /*3d10*/  FSEL R87, R13, -INF , P4 ;  /* 0xff8000000d577808 */ /* 0x004fe40002000000 */
[C---:B------:R-:W-:Y:S02]  /*3d20*/  ISETP.GT.AND P5, PT, R0.reuse, RZ, PT ;  /* 0x000000ff0000720c */ /* 0x040fe40003fa4270 */
[----:B------:R-:W-:Y:S02]  /*3d30*/  ISETP.GT.AND P4, PT, R0, 0x1, PT ;  /* 0x000000010000780c */ /* 0x000fe40003f84270 */
[----:B------:R-:W-:Y:S02]  /*3d40*/  FMNMX.FTZ R101, R37, R101, !PT ;  /* 0x0000006525657209 */ /* 0x000fe40007810000 */
[----:B---3--:R-:W-:-:S02]  /*3d50*/  FSEL R90, R8, -INF , P3 ;  /* 0xff800000085a7808 */ /* 0x008fc40001800000 */
[----:B------:R-:W-:Y:S02]  /*3d60*/  ISETP.GT.AND P3, PT, R0, 0x8, PT ;  /* 0x000000080000780c */ /* 0x000fe40003f64270 */
[----:B------:R-:W-:Y:S02]  /*3d70*/  FSEL R4, R97, -INF , P5 ;  /* 0xff80000061047808 */ /* 0x000fe40002800000 */
[----:B------:R-:W-:Y:S02]  /*3d80*/  FSEL R5, R94, -INF , P4 ;  /* 0xff8000005e057808 */ /* 0x000fe40002000000 */
[----:B------:R-:W-:Y:S01]  /*3d90*/  FMNMX.FTZ R101, R52, R101, !PT ;  /* 0x0000006534657209 */ /* 0x000fe20007810000 */
[----:B------:R-:W-:Y:S01]  /*3da0*/  FMUL.FTZ R28, R11, c[0x0][0x320] ;  /* 0x0000c8000b1c7a20 */ /* 0x000fe20000410000 */
[----:B----4-:R-:W-:Y:S02]  /*3db0*/  FSEL R96, R9, -INF , P1 ;  /* 0xff80000009607808 */ /* 0x010fe40000800000 */
[----:B-----5:R-:W-:-:S02]  /*3dc0*/  FSEL R95, R2, -INF , P0 ;  /* 0xff800000025f7808 */ /* 0x020fc40000000000 */
[----:B------:R-:W-:Y:S02]  /*3dd0*/  ISETP.GT.AND P1, PT, R0, 0x9, PT ;  /* 0x000000090000780c */ /* 0x000fe40003f24270 */
[----:B------:R-:W-:Y:S02]  /*3de0*/  FSEL R11, R83, -INF , P3 ;  /* 0xff800000530b7808 */ /* 0x000fe40001800000 */
[----:B------:R-:W-:Y:S02]  /*3df0*/  FMNMX.FTZ R101, R53, R101, !PT ;  /* 0x0000006535657209 */ /* 0x000fe40007810000 */
[----:B------:R-:W-:Y:S01]  /*3e00*/  FMNMX.FTZ R2, R4, R5, !PT ;  /* 0x0000000504027209 */ /* 0x000fe20007810000 */
[----:B------:R-:W-:Y:S01]  /*3e10*/  FMUL.FTZ R3, R10, c[0x0][0x320] ;  /* 0x0000c8000a037a20 */ /* 0x000fe20000410000 */
        /* <DEDUP_REMOVED lines=17> */
[----:B------:R-:W-:Y:S02]  /*3f30*/  FMNMX.FTZ R101, R81, R101, !PT ;  /* 0x0000006551657209 */ /* 0x000fe40007810000 */
[----:B------:R-:W-:Y:S02]  /*3f40*/  FSEL R7, R71, -INF , P3 ;  /* 0xff80000047077808 */ /* 0x000fe40001800000 */
[----:B------:R-:W-:Y:S01]  /*3f50*/  FMNMX.FTZ R2, R6, R2, !PT ;  /* 0x0000000206027209 */ /* 0x000fe20007810000 */
[----:B------:R-:W-:Y:S01]  /*3f60*/  FMUL.FTZ R33, R33, c[0x0][0x320] ;  /* 0x0000c80021217a20 */ /* 0x000fe20000410000 */
[----:B------:R-:W-:-:S02]  /*3f70*/  ISETP.GT.AND P0, PT, R0, 0x21, PT ;  /* 0x000000210000780c */ /* 0x000fc40003f04270 */
[----:B------:R-:W-:Y:S02]  /*3f80*/  FMNMX.FTZ R101, R85, R101, !PT ;  /* 0x0000006555657209 */ /* 0x000fe40007810000 */
[----:B------:R-:W-:Y:S02]  /*3f90*/  FSEL R49, R62, -INF , P1 ;  /* 0xff8000003e317808 */ /* 0x000fe40000800000 */
[----:B------:R-:W-:Y:S01]  /*3fa0*/  FMNMX.FTZ R2, R7, R2, !PT ;  /* 0x0000000207027209 */ /* 0x000fe20007810000 */
[----:B------:R-:W-:Y:S01]  /*3fb0*/  MUFU.TANH R65, R19 ;  /* 0x0000001300417308 */ /* 0x000fe20000002400 */
[----:B------:R-:W-:Y:S02]  /*3fc0*/  ISETP.GT.AND P5, PT, R0, 0x28, PT ;  /* 0x000000280000780c */ /* 0x000fe40003fa4270 */
[----:B------:R-:W-:Y:S02]  /*3fd0*/  FMNMX.FTZ R101, R88, R101, !PT ;  /* 0x0000006558657209 */ /* 0x000fe40007810000 */
[----:B------:R-:W-:-:S02]  /*3fe0*/  FSEL R48, R61, -INF , P0 ;  /* 0xff8000003d307808 */ /* 0x000fc40000000000 */
[----:B------:R-:W-:Y:S01]  /*3ff0*/  FMNMX.FTZ R2, R49, R2, !PT ;  /* 0x0000000231027209 */ /* 0x000fe20007810000 */
[----:B------:R-:W1:Y:S01]  /*4000*/  MUFU.TANH R33, R33 ;  /* 0x0000002100217308 */ /* 0x000e620000002400 */
[----:B------:R-:W-:Y:S01]  /*4010*/  FMUL.FTZ R27, R27, c[0x0][0x320] ;  /* 0x0000c8001b1b7a20 */ /* 0x000fe20000410000 */
[----:B------:R-:W-:Y:S02]  /*4020*/  ISETP.GT.AND P4, PT, R0, 0x29, PT ;  /* 0x000000290000780c */ /* 0x000fe40003f84270 */
[----:B------:R-:W-:Y:S02]  /*4030*/  FMNMX.FTZ R101, R87, R101, !PT ;  /* 0x0000006557657209 */ /* 0x000fe40007810000 */
[----:B------:R-:W-:Y:S02]  /*4040*/  FSEL R50, R41, -INF , P5 ;  /* 0xff80000029327808 */ /* 0x000fe40002800000 */
[----:B------:R-:W2:Y:S01]  /*4050*/  MUFU.TANH R26, R26 ;  /* 0x0000001a001a7308 */ /* 0x000ea20000002400 */
[----:B------:R-:W-:Y:S01]  /*4060*/  FMNMX.FTZ R2, R48, R2, !PT ;  /* 0x0000000230027209 */ /* 0x000fe20007810000 */
[----:B------:R-:W-:Y:S01]  /*4070*/  FMUL.FTZ R22, R22, c[0x0][0x320] ;  /* 0x0000c80016167a20 */ /* 0x000fe20000410000 */
[----:B------:R-:W-:-:S02]  /*4080*/  ISETP.GT.AND P3, PT, R0, 0x30, PT ;  /* 0x000000300000780c */ /* 0x000fc40003f64270 */
[----:B------:R-:W-:Y:S02]  /*4090*/  FMNMX.FTZ R101, R90, R101, !PT ;  /* 0x000000655a657209 */ /* 0x000fe40007810000 */
[----:B------:R-:W-:Y:S01]  /*40a0*/  FSEL R51, R40, -INF , P4 ;  /* 0xff80000028337808 */ /* 0x000fe20002000000 */
[----:B------:R-:W3:Y:S01]  /*40b0*/  MUFU.TANH R27, R27 ;  /* 0x0000001b001b7308 */ /* 0x000ee20000002400 */
[----:B------:R-:W-:Y:S01]  /*40c0*/  FMNMX.FTZ R2, R50, R2, !PT ;  /* 0x0000000232027209 */ /* 0x000fe20007810000 */
[----:B------:R-:W-:Y:S01]  /*40d0*/  FMUL.FTZ R23, R23, c[0x0][0x320] ;  /* 0x0000c80017177a20 */ /* 0x000fe20000410000 */
[----:B------:R-:W-:Y:S02]  /*40e0*/  ISETP.GT.AND P1, PT, R0, 0x31, PT ;  /* 0x000000310000780c */ /* 0x000fe40003f24270 */
[----:B------:R-:W-:Y:S02]  /*40f0*/  FMNMX.FTZ R101, R96, R101, !PT ;  /* 0x0000006560657209 */ /* 0x000fe40007810000 */
[----:B------:R-:W-:Y:S01]  /*4100*/  FSEL R64, R29, -INF , P3 ;  /* 0xff8000001d407808 */ /* 0x000fe20001800000 */
[----:B------:R-:W4:Y:S01]  /*4110*/  MUFU.TANH R80, R22 ;  /* 0x0000001600507308 */ /* 0x000f220000002400 */
[----:B------:R-:W-:Y:S01]  /*4120*/  FMNMX.FTZ R2, R51, R2, !PT ;  /* 0x0000000233027209 */ /* 0x000fe20007810000 */
[----:B------:R-:W-:Y:S01]  /*4130*/  FMUL.FTZ R14, R14, c[0x0][0x320] ;  /* 0x0000c8000e0e7a20 */ /* 0x000fe20000410000 */
[----:B------:R-:W-:-:S02]  /*4140*/  ISETP.GT.AND P0, PT, R0, 0x38, PT ;  /* 0x000000380000780c */ /* 0x000fc40003f04270 */
[----:B-1----:R-:W-:Y:S02]  /*4150*/  FSEL R94, R33, -INF , P6 ;  /* 0xff800000215e7808 */ /* 0x002fe40003000000 */
[----:B------:R-:W-:Y:S01]  /*4160*/  FMNMX.FTZ R101, R95, R101, !PT ;  /* 0x000000655f657209 */ /* 0x000fe20007810000 */
[----:B------:R-:W1:Y:S01]  /*4170*/  MUFU.TANH R23, R23 ;  /* 0x0000001700177308 */ /* 0x000e620000002400 */
[----:B------:R-:W-:Y:S02]  /*4180*/  FSEL R65, R65, -INF , P1 ;  /* 0xff80000041417808 */ /* 0x000fe40000800000 */
[----:B------:R-:W-:Y:S01]  /*4190*/  FMNMX.FTZ R2, R64, R2, !PT ;  /* 0x0000000240027209 */ /* 0x000fe20007810000 */
[----:B------:R-:W-:Y:S01]  /*41a0*/  FMUL.FTZ R15, R15, c[0x0][0x320] ;  /* 0x0000c8000f0f7a20 */ /* 0x000fe20000410000 */
[----:B------:R-:W-:Y:S02]  /*41b0*/  FMNMX.FTZ R101, R94, R101, !PT ;  /* 0x000000655e657209 */ /* 0x000fe40007810000 */
[----:B------:R-:W-:Y:S01]  /*41c0*/  ISETP.GT.AND P3, PT, R0, 0x39, PT ;  /* 0x000000390000780c */ /* 0x000fe20003f64270 */
[----:B------:R-:W5:Y:S01]  /*41d0*/  MUFU.TANH R22, R14 ;  /* 0x0000000e00167308 */ /* 0x000f620000002400 */
[----:B--2---:R-:W-:-:S02]  /*41e0*/  FSEL R66, R26, -INF , P0 ;  /* 0xff8000001a427808 */ /* 0x004fc40000000000 */
[----:B------:R-:W-:Y:S02]  /*41f0*/  FMNMX.FTZ R2, R65, R2, !PT ;  /* 0x0000000241027209 */ /* 0x000fe40007810000 */
[----:B------:R-:W-:Y:S02]  /*4200*/  ISETP.GT.AND P1, PT, R0, 0x40, PT ;  /* 0x000000400000780c */ /* 0x000fe40003f24270 */
[----:B---3--:R-:W-:Y:S01]  /*4210*/  FSEL R67, R27, -INF , P3 ;  /* 0xff8000001b437808 */ /* 0x008fe20001800000 */
[----:B------:R-:W2:Y:S01]  /*4220*/  MUFU.TANH R19, R15 ;  /* 0x0000000f00137308 */ /* 0x000ea20000002400 */
[----:B------:R-:W-:Y:S02]  /*4230*/  FMNMX.FTZ R2, R66, R2, !PT ;  /* 0x0000000242027209 */ /* 0x000fe40007810000 */
[----:B------:R-:W-:-:S05]  /*4240*/  ISETP.GT.AND P0, PT, R0, 0x41, PT ;  /* 0x000000410000780c */ /* 0x000fca0003f04270 */
[----:B------:R3:W2:Y:S01]  /*4250*/  MUFU.TANH R15, R3 ;  /* 0x00000003000f7308 */ /* 0x0006a20000002400 */
[----:B----4-:R-:W-:Y:S02]  /*4260*/  FSEL R80, R80, -INF , P1 ;  /* 0xff80000050507808 */ /* 0x010fe40000800000 */
[----:B------:R-:W-:Y:S01]  /*4270*/  FMNMX.FTZ R2, R67, R2, !PT ;  /* 0x0000000243027209 */ /* 0x000fe20007810000 */
[----:B------:R-:W-:Y:S01]  /*4280*/  FMUL.FTZ R34, R34, c[0x0][0x320] ;  /* 0x0000c80022227a20 */ /* 0x000fe20000410000 */
[----:B------:R-:W-:Y:S02]  /*4290*/  ISETP.GT.AND P1, PT, R0, 0x48, PT ;  /* 0x000000480000780c */ /* 0x000fe40003f24270 */
[----:B-1----:R-:W-:Y:S01]  /*42a0*/  FSEL R83, R23, -INF , P0 ;  /* 0xff80000017537808 */ /* 0x002fe20000000000 */
[----:B------:R-:W1:Y:S01]  /*42b0*/  MUFU.TANH R14, R28 ;  /* 0x0000001c000e7308 */ /* 0x000e620000002400 */
[----:B------:R-:W-:Y:S01]  /*42c0*/  FMNMX.FTZ R2, R80, R2, !PT ;  /* 0x0000000250027209 */ /* 0x000fe20007810000 */
[----:B---3--:R-:W3:Y:S01]  /*42d0*/  SHFL.BFLY PT, R3, R101, 0x2, 0x1f ;  /* 0x0c401f0065037f89 */ /* 0x008ee200000e0000 */
[----:B------:R-:W-:-:S05]  /*42e0*/  FMUL.FTZ R13, R35, c[0x0][0x320] ;  /* 0x0000c800230d7a20 */ /* 0x000fca0000410000 */
[----:B------:R-:W4:Y:S01]  /*42f0*/  MUFU.TANH R34, R34 ;  /* 0x0000002200227308 */ /* 0x000f220000002400 */
[----:B------:R-:W-:Y:S02]  /*4300*/  ISETP.GT.AND P0, PT, R0, 0x49, PT ;  /* 0x000000490000780c */ /* 0x000fe40003f04270 */
[----:B-----5:R-:W-:Y:S02]  /*4310*/  FSEL R84, R22, -INF , P1 ;  /* 0xff80000016547808 */ /* 0x020fe40000800000 */
[----:B------:R-:W-:Y:S02]  /*4320*/  FMNMX.FTZ R2, R83, R2, !PT ;  /* 0x0000000253027209 */ /* 0x000fe40007810000 */
[----:B------:R-:W-:Y:S01]  /*4330*/  ISETP.GT.AND P1, PT, R0, 0x50, PT ;  /* 0x000000500000780c */ /* 0x000fe20003f24270 */
[----:B------:R-:W5:Y:S01]  /*4340*/  MUFU.TANH R13, R13 ;  /* 0x0000000d000d7308 */ /* 0x000f620000002400 */
[----:B--2---:R-:W-:Y:S02]  /*4350*/  FSEL R86, R19, -INF , P0 ;  /* 0xff80000013567808 */ /* 0x004fe40000000000 */
[----:B------:R-:W-:-:S02]  /*4360*/  FMNMX.FTZ R2, R84, R2, !PT ;  /* 0x0000000254027209 */ /* 0x000fc40007810000 */
[----:B------:R-:W-:Y:S02]  /*4370*/  ISETP.GT.AND P0, PT, R0, 0x51, PT ;  /* 0x000000510000780c */ /* 0x000fe40003f04270 */
[----:B------:R-:W-:Y:S02]  /*4380*/  FSEL R89, R15, -INF , P1 ;  /* 0xff8000000f597808 */ /* 0x000fe40000800000 */
[----:B------:R-:W-:Y:S02]  /*4390*/  FMNMX.FTZ R2, R86, R2, !PT ;  /* 0x0000000256027209 */ /* 0x000fe40007810000 */
[----:B------:R-:W-:Y:S02]  /*43a0*/  ISETP.GT.AND P1, PT, R0, 0x58, PT ;  /* 0x000000580000780c */ /* 0x000fe40003f24270 */
[----:B-1----:R-:W-:Y:S02]  /*43b0*/  FSEL R91, R14, -INF , P0 ;  /* 0xff8000000e5b7808 */ /* 0x002fe40000000000 */
[----:B------:R-:W-:-:S02]  /*43c0*/  FMNMX.FTZ R100, R89, R2, !PT ;  /* 0x0000000259647209 */ /* 0x000fc40007810000 */
[----:B---3--:R-:W-:Y:S02]  /*43d0*/  FMNMX.FTZ R101, R101, R3, !PT ;  /* 0x0000000365657209 */ /* 0x008fe40007810000 */
[----:B------:R-:W-:Y:S02]  /*43e0*/  ISETP.GT.AND P0, PT, R0, 0x59, PT ;  /* 0x000000590000780c */ /* 0x000fe40003f04270 */
[----:B----4-:R-:W-:Y:S02]  /*43f0*/  FSEL R92, R34, -INF , P1 ;  /* 0xff800000225c7808 */ /* 0x010fe40000800000 */
[----:B------:R-:W-:Y:S01]  /*4400*/  FMNMX.FTZ R100, R91, R100, !PT ;  /* 0x000000645b647209 */ /* 0x000fe20007810000 */
[----:B------:R-:W1:Y:S01]  /*4410*/  SHFL.BFLY PT, R2, R101, 0x1, 0x1f ;  /* 0x0c201f0065027f89 */ /* 0x000e6200000e0000 */
[----:B-----5:R-:W-:Y:S02]  /*4420*/  FSEL R93, R13, -INF , P0 ;  /* 0xff8000000d5d7808 */ /* 0x020fe40000000000 */
        /* <DEDUP_REMOVED lines=12> */
[----:B------:R2:W3:Y:S02]  /*44f0*/  MUFU.EX2 R116, R0 ;  /* 0x0000000000747308 */ /* 0x0004e40000000800 */
[----:B--2---:R-:W-:-:S06]  /*4500*/  FFMA.FTZ R0, R18, c[0x0][0x2d0], -R2 ;  /* 0x0000b40012007a23 */ /* 0x004fcc0000010802 */
[----:B------:R2:W-:Y:S01]  /*4510*/  MUFU.EX2 R115, R0 ;  /* 0x0000000000737308 */ /* 0x0005e20000000800 */
[----:B-1----:R-:W-:Y:S01]  /*4520*/  FMNMX.FTZ R100, R100, R3, !PT ;  /* 0x0000000364647209 */ /* 0x002fe20007810000 */
[----:B--2---:R-:W-:-:S06]  /*4530*/  FFMA.FTZ R0, R20, c[0x0][0x2d0], -R2 ;  /* 0x0000b40014007a23 */ /* 0x004fcc0000010802 */
[----:B------:R1:W2:Y:S01]  /*4540*/  MUFU.EX2 R118, R0 ;  /* 0x0000000000767308 */ /* 0x0002a20000000800 */
[--C-:B------:R-:W-:Y:S01]  /*4550*/  FFMA.FTZ R3, R25, c[0x0][0x2d0], -R2.reuse ;  /* 0x0000b40019037a23 */ /* 0x100fe20000010802 */
[----:B------:R-:W-:Y:S01]  /*4560*/  FSETP.NEU.FTZ.AND P0, PT, R100, -INF , PT ;  /* 0xff8000006400780b */ /* 0x000fe20003f1d000 */
[----:B-1----:R-:W-:-:S05]  /*4570*/  FFMA.FTZ R0, R21, c[0x0][0x2d0], -R2 ;  /* 0x0000b40015007a23 */ /* 0x002fca0000010802 */
[----:B------:R1:W-:Y:S02]  /*4580*/  MUFU.EX2 R119, R0 ;  /* 0x0000000000777308 */ /* 0x0003e40000000800 */
[----:B-1----:R-:W-:-:S06]  /*4590*/  FFMA.FTZ R0, R24, c[0x0][0x2d0], -R2 ;  /* 0x0000b40018007a23 */ /* 0x002fcc0000010802 */
[----:B------:R1:W4:Y:S08]  /*45a0*/  MUFU.EX2 R224, R0 ;  /* 0x0000000000e07308 */ /* 0x0003300000000800 */
[----:B------:R5:W-:Y:S01]  /*45b0*/  MUFU.EX2 R223, R3 ;  /* 0x0000000300df7308 */ /* 0x000be20000000800 */
[----:B-1----:R-:W-:-:S05]  /*45c0*/  FMUL.FTZ R0, R100, c[0x0][0x2d0] ;  /* 0x0000b40064007a20 */ /* 0x002fca0000410000 */
[----:B------:R-:W-:Y:S01]  /*45d0*/  FSEL R0, R0, RZ, P0 ;  /* 0x000000ff00007208 */ /* 0x000fe20000000000 */
[----:B-----5:R-:W-:-:S04]  /*45e0*/  FFMA.FTZ R3, R12, c[0x0][0x2d0], -R2 ;  /* 0x0000b4000c037a23 */ /* 0x020fc80000010802 */
[----:B------:R1:W5:Y:S02]  /*45f0*/  MUFU.EX2 R225, R3 ;  /* 0x0000000300e17308 */ /* 0x0003640000000800 */
[----:B-1----:R-:W-:-:S06]  /*4600*/  FFMA.FTZ R3, R4, c[0x0][0x2d0], -R0 ;  /* 0x0000b40004037a23 */ /* 0x002fcc0000010800 */
[----:B------:R1:W-:Y:S01]  /*4610*/  MUFU.EX2 R112, R3 ;  /* 0x0000000300707308 */ /* 0x0003e20000000800 */
[----:B------:R-:W-:Y:S02]  /*4620*/  FFMA.FTZ R4, R5, c[0x0][0x2d0], -R0 ;  /* 0x0000b40005047a23 */ /* 0x000fe40000010800 */
[----:B-1----:R-:W-:-:S05]  /*4630*/  IMAD.IADD R3, R210, 0x1, R207 ;  /* 0x00000001d2037824 */ /* 0x002fca00078e02cf */
[----:B------:R-:W1:Y:S01]  /*4640*/  LDSM.16.MT88.4 R12, [R3] ;  /* 0x00000000030c783b */ /* 0x000e620000004200 */
[----:B------:R4:W1:Y:S03]  /*4650*/  MUFU.EX2 R102, R4 ;  /* 0x0000000400667308 */ /* 0x0008660000000800 */
[----:B------:R-:W1:Y:S04]  /*4660*/  LDSM.16.MT88.4 R28, [R3+0x800] ;  /* 0x00080000031c783b */ /* 0x000e680000004200 */
[----:B------:R-:W1:Y:S01]  /*4670*/  LDSM.16.MT88.4 R24, [R3+0x3000] ;  /* 0x003000000318783b */ /* 0x000e620000004200 */
[----:B---3--:R-:W-:Y:S02]  /*4680*/  F2FP.PACK_AB R20, R116, R117 ;  /* 0x000000757414723e */ /* 0x008fe400000000ff */
[----:B--2---:R-:W-:Y:S01]  /*4690*/  F2FP.PACK_AB R22, R118, R115 ;  /* 0x000000737616723e */ /* 0x004fe200000000ff */
[----:B------:R-:W2:Y:S04]  /*46a0*/  LDSM.16.MT88.4 R32, [R3+0x3800] ;  /* 0x003800000320783b */ /* 0x000ea80000004200 */
[----:B------:R-:W3:Y:S01]  /*46b0*/  LDSM.16.MT88.4 R40, [R3+0x6000] ;  /* 0x006000000328783b */ /* 0x000ee20000004200 */
[----:B----4-:R-:W-:Y:S01]  /*46c0*/  FFMA.FTZ R4, R11, c[0x0][0x2d0], -R0 ;  /* 0x0000b4000b047a23 */ /* 0x010fe20000010800 */
[----:B------:R-:W-:-:S02]  /*46d0*/  F2FP.PACK_AB R16, R224, R119 ;  /* 0x00000077e010723e */ /* 0x000fc400000000ff */
[----:B-----5:R-:W-:Y:S01]  /*46e0*/  F2FP.PACK_AB R18, R225, R223 ;  /* 0x000000dfe112723e */ /* 0x020fe200000000ff */
[----:B------:R4:W-:Y:S01]  /*46f0*/  MUFU.EX2 R113, R4 ;  /* 0x0000000400717308 */ /* 0x0009e20000000800 */
[----:B------:R-:W-:Y:S01]  /*4700*/  LDSM.16.MT88.4 R136, [R3+0x2800] ;  /* 0x002800000388783b */ /* 0x000fe20000004200 */
[----:B----4-:R-:W-:-:S06]  /*4710*/  FFMA.FTZ R4, R10, c[0x0][0x2d0], -R0 ;  /* 0x0000b4000a047a23 */ /* 0x010fcc0000010800 */
[----:B------:R4:W5:Y:S01]  /*4720*/  MUFU.EX2 R114, R4 ;  /* 0x0000000400727308 */ /* 0x0009620000000800 */
[----:B-1----:R-:W-:Y:S01]  /*4730*/  F2FP.PACK_AB R21, R102, R112 ;  /* 0x000000706615723e */ /* 0x002fe200000000ff */
[----:B----4-:R-:W-:-:S06]  /*4740*/  FFMA.FTZ R4, R9, c[0x0][0x2d0], -R0 ;  /* 0x0000b40009047a23 */ /* 0x010fcc0000010800 */
[----:B------:R1:W-:Y:S01]  /*4750*/  MUFU.EX2 R216, R4 ;  /* 0x0000000400d87308 */ /* 0x0003e20000000800 */
[----:B-----5:R-:W-:Y:S01]  /*4760*/  F2FP.PACK_AB R23, R114, R113 ;  /* 0x000000717217723e */ /* 0x020fe200000000ff */
[----:B-1----:R-:W-:-:S06]  /*4770*/  FFMA.FTZ R4, R8, c[0x0][0x2d0], -R0 ;  /* 0x0000b40008047a23 */ /* 0x002fcc0000010800 */
[----:B------:R1:W4:Y:S01]  /*4780*/  MUFU.EX2 R215, R4 ;  /* 0x0000000400d77308 */ /* 0x0003220000000800 */
[----:B------:R-:W-:Y:S01]  /*4790*/  HMMA.16816.F32 R8, R20, R12, RZ ;  /* 0x0000000c1408723c */ /* 0x000fe200000018ff */
[----:B-1----:R-:W-:-:S06]  /*47a0*/  FFMA.FTZ R4, R6, c[0x0][0x2d0], -R0 ;  /* 0x0000b40006047a23 */ /* 0x002fcc0000010800 */
[----:B------:R1:W-:Y:S02]  /*47b0*/  MUFU.EX2 R219, R4 ;  /* 0x0000000400db7308 */ /* 0x0003e40000000800 */
[----:B-1----:R-:W-:-:S06]  /*47c0*/  FFMA.FTZ R4, R7, c[0x0][0x2d0], -R0 ;  /* 0x0000b40007047a23 */ /* 0x002fcc0000010800 */
[----:B------:R1:W5:Y:S01]  /*47d0*/  MUFU.EX2 R220, R4 ;  /* 0x0000000400dc7308 */ /* 0x0003620000000800 */
[----:B----4-:R-:W-:Y:S01]  /*47e0*/  F2FP.PACK_AB R17, R215, R216 ;  /* 0x000000d8d711723e */ /* 0x010fe200000000ff */
[----:B------:R-:W-:Y:S01]  /*47f0*/  HMMA.16816.F32 R12, R20, R14, RZ ;  /* 0x0000000e140c723c */ /* 0x000fe200000018ff */
[----:B-1----:R-:W-:Y:S01]  /*4800*/  FFMA.FTZ R4, R36, c[0x0][0x2d0], -R2 ;  /* 0x0000b40024047a23 */ /* 0x002fe20000010802 */
[----:B-----5:R-:W-:-:S04]  /*4810*/  F2FP.PACK_AB R19, R220, R219 ;  /* 0x000000dbdc13723e */ /* 0x020fc800000000ff */
[----:B------:R1:W-:Y:S03]  /*4820*/  MUFU.EX2 R217, R4 ;  /* 0x0000000400d97308 */ /* 0x0003e60000000800 */
[----:B------:R-:W-:Y:S01]  /*4830*/  HMMA.16816.F32 R76, R16, R28, R8 ;  /* 0x0000001c104c723c */ /* 0x000fe20000001808 */
[----:B-1----:R-:W-:-:S07]  /*4840*/  FFMA.FTZ R4, R37, c[0x0][0x2d0], -R2 ;  /* 0x0000b40025047a23 */ /* 0x002fce0000010802 */
[----:B------:R-:W-:Y:S01]  /*4850*/  HMMA.16816.F32 R8, R20, R24, RZ ;  /* 0x000000181408723c */ /* 0x000fe200000018ff */
[----:B------:R-:W1:Y:S01]  /*4860*/  LDSM.16.MT88.4 R36, [R3+0x6800] ;  /* 0x006800000324783b */ /* 0x000e620000004200 */
[----:B------:R4:W5:Y:S02]  /*4870*/  MUFU.EX2 R218, R4 ;  /* 0x0000000400da7308 */ /* 0x0009640000000800 */
[----:B----4-:R-:W-:-:S06]  /*4880*/  FFMA.FTZ R4, R52, c[0x0][0x2d0], -R2 ;  /* 0x0000b40034047a23 */ /* 0x010fcc0000010802 */
[----:B------:R4:W-:Y:S02]  /*4890*/  MUFU.EX2 R221, R4 ;  /* 0x0000000400dd7308 */ /* 0x0009e40000000800 */
[----:B----4-:R-:W-:-:S06]  /*48a0*/  FFMA.FTZ R4, R53, c[0x0][0x2d0], -R2 ;  /* 0x0000b40035047a23 */ /* 0x010fcc0000010802 */
[----:B------:R4:W-:Y:S02]  /*48b0*/  MUFU.EX2 R222, R4 ;  /* 0x0000000400de7308 */ /* 0x0009e40000000800 */
[----:B----4-:R-:W-:-:S06]  /*48c0*/  FFMA.FTZ R4, R54, c[0x0][0x2d0], -R2 ;  /* 0x0000b40036047a23 */ /* 0x010fcc0000010802 */
[----:B------:R4:W-:Y:S01]  /*48d0*/  MUFU.EX2 R105, R4 ;  /* 0x0000000400697308 */ /* 0x0009e20000000800 */
[----:B------:R-:W-:Y:S01]  /*48e0*/  HMMA.16816.F32 R72, R16, R30, R12 ;  /* 0x0000001e1048723c */ /* 0x000fe2000000180c */
[----:B------:R-:W1:Y:S01]  /*48f0*/  LDSM.16.MT88.4 R28, [R3+0x1000] ;  /* 0x00100000031c783b */ /* 0x000e620000004200 */
[----:B----4-:R-:W-:-:S05]  /*4900*/  FFMA.FTZ R4, R55, c[0x0][0x2d0], -R2 ;  /* 0x0000b40037047a23 */ /* 0x010fca0000010802 */
[----:B------:R4:W-:Y:S01]  /*4910*/  MUFU.EX2 R106, R4 ;  /* 0x00000004006a7308 */ /* 0x0009e20000000800 */
[----:B------:R-:W-:Y:S01]  /*4920*/  HMMA.16816.F32 R24, R20, R26, RZ ;  /* 0x0000001a1418723c */ /* 0x000fe200000018ff */
[----:B----4-:R-:W-:-:S06]  /*4930*/  FFMA.FTZ R4, R56, c[0x0][0x2d0], -R2 ;  /* 0x0000b40038047a23 */ /* 0x010fcc0000010802 */
[----:B------:R4:W-:Y:S01]  /*4940*/  MUFU.EX2 R107, R4 ;  /* 0x00000004006b7308 */ /* 0x0009e20000000800 */
[----:B--2---:R-:W-:Y:S08]  /*4950*/  HMMA.16816.F32 R68, R16, R32, R8 ;  /* 0x000000201044723c */ /* 0x004ff00000001808 */
[----:B---3--:R-:W-:Y:S01]  /*4960*/  HMMA.16816.F32 R8, R20, R40, RZ ;  /* 0x000000281408723c */ /* 0x008fe200000018ff */
[----:B----4-:R-:W-:-:S04]  /*4970*/  FFMA.FTZ R4, R49, c[0x0][0x2d0], -R0 ;  /* 0x0000b40031047a23 */ /* 0x010fc80000010800 */
[----:B------:R2:W-:Y:S03]  /*4980*/  MUFU.EX2 R204, R4 ;  /* 0x0000000400cc7308 */ /* 0x0005e60000000800 */
[----:B------:R-:W-:Y:S01]  /*4990*/  HMMA.16816.F32 R12, R20, R42, RZ ;  /* 0x0000002a140c723c */ /* 0x000fe200000018ff */
[----:B--2---:R-:W-:-:S04]  /*49a0*/  FFMA.FTZ R4, R48, c[0x0][0x2d0], -R0 ;  /* 0x0000b40030047a23 */ /* 0x004fc80000010800 */
[----:B------:R2:W3:Y:S02]  /*49b0*/  MUFU.EX2 R103, R4 ;  /* 0x0000000400677308 */ /* 0x0004e40000000800 */
[----:B--2---:R-:W-:-:S06]  /*49c0*/  FFMA.FTZ R4, R50, c[0x0][0x2d0], -R0 ;  /* 0x0000b40032047a23 */ /* 0x004fcc0000010800 */
[----:B------:R2:W-:Y:S01]  /*49d0*/  MUFU.EX2 R205, R4 ;  /* 0x0000000400cd7308 */ /* 0x0005e20000000800 */
[----:B------:R-:W-:Y:S01]  /*49e0*/  HMMA.16816.F32 R60, R16, R34, R24 ;  /* 0x00000022103c723c */ /* 0x000fe20000001818 */
[----:B------:R-:W4:Y:S01]  /*49f0*/  LDSM.16.MT88.4 R32, [R210+0x800] ;  /* 0x00080000d220783b */ /* 0x000f220000004200 */
[----:B--2---:R-:W-:-:S06]  /*4a00*/  FFMA.FTZ R4, R51, c[0x0][0x2d0], -R0 ;  /* 0x0000b40033047a23 */ /* 0x004fcc0000010800 */
[----:B-1----:R-:W-:Y:S01]  /*4a10*/  HMMA.16816.F32 R56, R16, R36, R8 ;  /* 0x000000241038723c */ /* 0x002fe20000001808 */
[----:B------:R-:W-:Y:S01]  /*4a20*/  LDSM.16.MT88.4 R48, [R3+0x7000] ;  /* 0x007000000330783b */ /* 0x000fe20000004200 */
[----:B------:R1:W2:Y:S06]  /*4a30*/  MUFU.EX2 R104, R4 ;  /* 0x0000000400687308 */ /* 0x0002ac0000000800 */
[C---:B------:R-:W-:Y:S08]  /*4a40*/  HMMA.16816.F32 R24, R20.reuse, R44, RZ ;  /* 0x0000002c1418723c */ /* 0x040ff000000018ff */
[----:B------:R-:W-:Y:S01]  /*4a50*/  HMMA.16816.F32 R8, R20, R46, RZ ;  /* 0x0000002e1408723c */ /* 0x000fe200000018ff */
[----:B------:R-:W4:Y:S01]  /*4a60*/  LDSM.16.MT88.4 R44, [R3+0x4000] ;  /* 0x00400000032c783b */ /* 0x000f220000004200 */
[----:B-1----:R-:W-:-:S04]  /*4a70*/  FFMA.FTZ R4, R82, c[0x0][0x2d0], -R2 ;  /* 0x0000b40052047a23 */ /* 0x002fc80000010802 */
[----:B------:R1:W-:Y:S02]  /*4a80*/  MUFU.EX2 R99, R4 ;  /* 0x0000000400637308 */ /* 0x0003e40000000800 */
[----:B------:R-:W-:Y:S07]  /*4a90*/  HMMA.16816.F32 R52, R16, R38, R12 ;  /* 0x000000261034723c */ /* 0x000fee000000180c */
[----:B-----5:R-:W-:Y:S02]  /*4aa0*/  F2FP.PACK_AB R12, R218, R217 ;  /* 0x000000d9da0c723e */ /* 0x020fe400000000ff */
[----:B---3--:R-:W-:-:S02]  /*4ab0*/  F2FP.PACK_AB R13, R103, R204 ;  /* 0x000000cc670d723e */ /* 0x008fc400000000ff */
[----:B------:R-:W-:Y:S01]  /*4ac0*/  F2FP.PACK_AB R14, R222, R221 ;  /* 0x000000ddde0e723e */ /* 0x000fe200000000ff */
[----:B-1----:R-:W-:Y:S01]  /*4ad0*/  FFMA.FTZ R4, R81, c[0x0][0x2d0], -R2 ;  /* 0x0000b40051047a23 */ /* 0x002fe20000010802 */
[----:B--2---:R-:W-:-:S03]  /*4ae0*/  F2FP.PACK_AB R15, R104, R205 ;  /* 0x000000cd680f723e */ /* 0x004fc600000000ff */
[----:B------:R1:W-:Y:S04]  /*4af0*/  MUFU.EX2 R98, R4 ;  /* 0x0000000400627308 */ /* 0x0003e80000000800 */
[----:B------:R-:W-:Y:S01]  /*4b00*/  HMMA.16816.F32 R40, R12, R28, R76 ;  /* 0x0000001c0c28723c */ /* 0x000fe2000000184c */
[----:B-1----:R-:W-:-:S07]  /*4b10*/  FFMA.FTZ R4, R85, c[0x0][0x2d0], -R2 ;  /* 0x0000b40055047a23 */ /* 0x002fce0000010802 */
[----:B------:R-:W-:Y:S01]  /*4b20*/  HMMA.16816.F32 R36, R12, R30, R72 ;  /* 0x0000001e0c24723c */ /* 0x000fe20000001848 */
[----:B------:R-:W1:Y:S01]  /*4b30*/  LDSM.16.MT88.4 R28, [R3+0x1800] ;  /* 0x00180000031c783b */ /* 0x000e620000004200 */
[----:B------:R2:W-:Y:S02]  /*4b40*/  MUFU.EX2 R85, R4 ;  /* 0x0000000400557308 */ /* 0x0005e40000000800 */
[----:B--2---:R-:W-:-:S06]  /*4b50*/  FFMA.FTZ R4, R64, c[0x0][0x2d0], -R0 ;  /* 0x0000b40040047a23 */ /* 0x004fcc0000010800 */
[----:B------:R2:W-:Y:S02]  /*4b60*/  MUFU.EX2 R252, R4 ;  /* 0x0000000400fc7308 */ /* 0x0005e40000000800 */
[----:B--2---:R-:W-:-:S06]  /*4b70*/  FFMA.FTZ R4, R65, c[0x0][0x2d0], -R0 ;  /* 0x0000b40041047a23 */ /* 0x004fcc0000010800 */
[----:B------:R2:W3:Y:S02]  /*4b80*/  MUFU.EX2 R251, R4 ;  /* 0x0000000400fb7308 */ /* 0x0004e40000000800 */
[----:B--2---:R-:W-:-:S06]  /*4b90*/  FFMA.FTZ R4, R66, c[0x0][0x2d0], -R0 ;  /* 0x0000b40042047a23 */ /* 0x004fcc0000010800 */
[----:B------:R2:W-:Y:S01]  /*4ba0*/  MUFU.EX2 R250, R4 ;  /* 0x0000000400fa7308 */ /* 0x0005e20000000800 */
[----:B----4-:R-:W-:Y:S01]  /*4bb0*/  HMMA.16816.F32 R232, R16, R32, R24 ;  /* 0x0000002010e8723c */ /* 0x010fe20000001818 */
[----:B------:R-:W4:Y:S01]  /*4bc0*/  LDSM.16.MT88.4 R24, [R3+0x4800] ;  /* 0x004800000318783b */ /* 0x000f220000004200 */
[----:B--2---:R-:W-:-:S06]  /*4bd0*/  FFMA.FTZ R4, R67, c[0x0][0x2d0], -R0 ;  /* 0x0000b40043047a23 */ /* 0x004fcc0000010800 */
[----:B------:R-:W-:Y:S01]  /*4be0*/  HMMA.16816.F32 R228, R16, R34, R8 ;  /* 0x0000002210e4723c */ /* 0x000fe20000001808 */
[----:B------:R-:W-:Y:S01]  /*4bf0*/  IMAD.MOV.U32 R72, RZ, RZ, R107 ;  /* 0x000000ffff487224 */ /* 0x000fe200078e006b */
[----:B------:R-:W-:Y:S01]  /*4c00*/  LDSM.16.MT88.4 R64, [R210+0x3000] ;  /* 0x00300000d240783b */ /* 0x000fe20000004200 */
[----:B------:R2:W5:Y:S01]  /*4c10*/  MUFU.EX2 R248, R4 ;  /* 0x0000000400f87308 */ /* 0x0005620000000800 */
[----:B------:R-:W-:Y:S02]  /*4c20*/  IMAD.MOV.U32 R73, RZ, RZ, R106 ;  /* 0x000000ffff497224 */ /* 0x000fe400078e006a */
[----:B------:R-:W-:Y:S02]  /*4c30*/  IMAD.MOV.U32 R74, RZ, RZ, R105 ;  /* 0x000000ffff4a7224 */ /* 0x000fe400078e0069 */
[----:B------:R-:W-:Y:S01]  /*4c40*/  HMMA.16816.F32 R32, R12, R44, R68 ;  /* 0x0000002c0c20723c */ /* 0x000fe20000001844 */
[----:B---3--:R-:W-:-:S06]  /*4c50*/  F2FP.PACK_AB R9, R251, R252 ;  /* 0x000000fcfb09723e */ /* 0x008fcc00000000ff */
[----:B------:R-:W-:Y:S02]  /*4c60*/  IMAD.MOV.U32 R71, RZ, RZ, R99 ;  /* 0x000000ffff477224 */ /* 0x000fe400078e0063 */
[----:B--2---:R-:W-:-:S04]  /*4c70*/  FFMA.FTZ R4, R88, c[0x0][0x2d0], -R2 ;  /* 0x0000b40058047a23 */ /* 0x004fc80000010802 */
[----:B------:R2:W-:Y:S01]  /*4c80*/  MUFU.EX2 R249, R4 ;  /* 0x0000000400f97308 */ /* 0x0005e20000000800 */
[----:B------:R-:W-:Y:S02]  /*4c90*/  F2FP.PACK_AB R8, R73, R74 ;  /* 0x0000004a4908723e */ /* 0x000fe400000000ff */
[----:B------:R-:W-:Y:S02]  /*4ca0*/  F2FP.PACK_AB R10, R71, R72 ;  /* 0x00000048470a723e */ /* 0x000fe400000000ff */
[----:B-----5:R-:W-:Y:S01]  /*4cb0*/  F2FP.PACK_AB R11, R248, R250 ;  /* 0x000000faf80b723e */ /* 0x020fe200000000ff */
[----:B------:R-:W-:Y:S01]  /*4cc0*/  HMMA.16816.F32 R56, R12, R48, R56 ;  /* 0x000000300c38723c */ /* 0x000fe20000001838 */
[----:B--2---:R-:W-:-:S04]  /*4cd0*/  FFMA.FTZ R4, R87, c[0x0][0x2d0], -R2 ;  /* 0x0000b40057047a23 */ /* 0x004fc80000010802 */
[----:B------:R2:W3:Y:S03]  /*4ce0*/  MUFU.EX2 R247, R4 ;  /* 0x0000000400f77308 */ /* 0x0004e60000000800 */
[----:B------:R-:W-:Y:S08]  /*4cf0*/  HMMA.16816.F32 R52, R12, R50, R52 ;  /* 0x000000320c34723c */ /* 0x000ff00000001834 */
[----:B-1----:R-:W-:Y:S01]  /*4d00*/  HMMA.16816.F32 R48, R8, R28, R40 ;  /* 0x0000001c0830723c */ /* 0x002fe20000001828 */
[----:B--2---:R-:W-:-:S07]  /*4d10*/  FFMA.FTZ R4, R90, c[0x0][0x2d0], -R2 ;  /* 0x0000b4005a047a23 */ /* 0x004fce0000010802 */
[----:B------:R-:W-:Y:S01]  /*4d20*/  HMMA.16816.F32 R44, R12, R46, R60 ;  /* 0x0000002e0c2c723c */ /* 0x000fe2000000183c */
[----:B------:R-:W1:Y:S01]  /*4d30*/  LDSM.16.MT88.4 R60, [R3+0x7800] ;  /* 0x00780000033c783b */ /* 0x000e620000004200 */
[----:B------:R2:W-:Y:S06]  /*4d40*/  MUFU.EX2 R246, R4 ;  /* 0x0000000400f67308 */ /* 0x0005ec0000000800 */
[----:B------:R-:W-:Y:S01]  /*4d50*/  HMMA.16816.F32 R40, R8, R30, R36 ;  /* 0x0000001e0828723c */ /* 0x000fe20000001824 */
[----:B------:R-:W5:Y:S01]  /*4d60*/  LDSM.16.MT88.4 R36, [R3+0x2000] ;  /* 0x002000000324783b */ /* 0x000f620000004200 */
[----:B--2---:R-:W-:-:S04]  /*4d70*/  FFMA.FTZ R4, R80, c[0x0][0x2d0], -R0 ;  /* 0x0000b40050047a23 */ /* 0x004fc80000010800 */
[----:B------:R2:W-:Y:S02]  /*4d80*/  MUFU.EX2 R245, R4 ;  /* 0x0000000400f57308 */ /* 0x0005e40000000800 */
[----:B--2---:R-:W-:Y:S01]  /*4d90*/  FFMA.FTZ R4, R83, c[0x0][0x2d0], -R0 ;  /* 0x0000b40053047a23 */ /* 0x004fe20000010800 */
[----:B----4-:R-:W-:Y:S01]  /*4da0*/  HMMA.16816.F32 R32, R8, R24, R32 ;  /* 0x000000180820723c */ /* 0x010fe20000001820 */
[----:B------:R-:W-:Y:S01]  /*4db0*/  IMAD.MOV.U32 R70, RZ, RZ, R98 ;  /* 0x000000ffff467224 */ /* 0x000fe200078e0062 */
[----:B---3--:R-:W-:-:S03]  /*4dc0*/  F2FP.PACK_AB R6, R247, R249 ;  /* 0x000000f9f706723e */ /* 0x008fc600000000ff */
[----:B------:R2:W3:Y:S01]  /*4dd0*/  MUFU.EX2 R244, R4 ;  /* 0x0000000400f47308 */ /* 0x0004e20000000800 */
[----:B------:R-:W-:Y:S01]  /*4de0*/  IMAD.MOV.U32 R75, RZ, RZ, R104 ;  /* 0x000000ffff4b7224 */ /* 0x000fe200078e0068 */
[----:B------:R-:W-:Y:S01]  /*4df0*/  LDSM.16.MT88.4 R80, [R3+0x8800] ;  /* 0x008800000350783b */ /* 0x000fe20000004200 */
[C---:B------:R-:W-:Y:S03]  /*4e00*/  HMMA.16816.F32 R28, R8.reuse, R26, R44 ;  /* 0x0000001a081c723c */ /* 0x040fe6000000182c */
[----:B------:R-:W4:Y:S04]  /*4e10*/  LDSM.16.MT88.4 R24, [R3+0x5000] ;  /* 0x005000000318783b */ /* 0x000f280000004200 */
[----:B------:R-:W4:Y:S01]  /*4e20*/  LDSM.16.MT88.4 R44, [R3+0x8000] ;  /* 0x00800000032c783b */ /* 0x000f220000004200 */
[----:B-1----:R-:W-:Y:S03]  /*4e30*/  HMMA.16816.F32 R52, R8, R62, R52 ;  /* 0x0000003e0834723c */ /* 0x002fe60000001834 */
[----:B------:R-:W-:Y:S01]  /*4e40*/  LDSM.16.MT88.4 R104, [R3+0x5800] ;  /* 0x005800000368783b */ /* 0x000fe20000004200 */
[----:B--2---:R-:W-:-:S04]  /*4e50*/  FFMA.FTZ R4, R84, c[0x0][0x2d0], -R0 ;  /* 0x0000b40054047a23 */ /* 0x004fc80000010800 */
[----:B------:R1:W-:Y:S02]  /*4e60*/  MUFU.EX2 R243, R4 ;  /* 0x0000000400f37308 */ /* 0x0003e40000000800 */
[----:B-1----:R-:W-:-:S06]  /*4e70*/  FFMA.FTZ R4, R86, c[0x0][0x2d0], -R0 ;  /* 0x0000b40056047a23 */ /* 0x002fcc0000010800 */
[----:B------:R1:W2:Y:S01]  /*4e80*/  MUFU.EX2 R242, R4 ;  /* 0x0000000400f27308 */ /* 0x0002a20000000800 */
[----:B---3--:R-:W-:Y:S01]  /*4e90*/  F2FP.PACK_AB R5, R244, R245 ;  /* 0x000000f5f405723e */ /* 0x008fe200000000ff */
[----:B-1----:R-:W-:-:S06]  /*4ea0*/  FFMA.FTZ R4, R96, c[0x0][0x2d0], -R2 ;  /* 0x0000b40060047a23 */ /* 0x002fcc0000010802 */
[----:B------:R1:W3:Y:S01]  /*4eb0*/  MUFU.EX2 R241, R4 ;  /* 0x0000000400f17308 */ /* 0x0002e20000000800 */
[----:B--2---:R-:W-:Y:S01]  /*4ec0*/  F2FP.PACK_AB R7, R242, R243 ;  /* 0x000000f3f207723e */ /* 0x004fe200000000ff */
[--C-:B-1----:R-:W-:Y:S02]  /*4ed0*/  FFMA.FTZ R4, R95, c[0x0][0x2d0], -R2.reuse ;  /* 0x0000b4005f047a23 */ /* 0x102fe40000010802 */
[----:B------:R-:W-:-:S04]  /*4ee0*/  FFMA.FTZ R2, R94, c[0x0][0x2d0], -R2 ;  /* 0x0000b4005e027a23 */ /* 0x000fc80000010802 */
[----:B------:R1:W-:Y:S08]  /*4ef0*/  MUFU.EX2 R240, R4 ;  /* 0x0000000400f07308 */ /* 0x0003f00000000800 */
[----:B------:R2:W-:Y:S01]  /*4f00*/  MUFU.EX2 R239, R2 ;  /* 0x0000000200ef7308 */ /* 0x0005e20000000800 */
[----:B-1----:R-:W-:Y:S01]  /*4f10*/  F2FP.PACK_AB R4, R85, R70 ;  /* 0x000000465504723e */ /* 0x002fe200000000ff */
[----:B--2---:R-:W-:-:S06]  /*4f20*/  FFMA.FTZ R2, R89, c[0x0][0x2d0], -R0 ;  /* 0x0000b40059027a23 */ /* 0x004fcc0000010800 */
[C---:B-----5:R-:W-:Y:S01]  /*4f30*/  HMMA.16816.F32 R48, R4.reuse, R36, R48 ;  /* 0x000000240430723c */ /* 0x060fe20000001830 */
[----:B------:R1:W-:Y:S07]  /*4f40*/  MUFU.EX2 R238, R2 ;  /* 0x0000000200ee7308 */ /* 0x0003ee0000000800 */
[----:B------:R-:W-:Y:S01]  /*4f50*/  HMMA.16816.F32 R40, R4, R38, R40 ;  /* 0x000000260428723c */ /* 0x000fe20000001828 */
[----:B------:R-:W2:Y:S01]  /*4f60*/  LDSM.16.MT88.4 R36, [R211] ;  /* 0x00000000d324783b */ /* 0x000ea20000004200 */
[----:B-1----:R-:W-:-:S04]  /*4f70*/  FFMA.FTZ R2, R91, c[0x0][0x2d0], -R0 ;  /* 0x0000b4005b027a23 */ /* 0x002fc80000010800 */
[----:B------:R1:W5:Y:S02]  /*4f80*/  MUFU.EX2 R237, R2 ;  /* 0x0000000200ed7308 */ /* 0x0003640000000800 */
[----:B------:R-:W-:Y:S01]  /*4f90*/  HMMA.16816.F32 R56, R8, R60, R56 ;  /* 0x0000003c0838723c */ /* 0x000fe20000001838 */
[----:B-1----:R-:W-:-:S05]  /*4fa0*/  FFMA.FTZ R2, R92, c[0x0][0x2d0], -R0 ;  /* 0x0000b4005c027a23 */ /* 0x002fca0000010800 */
[----:B------:R1:W-:Y:S02]  /*4fb0*/  MUFU.EX2 R236, R2 ;  /* 0x0000000200ec7308 */ /* 0x0003e40000000800 */
[----:B----4-:R-:W-:Y:S01]  /*4fc0*/  HMMA.16816.F32 R32, R4, R24, R32 ;  /* 0x000000180420723c */ /* 0x010fe20000001820 */
[----:B-1----:R-:W-:Y:S02]  /*4fd0*/  FFMA.FTZ R2, R93, c[0x0][0x2d0], -R0 ;  /* 0x0000b4005d027a23 */ /* 0x002fe40000010800 */
[----:B------:R-:W-:-:S03]  /*4fe0*/  IMAD.IADD R0, R207, 0x1, R211 ;  /* 0x00000001cf007824 */ /* 0x000fc600078e02d3 */
[----:B------:R-:W1:Y:S02]  /*4ff0*/  MUFU.EX2 R227, R2 ;  /* 0x0000000200e37308 */ /* 0x000e640000000800 */
[----:B------:R-:W4:Y:S01]  /*5000*/  LDSM.16.MT88.4 R60, [R0] ;  /* 0x00000000003c783b */ /* 0x000f220000004200 */
[----:B------:R-:W-:Y:S01]  /*5010*/  HMMA.16816.F32 R28, R4, R26, R28 ;  /* 0x0000001a041c723c */ /* 0x000fe2000000181c */
[----:B---3--:R-:W-:-:S07]  /*5020*/  F2FP.PACK_AB R96, R241, R246 ;  /* 0x000000f6f160723e */ /* 0x008fce00000000ff */
[C---:B------:R-:W-:Y:S01]  /*5030*/  HMMA.16816.F32 R24, R4.reuse, R46, R52 ;  /* 0x0000002e0418723c */ /* 0x040fe20000001834 */
[----:B------:R-:W3:Y:S01]  /*5040*/  LDSM.16.MT88.4 R52, [R211+0x800] ;  /* 0x00080000d334783b */ /* 0x000ee20000004200 */
[----:B-----5:R-:W-:Y:S02]  /*5050*/  F2FP.PACK_AB R97, R237, R238 ;  /* 0x000000eeed61723e */ /* 0x020fe400000000ff */
[----:B------:R-:W-:Y:S02]  /*5060*/  F2FP.PACK_AB R98, R239, R240 ;  /* 0x000000f0ef62723e */ /* 0x000fe400000000ff */
[----:B-1----:R-:W-:Y:S02]  /*5070*/  F2FP.PACK_AB R99, R227, R236 ;  /* 0x000000ece363723e */ /* 0x002fe400000000ff */
[----:B------:R-:W-:Y:S01]  /*5080*/  HMMA.16816.F32 R76, R4, R44, R56 ;  /* 0x0000002c044c723c */ /* 0x000fe20000001838 */
[----:B------:R-:W-:Y:S04]  /*5090*/  LDSM.16.MT88.4 R44, [R211+0x3000] ;  /* 0x00300000d32c783b */ /* 0x000fe80000004200 */
[----:B------:R-:W-:Y:S03]  /*50a0*/  LDSM.16.MT88.4 R56, [R210+0x3800] ;  /* 0x00380000d238783b */ /* 0x000fe60000004200 */
[C---:B------:R-:W-:Y:S01]  /*50b0*/  HMMA.16816.F32 R140, R96.reuse, R136, R48 ;  /* 0x00000088608c723c */ /* 0x040fe20000001830 */
[----:B------:R-:W1:Y:S07]  /*50c0*/  LDSM.16.MT88.4 R48, [R0+0x800] ;  /* 0x000800000030783b */ /* 0x000e6e0000004200 */
[----:B------:R-:W-:Y:S08]  /*50d0*/  HMMA.16816.F32 R136, R96, R138, R40 ;  /* 0x0000008a6088723c */ /* 0x000ff00000001828 */
[C---:B--2---:R-:W-:Y:S08]  /*50e0*/  HMMA.16816.F32 R40, R20.reuse, R36, RZ ;  /* 0x000000241428723c */ /* 0x044ff000000018ff */
[----:B------:R-:W-:Y:S08]  /*50f0*/  HMMA.16816.F32 R36, R20, R38, RZ ;  /* 0x000000261424723c */ /* 0x000ff000000018ff */
[C---:B------:R-:W-:Y:S08]  /*5100*/  HMMA.16816.F32 R108, R96.reuse, R104, R32 ;  /* 0x00000068606c723c */ /* 0x040ff00000001820 */
[----:B------:R-:W-:Y:S08]  /*5110*/  HMMA.16816.F32 R104, R96, R106, R28 ;  /* 0x0000006a6068723c */ /* 0x000ff0000000181c */
[----:B----4-:R-:W-:Y:S08]  /*5120*/  HMMA.16816.F32 R28, R20, R62, RZ ;  /* 0x0000003e141c723c */ /* 0x010ff000000018ff */
[----:B---3--:R-:W-:Y:S01]  /*5130*/  HMMA.16816.F32 R144, R16, R54, R36 ;  /* 0x000000361090723c */ /* 0x008fe20000001824 */
[----:B------:R-:W2:Y:S07]  /*5140*/  LDSM.16.MT88.4 R36, [R211+0x3800] ;  /* 0x00380000d324783b */ /* 0x000eae0000004200 */
[C---:B------:R-:W-:Y:S08]  /*5150*/  HMMA.16816.F32 R76, R96.reuse, R80, R76 ;  /* 0x00000050604c723c */ /* 0x040ff0000000184c */
[----:B------:R-:W-:Y:S08]  /*5160*/  HMMA.16816.F32 R80, R96, R82, R24 ;  /* 0x000000526050723c */ /* 0x000ff00000001818 */
[C---:B------:R-:W-:Y:S08]  /*5170*/  HMMA.16816.F32 R24, R20.reuse, R64, RZ ;  /* 0x000000401418723c */ /* 0x040ff000000018ff */
[----:B------:R-:W-:Y:S08]  /*5180*/  HMMA.16816.F32 R32, R20, R60, RZ ;  /* 0x0000003c1420723c */ /* 0x000ff000000018ff */
[C---:B-1----:R-:W-:Y:S08]  /*5190*/  HMMA.16816.F32 R128, R16.reuse, R50, R28 ;  /* 0x000000321080723c */ /* 0x042ff0000000181c */
[----:B------:R-:W-:Y:S01]  /*51a0*/  HMMA.16816.F32 R200, R16, R52, R40 ;  /* 0x0000003410c8723c */ /* 0x000fe20000001828 */
[----:B------:R-:W1:Y:S07]  /*51b0*/  LDSM.16.MT88.4 R40, [R0+0x3000] ;  /* 0x003000000028783b */ /* 0x000e6e0000004200 */
[----:B------:R-:W-:Y:S08]  /*51c0*/  HMMA.16816.F32 R28, R20, R44, RZ ;  /* 0x0000002c141c723c */ /* 0x000ff000000018ff */
[----:B------:R-:W-:Y:S08]  /*51d0*/  HMMA.16816.F32 R148, R16, R56, R24 ;  /* 0x000000381094723c */ /* 0x000ff00000001818 */
[----:B------:R-:W-:Y:S08]  /*51e0*/  HMMA.16816.F32 R24, R20, R46, RZ ;  /* 0x0000002e1418723c */ /* 0x000ff000000018ff */
[C---:B------:R-:W-:Y:S08]  /*51f0*/  HMMA.16816.F32 R132, R16.reuse, R48, R32 ;  /* 0x000000301084723c */ /* 0x040ff00000001820 */
[C---:B--2---:R-:W-:Y:S01]  /*5200*/  HMMA.16816.F32 R48, R16.reuse, R36, R28 ;  /* 0x000000241030723c */ /* 0x044fe2000000181c */
[----:B------:R-:W2:Y:S07]  /*5210*/  LDSM.16.MT88.4 R28, [R0+0x3800] ;  /* 0x00380000001c783b */ /* 0x000eae0000004200 */
[----:B------:R-:W-:Y:S08]  /*5220*/  HMMA.16816.F32 R120, R16, R38, R24 ;  /* 0x000000261078723c */ /* 0x000ff00000001818 */
[C---:B-1----:R-:W-:Y:S08]  /*5230*/  HMMA.16816.F32 R24, R20.reuse, R40, RZ ;  /* 0x000000281418723c */ /* 0x042ff000000018ff */
[----:B------:R-:W-:Y:S01]  /*5240*/  HMMA.16816.F32 R32, R20, R66, RZ ;  /* 0x000000421420723c */ /* 0x000fe200000018ff */
[----:B------:R2:W-:Y:S01]  /*5250*/  STL [R1+0x34], R126 ;  /* 0x0000347e01007387 */ /* 0x0005e20000100800 */
[----:B------:R-:W-:Y:S11]  /*5260*/  FADD.FTZ R3, R112, R102 ;  /* 0x0000006670037221 */ /* 0x000ff60000010000 */
[----:B------:R-:W-:Y:S11]  /*5270*/  @!UPT UIADD3 URZ, URZ, URZ, URZ ;  /* 0x0000003f3f3ff290 */ /* 0x000ff6000fffe03f */
[C---:B------:R-:W-:Y:S01]  /*5280*/  HMMA.16816.F32 R56, R16.reuse, R58, R32 ;  /* 0x0000003a1038723c */ /* 0x040fe20000001820 */
[----:B------:R-:W1:Y:S07]  /*5290*/  LDSM.16.MT88.4 R32, [R210+0x6000] ;  /* 0x00600000d220783b */ /* 0x000e6e0000004200 */
[----:B--2---:R-:W-:Y:S08]  /*52a0*/  HMMA.16816.F32 R124, R16, R28, R24 ;  /* 0x0000001c107c723c */ /* 0x004ff00000001818 */
[----:B------:R-:W-:Y:S01]  /*52b0*/  HMMA.16816.F32 R24, R20, R42, RZ ;  /* 0x0000002a1418723c */ /* 0x000fe200000018ff */
[----:B------:R-:W-:Y:S11]  /*52c0*/  IMAD.MOV.U32 R102, RZ, RZ, R85 ;  /* 0x000000ffff667224 */ /* 0x000ff600078e0055 */
[----:B------:R-:W-:Y:S11]  /*52d0*/  @!UPT UIADD3 URZ, URZ, URZ, URZ ;  /* 0x0000003f3f3ff290 */ /* 0x000ff6000fffe03f */
[----:B------:R-:W-:Y:S01]  /*52e0*/  @!UPT UIADD3 URZ, URZ, URZ, URZ ;  /* 0x0000003f3f3ff290 */ /* 0x000fe2000fffe03f */
[----:B------:R-:W-:Y:S01]  /*52f0*/  HMMA.16816.F32 R84, R16, R30, R24 ;  /* 0x0000001e1054723c */ /* 0x000fe20000001818 */
[----:B------:R-:W2:Y:S07]  /*5300*/  LDSM.16.MT88.4 R28, [R210+0x6800] ;  /* 0x00680000d21c783b */ /* 0x000eae0000004200 */
[----:B-1----:R-:W-:Y:S01]  /*5310*/  HMMA.16816.F32 R24, R20, R32, RZ ;  /* 0x000000201418723c */ /* 0x002fe200000018ff */
[----:B------:R-:W-:-:S04]  /*5320*/  FADD.FTZ R2, R117, R116 ;  /* 0x0000007475027221 */ /* 0x000fc80000010000 */
[----:B------:R-:W-:-:S04]  /*5330*/  FADD.FTZ R2, R115, R2 ;  /* 0x0000000273027221 */ /* 0x000fc80000010000 */
[----:B------:R-:W-:-:S04]  /*5340*/  FADD.FTZ R2, R118, R2 ;  /* 0x0000000276027221 */ /* 0x000fc80000010000 */
[----:B------:R-:W-:-:S11]  /*5350*/  FADD.FTZ R2, R119, R2 ;  /* 0x0000000277027221 */ /* 0x000fd60000010000 */
[----:B--2---:R-:W-:Y:S08]  /*5360*/  HMMA.16816.F32 R116, R16, R28, R24 ;  /* 0x0000001c1074723c */ /* 0x004ff00000001818 */
[----:B------:R-:W-:Y:S01]  /*5370*/  HMMA.16816.F32 R24, R20, R34, RZ ;  /* 0x000000221418723c */ /* 0x000fe200000018ff */
[----:B------:R-:W1:Y:S01]  /*5380*/  LDSM.16.MT88.4 R32, [R211+0x6000] ;  /* 0x00600000d320783b */ /* 0x000e620000004200 */
[----:B------:R-:W-:-:S04]  /*5390*/  FADD.FTZ R3, R113, R3 ;  /* 0x0000000371037221 */ /* 0x000fc80000010000 */
[----:B------:R-:W-:Y:S11]  /*53a0*/  FADD.FTZ R3, R114, R3 ;  /* 0x0000000372037221 */ /* 0x000ff60000010000 */
[----:B------:R-:W-:Y:S07]  /*53b0*/  @!UPT UIADD3 URZ, URZ, URZ, URZ ;  /* 0x0000003f3f3ff290 */ /* 0x000fee000fffe03f */
[----:B------:R-:W-:Y:S01]  /*53c0*/  HMMA.16816.F32 R112, R16, R30, R24 ;  /* 0x0000001e1070723c */ /* 0x000fe20000001818 */
[----:B------:R-:W2:Y:S07]  /*53d0*/  LDSM.16.MT88.4 R28, [R211+0x6800] ;  /* 0x00680000d31c783b */ /* 0x000eae0000004200 */
        /* <DEDUP_REMOVED lines=8> */
[----:B------:R-:W1:Y:S01]  /*5460*/  LDSM.16.MT88.4 R24, [R0+0x6000] ;  /* 0x006000000018783b */ /* 0x000e620000004200 */
[----:B------:R-:W-:Y:S02]  /*5470*/  FADD.FTZ R3, R216, R3 ;  /* 0x00000003d8037221 */ /* 0x000fe40000010000 */
[----:B------:R-:W-:-:S04]  /*5480*/  FADD.FTZ R2, R224, R2 ;  /* 0x00000002e0027221 */ /* 0x000fc80000010000 */
[C---:B-1----:R-:W-:Y:S08]  /*5490*/  HMMA.16816.F32 R28, R20.reuse, R24, RZ ;  /* 0x00000018141c723c */ /* 0x042ff000000018ff */
[----:B------:R-:W-:Y:S01]  /*54a0*/  HMMA.16816.F32 R20, R20, R26, RZ ;  /* 0x0000001a1414723c */ /* 0x000fe200000018ff */
[----:B------:R-:W1:Y:S01]  /*54b0*/  LDSM.16.MT88.4 R24, [R0+0x6800] ;  /* 0x006800000018783b */ /* 0x000e620000004200 */
[----:B------:R-:W-:-:S02]  /*54c0*/  FADD.FTZ R3, R215, R3 ;  /* 0x00000003d7037221 */ /* 0x000fc40000010000 */
[----:B------:R-:W-:Y:S02]  /*54d0*/  FADD.FTZ R2, R223, R2 ;  /* 0x00000002df027221 */ /* 0x000fe40000010000 */
[----:B------:R-:W-:Y:S02]  /*54e0*/  FADD.FTZ R3, R219, R3 ;  /* 0x00000003db037221 */ /* 0x000fe40000010000 */
[----:B------:R-:W-:Y:S02]  /*54f0*/  FADD.FTZ R2, R225, R2 ;  /* 0x00000002e1027221 */ /* 0x000fe40000010000 */
[----:B------:R-:W-:Y:S02]  /*5500*/  IMAD.MOV.U32 R215, RZ, RZ, R72 ;  /* 0x000000ffffd77224 */ /* 0x000fe400078e0048 */
[----:B------:R-:W-:Y:S02]  /*5510*/  IMAD.MOV.U32 R223, RZ, RZ, R73 ;  /* 0x000000ffffdf7224 */ /* 0x000fe400078e0049 */
[----:B------:R-:W-:-:S02]  /*5520*/  IMAD.MOV.U32 R219, RZ, RZ, R74 ;  /* 0x000000ffffdb7224 */ /* 0x000fc400078e004a */
[----:B------:R-:W-:Y:S02]  /*5530*/  IMAD.MOV.U32 R225, RZ, RZ, R75 ;  /* 0x000000ffffe17224 */ /* 0x000fe400078e004b */
[C---:B-1----:R-:W-:Y:S08]  /*5540*/  HMMA.16816.F32 R72, R16.reuse, R24, R28 ;  /* 0x000000181048723c */ /* 0x042ff0000000181c */
[----:B------:R-:W-:Y:S01]  /*5550*/  HMMA.16816.F32 R28, R16, R26, R20 ;  /* 0x0000001a101c723c */ /* 0x000fe20000001814 */
[----:B------:R-:W1:Y:S01]  /*5560*/  LDSM.16.MT88.4 R16, [R210+0x1000] ;  /* 0x00100000d210783b */ /* 0x000e620000004200 */
[----:B------:R-:W-:-:S02]  /*5570*/  IMAD.MOV.U32 R216, RZ, RZ, R70 ;  /* 0x000000ffffd87224 */ /* 0x000fc400078e0046 */
[----:B------:R-:W-:Y:S01]  /*5580*/  IMAD.MOV.U32 R224, RZ, RZ, R71 ;  /* 0x000000ffffe07224 */ /* 0x000fe200078e0047 */
[----:B------:R-:W2:Y:S03]  /*5590*/  LDSM.16.MT88.4 R20, [R211+0x1000] ;  /* 0x00100000d314783b */ /* 0x000ea60000004200 */
        /* <DEDUP_REMOVED lines=26> */
[----:B------:R-:W1:Y:S04]  /*5740*/  LDSM.16.MT88.4 R16, [R211+0x1800] ;  /* 0x00180000d310783b */ /* 0x000e680000004200 */
[----:B------:R-:W3:Y:S03]  /*5750*/  LDSM.16.MT88.4 R12, [R0+0x1800] ;  /* 0x00180000000c783b */ /* 0x000ee60000004200 */
[C---:B--2---:R-:W-:Y:S08]  /*5760*/  HMMA.16816.F32 R148, R8.reuse, R20, R68 ;  /* 0x000000140894723c */ /* 0x044ff00000001844 */
[C---:B------:R-:W-:Y:S01]  /*5770*/  HMMA.16816.F32 R92, R8.reuse, R22, R60 ;  /* 0x00000016085c723c */ /* 0x040fe2000000183c */
[----:B------:R-:W2:Y:S07]  /*5780*/  LDSM.16.MT88.4 R20, [R210+0x4800] ;  /* 0x00480000d214783b */ /* 0x000eae0000004200 */
[C---:B-1----:R-:W-:Y:S08]  /*5790*/  HMMA.16816.F32 R132, R8.reuse, R16, R52 ;  /* 0x000000100884723c */ /* 0x042ff00000001834 */
[C---:B------:R-:W-:Y:S01]  /*57a0*/  HMMA.16816.F32 R52, R8.reuse, R18, R44 ;  /* 0x000000120834723c */ /* 0x040fe2000000182c */
[----:B------:R-:W1:Y:S07]  /*57b0*/  LDSM.16.MT88.4 R16, [R211+0x4800] ;  /* 0x00480000d310783b */ /* 0x000e6e0000004200 */
        /* <DEDUP_REMOVED lines=12> */
[C---:B--2---:R-:W-:Y:S01]  /*5880*/  HMMA.16816.F32 R36, R8.reuse, R20, R144 ;  /* 0x000000140824723c */ /* 0x044fe20000001890 */
[----:B------:R-:W-:Y:S01]  /*5890*/  FADD.FTZ R3, R220, R3 ;  /* 0x00000003dc037221 */ /* 0x000fe20000010000 */
[----:B------:R-:W-:Y:S06]  /*58a0*/  LDSM.16.MT88.4 R144, [R210+0x2800] ;  /* 0x00280000d290783b */ /* 0x000fec0000004200 */
[C---:B------:R-:W-:Y:S01]  /*58b0*/  HMMA.16816.F32 R32, R8.reuse, R22, R128 ;  /* 0x000000160820723c */ /* 0x040fe20000001880 */
[----:B------:R-:W-:Y:S07]  /*58c0*/  LDSM.16.MT88.4 R20, [R210+0x2000] ;  /* 0x00200000d214783b */ /* 0x000fee0000004200 */
[C---:B-1----:R-:W-:Y:S01]  /*58d0*/  HMMA.16816.F32 R28, R8.reuse, R16, R120 ;  /* 0x00000010081c723c */ /* 0x042fe20000001878 */
[----:B------:R-:W-:Y:S01]  /*58e0*/  FADD.FTZ R2, R217, R2 ;  /* 0x00000002d9027221 */ /* 0x000fe20000010000 */
[----:B------:R-:W-:Y:S06]  /*58f0*/  LDSM.16.MT88.4 R120, [R0+0x2800] ;  /* 0x002800000078783b */ /* 0x000fec0000004200 */
[C---:B------:R-:W-:Y:S01]  /*5900*/  HMMA.16816.F32 R24, R8.reuse, R18, R116 ;  /* 0x000000120818723c */ /* 0x040fe20000001874 */
[----:B------:R-:W-:Y:S07]  /*5910*/  LDSM.16.MT88.4 R16, [R211+0x2000] ;  /* 0x00200000d310783b */ /* 0x000fee0000004200 */
[C---:B---3--:R-:W-:Y:S08]  /*5920*/  HMMA.16816.F32 R112, R8.reuse, R12, R112 ;  /* 0x0000000c0870723c */ /* 0x048ff00000001870 */
[----:B------:R-:W-:Y:S01]  /*5930*/  HMMA.16816.F32 R88, R8, R14, R88 ;  /* 0x0000000e0858723c */ /* 0x000fe20000001858 */
[----:B------:R-:W1:Y:S04]  /*5940*/  LDSM.16.MT88.4 R8, [R210+0x5000] ;  /* 0x00500000d208783b */ /* 0x000e680000004200 */
[----:B------:R-:W2:Y:S01]  /*5950*/  LDSM.16.MT88.4 R12, [R0+0x2000] ;  /* 0x00200000000c783b */ /* 0x000ea20000004200 */
[----:B------:R-:W-:-:S03]  /*5960*/  FADD.FTZ R3, R204, R3 ;  /* 0x00000003cc037221 */ /* 0x000fc60000010000 */
[----:B------:R-:W-:Y:S01]  /*5970*/  LDSM.16.MT88.4 R128, [R211+0x2800] ;  /* 0x00280000d380783b */ /* 0x000fe20000004200 */
        /* <DEDUP_REMOVED lines=11> */
[----:B------:R-:W2:Y:S01]  /*5a30*/  LDSM.16.MT88.4 R12, [R210+0x8000] ;  /* 0x00800000d20c783b */ /* 0x000ea20000004200 */
[----:B------:R-:W-:-:S02]  /*5a40*/  FADD.FTZ R2, R218, R2 ;  /* 0x00000002da027221 */ /* 0x000fc40000010000 */
[----:B------:R-:W-:Y:S01]  /*5a50*/  FADD.FTZ R3, R103, R3 ;  /* 0x0000000367037221 */ /* 0x000fe20000010000 */
[----:B------:R-:W-:Y:S03]  /*5a60*/  LDSM.16.MT88.4 R64, [R0+0x5800] ;  /* 0x005800000040783b */ /* 0x000fe60000004200 */
[C---:B-1----:R-:W-:Y:S01]  /*5a70*/  HMMA.16816.F32 R28, R4.reuse, R8, R28 ;  /* 0x00000008041c723c */ /* 0x042fe2000000181c */
[----:B------:R-:W-:Y:S07]  /*5a80*/  LDSM.16.MT88.4 R56, [R211+0x5800] ;  /* 0x00580000d338783b */ /* 0x000fee0000004200 */
[----:B------:R-:W-:Y:S01]  /*5a90*/  HMMA.16816.F32 R24, R4, R10, R24 ;  /* 0x0000000a0418723c */ /* 0x000fe20000001818 */
[----:B------:R-:W1:Y:S01]  /*5aa0*/  LDSM.16.MT88.4 R8, [R0+0x8000] ;  /* 0x008000000008783b */ /* 0x000e620000004200 */
[----:B------:R-:W-:-:S02]  /*5ab0*/  FADD.FTZ R2, R221, R2 ;  /* 0x00000002dd027221 */ /* 0x000fc40000010000 */
[----:B------:R-:W-:Y:S02]  /*5ac0*/  FADD.FTZ R3, R205, R3 ;  /* 0x00000003cd037221 */ /* 0x000fe40000010000 */
[----:B------:R-:W-:Y:S02]  /*5ad0*/  FADD.FTZ R2, R222, R2 ;  /* 0x00000002de027221 */ /* 0x000fe40000010000 */
[----:B---3--:R-:W-:Y:S02]  /*5ae0*/  HMMA.16816.F32 R68, R4, R20, R68 ;  /* 0x000000140444723c */ /* 0x008fe40000001844 */
[----:B------:R-:W-:-:S06]  /*5af0*/  FADD.FTZ R2, R219, R2 ;  /* 0x00000002db027221 */ /* 0x000fcc0000010000 */
[C---:B------:R-:W-:Y:S08]  /*5b00*/  HMMA.16816.F32 R60, R4.reuse, R22, R60 ;  /* 0x00000016043c723c */ /* 0x040ff0000000183c */
[C---:B----4-:R-:W-:Y:S08]  /*5b10*/  HMMA.16816.F32 R48, R4.reuse, R16, R48 ;  /* 0x000000100430723c */ /* 0x050ff00000001830 */
[C---:B------:R-:W-:Y:S08]  /*5b20*/  HMMA.16816.F32 R44, R4.reuse, R18, R44 ;  /* 0x00000012042c723c */ /* 0x040ff0000000182c */
[C---:B--2---:R-:W-:Y:S08]  /*5b30*/  HMMA.16816.F32 R36, R4.reuse, R12, R36 ;  /* 0x0000000c0424723c */ /* 0x044ff00000001824 */
[C---:B-1----:R-:W-:Y:S08]  /*5b40*/  HMMA.16816.F32 R92, R4.reuse, R8, R112 ;  /* 0x00000008045c723c */ /* 0x042ff00000001870 */
[C---:B------:R-:W-:Y:S01]  /*5b50*/  HMMA.16816.F32 R32, R4.reuse, R14, R32 ;  /* 0x0000000e0420723c */ /* 0x040fe20000001820 */
[----:B------:R-:W-:Y:S01]  /*5b60*/  FADD.FTZ R2, R223, R2 ;  /* 0x00000002df027221 */ /* 0x000fe20000010000 */
[----:B------:R-:W1:Y:S06]  /*5b70*/  LDSM.16.MT88.4 R112, [R210+0x5800] ;  /* 0x00580000d270783b */ /* 0x000e6c0000004200 */
[----:B------:R-:W-:Y:S01]  /*5b80*/  HMMA.16816.F32 R8, R4, R10, R88 ;  /* 0x0000000a0408723c */ /* 0x000fe20000001858 */
[----:B------:R2:W-:Y:S01]  /*5b90*/  LDSM.16.MT88.4 R4, [R0+0x8800] ;  /* 0x008800000004783b */ /* 0x0005e20000004200 */
[----:B------:R-:W-:-:S03]  /*5ba0*/  FADD.FTZ R2, R215, R2 ;  /* 0x00000002d7027221 */ /* 0x000fc60000010000 */
[----:B------:R-:W-:Y:S01]  /*5bb0*/  LDSM.16.MT88.4 R88, [R211+0x8800] ;  /* 0x00880000d358783b */ /* 0x000fe20000004200 */
[----:B------:R-:W-:Y:S02]  /*5bc0*/  FADD.FTZ R2, R224, R2 ;  /* 0x00000002e0027221 */ /* 0x000fe40000010000 */
[----:B--2---:R-:W-:-:S04]  /*5bd0*/  FADD.FTZ R0, R225, R3 ;  /* 0x00000003e1007221 */ /* 0x004fc80000010000 */
[----:B------:R-:W-:-:S04]  /*5be0*/  FADD.FTZ R0, R252, R0 ;  /* 0x00000000fc007221 */ /* 0x000fc80000010000 */
[----:B------:R-:W-:-:S04]  /*5bf0*/  FADD.FTZ R0, R251, R0 ;  /* 0x00000000fb007221 */ /* 0x000fc80000010000 */
[----:B------:R-:W-:-:S04]  /*5c00*/  FADD.FTZ R0, R250, R0 ;  /* 0x00000000fa007221 */ /* 0x000fc80000010000 */
[----:B------:R-:W-:Y:S02]  /*5c10*/  FADD.FTZ R0, R248, R0 ;  /* 0x00000000f8007221 */ /* 0x000fe40000010000 */
[----:B------:R-:W-:Y:S02]  /*5c20*/  FADD.FTZ R2, R216, R2 ;  /* 0x00000002d8027221 */ /* 0x000fe40000010000 */
[----:B------:R-:W-:Y:S02]  /*5c30*/  FADD.FTZ R0, R245, R0 ;  /* 0x00000000f5007221 */ /* 0x000fe40000010000 */
[----:B------:R-:W-:Y:S02]  /*5c40*/  FADD.FTZ R2, R102, R2 ;  /* 0x0000000266027221 */ /* 0x000fe40000010000 */
[----:B------:R-:W-:Y:S01]  /*5c50*/  FADD.FTZ R0, R244, R0 ;  /* 0x00000000f4007221 */ /* 0x000fe20000010000 */
[----:B------:R-:W-:Y:S01]  /*5c60*/  HMMA.16816.F32 R124, R96, R120, R124 ;  /* 0x00000078607c723c */ /* 0x000fe2000000187c */
[----:B------:R-:W-:-:S02]  /*5c70*/  FADD.FTZ R3, R249, R2 ;  /* 0x00000002f9037221 */ /* 0x000fc40000010000 */
[----:B------:R-:W-:Y:S02]  /*5c80*/  FADD.FTZ R2, R243, R0 ;  /* 0x00000000f3027221 */ /* 0x000fe40000010000 */
[----:B------:R-:W-:-:S03]  /*5c90*/  FADD.FTZ R0, R247, R3 ;  /* 0x00000003f7007221 */ /* 0x000fc60000010000 */
[----:B------:R-:W-:Y:S01]  /*5ca0*/  HMMA.16816.F32 R120, R96, R122, R72 ;  /* 0x0000007a6078723c */ /* 0x000fe20000001848 */
[----:B------:R-:W2:Y:S01]  /*5cb0*/  LDSM.16.MT88.4 R72, [R210+0x8800] ;  /* 0x00880000d248783b */ /* 0x000ea20000004200 */
        /* <DEDUP_REMOVED lines=10> */
[----:B------:R3:W-:Y:S01]  /*5d60*/  STL [R1+0x4], R3 ;  /* 0x0000040301007387 */ /* 0x0007e20000100800 */
[----:B------:R-:W-:Y:S01]  /*5d70*/  ISETP.GE.AND P0, PT, R226, 0x3, PT ;  /* 0x00000003e200780c */ /* 0x000fe20003f06270 */
[C---:B------:R-:W-:Y:S01]  /*5d80*/  HMMA.16816.F32 R132, R96.reuse, R128, R132 ;  /* 0x000000806084723c */ /* 0x040fe20000001884 */
[----:B------:R-:W-:Y:S07]  /*5d90*/  BSSY B0, `(.L_x_1087) ;  /* 0x000003d000007945 */ /* 0x000fee0003800000 */
[C---:B------:R-:W-:Y:S08]  /*5da0*/  HMMA.16816.F32 R128, R96.reuse, R130, R52 ;  /* 0x000000826080723c */ /* 0x040ff00000001834 */
[C---:B-1----:R-:W-:Y:S08]  /*5db0*/  HMMA.16816.F32 R116, R96.reuse, R112, R116 ;  /* 0x000000706074723c */ /* 0x042ff00000001874 */
[C---:B------:R-:W-:Y:S08]  /*5dc0*/  HMMA.16816.F32 R52, R96.reuse, R56, R68 ;  /* 0x000000386034723c */ /* 0x040ff00000001844 */
[C---:B------:R-:W-:Y:S08]  /*5dd0*/  HMMA.16816.F32 R112, R96.reuse, R114, R84 ;  /* 0x000000726070723c */ /* 0x040ff00000001854 */
[C---:B------:R-:W-:Y:S08]  /*5de0*/  HMMA.16816.F32 R56, R96.reuse, R58, R60 ;  /* 0x0000003a6038723c */ /* 0x040ff0000000183c */
[C---:B------:R-:W-:Y:S08]  /*5df0*/  HMMA.16816.F32 R148, R96.reuse, R144, R148 ;  /* 0x000000906094723c */ /* 0x040ff00000001894 */
        /* <DEDUP_REMOVED lines=8> */
[----:B------:R-:W-:Y:S01]  /*5e80*/  HMMA.16816.F32 R96, R96, R6, R8 ;  /* 0x000000066060723c */ /* 0x000fe20000001808 */
[----:B------:R-:W-:Y:S07]  /*5e90*/  @!UPT UIADD3 URZ, URZ, URZ, URZ ;  /* 0x0000003f3f3ff290 */ /* 0x000fee000fffe03f */
[----:B------:R-:W-:Y:S11]  /*5ea0*/  @!P0 BRA `(.L_x_1088) ;  /* 0x000002b000008947 */ /* 0x000ff60003800000 */
[----:B---3--:R-:W2:Y:S04]  /*5eb0*/  LDL.LU.64 R220, [R1+0x68] ;  /* 0x0000680001dc7983 */ /* 0x008ea80000300a00 */
[----:B------:R-:W3:Y:S04]  /*5ec0*/  LDL.64 R218, [R1+0x10] ;  /* 0x0000100001da7983 */ /* 0x000ee80000100a00 */
[----:B------:R-:W4:Y:S04]  /*5ed0*/  LDL R224, [R1+0x1c] ;  /* 0x00001c0001e07983 */ /* 0x000f280000100800 */
[----:B------:R-:W5:Y:S04]  /*5ee0*/  LDL R216, [R1+0x20] ;  /* 0x0000200001d87983 */ /* 0x000f680000100800 */
[----:B------:R-:W5:Y:S01]  /*5ef0*/  LDL R102, [R1+0x28] ;  /* 0x0000280001667983 */ /* 0x000f620000100800 */
[----:B------:R-:W-:Y:S01]  /*5f00*/  IADD3 R0, R226, -0x3, RZ ;  /* 0xfffffffde2007810 */ /* 0x000fe20007ffe0ff */
[----:B------:R-:W-:-:S02]  /*5f10*/  IMAD.MOV.U32 R215, RZ, RZ, c[0x0][0x1e0] ;  /* 0x00007800ffd77624 */ /* 0x000fc400078e00ff */
[----:B------:R-:W-:Y:S01]  /*5f20*/  IMAD.MOV.U32 R223, RZ, RZ, 0x6 ;  /* 0x00000006ffdf7424 */ /* 0x000fe200078e00ff */
[----:B------:R-:W-:Y:S01]  /*5f30*/  SHF.R.S32.HI R2, RZ, 0x1f, R0 ;  /* 0x0000001fff027819 */ /* 0x000fe20000011400 */
[----:B------:R-:W-:-:S03]  /*5f40*/  IMAD.WIDE.U32 R4, R0, c[0x0][0x1e0], RZ ;  /* 0x0000780000047a25 */ /* 0x000fc600078e00ff */
[C---:B------:R-:W-:Y:S01]  /*5f50*/  SHF.L.U64.HI R7, R215.reuse, R223, c[0x0][0x1e4] ;  /* 0x00007900d7077619 */ /* 0x040fe200000102df */
[----:B------:R-:W-:Y:S02]  /*5f60*/  IMAD R2, R2, c[0x0][0x1e0], RZ ;  /* 0x0000780002027a24 */ /* 0x000fe400078e02ff */
[----:B------:R-:W-:Y:S02]  /*5f70*/  IMAD.SHL.U32 R6, R215, 0x40, RZ ;  /* 0x00000040d7067824 */ /* 0x000fe400078e00ff */
[----:B------:R-:W-:-:S04]  /*5f80*/  IMAD R0, R0, c[0x0][0x1e4], R2 ;  /* 0x0000790000007a24 */ /* 0x000fc800078e0202 */
[----:B------:R-:W-:-:S04]  /*5f90*/  IMAD.IADD R0, R5, 0x1, R0 ;  /* 0x0000000105007824 */ /* 0x000fc800078e0200 */
[----:B------:R-:W-:Y:S02]  /*5fa0*/  IMAD R0, R0, 0x60, RZ ;  /* 0x0000006000007824 */ /* 0x000fe400078e02ff */
[----:B--2---:R-:W-:-:S04]  /*5fb0*/  IMAD.WIDE.U32 R4, R4, 0x60, R220 ;  /* 0x0000006004047825 */ /* 0x004fc800078e00dc */
[----:B------:R-:W-:Y:S01]  /*5fc0*/  IMAD.IADD R0, R5, 0x1, R0 ;  /* 0x0000000105007824 */ /* 0x000fe200078e0200 */
[----:B------:R-:W-:Y:S02]  /*5fd0*/  LEA R2, P4, R4, c[0x0][0x1c8], 0x1 ;  /* 0x0000720004027a11 */ /* 0x000fe400078808ff */
[----:B---3--:R-:W-:Y:S02]  /*5fe0*/  ISETP.GE.AND P3, PT, R218, c[0x0][0x1d4], PT ;  /* 0x00007500da007a0c */ /* 0x008fe40003f66270 */
[----:B----4-:R-:W-:Y:S02]  /*5ff0*/  ISETP.GE.AND P1, PT, R224, c[0x0][0x1d4], PT ;  /* 0x00007500e0007a0c */ /* 0x010fe40003f26270 */
[----:B------:R-:W-:Y:S02]  /*6000*/  LEA.HI.X R3, R4, c[0x0][0x1cc], R0, 0x1, P4 ;  /* 0x0000730004037a11 */ /* 0x000fe400020f0c00 */
[----:B-----5:R-:W-:Y:S02]  /*6010*/  ISETP.GE.AND P0, PT, R216, c[0x0][0x1d4], PT ;  /* 0x00007500d8007a0c */ /* 0x020fe40003f06270 */
[----:B------:R-:W-:-:S02]  /*6020*/  IADD3 R10, P6, P5, R6, 0x80, R2 ;  /* 0x00000080060a7810 */ /* 0x000fc40007dde002 */
[-C--:B------:R-:W-:Y:S02]  /*6030*/  IADD3 R4, P4, R2, R6.reuse, RZ ;  /* 0x0000000602047210 */ /* 0x080fe40007f9e0ff */
        /* <DEDUP_REMOVED lines=18> */
.L_x_1088:
[----:B---3--:R-:W-:Y:S05]  /*6160*/  BSYNC B0 ;  /* 0x0000000000007941 */ /* 0x008fea0003800000 */
.L_x_1087:
[----:B------:R-:W2:Y:S01]  /*6170*/  LDL R0, [R1+0x5c] ;  /* 0x00005c0001007983 */ /* 0x000ea20000100800 */
[----:B-1----:R-:W-:Y:S01]  /*6180*/  IMAD.MOV.U32 R3, RZ, RZ, c[0x0][0x168] ;  /* 0x00005a00ff037624 */ /* 0x002fe200078e00ff */
[----:B------:R-:W-:Y:S01]  /*6190*/  IADD3 R223, R226, -0x2, RZ ;  /* 0xfffffffee2df7810 */ /* 0x000fe20007ffe0ff */
[----:B------:R-:W-:Y:S01]  /*61a0*/  IMAD.MOV.U32 R204, RZ, RZ, 0x1 ;  /* 0x00000001ffcc7424 */ /* 0x000fe200078e00ff */
[----:B------:R-:W0:Y:S01]  /*61b0*/  LDGDEPBAR ;  /* 0x00000000000079af */ /* 0x000e220000000000 */
[----:B--2---:R-:W-:-:S05]  /*61c0*/  @P2 IMAD.HI.U32 R2, R0, c[0x0][0x2c8], RZ ;  /* 0x0000b20000022a27 */ /* 0x004fca00078e00ff */
[----:B------:R-:W-:-:S04]  /*61d0*/  @P2 SHF.R.U32.HI R0, RZ, c[0x0][0x2cc], R2 ;  /* 0x0000b300ff002a19 */ /* 0x000fc80000011602 */
[----:B------:R-:W-:-:S05]  /*61e0*/  IADD3 R0, R0, c[0x0][0x1d0], -R3 ;  /* 0x0000740000007a10 */ /* 0x000fca0007ffe803 */
[----:B------:R-:W-:-:S05]  /*61f0*/  IMAD.HI R0, R0, 0x2aaaaaab, RZ ;  /* 0x2aaaaaab00007827 */ /* 0x000fca00078e02ff */
[----:B------:R-:W-:-:S04]  /*6200*/  SHF.R.U32.HI R2, RZ, 0x1f, R0 ;  /* 0x0000001fff027819 */ /* 0x000fc80000011600 */
[----:B------:R-:W-:-:S04]  /*6210*/  LEA.HI.SX32 R0, R0, R2, 0x1c ;  /* 0x0000000200007211 */ /* 0x000fc800078fe2ff */
[----:B------:R-:W-:-:S04]  /*6220*/  IMNMX R3, RZ, R0, !PT ;  /* 0x00000000ff037217 */ /* 0x000fc80007800200 */
[----:B------:R-:W-:Y:S01]  /*6230*/  ISETP.GE.AND P0, PT, R223, R3, PT ;  /* 0x00000003df00720c */ /* 0x000fe20003f06270 */
[----:B------:R1:W-:Y:S04]  /*6240*/  STL [R1+0x18], R3 ;  /* 0x0000180301007387 */ /* 0x0003e80000100800 */
[----:B------:R1:W-:Y:S08]  /*6250*/  STL [R1], RZ ;  /* 0x000000ff01007387 */ /* 0x0003f00000100800 */
[----:B------:R-:W-:Y:S05]  /*6260*/  @!P0 BRA `(.L_x_1089) ;  /* 0x000046b000008947 */ /* 0x000fea0003800000 */
[----:B------:R-:W2:Y:S01]  /*6270*/  LDL R4, [R1+0x34] ;  /* 0x0000340001047983 */ /* 0x000ea20000100800 */
[----:B-1----:R-:W-:Y:S01]  /*6280*/  IMAD.MOV.U32 R3, RZ, RZ, R100 ;  /* 0x000000ffff037224 */ /* 0x002fe200078e0064 */
[----:B------:R-:W-:Y:S01]  /*6290*/  MOV R238, R223 ;  /* 0x000000df00ee7202 */ /* 0x000fe20000000f00 */
[----:B------:R-:W-:Y:S01]  /*62a0*/  IMAD.MOV.U32 R2, RZ, RZ, R101 ;  /* 0x000000ffff027224 */ /* 0x000fe200078e0065 */
[----:B------:R1:W-:Y:S01]  /*62b0*/  STL [R1], RZ ;  /* 0x000000ff01007387 */ /* 0x0003e20000100800 */
[----:B------:R-:W-:Y:S01]  /*62c0*/  MOV R204, 0x1 ;  /* 0x0000000100cc7802 */ /* 0x000fe20000000f00 */
[----:B--2---:R-:W-:-:S05]  /*62d0*/  @P2 IMAD.HI.U32 R0, R4, c[0x0][0x2c8], RZ ;  /* 0x0000b20004002a27 */ /* 0x004fca00078e00ff */
[----:B------:R-:W-:-:S05]  /*62e0*/  @P2 SHF.R.U32.HI R0, RZ, c[0x0][0x2cc], R0 ;  /* 0x0000b300ff002a19 */ /* 0x000fca0000011600 */
[----:B------:R1:W-:Y:S02]  /*62f0*/  @P2 STL [R1+0x24], R0 ;  /* 0x0000240001002387 */ /* 0x0003e40000100800 */
.L_x_1090:
[----:B------:R-:W-:Y:S04]  /*6300*/  DEPBAR.LE SB0, 0x2 ;  /* 0x000080800000791a */ /* 0x000fe80000000000 */
[----:B------:R-:W-:Y:S01]  /*6310*/  WARPSYNC 0xffffffff ;  /* 0xffffffff00007948 */ /* 0x000fe20003800000 */
[----:B------:R-:W-:Y:S01]  /*6320*/  BAR.SYNC.DEFER_BLOCKING 0x0 ;  /* 0x0000000000007b1d */ /* 0x000fe20000010000 */
[----:B------:R-:W-:Y:S01]  /*6330*/  IMAD R205, R204, 0x9000, RZ ;  /* 0x00009000cccd7824 */ /* 0x000fe200078e02ff */
[C---:B------:R-:W-:Y:S02]  /*6340*/  ISETP.GE.AND P5, PT, R238.reuse, 0x1, PT ;  /* 0x00000001ee00780c */ /* 0x040fe40003fa6270 */
[----:B------:R-:W-:Y:S02]  /*6350*/  IADD3 R218, R238, -0x1, RZ ;  /* 0xffffffffeeda7810 */ /* 0x000fe40007ffe0ff */
[----:B-1----:R-:W-:Y:S04]  /*6360*/  IADD3 R0, R209, R205, RZ ;  /* 0x000000cdd1007210 */ /* 0x002fe80007ffe0ff */
[----:B------:R-:W-:Y:S05]  /*6370*/  IADD3 R200, R208, R0, RZ ;  /* 0x00000000d0c87210 */ /* 0x000fea0007ffe0ff */
[----:B------:R-:W-:Y:S01]  /*6380*/  @P5 IMAD.WIDE.U32 R202, R218, c[0x0][0x208], RZ ;  /* 0x00008200daca5a25 */ /* 0x000fe200078e00ff */
[----:B------:R-:W1:Y:S08]  /*6390*/  LDSM.16.M88.4 R8, [R0] ;  /* 0x000000000008783b */ /* 0x000e700000000200 */
[----:B------:R-:W2:Y:S08]  /*63a0*/  LDSM.16.M88.4 R16, [R0+0x800] ;  /* 0x000800000010783b */ /* 0x000eb00000000200 */
[----:B------:R-:W3:Y:S08]  /*63b0*/  LDSM.16.M88.4 R24, [R0+0x1000] ;  /* 0x001000000018783b */ /* 0x000ef00000000200 */
[----:B------:R-:W4:Y:S04]  /*63c0*/  LDL R215, [R1+0x48] ;  /* 0x0000480001d77983 */ /* 0x000f280000100800 */
[----:B------:R-:W5:Y:S08]  /*63d0*/  LDSM.16.M88.4 R32, [R0+0x1800] ;  /* 0x001800000020783b */ /* 0x000f700000000200 */
[----:B------:R-:W4:Y:S01]  /*63e0*/  LDL R201, [R1+0x30] ;  /* 0x0000300001c97983 */ /* 0x000f220000100800 */
[C---:B-1----:R-:W-:Y:S03]  /*63f0*/  HMMA.16816.F32 R4, R152.reuse, R8, RZ ;  /* 0x000000089804723c */ /* 0x042fe600000018ff */
[----:B------:R-:W1:Y:S05]  /*6400*/  LDSM.16.M88.4 R40, [R0+0x2000] ;  /* 0x002000000028783b */ /* 0x000e6a0000000200 */
[C---:B------:R-:W-:Y:S03]  /*6410*/  HMMA.16816.F32 R8, R152.reuse, R10, RZ ;  /* 0x0000000a9808723c */ /* 0x040fe600000018ff */
[----:B------:R-:W1:Y:S05]  /*6420*/  LDSM.16.M88.4 R48, [R0+0x2800] ;  /* 0x002800000030783b */ /* 0x000e6a0000000200 */
[C---:B--2---:R-:W-:Y:S03]  /*6430*/  HMMA.16816.F32 R12, R152.reuse, R16, RZ ;  /* 0x00000010980c723c */ /* 0x044fe600000018ff */
[----:B------:R-:W2:Y:S06]  /*6440*/  LDL.64 R216, [R1+0x38] ;  /* 0x0000380001d87983 */ /* 0x000eac0000100a00 */
[----:B------:R-:W2:Y:S01]  /*6450*/  LDL.LU R221, [R1] ;  /* 0x0000000001dd7983 */ /* 0x000ea20000300800 */
[C---:B------:R-:W-:Y:S03]  /*6460*/  HMMA.16816.F32 R16, R152.reuse, R18, RZ ;  /* 0x000000129810723c */ /* 0x040fe600000018ff */
[----:B------:R-:W1:Y:S05]  /*6470*/  LDSM.16.M88.4 R100, [R200] ;  /* 0x00000000c864783b */ /* 0x000e6a0000000200 */
[C---:B---3--:R-:W-:Y:S03]  /*6480*/  HMMA.16816.F32 R20, R152.reuse, R24, RZ ;  /* 0x000000189814723c */ /* 0x048fe600000018ff */
[----:B------:R-:W3:Y:S05]  /*6490*/  LDL.64 R228, [R1+0x10] ;  /* 0x0000100001e47983 */ /* 0x000eea0000100a00 */
[C---:B------:R-:W-:Y:S01]  /*64a0*/  HMMA.16816.F32 R24, R152.reuse, R26, RZ ;  /* 0x0000001a9818723c */ /* 0x040fe200000018ff */
[----:B------:R-:W2:Y:S04]  /*64b0*/  LDL R222, [R1+0x24] ;  /* 0x0000240001de7983 */ /* 0x000ea80000100800 */
[----:B------:R-:W2:Y:S03]  /*64c0*/  LDL R227, [R1+0x1c] ;  /* 0x00001c0001e37983 */ /* 0x000ea60000100800 */
[C---:B-----5:R-:W-:Y:S01]  /*64d0*/  HMMA.16816.F32 R28, R152.reuse, R32, RZ ;  /* 0x00000020981c723c */ /* 0x060fe200000018ff */
[----:B------:R-:W5:Y:S04]  /*64e0*/  LDL R220, [R1+0x58] ;  /* 0x0000580001dc7983 */ /* 0x000f680000100800 */
[----:B------:R-:W4:Y:S03]  /*64f0*/  LDL R226, [R1+0x20] ;  /* 0x0000200001e27983 */ /* 0x000f260000100800 */
[C---:B------:R-:W-:Y:S08]  /*6500*/  HMMA.16816.F32 R32, R152.reuse, R34, RZ ;  /* 0x000000229820723c */ /* 0x040ff000000018ff */
[C---:B-1----:R-:W-:Y:S08]  /*6510*/  HMMA.16816.F32 R36, R152.reuse, R40, RZ ;  /* 0x000000289824723c */ /* 0x042ff000000018ff */
[C---:B------:R-:W-:Y:S08]  /*6520*/  HMMA.16816.F32 R40, R152.reuse, R42, RZ ;  /* 0x0000002a9828723c */ /* 0x040ff000000018ff */
[C---:B------:R-:W-:Y:S08]  /*6530*/  HMMA.16816.F32 R44, R152.reuse, R48, RZ ;  /* 0x00000030982c723c */ /* 0x040ff000000018ff */
[----:B------:R-:W-:Y:S08]  /*6540*/  HMMA.16816.F32 R48, R152, R50, RZ ;  /* 0x000000329830723c */ /* 0x000ff000000018ff */
[C---:B------:R-:W-:Y:S08]  /*6550*/  HMMA.16816.F32 R4, R156.reuse, R100, R4 ;  /* 0x000000649c04723c */ /* 0x040ff00000001804 */
        /* <DEDUP_REMOVED lines=13> */
[----:B------:R-:W1:Y:S02]  /*6630*/  LDSM.16.M88.4 R100, [R200+0x2800] ;  /* 0x00280000c864783b */ /* 0x000e640000000200 */
[----:B---3--:R-:W-:Y:S05]  /*6640*/  @P5 ISETP.GE.AND P3, PT, R228, c[0x0][0x1d4], PT ;  /* 0x00007500e4005a0c */ /* 0x008fea0003f66270 */
[C---:B-1----:R-:W-:Y:S03]  /*6650*/  HMMA.16816.F32 R44, R156.reuse, R100, R44 ;  /* 0x000000649c2c723c */ /* 0x042fe6000000182c */
[----:B--2---:R-:W-:Y:S04]  /*6660*/  @P5 ISETP.GE.AND P1, PT, R227, c[0x0][0x1d4], PT ;  /* 0x00007500e3005a0c */ /* 0x004fe80003f26270 */
[----:B------:R-:W-:Y:S01]  /*6670*/  @P5 SHF.R.S32.HI R100, RZ, 0x1f, R218 ;  /* 0x0000001fff645819 */ /* 0x000fe200000114da */
[----:B------:R-:W-:Y:S04]  /*6680*/  HMMA.16816.F32 R48, R156, R102, R48 ;  /* 0x000000669c30723c */ /* 0x000fe80000001830 */
[----:B------:R-:W-:Y:S01]  /*6690*/  @P5 IMAD R100, R100, c[0x0][0x208], RZ ;  /* 0x0000820064645a24 */ /* 0x000fe200078e02ff */
[----:B----4-:R-:W-:Y:S02]  /*66a0*/  @P5 ISETP.GE.AND P0, PT, R226, c[0x0][0x1d4], PT ;  /* 0x00007500e2005a0c */ /* 0x010fe40003f06270 */
[----:B------:R-:W-:Y:S01]  /*66b0*/  @P5 MOV R102, R216 ;  /* 0x000000d800665202 */ /* 0x000fe20000000f00 */
[----:B------:R-:W-:Y:S01]  /*66c0*/  @P5 IMAD R100, R218, c[0x0][0x20c], R100 ;  /* 0x00008300da645a24 */ /* 0x000fe200078e0264 */
[----:B------:R-:W-:Y:S03]  /*66d0*/  @P5 MOV R103, R215 ;  /* 0x000000d700675202 */ /* 0x000fe60000000f00 */
[----:B------:R-:W-:Y:S01]  /*66e0*/  @P5 IMAD R215, R221, 0x9000, R201 ;  /* 0x00009000ddd75824 */ /* 0x000fe200078e02c9 */
[----:B------:R-:W-:Y:S01]  /*66f0*/  @P5 IADD3 R100, R203, R100, RZ ;  /* 0x00000064cb645210 */ /* 0x000fe20007ffe0ff */
[----:B------:R-:W-:Y:S01]  /*6700*/  @P5 IMAD.WIDE.U32 R102, R202, 0x60, R102 ;  /* 0x00000060ca665825 */ /* 0x000fe200078e0066 */
[----:B------:R-:W-:Y:S02]  /*6710*/  @P5 MOV R202, c[0x0][0x208] ;  /* 0x0000820000ca5a02 */ /* 0x000fe40000000f00 */
[----:B------:R-:W-:Y:S01]  /*6720*/  IADD3 R201, R206, R0, RZ ;  /* 0x00000000cec97210 */ /* 0x000fe20007ffe0ff */
[----:B------:R-:W-:Y:S01]  /*6730*/  @P5 IMAD R101, R100, 0x60, RZ ;  /* 0x0000006064655824 */ /* 0x000fe200078e02ff */
[C---:B------:R-:W-:Y:S04]  /*6740*/  @P5 LEA R100, P4, R102.reuse, c[0x0][0x1f8], 0x1 ;  /* 0x00007e0066645a11 */ /* 0x040fe800078808ff */
[----:B------:R-:W-:Y:S04]  /*6750*/  @P5 IADD3 R101, R103, R101, RZ ;  /* 0x0000006567655210 */ /* 0x000fe80007ffe0ff */
[----:B------:R-:W-:Y:S01]  /*6760*/  @P5 LEA.HI.X R101, R102, c[0x0][0x1fc], R101, 0x1, P4 ;  /* 0x00007f0066655a11 */ /* 0x000fe200020f0c65 */
[----:B------:R-:W-:Y:S04]  /*6770*/  @P5 IMAD.MOV.U32 R102, RZ, RZ, 0x6 ;  /* 0x00000006ff665424 */ /* 0x000fe800078e00ff */
[----:B------:R-:W-:Y:S01]  /*6780*/  @!PT LDS RZ, [RZ] ;  /* 0x00000000fffff984 */ /* 0x000fe20000000800 */
[----:B------:R-:W-:Y:S01]  /*6790*/  @!PT LDS RZ, [RZ] ;  /* 0x00000000fffff984 */ /* 0x000fe20000000800 */
[----:B------:R-:W-:Y:S01]  /*67a0*/  @!PT LDS RZ, [RZ] ;  /* 0x00000000fffff984 */ /* 0x000fe20000000800 */
[----:B------:R1:W-:Y:S01]  /*67b0*/  @P5 LDGSTS.E.BYPASS.LTC128B.128 [R215], [R100.64], !P3 ;  /* 0x0000000064d75fae */ /* 0x0003e2000d901d46 */
[C---:B------:R-:W-:Y:S02]  /*67c0*/  @P5 SHF.L.U64.HI R102, R202.reuse, R102, c[0x0][0x20c] ;  /* 0x00008300ca665619 */ /* 0x040fe40000010266 */
[----:B------:R-:W-:Y:S05]  /*67d0*/  @P5 SHF.L.U32 R202, R202, 0x6, RZ ;  /* 0x00000006caca5819 */ /* 0x000fea00000006ff */
[----:B------:R1:W-:Y:S08]  /*67e0*/  @P5 LDGSTS.E.BYPASS.LTC128B.128 [R215+0x3000], [R100.64+0x80], !P1 ;  /* 0x0300008064d75fae */ /* 0x0003f0000c901d46 */
[----:B------:R1:W-:Y:S02]  /*67f0*/  @P5 LDGSTS.E.BYPASS.LTC128B.128 [R215+0x6000], [R100.64+0x100], !P0 ;  /* 0x0600010064d75fae */ /* 0x0003e4000c101d46 */
[----:B-1----:R-:W-:Y:S04]  /*6800*/  @P5 IADD3 R100, P4, R202, R100, RZ ;  /* 0x00000064ca645210 */ /* 0x002fe80007f9e0ff */
[----:B------:R-:W-:Y:S02]  /*6810*/  @P5 IADD3.X R101, R102, R101, RZ, P4, !PT ;  /* 0x0000006566655210 */ /* 0x000fe400027fe4ff */
[----:B------:R-:W-:Y:S03]  /*6820*/  @P5 IADD3 R202, P4, R202, R100, RZ ;  /* 0x00000064caca5210 */ /* 0x000fe60007f9e0ff */
[----:B------:R1:W-:Y:S01]  /*6830*/  @P5 LDGSTS.E.BYPASS.LTC128B.128 [R215+0x1000], [R100.64], !P3 ;  /* 0x0100000064d75fae */ /* 0x0003e2000d901d46 */
[----:B------:R-:W-:Y:S07]  /*6840*/  @P5 IADD3.X R203, R102, R101, RZ, P4, !PT ;  /* 0x0000006566cb5210 */ /* 0x000fee00027fe4ff */
[----:B------:R1:W-:Y:S08]  /*6850*/  @P5 LDGSTS.E.BYPASS.LTC128B.128 [R215+0x4000], [R100.64+0x80], !P1 ;  /* 0x0400008064d75fae */ /* 0x0003f0000c901d46 */
[----:B------:R1:W-:Y:S08]  /*6860*/  @P5 LDGSTS.E.BYPASS.LTC128B.128 [R215+0x7000], [R100.64+0x100], !P0 ;  /* 0x0700010064d75fae */ /* 0x0003f0000c101d46 */
[----:B------:R2:W-:Y:S08]  /*6870*/  @P5 LDGSTS.E.BYPASS.LTC128B.128 [R215+0x2000], [R202.64], !P3 ;  /* 0x02000000cad75fae */ /* 0x0005f0000d901d46 */
[----:B------:R2:W-:Y:S08]  /*6880*/  @P5 LDGSTS.E.BYPASS.LTC128B.128 [R215+0x5000], [R202.64+0x80], !P1 ;  /* 0x05000080cad75fae */ /* 0x0005f0000c901d46 */
[----:B------:R2:W-:Y:S08]  /*6890*/  @P5 LDGSTS.E.BYPASS.LTC128B.128 [R215+0x8000], [R202.64+0x100], !P0 ;  /* 0x08000100cad75fae */ /* 0x0005f0000c101d46 */
[----:B-1----:R-:W1:Y:S08]  /*68a0*/  LDSM.16.M88.4 R100, [R201] ;  /* 0x00000000c964783b */ /* 0x002e700000000200 */
[----:B------:R-:W0:Y:S01]  /*68b0*/  LDGDEPBAR ;  /* 0x00000000000079af */ /* 0x000e220000000000 */
[----:B--2---:R-:W-:Y:S02]  /*68c0*/  IADD3 R203, R206, R200, RZ ;  /* 0x000000c8cecb7210 */ /* 0x004fe40007ffe0ff */
[----:B------:R-:W-:Y:S01]  /*68d0*/  IADD3 R202, R208, R0, R206 ;  /* 0x00000000d0ca7210 */ /* 0x000fe20007ffe0ce */
        /* <DEDUP_REMOVED lines=122> */
[----:B------:R1:W2:Y:S08]  /*7080*/  LDSM.16.M88.4 R100, [R0+0x8800] ;  /* 0x008800000064783b */ /* 0x0002b00000000200 */
[----:B-1----:R1:W3:Y:S01]  /*7090*/  LDL R0, [R1+0x34] ;  /* 0x0000340001007983 */ /* 0x0022e20000100800 */
[C---:B--2---:R-:W-:Y:S08]  /*70a0*/  HMMA.16816.F32 R44, R184.reuse, R100, R44 ;  /* 0x00000064b82c723c */ /* 0x044ff0000000182c */
[----:B------:R-:W-:Y:S01]  /*70b0*/  HMMA.16816.F32 R48, R184, R102, R48 ;  /* 0x00000066b830723c */ /* 0x000fe20000001830 */
[----:B------:R-:W2:Y:S07]  /*70c0*/  LDSM.16.M88.4 R100, [R200+0x6000] ;  /* 0x00600000c864783b */ /* 0x000eae0000000200 */
[C---:B--2---:R-:W-:Y:S08]  /*70d0*/  HMMA.16816.F32 R4, R188.reuse, R100, R4 ;  /* 0x00000064bc04723c */ /* 0x044ff00000001804 */
[C---:B------:R-:W-:Y:S01]  /*70e0*/  HMMA.16816.F32 R8, R188.reuse, R102, R8 ;  /* 0x00000066bc08723c */ /* 0x040fe20000001808 */
        /* <DEDUP_REMOVED lines=12> */
[----:B------:R-:W2:Y:S03]  /*71b0*/  LDSM.16.M88.4 R100, [R200+0x8800] ;  /* 0x00880000c864783b */ /* 0x000ea60000000200 */
[----:B---3--:R-:W-:Y:S04]  /*71c0*/  @P2 MOV R0, R222 ;  /* 0x000000de00002202 */ /* 0x008fe80000000f00 */
        /* <DEDUP_REMOVED lines=19> */
[----:B------:R-:W-:Y:S01]  /*7300*/  HMMA.16816.F32 R48, R192, R102, R48 ;  /* 0x00000066c030723c */ /* 0x000fe20000001830 */
[----:B------:R-:W2:Y:S07]  /*7310*/  LDSM.16.M88.4 R100, [R203+0x6000] ;  /* 0x00600000cb64783b */ /* 0x000eae0000000200 */
[C---:B--2---:R-:W-:Y:S08]  /*7320*/  HMMA.16816.F32 R4, R196.reuse, R100, R4 ;  /* 0x00000064c404723c */ /* 0x044ff00000001804 */
[C---:B------:R-:W-:Y:S01]  /*7330*/  HMMA.16816.F32 R8, R196.reuse, R102, R8 ;  /* 0x00000066c408723c */ /* 0x040fe20000001808 */
[----:B------:R-:W2:Y:S11]  /*7340*/  LDSM.16.M88.4 R100, [R202+0x6800] ;  /* 0x00680000ca64783b */ /* 0x000eb60000000200 */
[----:B------:R-:W-:Y:S04]  /*7350*/  @!UPT UIADD3 URZ, URZ, URZ, URZ ;  /* 0x0000003f3f3ff290 */ /* 0x000fe8000fffe03f */
[----:B------:R-:W-:Y:S02]  /*7360*/  FMUL.FTZ R4, R4, c[0x0][0x320] ;  /* 0x0000c80004047a20 */ /* 0x000fe40000410000 */
        /* <DEDUP_REMOVED lines=8> */
[----:B------:R-:W-:Y:S01]  /*73f0*/  MUFU.TANH R218, R6 ;  /* 0x0000000600da7308 */ /* 0x000fe20000002400 */
[C---:B--2---:R-:W-:Y:S09]  /*7400*/  HMMA.16816.F32 R12, R196.reuse, R100, R12 ;  /* 0x00000064c40c723c */ /* 0x044ff2000000180c */
[----:B------:R-:W2:Y:S01]  /*7410*/  MUFU.TANH R217, R5 ;  /* 0x0000000500d97308 */ /* 0x000ea20000002400 */
[C---:B------:R-:W-:Y:S01]  /*7420*/  HMMA.16816.F32 R16, R196.reuse, R102, R16 ;  /* 0x00000066c410723c */ /* 0x040fe20000001810 */
[----:B------:R-:W4:Y:S08]  /*7430*/  LDSM.16.M88.4 R100, [R202+0x7000] ;  /* 0x00700000ca64783b */ /* 0x000f300000000200 */
[----:B------:R1:W-:Y:S10]  /*7440*/  MUFU.TANH R216, R7 ;  /* 0x0000000700d87308 */ /* 0x0003f40000002400 */
[----:B------:R-:W2:Y:S01]  /*7450*/  MUFU.TANH R201, R8 ;  /* 0x0000000800c97308 */ /* 0x000ea20000002400 */
[----:B------:R-:W-:Y:S02]  /*7460*/  FMUL.FTZ R12, R12, c[0x0][0x320] ;  /* 0x0000c8000c0c7a20 */ /* 0x000fe40000410000 */
[----:B------:R-:W-:Y:S02]  /*7470*/  FMUL.FTZ R15, R15, c[0x0][0x320] ;  /* 0x0000c8000f0f7a20 */ /* 0x000fe40000410000 */
[----:B------:R-:W-:Y:S02]  /*7480*/  FMUL.FTZ R13, R13, c[0x0][0x320] ;  /* 0x0000c8000d0d7a20 */ /* 0x000fe40000410000 */
[----:B------:R-:W-:Y:S03]  /*7490*/  FMUL.FTZ R14, R14, c[0x0][0x320] ;  /* 0x0000c8000e0e7a20 */ /* 0x000fe60000410000 */
[----:B------:R-:W-:Y:S01]  /*74a0*/  MUFU.TANH R203, R10 ;  /* 0x0000000a00cb7308 */ /* 0x000fe20000002400 */
[----:B------:R-:W-:Y:S02]  /*74b0*/  FMUL.FTZ R18, R18, c[0x0][0x320] ;  /* 0x0000c80012127a20 */ /* 0x000fe40000410000 */
[----:B------:R-:W-:Y:S01]  /*74c0*/  FMUL.FTZ R19, R19, c[0x0][0x320] ;  /* 0x0000c80013137a20 */ /* 0x000fe20000410000 */
[----:B-1----:R-:W1:Y:S01]  /*74d0*/  LDSM.16.M88.4 R4, [R202+0x7800] ;  /* 0x00780000ca04783b */ /* 0x002e620000000200 */
[----:B------:R-:W-:Y:S02]  /*74e0*/  FMUL.FTZ R16, R16, c[0x0][0x320] ;  /* 0x0000c80010107a20 */ /* 0x000fe40000410000 */
[----:B------:R-:W-:Y:S03]  /*74f0*/  FMUL.FTZ R17, R17, c[0x0][0x320] ;  /* 0x0000c80011117a20 */ /* 0x000fe60000410000 */
[----:B------:R-:W-:Y:S01]  /*7500*/  MUFU.TANH R200, R9 ;  /* 0x0000000900c87308 */ /* 0x000fe20000002400 */
[C---:B----4-:R-:W-:Y:S09]  /*7510*/  HMMA.16816.F32 R20, R196.reuse, R100, R20 ;  /* 0x00000064c414723c */ /* 0x050ff20000001814 */
[----:B------:R4:W-:Y:S01]  /*7520*/  MUFU.TANH R215, R11 ;  /* 0x0000000b00d77308 */ /* 0x0009e20000002400 */
[C---:B------:R-:W-:Y:S09]  /*7530*/  HMMA.16816.F32 R24, R196.reuse, R102, R24 ;  /* 0x00000066c418723c */ /* 0x040ff20000001818 */
[----:B------:R-:W2:Y:S10]  /*7540*/  MUFU.TANH R12, R12 ;  /* 0x0000000c000c7308 */ /* 0x000eb40000002400 */
[----:B------:R-:W-:Y:S01]  /*7550*/  MUFU.TANH R18, R18 ;  /* 0x0000001200127308 */ /* 0x000fe20000002400 */
[----:B------:R-:W-:Y:S01]  /*7560*/  FMUL.FTZ R22, R22, c[0x0][0x320] ;  /* 0x0000c80016167a20 */ /* 0x000fe20000410000 */
[C---:B-1----:R-:W-:Y:S01]  /*7570*/  HMMA.16816.F32 R28, R196.reuse, R4, R28 ;  /* 0x00000004c41c723c */ /* 0x042fe2000000181c */
[----:B----4-:R-:W-:Y:S02]  /*7580*/  LDSM.16.M88.4 R8, [R202+0x8800] ;  /* 0x00880000ca08783b */ /* 0x010fe40000000200 */
[----:B------:R-:W-:Y:S02]  /*7590*/  FMUL.FTZ R20, R20, c[0x0][0x320] ;  /* 0x0000c80014147a20 */ /* 0x000fe40000410000 */
[----:B------:R-:W-:Y:S03]  /*75a0*/  FMUL.FTZ R21, R21, c[0x0][0x320] ;  /* 0x0000c80015157a20 */ /* 0x000fe60000410000 */
[----:B------:R-:W-:Y:S01]  /*75b0*/  MUFU.TANH R22, R22 ;  /* 0x0000001600167308 */ /* 0x000fe20000002400 */
[----:B------:R-:W-:Y:S01]  /*75c0*/  FMUL.FTZ R25, R25, c[0x0][0x320] ;  /* 0x0000c80019197a20 */ /* 0x000fe20000410000 */
[C---:B------:R-:W-:Y:S01]  /*75d0*/  HMMA.16816.F32 R32, R196.reuse, R6, R32 ;  /* 0x00000006c420723c */ /* 0x040fe20000001820 */
[----:B------:R-:W1:Y:S01]  /*75e0*/  LDSM.16.M88.4 R4, [R202+0x8000] ;  /* 0x00800000ca04783b */ /* 0x000e620000000200 */
[----:B------:R-:W-:Y:S04]  /*75f0*/  DEPBAR.LE SB0, 0x2 ;  /* 0x000080800000791a */ /* 0x000fe80000000000 */
[----:B------:R-:W-:Y:S02]  /*7600*/  FMUL.FTZ R24, R24, c[0x0][0x320] ;  /* 0x0000c80018187a20 */ /* 0x000fe40000410000 */
[----:B------:R-:W-:Y:S01]  /*7610*/  MUFU.TANH R25, R25 ;  /* 0x0000001900197308 */ /* 0x000fe20000002400 */
[----:B------:R-:W-:Y:S03]  /*7620*/  BAR.SYNC.DEFER_BLOCKING 0x0 ;  /* 0x0000000000007b1d */ /* 0x000fe60000010000 */
[----:B------:R-:W-:Y:S02]  /*7630*/  FMUL.FTZ R23, R23, c[0x0][0x320] ;  /* 0x0000c80017177a20 */ /* 0x000fe40000410000 */
        /* <DEDUP_REMOVED lines=9> */
[----:B------:R-:W-:Y:S01]  /*76d0*/  FMUL.FTZ R30, R30, c[0x0][0x320] ;  /* 0x0000c8001e1e7a20 */ /* 0x000fe20000410000 */
[----:B------:R-:W-:Y:S01]  /*76e0*/  MUFU.TANH R32, R32 ;  /* 0x0000002000207308 */ /* 0x000fe20000002400 */
[C---:B-1----:R-:W-:Y:S01]  /*76f0*/  HMMA.16816.F32 R36, R196.reuse, R4, R36 ;  /* 0x00000004c424723c */ /* 0x042fe20000001824 */
[----:B------:R-:W1:Y:S08]  /*7700*/  SHFL.IDX PT, R4, R0, RZ, 0x1c1f ;  /* 0x001c1fff00047589 */ /* 0x000e7000000e0000 */
[----:B------:R-:W-:Y:S01]  /*7710*/  MUFU.TANH R33, R33 ;  /* 0x0000002100217308 */ /* 0x000fe20000002400 */
[C---:B------:R-:W-:Y:S01]  /*7720*/  HMMA.16816.F32 R40, R196.reuse, R6, R40 ;  /* 0x00000006c428723c */ /* 0x040fe20000001828 */
[----:B------:R4:W1:Y:S08]  /*7730*/  SHFL.IDX PT, R5, R0, 0x1, 0x1c1f ;  /* 0x003c1f0000057f89 */ /* 0x00087000000e0000 */
[----:B------:R-:W-:Y:S01]  /*7740*/  MUFU.TANH R20, R20 ;  /* 0x0000001400147308 */ /* 0x000fe20000002400 */
[C---:B------:R-:W-:Y:S09]  /*7750*/  HMMA.16816.F32 R44, R196.reuse, R8, R44 ;  /* 0x00000008c42c723c */ /* 0x040ff2000000182c */
[----:B------:R-:W1:Y:S01]  /*7760*/  MUFU.TANH R13, R13 ;  /* 0x0000000d000d7308 */ /* 0x000e620000002400 */
[----:B------:R-:W-:Y:S03]  /*7770*/  HMMA.16816.F32 R48, R196, R10, R48 ;  /* 0x0000000ac430723c */ /* 0x000fe60000001830 */
[----:B------:R-:W-:Y:S02]  /*7780*/  FMUL.FTZ R36, R36, c[0x0][0x320] ;  /* 0x0000c80024247a20 */ /* 0x000fe40000410000 */
[----:B------:R-:W-:Y:S02]  /*7790*/  FMUL.FTZ R37, R37, c[0x0][0x320] ;  /* 0x0000c80025257a20 */ /* 0x000fe40000410000 */
[----:B----4-:R-:W-:Y:S02]  /*77a0*/  IMAD R0, R238, -0x60, RZ ;  /* 0xffffffa0ee007824 */ /* 0x010fe400078e02ff */
[----:B------:R-:W-:Y:S03]  /*77b0*/  MUFU.TANH R14, R14 ;  /* 0x0000000e000e7308 */ /* 0x000fe60000002400 */
[----:B------:R-:W-:Y:S01]  /*77c0*/  FMUL.FTZ R38, R38, c[0x0][0x320] ;  /* 0x0000c80026267a20 */ /* 0x000fe20000410000 */
[----:B-----5:R-:W-:Y:S01]  /*77d0*/  IADD3 R0, -R220, 0x1, R0 ;  /* 0x00000001dc007810 */ /* 0x020fe20007ffe100 */
[----:B------:R-:W-:Y:S02]  /*77e0*/  FMUL.FTZ R39, R39, c[0x0][0x320] ;  /* 0x0000c80027277a20 */ /* 0x000fe40000410000 */
[----:B------:R-:W-:Y:S01]  /*77f0*/  FMUL.FTZ R40, R40, c[0x0][0x320] ;  /* 0x0000c80028287a20 */ /* 0x000fe20000410000 */
[----:B------:R-:W-:Y:S01]  /*7800*/  IADD3 R0, R0, c[0x0][0x1d0], RZ ;  /* 0x0000740000007a10 */ /* 0x000fe20007ffe0ff */
[----:B------:R-:W-:Y:S01]  /*7810*/  FMUL.FTZ R41, R41, c[0x0][0x320] ;  /* 0x0000c80029297a20 */ /* 0x000fe20000410000 */
[----:B------:R-:W4:Y:S01]  /*7820*/  MUFU.TANH R16, R16 ;  /* 0x0000001000107308 */ /* 0x000f220000002400 */
[----:B------:R-:W-:Y:S01]  /*7830*/  FMUL.FTZ R42, R42, c[0x0][0x320] ;  /* 0x0000c8002a2a7a20 */ /* 0x000fe20000410000 */
[----:B------:R-:W-:Y:S01]  /*7840*/  IADD3 R0, R0, -c[0x0][0x168], RZ ;  /* 0x80005a0000007a10 */ /* 0x000fe20007ffe0ff */
[----:B------:R-:W-:Y:S02]  /*7850*/  FMUL.FTZ R44, R44, c[0x0][0x320] ;  /* 0x0000c8002c2c7a20 */ /* 0x000fe40000410000 */
[----:B------:R-:W-:Y:S02]  /*7860*/  FMUL.FTZ R45, R45, c[0x0][0x320] ;  /* 0x0000c8002d2d7a20 */ /* 0x000fe40000410000 */
[C---:B-1----:R-:W-:Y:S01]  /*7870*/  IMAD.IADD R4, R0.reuse, 0x1, R4 ;  /* 0x0000000100047824 */ /* 0x042fe200078e0204 */
[----:B------:R-:W-:Y:S01]  /*7880*/  IADD3 R0, R0, R5, RZ ;  /* 0x0000000500007210 */ /* 0x000fe20007ffe0ff */
[----:B------:R-:W-:Y:S01]  /*7890*/  FMUL.FTZ R43, R43, c[0x0][0x320] ;  /* 0x0000c8002b2b7a20 */ /* 0x000fe20000410000 */
[----:B------:R-:W-:Y:S01]  /*78a0*/  MUFU.TANH R15, R15 ;  /* 0x0000000f000f7308 */ /* 0x000fe20000002400 */
[----:B------:R-:W-:Y:S01]  /*78b0*/  FMUL.FTZ R46, R46, c[0x0][0x320] ;  /* 0x0000c8002e2e7a20 */ /* 0x000fe20000410000 */
[----:B------:R-:W-:Y:S01]  /*78c0*/  ISETP.GT.AND P3, PT, R4, RZ, PT ;  /* 0x000000ff0400720c */ /* 0x000fe20003f64270 */
[----:B------:R-:W-:Y:S01]  /*78d0*/  FMUL.FTZ R48, R48, c[0x0][0x320] ;  /* 0x0000c80030307a20 */ /* 0x000fe20000410000 */
[----:B------:R-:W-:Y:S01]  /*78e0*/  ISETP.GT.AND P0, PT, R4, 0x1, PT ;  /* 0x000000010400780c */ /* 0x000fe20003f04270 */
[----:B------:R-:W-:Y:S01]  /*78f0*/  FMUL.FTZ R47, R47, c[0x0][0x320] ;  /* 0x0000c8002f2f7a20 */ /* 0x000fe20000410000 */
[----:B---3--:R-:W-:Y:S01]  /*7900*/  FSEL R5, R219, -INF , P3 ;  /* 0xff800000db057808 */ /* 0x008fe20001800000 */
[----:B------:R-:W-:Y:S01]  /*7910*/  FMUL.FTZ R49, R49, c[0x0][0x320] ;  /* 0x0000c80031317a20 */ /* 0x000fe20000410000 */
[----:B--2---:R-:W-:Y:S01]  /*7920*/  FSEL R7, R217, -INF , P0 ;  /* 0xff800000d9077808 */ /* 0x004fe20000000000 */
[----:B------:R-:W-:Y:S01]  /*7930*/  FMUL.FTZ R50, R50, c[0x0][0x320] ;  /* 0x0000c80032327a20 */ /* 0x000fe20000410000 */
[----:B------:R-:W-:Y:S01]  /*7940*/  FMNMX.FTZ R11, R5, R2, !PT ;  /* 0x00000002050b7209 */ /* 0x000fe20007810000 */
[----:B------:R-:W1:Y:S01]  /*7950*/  MUFU.TANH R17, R17 ;  /* 0x0000001100117308 */ /* 0x000e620000002400 */
[----:B------:R-:W-:Y:S01]  /*7960*/  ISETP.GT.AND P5, PT, R4, 0x8, PT ;  /* 0x000000080400780c */ /* 0x000fe20003fa4270 */
[----:B------:R-:W-:Y:S01]  /*7970*/  FMUL.FTZ R51, R51, c[0x0][0x320] ;  /* 0x0000c80033337a20 */ /* 0x000fe20000410000 */
[----:B------:R-:W-:Y:S02]  /*7980*/  ISETP.GT.AND P1, PT, R0, RZ, PT ;  /* 0x000000ff0000720c */ /* 0x000fe40003f24270 */
[----:B------:R-:W-:Y:S02]  /*7990*/  ISETP.GT.AND P0, PT, R4, 0x10, PT ;  /* 0x000000100400780c */ /* 0x000fe40003f04270 */
[----:B------:R-:W-:Y:S02]  /*79a0*/  FSEL R6, R218, -INF , P1 ;  /* 0xff800000da067808 */ /* 0x000fe40000800000 */
[----:B------:R-:W-:Y:S01]  /*79b0*/  ISETP.GT.AND P3, PT, R4, 0x9, PT ;  /* 0x000000090400780c */ /* 0x000fe20003f64270 */
[----:B------:R-:W2:Y:S01]  /*79c0*/  MUFU.TANH R19, R19 ;  /* 0x0000001300137308 */ /* 0x000ea20000002400 */
[----:B------:R-:W-:Y:S02]  /*79d0*/  ISETP.GT.AND P6, PT, R0, 0x1, PT ;  /* 0x000000010000780c */ /* 0x000fe40003fc4270 */
[----:B------:R-:W-:Y:S02]  /*79e0*/  FSEL R9, R201, -INF , P5 ;  /* 0xff800000c9097808 */ /* 0x000fe40002800000 */
[----:B------:R-:W-:Y:S02]  /*79f0*/  FMNMX.FTZ R11, R7, R11, !PT ;  /* 0x0000000b070b7209 */ /* 0x000fe40007810000 */
[----:B------:R-:W-:Y:S02]  /*7a00*/  FSEL R218, R12, -INF , P0 ;  /* 0xff8000000cda7808 */ /* 0x000fe40000000000 */
[----:B------:R-:W-:Y:S01]  /*7a10*/  FSEL R8, R216, -INF , P6 ;  /* 0xff800000d8087808 */ /* 0x000fe20003000000 */
[----:B------:R-:W3:Y:S01]  /*7a20*/  MUFU.TANH R21, R21 ;  /* 0x0000001500157308 */ /* 0x000ee20000002400 */
[----:B------:R-:W-:Y:S02]  /*7a30*/  FMNMX.FTZ R12, R6, R3, !PT ;  /* 0x00000003060c7209 */ /* 0x000fe40007810000 */
[----:B------:R-:W-:Y:S02]  /*7a40*/  FSEL R10, R200, -INF , P3 ;  /* 0xff800000c80a7808 */ /* 0x000fe40001800000 */
[----:B------:R-:W-:Y:S02]  /*7a50*/  ISETP.GT.AND P4, PT, R0, 0x8, PT ;  /* 0x000000080000780c */ /* 0x000fe40003f84270 */
[----:B------:R-:W-:Y:S02]  /*7a60*/  FMNMX.FTZ R11, R9, R11, !PT ;  /* 0x0000000b090b7209 */ /* 0x000fe40007810000 */
[----:B------:R-:W-:Y:S01]  /*7a70*/  FSEL R203, R203, -INF , P4 ;  /* 0xff800000cbcb7808 */ /* 0x000fe20002000000 */
[----:B------:R-:W5:Y:S01]  /*7a80*/  MUFU.TANH R24, R24 ;  /* 0x0000001800187308 */ /* 0x000f620000002400 */
[----:B------:R-:W-:Y:S02]  /*7a90*/  ISETP.GT.AND P5, PT, R4, 0x11, PT ;  /* 0x000000110400780c */ /* 0x000fe40003fa4270 */
[----:B------:R-:W-:Y:S02]  /*7aa0*/  ISETP.GT.AND P1, PT, R0, 0x9, PT ;  /* 0x000000090000780c */ /* 0x000fe40003f24270 */
[----:B------:R-:W-:Y:S02]  /*7ab0*/  FMNMX.FTZ R12, R8, R12, !PT ;  /* 0x0000000c080c7209 */ /* 0x000fe40007810000 */
[----:B------:R-:W-:Y:S02]  /*7ac0*/  FMNMX.FTZ R11, R10, R11, !PT ;  /* 0x0000000b0a0b7209 */ /* 0x000fe40007810000 */
[----:B------:R-:W-:Y:S01]  /*7ad0*/  ISETP.GT.AND P3, PT, R4, 0x18, PT ;  /* 0x000000180400780c */ /* 0x000fe20003f64270 */
[----:B------:R-:W1:Y:S01]  /*7ae0*/  MUFU.TANH R23, R23 ;  /* 0x0000001700177308 */ /* 0x000e620000002400 */
[----:B------:R-:W-:Y:S02]  /*7af0*/  FSEL R215, R215, -INF , P1 ;  /* 0xff800000d7d77808 */ /* 0x000fe40000800000 */
[----:B------:R-:W-:Y:S02]  /*7b00*/  FSEL R219, R13, -INF , P5 ;  /* 0xff8000000ddb7808 */ /* 0x000fe40002800000 */
[----:B------:R-:W-:Y:S02]  /*7b10*/  FMNMX.FTZ R12, R203, R12, !PT ;  /* 0x0000000ccb0c7209 */ /* 0x000fe40007810000 */
[----:B------:R-:W-:Y:S02]  /*7b20*/  ISETP.GT.AND P6, PT, R0, 0x10, PT ;  /* 0x000000100000780c */ /* 0x000fe40003fc4270 */
[----:B------:R-:W-:Y:S01]  /*7b30*/  FMNMX.FTZ R11, R218, R11, !PT ;  /* 0x0000000bda0b7209 */ /* 0x000fe20007810000 */
[----:B------:R-:W2:Y:S01]  /*7b40*/  MUFU.TANH R26, R26 ;  /* 0x0000001a001a7308 */ /* 0x000ea20000002400 */
[----:B----4-:R-:W-:Y:S02]  /*7b50*/  FSEL R222, R16, -INF , P3 ;  /* 0xff80000010de7808 */ /* 0x010fe40001800000 */
[----:B------:R-:W-:Y:S02]  /*7b60*/  FMNMX.FTZ R11, R219, R11, !PT ;  /* 0x0000000bdb0b7209 */ /* 0x000fe40007810000 */
[----:B------:R-:W-:Y:S02]  /*7b70*/  ISETP.GT.AND P1, PT, R4, 0x19, PT ;  /* 0x000000190400780c */ /* 0x000fe40003f24270 */
[----:B------:R-:W-:Y:S02]  /*7b80*/  FSEL R220, R14, -INF , P6 ;  /* 0xff8000000edc7808 */ /* 0x000fe40003000000 */
[C---:B------:R-:W-:Y:S01]  /*7b90*/  ISETP.GT.AND P4, PT, R0.reuse, 0x11, PT ;  /* 0x000000110000780c */ /* 0x040fe20003f84270 */
[----:B------:R-:W-:Y:S01]  /*7ba0*/  MUFU.TANH R27, R27 ;  /* 0x0000001b001b7308 */ /* 0x000fe20000002400 */
[----:B------:R-:W-:Y:S02]  /*7bb0*/  FMNMX.FTZ R12, R215, R12, !PT ;  /* 0x0000000cd70c7209 */ /* 0x000fe40007810000 */
[----:B------:R-:W-:Y:S02]  /*7bc0*/  ISETP.GT.AND P0, PT, R0, 0x18, PT ;  /* 0x000000180000780c */ /* 0x000fe40003f04270 */
[----:B------:R-:W-:Y:S02]  /*7bd0*/  MOV R14, R221 ;  /* 0x000000dd000e7202 */ /* 0x000fe40000000f00 */
[----:B------:R-:W-:Y:S02]  /*7be0*/  ISETP.GT.AND P5, PT, R4, 0x20, PT ;  /* 0x000000200400780c */ /* 0x000fe40003fa4270 */
[----:B-1----:R-:W-:Y:S01]  /*7bf0*/  FSEL R223, R17, -INF , P1 ;  /* 0xff80000011df7808 */ /* 0x002fe20000800000 */
[----:B------:R-:W1:Y:S01]  /*7c00*/  MUFU.TANH R28, R28 ;  /* 0x0000001c001c7308 */ /* 0x000e620000002400 */
[----:B------:R-:W-:Y:S02]  /*7c10*/  FSEL R221, R15, -INF , P4 ;  /* 0xff8000000fdd7808 */ /* 0x000fe40002000000 */
[----:B------:R-:W-:Y:S02]  /*7c20*/  FMNMX.FTZ R11, R222, R11, !PT ;  /* 0x0000000bde0b7209 */ /* 0x000fe40007810000 */
[----:B------:R-:W-:Y:S02]  /*7c30*/  FMNMX.FTZ R12, R220, R12, !PT ;  /* 0x0000000cdc0c7209 */ /* 0x000fe40007810000 */
[----:B------:R-:W-:Y:S02]  /*7c40*/  FSEL R224, R18, -INF , P0 ;  /* 0xff80000012e07808 */ /* 0x000fe40000000000 */
[----:B------:R-:W-:Y:S01]  /*7c50*/  FSEL R233, R20, -INF , P5 ;  /* 0xff80000014e97808 */ /* 0x000fe20002800000 */
[----:B------:R-:W4:Y:S01]  /*7c60*/  MUFU.TANH R29, R29 ;  /* 0x0000001d001d7308 */ /* 0x000f220000002400 */
[----:B------:R-:W-:Y:S02]  /*7c70*/  ISETP.GT.AND P6, PT, R0, 0x19, PT ;  /* 0x000000190000780c */ /* 0x000fe40003fc4270 */
[----:B------:R-:W-:Y:S02]  /*7c80*/  FMNMX.FTZ R11, R223, R11, !PT ;  /* 0x0000000bdf0b7209 */ /* 0x000fe40007810000 */
[----:B------:R-:W-:Y:S02]  /*7c90*/  ISETP.GT.AND P4, PT, R4, 0x21, PT ;  /* 0x000000210400780c */ /* 0x000fe40003f84270 */
[----:B------:R-:W-:Y:S02]  /*7ca0*/  FMNMX.FTZ R12, R221, R12, !PT ;  /* 0x0000000cdd0c7209 */ /* 0x000fe40007810000 */
[----:B------:R-:W-:Y:S01]  /*7cb0*/  ISETP.GT.AND P3, PT, R0, 0x20, PT ;  /* 0x000000200000780c */ /* 0x000fe20003f64270 */
[----:B------:R-:W-:Y:S01]  /*7cc0*/  MUFU.TANH R31, R31 ;  /* 0x0000001f001f7308 */ /* 0x000fe20000002400 */
[----:B--2---:R-:W-:Y:S02]  /*7cd0*/  FSEL R225, R19, -INF , P6 ;  /* 0xff80000013e17808 */ /* 0x004fe40003000000 */
[----:B------:R-:W-:Y:S02]  /*7ce0*/  FMNMX.FTZ R11, R233, R11, !PT ;  /* 0x0000000be90b7209 */ /* 0x000fe40007810000 */
[----:B------:R-:W-:Y:S02]  /*7cf0*/  ISETP.GT.AND P0, PT, R4, 0x28, PT ;  /* 0x000000280400780c */ /* 0x000fe40003f04270 */
[----:B---3--:R-:W-:Y:S02]  /*7d00*/  FSEL R234, R21, -INF , P4 ;  /* 0xff80000015ea7808 */ /* 0x008fe40002000000 */
[----:B------:R-:W-:Y:S01]  /*7d10*/  FMNMX.FTZ R12, R224, R12, !PT ;  /* 0x0000000ce00c7209 */ /* 0x000fe20007810000 */
[----:B------:R-:W2:Y:S01]  /*7d20*/  MUFU.TANH R30, R30 ;  /* 0x0000001e001e7308 */ /* 0x000ea20000002400 */
[----:B------:R-:W-:Y:S02]  /*7d30*/  FSEL R235, R22, -INF , P3 ;  /* 0xff80000016eb7808 */ /* 0x000fe40001800000 */
[----:B------:R-:W-:Y:S01]  /*7d40*/  ISETP.GT.AND P6, PT, R4, 0x29, PT ;  /* 0x000000290400780c */ /* 0x000fe20003fc4270 */
[----:B------:R-:W3:Y:S01]  /*7d50*/  LDL.LU R22, [R1+0x4] ;  /* 0x0000040001167983 */ /* 0x000ee20000300800 */
[----:B-----5:R-:W-:Y:S02]  /*7d60*/  FSEL R240, R24, -INF , P0 ;  /* 0xff80000018f07808 */ /* 0x020fe40000000000 */
[----:B------:R-:W-:Y:S02]  /*7d70*/  FMNMX.FTZ R12, R225, R12, !PT ;  /* 0x0000000ce10c7209 */ /* 0x000fe40007810000 */
[----:B------:R-:W-:Y:S01]  /*7d80*/  FMNMX.FTZ R11, R234, R11, !PT ;  /* 0x0000000bea0b7209 */ /* 0x000fe20007810000 */
[----:B------:R-:W-:Y:S01]  /*7d90*/  MUFU.TANH R34, R34 ;  /* 0x0000002200227308 */ /* 0x000fe20000002400 */
[----:B------:R-:W-:Y:S02]  /*7da0*/  ISETP.GT.AND P1, PT, R0, 0x21, PT ;  /* 0x000000210000780c */ /* 0x000fe40003f24270 */
[----:B------:R-:W-:Y:S02]  /*7db0*/  FSEL R239, R25, -INF , P6 ;  /* 0xff80000019ef7808 */ /* 0x000fe40003000000 */
[----:B------:R-:W-:Y:S02]  /*7dc0*/  FMNMX.FTZ R12, R235, R12, !PT ;  /* 0x0000000ceb0c7209 */ /* 0x000fe40007810000 */
[----:B------:R-:W-:Y:S02]  /*7dd0*/  FMNMX.FTZ R11, R240, R11, !PT ;  /* 0x0000000bf00b7209 */ /* 0x000fe40007810000 */
[C---:B------:R-:W-:Y:S01]  /*7de0*/  ISETP.GT.AND P4, PT, R0.reuse, 0x29, PT ;  /* 0x000000290000780c */ /* 0x040fe20003f84270 */
[----:B------:R-:W-:Y:S01]  /*7df0*/  MUFU.TANH R35, R35 ;  /* 0x0000002300237308 */ /* 0x000fe20000002400 */
[----:B------:R-:W-:Y:S02]  /*7e00*/  ISETP.GT.AND P5, PT, R0, 0x28, PT ;  /* 0x000000280000780c */ /* 0x000fe40003fa4270 */
[----:B------:R-:W-:Y:S02]  /*7e10*/  ISETP.GT.AND P3, PT, R4, 0x30, PT ;  /* 0x000000300400780c */ /* 0x000fe40003f64270 */
[----:B------:R-:W-:Y:S02]  /*7e20*/  FSEL R236, R23, -INF , P1 ;  /* 0xff80000017ec7808 */ /* 0x000fe40000800000 */
[----:B------:R-:W-:Y:S02]  /*7e30*/  FMNMX.FTZ R11, R239, R11, !PT ;  /* 0x0000000bef0b7209 */ /* 0x000fe40007810000 */
[----:B------:R-:W-:Y:S01]  /*7e40*/  FSEL R241, R26, -INF , P5 ;  /* 0xff8000001af17808 */ /* 0x000fe20002800000 */
[----:B------:R-:W5:Y:S01]  /*7e50*/  MUFU.TANH R36, R36 ;  /* 0x0000002400247308 */ /* 0x000f620000002400 */
[----:B------:R-:W-:Y:S02]  /*7e60*/  ISETP.GT.AND P5, PT, R4, 0x38, PT ;  /* 0x000000380400780c */ /* 0x000fe40003fa4270 */
[----:B-1----:R-:W-:Y:S02]  /*7e70*/  FSEL R246, R28, -INF , P3 ;  /* 0xff8000001cf67808 */ /* 0x002fe40001800000 */
[----:B------:R-:W-:Y:S02]  /*7e80*/  FSEL R244, R27, -INF , P4 ;  /* 0xff8000001bf47808 */ /* 0x000fe40002000000 */
[C---:B------:R-:W-:Y:S02]  /*7e90*/  ISETP.GT.AND P4, PT, R4.reuse, 0x39, PT ;  /* 0x000000390400780c */ /* 0x040fe40003f84270 */
[----:B------:R-:W-:Y:S01]  /*7ea0*/  ISETP.GT.AND P1, PT, R4, 0x31, PT ;  /* 0x000000310400780c */ /* 0x000fe20003f24270 */
[----:B------:R-:W1:Y:S01]  /*7eb0*/  MUFU.TANH R37, R37 ;  /* 0x0000002500257308 */ /* 0x000e620000002400 */
[C---:B------:R-:W-:Y:S02]  /*7ec0*/  ISETP.GT.AND P6, PT, R0.reuse, 0x31, PT ;  /* 0x000000310000780c */ /* 0x040fe40003fc4270 */
[----:B------:R-:W-:Y:S02]  /*7ed0*/  ISETP.GT.AND P0, PT, R0, 0x30, PT ;  /* 0x000000300000780c */ /* 0x000fe40003f04270 */
[----:B------:R-:W-:Y:S02]  /*7ee0*/  FMNMX.FTZ R12, R236, R12, !PT ;  /* 0x0000000cec0c7209 */ /* 0x000fe40007810000 */
[----:B------:R-:W-:Y:S02]  /*7ef0*/  FSEL R243, R32, -INF , P5 ;  /* 0xff80000020f37808 */ /* 0x000fe40002800000 */
[----:B------:R-:W-:Y:S01]  /*7f00*/  FSEL R242, R33, -INF , P4 ;  /* 0xff80000021f27808 */ /* 0x000fe20002000000 */
[----:B------:R-:W1:Y:S01]  /*7f10*/  MUFU.TANH R38, R38 ;  /* 0x0000002600267308 */ /* 0x000e620000002400 */
[----:B----4-:R-:W-:Y:S02]  /*7f20*/  FSEL R245, R29, -INF , P1 ;  /* 0xff8000001df57808 */ /* 0x010fe40000800000 */
[----:B------:R-:W-:Y:S02]  /*7f30*/  ISETP.GT.AND P5, PT, R0, 0x40, PT ;  /* 0x000000400000780c */ /* 0x000fe40003fa4270 */
[----:B--2---:R-:W-:Y:S02]  /*7f40*/  FSEL R30, R30, -INF , P0 ;  /* 0xff8000001e1e7808 */ /* 0x004fe40000000000 */
[----:B------:R-:W-:Y:S02]  /*7f50*/  FMNMX.FTZ R12, R241, R12, !PT ;  /* 0x0000000cf10c7209 */ /* 0x000fe40007810000 */
[C---:B------:R-:W-:Y:S01]  /*7f60*/  ISETP.GT.AND P0, PT, R4.reuse, 0x40, PT ;  /* 0x000000400400780c */ /* 0x040fe20003f04270 */
[----:B------:R-:W2:Y:S01]  /*7f70*/  MUFU.TANH R39, R39 ;  /* 0x0000002700277308 */ /* 0x000ea20000002400 */
[----:B------:R-:W-:Y:S02]  /*7f80*/  FSEL R13, R31, -INF , P6 ;  /* 0xff8000001f0d7808 */ /* 0x000fe40003000000 */
[----:B------:R-:W-:Y:S02]  /*7f90*/  ISETP.GT.AND P6, PT, R4, 0x41, PT ;  /* 0x000000410400780c */ /* 0x000fe40003fc4270 */
[----:B------:R-:W-:Y:S02]  /*7fa0*/  FMNMX.FTZ R11, R246, R11, !PT ;  /* 0x0000000bf60b7209 */ /* 0x000fe40007810000 */
[C---:B------:R-:W-:Y:S02]  /*7fb0*/  ISETP.GT.AND P4, PT, R0.reuse, 0x41, PT ;  /* 0x000000410000780c */ /* 0x040fe40003f84270 */
[C---:B------:R-:W-:Y:S01]  /*7fc0*/  ISETP.GT.AND P3, PT, R0.reuse, 0x38, PT ;  /* 0x000000380000780c */ /* 0x040fe20003f64270 */
[----:B------:R-:W4:Y:S01]  /*7fd0*/  MUFU.TANH R40, R40 ;  /* 0x0000002800287308 */ /* 0x000f220000002400 */
[----:B------:R-:W-:Y:S02]  /*7fe0*/  ISETP.GT.AND P1, PT, R0, 0x39, PT ;  /* 0x000000390000780c */ /* 0x000fe40003f24270 */
[----:B-----5:R-:W-:Y:S02]  /*7ff0*/  FSEL R237, R36, -INF , P0 ;  /* 0xff80000024ed7808 */ /* 0x020fe40000000000 */
[----:B-1----:R-:W-:Y:S02]  /*8000*/  FSEL R232, R37, -INF , P6 ;  /* 0xff80000025e87808 */ /* 0x002fe40003000000 */
[----:B------:R-:W-:Y:S02]  /*8010*/  ISETP.GT.AND P6, PT, R4, 0x51, PT ;  /* 0x000000510400780c */ /* 0x000fe40003fc4270 */
[----:B------:R-:W-:Y:S01]  /*8020*/  FMNMX.FTZ R101, R245, R11, !PT ;  /* 0x0000000bf5657209 */ /* 0x000fe20007810000 */
[----:B------:R-:W1:Y:S01]  /*8030*/  MUFU.TANH R41, R41 ;  /* 0x0000002900297308 */ /* 0x000e620000002400 */
[----:B------:R-:W-:Y:S02]  /*8040*/  FSEL R20, R38, -INF , P5 ;  /* 0xff80000026147808 */ /* 0x000fe40002800000 */
[----:B------:R-:W-:Y:S02]  /*8050*/  ISETP.GT.AND P5, PT, R4, 0x58, PT ;  /* 0x000000580400780c */ /* 0x000fe40003fa4270 */
[----:B------:R-:W-:Y:S02]  /*8060*/  FSEL R16, R34, -INF , P3 ;  /* 0xff80000022107808 */ /* 0x000fe40001800000 */
[C---:B------:R-:W-:Y:S02]  /*8070*/  ISETP.GT.AND P3, PT, R4.reuse, 0x48, PT ;  /* 0x000000480400780c */ /* 0x040fe40003f64270 */
[----:B------:R-:W-:Y:S01]  /*8080*/  FSEL R17, R35, -INF , P1 ;  /* 0xff80000023117808 */ /* 0x000fe20000800000 */
[----:B------:R-:W5:Y:S01]  /*8090*/  MUFU.TANH R42, R42 ;  /* 0x0000002a002a7308 */ /* 0x000f620000002400 */
[C---:B------:R-:W-:Y:S02]  /*80a0*/  ISETP.GT.AND P1, PT, R4.reuse, 0x49, PT ;  /* 0x000000490400780c */ /* 0x040fe40003f24270 */
[C---:B------:R-:W-:Y:S02]  /*80b0*/  ISETP.GT.AND P0, PT, R4.reuse, 0x50, PT ;  /* 0x000000500400780c */ /* 0x040fe40003f04270 */
[----:B--2---:R-:W-:Y:S02]  /*80c0*/  FSEL R39, R39, -INF , P4 ;  /* 0xff80000027277808 */ /* 0x004fe40002000000 */
[----:B------:R-:W-:Y:S02]  /*80d0*/  ISETP.GT.AND P4, PT, R4, 0x59, PT ;  /* 0x000000590400780c */ /* 0x000fe40003f84270 */
[----:B------:R-:W-:Y:S01]  /*80e0*/  FMNMX.FTZ R4, R244, R12, !PT ;  /* 0x0000000cf4047209 */ /* 0x000fe20007810000 */
[----:B------:R-:W2:Y:S01]  /*80f0*/  MUFU.TANH R44, R44 ;  /* 0x0000002c002c7308 */ /* 0x000ea20000002400 */
[----:B------:R-:W-:Y:S02]  /*8100*/  FMNMX.FTZ R101, R243, R101, !PT ;  /* 0x00000065f3657209 */ /* 0x000fe40007810000 */
[----:B------:R-:W-:Y:S02]  /*8110*/  FMNMX.FTZ R4, R30, R4, !PT ;  /* 0x000000041e047209 */ /* 0x000fe40007810000 */
[----:B------:R-:W-:Y:S02]  /*8120*/  FMNMX.FTZ R101, R242, R101, !PT ;  /* 0x00000065f2657209 */ /* 0x000fe40007810000 */
[----:B------:R-:W-:Y:S02]  /*8130*/  FMNMX.FTZ R4, R13, R4, !PT ;  /* 0x000000040d047209 */ /* 0x000fe40007810000 */
[----:B------:R-:W-:Y:S01]  /*8140*/  FMNMX.FTZ R101, R237, R101, !PT ;  /* 0x00000065ed657209 */ /* 0x000fe20007810000 */
[----:B------:R-:W-:Y:S01]  /*8150*/  MUFU.TANH R45, R45 ;  /* 0x0000002d002d7308 */ /* 0x000fe20000002400 */
[----:B------:R-:W-:Y:S02]  /*8160*/  FMNMX.FTZ R100, R16, R4, !PT ;  /* 0x0000000410647209 */ /* 0x000fe40007810000 */
[----:B----4-:R-:W-:Y:S02]  /*8170*/  FSEL R231, R40, -INF , P3 ;  /* 0xff80000028e77808 */ /* 0x010fe40001800000 */
[----:B------:R-:W-:Y:S02]  /*8180*/  FMNMX.FTZ R100, R17, R100, !PT ;  /* 0x0000006411647209 */ /* 0x000fe40007810000 */
[----:B------:R-:W-:Y:S02]  /*8190*/  FMNMX.FTZ R101, R232, R101, !PT ;  /* 0x00000065e8657209 */ /* 0x000fe40007810000 */
[----:B-1----:R-:W-:Y:S01]  /*81a0*/  FSEL R230, R41, -INF , P1 ;  /* 0xff80000029e67808 */ /* 0x002fe20000800000 */
[----:B------:R-:W1:Y:S01]  /*81b0*/  MUFU.TANH R43, R43 ;  /* 0x0000002b002b7308 */ /* 0x000e620000002400 */
[----:B------:R-:W-:Y:S02]  /*81c0*/  ISETP.GT.AND P3, PT, R0, 0x48, PT ;  /* 0x000000480000780c */ /* 0x000fe40003f64270 */
[----:B------:R-:W-:Y:S02]  /*81d0*/  FMNMX.FTZ R100, R20, R100, !PT ;  /* 0x0000006414647209 */ /* 0x000fe40007810000 */
[----:B------:R-:W-:Y:S02]  /*81e0*/  FMNMX.FTZ R101, R231, R101, !PT ;  /* 0x00000065e7657209 */ /* 0x000fe40007810000 */
[----:B-----5:R-:W-:Y:S02]  /*81f0*/  FSEL R252, R42, -INF , P3 ;  /* 0xff8000002afc7808 */ /* 0x020fe40001800000 */
[----:B------:R-:W-:Y:S01]  /*8200*/  FMNMX.FTZ R100, R39, R100, !PT ;  /* 0x0000006427647209 */ /* 0x000fe20007810000 */
[----:B------:R-:W4:Y:S01]  /*8210*/  MUFU.TANH R46, R46 ;  /* 0x0000002e002e7308 */ /* 0x000f220000002400 */
[----:B------:R-:W-:Y:S02]  /*8220*/  FMNMX.FTZ R101, R230, R101, !PT ;  /* 0x00000065e6657209 */ /* 0x000fe40007810000 */
[----:B------:R-:W-:Y:S02]  /*8230*/  MOV R19, R229 ;  /* 0x000000e500137202 */ /* 0x000fe40000000f00 */
[----:B--2---:R-:W-:Y:S02]  /*8240*/  FSEL R229, R44, -INF , P0 ;  /* 0xff8000002ce57808 */ /* 0x004fe40000000000 */
[----:B------:R-:W-:Y:S02]  /*8250*/  ISETP.GT.AND P1, PT, R0, 0x49, PT ;  /* 0x000000490000780c */ /* 0x000fe40003f24270 */
[----:B------:R-:W-:Y:S01]  /*8260*/  FMNMX.FTZ R100, R252, R100, !PT ;  /* 0x00000064fc647209 */ /* 0x000fe20007810000 */
[----:B------:R-:W2:Y:S01]  /*8270*/  MUFU.TANH R48, R48 ;  /* 0x0000003000307308 */ /* 0x000ea20000002400 */
[----:B------:R-:W-:Y:S02]  /*8280*/  FMNMX.FTZ R101, R229, R101, !PT ;  /* 0x00000065e5657209 */ /* 0x000fe40007810000 */
[C---:B------:R-:W-:Y:S02]  /*8290*/  ISETP.GT.AND P3, PT, R0.reuse, 0x50, PT ;  /* 0x000000500000780c */ /* 0x040fe40003f64270 */
[----:B-1----:R-:W-:Y:S02]  /*82a0*/  FSEL R251, R43, -INF , P1 ;  /* 0xff8000002bfb7808 */ /* 0x002fe40000800000 */
[----:B------:R-:W-:Y:S02]  /*82b0*/  MOV R18, R228 ;  /* 0x000000e400127202 */ /* 0x000fe40000000f00 */
[----:B------:R-:W-:Y:S01]  /*82c0*/  FSEL R228, R45, -INF , P6 ;  /* 0xff8000002de47808 */ /* 0x000fe20003000000 */
[----:B------:R-:W1:Y:S01]  /*82d0*/  MUFU.TANH R47, R47 ;  /* 0x0000002f002f7308 */ /* 0x000e620000002400 */
[----:B------:R-:W-:Y:S02]  /*82e0*/  ISETP.GT.AND P1, PT, R0, 0x51, PT ;  /* 0x000000510000780c */ /* 0x000fe40003f24270 */
[----:B------:R-:W-:Y:S02]  /*82f0*/  FMNMX.FTZ R101, R228, R101, !PT ;  /* 0x00000065e4657209 */ /* 0x000fe40007810000 */
[----:B----4-:R-:W-:Y:S02]  /*8300*/  FSEL R250, R46, -INF , P3 ;  /* 0xff8000002efa7808 */ /* 0x010fe40001800000 */
[----:B------:R-:W-:Y:S02]  /*8310*/  MOV R15, R227 ;  /* 0x000000e3000f7202 */ /* 0x000fe40000000f00 */
[----:B------:R-:W-:Y:S01]  /*8320*/  FMNMX.FTZ R100, R251, R100, !PT ;  /* 0x00000064fb647209 */ /* 0x000fe20007810000 */
[----:B------:R-:W4:Y:S01]  /*8330*/  MUFU.TANH R49, R49 ;  /* 0x0000003100317308 */ /* 0x000f220000002400 */
[----:B------:R-:W-:Y:S02]  /*8340*/  MOV R21, R226 ;  /* 0x000000e200157202 */ /* 0x000fe40000000f00 */
[----:B------:R-:W-:Y:S02]  /*8350*/  ISETP.GT.AND P0, PT, R0, 0x58, PT ;  /* 0x000000580000780c */ /* 0x000fe40003f04270 */
[----:B--2---:R-:W-:Y:S02]  /*8360*/  FSEL R227, R48, -INF , P5 ;  /* 0xff80000030e37808 */ /* 0x004fe40002800000 */
[----:B------:R-:W-:Y:S02]  /*8370*/  FMNMX.FTZ R100, R250, R100, !PT ;  /* 0x00000064fa647209 */ /* 0x000fe40007810000 */
[----:B------:R-:W-:Y:S01]  /*8380*/  FMNMX.FTZ R101, R227, R101, !PT ;  /* 0x00000065e3657209 */ /* 0x000fe20007810000 */
[----:B------:R-:W2:Y:S01]  /*8390*/  MUFU.TANH R50, R50 ;  /* 0x0000003200327308 */ /* 0x000ea20000002400 */
[----:B------:R-:W-:Y:S02]  /*83a0*/  ISETP.GE.AND P6, PT, R238, 0x2, PT ;  /* 0x00000002ee00780c */ /* 0x000fe40003fc6270 */
[----:B-1----:R-:W-:Y:S02]  /*83b0*/  FSEL R249, R47, -INF , P1 ;  /* 0xff8000002ff97808 */ /* 0x002fe40000800000 */
[----:B------:R-:W-:Y:S02]  /*83c0*/  ISETP.GT.AND P1, PT, R0, 0x59, PT ;  /* 0x000000590000780c */ /* 0x000fe40003f24270 */
[----:B------:R-:W-:Y:S03]  /*83d0*/  FMNMX.FTZ R100, R249, R100, !PT ;  /* 0x00000064f9647209 */ /* 0x000fe60007810000 */
[----:B------:R-:W1:Y:S01]  /*83e0*/  MUFU.TANH R4, R51 ;  /* 0x0000003300047308 */ /* 0x000e620000002400 */
[----:B----4-:R-:W-:Y:S04]  /*83f0*/  FSEL R226, R49, -INF , P4 ;  /* 0xff80000031e27808 */ /* 0x010fe80002000000 */
[----:B------:R-:W-:Y:S02]  /*8400*/  FMNMX.FTZ R101, R226, R101, !PT ;  /* 0x00000065e2657209 */ /* 0x000fe40007810000 */
[----:B--2---:R-:W-:Y:S04]  /*8410*/  FSEL R248, R50, -INF , P0 ;  /* 0xff80000032f87808 */ /* 0x004fe80000000000 */
[----:B------:R-:W-:Y:S02]  /*8420*/  FMNMX.FTZ R100, R248, R100, !PT ;  /* 0x00000064f8647209 */ /* 0x000fe40007810000 */
[----:B-1----:R-:W-:Y:S02]  /*8430*/  FSEL R247, R4, -INF , P1 ;  /* 0xff80000004f77808 */ /* 0x002fe40000800000 */
[----:B------:R-:W1:Y:S02]  /*8440*/  SHFL.BFLY PT, R4, R101, 0x2, 0x1f ;  /* 0x0c401f0065047f89 */ /* 0x000e6400000e0000 */
[----:B------:R-:W-:Y:S06]  /*8450*/  FMNMX.FTZ R100, R247, R100, !PT ;  /* 0x00000064f7647209 */ /* 0x000fec0007810000 */
[----:B------:R-:W2:Y:S01]  /*8460*/  SHFL.BFLY PT, R0, R100, 0x2, 0x1f ;  /* 0x0c401f0064007f89 */ /* 0x000ea200000e0000 */
[----:B-1----:R-:W-:Y:S07]  /*8470*/  FMNMX.FTZ R101, R101, R4, !PT ;  /* 0x0000000465657209 */ /* 0x002fee0007810000 */
[----:B------:R-:W1:Y:S01]  /*8480*/  SHFL.BFLY PT, R4, R101, 0x1, 0x1f ;  /* 0x0c201f0065047f89 */ /* 0x000e6200000e0000 */
[----:B--2---:R-:W-:Y:S07]  /*8490*/  FMNMX.FTZ R100, R100, R0, !PT ;  /* 0x0000000064647209 */ /* 0x004fee0007810000 */
[----:B------:R-:W2:Y:S01]  /*84a0*/  SHFL.BFLY PT, R0, R100, 0x1, 0x1f ;  /* 0x0c201f0064007f89 */ /* 0x000ea200000e0000 */
[----:B-1----:R-:W-:Y:S04]  /*84b0*/  FMNMX.FTZ R101, R101, R4, !PT ;  /* 0x0000000465657209 */ /* 0x002fe80007810000 */
[C---:B------:R-:W-:Y:S01]  /*84c0*/  FSETP.NEU.FTZ.AND P1, PT, R101.reuse, -INF , PT ;  /* 0xff8000006500780b */ /* 0x040fe20003f3d000 */
[C---:B------:R-:W-:Y:S01]  /*84d0*/  FMUL.FTZ R103, R101.reuse, c[0x0][0x2d0] ;  /* 0x0000b40065677a20 */ /* 0x040fe20000410000 */
[----:B--2---:R-:W-:Y:S02]  /*84e0*/  FMNMX.FTZ R100, R100, R0, !PT ;  /* 0x0000000064647209 */ /* 0x004fe40007810000 */
[----:B------:R-:W-:Y:S02]  /*84f0*/  FSEL R0, R101, RZ, P1 ;  /* 0x000000ff65007208 */ /* 0x000fe40000800000 */
[----:B------:R-:W-:Y:S01]  /*8500*/  FSEL R103, R103, RZ, P1 ;  /* 0x000000ff67677208 */ /* 0x000fe20000800000 */
[C---:B------:R-:W-:Y:S01]  /*8510*/  FMUL.FTZ R200, R100.reuse, c[0x0][0x2d0] ;  /* 0x0000b40064c87a20 */ /* 0x040fe20000410000 */
[----:B------:R-:W-:Y:S01]  /*8520*/  FSETP.NEU.FTZ.AND P0, PT, R100, -INF , PT ;  /* 0xff8000006400780b */ /* 0x000fe20003f1d000 */
[----:B------:R-:W-:Y:S02]  /*8530*/  FADD.FTZ R0, -R0, R2 ;  /* 0x0000000200007221 */ /* 0x000fe40000010100 */
[--C-:B------:R-:W-:Y:S01]  /*8540*/  FFMA.FTZ R9, R9, c[0x0][0x2d0], -R103.reuse ;  /* 0x0000b40009097a23 */ /* 0x100fe20000010867 */
[----:B------:R-:W-:Y:S01]  /*8550*/  FSEL R200, R200, RZ, P0 ;  /* 0x000000ffc8c87208 */ /* 0x000fe20000000000 */
[----:B------:R-:W-:Y:S02]  /*8560*/  FMUL.FTZ R0, R0, c[0x0][0x2d0] ;  /* 0x0000b40000007a20 */ /* 0x000fe40000410000 */
[----:B------:R-:W-:Y:S01]  /*8570*/  MUFU.EX2 R216, R9 ;  /* 0x0000000900d87308 */ /* 0x000fe20000000800 */
[--C-:B------:R-:W-:Y:S02]  /*8580*/  FFMA.FTZ R5, R5, c[0x0][0x2d0], -R103.reuse ;  /* 0x0000b40005057a23 */ /* 0x100fe40000010867 */
[--C-:B------:R-:W-:Y:S02]  /*8590*/  FFMA.FTZ R8, R8, c[0x0][0x2d0], -R200.reuse ;  /* 0x0000b40008087a23 */ /* 0x100fe400000108c8 */
[--C-:B------:R-:W-:Y:S02]  /*85a0*/  FFMA.FTZ R6, R6, c[0x0][0x2d0], -R200.reuse ;  /* 0x0000b40006067a23 */ /* 0x100fe400000108c8 */
[--C-:B------:R-:W-:Y:S02]  /*85b0*/  FFMA.FTZ R7, R7, c[0x0][0x2d0], -R103.reuse ;  /* 0x0000b40007077a23 */ /* 0x100fe40000010867 */
[----:B------:R-:W-:Y:S01]  /*85c0*/  FFMA.FTZ R10, R10, c[0x0][0x2d0], -R103 ;  /* 0x0000b4000a0a7a23 */ /* 0x000fe20000010867 */
[----:B------:R-:W1:Y:S10]  /*85d0*/  MUFU.EX2 R2, R0 ;  /* 0x0000000000027308 */ /* 0x000e740000000800 */
[----:B------:R2:W-:Y:S10]  /*85e0*/  MUFU.EX2 R217, R8 ;  /* 0x0000000800d97308 */ /* 0x0005f40000000800 */
[----:B------:R4:W-:Y:S01]  /*85f0*/  MUFU.EX2 R201, R5 ;  /* 0x0000000500c97308 */ /* 0x0009e20000000800 */
[C---:B-1----:R-:W-:Y:S01]  /*8600*/  FMUL.FTZ R9, R2.reuse, R145 ;  /* 0x0000009102097220 */ /* 0x042fe20000410000 */
[----:B------:R-:W-:Y:S01]  /*8610*/  MOV R145, R21 ;  /* 0x0000001500917202 */ /* 0x000fe20000000f00 */
[----:B------:R-:W-:Y:S01]  /*8620*/  FMUL.FTZ R21, R2, R133 ;  /* 0x0000008502157220 */ /* 0x000fe20000410000 */
[----:B------:R-:W-:Y:S01]  /*8630*/  FSEL R0, R100, RZ, P0 ;  /* 0x000000ff64007208 */ /* 0x000fe20000000000 */
[----:B------:R-:W5:Y:S01]  /*8640*/  LDL.LU R133, [R1+0x8] ;  /* 0x0000080001857983 */ /* 0x000f620000300800 */
[C---:B------:R-:W-:Y:S04]  /*8650*/  FMUL.FTZ R37, R2.reuse, R117 ;  /* 0x0000007502257220 */ /* 0x040fe80000410000 */
[----:B------:R-:W1:Y:S01]  /*8660*/  MUFU.EX2 R102, R6 ;  /* 0x0000000600667308 */ /* 0x000e620000000800 */
[----:B------:R-:W-:Y:S02]  /*8670*/  FMUL.FTZ R44, R2, R108 ;  /* 0x0000006c022c7220 */ /* 0x000fe40000410000 */
[----:B------:R-:W-:Y:S01]  /*8680*/  FADD.FTZ R0, -R0, R3 ;  /* 0x0000000300007221 */ /* 0x000fe20000010100 */
[----:B------:R-:W-:Y:S01]  /*8690*/  MOV R3, R30 ;  /* 0x0000001e00037202 */ /* 0x000fe20000000f00 */
[----:B------:R-:W-:Y:S02]  /*86a0*/  FMUL.FTZ R45, R2, R109 ;  /* 0x0000006d022d7220 */ /* 0x000fe40000410000 */
[----:B------:R-:W-:Y:S02]  /*86b0*/  FMUL.FTZ R0, R0, c[0x0][0x2d0] ;  /* 0x0000b40000007a20 */ /* 0x000fe40000410000 */
[C---:B------:R-:W-:Y:S01]  /*86c0*/  FMUL.FTZ R4, R2.reuse, R148 ;  /* 0x0000009402047220 */ /* 0x040fe20000410000 */
[----:B------:R-:W-:Y:S01]  /*86d0*/  MUFU.EX2 R117, R10 ;  /* 0x0000000a00757308 */ /* 0x000fe20000000800 */
[C---:B--2---:R-:W-:Y:S01]  /*86e0*/  FMUL.FTZ R8, R2.reuse, R144 ;  /* 0x0000009002087220 */ /* 0x044fe20000410000 */
[----:B------:R-:W-:Y:S01]  /*86f0*/  MOV R148, R14 ;  /* 0x0000000e00947202 */ /* 0x000fe20000000f00 */
[C---:B------:R-:W-:Y:S02]  /*8700*/  FMUL.FTZ R12, R2.reuse, R140 ;  /* 0x0000008c020c7220 */ /* 0x040fe40000410000 */
[C---:B----4-:R-:W-:Y:S01]  /*8710*/  FMUL.FTZ R5, R2.reuse, R149 ;  /* 0x0000009502057220 */ /* 0x050fe20000410000 */
[----:B------:R-:W-:Y:S01]  /*8720*/  MOV R149, R15 ;  /* 0x0000000f00957202 */ /* 0x000fe20000000f00 */
[----:B------:R-:W-:Y:S02]  /*8730*/  IMAD.MOV.U32 R140, RZ, RZ, R13 ;  /* 0x000000ffff8c7224 */ /* 0x000fe400078e000d */
[C---:B------:R-:W-:Y:S01]  /*8740*/  FMUL.FTZ R13, R2.reuse, R141 ;  /* 0x0000008d020d7220 */ /* 0x040fe20000410000 */
[----:B------:R-:W-:Y:S01]  /*8750*/  MUFU.EX2 R0, R0 ;  /* 0x0000000000007308 */ /* 0x000fe20000000800 */
        /* <DEDUP_REMOVED lines=9> */
[----:B------:R-:W2:Y:S01]  /*87f0*/  MUFU.EX2 R202, R7 ;  /* 0x0000000700ca7308 */ /* 0x000ea20000000800 */
        /* <DEDUP_REMOVED lines=10> */
[C---:B------:R-:W-:Y:S01]  /*88a0*/  FMUL.FTZ R49, R2.reuse, R105 ;  /* 0x0000006902317220 */ /* 0x040fe20000410000 */
[----:B-1----:R-:W-:Y:S01]  /*88b0*/  F2FP.PACK_AB R105, R217, R102 ;  /* 0x00000066d969723e */ /* 0x002fe200000000ff */
[C---:B------:R-:W-:Y:S02]  /*88c0*/  FMUL.FTZ R52, R2.reuse, R52 ;  /* 0x0000003402347220 */ /* 0x040fe40000410000 */
[C---:B------:R-:W-:Y:S02]  /*88d0*/  FMUL.FTZ R53, R2.reuse, R53 ;  /* 0x0000003502357220 */ /* 0x040fe40000410000 */
[----:B------:R-:W-:Y:S01]  /*88e0*/  FMUL.FTZ R56, R2, R56 ;  /* 0x0000003802387220 */ /* 0x000fe20000410000 */
[----:B--2---:R-:W-:Y:S01]  /*88f0*/  F2FP.PACK_AB R104, R202, R201 ;  /* 0x000000c9ca68723e */ /* 0x004fe200000000ff */
        /* <DEDUP_REMOVED lines=21> */
[----:B---3--:R-:W-:Y:S02]  /*8a50*/  FFMA.FTZ R144, R2, R22, R201 ;  /* 0x0000001602907223 */ /* 0x008fe400000100c9 */
[--C-:B------:R-:W-:Y:S01]  /*8a60*/  FFMA.FTZ R2, R203, c[0x0][0x2d0], -R200.reuse ;  /* 0x0000b400cb027a23 */ /* 0x100fe200000108c8 */
[----:B------:R-:W-:Y:S01]  /*8a70*/  MOV R203, R3 ;  /* 0x0000000300cb7202 */ /* 0x000fe20000000f00 */
[C---:B------:R-:W-:Y:S02]  /*8a80*/  FMUL.FTZ R42, R0.reuse, R114 ;  /* 0x00000072002a7220 */ /* 0x040fe40000410000 */
[----:B------:R1:W-:Y:S01]  /*8a90*/  MUFU.EX2 R114, R2 ;  /* 0x0000000200727308 */ /* 0x0003e20000000800 */
[C---:B------:R-:W-:Y:S02]  /*8aa0*/  FMUL.FTZ R46, R0.reuse, R110 ;  /* 0x0000006e002e7220 */ /* 0x040fe40000410000 */
[C---:B------:R-:W-:Y:S02]  /*8ab0*/  FMUL.FTZ R47, R0.reuse, R111 ;  /* 0x0000006f002f7220 */ /* 0x040fe40000410000 */
        /* <DEDUP_REMOVED lines=25> */
[C---:B------:R-:W-:Y:S01]  /*8c50*/  FMUL.FTZ R50, R0.reuse, R106 ;  /* 0x0000006a00327220 */ /* 0x040fe20000410000 */
[----:B------:R-:W-:Y:S01]  /*8c60*/  F2FP.PACK_AB R106, R117, R216 ;  /* 0x000000d8756a723e */ /* 0x000fe200000000ff */
        /* <DEDUP_REMOVED lines=25> */
[----:B-1----:R-:W-:Y:S02]  /*8e00*/  FFMA.FTZ R2, R215, c[0x0][0x2d0], -R200 ;  /* 0x0000b400d7027a23 */ /* 0x002fe400000108c8 */
[--C-:B------:R-:W-:Y:S02]  /*8e10*/  FFMA.FTZ R113, R218, c[0x0][0x2d0], -R103.reuse ;  /* 0x0000b400da717a23 */ /* 0x100fe40000010867 */
[----:B------:R-:W1:Y:S01]  /*8e20*/  MUFU.EX2 R121, R2 ;  /* 0x0000000200797308 */ /* 0x000e620000000800 */
[--C-:B------:R-:W-:Y:S02]  /*8e30*/  FFMA.FTZ R112, R219, c[0x0][0x2d0], -R103.reuse ;  /* 0x0000b400db707a23 */ /* 0x100fe40000010867 */
[----:B------:R-:W-:Y:S02]  /*8e40*/  IMAD.MOV.U32 R139, RZ, RZ, R140 ;  /* 0x000000ffff8b7224 */ /* 0x000fe400078e008c */
[----:B------:R-:W-:Y:S02]  /*8e50*/  FADD.FTZ R144, R202, R144 ;  /* 0x00000090ca907221 */ /* 0x000fe40000010000 */
[--C-:B------:R-:W-:Y:S02]  /*8e60*/  FFMA.FTZ R137, R231, c[0x0][0x2d0], -R103.reuse ;  /* 0x0000b400e7897a23 */ /* 0x100fe40000010867 */
[----:B------:R-:W-:Y:S01]  /*8e70*/  FADD.FTZ R144, R216, R144 ;  /* 0x00000090d8907221 */ /* 0x000fe20000010000 */
[----:B------:R-:W-:Y:S01]  /*8e80*/  MUFU.EX2 R116, R113 ;  /* 0x0000007100747308 */ /* 0x000fe20000000800 */
[--C-:B------:R-:W-:Y:S02]  /*8e90*/  FFMA.FTZ R136, R232, c[0x0][0x2d0], -R103.reuse ;  /* 0x0000b400e8887a23 */ /* 0x100fe40000010867 */
[--C-:B------:R-:W-:Y:S01]  /*8ea0*/  FFMA.FTZ R118, R246, c[0x0][0x2d0], -R103.reuse ;  /* 0x0000b400f6767a23 */ /* 0x100fe20000010867 */
[----:B------:R-:W-:Y:S01]  /*8eb0*/  MOV R246, R148 ;  /* 0x0000009400f67202 */ /* 0x000fe20000000f00 */
[--C-:B------:R-:W-:Y:S02]  /*8ec0*/  FFMA.FTZ R119, R243, c[0x0][0x2d0], -R103.reuse ;  /* 0x0000b400f3777a23 */ /* 0x100fe40000010867 */
[--C-:B------:R-:W-:Y:S01]  /*8ed0*/  FFMA.FTZ R120, R242, c[0x0][0x2d0], -R103.reuse ;  /* 0x0000b400f2787a23 */ /* 0x100fe20000010867 */
[----:B------:R-:W-:Y:S01]  /*8ee0*/  ISETP.GE.AND P4, PT, R246, 0x1, PT ;  /* 0x00000001f600780c */ /* 0x000fe20003f86270 */
[----:B------:R-:W2:Y:S01]  /*8ef0*/  LDL.64 R242, [R1+0x40] ;  /* 0x0000400001f27983 */ /* 0x000ea20000100a00 */
[----:B------:R3:W4:Y:S01]  /*8f00*/  MUFU.EX2 R126, R112 ;  /* 0x00000070007e7308 */ /* 0x0007220000000800 */
[--C-:B------:R-:W-:Y:S02]  /*8f10*/  FFMA.FTZ R138, R230, c[0x0][0x2d0], -R103.reuse ;  /* 0x0000b400e68a7a23 */ /* 0x100fe40000010867 */
[--C-:B------:R-:W-:Y:S01]  /*8f20*/  FFMA.FTZ R219, R228, c[0x0][0x2d0], -R103.reuse ;  /* 0x0000b400e4db7a23 */ /* 0x100fe20000010867 */
[----:B-1----:R-:W-:Y:S01]  /*8f30*/  F2FP.PACK_AB R107, R121, R114 ;  /* 0x00000072796b723e */ /* 0x002fe200000000ff */
[--C-:B------:R-:W-:Y:S01]  /*8f40*/  FFMA.FTZ R218, R250, c[0x0][0x2d0], -R200.reuse ;  /* 0x0000b400fada7a23 */ /* 0x100fe200000108c8 */
[----:B------:R-:W-:Y:S01]  /*8f50*/  IADD3 R2, R211, R205, RZ ;  /* 0x000000cdd3027210 */ /* 0x000fe20007ffe0ff */
[----:B------:R-:W-:Y:S03]  /*8f60*/  FFMA.FTZ R215, R248, c[0x0][0x2d0], -R200 ;  /* 0x0000b400f8d77a23 */ /* 0x000fe600000108c8 */
[----:B------:R-:W-:Y:S10]  /*8f70*/  MUFU.EX2 R127, R118 ;  /* 0x00000076007f7308 */ /* 0x000ff40000000800 */
[----:B------:R-:W-:Y:S01]  /*8f80*/  MUFU.EX2 R228, R136 ;  /* 0x0000008800e47308 */ /* 0x000fe20000000800 */
[--C-:B---3--:R-:W-:Y:S09]  /*8f90*/  FFMA.FTZ R112, R233, c[0x0][0x2d0], -R103.reuse ;  /* 0x0000b400e9707a23 */ /* 0x108ff20000010867 */
[----:B------:R1:W-:Y:S10]  /*8fa0*/  MUFU.EX2 R128, R112 ;  /* 0x0000007000807308 */ /* 0x0003f40000000800 */
[----:B------:R-:W-:Y:S10]  /*8fb0*/  MUFU.EX2 R230, R137 ;  /* 0x0000008900e67308 */ /* 0x000ff40000000800 */
[----:B------:R-:W-:Y:S01]  /*8fc0*/  MUFU.EX2 R219, R219 ;  /* 0x000000db00db7308 */ /* 0x000fe20000000800 */
[--C-:B-1----:R-:W-:Y:S09]  /*8fd0*/  FFMA.FTZ R112, R234, c[0x0][0x2d0], -R103.reuse ;  /* 0x0000b400ea707a23 */ /* 0x102ff20000010867 */
[----:B------:R1:W-:Y:S10]  /*8fe0*/  MUFU.EX2 R135, R112 ;  /* 0x0000007000877308 */ /* 0x0003f40000000800 */
[----:B------:R-:W-:Y:S01]  /*8ff0*/  MUFU.EX2 R218, R218 ;  /* 0x000000da00da7308 */ /* 0x000fe20000000800 */
[----:B-----5:R-:W-:Y:S01]  /*9000*/  FFMA.FTZ R115, R0, R133, R102 ;  /* 0x0000008500737223 */ /* 0x020fe20000010066 */
[----:B------:R-:W-:Y:S02]  /*9010*/  IADD3 R0, R210, R205, RZ ;  /* 0x000000cdd2007210 */ /* 0x000fe40007ffe0ff */
[C---:B------:R-:W-:Y:S02]  /*9020*/  IADD3 R102, R207.reuse, R2, RZ ;  /* 0x00000002cf667210 */ /* 0x040fe40007ffe0ff */
[----:B------:R-:W-:Y:S01]  /*9030*/  IADD3 R3, R207, R0, RZ ;  /* 0x00000000cf037210 */ /* 0x000fe20007ffe0ff */
[----:B------:R-:W3:Y:S03]  /*9040*/  LDSM.16.MT88.4 R108, [R0] ;  /* 0x00000000006c783b */ /* 0x000ee60000004200 */
[----:B------:R-:W-:Y:S01]  /*9050*/  MUFU.EX2 R215, R215 ;  /* 0x000000d700d77308 */ /* 0x000fe20000000800 */
[--C-:B-1----:R-:W-:Y:S09]  /*9060*/  FFMA.FTZ R112, R235, c[0x0][0x2d0], -R200.reuse ;  /* 0x0000b400eb707a23 */ /* 0x102ff200000108c8 */
[----:B------:R1:W-:Y:S02]  /*9070*/  MUFU.EX2 R134, R112 ;  /* 0x0000007000867308 */ /* 0x0003e40000000800 */
[--C-:B-1----:R-:W-:Y:S08]  /*9080*/  FFMA.FTZ R112, R236, c[0x0][0x2d0], -R200.reuse ;  /* 0x0000b400ec707a23 */ /* 0x102ff000000108c8 */
[----:B------:R1:W-:Y:S01]  /*9090*/  MUFU.EX2 R236, R120 ;  /* 0x0000007800ec7308 */ /* 0x0003e20000000800 */
[C---:B---3--:R-:W-:Y:S09]  /*90a0*/  HMMA.16816.F32 R4, R104.reuse, R108, R4 ;  /* 0x0000006c6804723c */ /* 0x048ff20000001804 */
[----:B------:R3:W-:Y:S01]  /*90b0*/  MUFU.EX2 R140, R112 ;  /* 0x00000070008c7308 */ /* 0x0007e20000000800 */
[C---:B------:R-:W-:Y:S01]  /*90c0*/  HMMA.16816.F32 R8, R104.reuse, R110, R8 ;  /* 0x0000006e6808723c */ /* 0x040fe20000001808 */
[----:B------:R-:W5:Y:S02]  /*90d0*/  LDSM.16.MT88.4 R108, [R3] ;  /* 0x00000000036c783b */ /* 0x000f640000004200 */
[--C-:B-1----:R-:W-:Y:S02]  /*90e0*/  FFMA.FTZ R120, R125, c[0x0][0x2d0], -R200.reuse ;  /* 0x0000b4007d787a23 */ /* 0x102fe400000108c8 */
[--C-:B------:R-:W-:Y:S02]  /*90f0*/  FFMA.FTZ R125, R251, c[0x0][0x2d0], -R200.reuse ;  /* 0x0000b400fb7d7a23 */ /* 0x100fe400000108c8 */
[--C-:B---3--:R-:W-:Y:S01]  /*9100*/  FFMA.FTZ R112, R240, c[0x0][0x2d0], -R103.reuse ;  /* 0x0000b400f0707a23 */ /* 0x108fe20000010867 */
[----:B------:R-:W-:Y:S03]  /*9110*/  MOV R240, R145 ;  /* 0x0000009100f07202 */ /* 0x000fe60000000f00 */
[----:B------:R1:W-:Y:S01]  /*9120*/  MUFU.EX2 R141, R112 ;  /* 0x00000070008d7308 */ /* 0x0003e20000000800 */
[C---:B-----5:R-:W-:Y:S08]  /*9130*/  HMMA.16816.F32 R12, R104.reuse, R108, R12 ;  /* 0x0000006c680c723c */ /* 0x060ff0000000180c */
[C---:B------:R-:W-:Y:S01]  /*9140*/  HMMA.16816.F32 R16, R104.reuse, R110, R16 ;  /* 0x0000006e6810723c */ /* 0x040fe20000001810 */
[----:B------:R-:W3:Y:S03]  /*9150*/  LDSM.16.MT88.4 R108, [R2] ;  /* 0x00000000026c783b */ /* 0x000ee60000004200 */
[--C-:B-1----:R-:W-:Y:S04]  /*9160*/  FFMA.FTZ R112, R239, c[0x0][0x2d0], -R103.reuse ;  /* 0x0000b400ef707a23 */ /* 0x102fe80000010867 */
[----:B------:R-:W-:Y:S01]  /*9170*/  MUFU.EX2 R142, R112 ;  /* 0x00000070008e7308 */ /* 0x000fe20000000800 */
[----:B------:R-:W5:Y:S01]  /*9180*/  LDL R239, [R1+0x2c] ;  /* 0x00002c0001ef7983 */ /* 0x000f620000100800 */
[C---:B---3--:R-:W-:Y:S08]  /*9190*/  HMMA.16816.F32 R20, R104.reuse, R108, R20 ;  /* 0x0000006c6814723c */ /* 0x048ff00000001814 */
[C---:B------:R-:W-:Y:S01]  /*91a0*/  HMMA.16816.F32 R24, R104.reuse, R110, R24 ;  /* 0x0000006e6818723c */ /* 0x040fe20000001818 */
[----:B------:R-:W1:Y:S07]  /*91b0*/  LDSM.16.MT88.4 R108, [R102] ;  /* 0x00000000666c783b */ /* 0x000e6e0000004200 */
        /* <DEDUP_REMOVED lines=25> */
[--C-:B------:R-:W-:Y:S01]  /*9350*/  FFMA.FTZ R108, R220, c[0x0][0x2d0], -R200.reuse ;  /* 0x0000b400dc6c7a23 */ /* 0x100fe200000108c8 */
[----:B------:R-:W-:Y:S03]  /*9360*/  HMMA.16816.F32 R96, R104, R110, R96 ;  /* 0x0000006e6860723c */ /* 0x000fe60000001860 */
[----:B------:R1:W-:Y:S01]  /*9370*/  MUFU.EX2 R123, R108 ;  /* 0x0000006c007b7308 */ /* 0x0003e20000000800 */
[--C-:B------:R-:W-:Y:S03]  /*9380*/  FFMA.FTZ R220, R249, c[0x0][0x2d0], -R200.reuse ;  /* 0x0000b400f9dc7a23 */ /* 0x100fe600000108c8 */
[--C-:B------:R-:W-:Y:S06]  /*9390*/  FFMA.FTZ R104, R225, c[0x0][0x2d0], -R200.reuse ;  /* 0x0000b400e1687a23 */ /* 0x100fec00000108c8 */
[----:B------:R3:W-:Y:S10]  /*93a0*/  MUFU.EX2 R131, R104 ;  /* 0x0000006800837308 */ /* 0x0007f40000000800 */
[----:B------:R-:W2:Y:S01]  /*93b0*/  MUFU.EX2 R220, R220 ;  /* 0x000000dc00dc7308 */ /* 0x000ea20000000800 */
[----:B-1----:R-:W-:Y:S02]  /*93c0*/  FFMA.FTZ R108, R221, c[0x0][0x2d0], -R200 ;  /* 0x0000b400dd6c7a23 */ /* 0x002fe400000108c8 */
[----:B------:R-:W-:Y:S07]  /*93d0*/  FFMA.FTZ R221, R227, c[0x0][0x2d0], -R103 ;  /* 0x0000b400e3dd7a23 */ /* 0x000fee0000010867 */
[----:B------:R1:W1:Y:S01]  /*93e0*/  MUFU.EX2 R124, R108 ;  /* 0x0000006c007c7308 */ /* 0x0002620000000800 */
[----:B---3--:R-:W-:Y:S02]  /*93f0*/  FADD.FTZ R104, R217, R115 ;  /* 0x00000073d9687221 */ /* 0x008fe40000010000 */
[--C-:B------:R-:W-:Y:S02]  /*9400*/  FFMA.FTZ R217, R229, c[0x0][0x2d0], -R103.reuse ;  /* 0x0000b400e5d97a23 */ /* 0x100fe40000010867 */
[----:B------:R-:W-:Y:S01]  /*9410*/  FADD.FTZ R122, R114, R104 ;  /* 0x00000068727a7221 */ /* 0x000fe20000010000 */
[----:B----4-:R-:W-:Y:S01]  /*9420*/  F2FP.PACK_AB R104, R126, R116 ;  /* 0x000000747e68723e */ /* 0x010fe200000000ff */
[----:B------:R-:W-:Y:S03]  /*9430*/  LDSM.16.MT88.4 R112, [R3+0x1000] ;  /* 0x001000000370783b */ /* 0x000fe60000004200 */
[----:B------:R-:W-:Y:S01]  /*9440*/  MUFU.EX2 R229, R138 ;  /* 0x0000008a00e57308 */ /* 0x000fe20000000800 */
[----:B------:R-:W-:Y:S01]  /*9450*/  FADD.FTZ R121, R121, R122 ;  /* 0x0000007a79797221 */ /* 0x000fe20000010000 */
[----:B--2---:R-:W-:Y:S08]  /*9460*/  F2FP.PACK_AB R201, R220, R218 ;  /* 0x000000dadcc9723e */ /* 0x004ff000000000ff */
[----:B------:R-:W-:Y:S01]  /*9470*/  MUFU.EX2 R227, R120 ;  /* 0x0000007800e37308 */ /* 0x000fe20000000800 */
[--C-:B-1----:R-:W-:Y:S01]  /*9480*/  FFMA.FTZ R108, R222, c[0x0][0x2d0], -R103.reuse ;  /* 0x0000b400de6c7a23 */ /* 0x102fe20000010867 */
[----:B------:R-:W-:Y:S08]  /*9490*/  F2FP.PACK_AB R105, R124, R123 ;  /* 0x0000007b7c69723e */ /* 0x000ff000000000ff */
[----:B------:R1:W-:Y:S10]  /*94a0*/  MUFU.EX2 R129, R108 ;  /* 0x0000006c00817308 */ /* 0x0003f40000000800 */
[----:B------:R-:W-:Y:S10]  /*94b0*/  MUFU.EX2 R217, R217 ;  /* 0x000000d900d97308 */ /* 0x000ff40000000800 */
[----:B------:R-:W-:Y:S01]  /*94c0*/  MUFU.EX2 R221, R221 ;  /* 0x000000dd00dd7308 */ /* 0x000fe20000000800 */
[--C-:B-1----:R-:W-:Y:S02]  /*94d0*/  FFMA.FTZ R108, R223, c[0x0][0x2d0], -R103.reuse ;  /* 0x0000b400df6c7a23 */ /* 0x102fe40000010867 */
[--C-:B------:R-:W-:Y:S07]  /*94e0*/  FFMA.FTZ R223, R237, c[0x0][0x2d0], -R103.reuse ;  /* 0x0000b400eddf7a23 */ /* 0x100fee0000010867 */
[----:B------:R1:W2:Y:S10]  /*94f0*/  MUFU.EX2 R133, R108 ;  /* 0x0000006c00857308 */ /* 0x0002b40000000800 */
[----:B------:R-:W-:Y:S10]  /*9500*/  MUFU.EX2 R237, R119 ;  /* 0x0000007700ed7308 */ /* 0x000ff40000000800 */
[----:B------:R-:W-:Y:S01]  /*9510*/  MUFU.EX2 R223, R223 ;  /* 0x000000df00df7308 */ /* 0x000fe20000000800 */
[--C-:B-1----:R-:W-:Y:S01]  /*9520*/  FFMA.FTZ R108, R224, c[0x0][0x2d0], -R200.reuse ;  /* 0x0000b400e06c7a23 */ /* 0x102fe200000108c8 */
[----:B--2---:R-:W-:Y:S08]  /*9530*/  F2FP.PACK_AB R106, R133, R129 ;  /* 0x00000081856a723e */ /* 0x004ff000000000ff */
[----:B------:R1:W2:Y:S10]  /*9540*/  MUFU.EX2 R130, R108 ;  /* 0x0000006c00827308 */ /* 0x0002b40000000800 */
[----:B------:R3:W-:Y:S01]  /*9550*/  MUFU.EX2 R224, R125 ;  /* 0x0000007d00e07308 */ /* 0x0007e20000000800 */
[----:B-1----:R-:W1:Y:S01]  /*9560*/  LDSM.16.MT88.4 R108, [R0+0x800] ;  /* 0x00080000006c783b */ /* 0x002e620000004200 */
[----:B--2---:R-:W-:Y:S07]  /*9570*/  F2FP.PACK_AB R107, R131, R130 ;  /* 0x00000082836b723e */ /* 0x004fee00000000ff */
        /* <DEDUP_REMOVED lines=37> */
[----:B------:R-:W-:Y:S03]  /*97d0*/  MOV R241, R149 ;  /* 0x0000009500f17202 */ /* 0x000fe60000000f00 */
[----:B------:R-:W-:Y:S01]  /*97e0*/  FFMA.FTZ R105, R244, c[0x0][0x2d0], -R200 ;  /* 0x0000b400f4697a23 */ /* 0x000fe200000108c8 */
[----:B------:R-:W-:Y:S01]  /*97f0*/  F2FP.PACK_AB R106, R142, R141 ;  /* 0x0000008d8e6a723e */ /* 0x000fe200000000ff */
[----:B------:R-:W-:Y:S01]  /*9800*/  FADD.FTZ R104, R117, R144 ;  /* 0x0000009075687221 */ /* 0x000fe20000010000 */
[----:B------:R-:W-:Y:S02]  /*9810*/  @P6 ISETP.GE.AND P1, PT, R241, c[0x0][0x1d4], PT ;  /* 0x00007500f1006a0c */ /* 0x000fe40003f26270 */
[--C-:B------:R-:W-:Y:S01]  /*9820*/  FFMA.FTZ R117, R245, c[0x0][0x2d0], -R103.reuse ;  /* 0x0000b400f5757a23 */ /* 0x100fe20000010867 */
[----:B------:R2:W4:Y:S01]  /*9830*/  MUFU.EX2 R222, R105 ;  /* 0x0000006900de7308 */ /* 0x0005220000000800 */
[----:B------:R-:W-:Y:S01]  /*9840*/  FADD.FTZ R122, R116, R104 ;  /* 0x00000068747a7221 */ /* 0x000fe20000010000 */
[----:B------:R-:W-:Y:S01]  /*9850*/  F2FP.PACK_AB R104, R135, R128 ;  /* 0x000000808768723e */ /* 0x000fe200000000ff */
[----:B------:R-:W-:Y:S01]  /*9860*/  IMAD.MOV.U32 R244, RZ, RZ, R150 ;  /* 0x000000fffff47224 */ /* 0x000fe200078e0096 */
[----:B------:R-:W-:Y:S01]  /*9870*/  MOV R245, R151 ;  /* 0x0000009700f57202 */ /* 0x000fe20000000f00 */
[----:B------:R-:W-:Y:S02]  /*9880*/  FADD.FTZ R122, R126, R122 ;  /* 0x0000007a7e7a7221 */ /* 0x000fe40000010000 */
[----:B------:R-:W-:Y:S01]  /*9890*/  FFMA.FTZ R103, R226, c[0x0][0x2d0], -R103 ;  /* 0x0000b400e2677a23 */ /* 0x000fe20000010867 */
[----:B------:R-:W-:Y:S01]  /*98a0*/  @P6 ISETP.GE.AND P3, PT, R244, c[0x0][0x1d4], PT ;  /* 0x00007500f4006a0c */ /* 0x000fe20003f66270 */
[----:B------:R-:W-:Y:S01]  /*98b0*/  FADD.FTZ R120, R129, R122 ;  /* 0x0000007a81787221 */ /* 0x000fe20000010000 */
[----:B------:R5:W-:Y:S03]  /*98c0*/  MUFU.EX2 R235, R117 ;  /* 0x0000007500eb7308 */ /* 0x000be60000000800 */
[----:B---3--:R-:W-:Y:S01]  /*98d0*/  FADD.FTZ R125, R133, R120 ;  /* 0x00000078857d7221 */ /* 0x008fe20000010000 */
[----:B-1----:R-:W1:Y:S03]  /*98e0*/  LDSM.16.MT88.4 R108, [R0+0x1000] ;  /* 0x00100000006c783b */ /* 0x002e660000004200 */
[----:B------:R-:W-:Y:S03]  /*98f0*/  FADD.FTZ R125, R128, R125 ;  /* 0x0000007d807d7221 */ /* 0x000fe60000010000 */
[----:B------:R-:W3:Y:S01]  /*9900*/  MUFU.EX2 R216, R103 ;  /* 0x0000006700d87308 */ /* 0x000ee20000000800 */
[----:B--2---:R-:W-:Y:S02]  /*9910*/  F2FP.PACK_AB R105, R140, R134 ;  /* 0x000000868c69723e */ /* 0x004fe400000000ff */
[----:B----4-:R-:W-:Y:S01]  /*9920*/  F2FP.PACK_AB R107, R222, R132 ;  /* 0x00000084de6b723e */ /* 0x010fe200000000ff */
[----:B-----5:R-:W-:Y:S01]  /*9930*/  LDSM.16.MT88.4 R116, [R2+0x1800] ;  /* 0x001800000274783b */ /* 0x020fe20000004200 */
[----:B---3--:R-:W-:Y:S01]  /*9940*/  F2FP.PACK_AB R202, R216, R221 ;  /* 0x000000ddd8ca723e */ /* 0x008fe200000000ff */
[----:B------:R-:W-:Y:S04]  /*9950*/  FADD.FTZ R103, R135, R125 ;  /* 0x0000007d87677221 */ /* 0x000fe80000010000 */
[----:B------:R-:W-:Y:S04]  /*9960*/  FADD.FTZ R103, R141, R103 ;  /* 0x000000678d677221 */ /* 0x000fe80000010000 */
[----:B------:R-:W-:Y:S01]  /*9970*/  FADD.FTZ R103, R142, R103 ;  /* 0x000000678e677221 */ /* 0x000fe20000010000 */
[C---:B-1----:R-:W-:Y:S03]  /*9980*/  HMMA.16816.F32 R4, R104.reuse, R108, R4 ;  /* 0x0000006c6804723c */ /* 0x042fe60000001804 */
[----:B------:R-:W-:Y:S05]  /*9990*/  FADD.FTZ R103, R127, R103 ;  /* 0x000000677f677221 */ /* 0x000fea0000010000 */
[C---:B------:R-:W-:Y:S01]  /*99a0*/  HMMA.16816.F32 R8, R104.reuse, R110, R8 ;  /* 0x0000006e6808723c */ /* 0x040fe20000001808 */
[----:B------:R-:W1:Y:S07]  /*99b0*/  LDSM.16.MT88.4 R108, [R2+0x1000] ;  /* 0x00100000026c783b */ /* 0x000e6e0000004200 */
[C---:B------:R-:W-:Y:S08]  /*99c0*/  HMMA.16816.F32 R12, R104.reuse, R112, R12 ;  /* 0x00000070680c723c */ /* 0x040ff0000000180c */
        /* <DEDUP_REMOVED lines=26> */
[C---:B-1----:R-:W-:Y:S07]  /*9b70*/  HMMA.16816.F32 R84, R104.reuse, R108, R84 ;  /* 0x0000006c6854723c */ /* 0x042fee0000001854 */
[--C-:B------:R-:W-:Y:S01]  /*9b80*/  FFMA.FTZ R108, R203, c[0x0][0x2d0], -R200.reuse ;  /* 0x0000b400cb6c7a23 */ /* 0x100fe200000108c8 */
[C---:B------:R-:W-:Y:S03]  /*9b90*/  HMMA.16816.F32 R88, R104.reuse, R110, R88 ;  /* 0x0000006e6858723c */ /* 0x040fe60000001858 */
[----:B------:R1:W-:Y:S05]  /*9ba0*/  MUFU.EX2 R231, R108 ;  /* 0x0000006c00e77308 */ /* 0x0003ea0000000800 */
[C---:B--2---:R-:W-:Y:S08]  /*9bb0*/  HMMA.16816.F32 R92, R104.reuse, R112, R92 ;  /* 0x00000070685c723c */ /* 0x044ff0000000185c */
[----:B------:R-:W-:Y:S01]  /*9bc0*/  HMMA.16816.F32 R96, R104, R114, R96 ;  /* 0x000000726860723c */ /* 0x000fe20000001860 */
[----:B------:R-:W-:Y:S06]  /*9bd0*/  LDSM.16.MT88.4 R112, [R3+0x1800] ;  /* 0x001800000370783b */ /* 0x000fec0000004200 */
[--C-:B------:R-:W-:Y:S01]  /*9be0*/  FFMA.FTZ R104, R147, c[0x0][0x2d0], -R200.reuse ;  /* 0x0000b40093687a23 */ /* 0x100fe200000108c8 */
[----:B------:R-:W-:Y:S03]  /*9bf0*/  F2FP.PACK_AB R106, R236, R237 ;  /* 0x000000edec6a723e */ /* 0x000fe600000000ff */
[----:B------:R2:W-:Y:S01]  /*9c00*/  MUFU.EX2 R232, R104 ;  /* 0x0000006800e87308 */ /* 0x0005e20000000800 */
[--C-:B-1----:R-:W-:Y:S02]  /*9c10*/  FFMA.FTZ R108, R139, c[0x0][0x2d0], -R200.reuse ;  /* 0x0000b4008b6c7a23 */ /* 0x102fe400000108c8 */
[----:B------:R-:W-:Y:S07]  /*9c20*/  LDSM.16.MT88.4 R136, [R3+0x2800] ;  /* 0x002800000388783b */ /* 0x000fee0000004200 */
[----:B------:R-:W1:Y:S01]  /*9c30*/  MUFU.EX2 R234, R108 ;  /* 0x0000006c00ea7308 */ /* 0x000e620000000800 */
[----:B--2---:R-:W-:Y:S02]  /*9c40*/  FADD.FTZ R104, R123, R121 ;  /* 0x000000797b687221 */ /* 0x004fe40000010000 */
[----:B------:R-:W-:Y:S02]  /*9c50*/  FFMA.FTZ R121, R146, c[0x0][0x2d0], -R200 ;  /* 0x0000b40092797a23 */ /* 0x000fe400000108c8 */
[----:B------:R-:W-:Y:S01]  /*9c60*/  FADD.FTZ R124, R124, R104 ;  /* 0x000000687c7c7221 */ /* 0x000fe20000010000 */
[----:B------:R-:W-:Y:S01]  /*9c70*/  F2FP.PACK_AB R104, R235, R127 ;  /* 0x0000007feb68723e */ /* 0x000fe200000000ff */
[----:B------:R-:W-:Y:S03]  /*9c80*/  FFMA.FTZ R123, R252, c[0x0][0x2d0], -R200 ;  /* 0x0000b400fc7b7a23 */ /* 0x000fe600000108c8 */
[----:B------:R-:W-:Y:S01]  /*9c90*/  MUFU.EX2 R225, R121 ;  /* 0x0000007900e17308 */ /* 0x000fe20000000800 */
[----:B------:R-:W2:Y:S01]  /*9ca0*/  LDL R252, [R1+0x4c] ;  /* 0x00004c0001fc7983 */ /* 0x000ea20000100800 */
[----:B------:R-:W-:Y:S01]  /*9cb0*/  FADD.FTZ R124, R130, R124 ;  /* 0x0000007c827c7221 */ /* 0x000fe20000010000 */
[----:B-1----:R-:W-:Y:S01]  /*9cc0*/  F2FP.PACK_AB R105, R234, R231 ;  /* 0x000000e7ea69723e */ /* 0x002fe200000000ff */
[----:B------:R-:W-:Y:S01]  /*9cd0*/  FFMA.FTZ R108, R143, c[0x0][0x2d0], -R200 ;  /* 0x0000b4008f6c7a23 */ /* 0x000fe200000108c8 */
[----:B------:R-:W-:Y:S01]  /*9ce0*/  LDSM.16.MT88.4 R144, [R0+0x2800] ;  /* 0x002800000090783b */ /* 0x000fe20000004200 */
[----:B------:R-:W-:Y:S02]  /*9cf0*/  FADD.FTZ R124, R131, R124 ;  /* 0x0000007c837c7221 */ /* 0x000fe40000010000 */
[----:B------:R-:W-:Y:S02]  /*9d00*/  FFMA.FTZ R200, R247, c[0x0][0x2d0], -R200 ;  /* 0x0000b400f7c87a23 */ /* 0x000fe400000108c8 */
[----:B------:R1:W3:Y:S03]  /*9d10*/  MUFU.EX2 R233, R108 ;  /* 0x0000006c00e97308 */ /* 0x0002e60000000800 */
[----:B------:R-:W-:Y:S07]  /*9d20*/  LDSM.16.MT88.4 R128, [R2+0x2800] ;  /* 0x002800000280783b */ /* 0x000fee0000004200 */
[----:B------:R4:W-:Y:S10]  /*9d30*/  MUFU.EX2 R226, R123 ;  /* 0x0000007b00e27308 */ /* 0x0009f40000000800 */
[----:B------:R5:W5:Y:S01]  /*9d40*/  MUFU.EX2 R205, R200 ;  /* 0x000000c800cd7308 */ /* 0x000b620000000800 */
[----:B-1----:R-:W1:Y:S01]  /*9d50*/  LDSM.16.MT88.4 R108, [R0+0x1800] ;  /* 0x00180000006c783b */ /* 0x002e620000004200 */
[----:B---3--:R-:W-:Y:S07]  /*9d60*/  F2FP.PACK_AB R107, R232, R233 ;  /* 0x000000e9e86b723e */ /* 0x008fee00000000ff */
[----:B----4-:R-:W-:Y:S01]  /*9d70*/  LDSM.16.MT88.4 R120, [R2+0x2000] ;  /* 0x002000000278783b */ /* 0x010fe20000004200 */
[----:B-----5:R-:W-:Y:S02]  /*9d80*/  F2FP.PACK_AB R200, R219, R217 ;  /* 0x000000d9dbc8723e */ /* 0x020fe400000000ff */
[----:B------:R-:W-:Y:S01]  /*9d90*/  F2FP.PACK_AB R203, R205, R215 ;  /* 0x000000d7cdcb723e */ /* 0x000fe200000000ff */
        /* <DEDUP_REMOVED lines=12> */
[C---:B---3--:R-:W-:Y:S08]  /*9e60*/  HMMA.16816.F32 R36, R104.reuse, R112, R36 ;  /* 0x000000706824723c */ /* 0x048ff00000001824 */
[C---:B------:R-:W-:Y:S01]  /*9e70*/  HMMA.16816.F32 R40, R104.reuse, R114, R40 ;  /* 0x000000726828723c */ /* 0x040fe20000001828 */
[----:B------:R-:W3:Y:S07]  /*9e80*/  LDSM.16.MT88.4 R112, [R102+0x4800] ;  /* 0x004800006670783b */ /* 0x000eee0000004200 */
[C---:B----4-:R-:W-:Y:S08]  /*9e90*/  HMMA.16816.F32 R44, R104.reuse, R116, R44 ;  /* 0x00000074682c723c */ /* 0x050ff0000000182c */
        /* <DEDUP_REMOVED lines=18> */
[----:B------:R-:W-:Y:S01]  /*9fc0*/  HMMA.16816.F32 R96, R104, R118, R96 ;  /* 0x000000766860723c */ /* 0x000fe20000001860 */
[----:B------:R-:W4:Y:S06]  /*9fd0*/  LDSM.16.MT88.4 R116, [R102+0x2000] ;  /* 0x002000006674783b */ /* 0x000f2c0000004200 */
[----:B------:R-:W-:Y:S02]  /*9fe0*/  F2FP.PACK_AB R104, R228, R223 ;  /* 0x000000dfe468723e */ /* 0x000fe400000000ff */
[----:B------:R-:W-:Y:S03]  /*9ff0*/  F2FP.PACK_AB R105, R227, R225 ;  /* 0x000000e1e369723e */ /* 0x000fe600000000ff */
[----:B------:R-:W-:Y:S02]  /*a000*/  F2FP.PACK_AB R106, R229, R230 ;  /* 0x000000e6e56a723e */ /* 0x000fe400000000ff */
[----:B------:R-:W-:Y:S07]  /*a010*/  F2FP.PACK_AB R107, R224, R226 ;  /* 0x000000e2e06b723e */ /* 0x000fee00000000ff */
[C---:B-1----:R-:W-:Y:S08]  /*a020*/  HMMA.16816.F32 R4, R104.reuse, R108, R4 ;  /* 0x0000006c6804723c */ /* 0x042ff00000001804 */
[C---:B------:R-:W-:Y:S01]  /*a030*/  HMMA.16816.F32 R8, R104.reuse, R110, R8 ;  /* 0x0000006e6808723c */ /* 0x040fe20000001808 */
[----:B------:R-:W1:Y:S07]  /*a040*/  LDSM.16.MT88.4 R108, [R0+0x5000] ;  /* 0x00500000006c783b */ /* 0x000e6e0000004200 */
[C---:B---3--:R-:W-:Y:S08]  /*a050*/  HMMA.16816.F32 R12, R104.reuse, R112, R12 ;  /* 0x00000070680c723c */ /* 0x048ff0000000180c */
[C---:B------:R-:W-:Y:S01]  /*a060*/  HMMA.16816.F32 R16, R104.reuse, R114, R16 ;  /* 0x000000726810723c */ /* 0x040fe20000001810 */
[----:B------:R-:W3:Y:S07]  /*a070*/  LDSM.16.MT88.4 R112, [R3+0x5000] ;  /* 0x005000000370783b */ /* 0x000eee0000004200 */
[C---:B------:R-:W-:Y:S08]  /*a080*/  HMMA.16816.F32 R20, R104.reuse, R120, R20 ;  /* 0x000000786814723c */ /* 0x040ff00000001814 */
[C---:B------:R-:W-:Y:S01]  /*a090*/  HMMA.16816.F32 R24, R104.reuse, R122, R24 ;  /* 0x0000007a6818723c */ /* 0x040fe20000001818 */
[----:B------:R-:W5:Y:S07]  /*a0a0*/  LDSM.16.MT88.4 R120, [R2+0x5000] ;  /* 0x005000000278783b */ /* 0x000f6e0000004200 */
        /* <DEDUP_REMOVED lines=9> */
[C---:B-----5:R-:W-:Y:S08]  /*a140*/  HMMA.16816.F32 R52, R104.reuse, R120, R52 ;  /* 0x000000786834723c */ /* 0x060ff00000001834 */
[C---:B------:R-:W-:Y:S01]  /*a150*/  HMMA.16816.F32 R56, R104.reuse, R122, R56 ;  /* 0x0000007a6838723c */ /* 0x040fe20000001838 */
[----:B------:R-:W5:Y:S07]  /*a160*/  LDSM.16.MT88.4 R120, [R2+0x8000] ;  /* 0x008000000278783b */ /* 0x000f6e0000004200 */
[C---:B----4-:R-:W-:Y:S08]  /*a170*/  HMMA.16816.F32 R60, R104.reuse, R116, R60 ;  /* 0x00000074683c723c */ /* 0x050ff0000000183c */
[C---:B------:R-:W-:Y:S01]  /*a180*/  HMMA.16816.F32 R64, R104.reuse, R118, R64 ;  /* 0x000000766840723c */ /* 0x040fe20000001840 */
[----:B------:R-:W4:Y:S07]  /*a190*/  LDSM.16.MT88.4 R116, [R102+0x8000] ;  /* 0x008000006674783b */ /* 0x000f2e0000004200 */
[C---:B-1----:R-:W-:Y:S07]  /*a1a0*/  HMMA.16816.F32 R68, R104.reuse, R108, R68 ;  /* 0x0000006c6844723c */ /* 0x042fee0000001844 */
[----:B------:R-:W-:Y:S01]  /*a1b0*/  FADD.FTZ R108, R134, R124 ;  /* 0x0000007c866c7221 */ /* 0x000fe20000010000 */
[C---:B------:R-:W-:Y:S04]  /*a1c0*/  HMMA.16816.F32 R72, R104.reuse, R110, R72 ;  /* 0x0000006e6848723c */ /* 0x040fe80000001848 */
[----:B------:R-:W-:Y:S04]  /*a1d0*/  FADD.FTZ R108, R140, R108 ;  /* 0x0000006c8c6c7221 */ /* 0x000fe80000010000 */
[C---:B---3--:R-:W-:Y:S04]  /*a1e0*/  HMMA.16816.F32 R76, R104.reuse, R112, R76 ;  /* 0x00000070684c723c */ /* 0x048fe8000000184c */
[----:B------:R-:W-:Y:S04]  /*a1f0*/  FADD.FTZ R108, R132, R108 ;  /* 0x0000006c846c7221 */ /* 0x000fe80000010000 */
[C---:B------:R-:W-:Y:S01]  /*a200*/  HMMA.16816.F32 R80, R104.reuse, R114, R80 ;  /* 0x000000726850723c */ /* 0x040fe20000001850 */
[----:B------:R-:W-:Y:S03]  /*a210*/  LDSM.16.MT88.4 R112, [R0+0x5800] ;  /* 0x005800000070783b */ /* 0x000fe60000004200 */
[----:B------:R-:W-:Y:S04]  /*a220*/  FADD.FTZ R222, R222, R108 ;  /* 0x0000006cdede7221 */ /* 0x000fe80000010000 */
[C---:B-----5:R-:W-:Y:S08]  /*a230*/  HMMA.16816.F32 R84, R104.reuse, R120, R84 ;  /* 0x000000786854723c */ /* 0x060ff00000001854 */
[C---:B------:R-:W-:Y:S01]  /*a240*/  HMMA.16816.F32 R88, R104.reuse, R122, R88 ;  /* 0x0000007a6858723c */ /* 0x040fe20000001858 */
[----:B------:R-:W1:Y:S07]  /*a250*/  LDSM.16.MT88.4 R120, [R102+0x2800] ;  /* 0x002800006678783b */ /* 0x000e6e0000004200 */
[C---:B----4-:R-:W-:Y:S08]  /*a260*/  HMMA.16816.F32 R92, R104.reuse, R116, R92 ;  /* 0x00000074685c723c */ /* 0x050ff0000000185c */
[----:B------:R-:W-:Y:S01]  /*a270*/  HMMA.16816.F32 R96, R104, R118, R96 ;  /* 0x000000766860723c */ /* 0x000fe20000001860 */
[----:B------:R-:W3:Y:S07]  /*a280*/  LDSM.16.MT88.4 R104, [R3+0x5800] ;  /* 0x005800000368783b */ /* 0x000eee0000004200 */
[C---:B------:R-:W-:Y:S01]  /*a290*/  HMMA.16816.F32 R148, R200.reuse, R144, R4 ;  /* 0x00000090c894723c */ /* 0x040fe20000001804 */
[----:B------:R-:W4:Y:S07]  /*a2a0*/  LDSM.16.MT88.4 R4, [R2+0x5800] ;  /* 0x005800000204783b */ /* 0x000f2e0000004200 */
[C---:B------:R-:W-:Y:S01]  /*a2b0*/  HMMA.16816.F32 R144, R200.reuse, R146, R8 ;  /* 0x00000092c890723c */ /* 0x040fe20000001808 */
[----:B------:R-:W5:Y:S07]  /*a2c0*/  LDSM.16.MT88.4 R8, [R102+0x5800] ;  /* 0x005800006608783b */ /* 0x000f6e0000004200 */
[C---:B------:R-:W-:Y:S01]  /*a2d0*/  HMMA.16816.F32 R140, R200.reuse, R136, R12 ;  /* 0x00000088c88c723c */ /* 0x040fe2000000180c */
[----:B------:R1:W2:Y:S07]  /*a2e0*/  LDSM.16.MT88.4 R12, [R0+0x8800] ;  /* 0x00880000000c783b */ /* 0x0002ae0000004200 */
[C---:B------:R-:W-:Y:S01]  /*a2f0*/  HMMA.16816.F32 R136, R200.reuse, R138, R16 ;  /* 0x0000008ac888723c */ /* 0x040fe20000001810 */
[----:B------:R3:W2:Y:S07]  /*a300*/  LDSM.16.MT88.4 R16, [R3+0x8800] ;  /* 0x008800000310783b */ /* 0x0006ae0000004200 */
[C---:B------:R-:W-:Y:S08]  /*a310*/  HMMA.16816.F32 R132, R200.reuse, R128, R20 ;  /* 0x00000080c884723c */ /* 0x040ff00000001814 */
[C---:B------:R-:W-:Y:S04]  /*a320*/  HMMA.16816.F32 R128, R200.reuse, R130, R24 ;  /* 0x00000082c880723c */ /* 0x040fe80000001818 */
[----:B-1----:R-:W-:Y:S04]  /*a330*/  @P6 IADD3 R0, R238, -0x2, RZ ;  /* 0xfffffffeee006810 */ /* 0x002fe80007ffe0ff */
[C---:B------:R-:W-:Y:S04]  /*a340*/  HMMA.16816.F32 R124, R200.reuse, R120, R28 ;  /* 0x00000078c87c723c */ /* 0x040fe8000000181c */
[----:B---3--:R-:W-:Y:S04]  /*a350*/  @P6 SHF.R.S32.HI R3, RZ, 0x1f, R0 ;  /* 0x0000001fff036819 */ /* 0x008fe80000011400 */
[C---:B------:R-:W-:Y:S04]  /*a360*/  HMMA.16816.F32 R120, R200.reuse, R122, R32 ;  /* 0x0000007ac878723c */ /* 0x040fe80000001820 */
[----:B------:R-:W-:Y:S04]  /*a370*/  @P6 IMAD R3, R3, c[0x0][0x1e0], RZ ;  /* 0x0000780003036a24 */ /* 0x000fe800078e02ff */
[C---:B------:R-:W-:Y:S08]  /*a380*/  HMMA.16816.F32 R116, R200.reuse, R112, R36 ;  /* 0x00000070c874723c */ /* 0x040ff00000001824 */
[C---:B------:R-:W-:Y:S08]  /*a390*/  HMMA.16816.F32 R112, R200.reuse, R114, R40 ;  /* 0x00000072c870723c */ /* 0x040ff00000001828 */
[C---:B------:R-:W-:Y:S08]  /*a3a0*/  HMMA.16816.F32 R108, R200.reuse, R104, R44 ;  /* 0x00000068c86c723c */ /* 0x040ff0000000182c */
[C---:B------:R-:W-:Y:S08]  /*a3b0*/  HMMA.16816.F32 R104, R200.reuse, R106, R48 ;  /* 0x0000006ac868723c */ /* 0x040ff00000001830 */
[C---:B----4-:R-:W-:Y:S08]  /*a3c0*/  HMMA.16816.F32 R52, R200.reuse, R4, R52 ;  /* 0x00000004c834723c */ /* 0x050ff00000001834 */
[C---:B------:R-:W-:Y:S01]  /*a3d0*/  HMMA.16816.F32 R56, R200.reuse, R6, R56 ;  /* 0x00000006c838723c */ /* 0x040fe20000001838 */
[----:B------:R1:W3:Y:S07]  /*a3e0*/  LDSM.16.MT88.4 R4, [R2+0x8800] ;  /* 0x008800000204783b */ /* 0x0002ee0000004200 */
[C---:B-----5:R-:W-:Y:S07]  /*a3f0*/  HMMA.16816.F32 R60, R200.reuse, R8, R60 ;  /* 0x00000008c83c723c */ /* 0x060fee000000183c */
[C---:B------:R-:W-:Y:S01]  /*a400*/  @P6 IMAD.WIDE.U32 R8, R0.reuse, c[0x0][0x1e0], RZ ;  /* 0x0000780000086a25 */ /* 0x040fe200078e00ff */
[C---:B------:R-:W-:Y:S04]  /*a410*/  HMMA.16816.F32 R64, R200.reuse, R10, R64 ;  /* 0x0000000ac840723c */ /* 0x040fe80000001840 */
[----:B-1----:R-:W-:Y:S04]  /*a420*/  @P6 IMAD R2, R0, c[0x0][0x1e4], R3 ;  /* 0x0000790000026a24 */ /* 0x002fe800078e0203 */
[C---:B--2---:R-:W-:Y:S04]  /*a430*/  HMMA.16816.F32 R68, R200.reuse, R12, R68 ;  /* 0x0000000cc844723c */ /* 0x044fe80000001844 */
[----:B------:R-:W-:Y:S02]  /*a440*/  @P6 MOV R3, R252 ;  /* 0x000000fc00036202 */ /* 0x000fe40000000f00 */
[----:B------:R-:W-:Y:S01]  /*a450*/  @P6 IADD3 R0, R9, R2, RZ ;  /* 0x0000000209006210 */ /* 0x000fe20007ffe0ff */
[----:B------:R-:W-:Y:S01]  /*a460*/  FADD.FTZ R9, R231, R222 ;  /* 0x000000dee7097221 */ /* 0x000fe20000010000 */
[----:B------:R-:W-:Y:S01]  /*a470*/  @P6 MOV R2, R242 ;  /* 0x000000f200026202 */ /* 0x000fe20000000f00 */
[----:B------:R-:W-:Y:S01]  /*a480*/  FADD.FTZ R13, R235, R103 ;  /* 0x00000067eb0d7221 */ /* 0x000fe20000010000 */
[C---:B------:R-:W-:Y:S03]  /*a490*/  HMMA.16816.F32 R72, R200.reuse, R14, R72 ;  /* 0x0000000ec848723c */ /* 0x040fe60000001848 */
[----:B------:R-:W-:Y:S04]  /*a4a0*/  @P6 IMAD.WIDE.U32 R2, R8, 0x60, R2 ;  /* 0x0000006008026825 */ /* 0x000fe800078e0002 */
[----:B------:R-:W-:Y:S01]  /*a4b0*/  @P6 IMAD R0, R0, 0x60, RZ ;  /* 0x0000006000006824 */ /* 0x000fe200078e02ff */
[----:B------:R-:W-:Y:S01]  /*a4c0*/  @P6 LEA R12, P0, R2, c[0x0][0x1c8], 0x1 ;  /* 0x00007200020c6a11 */ /* 0x000fe200078008ff */
[C---:B------:R-:W-:Y:S03]  /*a4d0*/  HMMA.16816.F32 R76, R200.reuse, R16, R76 ;  /* 0x00000010c84c723c */ /* 0x040fe6000000184c */
[----:B------:R-:W-:Y:S01]  /*a4e0*/  @P6 IADD3 R3, R3, R0, RZ ;  /* 0x0000000003036210 */ /* 0x000fe20007ffe0ff */
[----:B------:R-:W-:Y:S02]  /*a4f0*/  FADD.FTZ R0, R237, R13 ;  /* 0x0000000ded007221 */ /* 0x000fe40000010000 */
[----:B------:R-:W-:Y:S01]  /*a500*/  FADD.FTZ R14, R234, R9 ;  /* 0x00000009ea0e7221 */ /* 0x000fe20000010000 */
[----:B------:R-:W-:Y:S01]  /*a510*/  @P6 LEA.HI.X R13, R2, c[0x0][0x1cc], R3, 0x1, P0 ;  /* 0x00007300020d6a11 */ /* 0x000fe200000f0c03 */
[----:B------:R-:W1:Y:S01]  /*a520*/  LDSM.16.MT88.4 R8, [R102+0x8800] ;  /* 0x008800006608783b */ /* 0x000e620000004200 */
[----:B------:R-:W-:Y:S01]  /*a530*/  FADD.FTZ R3, R236, R0 ;  /* 0x00000000ec037221 */ /* 0x000fe20000010000 */
[----:B------:R-:W-:Y:S01]  /*a540*/  @P6 ISETP.GE.AND P0, PT, R240, c[0x0][0x1d4], PT ;  /* 0x00007500f0006a0c */ /* 0x000fe20003f06270 */
[C---:B------:R-:W-:Y:S01]  /*a550*/  HMMA.16816.F32 R80, R200.reuse, R18, R80 ;  /* 0x00000012c850723c */ /* 0x040fe20000001850 */
[----:B------:R-:W-:Y:S02]  /*a560*/  @P6 MOV R16, c[0x0][0x1e0] ;  /* 0x0000780000106a02 */ /* 0x000fe40000000f00 */
[----:B------:R-:W-:Y:S01]  /*a570*/  IADD3 R0, R246, 0x1, RZ ;  /* 0x00000001f6007810 */ /* 0x000fe20007ffe0ff */
[----:B------:R-:W-:Y:S01]  /*a580*/  FADD.FTZ R2, R233, R14 ;  /* 0x0000000ee9027221 */ /* 0x000fe20000010000 */
[----:B------:R-:W-:Y:S01]  /*a590*/  IADD3 R240, R238, -0x1, RZ ;  /* 0xffffffffeef07810 */ /* 0x000fe20007ffe0ff */
[----:B------:R-:W-:Y:S01]  /*a5a0*/  @P6 IMAD.MOV.U32 R14, RZ, RZ, 0x6 ;  /* 0x00000006ff0e6424 */ /* 0x000fe200078e00ff */
[----:B------:R-:W-:Y:S01]  /*a5b0*/  SEL R0, R0, RZ, !P4 ;  /* 0x000000ff00007207 */ /* 0x000fe20006000000 */
[----:B------:R-:W-:Y:S01]  /*a5c0*/  FADD.FTZ R2, R232, R2 ;  /* 0x00000002e8027221 */ /* 0x000fe20000010000 */
[C---:B---3--:R-:W-:Y:S03]  /*a5d0*/  HMMA.16816.F32 R84, R200.reuse, R4, R84 ;  /* 0x00000004c854723c */ /* 0x048fe60000001854 */
[----:B------:R2:W-:Y:S01]  /*a5e0*/  STL [R1], R0 ;  /* 0x0000000001007387 */ /* 0x0005e20000100800 */
[C---:B------:R-:W-:Y:S01]  /*a5f0*/  @P6 SHF.L.U64.HI R14, R16.reuse, R14, c[0x0][0x1e4] ;  /* 0x00007900100e6619 */ /* 0x040fe2000001020e */
[----:B------:R-:W-:Y:S01]  /*a600*/  FADD.FTZ R15, R223, R3 ;  /* 0x00000003df0f7221 */ /* 0x000fe20000010000 */
[----:B------:R-:W-:Y:S01]  /*a610*/  @P6 SHF.L.U32 R16, R16, 0x6, RZ ;  /* 0x0000000610106819 */ /* 0x000fe200000006ff */
[----:B------:R-:W3:Y:S01]  /*a620*/  LDL R17, [R1+0x18] ;  /* 0x0000180001117983 */ /* 0x000ee20000100800 */
[----:B------:R-:W-:Y:S01]  /*a630*/  FADD.FTZ R3, R225, R2 ;  /* 0x00000002e1037221 */ /* 0x000fe20000010000 */
[C---:B------:R-:W-:Y:S03]  /*a640*/  HMMA.16816.F32 R88, R200.reuse, R6, R88 ;  /* 0x00000006c858723c */ /* 0x040fe60000001858 */
[----:B------:R-:W-:Y:S01]  /*a650*/  @P6 IADD3 R2, P5, R16, R12, RZ ;  /* 0x0000000c10026210 */ /* 0x000fe20007fbe0ff */
[----:B------:R-:W-:Y:S01]  /*a660*/  FADD.FTZ R5, R228, R15 ;  /* 0x0000000fe4057221 */ /* 0x000fe20000010000 */
[----:B------:R-:W-:Y:S01]  /*a670*/  MOV R223, R240 ;  /* 0x000000f000df7202 */ /* 0x000fe20000000f00 */
[----:B------:R-:W-:Y:S01]  /*a680*/  FADD.FTZ R15, R227, R3 ;  /* 0x00000003e30f7221 */ /* 0x000fe20000010000 */
[----:B------:R-:W-:Y:S02]  /*a690*/  @P6 IADD3.X R3, R14, R13, RZ, P5, !PT ;  /* 0x0000000d0e036210 */ /* 0x000fe40002ffe4ff */
[----:B------:R-:W-:Y:S03]  /*a6a0*/  @P6 IADD3 R4, P4, R16, R2, RZ ;  /* 0x0000000210046210 */ /* 0x000fe60007f9e0ff */
[----:B------:R-:W-:Y:S02]  /*a6b0*/  FADD.FTZ R6, R226, R15 ;  /* 0x0000000fe2067221 */ /* 0x000fe40000010000 */
[----:B--2---:R-:W-:Y:S01]  /*a6c0*/  @P6 IMAD R0, R0, 0x9000, R239 ;  /* 0x0000900000006824 */ /* 0x004fe200078e02ef */
[C---:B-1----:R-:W-:Y:S04]  /*a6d0*/  HMMA.16816.F32 R92, R200.reuse, R8, R92 ;  /* 0x00000008c85c723c */ /* 0x042fe8000000185c */
[----:B------:R-:W-:Y:S01]  /*a6e0*/  @!PT LDS RZ, [RZ] ;  /* 0x00000000fffff984 */ /* 0x000fe20000000800 */
[----:B------:R-:W-:Y:S01]  /*a6f0*/  @!PT LDS RZ, [RZ] ;  /* 0x00000000fffff984 */ /* 0x000fe20000000800 */
[----:B------:R-:W-:Y:S01]  /*a700*/  @!PT LDS RZ, [RZ] ;  /* 0x00000000fffff984 */ /* 0x000fe20000000800 */
[----:B------:R1:W-:Y:S04]  /*a710*/  @P6 LDGSTS.E.BYPASS.LTC128B.128 [R0], [R12.64], !P3 ;  /* 0x000000000c006fae */ /* 0x0003e8000d901d46 */
[----:B------:R-:W-:Y:S04]  /*a720*/  HMMA.16816.F32 R96, R200, R10, R96 ;  /* 0x0000000ac860723c */ /* 0x000fe80000001860 */
[----:B------:R1:W-:Y:S08]  /*a730*/  @P6 LDGSTS.E.BYPASS.LTC128B.128 [R0+0x3000], [R12.64+0x80], !P1 ;  /* 0x030000800c006fae */ /* 0x0003f0000c901d46 */
[----:B------:R1:W-:Y:S08]  /*a740*/  @P6 LDGSTS.E.BYPASS.LTC128B.128 [R0+0x6000], [R12.64+0x100], !P0 ;  /* 0x060001000c006fae */ /* 0x0003f0000c101d46 */
[----:B------:R2:W-:Y:S08]  /*a750*/  @P6 LDGSTS.E.BYPASS.LTC128B.128 [R0+0x1000], [R2.64], !P3 ;  /* 0x0100000002006fae */ /* 0x0005f0000d901d46 */
[----:B------:R2:W-:Y:S08]  /*a760*/  @P6 LDGSTS.E.BYPASS.LTC128B.128 [R0+0x4000], [R2.64+0x80], !P1 ;  /* 0x0400008002006fae */ /* 0x0005f0000c901d46 */
[----:B------:R2:W-:Y:S01]  /*a770*/  @P6 LDGSTS.E.BYPASS.LTC128B.128 [R0+0x7000], [R2.64+0x100], !P0 ;  /* 0x0700010002006fae */ /* 0x0005e2000c101d46 */
[----:B-1----:R-:W-:Y:S01]  /*a780*/  FADD.FTZ R12, R230, R5 ;  /* 0x00000005e60c7221 */ /* 0x002fe20000010000 */
[----:B------:R-:W-:Y:S06]  /*a790*/  @P6 IADD3.X R5, R14, R3, RZ, P4, !PT ;  /* 0x000000030e056210 */ /* 0x000fec00027fe4ff */
[----:B------:R1:W-:Y:S08]  /*a7a0*/  @P6 LDGSTS.E.BYPASS.LTC128B.128 [R0+0x2000], [R4.64], !P3 ;  /* 0x0200000004006fae */ /* 0x0003f0000d901d46 */
[----:B------:R1:W-:Y:S01]  /*a7b0*/  @P6 LDGSTS.E.BYPASS.LTC128B.128 [R0+0x5000], [R4.64+0x80], !P1 ;  /* 0x0500008004006fae */ /* 0x0003e2000c901d46 */
[C---:B------:R-:W-:Y:S02]  /*a7c0*/  ISETP.GE.AND P1, PT, R204.reuse, 0x1, PT ;  /* 0x00000001cc00780c */ /* 0x040fe40003f26270 */
[----:B------:R-:W-:Y:S04]  /*a7d0*/  IADD3 R204, R204, 0x1, RZ ;  /* 0x00000001cccc7810 */ /* 0x000fe80007ffe0ff */
[----:B------:R-:W-:Y:S01]  /*a7e0*/  SEL R204, R204, RZ, !P1 ;  /* 0x000000ffcccc7207 */ /* 0x000fe20004800000 */
[----:B------:R1:W-:Y:S01]  /*a7f0*/  @P6 LDGSTS.E.BYPASS.LTC128B.128 [R0+0x8000], [R4.64+0x100], !P0 ;  /* 0x0800010004006fae */ /* 0x0003e2000c101d46 */
[----:B--2---:R-:W-:Y:S02]  /*a800*/  FADD.FTZ R3, R229, R12 ;  /* 0x0000000ce5037221 */ /* 0x004fe40000010000 */
[----:B------:R-:W-:Y:S02]  /*a810*/  FADD.FTZ R2, R224, R6 ;  /* 0x00000006e0027221 */ /* 0x000fe40000010000 */
[----:B------:R-:W-:Y:S03]  /*a820*/  FADD.FTZ R3, R217, R3 ;  /* 0x00000003d9037221 */ /* 0x000fe60000010000 */
[----:B------:R-:W0:Y:S01]  /*a830*/  LDGDEPBAR ;  /* 0x00000000000079af */ /* 0x000e220000000000 */
[----:B-1----:R-:W-:Y:S02]  /*a840*/  FADD.FTZ R0, R218, R2 ;  /* 0x00000002da007221 */ /* 0x002fe40000010000 */
[----:B------:R-:W-:Y:S01]  /*a850*/  FADD.FTZ R2, R219, R3 ;  /* 0x00000003db027221 */ /* 0x000fe20000010000 */
[----:B------:R-:W-:Y:S01]  /*a860*/  MOV R3, R100 ;  /* 0x0000006400037202 */ /* 0x000fe20000000f00 */
[----:B------:R-:W-:Y:S02]  /*a870*/  FADD.FTZ R0, R220, R0 ;  /* 0x00000000dc007221 */ /* 0x000fe40000010000 */
[----:B------:R-:W-:Y:S02]  /*a880*/  FADD.FTZ R2, R221, R2 ;  /* 0x00000002dd027221 */ /* 0x000fe40000010000 */
[----:B------:R-:W-:Y:S02]  /*a890*/  FADD.FTZ R0, R215, R0 ;  /* 0x00000000d7007221 */ /* 0x000fe40000010000 */
[----:B------:R-:W-:Y:S02]  /*a8a0*/  FADD.FTZ R2, R216, R2 ;  /* 0x00000002d8027221 */ /* 0x000fe40000010000 */
[----:B------:R-:W-:Y:S03]  /*a8b0*/  FADD.FTZ R0, R205, R0 ;  /* 0x00000000cd007221 */ /* 0x000fe60000010000 */
[----:B------:R1:W-:Y:S04]  /*a8c0*/  STL [R1+0x4], R2 ;  /* 0x0000040201007387 */ /* 0x0003e80000100800 */
[----:B------:R2:W-:Y:S01]  /*a8d0*/  STL [R1+0x8], R0 ;  /* 0x0000080001007387 */ /* 0x0005e20000100800 */
[----:B-1----:R-:W-:Y:S02]  /*a8e0*/  MOV R2, R101 ;  /* 0x0000006500027202 */ /* 0x002fe40000000f00 */
[----:B---3--:R-:W-:Y:S02]  /*a8f0*/  ISETP.GT.AND P0, PT, R238, R17, PT ;  /* 0x00000011ee00720c */ /* 0x008fe40003f04270 */
[----:B------:R-:W-:Y:S11]  /*a900*/  MOV R238, R240 ;  /* 0x000000f000ee7202 */ /* 0x000ff60000000f00 */
[----:B--2---:R-:W-:-:S05]  /*a910*/  @P0 BRA `(.L_x_1090) ;  /* 0xffffb9e000000947 */ /* 0x004fca000383ffff */
.L_x_1089:
[----:B------:R-:W-:-:S13]  /*a920*/  ISETP.GE.AND P0, PT, R223, RZ, PT ;  /* 0x000000ffdf00720c */ /* 0x000fda0003f06270 */
[----:B------:R-:W-:Y:S05]  /*a930*/  @!P0 BRA `(.L_x_1091) ;  /* 0x00003ee000008947 */ /* 0x000fea0003800000 */
[----:B-1----:R-:W-:Y:S02]  /*a940*/  MOV R3, R100 ;  /* 0x0000006400037202 */ /* 0x002fe40000000f00 */
[----:B------:R-:W-:Y:S02]  /*a950*/  MOV R0, R101 ;  /* 0x0000006500007202 */ /* 0x000fe40000000f00 */
.L_x_1092:
[----:B------:R-:W-:Y:S04]  /*a960*/  DEPBAR.LE SB0, 0x2 ;  /* 0x000080800000791a */ /* 0x000fe80000000000 */
[----:B------:R-:W-:Y:S01]  /*a970*/  WARPSYNC 0xffffffff ;  /* 0xffffffff00007948 */ /* 0x000fe20003800000 */
[----:B------:R-:W-:Y:S01]  /*a980*/  BAR.SYNC.DEFER_BLOCKING 0x0 ;  /* 0x0000000000007b1d */ /* 0x000fe20000010000 */
[----:B------:R-:W-:Y:S01]  /*a990*/  IMAD R205, R204, 0x9000, RZ ;  /* 0x00009000cccd7824 */ /* 0x000fe200078e02ff */
[C---:B------:R-:W-:Y:S02]  /*a9a0*/  ISETP.NE.AND P4, PT, R223.reuse, RZ, PT ;  /* 0x000000ffdf00720c */ /* 0x040fe40003f85270 */
[----:B------:R-:W-:Y:S02]  /*a9b0*/  IADD3 R215, R223, -0x1, RZ ;  /* 0xffffffffdfd77810 */ /* 0x000fe40007ffe0ff */
[----:B------:R-:W-:Y:S02]  /*a9c0*/  IADD3 R2, R209, R205, RZ ;  /* 0x000000cdd1027210 */ /* 0x000fe40007ffe0ff */
[----:B------:R-:W-:Y:S02]  /*a9d0*/  ISETP.GE.AND P5, PT, R223, 0x2, PT ;  /* 0x00000002df00780c */ /* 0x000fe40003fa6270 */
[----:B------:R-:W-:Y:S05]  /*a9e0*/  IADD3 R200, R208, R2, RZ ;  /* 0x00000002d0c87210 */ /* 0x000fea0007ffe0ff */
[----:B------:R-:W-:Y:S05]  /*a9f0*/  @P4 SHF.R.S32.HI R201, RZ, 0x1f, R215 ;  /* 0x0000001fffc94819 */ /* 0x000fea00000114d7 */
[----:B------:R-:W-:Y:S01]  /*aa00*/  @P4 IMAD R201, R201, c[0x0][0x208], RZ ;  /* 0x00008200c9c94a24 */ /* 0x000fe200078e02ff */
        /* <DEDUP_REMOVED lines=19> */
[----:B------:R-:W4:Y:S03]  /*ab40*/  LDL R229, [R1+0x20] ;  /* 0x0000200001e57983 */ /* 0x000f260000100800 */
[C---:B-----5:R-:W-:Y:S08]  /*ab50*/  HMMA.16816.F32 R28, R152.reuse, R32, RZ ;  /* 0x00000020981c723c */ /* 0x060ff000000018ff */
        /* <DEDUP_REMOVED lines=22> */
[----:B--2---:R-:W-:Y:S02]  /*acc0*/  @P4 ISETP.GE.AND P1, PT, R230, c[0x0][0x1d4], PT ;  /* 0x00007500e6004a0c */ /* 0x004fe40003f26270 */
[----:B----4-:R-:W-:Y:S02]  /*acd0*/  @P4 ISETP.GE.AND P0, PT, R229, c[0x0][0x1d4], PT ;  /* 0x00007500e5004a0c */ /* 0x010fe40003f06270 */
[C---:B------:R-:W-:Y:S01]  /*ace0*/  @P4 IMAD.WIDE.U32 R100, R215.reuse, c[0x0][0x208], RZ ;  /* 0x00008200d7644a25 */ /* 0x040fe200078e00ff */
[----:B------:R-:W-:Y:S07]  /*acf0*/  HMMA.16816.F32 R48, R156, R102, R48 ;  /* 0x000000669c30723c */ /* 0x000fee0000001830 */
[----:B------:R-:W-:Y:S01]  /*ad00*/  @P4 IMAD R102, R215, c[0x0][0x20c], R201 ;  /* 0x00008300d7664a24 */ /* 0x000fe200078e02c9 */
[----:B------:R-:W-:Y:S01]  /*ad10*/  @P4 MOV R103, R203 ;  /* 0x000000cb00674202 */ /* 0x000fe20000000f00 */
[----:B------:R-:W-:Y:S03]  /*ad20*/  @P4 IMAD R215, R220, 0x9000, R202 ;  /* 0x00009000dcd74824 */ /* 0x000fe600078e02ca */
[----:B------:R-:W-:Y:S02]  /*ad30*/  @P4 IADD3 R101, R101, R102, RZ ;  /* 0x0000006665654210 */ /* 0x000fe40007ffe0ff */
[----:B------:R-:W-:Y:S02]  /*ad40*/  @P4 MOV R102, R216 ;  /* 0x000000d800664202 */ /* 0x000fe40000000f00 */
[----:B------:R-:W-:Y:S01]  /*ad50*/  @P4 MOV R202, c[0x0][0x208] ;  /* 0x0000820000ca4a02 */ /* 0x000fe20000000f00 */
[----:B------:R-:W-:Y:S01]  /*ad60*/  @P4 IMAD R101, R101, 0x60, RZ ;  /* 0x0000006065654824 */ /* 0x000fe200078e02ff */
[----:B------:R-:W-:Y:S01]  /*ad70*/  IADD3 R201, R206, R2, RZ ;  /* 0x00000002cec97210 */ /* 0x000fe20007ffe0ff */
[----:B------:R-:W-:Y:S05]  /*ad80*/  @P4 IMAD.WIDE.U32 R102, R100, 0x60, R102 ;  /* 0x0000006064664825 */ /* 0x000fea00078e0066 */
[C---:B------:R-:W-:Y:S02]  /*ad90*/  @P4 LEA R100, P3, R102.reuse, c[0x0][0x1f8], 0x1 ;  /* 0x00007e0066644a11 */ /* 0x040fe400078608ff */
[----:B------:R-:W-:Y:S04]  /*ada0*/  @P4 IADD3 R101, R103, R101, RZ ;  /* 0x0000006567654210 */ /* 0x000fe80007ffe0ff */
[----:B------:R-:W-:Y:S02]  /*adb0*/  @P4 LEA.HI.X R101, R102, c[0x0][0x1fc], R101, 0x1, P3 ;  /* 0x00007f0066654a11 */ /* 0x000fe400018f0c65 */
[----:B------:R-:W-:Y:S03]  /*adc0*/  @P4 MOV R102, 0x6 ;  /* 0x0000000600664802 */ /* 0x000fe60000000f00 */
        /* <DEDUP_REMOVED lines=198> */
[C---:B-1----:R-:W-:Y:S09]  /*ba30*/  HMMA.16816.F32 R12, R196.reuse, R100, R12 ;  /* 0x00000064c40c723c */ /* 0x042ff2000000180c */
[----:B------:R-:W-:Y:S03]  /*ba40*/  MUFU.TANH R201, R6 ;  /* 0x0000000600c97308 */ /* 0x000fe60000002400 */
[----:B--2---:R-:W-:Y:S01]  /*ba50*/  FMNMX.FTZ R2, R200, R0, !PT ;  /* 0x00000000c8027209 */ /* 0x004fe20007810000 */
[C---:B------:R-:W-:Y:S06]  /*ba60*/  HMMA.16816.F32 R16, R196.reuse, R102, R16 ;  /* 0x00000066c410723c */ /* 0x040fec0000001810 */
[----:B------:R1:W-:Y:S01]  /*ba70*/  MUFU.TANH R216, R7 ;  /* 0x0000000700d87308 */ /* 0x0003e20000002400 */
[----:B---3--:R-:W-:Y:S09]  /*ba80*/  FMNMX.FTZ R2, R217, R2, !PT ;  /* 0x00000002d9027209 */ /* 0x008ff20007810000 */
[----:B------:R-:W2:Y:S01]  /*ba90*/  MUFU.TANH R215, R8 ;  /* 0x0000000800d77308 */ /* 0x000ea20000002400 */
[----:B------:R-:W-:Y:S02]  /*baa0*/  FMUL.FTZ R13, R13, c[0x0][0x320] ;  /* 0x0000c8000d0d7a20 */ /* 0x000fe40000410000 */
[----:B------:R-:W-:Y:S02]  /*bab0*/  FMUL.FTZ R14, R14, c[0x0][0x320] ;  /* 0x0000c8000e0e7a20 */ /* 0x000fe40000410000 */
[----:B------:R-:W-:Y:S02]  /*bac0*/  FMUL.FTZ R12, R12, c[0x0][0x320] ;  /* 0x0000c8000c0c7a20 */ /* 0x000fe40000410000 */
[----:B------:R-:W-:Y:S03]  /*bad0*/  FMUL.FTZ R15, R15, c[0x0][0x320] ;  /* 0x0000c8000f0f7a20 */ /* 0x000fe60000410000 */
[----:B------:R3:W-:Y:S01]  /*bae0*/  MUFU.TANH R225, R13 ;  /* 0x0000000d00e17308 */ /* 0x0007e20000002400 */
[----:B------:R-:W-:Y:S02]  /*baf0*/  FMUL.FTZ R19, R19, c[0x0][0x320] ;  /* 0x0000c80013137a20 */ /* 0x000fe40000410000 */
[----:B------:R-:W-:Y:S01]  /*bb00*/  FMUL.FTZ R16, R16, c[0x0][0x320] ;  /* 0x0000c80010107a20 */ /* 0x000fe20000410000 */
[----:B-1----:R-:W1:Y:S01]  /*bb10*/  LDSM.16.M88.4 R4, [R202+0x7000] ;  /* 0x00700000ca04783b */ /* 0x002e620000000200 */
[----:B------:R-:W-:Y:S02]  /*bb20*/  FMUL.FTZ R17, R17, c[0x0][0x320] ;  /* 0x0000c80011117a20 */ /* 0x000fe40000410000 */
[----:B------:R-:W-:Y:S03]  /*bb30*/  FMUL.FTZ R18, R18, c[0x0][0x320] ;  /* 0x0000c80012127a20 */ /* 0x000fe60000410000 */
[----:B------:R-:W4:Y:S01]  /*bb40*/  MUFU.TANH R102, R9 ;  /* 0x0000000900667308 */ /* 0x000f220000002400 */
[----:B--2---:R-:W-:Y:S09]  /*bb50*/  FMNMX.FTZ R2, R215, R2, !PT ;  /* 0x00000002d7027209 */ /* 0x004ff20007810000 */
[----:B------:R-:W-:Y:S01]  /*bb60*/  MUFU.TANH R218, R10 ;  /* 0x0000000a00da7308 */ /* 0x000fe20000002400 */
[----:B---3--:R-:W2:Y:S09]  /*bb70*/  LDL.LU R13, [R1+0x4] ;  /* 0x00000400010d7983 */ /* 0x008eb20000300800 */
[----:B------:R3:W-:Y:S01]  /*bb80*/  MUFU.TANH R219, R11 ;  /* 0x0000000b00db7308 */ /* 0x0007e20000002400 */
[----:B----4-:R-:W-:Y:S09]  /*bb90*/  FMNMX.FTZ R2, R102, R2, !PT ;  /* 0x0000000266027209 */ /* 0x010ff20007810000 */
[----:B------:R4:W-:Y:S01]  /*bba0*/  MUFU.TANH R228, R14 ;  /* 0x0000000e00e47308 */ /* 0x0009e20000002400 */
[C---:B-1----:R-:W-:Y:S09]  /*bbb0*/  HMMA.16816.F32 R20, R196.reuse, R4, R20 ;  /* 0x00000004c414723c */ /* 0x042ff20000001814 */
[----:B------:R-:W1:Y:S01]  /*bbc0*/  MUFU.TANH R226, R12 ;  /* 0x0000000c00e27308 */ /* 0x000e620000002400 */
[C---:B------:R-:W-:Y:S01]  /*bbd0*/  HMMA.16816.F32 R24, R196.reuse, R6, R24 ;  /* 0x00000006c418723c */ /* 0x040fe20000001818 */
[----:B------:R-:W5:Y:S08]  /*bbe0*/  LDSM.16.M88.4 R4, [R202+0x7800] ;  /* 0x00780000ca04783b */ /* 0x000f700000000200 */
[----:B------:R-:W1:Y:S01]  /*bbf0*/  MUFU.TANH R221, R16 ;  /* 0x0000001000dd7308 */ /* 0x000e620000002400 */
[----:B---3--:R-:W-:Y:S02]  /*bc00*/  LDSM.16.M88.4 R8, [R202+0x8800] ;  /* 0x00880000ca08783b */ /* 0x008fe40000000200 */
[----:B----4-:R-:W-:Y:S02]  /*bc10*/  MOV R14, R220 ;  /* 0x000000dc000e7202 */ /* 0x010fe40000000f00 */
[----:B------:R-:W-:Y:S05]  /*bc20*/  FMUL.FTZ R22, R22, c[0x0][0x320] ;  /* 0x0000c80016167a20 */ /* 0x000fea0000410000 */
[----:B------:R-:W3:Y:S01]  /*bc30*/  MUFU.TANH R220, R17 ;  /* 0x0000001100dc7308 */ /* 0x000ee20000002400 */
[----:B------:R-:W-:Y:S02]  /*bc40*/  FMUL.FTZ R20, R20, c[0x0][0x320] ;  /* 0x0000c80014147a20 */ /* 0x000fe40000410000 */
[----:B------:R-:W-:Y:S02]  /*bc50*/  FMUL.FTZ R21, R21, c[0x0][0x320] ;  /* 0x0000c80015157a20 */ /* 0x000fe40000410000 */
[----:B------:R-:W-:Y:S02]  /*bc60*/  FMUL.FTZ R23, R23, c[0x0][0x320] ;  /* 0x0000c80017177a20 */ /* 0x000fe40000410000 */
[----:B------:R-:W-:Y:S02]  /*bc70*/  FMUL.FTZ R24, R24, c[0x0][0x320] ;  /* 0x0000c80018187a20 */ /* 0x000fe40000410000 */
[----:B------:R-:W-:Y:S01]  /*bc80*/  FMUL.FTZ R25, R25, c[0x0][0x320] ;  /* 0x0000c80019197a20 */ /* 0x000fe20000410000 */
[----:B------:R4:W-:Y:S01]  /*bc90*/  MUFU.TANH R236, R22 ;  /* 0x0000001600ec7308 */ /* 0x0009e20000002400 */
[----:B------:R-:W-:Y:S02]  /*bca0*/  FMUL.FTZ R26, R26, c[0x0][0x320] ;  /* 0x0000c8001a1a7a20 */ /* 0x000fe40000410000 */
[----:B------:R-:W-:Y:S07]  /*bcb0*/  FMUL.FTZ R27, R27, c[0x0][0x320] ;  /* 0x0000c8001b1b7a20 */ /* 0x000fee0000410000 */
[----:B------:R-:W1:Y:S01]  /*bcc0*/  MUFU.TANH R234, R20 ;  /* 0x0000001400ea7308 */ /* 0x000e620000002400 */
[C---:B-----5:R-:W-:Y:S09]  /*bcd0*/  HMMA.16816.F32 R28, R196.reuse, R4, R28 ;  /* 0x00000004c41c723c */ /* 0x060ff2000000181c */
[----:B------:R-:W-:Y:S01]  /*bce0*/  MUFU.TANH R231, R24 ;  /* 0x0000001800e77308 */ /* 0x000fe20000002400 */
[C---:B------:R-:W-:Y:S01]  /*bcf0*/  HMMA.16816.F32 R32, R196.reuse, R6, R32 ;  /* 0x00000006c420723c */ /* 0x040fe20000001820 */
[----:B------:R-:W5:Y:S01]  /*bd00*/  LDSM.16.M88.4 R4, [R202+0x8000] ;  /* 0x00800000ca04783b */ /* 0x000f620000000200 */
[----:B------:R-:W-:Y:S04]  /*bd10*/  DEPBAR.LE SB0, 0x2 ;  /* 0x000080800000791a */ /* 0x000fe80000000000 */
[----:B----4-:R-:W-:Y:S03]  /*bd20*/  MOV R22, R229 ;  /* 0x000000e500167202 */ /* 0x010fe60000000f00 */
[----:B------:R4:W-:Y:S01]  /*bd30*/  MUFU.TANH R224, R19 ;  /* 0x0000001300e07308 */ /* 0x0009e20000002400 */
[----:B------:R-:W-:Y:S04]  /*bd40*/  BAR.SYNC.DEFER_BLOCKING 0x0 ;  /* 0x0000000000007b1d */ /* 0x000fe80000010000 */
[----:B------:R-:W-:Y:S02]  /*bd50*/  FMUL.FTZ R28, R28, c[0x0][0x320] ;  /* 0x0000c8001c1c7a20 */ /* 0x000fe40000410000 */
[----:B------:R-:W-:Y:S02]  /*bd60*/  FMUL.FTZ R29, R29, c[0x0][0x320] ;  /* 0x0000c8001d1d7a20 */ /* 0x000fe40000410000 */
[----:B------:R-:W-:Y:S02]  /*bd70*/  FMUL.FTZ R30, R30, c[0x0][0x320] ;  /* 0x0000c8001e1e7a20 */ /* 0x000fe40000410000 */
[----:B------:R-:W-:Y:S04]  /*bd80*/  FMUL.FTZ R31, R31, c[0x0][0x320] ;  /* 0x0000c8001f1f7a20 */ /* 0x000fe80000410000 */
[----:B------:R-:W-:Y:S02]  /*bd90*/  FMUL.FTZ R32, R32, c[0x0][0x320] ;  /* 0x0000c80020207a20 */ /* 0x000fe40000410000 */
[----:B------:R-:W-:Y:S02]  /*bda0*/  FMUL.FTZ R33, R33, c[0x0][0x320] ;  /* 0x0000c80021217a20 */ /* 0x000fe40000410000 */
[----:B------:R-:W-:Y:S02]  /*bdb0*/  FMUL.FTZ R34, R34, c[0x0][0x320] ;  /* 0x0000c80022227a20 */ /* 0x000fe40000410000 */
[----:B------:R-:W-:Y:S01]  /*bdc0*/  FMUL.FTZ R35, R35, c[0x0][0x320] ;  /* 0x0000c80023237a20 */ /* 0x000fe20000410000 */
[----:B----4-:R-:W-:Y:S01]  /*bdd0*/  MOV R19, R233 ;  /* 0x000000e900137202 */ /* 0x010fe20000000f00 */
[----:B------:R-:W-:Y:S01]  /*bde0*/  MUFU.TANH R247, R28 ;  /* 0x0000001c00f77308 */ /* 0x000fe20000002400 */
[C---:B-----5:R-:W-:Y:S09]  /*bdf0*/  HMMA.16816.F32 R36, R196.reuse, R4, R36 ;  /* 0x00000004c424723c */ /* 0x060ff20000001824 */
[----:B------:R-:W4:Y:S03]  /*be00*/  MUFU.TANH R233, R21 ;  /* 0x0000001500e97308 */ /* 0x000f260000002400 */
[----:B-1----:R-:W-:Y:S01]  /*be10*/  FMNMX.FTZ R4, R226, R2, !PT ;  /* 0x00000002e2047209 */ /* 0x002fe20007810000 */
[C---:B------:R-:W-:Y:S03]  /*be20*/  HMMA.16816.F32 R40, R196.reuse, R6, R40 ;  /* 0x00000006c428723c */ /* 0x040fe60000001828 */
[----:B------:R-:W-:Y:S03]  /*be30*/  FMNMX.FTZ R4, R225, R4, !PT ;  /* 0x00000004e1047209 */ /* 0x000fe60007810000 */
[----:B------:R-:W1:Y:S01]  /*be40*/  MUFU.TANH R229, R25 ;  /* 0x0000001900e57308 */ /* 0x000e620000002400 */
[----:B------:R-:W-:Y:S01]  /*be50*/  FMNMX.FTZ R5, R201, R3, !PT ;  /* 0x00000003c9057209 */ /* 0x000fe20007810000 */
[C---:B------:R-:W-:Y:S04]  /*be60*/  HMMA.16816.F32 R44, R196.reuse, R8, R44 ;  /* 0x00000008c42c723c */ /* 0x040fe8000000182c */
[----:B------:R-:W-:Y:S02]  /*be70*/  FMNMX.FTZ R101, R221, R4, !PT ;  /* 0x00000004dd657209 */ /* 0x000fe40007810000 */
[----:B------:R-:W-:Y:S02]  /*be80*/  FMNMX.FTZ R2, R216, R5, !PT ;  /* 0x00000005d8027209 */ /* 0x000fe40007810000 */
[----:B------:R-:W5:Y:S01]  /*be90*/  MUFU.TANH R246, R29 ;  /* 0x0000001d00f67308 */ /* 0x000f620000002400 */
[----:B------:R-:W-:Y:S03]  /*bea0*/  HMMA.16816.F32 R48, R196, R10, R48 ;  /* 0x0000000ac430723c */ /* 0x000fe60000001830 */
[----:B---3--:R-:W-:Y:S01]  /*beb0*/  FMNMX.FTZ R101, R220, R101, !PT ;  /* 0x00000065dc657209 */ /* 0x008fe20007810000 */
[----:B------:R-:W-:Y:S01]  /*bec0*/  FMUL.FTZ R36, R36, c[0x0][0x320] ;  /* 0x0000c80024247a20 */ /* 0x000fe20000410000 */
[----:B------:R-:W-:Y:S01]  /*bed0*/  FMNMX.FTZ R2, R218, R2, !PT ;  /* 0x00000002da027209 */ /* 0x000fe20007810000 */
[----:B------:R-:W-:Y:S01]  /*bee0*/  FMUL.FTZ R37, R37, c[0x0][0x320] ;  /* 0x0000c80025257a20 */ /* 0x000fe20000410000 */
[----:B------:R-:W-:Y:S02]  /*bef0*/  FMNMX.FTZ R101, R234, R101, !PT ;  /* 0x00000065ea657209 */ /* 0x000fe40007810000 */
[----:B------:R3:W3:Y:S03]  /*bf00*/  MUFU.TANH R227, R15 ;  /* 0x0000000f00e37308 */ /* 0x0006e60000002400 */
[----:B----4-:R-:W-:Y:S01]  /*bf10*/  FMNMX.FTZ R101, R233, R101, !PT ;  /* 0x00000065e9657209 */ /* 0x010fe20007810000 */
[----:B------:R-:W-:Y:S01]  /*bf20*/  FMUL.FTZ R40, R40, c[0x0][0x320] ;  /* 0x0000c80028287a20 */ /* 0x000fe20000410000 */
[----:B------:R-:W-:Y:S01]  /*bf30*/  FMNMX.FTZ R2, R219, R2, !PT ;  /* 0x00000002db027209 */ /* 0x000fe20007810000 */
[----:B------:R-:W-:Y:S01]  /*bf40*/  FMUL.FTZ R41, R41, c[0x0][0x320] ;  /* 0x0000c80029297a20 */ /* 0x000fe20000410000 */
[----:B------:R-:W-:Y:S01]  /*bf50*/  FMNMX.FTZ R101, R231, R101, !PT ;  /* 0x00000065e7657209 */ /* 0x000fe20007810000 */
[----:B------:R-:W-:Y:S01]  /*bf60*/  FMUL.FTZ R44, R44, c[0x0][0x320] ;  /* 0x0000c8002c2c7a20 */ /* 0x000fe20000410000 */
[----:B------:R-:W-:Y:S01]  /*bf70*/  FMNMX.FTZ R2, R228, R2, !PT ;  /* 0x00000002e4027209 */ /* 0x000fe20007810000 */
[----:B------:R-:W4:Y:S01]  /*bf80*/  MUFU.TANH R237, R32 ;  /* 0x0000002000ed7308 */ /* 0x000f220000002400 */
[----:B-1----:R-:W-:Y:S01]  /*bf90*/  FMNMX.FTZ R101, R229, R101, !PT ;  /* 0x00000065e5657209 */ /* 0x002fe20007810000 */
[----:B------:R-:W-:Y:S02]  /*bfa0*/  FMUL.FTZ R45, R45, c[0x0][0x320] ;  /* 0x0000c8002d2d7a20 */ /* 0x000fe40000410000 */
[----:B------:R-:W-:Y:S01]  /*bfb0*/  FMUL.FTZ R38, R38, c[0x0][0x320] ;  /* 0x0000c80026267a20 */ /* 0x000fe20000410000 */
[----:B------:R-:W-:Y:S01]  /*bfc0*/  FMNMX.FTZ R101, R247, R101, !PT ;  /* 0x00000065f7657209 */ /* 0x000fe20007810000 */
[----:B------:R-:W-:Y:S02]  /*bfd0*/  FMUL.FTZ R48, R48, c[0x0][0x320] ;  /* 0x0000c80030307a20 */ /* 0x000fe40000410000 */
[----:B------:R-:W-:Y:S01]  /*bfe0*/  FMUL.FTZ R49, R49, c[0x0][0x320] ;  /* 0x0000c80031317a20 */ /* 0x000fe20000410000 */
[----:B-----5:R-:W-:Y:S01]  /*bff0*/  FMNMX.FTZ R101, R246, R101, !PT ;  /* 0x00000065f6657209 */ /* 0x020fe20007810000 */
[----:B------:R1:W5:Y:S01]  /*c000*/  MUFU.TANH R222, R18 ;  /* 0x0000001200de7308 */ /* 0x0003620000002400 */
[----:B------:R-:W-:Y:S02]  /*c010*/  FMUL.FTZ R39, R39, c[0x0][0x320] ;  /* 0x0000c80027277a20 */ /* 0x000fe40000410000 */
[----:B------:R-:W-:Y:S01]  /*c020*/  FMUL.FTZ R42, R42, c[0x0][0x320] ;  /* 0x0000c8002a2a7a20 */ /* 0x000fe20000410000 */
[----:B---3--:R-:W-:Y:S01]  /*c030*/  MOV R15, R230 ;  /* 0x000000e6000f7202 */ /* 0x008fe20000000f00 */
[----:B------:R-:W-:Y:S01]  /*c040*/  FMUL.FTZ R43, R43, c[0x0][0x320] ;  /* 0x0000c8002b2b7a20 */ /* 0x000fe20000410000 */
[----:B------:R-:W-:Y:S01]  /*c050*/  FMNMX.FTZ R2, R227, R2, !PT ;  /* 0x00000002e3027209 */ /* 0x000fe20007810000 */
[----:B------:R-:W-:Y:S02]  /*c060*/  FMUL.FTZ R46, R46, c[0x0][0x320] ;  /* 0x0000c8002e2e7a20 */ /* 0x000fe40000410000 */
[----:B------:R-:W-:Y:S01]  /*c070*/  FMUL.FTZ R47, R47, c[0x0][0x320] ;  /* 0x0000c8002f2f7a20 */ /* 0x000fe20000410000 */
[----:B------:R-:W3:Y:S01]  /*c080*/  MUFU.TANH R238, R33 ;  /* 0x0000002100ee7308 */ /* 0x000ee20000002400 */
[----:B------:R-:W-:Y:S02]  /*c090*/  FMUL.FTZ R50, R50, c[0x0][0x320] ;  /* 0x0000c80032327a20 */ /* 0x000fe40000410000 */
[----:B------:R-:W-:Y:S01]  /*c0a0*/  FMUL.FTZ R51, R51, c[0x0][0x320] ;  /* 0x0000c80033337a20 */ /* 0x000fe20000410000 */
[----:B----4-:R-:W-:Y:S06]  /*c0b0*/  FMNMX.FTZ R101, R237, R101, !PT ;  /* 0x00000065ed657209 */ /* 0x010fec0007810000 */
[----:B------:R-:W4:Y:S01]  /*c0c0*/  MUFU.TANH R252, R36 ;  /* 0x0000002400fc7308 */ /* 0x000f220000002400 */
[----:B-1----:R-:W-:Y:S02]  /*c0d0*/  MOV R18, R232 ;  /* 0x000000e800127202 */ /* 0x002fe40000000f00 */
[----:B-----5:R-:W-:Y:S07]  /*c0e0*/  FMNMX.FTZ R2, R222, R2, !PT ;  /* 0x00000002de027209 */ /* 0x020fee0007810000 */
[----:B------:R-:W1:Y:S01]  /*c0f0*/  MUFU.TANH R249, R37 ;  /* 0x0000002500f97308 */ /* 0x000e620000002400 */
[----:B------:R-:W-:Y:S02]  /*c100*/  FMNMX.FTZ R2, R224, R2, !PT ;  /* 0x00000002e0027209 */ /* 0x000fe40007810000 */
[----:B---3--:R-:W-:Y:S02]  /*c110*/  FMNMX.FTZ R101, R238, R101, !PT ;  /* 0x00000065ee657209 */ /* 0x008fe40007810000 */
[----:B------:R-:W-:Y:S05]  /*c120*/  FMNMX.FTZ R2, R236, R2, !PT ;  /* 0x00000002ec027209 */ /* 0x000fea0007810000 */
[----:B------:R-:W3:Y:S01]  /*c130*/  MUFU.TANH R244, R40 ;  /* 0x0000002800f47308 */ /* 0x000ee20000002400 */
[----:B----4-:R-:W-:Y:S09]  /*c140*/  FMNMX.FTZ R101, R252, R101, !PT ;  /* 0x00000065fc657209 */ /* 0x010ff20007810000 */
[----:B------:R-:W4:Y:S01]  /*c150*/  MUFU.TANH R243, R41 ;  /* 0x0000002900f37308 */ /* 0x000f220000002400 */
[----:B-1----:R-:W-:Y:S09]  /*c160*/  FMNMX.FTZ R101, R249, R101, !PT ;  /* 0x00000065f9657209 */ /* 0x002ff20007810000 */
[----:B------:R-:W1:Y:S01]  /*c170*/  MUFU.TANH R235, R23 ;  /* 0x0000001700eb7308 */ /* 0x000e620000002400 */
[----:B---3--:R-:W-:Y:S09]  /*c180*/  FMNMX.FTZ R101, R244, R101, !PT ;  /* 0x00000065f4657209 */ /* 0x008ff20007810000 */
        /* <DEDUP_REMOVED lines=17> */
[----:B---3--:R-:W-:Y:S05]  /*c2a0*/  FMNMX.FTZ R101, R239, R101, !PT ;  /* 0x00000065ef657209 */ /* 0x008fea0007810000 */
[----:B------:R-:W3:Y:S04]  /*c2b0*/  SHFL.BFLY PT, R4, R101, 0x2, 0x1f ;  /* 0x0c401f0065047f89 */ /* 0x000ee800000e0000 */
[----:B------:R-:W5:Y:S01]  /*c2c0*/  MUFU.TANH R248, R35 ;  /* 0x0000002300f87308 */ /* 0x000f620000002400 */
[----:B----4-:R-:W-:Y:S09]  /*c2d0*/  FMNMX.FTZ R2, R250, R2, !PT ;  /* 0x00000002fa027209 */ /* 0x010ff20007810000 */
[----:B------:R-:W4:Y:S01]  /*c2e0*/  MUFU.TANH R12, R38 ;  /* 0x00000026000c7308 */ /* 0x000f220000002400 */
[----:B-1----:R-:W-:Y:S09]  /*c2f0*/  FMNMX.FTZ R2, R245, R2, !PT ;  /* 0x00000002f5027209 */ /* 0x002ff20007810000 */
[----:B------:R-:W1:Y:S01]  /*c300*/  MUFU.TANH R21, R39 ;  /* 0x0000002700157308 */ /* 0x000e620000002400 */
[----:B---3--:R-:W-:Y:S02]  /*c310*/  FMNMX.FTZ R101, R101, R4, !PT ;  /* 0x0000000465657209 */ /* 0x008fe40007810000 */
[----:B-----5:R-:W-:Y:S03]  /*c320*/  FMNMX.FTZ R2, R248, R2, !PT ;  /* 0x00000002f8027209 */ /* 0x020fe60007810000 */
        /* <DEDUP_REMOVED lines=8> */
[C---:B------:R-:W-:Y:S02]  /*c3b0*/  FADD.FTZ R0, -R101.reuse, R0 ;  /* 0x0000000065007221 */ /* 0x040fe40000010100 */
[----:B------:R-:W-:Y:S02]  /*c3c0*/  FMUL.FTZ R202, R101, c[0x0][0x2d0] ;  /* 0x0000b40065ca7a20 */ /* 0x000fe40000410000 */
[----:B------:R-:W3:Y:S01]  /*c3d0*/  MUFU.TANH R26, R47 ;  /* 0x0000002f001a7308 */ /* 0x000ee20000002400 */
[----:B------:R-:W-:Y:S02]  /*c3e0*/  FMUL.FTZ R0, R0, c[0x0][0x2d0] ;  /* 0x0000b40000007a20 */ /* 0x000fe40000410000 */
[--C-:B------:R-:W-:Y:S01]  /*c3f0*/  FFMA.FTZ R6, R102, c[0x0][0x2d0], -R202.reuse ;  /* 0x0000b40066067a23 */ /* 0x100fe200000108ca */
[----:B----4-:R-:W-:Y:S06]  /*c400*/  FMNMX.FTZ R2, R28, R2, !PT ;  /* 0x000000021c027209 */ /* 0x010fec0007810000 */
[----:B------:R-:W4:Y:S01]  /*c410*/  MUFU.TANH R25, R50 ;  /* 0x0000003200197308 */ /* 0x000f220000002400 */
[----:B-1----:R-:W-:Y:S09]  /*c420*/  FMNMX.FTZ R2, R27, R2, !PT ;  /* 0x000000021b027209 */ /* 0x002ff20007810000 */
[----:B------:R-:W1:Y:S01]  /*c430*/  MUFU.TANH R23, R51 ;  /* 0x0000003300177308 */ /* 0x000e620000002400 */
[----:B---3--:R-:W-:Y:S04]  /*c440*/  FMNMX.FTZ R2, R26, R2, !PT ;  /* 0x000000021a027209 */ /* 0x008fe80007810000 */
[----:B----4-:R-:W-:Y:S04]  /*c450*/  FMNMX.FTZ R2, R25, R2, !PT ;  /* 0x0000000219027209 */ /* 0x010fe80007810000 */
[----:B-1----:R-:W-:Y:S05]  /*c460*/  FMNMX.FTZ R2, R23, R2, !PT ;  /* 0x0000000217027209 */ /* 0x002fea0007810000 */
[----:B------:R-:W1:Y:S02]  /*c470*/  SHFL.BFLY PT, R100, R2, 0x2, 0x1f ;  /* 0x0c401f0002647f89 */ /* 0x000e6400000e0000 */
[----:B-1----:R-:W-:Y:S02]  /*c480*/  FMNMX.FTZ R100, R2, R100, !PT ;  /* 0x0000006402647209 */ /* 0x002fe40007810000 */
[----:B------:R1:W3:Y:S04]  /*c490*/  MUFU.EX2 R2, R0 ;  /* 0x0000000000027308 */ /* 0x0002e80000000800 */
[----:B------:R-:W4:Y:S01]  /*c4a0*/  SHFL.BFLY PT, R5, R100, 0x1, 0x1f ;  /* 0x0c201f0064057f89 */ /* 0x000f2200000e0000 */
[----:B-1----:R-:W-:Y:S02]  /*c4b0*/  FFMA.FTZ R0, R200, c[0x0][0x2d0], -R202 ;  /* 0x0000b400c8007a23 */ /* 0x002fe400000108ca */
[----:B---3--:R-:W-:Y:S01]  /*c4c0*/  FMUL.FTZ R37, R2, R117 ;  /* 0x0000007502257220 */ /* 0x008fe20000410000 */
[----:B----4-:R-:W-:Y:S02]  /*c4d0*/  FMNMX.FTZ R100, R100, R5, !PT ;  /* 0x0000000564647209 */ /* 0x010fe40007810000 */
[----:B------:R-:W2:Y:S01]  /*c4e0*/  MUFU.EX2 R200, R0 ;  /* 0x0000000000c87308 */ /* 0x000ea20000000800 */
[C---:B------:R-:W-:Y:S02]  /*c4f0*/  FMUL.FTZ R44, R2.reuse, R108 ;  /* 0x0000006c022c7220 */ /* 0x040fe40000410000 */
[----:B------:R-:W-:Y:S02]  /*c500*/  FMUL.FTZ R45, R2, R109 ;  /* 0x0000006d022d7220 */ /* 0x000fe40000410000 */
[----:B------:R-:W-:Y:S02]  /*c510*/  FMUL.FTZ R203, R100, c[0x0][0x2d0] ;  /* 0x0000b40064cb7a20 */ /* 0x000fe40000410000 */
[C---:B------:R-:W-:Y:S01]  /*c520*/  FMUL.FTZ R4, R2.reuse, R148 ;  /* 0x0000009402047220 */ /* 0x040fe20000410000 */
[----:B------:R-:W-:Y:S01]  /*c530*/  MOV R148, R18 ;  /* 0x0000001200947202 */ /* 0x000fe20000000f00 */
        /* <DEDUP_REMOVED lines=16> */
[C---:B--2---:R-:W-:Y:S01]  /*c640*/  FFMA.FTZ R102, R2.reuse, R13, R200 ;  /* 0x0000000d02667223 */ /* 0x044fe200000100c8 */
[----:B------:R-:W-:Y:S01]  /*c650*/  MOV R149, R19 ;  /* 0x0000001300957202 */ /* 0x000fe20000000f00 */
[C---:B------:R-:W-:Y:S01]  /*c660*/  FMUL.FTZ R13, R2.reuse, R141 ;  /* 0x0000008d020d7220 */ /* 0x040fe20000410000 */
[----:B------:R-:W-:Y:S01]  /*c670*/  MOV R141, R25 ;  /* 0x00000019008d7202 */ /* 0x000fe20000000f00 */
[----:B------:R-:W-:Y:S02]  /*c680*/  FMUL.FTZ R25, R2, R129 ;  /* 0x0000008102197220 */ /* 0x000fe40000410000 */
[----:B------:R-:W2:Y:S01]  /*c690*/  LDL.LU R129, [R1+0x8] ;  /* 0x0000080001817983 */ /* 0x000ea20000300800 */
[----:B------:R-:W-:Y:S02]  /*c6a0*/  FADD.FTZ R0, -R100, R3 ;  /* 0x0000000364007221 */ /* 0x000fe40000010100 */
[--C-:B------:R-:W-:Y:S02]  /*c6b0*/  FFMA.FTZ R3, R201, c[0x0][0x2d0], -R203.reuse ;  /* 0x0000b400c9037a23 */ /* 0x100fe400000108cb */
[----:B------:R-:W-:Y:S02]  /*c6c0*/  FMUL.FTZ R0, R0, c[0x0][0x2d0] ;  /* 0x0000b40000007a20 */ /* 0x000fe40000410000 */
[----:B------:R1:W-:Y:S01]  /*c6d0*/  MUFU.EX2 R103, R3 ;  /* 0x0000000300677308 */ /* 0x0003e20000000800 */
[C---:B------:R-:W-:Y:S02]  /*c6e0*/  FMUL.FTZ R28, R2.reuse, R124 ;  /* 0x0000007c021c7220 */ /* 0x040fe40000410000 */
[C---:B------:R-:W-:Y:S02]  /*c6f0*/  FMUL.FTZ R29, R2.reuse, R125 ;  /* 0x0000007d021d7220 */ /* 0x040fe40000410000 */
        /* <DEDUP_REMOVED lines=8> */
[C---:B------:R-:W-:Y:S02]  /*c780*/  FMUL.FTZ R52, R2.reuse, R52 ;  /* 0x0000003402347220 */ /* 0x040fe40000410000 */
[C---:B------:R-:W-:Y:S02]  /*c790*/  FMUL.FTZ R53, R2.reuse, R53 ;  /* 0x0000003502357220 */ /* 0x040fe40000410000 */
[C---:B------:R-:W-:Y:S02]  /*c7a0*/  FMUL.FTZ R56, R2.reuse, R56 ;  /* 0x0000003802387220 */ /* 0x040fe40000410000 */
[--C-:B-1----:R-:W-:Y:S01]  /*c7b0*/  FFMA.FTZ R3, R217, c[0x0][0x2d0], -R202.reuse ;  /* 0x0000b400d9037a23 */ /* 0x102fe200000108ca */
[----:B------:R-:W-:Y:S01]  /*c7c0*/  MOV R217, R14 ;  /* 0x0000000e00d97202 */ /* 0x000fe20000000f00 */
[C---:B------:R-:W-:Y:S02]  /*c7d0*/  FMUL.FTZ R57, R2.reuse, R57 ;  /* 0x0000003902397220 */ /* 0x040fe40000410000 */
[----:B------:R-:W1:Y:S01]  /*c7e0*/  MUFU.EX2 R201, R3 ;  /* 0x0000000300c97308 */ /* 0x000e620000000800 */
        /* <DEDUP_REMOVED lines=11> */
[----:B------:R-:W-:Y:S01]  /*c8a0*/  FMUL.FTZ R81, R2, R81 ;  /* 0x0000005102517220 */ /* 0x000fe20000410000 */
[----:B-1----:R-:W-:Y:S01]  /*c8b0*/  F2FP.PACK_AB R104, R201, R200 ;  /* 0x000000c8c968723e */ /* 0x002fe200000000ff */
[--C-:B------:R-:W-:Y:S02]  /*c8c0*/  FFMA.FTZ R3, R216, c[0x0][0x2d0], -R203.reuse ;  /* 0x0000b400d8037a23 */ /* 0x100fe400000108cb */
        /* <DEDUP_REMOVED lines=8> */
[----:B------:R-:W-:Y:S02]  /*c950*/  FMUL.FTZ R97, R2, R97 ;  /* 0x0000006102617220 */ /* 0x000fe40000410000 */
[C---:B------:R-:W-:Y:S02]  /*c960*/  FMUL.FTZ R18, R0.reuse, R138 ;  /* 0x0000008a00127220 */ /* 0x040fe40000410000 */
[C---:B------:R-:W-:Y:S02]  /*c970*/  FMUL.FTZ R19, R0.reuse, R139 ;  /* 0x0000008b00137220 */ /* 0x040fe40000410000 */
[C---:B------:R-:W-:Y:S02]  /*c980*/  FMUL.FTZ R46, R0.reuse, R110 ;  /* 0x0000006e002e7220 */ /* 0x040fe40000410000 */
[C---:B------:R-:W-:Y:S02]  /*c990*/  FMUL.FTZ R47, R0.reuse, R111 ;  /* 0x0000006f002f7220 */ /* 0x040fe40000410000 */
[----:B------:R-:W-:Y:S01]  /*c9a0*/  FMUL.FTZ R6, R0, R150 ;  /* 0x0000009600067220 */ /* 0x000fe20000410000 */
[----:B-1----:R-:W-:Y:S01]  /*c9b0*/  F2FP.PACK_AB R105, R216, R103 ;  /* 0x00000067d869723e */ /* 0x002fe200000000ff */
[----:B------:R-:W-:Y:S01]  /*c9c0*/  FFMA.FTZ R3, R215, c[0x0][0x2d0], -R202 ;  /* 0x0000b400d7037a23 */ /* 0x000fe200000108ca */
[----:B------:R-:W-:Y:S01]  /*c9d0*/  MOV R150, R128 ;  /* 0x0000008000967202 */ /* 0x000fe20000000f00 */
[C---:B------:R-:W-:Y:S01]  /*c9e0*/  FMUL.FTZ R7, R0.reuse, R151 ;  /* 0x0000009700077220 */ /* 0x040fe20000410000 */
[----:B------:R-:W-:Y:S01]  /*c9f0*/  MOV R151, R133 ;  /* 0x0000008500977202 */ /* 0x000fe20000000f00 */
[----:B------:R1:W3:Y:S01]  /*ca00*/  MUFU.EX2 R215, R3 ;  /* 0x0000000300d77308 */ /* 0x0002e20000000800 */
        /* <DEDUP_REMOVED lines=13> */
[----:B-1----:R-:W-:Y:S01]  /*cae0*/  MOV R3, R12 ;  /* 0x0000000c00037202 */ /* 0x002fe20000000f00 */
[----:B------:R-:W-:Y:S01]  /*caf0*/  FMUL.FTZ R12, R2, R140 ;  /* 0x0000008c020c7220 */ /* 0x000fe20000410000 */
[----:B------:R-:W-:Y:S01]  /*cb00*/  MOV R140, R23 ;  /* 0x00000017008c7202 */ /* 0x000fe20000000f00 */
[--C-:B------:R-:W-:Y:S01]  /*cb10*/  FFMA.FTZ R2, R218, c[0x0][0x2d0], -R203.reuse ;  /* 0x0000b400da027a23 */ /* 0x100fe200000108cb */
[----:B------:R-:W-:Y:S01]  /*cb20*/  MOV R147, R3 ;  /* 0x0000000300937202 */ /* 0x000fe20000000f00 */
[C---:B------:R-:W-:Y:S02]  /*cb30*/  FMUL.FTZ R23, R0.reuse, R135 ;  /* 0x0000008700177220 */ /* 0x040fe40000410000 */
[----:B------:R1:W-:Y:S01]  /*cb40*/  MUFU.EX2 R116, R2 ;  /* 0x0000000200747308 */ /* 0x0003e20000000800 */
[C---:B------:R-:W-:Y:S02]  /*cb50*/  FMUL.FTZ R39, R0.reuse, R119 ;  /* 0x0000007700277220 */ /* 0x040fe40000410000 */
[C---:B------:R-:W-:Y:S02]  /*cb60*/  FMUL.FTZ R42, R0.reuse, R114 ;  /* 0x00000072002a7220 */ /* 0x040fe40000410000 */
[C---:B------:R-:W-:Y:S02]  /*cb70*/  FMUL.FTZ R43, R0.reuse, R115 ;  /* 0x00000073002b7220 */ /* 0x040fe40000410000 */
[C---:B------:R-:W-:Y:S01]  /*cb80*/  FMUL.FTZ R50, R0.reuse, R106 ;  /* 0x0000006a00327220 */ /* 0x040fe20000410000 */
[----:B---3--:R-:W-:Y:S01]  /*cb90*/  F2FP.PACK_AB R106, R117, R215 ;  /* 0x000000d7756a723e */ /* 0x008fe200000000ff */
        /* <DEDUP_REMOVED lines=25> */
[--C-:B-1----:R-:W-:Y:S02]  /*cd30*/  FFMA.FTZ R2, R219, c[0x0][0x2d0], -R203.reuse ;  /* 0x0000b400db027a23 */ /* 0x102fe400000108cb */
[----:B------:R-:W-:Y:S02]  /*cd40*/  FADD.FTZ R201, R201, R102 ;  /* 0x00000066c9c97221 */ /* 0x000fe40000010000 */
[----:B------:R-:W1:Y:S01]  /*cd50*/  MUFU.EX2 R115, R2 ;  /* 0x0000000200737308 */ /* 0x000e620000000800 */
[--C-:B------:R-:W-:Y:S02]  /*cd60*/  FFMA.FTZ R112, R222, c[0x0][0x2d0], -R203.reuse ;  /* 0x0000b400de707a23 */ /* 0x100fe400000108cb */
[--C-:B------:R-:W-:Y:S02]  /*cd70*/  FFMA.FTZ R218, R242, c[0x0][0x2d0], -R202.reuse ;  /* 0x0000b400f2da7a23 */ /* 0x100fe400000108ca */
[----:B------:R-:W3:Y:S01]  /*cd80*/  LDL R242, [R1+0x4c] ;  /* 0x00004c0001f27983 */ /* 0x000ee20000100800 */
[--C-:B------:R-:W-:Y:S02]  /*cd90*/  FFMA.FTZ R119, R252, c[0x0][0x2d0], -R202.reuse ;  /* 0x0000b400fc777a23 */ /* 0x100fe400000108ca */
[--C-:B------:R-:W-:Y:S02]  /*cda0*/  FFMA.FTZ R222, R240, c[0x0][0x2d0], -R202.reuse ;  /* 0x0000b400f0de7a23 */ /* 0x100fe400000108ca */
[----:B------:R4:W-:Y:S01]  /*cdb0*/  MUFU.EX2 R127, R112 ;  /* 0x00000070007f7308 */ /* 0x0009e20000000800 */
[--C-:B------:R-:W-:Y:S02]  /*cdc0*/  FFMA.FTZ R118, R249, c[0x0][0x2d0], -R202.reuse ;  /* 0x0000b400f9767a23 */ /* 0x100fe400000108ca */
[--C-:B------:R-:W-:Y:S02]  /*cdd0*/  FFMA.FTZ R219, R137, c[0x0][0x2d0], -R203.reuse ;  /* 0x0000b40089db7a23 */ /* 0x100fe400000108cb */
[--C-:B------:R-:W-:Y:S05]  /*cde0*/  FFMA.FTZ R121, R243, c[0x0][0x2d0], -R202.reuse ;  /* 0x0000b400f3797a23 */ /* 0x100fea00000108ca */
[----:B------:R-:W-:Y:S01]  /*cdf0*/  MUFU.EX2 R218, R218 ;  /* 0x000000da00da7308 */ /* 0x000fe20000000800 */
[----:B-1----:R-:W-:Y:S02]  /*ce00*/  F2FP.PACK_AB R107, R115, R116 ;  /* 0x00000074736b723e */ /* 0x002fe400000000ff */
[----:B------:R-:W-:Y:S04]  /*ce10*/  IADD3 R2, R211, R205, RZ ;  /* 0x000000cdd3027210 */ /* 0x000fe80007ffe0ff */
[----:B------:R-:W-:Y:S03]  /*ce20*/  IADD3 R102, R207, R2, RZ ;  /* 0x00000002cf667210 */ /* 0x000fe60007ffe0ff */
[----:B------:R-:W-:Y:S01]  /*ce30*/  MUFU.EX2 R219, R219 ;  /* 0x000000db00db7308 */ /* 0x000fe20000000800 */
[----:B----4-:R-:W-:Y:S09]  /*ce40*/  FFMA.FTZ R112, R230, c[0x0][0x2d0], -R203 ;  /* 0x0000b400e6707a23 */ /* 0x010ff200000108cb */
[----:B------:R1:W-:Y:S10]  /*ce50*/  MUFU.EX2 R132, R112 ;  /* 0x0000007000847308 */ /* 0x0003f40000000800 */
[----:B------:R-:W-:Y:S10]  /*ce60*/  MUFU.EX2 R230, R118 ;  /* 0x0000007600e67308 */ /* 0x000ff40000000800 */
[----:B------:R-:W-:Y:S01]  /*ce70*/  MUFU.EX2 R222, R222 ;  /* 0x000000de00de7308 */ /* 0x000fe20000000800 */
[----:B-1----:R-:W-:Y:S02]  /*ce80*/  FADD.FTZ R112, R215, R201 ;  /* 0x000000c9d7707221 */ /* 0x002fe40000010000 */
[----:B--2---:R-:W-:Y:S01]  /*ce90*/  FFMA.FTZ R113, R0, R129, R103 ;  /* 0x0000008100717223 */ /* 0x004fe20000010067 */
[----:B------:R-:W-:Y:S01]  /*cea0*/  IADD3 R0, R210, R205, RZ ;  /* 0x000000cdd2007210 */ /* 0x000fe20007ffe0ff */
[--C-:B------:R-:W-:Y:S03]  /*ceb0*/  FFMA.FTZ R103, R226, c[0x0][0x2d0], -R202.reuse ;  /* 0x0000b400e2677a23 */ /* 0x100fe600000108ca */
[----:B------:R-:W-:Y:S01]  /*cec0*/  IADD3 R3, R207, R0, RZ ;  /* 0x00000000cf037210 */ /* 0x000fe20007ffe0ff */
[----:B------:R-:W1:Y:S01]  /*ced0*/  LDSM.16.MT88.4 R108, [R0] ;  /* 0x00000000006c783b */ /* 0x000e620000004200 */
[----:B------:R2:W-:Y:S02]  /*cee0*/  MUFU.EX2 R114, R103 ;  /* 0x0000006700727308 */ /* 0x0005e40000000800 */
[--C-:B--2---:R-:W-:Y:S08]  /*cef0*/  FFMA.FTZ R103, R225, c[0x0][0x2d0], -R202.reuse ;  /* 0x0000b400e1677a23 */ /* 0x104ff000000108ca */
[----:B------:R2:W-:Y:S01]  /*cf00*/  MUFU.EX2 R122, R103 ;  /* 0x00000067007a7308 */ /* 0x0005e20000000800 */
[C---:B-1----:R-:W-:Y:S08]  /*cf10*/  HMMA.16816.F32 R4, R104.reuse, R108, R4 ;  /* 0x0000006c6804723c */ /* 0x042ff00000001804 */
[C---:B------:R-:W-:Y:S01]  /*cf20*/  HMMA.16816.F32 R8, R104.reuse, R110, R8 ;  /* 0x0000006e6808723c */ /* 0x040fe20000001808 */
[----:B------:R-:W1:Y:S03]  /*cf30*/  LDSM.16.MT88.4 R108, [R3] ;  /* 0x00000000036c783b */ /* 0x000e660000004200 */
[--C-:B--2---:R-:W-:Y:S02]  /*cf40*/  FFMA.FTZ R103, R221, c[0x0][0x2d0], -R202.reuse ;  /* 0x0000b400dd677a23 */ /* 0x104fe400000108ca */
[--C-:B------:R-:W-:Y:S03]  /*cf50*/  FFMA.FTZ R221, R136, c[0x0][0x2d0], -R203.reuse ;  /* 0x0000b40088dd7a23 */ /* 0x100fe600000108cb */
[----:B------:R-:W-:Y:S01]  /*cf60*/  LDSM.16.MT88.4 R136, [R3+0x2800] ;  /* 0x002800000388783b */ /* 0x000fe20000004200 */
[----:B------:R2:W-:Y:S10]  /*cf70*/  MUFU.EX2 R124, R103 ;  /* 0x00000067007c7308 */ /* 0x0005f40000000800 */
[----:B------:R-:W4:Y:S01]  /*cf80*/  MUFU.EX2 R221, R221 ;  /* 0x000000dd00dd7308 */ /* 0x000f220000000800 */
[--C-:B--2---:R-:W-:Y:S02]  /*cf90*/  FFMA.FTZ R103, R220, c[0x0][0x2d0], -R202.reuse ;  /* 0x0000b400dc677a23 */ /* 0x104fe400000108ca */
[--C-:B------:R-:W-:Y:S02]  /*cfa0*/  FFMA.FTZ R220, R241, c[0x0][0x2d0], -R202.reuse ;  /* 0x0000b400f1dc7a23 */ /* 0x100fe400000108ca */
[----:B------:R-:W2:Y:S05]  /*cfb0*/  LDL.64 R240, [R1+0x40] ;  /* 0x0000400001f07983 */ /* 0x000eaa0000100a00 */
[----:B------:R5:W-:Y:S01]  /*cfc0*/  MUFU.EX2 R129, R103 ;  /* 0x0000006700817308 */ /* 0x000be20000000800 */
[C---:B-1----:R-:W-:Y:S03]  /*cfd0*/  HMMA.16816.F32 R12, R104.reuse, R108, R12 ;  /* 0x0000006c680c723c */ /* 0x042fe6000000180c */
[----:B----4-:R-:W-:Y:S05]  /*cfe0*/  F2FP.PACK_AB R201, R221, R219 ;  /* 0x000000dbddc9723e */ /* 0x010fea00000000ff */
[C---:B------:R-:W-:Y:S01]  /*cff0*/  HMMA.16816.F32 R16, R104.reuse, R110, R16 ;  /* 0x0000006e6810723c */ /* 0x040fe20000001810 */
[----:B------:R-:W1:Y:S01]  /*d000*/  LDSM.16.MT88.4 R108, [R2] ;  /* 0x00000000026c783b */ /* 0x000e620000004200 */
[----:B------:R-:W4:Y:S02]  /*d010*/  MUFU.EX2 R220, R220 ;  /* 0x000000dc00dc7308 */ /* 0x000f240000000800 */
[--C-:B-----5:R-:W-:Y:S08]  /*d020*/  FFMA.FTZ R103, R228, c[0x0][0x2d0], -R203.reuse ;  /* 0x0000b400e4677a23 */ /* 0x120ff000000108cb */
[----:B------:R-:W-:Y:S10]  /*d030*/  MUFU.EX2 R228, R119 ;  /* 0x0000007700e47308 */ /* 0x000ff40000000800 */
[----:B------:R5:W-:Y:S01]  /*d040*/  MUFU.EX2 R120, R103 ;  /* 0x0000006700787308 */ /* 0x000be20000000800 */
[----:B----4-:R-:W-:Y:S01]  /*d050*/  F2FP.PACK_AB R200, R220, R218 ;  /* 0x000000dadcc8723e */ /* 0x010fe200000000ff */
[C---:B-1----:R-:W-:Y:S08]  /*d060*/  HMMA.16816.F32 R20, R104.reuse, R108, R20 ;  /* 0x0000006c6814723c */ /* 0x042ff00000001814 */
[C---:B------:R-:W-:Y:S01]  /*d070*/  HMMA.16816.F32 R24, R104.reuse, R110, R24 ;  /* 0x0000006e6818723c */ /* 0x040fe20000001818 */
[----:B------:R-:W1:Y:S03]  /*d080*/  LDSM.16.MT88.4 R108, [R102] ;  /* 0x00000000666c783b */ /* 0x000e660000004200 */
[--C-:B-----5:R-:W-:Y:S04]  /*d090*/  FFMA.FTZ R103, R227, c[0x0][0x2d0], -R203.reuse ;  /* 0x0000b400e3677a23 */ /* 0x120fe800000108cb */
[----:B------:R4:W5:Y:S04]  /*d0a0*/  MUFU.EX2 R123, R103 ;  /* 0x00000067007b7308 */ /* 0x0009680000000800 */
[--C-:B----4-:R-:W-:Y:S06]  /*d0b0*/  FFMA.FTZ R103, R224, c[0x0][0x2d0], -R203.reuse ;  /* 0x0000b400e0677a23 */ /* 0x110fec00000108cb */
[----:B------:R4:W2:Y:S01]  /*d0c0*/  MUFU.EX2 R128, R103 ;  /* 0x0000006700807308 */ /* 0x0008a20000000800 */
[C---:B-1----:R-:W-:Y:S08]  /*d0d0*/  HMMA.16816.F32 R28, R104.reuse, R108, R28 ;  /* 0x0000006c681c723c */ /* 0x042ff0000000181c */
[C---:B------:R-:W-:Y:S01]  /*d0e0*/  HMMA.16816.F32 R32, R104.reuse, R110, R32 ;  /* 0x0000006e6820723c */ /* 0x040fe20000001820 */
[----:B------:R-:W1:Y:S03]  /*d0f0*/  LDSM.16.MT88.4 R108, [R0+0x3000] ;  /* 0x00300000006c783b */ /* 0x000e660000004200 */
[--C-:B----4-:R-:W-:Y:S04]  /*d100*/  FFMA.FTZ R103, R234, c[0x0][0x2d0], -R202.reuse ;  /* 0x0000b400ea677a23 */ /* 0x110fe800000108ca */
[----:B------:R4:W-:Y:S04]  /*d110*/  MUFU.EX2 R125, R103 ;  /* 0x00000067007d7308 */ /* 0x0009e80000000800 */
[--C-:B----4-:R-:W-:Y:S01]  /*d120*/  FFMA.FTZ R103, R233, c[0x0][0x2d0], -R202.reuse ;  /* 0x0000b400e9677a23 */ /* 0x110fe200000108ca */
[C---:B-1----:R-:W-:Y:S05]  /*d130*/  HMMA.16816.F32 R36, R104.reuse, R108, R36 ;  /* 0x0000006c6824723c */ /* 0x042fea0000001824 */
[----:B------:R1:W-:Y:S03]  /*d140*/  MUFU.EX2 R131, R103 ;  /* 0x0000006700837308 */ /* 0x0003e60000000800 */
[C---:B------:R-:W-:Y:S01]  /*d150*/  HMMA.16816.F32 R40, R104.reuse, R110, R40 ;  /* 0x0000006e6828723c */ /* 0x040fe20000001828 */
[----:B------:R-:W4:Y:S03]  /*d160*/  LDSM.16.MT88.4 R108, [R3+0x3000] ;  /* 0x00300000036c783b */ /* 0x000f260000004200 */
[--C-:B-1----:R-:W-:Y:S04]  /*d170*/  FFMA.FTZ R103, R231, c[0x0][0x2d0], -R202.reuse ;  /* 0x0000b400e7677a23 */ /* 0x102fe800000108ca */
[----:B------:R1:W-:Y:S01]  /*d180*/  MUFU.EX2 R134, R103 ;  /* 0x0000006700867308 */ /* 0x0003e20000000800 */
[C---:B----4-:R-:W-:Y:S03]  /*d190*/  HMMA.16816.F32 R44, R104.reuse, R108, R44 ;  /* 0x0000006c682c723c */ /* 0x050fe6000000182c */
[----:B-1----:R-:W-:Y:S05]  /*d1a0*/  FFMA.FTZ R103, R229, c[0x0][0x2d0], -R202 ;  /* 0x0000b400e5677a23 */ /* 0x002fea00000108ca */
[C---:B------:R-:W-:Y:S01]  /*d1b0*/  HMMA.16816.F32 R48, R104.reuse, R110, R48 ;  /* 0x0000006e6830723c */ /* 0x040fe20000001830 */
[----:B------:R-:W1:Y:S01]  /*d1c0*/  LDSM.16.MT88.4 R108, [R2+0x3000] ;  /* 0x00300000026c783b */ /* 0x000e620000004200 */
[----:B------:R4:W-:Y:S10]  /*d1d0*/  MUFU.EX2 R229, R121 ;  /* 0x0000007900e57308 */ /* 0x0009f40000000800 */
[----:B------:R3:W-:Y:S01]  /*d1e0*/  MUFU.EX2 R135, R103 ;  /* 0x0000006700877308 */ /* 0x0007e20000000800 */
[--C-:B----4-:R-:W-:Y:S09]  /*d1f0*/  FFMA.FTZ R121, R150, c[0x0][0x2d0], -R203.reuse ;  /* 0x0000b40096797a23 */ /* 0x110ff200000108cb */
[----:B------:R-:W-:Y:S01]  /*d200*/  MUFU.EX2 R225, R121 ;  /* 0x0000007900e17308 */ /* 0x000fe20000000800 */
[--C-:B---3--:R-:W-:Y:S09]  /*d210*/  FFMA.FTZ R103, R236, c[0x0][0x2d0], -R203.reuse ;  /* 0x0000b400ec677a23 */ /* 0x108ff200000108cb */
[----:B------:R3:W-:Y:S01]  /*d220*/  MUFU.EX2 R130, R103 ;  /* 0x0000006700827308 */ /* 0x0007e20000000800 */
[C---:B-1----:R-:W-:Y:S08]  /*d230*/  HMMA.16816.F32 R52, R104.reuse, R108, R52 ;  /* 0x0000006c6834723c */ /* 0x042ff00000001834 */
[C---:B------:R-:W-:Y:S01]  /*d240*/  HMMA.16816.F32 R56, R104.reuse, R110, R56 ;  /* 0x0000006e6838723c */ /* 0x040fe20000001838 */
[----:B------:R-:W1:Y:S03]  /*d250*/  LDSM.16.MT88.4 R108, [R102+0x3000] ;  /* 0x00300000666c783b */ /* 0x000e660000004200 */
[--C-:B---3--:R-:W-:Y:S04]  /*d260*/  FFMA.FTZ R103, R235, c[0x0][0x2d0], -R203.reuse ;  /* 0x0000b400eb677a23 */ /* 0x108fe800000108cb */
[----:B------:R3:W-:Y:S01]  /*d270*/  MUFU.EX2 R133, R103 ;  /* 0x0000006700857308 */ /* 0x0007e20000000800 */
[C---:B-1----:R-:W-:Y:S03]  /*d280*/  HMMA.16816.F32 R60, R104.reuse, R108, R60 ;  /* 0x0000006c683c723c */ /* 0x042fe6000000183c */
[----:B---3--:R-:W-:Y:S06]  /*d290*/  FFMA.FTZ R103, R232, c[0x0][0x2d0], -R203 ;  /* 0x0000b400e8677a23 */ /* 0x008fec00000108cb */
[----:B------:R1:W-:Y:S01]  /*d2a0*/  MUFU.EX2 R205, R103 ;  /* 0x0000006700cd7308 */ /* 0x0003e20000000800 */
[C---:B------:R-:W-:Y:S01]  /*d2b0*/  HMMA.16816.F32 R64, R104.reuse, R110, R64 ;  /* 0x0000006e6840723c */ /* 0x040fe20000001840 */
[----:B------:R-:W3:Y:S02]  /*d2c0*/  LDSM.16.MT88.4 R108, [R0+0x6000] ;  /* 0x00600000006c783b */ /* 0x000ee40000004200 */
[----:B-1----:R-:W-:Y:S02]  /*d2d0*/  FADD.FTZ R103, R216, R113 ;  /* 0x00000071d8677221 */ /* 0x002fe40000010000 */
[----:B------:R-:W-:Y:S02]  /*d2e0*/  FFMA.FTZ R216, R141, c[0x0][0x2d0], -R203 ;  /* 0x0000b4008dd87a23 */ /* 0x000fe400000108cb */
[----:B------:R-:W-:Y:S02]  /*d2f0*/  FADD.FTZ R116, R116, R103 ;  /* 0x0000006774747221 */ /* 0x000fe40000010000 */
[----:B------:R-:W-:Y:S03]  /*d300*/  FADD.FTZ R103, R117, R112 ;  /* 0x0000007075677221 */ /* 0x000fe60000010000 */
[----:B------:R-:W-:Y:S01]  /*d310*/  FADD.FTZ R116, R115, R116 ;  /* 0x0000007473747221 */ /* 0x000fe20000010000 */
[----:B------:R-:W-:Y:S01]  /*d320*/  MUFU.EX2 R216, R216 ;  /* 0x000000d800d87308 */ /* 0x000fe20000000800 */
[----:B------:R-:W-:Y:S02]  /*d330*/  FADD.FTZ R103, R114, R103 ;  /* 0x0000006772677221 */ /* 0x000fe40000010000 */
[--C-:B------:R-:W-:Y:S02]  /*d340*/  FFMA.FTZ R117, R244, c[0x0][0x2d0], -R202.reuse ;  /* 0x0000b400f4757a23 */ /* 0x100fe400000108ca */
[--C-:B------:R-:W-:Y:S01]  /*d350*/  FFMA.FTZ R112, R247, c[0x0][0x2d0], -R202.reuse ;  /* 0x0000b400f7707a23 */ /* 0x100fe200000108ca */
[----:B------:R-:W-:Y:S01]  /*d360*/  MOV R247, R145 ;  /* 0x0000009100f77202 */ /* 0x000fe20000000f00 */
[C---:B---3--:R-:W-:Y:S03]  /*d370*/  HMMA.16816.F32 R68, R104.reuse, R108, R68 ;  /* 0x0000006c6844723c */ /* 0x048fe60000001844 */
[----:B------:R-:W-:Y:S05]  /*d380*/  MUFU.EX2 R231, R117 ;  /* 0x0000007500e77308 */ /* 0x000fea0000000800 */
[C---:B------:R-:W-:Y:S01]  /*d390*/  HMMA.16816.F32 R72, R104.reuse, R110, R72 ;  /* 0x0000006e6848723c */ /* 0x040fe20000001848 */
[----:B------:R-:W1:Y:S04]  /*d3a0*/  LDSM.16.MT88.4 R108, [R3+0x6000] ;  /* 0x00600000036c783b */ /* 0x000e680000004200 */
[----:B------:R3:W-:Y:S02]  /*d3b0*/  MUFU.EX2 R126, R112 ;  /* 0x00000070007e7308 */ /* 0x0007e40000000800 */
[--C-:B---3--:R-:W-:Y:S01]  /*d3c0*/  FFMA.FTZ R112, R246, c[0x0][0x2d0], -R202.reuse ;  /* 0x0000b400f6707a23 */ /* 0x108fe200000108ca */
[----:B------:R-:W-:Y:S07]  /*d3d0*/  MOV R246, R144 ;  /* 0x0000009000f67202 */ /* 0x000fee0000000f00 */
[----:B------:R3:W-:Y:S01]  /*d3e0*/  MUFU.EX2 R235, R112 ;  /* 0x0000007000eb7308 */ /* 0x0007e20000000800 */
[----:B------:R-:W-:Y:S01]  /*d3f0*/  @P5 ISETP.GE.AND P1, PT, R246, c[0x0][0x1d4], PT ;  /* 0x00007500f6005a0c */ /* 0x000fe20003f26270 */
[C---:B-1----:R-:W-:Y:S08]  /*d400*/  HMMA.16816.F32 R76, R104.reuse, R108, R76 ;  /* 0x0000006c684c723c */ /* 0x042ff0000000184c */
[C---:B------:R-:W-:Y:S01]  /*d410*/  HMMA.16816.F32 R80, R104.reuse, R110, R80 ;  /* 0x0000006e6850723c */ /* 0x040fe20000001850 */
[----:B------:R-:W1:Y:S03]  /*d420*/  LDSM.16.MT88.4 R108, [R2+0x6000] ;  /* 0x00600000026c783b */ /* 0x000e660000004200 */
[--C-:B---3--:R-:W-:Y:S04]  /*d430*/  FFMA.FTZ R112, R237, c[0x0][0x2d0], -R202.reuse ;  /* 0x0000b400ed707a23 */ /* 0x108fe800000108ca */
[----:B------:R3:W-:Y:S04]  /*d440*/  MUFU.EX2 R237, R112 ;  /* 0x0000007000ed7308 */ /* 0x0007e80000000800 */
[--C-:B---3--:R-:W-:Y:S02]  /*d450*/  FFMA.FTZ R112, R238, c[0x0][0x2d0], -R202.reuse ;  /* 0x0000b400ee707a23 */ /* 0x108fe400000108ca */
[----:B------:R-:W-:Y:S02]  /*d460*/  FFMA.FTZ R202, R239, c[0x0][0x2d0], -R202 ;  /* 0x0000b400efca7a23 */ /* 0x000fe400000108ca */
[----:B------:R-:W3:Y:S02]  /*d470*/  LDL R239, [R1+0x2c] ;  /* 0x00002c0001ef7983 */ /* 0x000ee40000100800 */
[----:B------:R4:W-:Y:S01]  /*d480*/  MUFU.EX2 R238, R112 ;  /* 0x0000007000ee7308 */ /* 0x0009e20000000800 */
[C---:B-1----:R-:W-:Y:S08]  /*d490*/  HMMA.16816.F32 R84, R104.reuse, R108, R84 ;  /* 0x0000006c6854723c */ /* 0x042ff00000001854 */
[C---:B------:R-:W-:Y:S01]  /*d4a0*/  HMMA.16816.F32 R88, R104.reuse, R110, R88 ;  /* 0x0000006e6858723c */ /* 0x040fe20000001858 */
[----:B------:R-:W1:Y:S03]  /*d4b0*/  LDSM.16.MT88.4 R108, [R102+0x6000] ;  /* 0x00600000666c783b */ /* 0x000e660000004200 */
[--C-:B----4-:R-:W-:Y:S01]  /*d4c0*/  FFMA.FTZ R112, R251, c[0x0][0x2d0], -R203.reuse ;  /* 0x0000b400fb707a23 */ /* 0x110fe200000108cb */
[----:B------:R-:W-:Y:S03]  /*d4d0*/  MOV R251, R149 ;  /* 0x0000009500fb7202 */ /* 0x000fe60000000f00 */
[----:B------:R4:W-:Y:S01]  /*d4e0*/  MUFU.EX2 R232, R112 ;  /* 0x0000007000e87308 */ /* 0x0009e20000000800 */
[C---:B-1----:R-:W-:Y:S03]  /*d4f0*/  HMMA.16816.F32 R92, R104.reuse, R108, R92 ;  /* 0x0000006c685c723c */ /* 0x042fe6000000185c */
[----:B----4-:R-:W-:Y:S01]  /*d500*/  FFMA.FTZ R112, R250, c[0x0][0x2d0], -R203 ;  /* 0x0000b400fa707a23 */ /* 0x010fe200000108cb */
[----:B------:R-:W-:Y:S05]  /*d510*/  MOV R250, R148 ;  /* 0x0000009400fa7202 */ /* 0x000fea0000000f00 */
[----:B------:R1:W-:Y:S01]  /*d520*/  MUFU.EX2 R233, R112 ;  /* 0x0000007000e97308 */ /* 0x0003e20000000800 */
[----:B------:R-:W-:Y:S01]  /*d530*/  HMMA.16816.F32 R96, R104, R110, R96 ;  /* 0x0000006e6860723c */ /* 0x000fe20000001860 */
[----:B------:R-:W4:Y:S02]  /*d540*/  LDSM.16.MT88.4 R108, [R0+0x800] ;  /* 0x00080000006c783b */ /* 0x000f240000004200 */
[----:B------:R-:W-:Y:S04]  /*d550*/  @P5 ISETP.GE.AND P2, PT, R250, c[0x0][0x1d4], PT ;  /* 0x00007500fa005a0c */ /* 0x000fe80003f46270 */
[----:B------:R-:W-:Y:S02]  /*d560*/  F2FP.PACK_AB R104, R122, R114 ;  /* 0x000000727a68723e */ /* 0x000fe400000000ff */
[----:B------:R-:W-:Y:S03]  /*d570*/  F2FP.PACK_AB R106, R129, R124 ;  /* 0x0000007c816a723e */ /* 0x000fe600000000ff */
[----:B-----5:R-:W-:Y:S01]  /*d580*/  F2FP.PACK_AB R105, R123, R120 ;  /* 0x000000787b69723e */ /* 0x020fe200000000ff */
[----:B------:R-:W-:Y:S01]  /*d590*/  FADD.FTZ R120, R120, R116 ;  /* 0x0000007478787221 */ /* 0x000fe20000010000 */
[----:B--2---:R-:W-:Y:S01]  /*d5a0*/  F2FP.PACK_AB R107, R128, R127 ;  /* 0x0000007f806b723e */ /* 0x004fe200000000ff */
[----:B------:R-:W-:Y:S02]  /*d5b0*/  FADD.FTZ R116, R122, R103 ;  /* 0x000000677a747221 */ /* 0x000fe40000010000 */
[--C-:B------:R-:W-:Y:S02]  /*d5c0*/  FFMA.FTZ R103, R147, c[0x0][0x2d0], -R203.reuse ;  /* 0x0000b40093677a23 */ /* 0x100fe400000108cb */
[----:B------:R-:W-:Y:S02]  /*d5d0*/  FADD.FTZ R120, R123, R120 ;  /* 0x000000787b787221 */ /* 0x000fe40000010000 */
[----:B------:R2:W-:Y:S01]  /*d5e0*/  MUFU.EX2 R224, R103 ;  /* 0x0000006700e07308 */ /* 0x0005e20000000800 */
[--C-:B-1----:R-:W-:Y:S01]  /*d5f0*/  FFMA.FTZ R112, R245, c[0x0][0x2d0], -R203.reuse ;  /* 0x0000b400f5707a23 */ /* 0x102fe200000108cb */
[----:B------:R-:W-:Y:S04]  /*d600*/  MOV R245, R217 ;  /* 0x000000d900f57202 */ /* 0x000fe80000000f00 */
[----:B------:R-:W-:Y:S04]  /*d610*/  ISETP.GE.AND P3, PT, R245, 0x1, PT ;  /* 0x00000001f500780c */ /* 0x000fe80003f66270 */
[----:B------:R1:W-:Y:S01]  /*d620*/  MUFU.EX2 R234, R112 ;  /* 0x0000007000ea7308 */ /* 0x0003e20000000800 */
[C---:B----4-:R-:W-:Y:S09]  /*d630*/  HMMA.16816.F32 R4, R104.reuse, R108, R4 ;  /* 0x0000006c6804723c */ /* 0x050ff20000001804 */
[----:B------:R-:W4:Y:S03]  /*d640*/  MUFU.EX2 R217, R202 ;  /* 0x000000ca00d97308 */ /* 0x000f260000000800 */
[----:B--2---:R-:W-:Y:S02]  /*d650*/  FFMA.FTZ R103, R146, c[0x0][0x2d0], -R203 ;  /* 0x0000b40092677a23 */ /* 0x004fe400000108cb */
[----:B------:R-:W-:Y:S01]  /*d660*/  LDSM.16.MT88.4 R144, [R0+0x2800] ;  /* 0x002800000090783b */ /* 0x000fe20000004200 */
[C---:B------:R-:W-:Y:S04]  /*d670*/  HMMA.16816.F32 R8, R104.reuse, R110, R8 ;  /* 0x0000006e6808723c */ /* 0x040fe80000001808 */
[----:B------:R2:W-:Y:S03]  /*d680*/  MUFU.EX2 R227, R103 ;  /* 0x0000006700e37308 */ /* 0x0005e60000000800 */
[----:B------:R-:W5:Y:S08]  /*d690*/  LDSM.16.MT88.4 R108, [R3+0x800] ;  /* 0x00080000036c783b */ /* 0x000f700000004200 */
[----:B-1----:R-:W-:Y:S01]  /*d6a0*/  LDSM.16.MT88.4 R112, [R0+0x1800] ;  /* 0x001800000070783b */ /* 0x002fe20000004200 */
[----:B----4-:R-:W-:Y:S01]  /*d6b0*/  F2FP.PACK_AB R202, R217, R222 ;  /* 0x000000ded9ca723e */ /* 0x010fe200000000ff */
[----:B--2---:R-:W-:Y:S06]  /*d6c0*/  FADD.FTZ R103, R124, R116 ;  /* 0x000000747c677221 */ /* 0x004fec0000010000 */
[----:B------:R-:W-:Y:S01]  /*d6d0*/  LDSM.16.MT88.4 R116, [R0+0x2000] ;  /* 0x002000000074783b */ /* 0x000fe20000004200 */
[----:B------:R-:W-:Y:S02]  /*d6e0*/  FADD.FTZ R124, R127, R120 ;  /* 0x000000787f7c7221 */ /* 0x000fe40000010000 */
[----:B------:R-:W-:Y:S02]  /*d6f0*/  FADD.FTZ R103, R129, R103 ;  /* 0x0000006781677221 */ /* 0x000fe40000010000 */
[----:B------:R-:W-:Y:S02]  /*d700*/  FADD.FTZ R124, R128, R124 ;  /* 0x0000007c807c7221 */ /* 0x000fe40000010000 */
[----:B------:R-:W-:Y:S01]  /*d710*/  FADD.FTZ R103, R125, R103 ;  /* 0x000000677d677221 */ /* 0x000fe20000010000 */
[----:B------:R-:W-:Y:S03]  /*d720*/  LDSM.16.MT88.4 R120, [R2+0x2000] ;  /* 0x002000000278783b */ /* 0x000fe60000004200 */
[----:B------:R-:W-:Y:S04]  /*d730*/  FADD.FTZ R103, R131, R103 ;  /* 0x0000006783677221 */ /* 0x000fe80000010000 */
[----:B------:R-:W-:Y:S01]  /*d740*/  FADD.FTZ R103, R134, R103 ;  /* 0x0000006786677221 */ /* 0x000fe20000010000 */
[C---:B-----5:R-:W-:Y:S03]  /*d750*/  HMMA.16816.F32 R12, R104.reuse, R108, R12 ;  /* 0x0000006c680c723c */ /* 0x060fe6000000180c */
[----:B------:R-:W-:Y:S04]  /*d760*/  FADD.FTZ R103, R135, R103 ;  /* 0x0000006787677221 */ /* 0x000fe80000010000 */
[----:B------:R-:W-:Y:S01]  /*d770*/  FADD.FTZ R103, R126, R103 ;  /* 0x000000677e677221 */ /* 0x000fe20000010000 */
        /* <DEDUP_REMOVED lines=32> */
[----:B------:R-:W-:Y:S02]  /*d980*/  F2FP.PACK_AB R104, R131, R125 ;  /* 0x0000007d8368723e */ /* 0x000fe400000000ff */
[----:B------:R-:W-:Y:S03]  /*d990*/  F2FP.PACK_AB R105, R133, R130 ;  /* 0x000000828569723e */ /* 0x000fe600000000ff */
[----:B------:R-:W-:Y:S02]  /*d9a0*/  F2FP.PACK_AB R106, R135, R134 ;  /* 0x00000086876a723e */ /* 0x000fe400000000ff */
[----:B------:R-:W-:Y:S07]  /*d9b0*/  F2FP.PACK_AB R107, R205, R132 ;  /* 0x00000084cd6b723e */ /* 0x000fee00000000ff */
        /* <DEDUP_REMOVED lines=36> */
[----:B------:R1:W2:Y:S04]  /*dc00*/  MUFU.EX2 R236, R108 ;  /* 0x0000006c00ec7308 */ /* 0x0002a80000000800 */
[----:B------:R-:W-:Y:S02]  /*dc10*/  F2FP.PACK_AB R104, R235, R126 ;  /* 0x0000007eeb68723e */ /* 0x000fe400000000ff */
[----:B------:R-:W-:Y:S03]  /*dc20*/  F2FP.PACK_AB R106, R238, R237 ;  /* 0x000000edee6a723e */ /* 0x000fe600000000ff */
[----:B------:R-:W-:Y:S01]  /*dc30*/  F2FP.PACK_AB R105, R233, R232 ;  /* 0x000000e8e969723e */ /* 0x000fe200000000ff */
[----:B-1----:R-:W1:Y:S01]  /*dc40*/  LDSM.16.MT88.4 R108, [R3+0x1800] ;  /* 0x00180000036c783b */ /* 0x002e620000004200 */
[----:B--2---:R-:W-:Y:S07]  /*dc50*/  F2FP.PACK_AB R107, R236, R234 ;  /* 0x000000eaec6b723e */ /* 0x004fee00000000ff */
        /* <DEDUP_REMOVED lines=30> */
[C---:B--2---:R-:W-:Y:S07]  /*de40*/  HMMA.16816.F32 R84, R104.reuse, R112, R84 ;  /* 0x000000706854723c */ /* 0x044fee0000001854 */
[--C-:B------:R-:W-:Y:S01]  /*de50*/  FFMA.FTZ R112, R151, c[0x0][0x2d0], -R203.reuse ;  /* 0x0000b40097707a23 */ /* 0x100fe200000108cb */
[C---:B------:R-:W-:Y:S03]  /*de60*/  HMMA.16816.F32 R88, R104.reuse, R114, R88 ;  /* 0x000000726858723c */ /* 0x040fe60000001858 */
[----:B------:R2:W-:Y:S01]  /*de70*/  MUFU.EX2 R226, R112 ;  /* 0x0000007000e27308 */ /* 0x0005e20000000800 */
[----:B------:R-:W-:Y:S09]  /*de80*/  FFMA.FTZ R203, R140, c[0x0][0x2d0], -R203 ;  /* 0x0000b4008ccb7a23 */ /* 0x000ff200000108cb */
[----:B------:R-:W4:Y:S01]  /*de90*/  MUFU.EX2 R215, R203 ;  /* 0x000000cb00d77308 */ /* 0x000f220000000800 */
[C---:B-1----:R-:W-:Y:S01]  /*dea0*/  HMMA.16816.F32 R92, R104.reuse, R108, R92 ;  /* 0x0000006c685c723c */ /* 0x042fe2000000185c */
[----:B--2---:R-:W1:Y:S07]  /*deb0*/  LDSM.16.MT88.4 R112, [R3+0x2000] ;  /* 0x002000000370783b */ /* 0x004e6e0000004200 */
[----:B------:R-:W-:Y:S01]  /*dec0*/  HMMA.16816.F32 R96, R104, R110, R96 ;  /* 0x0000006e6860723c */ /* 0x000fe20000001860 */
[----:B------:R-:W2:Y:S03]  /*ded0*/  LDSM.16.MT88.4 R108, [R102+0x2000] ;  /* 0x00200000666c783b */ /* 0x000ea60000004200 */
[----:B----4-:R-:W-:Y:S03]  /*dee0*/  F2FP.PACK_AB R203, R215, R216 ;  /* 0x000000d8d7cb723e */ /* 0x010fe600000000ff */
[----:B------:R-:W-:Y:S02]  /*def0*/  F2FP.PACK_AB R104, R230, R228 ;  /* 0x000000e4e668723e */ /* 0x000fe400000000ff */
[----:B------:R-:W-:Y:S03]  /*df00*/  F2FP.PACK_AB R106, R229, R231 ;  /* 0x000000e7e56a723e */ /* 0x000fe600000000ff */
[----:B------:R-:W-:Y:S02]  /*df10*/  F2FP.PACK_AB R105, R227, R224 ;  /* 0x000000e0e369723e */ /* 0x000fe400000000ff */
[----:B------:R-:W-:Y:S07]  /*df20*/  F2FP.PACK_AB R107, R225, R226 ;  /* 0x000000e2e16b723e */ /* 0x000fee00000000ff */
[C---:B------:R-:W-:Y:S08]  /*df30*/  HMMA.16816.F32 R4, R104.reuse, R116, R4 ;  /* 0x000000746804723c */ /* 0x040ff00000001804 */
[C---:B------:R-:W-:Y:S01]  /*df40*/  HMMA.16816.F32 R8, R104.reuse, R118, R8 ;  /* 0x000000766808723c */ /* 0x040fe20000001808 */
[----:B------:R-:W4:Y:S07]  /*df50*/  LDSM.16.MT88.4 R116, [R0+0x5000] ;  /* 0x005000000074783b */ /* 0x000f2e0000004200 */
[C---:B-1----:R-:W-:Y:S08]  /*df60*/  HMMA.16816.F32 R12, R104.reuse, R112, R12 ;  /* 0x00000070680c723c */ /* 0x042ff0000000180c */
[C---:B------:R-:W-:Y:S01]  /*df70*/  HMMA.16816.F32 R16, R104.reuse, R114, R16 ;  /* 0x000000726810723c */ /* 0x040fe20000001810 */
[----:B------:R-:W1:Y:S07]  /*df80*/  LDSM.16.MT88.4 R112, [R3+0x5000] ;  /* 0x005000000370783b */ /* 0x000e6e0000004200 */
[C---:B------:R-:W-:Y:S08]  /*df90*/  HMMA.16816.F32 R20, R104.reuse, R120, R20 ;  /* 0x000000786814723c */ /* 0x040ff00000001814 */
[C---:B------:R-:W-:Y:S01]  /*dfa0*/  HMMA.16816.F32 R24, R104.reuse, R122, R24 ;  /* 0x0000007a6818723c */ /* 0x040fe20000001818 */
[----:B------:R-:W5:Y:S07]  /*dfb0*/  LDSM.16.MT88.4 R120, [R2+0x5000] ;  /* 0x005000000278783b */ /* 0x000f6e0000004200 */
[C---:B--2---:R-:W-:Y:S08]  /*dfc0*/  HMMA.16816.F32 R28, R104.reuse, R108, R28 ;  /* 0x0000006c681c723c */ /* 0x044ff0000000181c */
[C---:B------:R-:W-:Y:S01]  /*dfd0*/  HMMA.16816.F32 R32, R104.reuse, R110, R32 ;  /* 0x0000006e6820723c */ /* 0x040fe20000001820 */
[----:B------:R-:W2:Y:S07]  /*dfe0*/  LDSM.16.MT88.4 R108, [R102+0x5000] ;  /* 0x00500000666c783b */ /* 0x000eae0000004200 */
[C---:B----4-:R-:W-:Y:S08]  /*dff0*/  HMMA.16816.F32 R36, R104.reuse, R116, R36 ;  /* 0x000000746824723c */ /* 0x050ff00000001824 */
[C---:B------:R-:W-:Y:S01]  /*e000*/  HMMA.16816.F32 R40, R104.reuse, R118, R40 ;  /* 0x000000766828723c */ /* 0x040fe20000001828 */
[----:B------:R-:W4:Y:S07]  /*e010*/  LDSM.16.MT88.4 R116, [R0+0x8000] ;  /* 0x008000000074783b */ /* 0x000f2e0000004200 */
[C---:B-1----:R-:W-:Y:S08]  /*e020*/  HMMA.16816.F32 R44, R104.reuse, R112, R44 ;  /* 0x00000070682c723c */ /* 0x042ff0000000182c */
[C---:B------:R-:W-:Y:S01]  /*e030*/  HMMA.16816.F32 R48, R104.reuse, R114, R48 ;  /* 0x000000726830723c */ /* 0x040fe20000001830 */
[----:B------:R-:W1:Y:S07]  /*e040*/  LDSM.16.MT88.4 R112, [R3+0x8000] ;  /* 0x008000000370783b */ /* 0x000e6e0000004200 */
[C---:B-----5:R-:W-:Y:S08]  /*e050*/  HMMA.16816.F32 R52, R104.reuse, R120, R52 ;  /* 0x000000786834723c */ /* 0x060ff00000001834 */
[C---:B------:R-:W-:Y:S01]  /*e060*/  HMMA.16816.F32 R56, R104.reuse, R122, R56 ;  /* 0x0000007a6838723c */ /* 0x040fe20000001838 */
[----:B------:R-:W5:Y:S07]  /*e070*/  LDSM.16.MT88.4 R120, [R2+0x8000] ;  /* 0x008000000278783b */ /* 0x000f6e0000004200 */
[C---:B--2---:R-:W-:Y:S08]  /*e080*/  HMMA.16816.F32 R60, R104.reuse, R108, R60 ;  /* 0x0000006c683c723c */ /* 0x044ff0000000183c */
[C---:B------:R-:W-:Y:S01]  /*e090*/  HMMA.16816.F32 R64, R104.reuse, R110, R64 ;  /* 0x0000006e6840723c */ /* 0x040fe20000001840 */
[----:B------:R-:W2:Y:S07]  /*e0a0*/  LDSM.16.MT88.4 R108, [R102+0x8000] ;  /* 0x00800000666c783b */ /* 0x000eae0000004200 */
[C---:B----4-:R-:W-:Y:S08]  /*e0b0*/  HMMA.16816.F32 R68, R104.reuse, R116, R68 ;  /* 0x000000746844723c */ /* 0x050ff00000001844 */
[C---:B------:R-:W-:Y:S08]  /*e0c0*/  HMMA.16816.F32 R72, R104.reuse, R118, R72 ;  /* 0x000000766848723c */ /* 0x040ff00000001848 */
[C---:B-1----:R-:W-:Y:S07]  /*e0d0*/  HMMA.16816.F32 R76, R104.reuse, R112, R76 ;  /* 0x00000070684c723c */ /* 0x042fee000000184c */
[----:B------:R-:W-:Y:S01]  /*e0e0*/  FADD.FTZ R112, R130, R124 ;  /* 0x0000007c82707221 */ /* 0x000fe20000010000 */
[C---:B------:R-:W-:Y:S01]  /*e0f0*/  HMMA.16816.F32 R80, R104.reuse, R114, R80 ;  /* 0x000000726850723c */ /* 0x040fe20000001850 */
[----:B------:R-:W1:Y:S03]  /*e100*/  LDSM.16.MT88.4 R128, [R2+0x2800] ;  /* 0x002800000280783b */ /* 0x000e660000004200 */
[----:B------:R-:W-:Y:S04]  /*e110*/  FADD.FTZ R112, R133, R112 ;  /* 0x0000007085707221 */ /* 0x000fe80000010000 */
[C---:B-----5:R-:W-:Y:S08]  /*e120*/  HMMA.16816.F32 R84, R104.reuse, R120, R84 ;  /* 0x000000786854723c */ /* 0x060ff00000001854 */
[C---:B------:R-:W-:Y:S01]  /*e130*/  HMMA.16816.F32 R88, R104.reuse, R122, R88 ;  /* 0x0000007a6858723c */ /* 0x040fe20000001858 */
[----:B------:R-:W4:Y:S07]  /*e140*/  LDSM.16.MT88.4 R120, [R102+0x2800] ;  /* 0x002800006678783b */ /* 0x000f2e0000004200 */
[C---:B--2---:R-:W-:Y:S07]  /*e150*/  HMMA.16816.F32 R92, R104.reuse, R108, R92 ;  /* 0x0000006c685c723c */ /* 0x044fee000000185c */
[----:B------:R-:W-:Y:S01]  /*e160*/  FADD.FTZ R108, R132, R112 ;  /* 0x00000070846c7221 */ /* 0x000fe20000010000 */
[----:B------:R-:W-:Y:S01]  /*e170*/  HMMA.16816.F32 R96, R104, R110, R96 ;  /* 0x0000006e6860723c */ /* 0x000fe20000001860 */
[----:B------:R-:W2:Y:S03]  /*e180*/  LDSM.16.MT88.4 R112, [R0+0x5800] ;  /* 0x005800000070783b */ /* 0x000ea60000004200 */
[----:B------:R-:W-:Y:S04]  /*e190*/  FADD.FTZ R205, R205, R108 ;  /* 0x0000006ccdcd7221 */ /* 0x000fe80000010000 */
[C---:B------:R-:W-:Y:S01]  /*e1a0*/  HMMA.16816.F32 R148, R200.reuse, R144, R4 ;  /* 0x00000090c894723c */ /* 0x040fe20000001804 */
[----:B------:R-:W5:Y:S07]  /*e1b0*/  LDSM.16.MT88.4 R104, [R3+0x5800] ;  /* 0x005800000368783b */ /* 0x000f6e0000004200 */
[C---:B------:R-:W-:Y:S01]  /*e1c0*/  HMMA.16816.F32 R144, R200.reuse, R146, R8 ;  /* 0x00000092c890723c */ /* 0x040fe20000001808 */
[----:B------:R-:W2:Y:S07]  /*e1d0*/  LDSM.16.MT88.4 R4, [R2+0x5800] ;  /* 0x005800000204783b */ /* 0x000eae0000004200 */
[C---:B------:R-:W-:Y:S01]  /*e1e0*/  HMMA.16816.F32 R140, R200.reuse, R136, R12 ;  /* 0x00000088c88c723c */ /* 0x040fe2000000180c */
[----:B------:R-:W2:Y:S07]  /*e1f0*/  LDSM.16.MT88.4 R8, [R102+0x5800] ;  /* 0x005800006608783b */ /* 0x000eae0000004200 */
[C---:B------:R-:W-:Y:S01]  /*e200*/  HMMA.16816.F32 R136, R200.reuse, R138, R16 ;  /* 0x0000008ac888723c */ /* 0x040fe20000001810 */
[----:B------:R3:W5:Y:S07]  /*e210*/  LDSM.16.MT88.4 R12, [R0+0x8800] ;  /* 0x00880000000c783b */ /* 0x00076e0000004200 */
[C---:B-1----:R-:W-:Y:S01]  /*e220*/  HMMA.16816.F32 R132, R200.reuse, R128, R20 ;  /* 0x00000080c884723c */ /* 0x042fe20000001814 */
[----:B------:R1:W5:Y:S07]  /*e230*/  LDSM.16.MT88.4 R16, [R3+0x8800] ;  /* 0x008800000310783b */ /* 0x00036e0000004200 */
[C---:B------:R-:W-:Y:S08]  /*e240*/  HMMA.16816.F32 R128, R200.reuse, R130, R24 ;  /* 0x00000082c880723c */ /* 0x040ff00000001818 */
[C---:B----4-:R-:W-:Y:S04]  /*e250*/  HMMA.16816.F32 R124, R200.reuse, R120, R28 ;  /* 0x00000078c87c723c */ /* 0x050fe8000000181c */
[----:B---3--:R-:W-:Y:S04]  /*e260*/  @P5 IADD3 R0, R223, -0x2, RZ ;  /* 0xfffffffedf005810 */ /* 0x008fe80007ffe0ff */
[C---:B------:R-:W-:Y:S04]  /*e270*/  HMMA.16816.F32 R120, R200.reuse, R122, R32 ;  /* 0x0000007ac878723c */ /* 0x040fe80000001820 */
[----:B-1----:R-:W-:Y:S04]  /*e280*/  @P5 SHF.R.S32.HI R3, RZ, 0x1f, R0 ;  /* 0x0000001fff035819 */ /* 0x002fe80000011400 */
[C---:B--2---:R-:W-:Y:S04]  /*e290*/  HMMA.16816.F32 R116, R200.reuse, R112, R36 ;  /* 0x00000070c874723c */ /* 0x044fe80000001824 */
[----:B------:R-:W-:Y:S04]  /*e2a0*/  @P5 IMAD R3, R3, c[0x0][0x1e0], RZ ;  /* 0x0000780003035a24 */ /* 0x000fe800078e02ff */
[C---:B------:R-:W-:Y:S08]  /*e2b0*/  HMMA.16816.F32 R112, R200.reuse, R114, R40 ;  /* 0x00000072c870723c */ /* 0x040ff00000001828 */
[C---:B-----5:R-:W-:Y:S08]  /*e2c0*/  HMMA.16816.F32 R108, R200.reuse, R104, R44 ;  /* 0x00000068c86c723c */ /* 0x060ff0000000182c */
[C---:B------:R-:W-:Y:S08]  /*e2d0*/  HMMA.16816.F32 R104, R200.reuse, R106, R48 ;  /* 0x0000006ac868723c */ /* 0x040ff00000001830 */
[C---:B------:R-:W-:Y:S08]  /*e2e0*/  HMMA.16816.F32 R52, R200.reuse, R4, R52 ;  /* 0x00000004c834723c */ /* 0x040ff00000001834 */
[C---:B------:R-:W-:Y:S01]  /*e2f0*/  HMMA.16816.F32 R56, R200.reuse, R6, R56 ;  /* 0x00000006c838723c */ /* 0x040fe20000001838 */
[----:B------:R1:W2:Y:S07]  /*e300*/  LDSM.16.MT88.4 R4, [R2+0x8800] ;  /* 0x008800000204783b */ /* 0x0002ae0000004200 */
[C---:B------:R-:W-:Y:S07]  /*e310*/  HMMA.16816.F32 R60, R200.reuse, R8, R60 ;  /* 0x00000008c83c723c */ /* 0x040fee000000183c */
[C---:B------:R-:W-:Y:S01]  /*e320*/  @P5 IMAD.WIDE.U32 R8, R0.reuse, c[0x0][0x1e0], RZ ;  /* 0x0000780000085a25 */ /* 0x040fe200078e00ff */
[C---:B------:R-:W-:Y:S04]  /*e330*/  HMMA.16816.F32 R64, R200.reuse, R10, R64 ;  /* 0x0000000ac840723c */ /* 0x040fe80000001840 */
[----:B-1----:R-:W-:Y:S04]  /*e340*/  @P5 IMAD R2, R0, c[0x0][0x1e4], R3 ;  /* 0x0000790000025a24 */ /* 0x002fe800078e0203 */
[C---:B------:R-:W-:Y:S04]  /*e350*/  HMMA.16816.F32 R68, R200.reuse, R12, R68 ;  /* 0x0000000cc844723c */ /* 0x040fe80000001844 */
        /* <DEDUP_REMOVED lines=8> */
[C---:B------:R-:W-:Y:S01]  /*e3e0*/  @P5 LEA R12, P0, R2.reuse, c[0x0][0x1c8], 0x1 ;  /* 0x00007200020c5a11 */ /* 0x040fe200078008ff */
[----:B------:R-:W-:Y:S01]  /*e3f0*/  FADD.FTZ R14, R233, R9 ;  /* 0x00000009e90e7221 */ /* 0x000fe20000010000 */
[C---:B------:R-:W-:Y:S01]  /*e400*/  HMMA.16816.F32 R76, R200.reuse, R16, R76 ;  /* 0x00000010c84c723c */ /* 0x040fe2000000184c */
[----:B------:R-:W1:Y:S02]  /*e410*/  LDSM.16.MT88.4 R8, [R102+0x8800] ;  /* 0x008800006608783b */ /* 0x000e640000004200 */
[----:B------:R-:W-:Y:S01]  /*e420*/  @P5 IADD3 R3, R3, R0, RZ ;  /* 0x0000000003035210 */ /* 0x000fe20007ffe0ff */
[----:B------:R-:W-:Y:S03]  /*e430*/  FADD.FTZ R0, R237, R13 ;  /* 0x0000000ded007221 */ /* 0x000fe60000010000 */
[----:B------:R-:W-:Y:S01]  /*e440*/  @P5 LEA.HI.X R13, R2, c[0x0][0x1cc], R3, 0x1, P0 ;  /* 0x00007300020d5a11 */ /* 0x000fe200000f0c03 */
[----:B------:R-:W-:Y:S01]  /*e450*/  FADD.FTZ R3, R238, R0 ;  /* 0x00000000ee037221 */ /* 0x000fe20000010000 */
[----:B------:R-:W-:Y:S01]  /*e460*/  IADD3 R0, R245, 0x1, RZ ;  /* 0x00000001f5007810 */ /* 0x000fe20007ffe0ff */
[C---:B------:R-:W-:Y:S02]  /*e470*/  HMMA.16816.F32 R80, R200.reuse, R18, R80 ;  /* 0x00000012c850723c */ /* 0x040fe40000001850 */
[----:B------:R-:W-:Y:S01]  /*e480*/  @P5 MOV R16, c[0x0][0x1e0] ;  /* 0x0000780000105a02 */ /* 0x000fe20000000f00 */
[----:B------:R-:W-:Y:S01]  /*e490*/  FADD.FTZ R2, R234, R14 ;  /* 0x0000000eea027221 */ /* 0x000fe20000010000 */
[----:B------:R-:W-:Y:S01]  /*e4a0*/  SEL R0, R0, RZ, !P3 ;  /* 0x000000ff00007207 */ /* 0x000fe20005800000 */
[----:B------:R-:W-:Y:S01]  /*e4b0*/  FADD.FTZ R15, R228, R3 ;  /* 0x00000003e40f7221 */ /* 0x000fe20000010000 */
[----:B------:R-:W-:Y:S01]  /*e4c0*/  @P5 ISETP.GE.AND P0, PT, R247, c[0x0][0x1d4], PT ;  /* 0x00007500f7005a0c */ /* 0x000fe20003f06270 */
[----:B------:R-:W-:Y:S01]  /*e4d0*/  FADD.FTZ R2, R236, R2 ;  /* 0x00000002ec027221 */ /* 0x000fe20000010000 */
[C---:B--2---:R-:W-:Y:S01]  /*e4e0*/  HMMA.16816.F32 R84, R200.reuse, R4, R84 ;  /* 0x00000004c854723c */ /* 0x044fe20000001854 */
[----:B------:R2:W-:Y:S03]  /*e4f0*/  STL [R1], R0 ;  /* 0x0000000001007387 */ /* 0x0005e60000100800 */
[----:B------:R-:W-:Y:S01]  /*e500*/  @P5 MOV R14, 0x6 ;  /* 0x00000006000e5802 */ /* 0x000fe20000000f00 */
[----:B------:R-:W-:Y:S01]  /*e510*/  FADD.FTZ R3, R224, R2 ;  /* 0x00000002e0037221 */ /* 0x000fe20000010000 */
[----:B------:R-:W-:Y:S01]  /*e520*/  IADD3 R247, R223, -0x1, RZ ;  /* 0xffffffffdff77810 */ /* 0x000fe20007ffe0ff */
[----:B------:R-:W-:Y:S01]  /*e530*/  FADD.FTZ R5, R230, R15 ;  /* 0x0000000fe6057221 */ /* 0x000fe20000010000 */
[C---:B------:R-:W-:Y:S01]  /*e540*/  @P5 SHF.L.U64.HI R14, R16.reuse, R14, c[0x0][0x1e4] ;  /* 0x00007900100e5619 */ /* 0x040fe2000001020e */
[----:B------:R-:W-:Y:S01]  /*e550*/  FADD.FTZ R15, R227, R3 ;  /* 0x00000003e30f7221 */ /* 0x000fe20000010000 */
[C---:B------:R-:W-:Y:S03]  /*e560*/  HMMA.16816.F32 R88, R200.reuse, R6, R88 ;  /* 0x00000006c858723c */ /* 0x040fe60000001858 */
[----:B------:R-:W-:Y:S04]  /*e570*/  @P5 SHF.L.U32 R16, R16, 0x6, RZ ;  /* 0x0000000610105819 */ /* 0x000fe800000006ff */
[----:B------:R-:W-:Y:S01]  /*e580*/  @P5 IADD3 R2, P4, R16, R12, RZ ;  /* 0x0000000c10025210 */ /* 0x000fe20007f9e0ff */
[----:B------:R-:W-:Y:S04]  /*e590*/  FADD.FTZ R6, R226, R15 ;  /* 0x0000000fe2067221 */ /* 0x000fe80000010000 */
[----:B------:R-:W-:Y:S01]  /*e5a0*/  @P5 IADD3.X R3, R14, R13, RZ, P4, !PT ;  /* 0x0000000d0e035210 */ /* 0x000fe200027fe4ff */
[C---:B-1----:R-:W-:Y:S03]  /*e5b0*/  HMMA.16816.F32 R92, R200.reuse, R8, R92 ;  /* 0x00000008c85c723c */ /* 0x042fe6000000185c */
[----:B--2---:R-:W-:Y:S01]  /*e5c0*/  @P5 IMAD R0, R0, 0x9000, R239 ;  /* 0x0000900000005824 */ /* 0x004fe200078e02ef */
[----:B------:R-:W-:Y:S04]  /*e5d0*/  @P5 IADD3 R4, P3, R16, R2, RZ ;  /* 0x0000000210045210 */ /* 0x000fe80007f7e0ff */
[----:B------:R-:W-:Y:S01]  /*e5e0*/  @!PT LDS RZ, [RZ] ;  /* 0x00000000fffff984 */ /* 0x000fe20000000800 */
[----:B------:R-:W-:Y:S01]  /*e5f0*/  @!PT LDS RZ, [RZ] ;  /* 0x00000000fffff984 */ /* 0x000fe20000000800 */
[----:B------:R-:W-:Y:S01]  /*e600*/  @!PT LDS RZ, [RZ] ;  /* 0x00000000fffff984 */ /* 0x000fe20000000800 */
[----:B------:R1:W-:Y:S01]  /*e610*/  @P5 LDGSTS.E.BYPASS.LTC128B.128 [R0], [R12.64], !P2 ;  /* 0x000000000c005fae */ /* 0x0003e2000d101d46 */
[----:B------:R-:W-:Y:S07]  /*e620*/  HMMA.16816.F32 R96, R200, R10, R96 ;  /* 0x0000000ac860723c */ /* 0x000fee0000001860 */
        /* <DEDUP_REMOVED lines=13> */
[----:B------:R-:W-:Y:S01]  /*e700*/  ISETP.GT.AND P0, PT, R223, RZ, PT ;  /* 0x000000ffdf00720c */ /* 0x000fe20003f04270 */
[----:B--2---:R-:W-:Y:S01]  /*e710*/  FADD.FTZ R3, R229, R12 ;  /* 0x0000000ce5037221 */ /* 0x004fe20000010000 */
[----:B------:R-:W-:Y:S01]  /*e720*/  MOV R223, R247 ;  /* 0x000000f700df7202 */ /* 0x000fe20000000f00 */
[----:B------:R-:W-:Y:S02]  /*e730*/  FADD.FTZ R2, R225, R6 ;  /* 0x00000006e1027221 */ /* 0x000fe40000010000 */
[----:B------:R-:W-:Y:S02]  /*e740*/  FADD.FTZ R3, R218, R3 ;  /* 0x00000003da037221 */ /* 0x000fe40000010000 */
        /* <DEDUP_REMOVED lines=9> */
[----:B------:R-:W-:Y:S04]  /*e7e0*/  STL [R1+0x4], R2 ;  /* 0x0000040201007387 */ /* 0x000fe80000100800 */
[----:B------:R1:W-:Y:S02]  /*e7f0*/  STL [R1+0x8], R0 ;  /* 0x0000080001007387 */ /* 0x0003e40000100800 */
[----:B-1----:R-:W-:Y:S01]  /*e800*/  MOV R0, R101 ;  /* 0x0000006500007202 */ /* 0x002fe20000000f00 */
[----:B------:R-:W-:-:S05]  /*e810*/  @P0 BRA `(.L_x_1092) ;  /* 0xffffc14000000947 */ /* 0x000fca000383ffff */
.L_x_1091:
[----:B------:R-:W-:Y:S02]  /*e820*/  MOV R7, 0x1f ;  /* 0x0000001f00077802 */ /* 0x000fe40000000f00 */
[----:B------:R-:W-:Y:S01]  /*e830*/  MOV R6, 0xffffffff ;  /* 0xffffffff00067802 */ /* 0x000fe20000000f00 */
[----:B------:R-:W-:Y:S05]  /*e840*/  BRA.DIV ~URZ, `(.L_x_1093) ;  /* 0x000028c27f007947 */ /* 0x000fea000b800000 */
[----:B------:R-:W2:Y:S04]  /*e850*/  LDL R0, [R1+0x4] ;  /* 0x0000040001007983 */ /* 0x000ea80000100800 */
[----:B--2---:R2:W3:Y:S02]  /*e860*/  SHFL.BFLY PT, R4, R0, 0x2, 0x1f ;  /* 0x0c401f0000047f89 */ /* 0x0044e400000e0000 */
.L_x_1125:
[----:B--2---:R-:W2:Y:S02]  /*e870*/  LDL.LU R0, [R1+0x4] ;  /* 0x0000040001007983 */ /* 0x004ea40000300800 */
[----:B--23--:R-:W-:Y:S01]  /*e880*/  FADD.FTZ R4, R4, R0 ;  /* 0x0000000004047221 */ /* 0x00cfe20000010000 */
[----:B------:R-:W-:Y:S05]  /*e890*/  BRA.DIV ~URZ, `(.L_x_1094) ;  /* 0x000028d27f007947 */ /* 0x000fea000b800000 */
[----:B------:R-:W2:Y:S04]  /*e8a0*/  LDL.LU R5, [R1+0x8] ;  /* 0x0000080001057983 */ /* 0x000ea80000300800 */
[----:B------:R-:W3:Y:S02]  /*e8b0*/  SHFL.BFLY PT, R2, R4, 0x1, 0x1f ;  /* 0x0c201f0004027f89 */ /* 0x000ee400000e0000 */
[----:B---3--:R-:W-:-:S02]  /*e8c0*/  FADD.FTZ R4, R4, R2 ;  /* 0x0000000204047221 */ /* 0x008fc40000010000 */
[----:B--2---:R-:W2:Y:S02]  /*e8d0*/  SHFL.BFLY PT, R0, R5, 0x2, 0x1f ;  /* 0x0c401f0005007f89 */ /* 0x004ea400000e0000 */
[----:B--2---:R-:W-:-:S05]  /*e8e0*/  FADD.FTZ R0, R0, R5 ;  /* 0x0000000500007221 */ /* 0x004fca0000010000 */
[----:B-1----:R1:W2:Y:S02]  /*e8f0*/  SHFL.BFLY PT, R3, R0, 0x1, 0x1f ;  /* 0x0c201f0000037f89 */ /* 0x0022a400000e0000 */
.L_x_1126:
[----:B------:R-:W-:Y:S01]  /*e900*/  FSETP.NE.FTZ.AND P1, PT, R4, RZ, PT ;  /* 0x000000ff0400720b */ /* 0x000fe20003f35000 */
[----:B--2---:R-:W-:Y:S01]  /*e910*/  FADD.FTZ R3, R3, R0 ;  /* 0x0000000003037221 */ /* 0x004fe20000010000 */
[----:B------:R-:W-:Y:S02]  /*e920*/  MOV R2, RZ ;  /* 0x000000ff00027202 */ /* 0x000fe40000000f00 */
[----:B-1----:R-:W-:Y:S02]  /*e930*/  MOV R0, RZ ;  /* 0x000000ff00007202 */ /* 0x002fe40000000f00 */
[----:B------:R-:W-:Y:S02]  /*e940*/  FSETP.NE.FTZ.AND P0, PT, R3, RZ, PT ;  /* 0x000000ff0300720b */ /* 0x000fe40003f15000 */
[----:B------:R-:W-:Y:S02]  /*e950*/  MOV R50, 0xff800000 ;  /* 0xff80000000327802 */ /* 0x000fe40000000f00 */
[----:B------:R-:W-:-:S03]  /*e960*/  MOV R49, 0xff800000 ;  /* 0xff80000000317802 */ /* 0x000fc60000000f00 */
[----:B------:R-:W1:Y:S01]  /*e970*/  @P1 MUFU.RCP R2, R4 ;  /* 0x0000000400021308 */ /* 0x000e620000001000 */
[----:B------:R-:W-:-:S07]  /*e980*/  @P1 MOV R7, 0x3f317218 ;  /* 0x3f31721800071802 */ /* 0x000fce0000000f00 */
[----:B------:R-:W2:Y:S01]  /*e990*/  @P1 MUFU.LG2 R4, R4 ;  /* 0x0000000400041308 */ /* 0x000ea20000000c00 */
[----:B-1----:R-:W-:-:S07]  /*e9a0*/  FMUL.FTZ R148, R2, R148 ;  /* 0x0000009402947220 */ /* 0x002fce0000410000 */
[----:B------:R-:W1:Y:S01]  /*e9b0*/  @P0 MUFU.RCP R0, R3 ;  /* 0x0000000300000308 */ /* 0x000e620000001000 */
        /* <DEDUP_REMOVED lines=46> */
[----:B------:R-:W-:Y:S02]  /*eca0*/  FMUL.FTZ R97, R2, R97 ;  /* 0x0000006102617220 */ /* 0x000fe40000410000 */
[----:B------:R3:W4:Y:S01]  /*ecb0*/  @P0 MUFU.LG2 R2, R3 ;  /* 0x0000000300020308 */ /* 0x0007220000000c00 */
[----:B--2---:R-:W-:-:S02]  /*ecc0*/  @P1 FMUL.FTZ R5, R4, 0.69314718246459960938 ;  /* 0x3f31721804051820 */ /* 0x004fc40000410000 */
[----:B------:R-:W-:Y:S02]  /*ecd0*/  @P1 FMUL.FTZ R4, R7, c[0x0][0x2d0] ;  /* 0x0000b40007041a20 */ /* 0x000fe40000410000 */
[----:B-1----:R-:W-:Y:S02]  /*ece0*/  FMUL.FTZ R150, R0, R150 ;  /* 0x0000009600967220 */ /* 0x002fe40000410000 */
[----:B------:R-:W-:Y:S01]  /*ecf0*/  @P1 FFMA.FTZ R50, R4, R101, R5 ;  /* 0x0000006504321223 */ /* 0x000fe20000010005 */
[----:B------:R-:W-:Y:S01]  /*ed00*/  MOV R4, 0x1 ;  /* 0x0000000100047802 */ /* 0x000fe20000000f00 */
[C---:B------:R-:W-:Y:S02]  /*ed10*/  FMUL.FTZ R47, R0.reuse, R151 ;  /* 0x00000097002f7220 */ /* 0x040fe40000410000 */
[C---:B------:R-:W-:Y:S02]  /*ed20*/  FMUL.FTZ R146, R0.reuse, R146 ;  /* 0x0000009200927220 */ /* 0x040fe40000410000 */
[----:B------:R-:W-:-:S02]  /*ed30*/  FMUL.FTZ R45, R0, R147 ;  /* 0x00000093002d7220 */ /* 0x000fc40000410000 */
[----:B------:R-:W-:Y:S01]  /*ed40*/  FMUL.FTZ R142, R0, R142 ;  /* 0x0000008e008e7220 */ /* 0x000fe20000410000 */
[----:B---3--:R-:W-:Y:S01]  /*ed50*/  @P0 MOV R3, 0x3f317218 ;  /* 0x3f31721800030802 */ /* 0x008fe20000000f00 */
[----:B----4-:R-:W-:Y:S02]  /*ed60*/  @P0 FMUL.FTZ R2, R2, 0.69314718246459960938 ;  /* 0x3f31721802020820 */ /* 0x010fe40000410000 */
[C---:B------:R-:W-:Y:S02]  /*ed70*/  FMUL.FTZ R43, R0.reuse, R143 ;  /* 0x0000008f002b7220 */ /* 0x040fe40000410000 */
[----:B------:R-:W-:Y:S02]  /*ed80*/  @P0 FMUL.FTZ R3, R3, c[0x0][0x2d0] ;  /* 0x0000b40003030a20 */ /* 0x000fe40000410000 */
        /* <DEDUP_REMOVED lines=41> */
[----:B------:R-:W-:Y:S01]  /*f020*/  FMUL.FTZ R99, R0, R99 ;  /* 0x0000006300637220 */ /* 0x000fe20000410000 */
[----:B------:R-:W-:Y:S01]  /*f030*/  PRMT R0, R4, 0x7610, R0 ;  /* 0x0000761004007816 */ /* 0x000fe20000000000 */
[----:B------:R-:W-:Y:S02]  /*f040*/  @P0 FFMA.FTZ R49, R3, R100, R2 ;  /* 0x0000006403310223 */ /* 0x000fe40000010002 */
.L_x_1082:
        /* <DEDUP_REMOVED lines=19> */
.L_x_1096:
[----:B-1----:R-:W-:Y:S05]  /*f180*/  BSYNC B0 ;  /* 0x0000000000007941 */ /* 0x002fea0003800000 */
.L_x_1095:
        /* <DEDUP_REMOVED lines=120> */
[----:B------:R-:W-:Y:S05]  /*f910*/  CALL.REL.NOINC `($__internal_3_$__cuda_sm70_shflsync_idx_p) ;  /* 0x00001d1000007944 */ /* 0x000fea0003c00000 */
.L_x_1099:
[----:B-1----:R-:W2:Y:S04]  /*f920*/  LDL R2, [R1+0x98] ;  /* 0x0000980001027983 */ /* 0x002ea80000100800 */
[----:B------:R-:W3:Y:S04]  /*f930*/  LDL.LU R13, [R1+0x50] ;  /* 0x00005000010d7983 */ /* 0x000ee80000300800 */
[----:B------:R-:W4:Y:S04]  /*f940*/  LDL.LU R12, [R1+0x54] ;  /* 0x00005400010c7983 */ /* 0x000f280000300800 */
[----:B------:R-:W2:Y:S01]  /*f950*/  LDL.LU R15, [R1+0x5c] ;  /* 0x00005c00010f7983 */ /* 0x000ea20000300800 */
[----:B------:R-:W-:-:S03]  /*f960*/  IMAD.MOV.U32 R0, RZ, RZ, 0x1 ;  /* 0x00000001ff007424 */ /* 0x000fc600078e00ff */
[----:B------:R-:W1:Y:S02]  /*f970*/  S2R R16, SR_TID.X ;  /* 0x0000000000107919 */ /* 0x000e640000002100 */
[----:B------:R-:W-:Y:S02]  /*f980*/  ISETP.NE.AND P1, PT, R0, c[0x0][0x4e8], PT ;  /* 0x00013a0000007a0c */ /* 0x000fe40003f25270 */
[----:B------:R2:W5:Y:S04]  /*f990*/  LDL.64 R68, [R1+0x10] ;  /* 0x0000100001447983 */ /* 0x0005680000100a00 */
[----:B------:R2:W5:Y:S04]  /*f9a0*/  LDL R64, [R1+0x70] ;  /* 0x0000700001407983 */ /* 0x0005680000100800 */
[----:B------:R2:W5:Y:S04]  /*f9b0*/  LDL R23, [R1+0x1c] ;  /* 0x00001c0001177983 */ /* 0x0005680000100800 */
[----:B------:R2:W5:Y:S04]  /*f9c0*/  LDL R22, [R1+0x60] ;  /* 0x0000600001167983 */ /* 0x0005680000100800 */
[----:B------:R2:W5:Y:S01]  /*f9d0*/  LDL R21, [R1+0x20] ;  /* 0x0000200001157983 */ /* 0x0005620000100800 */
[----:B-1----:R-:W-:-:S03]  /*f9e0*/  SHF.R.S32.HI R10, RZ, 0x1f, R16 ;  /* 0x0000001fff0a7819 */ /* 0x002fc60000011410 */
[----:B------:R-:W1:Y:S01]  /*f9f0*/  S2R R18, SR_TID.X ;  /* 0x0000000000127919 */ /* 0x000e620000002100 */
[----:B------:R-:W-:-:S04]  /*fa00*/  LEA.HI R10, R10, R16, RZ, 0x3 ;  /* 0x000000100a0a7211 */ /* 0x000fc800078f18ff */
[----:B------:R-:W-:-:S05]  /*fa10*/  LOP3.LUT R10, R10, 0xfffffff8, RZ, 0xc0, !PT ;  /* 0xfffffff80a0a7812 */ /* 0x000fca00078ec0ff */
[----:B------:R-:W-:Y:S02]  /*fa20*/  IMAD.IADD R10, R16, 0x1, -R10 ;  /* 0x00000001100a7824 */ /* 0x000fe400078e0a0a */
[----:B------:R-:W2:Y:S01]  /*fa30*/  LDL R16, [R1+0xa0] ;  /* 0x0000a00001107983 */ /* 0x000ea20000100800 */
[----:B-1----:R-:W-:-:S04]  /*fa40*/  SHF.R.S32.HI R14, RZ, 0x1f, R18 ;  /* 0x0000001fff0e7819 */ /* 0x002fc80000011412 */
[----:B------:R-:W-:-:S04]  /*fa50*/  LEA.HI R14, R14, R18, RZ, 0x3 ;  /* 0x000000120e0e7211 */ /* 0x000fc800078f18ff */
[----:B------:R-:W-:-:S04]  /*fa60*/  SHF.R.S32.HI R14, RZ, 0x3, R14 ;  /* 0x00000003ff0e7819 */ /* 0x000fc8000001140e */
[----:B------:R-:W-:Y:S02]  /*fa70*/  LEA R10, R10, R14, 0x5 ;  /* 0x0000000e0a0a7211 */ /* 0x000fe400078e28ff */
[----:B---3--:R-:W-:Y:S02]  /*fa80*/  SHF.R.S32.HI R7, RZ, 0x1f, R13 ;  /* 0x0000001fff077819 */ /* 0x008fe4000001140d */
[----:B----4-:R-:W-:-:S03]  /*fa90*/  SHF.R.S32.HI R11, RZ, 0x1f, R12 ;  /* 0x0000001fff0b7819 */ /* 0x010fc6000001140c */
[----:B------:R-:W-:Y:S02]  /*faa0*/  IMAD R4, R7, c[0x0][0x490], RZ ;  /* 0x0001240007047a24 */ /* 0x000fe400078e02ff */
[----:B--2---:R-:W-:Y:S02]  /*fab0*/  IMAD.IADD R6, R2, 0x1, R15 ;  /* 0x0000000102067824 */ /* 0x004fe400078e020f */
[----:B------:R-:W-:-:S03]  /*fac0*/  IMAD.WIDE.U32 R2, R13, c[0x0][0x490], RZ ;  /* 0x000124000d027a25 */ /* 0x000fc600078e00ff */
[----:B------:R-:W-:Y:S01]  /*fad0*/  MOV R0, R6 ;  /* 0x0000000600007202 */ /* 0x000fe20000000f00 */
[----:B------:R-:W-:-:S04]  /*fae0*/  @P1 IMAD.HI.U32 R5, R6, c[0x0][0x4ec], RZ ;  /* 0x00013b0006051a27 */ /* 0x000fc800078e00ff */
[----:B------:R-:W-:Y:S01]  /*faf0*/  IMAD R4, R13, c[0x0][0x494], R4 ;  /* 0x000125000d047a24 */ /* 0x000fe200078e0204 */
[----:B------:R-:W-:Y:S01]  /*fb00*/  @P1 SHF.R.U32.HI R0, RZ, c[0x0][0x4f0], R5 ;  /* 0x00013c00ff001a19 */ /* 0x000fe20000011605 */
[----:B------:R-:W-:Y:S02]  /*fb10*/  IMAD R9, R11, c[0x0][0x498], RZ ;  /* 0x000126000b097a24 */ /* 0x000fe400078e02ff */
[----:B------:R-:W-:Y:S01]  /*fb20*/  IMAD.IADD R3, R3, 0x1, R4 ;  /* 0x0000000103037824 */ /* 0x000fe200078e0204 */
[----:B------:R-:W-:-:S03]  /*fb30*/  IADD3 R8, -R0, RZ, RZ ;  /* 0x000000ff00087210 */ /* 0x000fc60007ffe1ff */
[----:B------:R-:W-:-:S04]  /*fb40*/  IMAD.WIDE.U32 R4, R12, c[0x0][0x498], R2 ;  /* 0x000126000c047a25 */ /* 0x000fc800078e0002 */
[----:B------:R-:W-:Y:S01]  /*fb50*/  IMAD R2, R8, c[0x0][0x4e8], R6 ;  /* 0x00013a0008027a24 */ /* 0x000fe200078e0206 */
[----:B------:R-:W-:Y:S01]  /*fb60*/  SHF.R.S32.HI R6, RZ, 0x1f, R0 ;  /* 0x0000001fff067819 */ /* 0x000fe20000011400 */
[----:B------:R-:W-:Y:S01]  /*fb70*/  IMAD R3, R12, c[0x0][0x49c], R9 ;  /* 0x000127000c037a24 */ /* 0x000fe200078e0209 */
[----:B------:R-:W-:Y:S02]  /*fb80*/  IADD3 R4, P0, R0, R4, RZ ;  /* 0x0000000400047210 */ /* 0x000fe40007f1e0ff */
[----:B------:R-:W-:Y:S01]  /*fb90*/  SHF.R.S32.HI R8, RZ, 0x1f, R2 ;  /* 0x0000001fff087819 */ /* 0x000fe20000011402 */
[----:B------:R-:W-:Y:S01]  /*fba0*/  IMAD R0, R7, c[0x0][0x3e8], RZ ;  /* 0x0000fa0007007a24 */ /* 0x000fe200078e02ff */
[----:B------:R-:W-:Y:S01]  /*fbb0*/  IADD3.X R5, R6, R5, R3, P0, !PT ;  /* 0x0000000506057210 */ /* 0x000fe200007fe403 */
[----:B------:R-:W-:-:S04]  /*fbc0*/  IMAD.WIDE.U32 R6, R13, c[0x0][0x3e8], RZ ;  /* 0x0000fa000d067a25 */ /* 0x000fc800078e00ff */
[----:B------:R-:W-:Y:S02]  /*fbd0*/  IMAD R3, R8, c[0x0][0x488], RZ ;  /* 0x0001220008037a24 */ /* 0x000fe400078e02ff */
[----:B------:R-:W-:Y:S02]  /*fbe0*/  IMAD R8, R13, c[0x0][0x3ec], R0 ;  /* 0x0000fb000d087a24 */ /* 0x000fe400078e0200 */
[----:B------:R-:W2:Y:S01]  /*fbf0*/  LDL R13, [R1+0x28] ;  /* 0x00002800010d7983 */ /* 0x000ea20000100800 */
[----:B------:R-:W-:Y:S02]  /*fc00*/  IMAD.IADD R10, R15, 0x1, R10 ;  /* 0x000000010f0a7824 */ /* 0x000fe400078e020a */
[C---:B------:R-:W-:Y:S02]  /*fc10*/  IMAD R9, R2.reuse, c[0x0][0x48c], R3 ;  /* 0x0001230002097a24 */ /* 0x040fe400078e0203 */
[----:B------:R-:W-:Y:S01]  /*fc20*/  IMAD.WIDE.U32 R4, R2, c[0x0][0x488], R4 ;  /* 0x0001220002047a25 */ /* 0x000fe200078e0004 */
[----:B------:R-:W-:-:S03]  /*fc30*/  SHF.R.S32.HI R17, RZ, 0x1f, R18 ;  /* 0x0000001fff117819 */ /* 0x000fc60000011412 */
[----:B------:R-:W-:Y:S01]  /*fc40*/  @P1 IMAD.HI.U32 R2, R10, c[0x0][0x4ec], RZ ;  /* 0x00013b000a021a27 */ /* 0x000fe200078e00ff */
[----:B------:R-:W-:Y:S02]  /*fc50*/  MOV R0, R10 ;  /* 0x0000000a00007202 */ /* 0x000fe40000000f00 */
[----:B------:R-:W-:Y:S01]  /*fc60*/  IADD3 R5, R5, R9, RZ ;  /* 0x0000000905057210 */ /* 0x000fe20007ffe0ff */
[----:B------:R-:W-:Y:S01]  /*fc70*/  IMAD.IADD R3, R7, 0x1, R8 ;  /* 0x0000000107037824 */ /* 0x000fe200078e0208 */
[----:B------:R-:W-:Y:S01]  /*fc80*/  @P1 SHF.R.U32.HI R0, RZ, c[0x0][0x4f0], R2 ;  /* 0x00013c00ff001a19 */ /* 0x000fe20000011602 */
[----:B------:R-:W-:Y:S01]  /*fc90*/  IMAD.MOV.U32 R2, RZ, RZ, R6 ;  /* 0x000000ffff027224 */ /* 0x000fe200078e0006 */
[C---:B------:R-:W-:Y:S01]  /*fca0*/  LEA R8, P0, R4.reuse, c[0x0][0x450], 0x2 ;  /* 0x0001140004087a11 */ /* 0x040fe200078010ff */
[----:B------:R-:W-:Y:S01]  /*fcb0*/  IMAD R6, R11, c[0x0][0x3f0], RZ ;  /* 0x0000fc000b067a24 */ /* 0x000fe200078e02ff */
[----:B------:R-:W-:Y:S02]  /*fcc0*/  LEA.HI R17, R17, R18, RZ, 0x5 ;  /* 0x0000001211117211 */ /* 0x000fe400078f28ff */
[----:B------:R-:W-:Y:S01]  /*fcd0*/  LEA.HI.X R5, R4, c[0x0][0x454], R5, 0x2, P0 ;  /* 0x0001150004057a11 */ /* 0x000fe200000f1405 */
[C---:B------:R-:W-:Y:S01]  /*fce0*/  IMAD R9, R12.reuse, c[0x0][0x3f4], R6 ;  /* 0x0000fd000c097a24 */ /* 0x040fe200078e0206 */
[----:B------:R-:W-:Y:S01]  /*fcf0*/  LOP3.LUT R17, R17, 0xffffffe0, RZ, 0xc0, !PT ;  /* 0xffffffe011117812 */ /* 0x000fe200078ec0ff */
[----:B------:R-:W-:Y:S01]  /*fd00*/  IMAD.WIDE.U32 R2, R12, c[0x0][0x3f0], R2 ;  /* 0x0000fc000c027a25 */ /* 0x000fe200078e0002 */
[----:B------:R-:W-:Y:S01]  /*fd10*/  SHFL.IDX PT, R6, R8, RZ, 0x1c1f ;  /* 0x001c1fff08067589 */ /* 0x000fe200000e0000 */
[----:B------:R-:W-:-:S03]  /*fd20*/  IADD3 R11, -R0, RZ, RZ ;  /* 0x000000ff000b7210 */ /* 0x000fc60007ffe1ff */
[----:B------:R-:W1:Y:S01]  /*fd30*/  SHFL.IDX PT, R7, R5, RZ, 0x1c1f ;  /* 0x001c1fff05077589 */ /* 0x000e6200000e0000 */
[----:B------:R-:W-:Y:S01]  /*fd40*/  IMAD.IADD R17, R18, 0x1, -R17 ;  /* 0x0000000112117824 */ /* 0x000fe200078e0a11 */
[----:B------:R-:W-:Y:S02]  /*fd50*/  IADD3 R3, R3, R9, RZ ;  /* 0x0000000903037210 */ /* 0x000fe40007ffe0ff */
[----:B------:R3:W-:Y:S01]  /*fd60*/  SHFL.IDX PT, R4, R8, 0x1, 0x1c1f ;  /* 0x003c1f0008047f89 */ /* 0x0007e200000e0000 */
[----:B------:R-:W-:Y:S01]  /*fd70*/  ULDC UR5, c[0x0][0x4e8] ;  /* 0x00013a0000057ab9 */ /* 0x000fe20000000800 */
[----:B------:R-:W-:Y:S02]  /*fd80*/  IMAD.IADD R9, R16, 0x1, R15 ;  /* 0x0000000110097824 */ /* 0x000fe400078e020f */
[----:B------:R-:W4:Y:S01]  /*fd90*/  SHFL.IDX PT, R5, R5, 0x1, 0x1c1f ;  /* 0x003c1f0005057f89 */ /* 0x000f2200000e0000 */
[----:B------:R-:W-:Y:S02]  /*fda0*/  ULDC UR4, c[0x0][0x388] ;  /* 0x0000e20000047ab9 */ /* 0x000fe40000000800 */
[----:B------:R-:W-:Y:S01]  /*fdb0*/  UIMAD UR4, UR5, UR4, URZ ;  /* 0x00000004050472a4 */ /* 0x000fe2000f8e023f */
[----:B------:R-:W-:-:S05]  /*fdc0*/  LOP3.LUT P0, RZ, R17, 0x3, RZ, 0xc0, !PT ;  /* 0x0000000311ff7812 */ /* 0x000fca000780c0ff */
[----:B------:R-:W-:Y:S01]  /*fdd0*/  ISETP.GE.OR P1, PT, R9, UR4, P0 ;  /* 0x0000000409007c0c */ /* 0x000fe20008726670 */
[----:B---3--:R-:W-:Y:S01]  /*fde0*/  IMAD R8, R11, c[0x0][0x4e8], R10 ;  /* 0x00013a000b087a24 */ /* 0x008fe200078e020a */
[----:B------:R-:W-:-:S04]  /*fdf0*/  IADD3 R11, R9, 0x8, RZ ;  /* 0x00000008090b7810 */ /* 0x000fc80007ffe0ff */
[----:B------:R-:W-:Y:S02]  /*fe00*/  ISETP.GE.OR P0, PT, R11, UR4, P0 ;  /* 0x000000040b007c0c */ /* 0x000fe40008706670 */
[----:B------:R-:W-:-:S05]  /*fe10*/  SHF.R.S32.HI R12, RZ, 0x1f, R0 ;  /* 0x0000001fff0c7819 */ /* 0x000fca0000011400 */
[----:B-1----:R1:W-:Y:S01]  /*fe20*/  @!P1 ST.E [R6.64], R50 ;  /* 0x0000003206009985 */ /* 0x0023e2000c101906 */
[----:B------:R-:W-:Y:S02]  /*fe30*/  IMAD R10, R12, c[0x0][0x3e0], RZ ;  /* 0x0000f8000c0a7a24 */ /* 0x000fe400078e02ff */
[----:B------:R-:W-:-:S03]  /*fe40*/  IMAD.WIDE.U32 R2, R0, c[0x0][0x3e0], R2 ;  /* 0x0000f80000027a25 */ /* 0x000fc600078e0002 */
[----:B----4-:R1:W-:Y:S01]  /*fe50*/  @!P0 ST.E [R4.64], R49 ;  /* 0x0000003104008985 */ /* 0x0103e2000c101906 */
[----:B------:R-:W-:Y:S01]  /*fe60*/  IMAD R9, R0, c[0x0][0x3e4], R10 ;  /* 0x0000f90000097a24 */ /* 0x000fe200078e020a */
[----:B------:R-:W-:-:S04]  /*fe70*/  SHF.R.S32.HI R0, RZ, 0x1f, R8 ;  /* 0x0000001fff007819 */ /* 0x000fc80000011408 */
[----:B------:R-:W-:Y:S01]  /*fe80*/  IADD3 R3, R3, R9, RZ ;  /* 0x0000000903037210 */ /* 0x000fe20007ffe0ff */
[----:B------:R-:W-:-:S04]  /*fe90*/  IMAD R0, R0, c[0x0][0x3d8], RZ ;  /* 0x0000f60000007a24 */ /* 0x000fc800078e02ff */
[C---:B------:R-:W-:Y:S02]  /*fea0*/  IMAD R0, R8.reuse, c[0x0][0x3dc], R0 ;  /* 0x0000f70008007a24 */ /* 0x040fe400078e0200 */
[----:B------:R-:W-:Y:S01]  /*feb0*/  IMAD.WIDE.U32 R2, R8, c[0x0][0x3d8], R2 ;  /* 0x0000f60008027a25 */ /* 0x000fe200078e0002 */
[----:B------:R-:W-:-:S03]  /*fec0*/  IADD3 R11, R14, R15, RZ ;  /* 0x0000000f0e0b7210 */ /* 0x000fc60007ffe0ff */
[----:B------:R-:W-:Y:S01]  /*fed0*/  IMAD.IADD R0, R3, 0x1, R0 ;  /* 0x0000000103007824 */ /* 0x000fe200078e0200 */
[----:B------:R-:W-:-:S04]  /*fee0*/  LEA R20, P0, R2, c[0x0][0x380], 0x1 ;  /* 0x0000e00002147a11 */ /* 0x000fc800078008ff */
[----:B------:R-:W-:Y:S02]  /*fef0*/  LEA.HI.X R10, R2, c[0x0][0x384], R0, 0x1, P0 ;  /* 0x0000e100020a7a11 */ /* 0x000fe400000f0c00 */
        /* <DEDUP_REMOVED lines=29> */
.L_x_1101:
[----:B---34-:R-:W-:Y:S05]  /*100d0*/  BSYNC B0 ;  /* 0x0000000000007941 */ /* 0x018fea0003800000 */
.L_x_1100:
        /* <DEDUP_REMOVED lines=9> */
[CC--:B--2---:R-:W-:Y:S02]  /*10170*/  @!P2 LEA R8, P5, R68.reuse, R0.reuse, 0x1 ;  /* 0x000000004408a211 */ /* 0x0c4fe400078a08ff */
[-C--:B-1----:R-:W-:Y:S02]  /*10180*/  @!P1 LEA R6, P4, R23, R0.reuse, 0x1 ;  /* 0x0000000017069211 */ /* 0x082fe400078808ff */
[----:B------:R-:W-:Y:S02]  /*10190*/  @!P0 LEA R4, P3, R21, R0, 0x1 ;  /* 0x0000000015048211 */ /* 0x000fe400078608ff */
[-C--:B----4-:R-:W-:Y:S02]  /*101a0*/  @!P2 LEA.HI.X R9, R68, R2.reuse, R69, 0x1, P5 ;  /* 0x000000024409a211 */ /* 0x090fe400028f0c45 */
[-C--:B------:R-:W-:Y:S02]  /*101b0*/  @!P1 LEA.HI.X R7, R23, R2.reuse, R64, 0x1, P4 ;  /* 0x0000000217079211 */ /* 0x080fe400020f0c40 */
[----:B------:R-:W-:Y:S01]  /*101c0*/  @!P0 LEA.HI.X R5, R21, R2, R22, 0x1, P3 ;  /* 0x0000000215058211 */ /* 0x000fe200018f0c16 */
[----:B------:R1:W-:Y:S04]  /*101d0*/  @!P2 ST.E.128 [R8.64], R36 ;  /* 0x000000240800a985 */ /* 0x0003e8000c101d06 */
[----:B------:R1:W-:Y:S04]  /*101e0*/  @!P1 ST.E.128 [R6.64], R32 ;  /* 0x0000002006009985 */ /* 0x0003e8000c101d06 */
[----:B------:R1:W-:Y:S02]  /*101f0*/  @!P0 ST.E.128 [R4.64], R28 ;  /* 0x0000001c04008985 */ /* 0x0003e4000c101d06 */
.L_x_1103:
[----:B------:R-:W-:Y:S05]  /*10200*/  BSYNC B0 ;  /* 0x0000000000007941 */ /* 0x000fea0003800000 */
.L_x_1102:
[----:B------:R-:W-:Y:S01]  /*10210*/  IADD3 R3, R11, 0x40, RZ ;  /* 0x000000400b037810 */ /* 0x000fe20007ffe0ff */
[----:B----4-:R4:W3:Y:S01]  /*10220*/  SHFL.IDX PT, R2, R10, 0x2, 0x181f ;  /* 0x00581f000a027f89 */ /* 0x0108e200000e0000 */
[----:B------:R-:W-:Y:S02]  /*10230*/  BSSY B0, `(.L_x_1104) ;  /* 0x0000010000007945 */ /* 0x000fe40003800000 */
[----:B------:R-:W-:Y:S01]  /*10240*/  ISETP.GE.AND P0, PT, R3, UR4, PT ;  /* 0x0000000403007c0c */ /* 0x000fe2000bf06270 */
[----:B--2---:R4:W2:-:S12]  /*10250*/  SHFL.IDX PT, R0, R20, 0x2, 0x181f ;  /* 0x00581f0014007f89 */ /* 0x00489800000e0000 */
[----:B------:R-:W-:Y:S05]  /*10260*/  @P0 BRA `(.L_x_1105) ;  /* 0x000000c000000947 */ /* 0x000fea0003800000 */
[----:B-----5:R-:W-:Y:S02]  /*10270*/  ISETP.GE.AND P2, PT, R68, c[0x0][0x3c8], PT ;  /* 0x0000f20044007a0c */ /* 0x020fe40003f46270 */
[----:B------:R-:W-:Y:S02]  /*10280*/  ISETP.GE.AND P1, PT, R23, c[0x0][0x3c8], PT ;  /* 0x0000f20017007a0c */ /* 0x000fe40003f26270 */
[----:B------:R-:W-:-:S09]  /*10290*/  ISETP.GE.AND P0, PT, R21, c[0x0][0x3c8], PT ;  /* 0x0000f20015007a0c */ /* 0x000fd20003f06270 */
[CC--:B-12---:R-:W-:Y:S02]  /*102a0*/  @!P2 LEA R8, P5, R68.reuse, R0.reuse, 0x1 ;  /* 0x000000004408a211 */ /* 0x0c6fe400078a08ff */
[-C--:B------:R-:W-:Y:S02]  /*102b0*/  @!P1 LEA R6, P4, R23, R0.reuse, 0x1 ;  /* 0x0000000017069211 */ /* 0x080fe400078808ff */
[----:B------:R-:W-:Y:S02]  /*102c0*/  @!P0 LEA R4, P3, R21, R0, 0x1 ;  /* 0x0000000015048211 */ /* 0x000fe400078608ff */
[-C--:B---3--:R-:W-:Y:S02]  /*102d0*/  @!P2 LEA.HI.X R9, R68, R2.reuse, R69, 0x1, P5 ;  /* 0x000000024409a211 */ /* 0x088fe400028f0c45 */
[-C--:B------:R-:W-:Y:S02]  /*102e0*/  @!P1 LEA.HI.X R7, R23, R2.reuse, R64, 0x1, P4 ;  /* 0x0000000217079211 */ /* 0x080fe400020f0c40 */
[----:B------:R-:W-:Y:S01]  /*102f0*/  @!P0 LEA.HI.X R5, R21, R2, R22, 0x1, P3 ;  /* 0x0000000215058211 */ /* 0x000fe200018f0c16 */
[----:B------:R1:W-:Y:S04]  /*10300*/  @!P2 ST.E.128 [R8.64], R48 ;  /* 0x000000300800a985 */ /* 0x0003e8000c101d06 */
[----:B------:R1:W-:Y:S04]  /*10310*/  @!P1 ST.E.128 [R6.64], R44 ;  /* 0x0000002c06009985 */ /* 0x0003e8000c101d06 */
[----:B------:R1:W-:Y:S02]  /*10320*/  @!P0 ST.E.128 [R4.64], R40 ;  /* 0x0000002804008985 */ /* 0x0003e4000c101d06 */
.L_x_1105:
[----:B------:R-:W-:Y:S05]  /*10330*/  BSYNC B0 ;  /* 0x0000000000007941 */ /* 0x000fea0003800000 */
.L_x_1104:
[----:B---3--:R-:W-:Y:S01]  /*10340*/  IADD3 R2, R11, 0x60, RZ ;  /* 0x000000600b027810 */ /* 0x008fe20007ffe0ff */
[----:B-1----:R1:W3:Y:S03]  /*10350*/  SHFL.IDX PT, R6, R10, 0x3, 0x181f ;  /* 0x00781f000a067f89 */ /* 0x0022e600000e0000 */
[----:B------:R-:W-:Y:S01]  /*10360*/  ISETP.GE.AND P0, PT, R2, UR4, PT ;  /* 0x0000000402007c0c */ /* 0x000fe2000bf06270 */
[----:B--2---:R1:W2:-:S12]  /*10370*/  SHFL.IDX PT, R0, R20, 0x3, 0x181f ;  /* 0x00781f0014007f89 */ /* 0x00429800000e0000 */
[----:B------:R-:W-:Y:S05]  /*10380*/  @P0 BRA `(.L_x_1106) ;  /* 0x00000c3000000947 */ /* 0x000fea0003800000 */
[----:B-----5:R-:W-:Y:S02]  /*10390*/  ISETP.GE.AND P1, PT, R68, c[0x0][0x3c8], PT ;  /* 0x0000f20044007a0c */ /* 0x020fe40003f26270 */
[----:B------:R-:W-:-:S11]  /*103a0*/  ISETP.GE.AND P0, PT, R23, c[0x0][0x3c8], PT ;  /* 0x0000f20017007a0c */ /* 0x000fd60003f06270 */
[CC--:B--2---:R-:W-:Y:S02]  /*103b0*/  @!P1 LEA R4, P3, R68.reuse, R0.reuse, 0x1 ;  /* 0x0000000044049211 */ /* 0x0c4fe400078608ff */
[C---:B------:R-:W-:Y:S02]  /*103c0*/  @!P0 LEA R2, P2, R23.reuse, R0, 0x1 ;  /* 0x0000000017028211 */ /* 0x040fe400078408ff */
[-C--:B---3--:R-:W-:Y:S02]  /*103d0*/  @!P1 LEA.HI.X R5, R68, R6.reuse, R69, 0x1, P3 ;  /* 0x0000000644059211 */ /* 0x088fe400018f0c45 */
[----:B------:R-:W-:-:S03]  /*103e0*/  @!P0 LEA.HI.X R3, R23, R6, R64, 0x1, P2 ;  /* 0x0000000617038211 */ /* 0x000fc600010f0c40 */
[----:B------:R2:W-:Y:S04]  /*103f0*/  @!P1 ST.E.128 [R4.64], R56 ;  /* 0x0000003804009985 */ /* 0x0005e8000c101d06 */
[----:B------:R2:W-:Y:S01]  /*10400*/  @!P0 ST.E.128 [R2.64], R52 ;  /* 0x0000003402008985 */ /* 0x0005e2000c101d06 */
[----:B------:R-:W-:-:S13]  /*10410*/  ISETP.GE.AND P0, PT, R21, c[0x0][0x3c8], PT ;  /* 0x0000f20015007a0c */ /* 0x000fda0003f06270 */
[----:B------:R-:W-:Y:S05]  /*10420*/  @P0 BRA `(.L_x_1106) ;  /* 0x00000b9000000947 */ /* 0x000fea0003800000 */
[----:B--2---:R-:W-:-:S04]  /*10430*/  LEA R2, P0, R21, R0, 0x1 ;  /* 0x0000000015027211 */ /* 0x004fc800078008ff */
[----:B------:R-:W-:-:S05]  /*10440*/  LEA.HI.X R3, R21, R6, R22, 0x1, P0 ;  /* 0x0000000615037211 */ /* 0x000fca00000f0c16 */
[----:B------:R2:W-:Y:S01]  /*10450*/  ST.E.128 [R2.64], R60 ;  /* 0x0000003c02007985 */ /* 0x0005e2000c101d06 */
[----:B------:R-:W-:Y:S05]  /*10460*/  BRA `(.L_x_1106) ;  /* 0x00000b5000007947 */ /* 0x000fea0003800000 */
.L_x_1098:
[----:B------:R-:W2:Y:S04]  /*10470*/  LDL R3, [R1+0x50] ;  /* 0x0000500001037983 */ /* 0x000ea80000100800 */
[----:B------:R-:W3:Y:S04]  /*10480*/  LDL R2, [R1+0x54] ;  /* 0x0000540001027983 */ /* 0x000ee80000100800 */
[----:B------:R-:W4:Y:S01]  /*10490*/  LDL R0, [R1+0x5c] ;  /* 0x00005c0001007983 */ /* 0x000f220000100800 */
[----:B------:R-:W-:Y:S03]  /*104a0*/  BSSY B0, `(.L_x_1107) ;  /* 0x0000027000007945 */ /* 0x000fe60003800000 */
[----:B------:R-:W1:Y:S02]  /*104b0*/  S2R R14, SR_TID.X ;  /* 0x00000000000e7919 */ /* 0x000e640000002100 */
[----:B-1----:R-:W-:Y:S01]  /*104c0*/  ISETP.GE.AND P0, PT, R14, 0x80, PT ;  /* 0x000000800e00780c */ /* 0x002fe20003f06270 */
[----:B--2---:R-:W-:-:S02]  /*104d0*/  IMAD.MOV.U32 R13, RZ, RZ, R3 ;  /* 0x000000ffff0d7224 */ /* 0x004fc400078e0003 */
[----:B---3--:R-:W-:-:S03]  /*104e0*/  IMAD.MOV.U32 R12, RZ, RZ, R2 ;  /* 0x000000ffff0c7224 */ /* 0x008fc600078e0002 */
[----:B------:R-:W-:Y:S01]  /*104f0*/  SHF.R.S32.HI R9, RZ, 0x1f, R13 ;  /* 0x0000001fff097819 */ /* 0x000fe2000001140d */
[----:B----4-:R-:W-:Y:S01]  /*10500*/  IMAD.MOV.U32 R11, RZ, RZ, R0 ;  /* 0x000000ffff0b7224 */ /* 0x010fe200078e0000 */
[----:B------:R-:W-:-:S05]  /*10510*/  SHF.R.S32.HI R10, RZ, 0x1f, R12 ;  /* 0x0000001fff0a7819 */ /* 0x000fca000001140c */
        /* <DEDUP_REMOVED lines=16> */
[----:B------:R-:W-:Y:S01]  /*10620*/  IADD3 R7, -R0, RZ, RZ ;  /* 0x000000ff00077210 */ /* 0x000fe20007ffe1ff */
        /* <DEDUP_REMOVED lines=14> */
.L_x_1108:
[----:B------:R-:W-:Y:S05]  /*10710*/  BSYNC B0 ;  /* 0x0000000000007941 */ /* 0x000fea0003800000 */
.L_x_1107:
[--C-:B------:R-:W-:Y:S01]  /*10720*/  SHF.R.S32.HI R2, RZ, 0x1f, R14.reuse ;  /* 0x0000001fff027819 */ /* 0x100fe2000001140e */
[----:B-1----:R-:W-:Y:S01]  /*10730*/  IMAD.MOV.U32 R0, RZ, RZ, c[0x0][0x4e8] ;  /* 0x00013a00ff007624 */ /* 0x002fe200078e00ff */
[----:B------:R-:W-:Y:S01]  /*10740*/  SHF.R.S32.HI R8, RZ, 0x1f, R14 ;  /* 0x0000001fff087819 */ /* 0x000fe2000001140e */
[----:B------:R-:W-:Y:S01]  /*10750*/  IMAD R6, R10, c[0x0][0x3f0], RZ ;  /* 0x0000fc000a067a24 */ /* 0x000fe200078e02ff */
[-C--:B------:R-:W-:Y:S02]  /*10760*/  LEA.HI R2, R2, R14.reuse, RZ, 0x3 ;  /* 0x0000000e02027211 */ /* 0x080fe400078f18ff */
[----:B------:R-:W-:Y:S01]  /*10770*/  LEA.HI R8, R8, R14, RZ, 0x3 ;  /* 0x0000000e08087211 */ /* 0x000fe200078f18ff */
[----:B------:R-:W-:Y:S01]  /*10780*/  IMAD R7, R12, c[0x0][0x3f4], R6 ;  /* 0x0000fd000c077a24 */ /* 0x000fe200078e0206 */
[----:B------:R-:W-:Y:S02]  /*10790*/  LOP3.LUT R2, R2, 0xfffffff8, RZ, 0xc0, !PT ;  /* 0xfffffff802027812 */ /* 0x000fe400078ec0ff */
[----:B------:R-:W-:-:S02]  /*107a0*/  SHF.R.S32.HI R8, RZ, 0x3, R8 ;  /* 0x00000003ff087819 */ /* 0x000fc40000011408 */
[----:B------:R-:W-:Y:S02]  /*107b0*/  IADD3 R2, -R2, R14, RZ ;  /* 0x0000000e02027210 */ /* 0x000fe40007ffe1ff */
[----:B------:R-:W-:Y:S01]  /*107c0*/  ISETP.NE.AND P0, PT, R0, 0x1, PT ;  /* 0x000000010000780c */ /* 0x000fe20003f05270 */
[----:B------:R-:W-:Y:S01]  /*107d0*/  IMAD R0, R9, c[0x0][0x3e8], RZ ;  /* 0x0000fa0009007a24 */ /* 0x000fe200078e02ff */
[----:B------:R-:W-:Y:S01]  /*107e0*/  LEA R4, R2, R8, 0x5 ;  /* 0x0000000802047211 */ /* 0x000fe200078e28ff */
[----:B------:R-:W-:-:S04]  /*107f0*/  IMAD.WIDE.U32 R2, R13, c[0x0][0x3e8], RZ ;  /* 0x0000fa000d027a25 */ /* 0x000fc800078e00ff */
[----:B------:R-:W-:Y:S01]  /*10800*/  IMAD.IADD R4, R11, 0x1, R4 ;  /* 0x000000010b047824 */ /* 0x000fe200078e0204 */
[----:B------:R-:W-:Y:S01]  /*10810*/  IADD3 R11, R8, R11, RZ ;  /* 0x0000000b080b7210 */ /* 0x000fe20007ffe0ff */
[----:B------:R-:W-:-:S04]  /*10820*/  IMAD R0, R13, c[0x0][0x3ec], R0 ;  /* 0x0000fb000d007a24 */ /* 0x000fc800078e0200 */
[----:B------:R-:W-:Y:S01]  /*10830*/  @P0 IMAD.HI.U32 R5, R4, c[0x0][0x4ec], RZ ;  /* 0x00013b0004050a27 */ /* 0x000fe200078e00ff */
[----:B------:R-:W-:-:S03]  /*10840*/  IADD3 R3, R3, R0, RZ ;  /* 0x0000000003037210 */ /* 0x000fc60007ffe0ff */
[----:B------:R-:W-:Y:S01]  /*10850*/  IMAD.MOV.U32 R0, RZ, RZ, R4 ;  /* 0x000000ffff007224 */ /* 0x000fe200078e0004 */
[----:B------:R-:W-:Y:S01]  /*10860*/  @P0 SHF.R.U32.HI R0, RZ, c[0x0][0x4f0], R5 ;  /* 0x00013c00ff000a19 */ /* 0x000fe20000011605 */
[----:B------:R-:W-:-:S03]  /*10870*/  IMAD.WIDE.U32 R2, R12, c[0x0][0x3f0], R2 ;  /* 0x0000fc000c027a25 */ /* 0x000fc600078e0002 */
[----:B------:R-:W-:Y:S02]  /*10880*/  SHF.R.S32.HI R6, RZ, 0x1f, R0 ;  /* 0x0000001fff067819 */ /* 0x000fe40000011400 */
[----:B------:R-:W-:Y:S02]  /*10890*/  IADD3 R5, -R0, RZ, RZ ;  /* 0x000000ff00057210 */ /* 0x000fe40007ffe1ff */
[----:B------:R-:W-:Y:S01]  /*108a0*/  IADD3 R3, R3, R7, RZ ;  /* 0x0000000703037210 */ /* 0x000fe20007ffe0ff */
[----:B------:R-:W-:Y:S02]  /*108b0*/  IMAD R6, R6, c[0x0][0x3e0], RZ ;  /* 0x0000f80006067a24 */ /* 0x000fe400078e02ff */
[----:B------:R-:W-:Y:S02]  /*108c0*/  IMAD R4, R5, c[0x0][0x4e8], R4 ;  /* 0x00013a0005047a24 */ /* 0x000fe400078e0204 */
[C---:B------:R-:W-:Y:S02]  /*108d0*/  IMAD R5, R0.reuse, c[0x0][0x3e4], R6 ;  /* 0x0000f90000057a24 */ /* 0x040fe400078e0206 */
[----:B------:R-:W-:Y:S01]  /*108e0*/  IMAD.WIDE.U32 R2, R0, c[0x0][0x3e0], R2 ;  /* 0x0000f80000027a25 */ /* 0x000fe200078e0002 */
[----:B------:R-:W-:-:S03]  /*108f0*/  SHF.R.S32.HI R0, RZ, 0x1f, R4 ;  /* 0x0000001fff007819 */ /* 0x000fc60000011404 */
[----:B------:R-:W-:Y:S02]  /*10900*/  IMAD.IADD R3, R3, 0x1, R5 ;  /* 0x0000000103037824 */ /* 0x000fe400078e0205 */
[----:B------:R-:W-:Y:S02]  /*10910*/  IMAD R0, R0, c[0x0][0x3d8], RZ ;  /* 0x0000f60000007a24 */ /* 0x000fe400078e02ff */
[----:B------:R-:W-:-:S04]  /*10920*/  IMAD.WIDE.U32 R2, R4, c[0x0][0x3d8], R2 ;  /* 0x0000f60004027a25 */ /* 0x000fc800078e0002 */
[----:B------:R-:W-:Y:S01]  /*10930*/  IMAD R4, R4, c[0x0][0x3dc], R0 ;  /* 0x0000f70004047a24 */ /* 0x000fe200078e0200 */
[----:B------:R-:W-:-:S04]  /*10940*/  LEA R12, P0, R2, c[0x0][0x380], 0x1 ;  /* 0x0000e000020c7a11 */ /* 0x000fc800078008ff */
[----:B------:R-:W-:-:S04]  /*10950*/  IADD3 R4, R3, R4, RZ ;  /* 0x0000000403047210 */ /* 0x000fc80007ffe0ff */
[----:B------:R-:W-:Y:S01]  /*10960*/  LEA.HI.X R10, R2, c[0x0][0x384], R4, 0x1, P0 ;  /* 0x0000e100020a7a11 */ /* 0x000fe200000f0c04 */
[----:B------:R-:W-:Y:S05]  /*10970*/  BRA.DIV ~URZ, `(.L_x_1109) ;  /* 0x000008f27f007947 */ /* 0x000fea000b800000 */
[----:B------:R1:W2:Y:S02]  /*10980*/  SHFL.IDX PT, R2, R10, RZ, 0x181f ;  /* 0x00181fff0a027589 */ /* 0x0002a400000e0000 */
.L_x_1127:
[----:B------:R-:W-:Y:S05]  /*10990*/  BRA.DIV ~URZ, `(.L_x_1110) ;  /* 0x000009427f007947 */ /* 0x000fea000b800000 */
[----:B------:R3:W4:Y:S02]  /*109a0*/  SHFL.IDX PT, R0, R12, RZ, 0x181f ;  /* 0x00181fff0c007589 */ /* 0x00072400000e0000 */
.L_x_1128:
        /* <DEDUP_REMOVED lines=14> */
[----:B------:R-:W-:Y:S02]  /*10a90*/  @!P1 LEA R6, P4, R15, R0, 0x1 ;  /* 0x000000000f069211 */ /* 0x000fe400078808ff */
[----:B------:R-:W-:Y:S02]  /*10aa0*/  @!P2 LEA.HI.X R9, R18, R2, R19, 0x1, P5 ;  /* 0x000000021209a211 */ /* 0x000fe400028f0c13 */
[----:B------:R-:W-:Y:S02]  /*10ab0*/  @!P0 LEA R4, P3, R3, R0, 0x1 ;  /* 0x0000000003048211 */ /* 0x000fe400078608ff */
[-C--:B--2---:R-:W-:Y:S02]  /*10ac0*/  @!P1 LEA.HI.X R7, R15, R2.reuse, R16, 0x1, P4 ;  /* 0x000000020f079211 */ /* 0x084fe400020f0c10 */
[----:B------:R-:W-:Y:S01]  /*10ad0*/  @!P0 LEA.HI.X R5, R3, R2, R14, 0x1, P3 ;  /* 0x0000000203058211 */ /* 0x000fe200018f0c0e */
[----:B------:R2:W-:Y:S04]  /*10ae0*/  @!P2 ST.E.128 [R8.64], RZ ;  /* 0x000000ff0800a985 */ /* 0x0005e8000c101d06 */
[----:B------:R2:W-:Y:S04]  /*10af0*/  @!P1 ST.E.128 [R6.64], RZ ;  /* 0x000000ff06009985 */ /* 0x0005e8000c101d06 */
[----:B------:R2:W-:Y:S02]  /*10b00*/  @!P0 ST.E.128 [R4.64], RZ ;  /* 0x000000ff04008985 */ /* 0x0005e4000c101d06 */
.L_x_1112:
[----:B------:R-:W-:Y:S05]  /*10b10*/  BSYNC B0 ;  /* 0x0000000000007941 */ /* 0x000fea0003800000 */
.L_x_1111:
[----:B------:R-:W-:Y:S05]  /*10b20*/  BRA.DIV ~URZ, `(.L_x_1113) ;  /* 0x000008127f007947 */ /* 0x000fea000b800000 */
[----:B--2---:R2:W1:Y:S04]  /*10b30*/  SHFL.IDX PT, R2, R10, 0x1, 0x181f ;  /* 0x00381f000a027f89 */ /* 0x00446800000e0000 */
[----:B----4-:R2:W4:Y:S02]  /*10b40*/  SHFL.IDX PT, R0, R12, 0x1, 0x181f ;  /* 0x00381f000c007f89 */ /* 0x01052400000e0000 */
.L_x_1129:
        /* <DEDUP_REMOVED lines=12> */
[-C--:B------:R-:W-:Y:S02]  /*10c10*/  @!P2 LEA R8, P5, R18, R0.reuse, 0x1 ;  /* 0x000000001208a211 */ /* 0x080fe400078a08ff */
[----:B------:R-:W-:Y:S02]  /*10c20*/  @!P1 LEA R6, P4, R16, R0, 0x1 ;  /* 0x0000000010069211 */ /* 0x000fe400078808ff */
[----:B-1----:R-:W-:Y:S02]  /*10c30*/  @!P2 LEA.HI.X R9, R18, R2, R19, 0x1, P5 ;  /* 0x000000021209a211 */ /* 0x002fe400028f0c13 */
[----:B------:R-:W-:Y:S02]  /*10c40*/  @!P0 LEA R4, P3, R14, R0, 0x1 ;  /* 0x000000000e048211 */ /* 0x000fe400078608ff */
[-C--:B----4-:R-:W-:Y:S02]  /*10c50*/  @!P1 LEA.HI.X R7, R16, R2.reuse, R17, 0x1, P4 ;  /* 0x0000000210079211 */ /* 0x090fe400020f0c11 */
[----:B------:R-:W-:Y:S01]  /*10c60*/  @!P0 LEA.HI.X R5, R14, R2, R15, 0x1, P3 ;  /* 0x000000020e058211 */ /* 0x000fe200018f0c0f */
[----:B------:R1:W-:Y:S04]  /*10c70*/  @!P2 ST.E.128 [R8.64], RZ ;  /* 0x000000ff0800a985 */ /* 0x0003e8000c101d06 */
[----:B------:R1:W-:Y:S04]  /*10c80*/  @!P1 ST.E.128 [R6.64], RZ ;  /* 0x000000ff06009985 */ /* 0x0003e8000c101d06 */
[----:B------:R1:W-:Y:S02]  /*10c90*/  @!P0 ST.E.128 [R4.64], RZ ;  /* 0x000000ff04008985 */ /* 0x0003e4000c101d06 */
.L_x_1115:
[----:B------:R-:W-:Y:S05]  /*10ca0*/  BSYNC B0 ;  /* 0x0000000000007941 */ /* 0x000fea0003800000 */
.L_x_1114:
[----:B------:R-:W-:Y:S05]  /*10cb0*/  BRA.DIV ~URZ, `(.L_x_1116) ;  /* 0x000007427f007947 */ /* 0x000fea000b800000 */
[----:B-1----:R1:W2:Y:S02]  /*10cc0*/  SHFL.IDX PT, R2, R10, 0x2, 0x181f ;  /* 0x00581f000a027f89 */ /* 0x0022a400000e0000 */
.L_x_1130:
[----:B------:R-:W-:Y:S05]  /*10cd0*/  BRA.DIV ~URZ, `(.L_x_1117) ;  /* 0x000007927f007947 */ /* 0x000fea000b800000 */
[----:B----4-:R4:W1:Y:S02]  /*10ce0*/  SHFL.IDX PT, R0, R12, 0x2, 0x181f ;  /* 0x00581f000c007f89 */ /* 0x01086400000e0000 */
.L_x_1131:
        /* <DEDUP_REMOVED lines=12> */
[-C--:B-1----:R-:W-:Y:S02]  /*10db0*/  @!P2 LEA R8, P5, R18, R0.reuse, 0x1 ;  /* 0x000000001208a211 */ /* 0x082fe400078a08ff */
        /* <DEDUP_REMOVED lines=8> */
.L_x_1119:
[----:B------:R-:W-:Y:S05]  /*10e40*/  BSYNC B0 ;  /* 0x0000000000007941 */ /* 0x000fea0003800000 */
.L_x_1118:
[----:B------:R-:W-:Y:S05]  /*10e50*/  BRA.DIV ~URZ, `(.L_x_1120) ;  /* 0x000006727f007947 */ /* 0x000fea000b800000 */
[----:B--2---:R2:W3:Y:S04]  /*10e60*/  SHFL.IDX PT, R2, R10, 0x3, 0x181f ;  /* 0x00781f000a027f89 */ /* 0x0044e800000e0000 */
[----:B-1----:R2:W1:Y:S02]  /*10e70*/  SHFL.IDX PT, R0, R12, 0x3, 0x181f ;  /* 0x00781f000c007f89 */ /* 0x00246400000e0000 */
.L_x_1132:
[----:B------:R-:W-:-:S04]  /*10e80*/  IADD3 R3, R11, 0x60, RZ ;  /* 0x000000600b037810 */ /* 0x000fc80007ffe0ff */
[----:B------:R-:W-:-:S13]  /*10e90*/  ISETP.GE.AND P0, PT, R3, R13, PT ;  /* 0x0000000d0300720c */ /* 0x000fda0003f06270 */
[----:B------:R-:W-:Y:S05]  /*10ea0*/  @P0 BRA `(.L_x_1106) ;  /* 0x0000011000000947 */ /* 0x000fea0003800000 */
[----:B------:R-:W5:Y:S04]  /*10eb0*/  LDL.64 R16, [R1+0x10] ;  /* 0x0000100001107983 */ /* 0x000f680000100a00 */
[----:B--2---:R-:W2:Y:S04]  /*10ec0*/  LDL R14, [R1+0x1c] ;  /* 0x00001c00010e7983 */ /* 0x004ea80000100800 */
[----:B----4-:R-:W4:Y:S04]  /*10ed0*/  LDL R10, [R1+0x20] ;  /* 0x00002000010a7983 */ /* 0x010f280000100800 */
[----:B---3--:R-:W3:Y:S04]  /*10ee0*/  LDL R15, [R1+0x70] ;  /* 0x00007000010f7983 */ /* 0x008ee80000100800 */
[----:B------:R-:W3:Y:S01]  /*10ef0*/  LDL R12, [R1+0x60] ;  /* 0x00006000010c7983 */ /* 0x000ee20000100800 */
[----:B-----5:R-:W-:-:S02]  /*10f00*/  ISETP.GE.AND P2, PT, R16, c[0x0][0x3c8], PT ;  /* 0x0000f20010007a0c */ /* 0x020fc40003f46270 */
[----:B--2---:R-:W-:Y:S02]  /*10f10*/  ISETP.GE.AND P1, PT, R14, c[0x0][0x3c8], PT ;  /* 0x0000f2000e007a0c */ /* 0x004fe40003f26270 */
[----:B----4-:R-:W-:-:S09]  /*10f20*/  ISETP.GE.AND P0, PT, R10, c[0x0][0x3c8], PT ;  /* 0x0000f2000a007a0c */ /* 0x010fd20003f06270 */
[-C--:B-1----:R-:W-:Y:S02]  /*10f30*/  @!P2 LEA R8, P5, R16, R0.reuse, 0x1 ;  /* 0x000000001008a211 */ /* 0x082fe400078a08ff */
[----:B------:R-:W-:Y:S02]  /*10f40*/  @!P1 LEA R6, P4, R14, R0, 0x1 ;  /* 0x000000000e069211 */ /* 0x000fe400078808ff */
[----:B------:R-:W-:Y:S02]  /*10f50*/  @!P2 LEA.HI.X R9, R16, R2, R17, 0x1, P5 ;  /* 0x000000021009a211 */ /* 0x000fe400028f0c11 */
[----:B------:R-:W-:Y:S02]  /*10f60*/  @!P0 LEA R4, P3, R10, R0, 0x1 ;  /* 0x000000000a048211 */ /* 0x000fe400078608ff */
[-C--:B---3--:R-:W-:Y:S02]  /*10f70*/  @!P1 LEA.HI.X R7, R14, R2.reuse, R15, 0x1, P4 ;  /* 0x000000020e079211 */ /* 0x088fe400020f0c0f */
[----:B------:R-:W-:Y:S01]  /*10f80*/  @!P0 LEA.HI.X R5, R10, R2, R12, 0x1, P3 ;  /* 0x000000020a058211 */ /* 0x000fe200018f0c0c */
[----:B------:R1:W-:Y:S04]  /*10f90*/  @!P2 ST.E.128 [R8.64], RZ ;  /* 0x000000ff0800a985 */ /* 0x0003e8000c101d06 */
[----:B------:R1:W-:Y:S04]  /*10fa0*/  @!P1 ST.E.128 [R6.64], RZ ;  /* 0x000000ff06009985 */ /* 0x0003e8000c101d06 */
[----:B------:R1:W-:Y:S02]  /*10fb0*/  @!P0 ST.E.128 [R4.64], RZ ;  /* 0x000000ff04008985 */ /* 0x0003e4000c101d06 */
.L_x_1106:
[----:B------:R-:W-:Y:S05]  /*10fc0*/  BSYNC B1 ;  /* 0x0000000000017941 */ /* 0x000fea0003800000 */
.L_x_1097:
[----:B-12---:R-:W2:Y:S02]  /*10fd0*/  LDL R0, [R1+0x9c] ;  /* 0x00009c0001007983 */ /* 0x006ea40000100800 */
[----:B--2---:R-:W-:-:S13]  /*10fe0*/  ISETP.NE.AND P0, PT, R0, RZ, PT ;  /* 0x000000ff0000720c */ /* 0x004fda0003f05270 */
[----:B------:R-:W-:Y:S01]  /*10ff0*/  @P0 WARPSYNC 0xffffffff ;  /* 0xffffffff00000948 */ /* 0x000fe20003800000 */
[----:B------:R-:W-:Y:S06]  /*11000*/  @P0 BAR.SYNC.DEFER_BLOCKING 0x5, 0x100 ;  /* 0x0144000000000b1d */ /* 0x000fec0000010000 */
[----:B------:R-:W1:Y:S04]  /*11010*/  @P0 LDS R0, [0x24100] ;  /* 0x02410000ff000984 */ /* 0x000e680000000800 */
[----:B-1----:R1:W-:Y:S04]  /*11020*/  @P0 STL [R1+0x74], R0 ;  /* 0x0000740001000387 */ /* 0x0023e80000100800 */
[----:B------:R-:W-:Y:S06]  /*11030*/  @P0 BAR.ARV 0x4, 0x100 ;  /* 0x0104000000000b1d */ /* 0x000fec0000002000 */
[----:B------:R-:W-:Y:S05]  /*11040*/  @P0 BRA `(.L_x_1121) ;  /* 0x0000007000000947 */ /* 0x000fea0003800000 */
[----:B------:R-:W-:Y:S05]  /*11050*/  BRA.DIV ~URZ, `(.L_x_1122) ;  /* 0x000005327f007947 */ /* 0x000fea000b800000 */
[----:B-1----:R1:W2:Y:S02]  /*11060*/  SHFL.IDX PT, R0, R65, RZ, 0x1f ;  /* 0x00001fff41007589 */ /* 0x0022a400000e0000 */
.L_x_1133:
[----:B------:R-:W-:Y:S01]  /*11070*/  WARPSYNC 0xffffffff ;  /* 0xffffffff00007948 */ /* 0x000fe20003800000 */
[----:B------:R-:W-:Y:S06]  /*11080*/  BAR.SYNC.DEFER_BLOCKING 0x4, 0x100 ;  /* 0x0104000000007b1d */ /* 0x000fec0000010000 */
[----:B--2---:R2:W-:Y:S04]  /*11090*/  STL [R1+0x74], R0 ;  /* 0x0000740001007387 */ /* 0x0045e80000100800 */
[----:B------:R2:W-:Y:S04]  /*110a0*/  @!P6 STS [0x24100], R65 ;  /* 0x02410041ff00e388 */ /* 0x0005e80000000800 */
[----:B------:R-:W-:Y:S06]  /*110b0*/  BAR.ARV 0x5, 0x100 ;  /* 0x0144000000007b1d */ /* 0x000fec0000002000 */
.L_x_1121:
[----:B-12---:R-:W2:Y:S02]  /*110c0*/  LDL R0, [R1+0x74] ;  /* 0x0000740001007983 */ /* 0x006ea40000100800 */
[----:B--2---:R-:W-:-:S13]  /*110d0*/  ISETP.GE.AND P0, PT, R0, c[0x0][0x538], PT ;  /* 0x00014e0000007a0c */ /* 0x004fda0003f06270 */
[----:B---345:R-:W-:Y:S01]  /*110e0*/  @P0 CALL.REL.NOINC `(.L_x_1123) ;  /* 0x0000001000000944 */ /* 0x038fe20003c00000 */
[----:B------:R-:W-:Y:S05]  /*110f0*/  BRA `(.L_x_1124) ;  /* 0xfffef7a000007947 */ /* 0x000fea000383ffff */
.L_x_1123:
[----:B------:R-:W-:Y:S05]  /*11100*/  EXIT ;  /* 0x000000000000794d */ /* 0x000fea0003800000 */
.L_x_1093:
[----:B------:R2:W5:Y:S01]  /*11110*/  LDL R0, [R1+0x4] ;  /* 0x0000040001007983 */ /* 0x0005620000100800 */
[----:B-1----:R-:W-:Y:S02]  /*11120*/  MOV R3, 0x2 ;  /* 0x0000000200037802 */ /* 0x002fe40000000f00 */
[----:B------:R-:W-:Y:S02]  /*11130*/  MOV R2, 0x11150 ;  /* 0x0001115000027802 */ /* 0x000fe40000000f00 */
[----:B--2--5:R-:W-:Y:S05]  /*11140*/  CALL.REL.NOINC `($__internal_2_$__cuda_sm70_shflsync_bfly_p) ;  /* 0x000004a000007944 */ /* 0x024fea0003c00000 */
[----:B------:R-:W-:Y:S01]  /*11150*/  MOV R4, R5 ;  /* 0x0000000500047202 */ /* 0x000fe20000000f00 */
[----:B------:R-:W-:Y:S05]  /*11160*/  BRA `(.L_x_1125) ;  /* 0xffffd70000007947 */ /* 0x000fea000383ffff */
.L_x_1094:
[----:B------:R-:W-:Y:S01]  /*11170*/  IMAD.MOV.U32 R0, RZ, RZ, R4 ;  /* 0x000000ffff007224 */ /* 0x000fe200078e0004 */
[----:B-1----:R-:W-:Y:S02]  /*11180*/  MOV R3, 0x1 ;  /* 0x0000000100037802 */ /* 0x002fe40000000f00 */
[----:B------:R-:W-:Y:S02]  /*11190*/  MOV R2, 0x111b0 ;  /* 0x000111b000027802 */ /* 0x000fe40000000f00 */
[----:B------:R-:W-:Y:S05]  /*111a0*/  CALL.REL.NOINC `($__internal_2_$__cuda_sm70_shflsync_bfly_p) ;  /* 0x0000044000007944 */ /* 0x000fea0003c00000 */
[----:B------:R1:W5:Y:S01]  /*111b0*/  LDL R0, [R1+0x8] ;  /* 0x0000080001007983 */ /* 0x0003620000100800 */
[----:B------:R-:W-:Y:S01]  /*111c0*/  FADD.FTZ R4, R4, R5 ;  /* 0x0000000504047221 */ /* 0x000fe20000010000 */
[----:B------:R-:W-:Y:S02]  /*111d0*/  MOV R3, 0x2 ;  /* 0x0000000200037802 */ /* 0x000fe40000000f00 */
[----:B------:R-:W-:-:S02]  /*111e0*/  MOV R2, 0x11200 ;  /* 0x0001120000027802 */ /* 0x000fc40000000f00 */
[----:B-1---5:R-:W-:Y:S05]  /*111f0*/  CALL.REL.NOINC `($__internal_2_$__cuda_sm70_shflsync_bfly_p) ;  /* 0x000003f000007944 */ /* 0x022fea0003c00000 */
[----:B------:R-:W2:Y:S01]  /*11200*/  LDL.LU R0, [R1+0x8] ;  /* 0x0000080001007983 */ /* 0x000ea20000300800 */
[----:B------:R-:W-:-:S02]  /*11210*/  MOV R3, 0x1 ;  /* 0x0000000100037802 */ /* 0x000fc40000000f00 */
[----:B------:R-:W-:Y:S01]  /*11220*/  MOV R2, 0x11250 ;  /* 0x0001125000027802 */ /* 0x000fe20000000f00 */
[----:B--2---:R-:W-:Y:S02]  /*11230*/  FADD.FTZ R0, R0, R5 ;  /* 0x0000000500007221 */ /* 0x004fe40000010000 */
[----:B------:R-:W-:Y:S05]  /*11240*/  CALL.REL.NOINC `($__internal_2_$__cuda_sm70_shflsync_bfly_p) ;  /* 0x000003a000007944 */ /* 0x000fea0003c00000 */
[----:B------:R-:W-:Y:S01]  /*11250*/  MOV R3, R5 ;  /* 0x0000000500037202 */ /* 0x000fe20000000f00 */
[----:B------:R-:W-:Y:S05]  /*11260*/  BRA `(.L_x_1126) ;  /* 0xffffd69000007947 */ /* 0x000fea000383ffff */
.L_x_1109:
[----:B------:R-:W-:Y:S01]  /*11270*/  IMAD.MOV.U32 R4, RZ, RZ, R10 ;  /* 0x000000ffff047224 */ /* 0x000fe200078e000a */
[----:B------:R-:W-:Y:S01]  /*11280*/  MOV R3, RZ ;  /* 0x000000ff00037202 */ /* 0x000fe20000000f00 */
[----:B------:R-:W-:Y:S01]  /*11290*/  IMAD.MOV.U32 R0, RZ, RZ, 0x181f ;  /* 0x0000181fff007424 */ /* 0x000fe200078e00ff */
[----:B------:R-:W-:Y:S02]  /*112a0*/  MOV R5, 0x112c0 ;  /* 0x000112c000057802 */ /* 0x000fe40000000f00 */
[----:B------:R-:W-:Y:S05]  /*112b0*/  CALL.REL.NOINC `($__internal_3_$__cuda_sm70_shflsync_idx_p) ;  /* 0x0000037000007944 */ /* 0x000fea0003c00000 */
[----:B------:R-:W-:Y:S01]  /*112c0*/  MOV R2, R0 ;  /* 0x0000000000027202 */ /* 0x000fe20000000f00 */
[----:B------:R-:W-:Y:S05]  /*112d0*/  BRA `(.L_x_1127) ;  /* 0xfffff6b000007947 */ /* 0x000fea000383ffff */
.L_x_1110:
[----:B------:R-:W-:Y:S01]  /*112e0*/  IMAD.MOV.U32 R4, RZ, RZ, R12 ;  /* 0x000000ffff047224 */ /* 0x000fe200078e000c */
[----:B------:R-:W-:Y:S01]  /*112f0*/  MOV R3, RZ ;  /* 0x000000ff00037202 */ /* 0x000fe20000000f00 */
[----:B------:R-:W-:Y:S01]  /*11300*/  IMAD.MOV.U32 R0, RZ, RZ, 0x181f ;  /* 0x0000181fff007424 */ /* 0x000fe200078e00ff */
[----:B------:R-:W-:Y:S02]  /*11310*/  MOV R5, 0x11330 ;  /* 0x0001133000057802 */ /* 0x000fe40000000f00 */
[----:B-12---:R-:W-:Y:S05]  /*11320*/  CALL.REL.NOINC `($__internal_3_$__cuda_sm70_shflsync_idx_p) ;  /* 0x0000030000007944 */ /* 0x006fea0003c00000 */
[----:B------:R-:W-:Y:S05]  /*11330*/  BRA `(.L_x_1128) ;  /* 0xfffff67000007947 */ /* 0x000fea000383ffff */
.L_x_1113:
[----:B--2---:R-:W-:Y:S01]  /*11340*/  IMAD.MOV.U32 R4, RZ, RZ, R10 ;  /* 0x000000ffff047224 */ /* 0x004fe200078e000a */
[----:B------:R-:W-:Y:S01]  /*11350*/  MOV R3, 0x1 ;  /* 0x0000000100037802 */ /* 0x000fe20000000f00 */
[----:B----4-:R-:W-:Y:S01]  /*11360*/  IMAD.MOV.U32 R0, RZ, RZ, 0x181f ;  /* 0x0000181fff007424 */ /* 0x010fe200078e00ff */
[----:B------:R-:W-:-:S02]  /*11370*/  MOV R5, 0x11390 ;  /* 0x0001139000057802 */ /* 0x000fc40000000f00 */
[----:B-1-3--:R-:W-:Y:S05]  /*11380*/  CALL.REL.NOINC `($__internal_3_$__cuda_sm70_shflsync_idx_p) ;  /* 0x000002a000007944 */ /* 0x00afea0003c00000 */
[----:B------:R-:W-:Y:S01]  /*11390*/  IMAD.MOV.U32 R2, RZ, RZ, R0 ;  /* 0x000000ffff027224 */ /* 0x000fe200078e0000 */
[----:B------:R-:W-:Y:S01]  /*113a0*/  MOV R3, 0x1 ;  /* 0x0000000100037802 */ /* 0x000fe20000000f00 */
[----:B------:R-:W-:Y:S01]  /*113b0*/  IMAD.MOV.U32 R4, RZ, RZ, R12 ;  /* 0x000000ffff047224 */ /* 0x000fe200078e000c */
[----:B------:R-:W-:-:S02]  /*113c0*/  MOV R0, 0x181f ;  /* 0x0000181f00007802 */ /* 0x000fc40000000f00 */
[----:B------:R-:W-:Y:S02]  /*113d0*/  MOV R5, 0x113f0 ;  /* 0x000113f000057802 */ /* 0x000fe40000000f00 */
[----:B------:R-:W-:Y:S05]  /*113e0*/  CALL.REL.NOINC `($__internal_3_$__cuda_sm70_shflsync_idx_p) ;  /* 0x0000024000007944 */ /* 0x000fea0003c00000 */
[----:B------:R-:W-:Y:S05]  /*113f0*/  BRA `(.L_x_1129) ;  /* 0xfffff75000007947 */ /* 0x000fea000383ffff */
.L_x_1116:
[----:B-1----:R-:W-:Y:S01]  /*11400*/  IMAD.MOV.U32 R4, RZ, RZ, R10 ;  /* 0x000000ffff047224 */ /* 0x002fe200078e000a */
[----:B------:R-:W-:Y:S01]  /*11410*/  MOV R3, 0x2 ;  /* 0x0000000200037802 */ /* 0x000fe20000000f00 */
[----:B----4-:R-:W-:Y:S01]  /*11420*/  IMAD.MOV.U32 R0, RZ, RZ, 0x181f ;  /* 0x0000181fff007424 */ /* 0x010fe200078e00ff */
[----:B------:R-:W-:Y:S02]  /*11430*/  MOV R5, 0x11450 ;  /* 0x0001145000057802 */ /* 0x000fe40000000f00 */
[----:B--23--:R-:W-:Y:S05]  /*11440*/  CALL.REL.NOINC `($__internal_3_$__cuda_sm70_shflsync_idx_p) ;  /* 0x000001e000007944 */ /* 0x00cfea0003c00000 */
[----:B------:R-:W-:Y:S01]  /*11450*/  MOV R2, R0 ;  /* 0x0000000000027202 */ /* 0x000fe20000000f00 */
[----:B------:R-:W-:Y:S05]  /*11460*/  BRA `(.L_x_1130) ;  /* 0xfffff86000007947 */ /* 0x000fea000383ffff */
.L_x_1117:
[----:B------:R-:W-:Y:S01]  /*11470*/  IMAD.MOV.U32 R4, RZ, RZ, R12 ;  /* 0x000000ffff047224 */ /* 0x000fe200078e000c */
[----:B------:R-:W-:Y:S01]  /*11480*/  MOV R3, 0x2 ;  /* 0x0000000200037802 */ /* 0x000fe20000000f00 */
[----:B----4-:R-:W-:Y:S01]  /*11490*/  IMAD.MOV.U32 R0, RZ, RZ, 0x181f ;  /* 0x0000181fff007424 */ /* 0x010fe200078e00ff */
[----:B------:R-:W-:Y:S02]  /*114a0*/  MOV R5, 0x114c0 ;  /* 0x000114c000057802 */ /* 0x000fe40000000f00 */
[----:B-123--:R-:W-:Y:S05]  /*114b0*/  CALL.REL.NOINC `($__internal_3_$__cuda_sm70_shflsync_idx_p) ;  /* 0x0000017000007944 */ /* 0x00efea0003c00000 */
[----:B------:R-:W-:Y:S05]  /*114c0*/  BRA `(.L_x_1131) ;  /* 0xfffff82000007947 */ /* 0x000fea000383ffff */
.L_x_1120:
[----:B-1----:R-:W-:Y:S01]  /*114d0*/  IMAD.MOV.U32 R4, RZ, RZ, R10 ;  /* 0x000000ffff047224 */ /* 0x002fe200078e000a */
[----:B------:R-:W-:Y:S01]  /*114e0*/  MOV R3, 0x3 ;  /* 0x0000000300037802 */ /* 0x000fe20000000f00 */
[----:B------:R-:W-:Y:S01]  /*114f0*/  IMAD.MOV.U32 R0, RZ, RZ, 0x181f ;  /* 0x0000181fff007424 */ /* 0x000fe200078e00ff */
[----:B------:R-:W-:-:S02]  /*11500*/  MOV R5, 0x11520 ;  /* 0x0001152000057802 */ /* 0x000fc40000000f00 */
[----:B--234-:R-:W-:Y:S05]  /*11510*/  CALL.REL.NOINC `($__internal_3_$__cuda_sm70_shflsync_idx_p) ;  /* 0x0000011000007944 */ /* 0x01cfea0003c00000 */
[----:B------:R-:W-:Y:S01]  /*11520*/  IMAD.MOV.U32 R2, RZ, RZ, R0 ;  /* 0x000000ffff027224 */ /* 0x000fe200078e0000 */
[----:B------:R-:W-:Y:S01]  /*11530*/  MOV R3, 0x3 ;  /* 0x0000000300037802 */ /* 0x000fe20000000f00 */
[----:B------:R-:W-:Y:S01]  /*11540*/  IMAD.MOV.U32 R4, RZ, RZ, R12 ;  /* 0x000000ffff047224 */ /* 0x000fe200078e000c */
[----:B------:R-:W-:-:S02]  /*11550*/  MOV R0, 0x181f ;  /* 0x0000181f00007802 */ /* 0x000fc40000000f00 */
[----:B------:R-:W-:Y:S02]  /*11560*/  MOV R5, 0x11580 ;  /* 0x0001158000057802 */ /* 0x000fe40000000f00 */
[----:B------:R-:W-:Y:S05]  /*11570*/  CALL.REL.NOINC `($__internal_3_$__cuda_sm70_shflsync_idx_p) ;  /* 0x000000b000007944 */ /* 0x000fea0003c00000 */
[----:B------:R-:W-:Y:S05]  /*11580*/  BRA `(.L_x_1132) ;  /* 0xfffff8f000007947 */ /* 0x000fea000383ffff */
.L_x_1122:
[----:B------:R-:W-:Y:S01]  /*11590*/  IMAD.MOV.U32 R4, RZ, RZ, R65 ;  /* 0x000000ffff047224 */ /* 0x000fe200078e0041 */
[----:B------:R-:W-:Y:S01]  /*115a0*/  MOV R3, RZ ;  /* 0x000000ff00037202 */ /* 0x000fe20000000f00 */
[----:B-1----:R-:W-:Y:S01]  /*115b0*/  IMAD.MOV.U32 R0, RZ, RZ, 0x1f ;  /* 0x0000001fff007424 */ /* 0x002fe200078e00ff */
[----:B------:R-:W-:Y:S02]  /*115c0*/  MOV R5, 0x115e0 ;  /* 0x000115e000057802 */ /* 0x000fe40000000f00 */
[----:B---345:R-:W-:Y:S05]  /*115d0*/  CALL.REL.NOINC `($__internal_3_$__cuda_sm70_shflsync_idx_p) ;  /* 0x0000005000007944 */ /* 0x038fea0003c00000 */
[----:B------:R-:W-:Y:S05]  /*115e0*/  BRA `(.L_x_1133) ;  /* 0xfffffa8000007947 */ /* 0x000fea000383ffff */
        .weak           $__internal_2_$__cuda_sm70_shflsync_bfly_p
        .type           $__internal_2_$__cuda_sm70_shflsync_bfly_p,@function
        .size           $__internal_2_$__cuda_sm70_shflsync_bfly_p,($__internal_3_$__cuda_sm70_shflsync_idx_p - $__internal_2_$__cuda_sm70_shflsync_bfly_p)
$__internal_2_$__cuda_sm70_shflsync_bfly_p:
[----:B------:R-:W-:Y:S04]  /*115f0*/  WARPSYNC R6 ;  /* 0x0000000600007348 */ /* 0x000fe80003800000 */
[----:B------:R1:W2:Y:S02]  /*11600*/  SHFL.BFLY PT, R5, R0, R3, R7 ;  /* 0x0c00000300057389 */ /* 0x0002a400000e0007 */
[----:B-1----:R-:W-:-:S04]  /*11610*/  MOV R3, 0x0 ;  /* 0x0000000000037802 */ /* 0x002fc80000000f00 */
[----:B--2---:R-:W-:Y:S05]  /*11620*/  RET.REL.NODEC R2 `(_ZN7cutlass13device_kernelIN5flash19enable_sm80_to_sm89INS1_16FlashAttnFwdSm80INS1_25CollectiveMainloopFwdSm80ILi8ELi2ELb1EN4cute5tupleIJNS5_1CILi128EEENS7_ILi96EEENS7_ILi192EEEEEELi192ENS_6half_tEfNS_4arch4Sm80ELb1ELb0ELb1ELb0ELb0ELb0ELb1ELb0EEENS1_21CollectiveEpilogueFwdINS6_IJS8_SA_S9_EEENS6_IJNS7_ILi1EEESI_SI_EEESC_SE_Li256ELb0ELb1ELb0ELb0EEENS1_30DynamicPersistentTileSchedulerILi256ELi256ELb0ELb1ELb0EEEEEEEEEvNT_6ParamsE) ;  /* 0xfffee9d002007950 */ /* 0x004fea0003c3ffff */
        .weak           $__internal_3_$__cuda_sm70_shflsync_idx_p
        .type           $__internal_3_$__cuda_sm70_shflsync_idx_p,@function
        .size           $__internal_3_$__cuda_sm70_shflsync_idx_p,(.L_x_2583 - $__internal_3_$__cuda_sm70_shflsync_idx_p)
$__internal_3_$__cuda_sm70_shflsync_idx_p:
[----:B------:R-:W-:Y:S04]  /*11630*/  WARPSYNC R67 ;  /* 0x0000004300007348 */ /* 0x000fe80003800000 */
[----:B------:R1:W2:Y:S02]  /*11640*/  SHFL.IDX PT, R0, R4, R3, R0 ;  /* 0x0000000304007389 */ /* 0x0002a400000e0000 */
[----:B-1----:R-:W-:Y:S02]  /*11650*/  MOV R4, R5 ;  /* 0x0000000500047202 */ /* 0x002fe40000000f00 */
[----:B------:R-:W-:-:S04]  /*11660*/  MOV R5, 0x0 ;  /* 0x0000000000057802 */ /* 0x000fc80000000f00 */
[----:B--2---:R-:W-:Y:S05]  /*11670*/  RET.REL.NODEC R4 `(_ZN7cutlass13device_kernelIN5flash19enable_sm80_to_sm89INS1_16FlashAttnFwdSm80INS1_25CollectiveMainloopFwdSm80ILi8ELi2ELb1EN4cute5tupleIJNS5_1CILi128EEENS7_ILi96EEENS7_ILi192EEEEEELi192ENS_6half_tEfNS_4arch4Sm80ELb1ELb0ELb1ELb0ELb0ELb0ELb1ELb0EEENS1_21CollectiveEpilogueFwdINS6_IJS8_SA_S9_EEENS6_IJNS7_ILi1EEESI_SI_EEESC_SE_Li256ELb0ELb1ELb0ELb0EEENS1_30DynamicPersistentTileSchedulerILi256ELi256ELb0ELb1ELb0EEEEEEEEEvNT_6ParamsE) ;  /* 0xfffee98004007950 */ /* 0x004fea0003c3ffff */
.L_x_1134:
        /* <DEDUP_REMOVED lines=16> */
.L_x_2583:


//--------------------- .text._ZN7cutlass13device_kernelIN5flash19enable_sm80_to_sm89INS1_16FlashAttnFwdSm80INS1_25CollectiveMainloopFwdSm80ILi8ELi2ELb1EN4cute5tupleIJNS5_1CILi128EEENS7_ILi96EEENS7_ILi192EEEEEELi192ENS_6half_tEfNS_4arch4Sm80ELb1ELb0ELb1ELb1ELb0ELb0ELb1ELb0EEENS1_21CollectiveEpilogueFwdINS6_IJS8_SA_S9_EEENS6_IJNS7_ILi1EEESI_SI_EEESC_SE_Li256ELb1ELb1ELb0ELb0EEENS1_19SingleTileSchedulerILb1ELb0ELb1ELi128EEEEEEEEEvNT_6ParamsE --------------------------
	.section	.text._ZN7cutlass13device_kernelIN5flash19enable_sm80_to_sm89INS1_16FlashAttnFwdSm80INS1_25CollectiveMainloopFwdSm80ILi8ELi2ELb1EN4cute5tupleIJNS5_1CILi128EEENS7_ILi96EEENS7_ILi192EEEEEELi192ENS_6half_tEfNS_4arch4Sm80ELb1ELb0ELb1ELb1ELb0ELb0ELb1ELb0EEENS1_21CollectiveEpilogueFwdINS6_IJS8_SA_S9_EEENS6_IJNS7_ILi1EEESI_SI_EEESC_SE_Li256ELb1ELb1ELb0ELb0EEENS1_19SingleTileSchedulerILb1ELb0ELb1ELi128EEEEEEEEEvNT_6ParamsE,"ax",@progbits
	.sectioninfo	@"SHI_REGISTERS=255"
	.align	128
.text._ZN7cutlass13device_kernelIN5flash19enable_sm80_to_sm89INS1_16FlashAttnFwdSm80INS1_25CollectiveMainloopFwdSm80ILi8ELi2ELb1EN4cute5tupleIJNS5_1CILi128EEENS7_ILi96EEENS7_ILi192EEEEEELi192ENS_6half_tEfNS_4arch4Sm80ELb1ELb0ELb1ELb1ELb0ELb0ELb1ELb0EEENS1_21CollectiveEpilogueFwdINS6_IJS8_SA_S9_EEENS6_IJNS7_ILi1EEESI_SI_EEESC_SE_Li256ELb1ELb1ELb0ELb0EEENS1_19SingleTileSchedulerILb1ELb0ELb1ELi128EEEEEEEEEvNT_6ParamsE:
        .type           _ZN7cutlass13device_kernelIN5flash19enable_sm80_to_sm89INS1_16FlashAttnFwdSm80INS1_25CollectiveMainloopFwdSm80ILi8ELi2ELb1EN4cute5tupleIJNS5_1CILi128EEENS7_ILi96EEENS7_ILi192EEEEEELi192ENS_6half_tEfNS_4arch4Sm80ELb1ELb0ELb1ELb1ELb0ELb0ELb1ELb0EEENS1_21CollectiveEpilogueFwdINS6_IJS8_SA_S9_EEENS6_IJNS7_ILi1EEESI_SI_EEESC_SE_Li256ELb1ELb1ELb0ELb0EEENS1_19SingleTileSchedulerILb1ELb0ELb1ELi128EEEEEEEEEvNT_6ParamsE,@function
        .size           _ZN7cutlass13device_kernelIN5flash19enable_sm80_to_sm89INS1_16FlashAttnFwdSm80INS1_25CollectiveMainloopFwdSm80ILi8ELi2ELb1EN4cute5tupleIJNS5_1CILi128EEENS7_ILi96EEENS7_ILi192EEEEEELi192ENS_6half_tEfNS_4arch4Sm80ELb1ELb0ELb1ELb1ELb0ELb0ELb1ELb0EEENS1_21CollectiveEpilogueFwdINS6_IJS8_SA_S9_EEENS6_IJNS7_ILi1EEESI_SI_EEESC_SE_Li256ELb1ELb1ELb0ELb0EEENS1_19SingleTileSchedulerILb1ELb0ELb1ELi128EEEEEEEEEvNT_6ParamsE,(.L_x_2586 - _ZN7cutlass13device_kernelIN5flash19enable_sm80_to_sm89INS1_16FlashAttnFwdSm80INS1_25CollectiveMainloopFwdSm80ILi8ELi2ELb1EN4cute5tupleIJNS5_1CILi128EEENS7_ILi96EEENS7_ILi192EEEEEELi192ENS_6half_tEfNS_4arch4Sm80ELb1ELb0ELb1ELb1ELb0ELb0ELb1ELb0EEENS1_21CollectiveEpilogueFwdINS6_IJS8_SA_S9_EEENS6_IJNS7_ILi1EEESI_SI_EEESC_SE_Li256ELb1ELb1ELb0ELb0EEENS1_19SingleTileSchedulerILb1ELb0ELb1ELi128EEEEEEEEEvNT_6ParamsE)
        .other          _ZN7cutlass13device_kernelIN5flash19enable_sm80_to_sm89INS1_16FlashAttnFwdSm80INS1_25CollectiveMainloopFwdSm80ILi8ELi2ELb1EN4cute5tupleIJNS5_1CILi128EEENS7_ILi96EEENS7_ILi192EEEEEELi192ENS_6half_tEfNS_4arch4Sm80ELb1ELb0ELb1ELb1ELb0ELb0ELb1ELb0EEENS1_21CollectiveEpilogueFwdINS6_IJS8_SA_S9_EEENS6_IJNS7_ILi1EEESI_SI_EEESC_SE_Li256ELb1ELb1ELb0ELb0EEENS1_19SingleTileSchedulerILb1ELb0ELb1ELi128EEEEEEEEEvNT_6ParamsE,@"STO_CUDA_ENTRY STV_DEFAULT"
_ZN7cutlass13device_kernelIN5flash19enable_sm80_to_sm89INS1_16FlashAttnFwdSm80INS1_25CollectiveMainloopFwdSm80ILi8ELi2ELb1EN4cute5tupleIJNS5_1CILi128EEENS7_ILi96EEENS7_ILi192EEEEEELi192ENS_6half_tEfNS_4arch4Sm80ELb1ELb0ELb1ELb1ELb0ELb0ELb1ELb0EEENS1_21CollectiveEpilogueFwdINS6_IJS8_SA_S9_EEENS6_IJNS7_ILi1EEESI_SI_EEESC_SE_Li256ELb1ELb1ELb0ELb0EEENS1_19SingleTileSchedulerILb1ELb0ELb1ELi128EEEEEEEEEvNT_6ParamsE:
        /* <DEDUP_REMOVED lines=17> */
.L_x_1136:
        /* <DEDUP_REMOVED lines=8> */
.L_x_1138:
[----:B------:R-:W-:-:S04]  /*0190*/  MOV R0, c[0x0][0x54c] ;  /* 0x0001530000007a02 */ /* 0x000fc80000000f00 */
.L_x_1137:
[----:B------:R-:W-:Y:S01]  /*01a0*/  USHF.L.U32 UR8, UR8, 0x7, URZ ;  /* 0x0000000708087899 */ /* 0x000fe2000800063f */
[----:B-----5:R-:W-:-:S05]  /*01b0*/  IMAD R0, R0, c[0x0][0x548], RZ ;  /* 0x0001520000007a24 */ /* 0x020fca00078e02ff */
[----:B------:R-:W-:-:S04]  /*01c0*/  ISETP.LE.AND P0, PT, R0, UR8, PT ;  /* 0x0000000800007c0c */ /* 0x000fc8000bf03270 */
[----:B------:R-:W-:-:S05]  /*01d0*/  SEL R0, R5, 0xffffffff, !P0 ;  /* 0xffffffff05007807 */ /* 0x000fca0004000000 */
[----:B------:R2:W-:Y:S01]  /*01e0*/  STL [R1+0x3c], R0 ;  /* 0x00003c0001007387 */ /* 0x0005e20000100800 */
[----:B------:R-:W-:Y:S05]  /*01f0*/  BRA `(.L_x_1139) ;  /* 0x0000013000007947 */ /* 0x000fea0003800000 */
.L_x_1135:
[----:B------:R-:W-:-:S04]  /*0200*/  ISETP.NE.U32.AND P0, PT, RZ, c[0x0][0x568], PT ;  /* 0x00015a00ff007a0c */ /* 0x000fc80003f05070 */
[----:B------:R-:W-:-:S13]  /*0210*/  ISETP.NE.AND.EX P0, PT, RZ, c[0x0][0x56c], PT, P0 ;  /* 0x00015b00ff007a0c */ /* 0x000fda0003f05300 */
[----:B------:R-:W-:Y:S05]  /*0220*/  @!P0 BRA `(.L_x_1140) ;  /* 0x0000002000008947 */ /* 0x000fea0003800000 */
[----:B------:R1:W5:Y:S01]  /*0230*/  LDG.E R0, [R2.64] ;  /* 0x0000001802007981 */ /* 0x000362000c1e1900 */
[----:B------:R-:W-:Y:S05]  /*0240*/  BRA `(.L_x_1141) ;  /* 0x0000009000007947 */ /* 0x000fea0003800000 */
.L_x_1140:
        /* <DEDUP_REMOVED lines=8> */
.L_x_1142:
[----:B------:R-:W-:-:S04]  /*02d0*/  MOV R0, c[0x0][0x54c] ;  /* 0x0001530000007a02 */ /* 0x000fc80000000f00 */
.L_x_1141:
[----:B------:R-:W-:Y:S01]  /*02e0*/  USHF.L.U32 UR8, UR8, 0x7, URZ ;  /* 0x0000000708087899 */ /* 0x000fe2000800063f */
[----:B-----5:R-:W-:-:S05]  /*02f0*/  IMAD R0, R0, c[0x0][0x548], RZ ;  /* 0x0001520000007a24 */ /* 0x020fca00078e02ff */
[----:B------:R-:W-:-:S04]  /*0300*/  ISETP.LE.AND P0, PT, R0, UR8, PT ;  /* 0x0000000800007c0c */ /* 0x000fc8000bf03270 */
[----:B------:R-:W-:-:S05]  /*0310*/  SEL R0, R5, 0xffffffff, !P0 ;  /* 0xffffffff05007807 */ /* 0x000fca0004000000 */
[----:B------:R2:W-:Y:S04]  /*0320*/  STL [R1+0x3c], R0 ;  /* 0x00003c0001007387 */ /* 0x0005e80000100800 */
.L_x_1139:
        /* <DEDUP_REMOVED lines=32> */
.L_x_1143:
[----:B------:R-:W-:-:S04]  /*0530*/  ISETP.NE.U32.AND P0, PT, RZ, c[0x0][0x368], PT ;  /* 0x0000da00ff007a0c */ /* 0x000fc80003f05070 */
[----:B------:R-:W-:-:S13]  /*0540*/  ISETP.NE.AND.EX P0, PT, RZ, c[0x0][0x36c], PT, P0 ;  /* 0x0000db00ff007a0c */ /* 0x000fda0003f05300 */
[----:B------:R-:W-:Y:S05]  /*0550*/  @!P0 BRA `(.L_x_1144) ;  /* 0x0000004000008947 */ /* 0x000fea0003800000 */
[----:B------:R-:W-:-:S05]  /*0560*/  IMAD.WIDE R2, R39, R26, c[0x0][0x368] ;  /* 0x0000da0027027625 */ /* 0x000fca00078e021a */
[----:B------:R-:W2:Y:S02]  /*0570*/  LDG.E R0, [R2.64] ;  /* 0x0000001802007981 */ /* 0x000ea4000c1e1900 */
[----:B--2---:R1:W2:Y:S02]  /*0580*/  R2UR UR14, R0 ;  /* 0x00000000000e73c2 */ /* 0x0042a400000e0000 */
[----:B-12---:R-:W-:Y:S05]  /*0590*/  BRA `(.L_x_1145) ;  /* 0x0000006000007947 */ /* 0x006fea0003800000 */
.L_x_1144:
[----:B------:R-:W-:Y:S05]  /*05a0*/  @!P6 BRA `(.L_x_1145) ;  /* 0x000000500000e947 */ /* 0x000fea0003800000 */
[----:B------:R1:W2:Y:S04]  /*05b0*/  LDG.E R0, [R2.64] ;  /* 0x0000001802007981 */ /* 0x0002a8000c1e1900 */
[----:B-1----:R-:W3:Y:S01]  /*05c0*/  LDG.E R2, [R2.64+0x4] ;  /* 0x0000041802027981 */ /* 0x002ee2000c1e1900 */
[----:B--2---:R-:W1:Y:S08]  /*05d0*/  R2UR UR14, R0 ;  /* 0x00000000000e73c2 */ /* 0x004e7000000e0000 */
[----:B---3--:R-:W1:Y:S02]  /*05e0*/  R2UR UR4, R2 ;  /* 0x00000000020473c2 */ /* 0x008e6400000e0000 */
[----:B-1----:R-:W-:-:S06]  /*05f0*/  UIADD3 UR14, -UR14, UR4, URZ ;  /* 0x000000040e0e7290 */ /* 0x002fcc000fffe13f */
.L_x_1145:
[----:B------:R-:W-:Y:S01]  /*0600*/  ULDC UR4, c[0x0][0x2c4] ;  /* 0x0000b10000047ab9 */ /* 0x000fe20000000800 */
[----:B-----5:R-:W-:Y:S01]  /*0610*/  IADD3 R10, R7, UR6, RZ ;  /* 0x00000006070a7c10 */ /* 0x020fe2000fffe0ff */
[----:B------:R-:W-:Y:S01]  /*0620*/  UISETP.NE.AND UP2, UPT, UR4, 0x1, UPT ;  /* 0x000000010400788c */ /* 0x000fe2000bf45270 */
[----:B------:R-:W-:Y:S01]  /*0630*/  PLOP3.LUT P1, PT, PT, PT, PT, 0x80, 0x0 ;  /* 0x000000000000781c */ /* 0x000fe20003f2f070 */
[----:B------:R-:W-:Y:S01]  /*0640*/  UIADD3 UR14, -UR6, UR14, URZ ;  /* 0x0000000e060e7290 */ /* 0x000fe2000fffe13f */
[----:B------:R-:W-:Y:S01]  /*0650*/  CS2R R98, SRZ ;  /* 0x0000000000627805 */ /* 0x000fe2000001ff00 */
[----:B------:R-:W-:Y:S01]  /*0660*/  ULDC.64 UR4, c[0x0][0x2c8] ;  /* 0x0000b20000047ab9 */ /* 0x000fe20000000a00 */
[----:B------:R-:W-:Y:S01]  /*0670*/  CS2R R14, SRZ ;  /* 0x00000000000e7805 */ /* 0x000fe2000001ff00 */
[----:B------:R-:W-:Y:S01]  /*0680*/  UIADD3 UR6, UR14, 0x5f, URZ ;  /* 0x0000005f0e067890 */ /* 0x000fe2000fffe03f */
[----:B------:R-:W-:Y:S01]  /*0690*/  IMAD.MOV.U32 R96, RZ, RZ, RZ ;  /* 0x000000ffff607224 */ /* 0x000fe200078e00ff */
[----:B------:R-:W-:Y:S01]  /*06a0*/  CS2R R8, SRZ ;  /* 0x0000000000087805 */ /* 0x000fe2000001ff00 */
[----:B------:R-:W-:Y:S01]  /*06b0*/  IMAD.MOV.U32 R94, RZ, RZ, RZ ;  /* 0x000000ffff5e7224 */ /* 0x000fe200078e00ff */
[----:B------:R-:W-:Y:S01]  /*06c0*/  UIMAD.WIDE UR6, UR6, 0x2aaaaaab, URZ ;  /* 0x2aaaaaab060678a5 */ /* 0x000fe2000f8e023f */
[----:B------:R-:W-:Y:S01]  /*06d0*/  MOV R92, RZ ;  /* 0x000000ff005c7202 */ /* 0x000fe20000000f00 */
[----:B------:R-:W-:Y:S01]  /*06e0*/  @UP2 UIADD3 UR10, UR8, 0x7f, URZ ;  /* 0x0000007f080a2890 */ /* 0x000fe2000fffe03f */
[----:B------:R-:W-:Y:S01]  /*06f0*/  IMAD.MOV.U32 R11, RZ, RZ, RZ ;  /* 0x000000ffff0b7224 */ /* 0x000fe200078e00ff */
[----:B------:R-:W-:Y:S01]  /*0700*/  USHF.R.U32.HI UR6, URZ, 0x1f, UR7 ;  /* 0x0000001f3f067899 */ /* 0x000fe20008011607 */
[----:B------:R-:W-:Y:S01]  /*0710*/  MOV R90, RZ ;  /* 0x000000ff005a7202 */ /* 0x000fe20000000f00 */
[----:B------:R-:W-:Y:S01]  /*0720*/  UIMAD.WIDE.U32 UR10, UR10, UR4, URZ ;  /* 0x000000040a0a72a5 */ /* 0x000fe2000f8e003f */
[----:B------:R-:W-:Y:S01]  /*0730*/  CS2R R12, SRZ ;  /* 0x00000000000c7805 */ /* 0x000fe2000001ff00 */
[----:B------:R-:W-:Y:S01]  /*0740*/  UIADD3 UR4, UR8, 0x7f, URZ ;  /* 0x0000007f08047890 */ /* 0x000fe2000fffe03f */
[----:B------:R-:W-:Y:S01]  /*0750*/  IMAD.MOV.U32 R88, RZ, RZ, RZ ;  /* 0x000000ffff587224 */ /* 0x000fe200078e00ff */
[----:B------:R-:W-:Y:S01]  /*0760*/  @UP2 USHF.R.U32.HI UR4, URZ, UR5, UR11 ;  /* 0x000000053f042299 */ /* 0x000fe2000801160b */
[----:B------:R-:W-:Y:S01]  /*0770*/  MOV R86, RZ ;  /* 0x000000ff00567202 */ /* 0x000fe20000000f00 */
[----:B------:R-:W-:Y:S01]  /*0780*/  UIADD3 UR5, UR14, 0x60, -UR16 ;  /* 0x000000600e057890 */ /* 0x000fe2000fffe810 */
[----:B------:R-:W-:Y:S01]  /*0790*/  CS2R R16, SRZ ;  /* 0x0000000000107805 */ /* 0x000fe2000001ff00 */
[----:B------:R-:W-:Y:S01]  /*07a0*/  ULEA.HI.SX32 UR6, UR7, UR6, 0x1c ;  /* 0x0000000607067291 */ /* 0x000fe2000f8fe23f */
[----:B------:R-:W-:Y:S01]  /*07b0*/  IMAD.MOV.U32 R84, RZ, RZ, RZ ;  /* 0x000000ffff547224 */ /* 0x000fe200078e00ff */
[----:B------:R-:W-:Y:S01]  /*07c0*/  UIADD3 UR4, UR5, UR4, URZ ;  /* 0x0000000405047290 */ /* 0x000fe2000fffe03f */
[----:B------:R-:W-:Y:S01]  /*07d0*/  MOV R82, RZ ;  /* 0x000000ff00527202 */ /* 0x000fe20000000f00 */
[----:B------:R-:W-:Y:S01]  /*07e0*/  CS2R R18, SRZ ;  /* 0x0000000000127805 */ /* 0x000fe2000001ff00 */
[----:B------:R-:W-:Y:S01]  /*07f0*/  IMAD.MOV.U32 R80, RZ, RZ, RZ ;  /* 0x000000ffff507224 */ /* 0x000fe200078e00ff */
[----:B------:R-:W-:Y:S01]  /*0800*/  UIMAD.WIDE UR4, UR4, 0x2aaaaaab, URZ ;  /* 0x2aaaaaab040478a5 */ /* 0x000fe2000f8e023f */
[----:B------:R-:W-:Y:S01]  /*0810*/  MOV R78, RZ ;  /* 0x000000ff004e7202 */ /* 0x000fe20000000f00 */
[----:B------:R-:W-:Y:S01]  /*0820*/  CS2R R20, SRZ ;  /* 0x0000000000147805 */ /* 0x000fe2000001ff00 */
[----:B------:R-:W-:Y:S01]  /*0830*/  IMAD.MOV.U32 R76, RZ, RZ, RZ ;  /* 0x000000ffff4c7224 */ /* 0x000fe200078e00ff */
[----:B------:R-:W-:Y:S01]  /*0840*/  USHF.R.U32.HI UR4, URZ, 0x1f, UR5 ;  /* 0x0000001f3f047899 */ /* 0x000fe20008011605 */
[----:B------:R-:W-:Y:S01]  /*0850*/  MOV R74, RZ ;  /* 0x000000ff004a7202 */ /* 0x000fe20000000f00 */
[----:B------:R-:W-:Y:S01]  /*0860*/  CS2R R22, SRZ ;  /* 0x0000000000167805 */ /* 0x000fe2000001ff00 */
[----:B------:R-:W-:Y:S01]  /*0870*/  IMAD.MOV.U32 R72, RZ, RZ, RZ ;  /* 0x000000ffff487224 */ /* 0x000fe200078e00ff */
[----:B------:R-:W-:Y:S01]  /*0880*/  ULEA.HI.SX32 UR4, UR5, UR4, 0x1c ;  /* 0x0000000405047291 */ /* 0x000fe2000f8fe23f */
[----:B------:R-:W-:Y:S01]  /*0890*/  MOV R70, RZ ;  /* 0x000000ff00467202 */ /* 0x000fe20000000f00 */
[----:B------:R-:W-:Y:S01]  /*08a0*/  CS2R R24, SRZ ;  /* 0x0000000000187805 */ /* 0x000fe2000001ff00 */
[----:B------:R-:W-:Y:S01]  /*08b0*/  IMAD.MOV.U32 R68, RZ, RZ, RZ ;  /* 0x000000ffff447224 */ /* 0x000fe200078e00ff */
[----:B------:R-:W-:Y:S01]  /*08c0*/  UISETP.LT.AND UP0, UPT, UR6, UR4, UPT ;  /* 0x000000040600728c */ /* 0x000fe2000bf01270 */
[----:B------:R-:W-:Y:S01]  /*08d0*/  CS2R R66, SRZ ;  /* 0x0000000000427805 */ /* 0x000fe2000001ff00 */
[----:B------:R-:W-:Y:S01]  /*08e0*/  MOV R64, RZ ;  /* 0x000000ff00407202 */ /* 0x000fe20000000f00 */
[----:B------:R-:W-:Y:S01]  /*08f0*/  CS2R R62, SRZ ;  /* 0x00000000003e7805 */ /* 0x000fe2000001ff00 */
[----:B------:R-:W-:Y:S01]  /*0900*/  USEL UR28, UR6, UR4, UP0 ;  /* 0x00000004061c7287 */ /* 0x000fe20008000000 */
[----:B------:R-:W-:Y:S01]  /*0910*/  IMAD.MOV.U32 R27, RZ, RZ, RZ ;  /* 0x000000ffff1b7224 */ /* 0x000fe200078e00ff */
[----:B------:R-:W-:Y:S01]  /*0920*/  MOV R60, RZ ;  /* 0x000000ff003c7202 */ /* 0x000fe20000000f00 */
[----:B------:R-:W-:Y:S01]  /*0930*/  CS2R R58, SRZ ;  /* 0x00000000003a7805 */ /* 0x000fe2000001ff00 */
[----:B------:R-:W-:Y:S01]  /*0940*/  UISETP.GE.AND UP0, UPT, UR28, 0x1, UPT ;  /* 0x000000011c00788c */ /* 0x000fe2000bf06270 */
[----:B------:R-:W-:Y:S01]  /*0950*/  CS2R R28, SRZ ;  /* 0x00000000001c7805 */ /* 0x000fe2000001ff00 */
[----:B------:R-:W-:Y:S01]  /*0960*/  IMAD.MOV.U32 R56, RZ, RZ, RZ ;  /* 0x000000ffff387224 */ /* 0x000fe200078e00ff */
[----:B------:R-:W-:Y:S01]  /*0970*/  CS2R R54, SRZ ;  /* 0x0000000000367805 */ /* 0x000fe2000001ff00 */
[----:B------:R-:W-:Y:S01]  /*0980*/  MOV R52, RZ ;  /* 0x000000ff00347202 */ /* 0x000fe20000000f00 */
[----:B------:R-:W-:Y:S01]  /*0990*/  CS2R R150, SRZ ;  /* 0x0000000000967805 */ /* 0x000fe2000001ff00 */
[----:B------:R-:W-:Y:S01]  /*09a0*/  PLOP3.LUT P0, PT, PT, PT, UP0, 0x80, 0x0 ;  /* 0x000000000000781c */ /* 0x000fe20003f0f008 */
        /* <DEDUP_REMOVED lines=21> */
[----:B------:R-:W-:Y:S01]  /*0b00*/  CS2R R114, SRZ ;  /* 0x0000000000727805 */ /* 0x000fe2000001ff00 */
[----:B------:R-:W-:Y:S01]  /*0b10*/  IMAD.MOV.U32 R38, RZ, RZ, RZ ;  /* 0x000000ffff267224 */ /* 0x000fe200078e00ff */
[----:B------:R-:W-:Y:S01]  /*0b20*/  MOV R112, RZ ;  /* 0x000000ff00707202 */ /* 0x000fe20000000f00 */
[----:B------:R-:W-:Y:S01]  /*0b30*/  CS2R R110, SRZ ;  /* 0x00000000006e7805 */ /* 0x000fe2000001ff00 */
[----:B------:R-:W-:Y:S01]  /*0b40*/  CS2R R108, SRZ ;  /* 0x00000000006c7805 */ /* 0x000fe2000001ff00 */
[----:B------:R-:W-:Y:S01]  /*0b50*/  CS2R R106, SRZ ;  /* 0x00000000006a7805 */ /* 0x000fe2000001ff00 */
[----:B------:R-:W-:Y:S01]  /*0b60*/  IMAD.MOV.U32 R104, RZ, RZ, RZ ;  /* 0x000000ffff687224 */ /* 0x000fe200078e00ff */
[----:B------:R-:W-:Y:S01]  /*0b70*/  MOV R42, RZ ;  /* 0x000000ff002a7202 */ /* 0x000fe20000000f00 */
[----:B------:R-:W-:Y:S01]  /*0b80*/  IMAD.MOV.U32 R41, RZ, RZ, RZ ;  /* 0x000000ffff297224 */ /* 0x000fe200078e00ff */
[----:B------:R-:W-:Y:S05]  /*0b90*/  @!P0 BRA `(.L_x_1146) ;  /* 0x0000f0f000008947 */ /* 0x000fea0003800000 */
[----:B------:R-:W-:Y:S01]  /*0ba0*/  ISETP.NE.U32.AND P4, PT, RZ, c[0x0][0x340], PT ;  /* 0x0000d000ff007a0c */ /* 0x000fe20003f85070 */
[----:B------:R-:W1:Y:S01]  /*0bb0*/  S2R R15, SR_CTAID.Y ;  /* 0x00000000000f7919 */ /* 0x000e620000002600 */
[----:B------:R-:W-:Y:S01]  /*0bc0*/  SHF.R.S32.HI R110, RZ, 0x1f, R113 ;  /* 0x0000001fff6e7819 */ /* 0x000fe20000011471 */
[----:B------:R-:W-:Y:S01]  /*0bd0*/  UMOV UR10, 0x60 ;  /* 0x00000060000a7882 */ /* 0x000fe20000000000 */
[----:B------:R-:W-:Y:S01]  /*0be0*/  ISETP.NE.AND.EX P4, PT, RZ, c[0x0][0x344], PT, P4 ;  /* 0x0000d100ff007a0c */ /* 0x000fe20003f85340 */
[----:B------:R-:W-:-:S12]  /*0bf0*/  ULDC.64 UR4, c[0x0][0x208] ;  /* 0x0000820000047ab9 */ /* 0x000fd80000000a00 */
[----:B------:R-:W-:-:S05]  /*0c00*/  @P4 IMAD.WIDE R2, R39, R26, c[0x0][0x340] ;  /* 0x0000d00027024625 */ /* 0x000fca00078e021a */
[----:B------:R2:W3:Y:S01]  /*0c10*/  @P4 LDG.E R19, [R2.64] ;  /* 0x0000001802134981 */ /* 0x0004e2000c1e1900 */
[-C--:B------:R-:W-:Y:S01]  /*0c20*/  LEA.HI R34, R110, R113.reuse, RZ, 0x3 ;  /* 0x000000716e227211 */ /* 0x080fe200078f18ff */
[----:B------:R-:W-:Y:S01]  /*0c30*/  UIMAD.WIDE.U32 UR12, UR10, UR4, URZ ;  /* 0x000000040a0c72a5 */ /* 0x000fe2000f8e003f */
[----:B------:R-:W-:Y:S01]  /*0c40*/  SHF.R.S32.HI R0, RZ, 0x1f, R6 ;  /* 0x0000001fff007819 */ /* 0x000fe20000011406 */
[----:B------:R-:W-:Y:S01]  /*0c50*/  UIMAD UR9, UR28, -0x60, UR10 ;  /* 0xffffffa01c0978a4 */ /* 0x000fe2000f8e020a */
[----:B------:R-:W-:Y:S01]  /*0c60*/  SHF.R.S32.HI R12, RZ, 0x3, R34 ;  /* 0x00000003ff0c7819 */ /* 0x000fe20000011422 */
[----:B------:R-:W-:Y:S01]  /*0c70*/  ULDC UR6, c[0x0][0x2c4] ;  /* 0x0000b10000067ab9 */ /* 0x000fe20000000800 */
[----:B------:R-:W-:Y:S01]  /*0c80*/  PLOP3.LUT P1, PT, PT, PT, UP2, 0x80, 0x0 ;  /* 0x000000000000781c */ /* 0x000fe20003f2f028 */
[----:B------:R-:W-:Y:S01]  /*0c90*/  IMAD R0, R0, c[0x0][0x178], RZ ;  /* 0x00005e0000007a24 */ /* 0x000fe200078e02ff */
[----:B------:R-:W-:Y:S01]  /*0ca0*/  PLOP3.LUT P0, PT, PT, PT, UP2, 0x80, 0x0 ;  /* 0x000000000000781c */ /* 0x000fe20003f0f028 */
[----:B------:R-:W-:Y:S01]  /*0cb0*/  IMAD.U32 R8, RZ, RZ, UR12 ;  /* 0x0000000cff087e24 */ /* 0x000fe2000f8e00ff */
[----:B-1----:R-:W-:Y:S01]  /*0cc0*/  SHF.R.S32.HI R20, RZ, 0x1f, R15 ;  /* 0x0000001fff147819 */ /* 0x002fe2000001140f */
[----:B------:R-:W-:Y:S01]  /*0cd0*/  IMAD R0, R6, c[0x0][0x17c], R0 ;  /* 0x00005f0006007a24 */ /* 0x000fe200078e0200 */
[----:B------:R-:W-:Y:S01]  /*0ce0*/  SHF.R.S32.HI R18, RZ, 0x1f, R39 ;  /* 0x0000001fff127819 */ /* 0x000fe20000011427 */
[----:B------:R-:W-:Y:S01]  /*0cf0*/  IMAD.MOV.U32 R33, RZ, RZ, R8 ;  /* 0x000000ffff217224 */ /* 0x000fe200078e0008 */
[----:B------:R-:W-:Y:S01]  /*0d00*/  IADD3 R11, R12, UR8, RZ ;  /* 0x000000080c0b7c10 */ /* 0x000fe2000fffe0ff */
[----:B------:R-:W-:Y:S01]  /*0d10*/  IMAD R7, R20, c[0x0][0x1b8], RZ ;  /* 0x00006e0014077a24 */ /* 0x000fe200078e02ff */
[----:B------:R-:W-:Y:S01]  /*0d20*/  SEL R5, R18, RZ, !P2 ;  /* 0x000000ff12057207 */ /* 0x000fe20005000000 */
[----:B------:R-:W-:Y:S01]  /*0d30*/  UIMAD UR6, UR16, UR6, URZ ;  /* 0x00000006100672a4 */ /* 0x000fe2000f8e023f */
[----:B------:R-:W-:Y:S01]  /*0d40*/  IMAD.U32 R9, RZ, RZ, UR13 ;  /* 0x0000000dff097e24 */ /* 0x000fe2000f8e00ff */
[----:B------:R-:W-:Y:S01]  /*0d50*/  IADD3 R9, R11, 0x20, RZ ;  /* 0x000000200b097810 */ /* 0x000fe20007ffe0ff */
[----:B------:R-:W-:Y:S01]  /*0d60*/  IMAD R7, R15, c[0x0][0x1bc], R7 ;  /* 0x00006f000f077a24 */ /* 0x000fe200078e0207 */
[----:B------:R-:W-:Y:S01]  /*0d70*/  UIADD3 UR15, UR28, -0x1, URZ ;  /* 0xffffffff1c0f7890 */ /* 0x000fe2000fffe03f */
[----:B------:R-:W-:Y:S01]  /*0d80*/  IMAD R5, R5, c[0x0][0x1c0], RZ ;  /* 0x0000700005057a24 */ /* 0x000fe200078e02ff */
[----:B------:R-:W-:Y:S01]  /*0d90*/  BAR.SYNC.DEFER_BLOCKING 0x0 ;  /* 0x0000000000007b1d */ /* 0x000fe20000010000 */
[----:B--2---:R-:W-:Y:S01]  /*0da0*/  LOP3.LUT R2, R34, 0xfffffff8, RZ, 0xc0, !PT ;  /* 0xfffffff822027812 */ /* 0x004fe200078ec0ff */
[----:B------:R-:W-:Y:S01]  /*0db0*/  USHF.R.S32.HI UR11, URZ, 0x1f, UR15 ;  /* 0x0000001f3f0b7899 */ /* 0x000fe2000801140f */
[----:B------:R-:W-:Y:S01]  /*0dc0*/  ISETP.GE.AND P5, PT, R9, UR6, PT ;  /* 0x0000000609007c0c */ /* 0x000fe2000bfa6270 */
[----:B------:R-:W-:Y:S01]  /*0dd0*/  IMAD.MOV.U32 R38, RZ, RZ, c[0x0][0x1e0] ;  /* 0x00007800ff267624 */ /* 0x000fe200078e00ff */
[----:B------:R-:W-:Y:S01]  /*0de0*/  IADD3 R9, R11, 0x60, RZ ;  /* 0x000000600b097810 */ /* 0x000fe20007ffe0ff */
[----:B------:R-:W-:Y:S01]  /*0df0*/  IMAD.IADD R42, R113, 0x1, -R2 ;  /* 0x00000001712a7824 */ /* 0x000fe200078e0a02 */
[----:B------:R-:W-:Y:S01]  /*0e00*/  LEA.HI R109, R110, R113, RZ, 0x5 ;  /* 0x000000716e6d7211 */ /* 0x000fe200078f28ff */
[----:B------:R-:W-:Y:S01]  /*0e10*/  IMAD.WIDE.U32 R2, R6, c[0x0][0x178], RZ ;  /* 0x00005e0006027a25 */ /* 0x000fe200078e00ff */
[----:B------:R-:W-:Y:S01]  /*0e20*/  ISETP.GE.AND P3, PT, R9, UR6, PT ;  /* 0x0000000609007c0c */ /* 0x000fe2000bf66270 */
[----:B------:R-:W-:Y:S01]  /*0e30*/  UISETP.GE.AND UP0, UPT, UR28, 0x2, UPT ;  /* 0x000000021c00788c */ /* 0x000fe2000bf06270 */
[----:B------:R-:W-:Y:S01]  /*0e40*/  STL [R1+0x40], R42 ;  /* 0x0000402a01007387 */ /* 0x000fe20000100800 */
[----:B------:R-:W-:Y:S01]  /*0e50*/  IMAD R4, R42, 0x20, R12 ;  /* 0x000000202a047824 */ /* 0x000fe200078e020c */
[----:B------:R-:W-:Y:S01]  /*0e60*/  SHF.R.S32.HI R108, RZ, 0x5, R109 ;  /* 0x00000005ff6c7819 */ /* 0x000fe2000001146d */
[----:B------:R-:W-:-:S02]  /*0e70*/  IMAD.IADD R3, R3, 0x1, R0 ;  /* 0x0000000103037824 */ /* 0x000fc400078e0200 */
[----:B------:R-:W-:Y:S01]  /*0e80*/  IMAD.MOV.U32 R239, RZ, RZ, 0x20 ;  /* 0x00000020ffef7424 */ /* 0x000fe200078e00ff */
[----:B------:R-:W-:Y:S01]  /*0e90*/  IADD3 R6, R4, UR8, RZ ;  /* 0x0000000804067c10 */ /* 0x000fe2000fffe0ff */
[----:B------:R-:W-:-:S04]  /*0ea0*/  IMAD.WIDE.U32 R2, R15, c[0x0][0x1b8], R2 ;  /* 0x00006e000f027a25 */ /* 0x000fc800078e0002 */
[----:B------:R-:W-:Y:S01]  /*0eb0*/  @P1 IMAD.HI.U32 R0, R6, c[0x0][0x2c8], RZ ;  /* 0x0000b20006001a27 */ /* 0x000fe200078e00ff */
[----:B------:R-:W-:-:S03]  /*0ec0*/  ISETP.GE.AND P1, PT, R11, UR6, PT ;  /* 0x000000060b007c0c */ /* 0x000fc6000bf26270 */
[----:B------:R-:W-:Y:S01]  /*0ed0*/  IMAD.MOV.U32 R4, RZ, RZ, R6 ;  /* 0x000000ffff047224 */ /* 0x000fe200078e0006 */
[----:B------:R-:W-:Y:S01]  /*0ee0*/  @P0 SHF.R.U32.HI R4, RZ, c[0x0][0x2cc], R0 ;  /* 0x0000b300ff040a19 */ /* 0x000fe20000011600 */
[----:B------:R-:W-:Y:S01]  /*0ef0*/  IMAD.IADD R3, R3, 0x1, R7 ;  /* 0x0000000103037824 */ /* 0x000fe200078e0207 */
[----:B------:R-:W-:-:S03]  /*0f00*/  SEL R0, R39, RZ, !P2 ;  /* 0x000000ff27007207 */ /* 0x000fc60005000000 */
[--C-:B------:R-:W-:Y:S02]  /*0f10*/  IMAD.MOV R8, RZ, RZ, -R4.reuse ;  /* 0x000000ffff087224 */ /* 0x100fe400078e0a04 */
[C---:B------:R-:W-:Y:S01]  /*0f20*/  IMAD R7, R0.reuse, c[0x0][0x1c4], R5 ;  /* 0x0000710000077a24 */ /* 0x040fe200078e0205 */
[----:B------:R-:W-:Y:S01]  /*0f30*/  SHF.R.S32.HI R5, RZ, 0x1f, R4 ;  /* 0x0000001fff057819 */ /* 0x000fe20000011404 */
[----:B------:R-:W-:-:S04]  /*0f40*/  IMAD.WIDE.U32 R2, R0, c[0x0][0x1c0], R2 ;  /* 0x0000700000027a25 */ /* 0x000fc800078e0002 */
[----:B------:R-:W-:Y:S02]  /*0f50*/  IMAD.U32 R0, RZ, RZ, UR9 ;  /* 0x00000009ff007e24 */ /* 0x000fe4000f8e00ff */
[----:B------:R-:W-:Y:S01]  /*0f60*/  IMAD R8, R8, c[0x0][0x2c4], R6 ;  /* 0x0000b10008087a24 */ /* 0x000fe200078e0206 */
[----:B------:R-:W-:Y:S01]  /*0f70*/  SHF.R.S32.HI R6, RZ, 0x1f, R10 ;  /* 0x0000001fff067819 */ /* 0x000fe2000001140a */
[----:B------:R-:W-:Y:S01]  /*0f80*/  IMAD.IADD R3, R3, 0x1, R7 ;  /* 0x0000000103037824 */ /* 0x000fe200078e0207 */
[----:B------:R-:W-:Y:S02]  /*0f90*/  IADD3 R10, P0, R10, R12, RZ ;  /* 0x0000000c0a0a7210 */ /* 0x000fe40007f1e0ff */
[----:B------:R-:W-:Y:S01]  /*0fa0*/  IADD3 R28, R0, UR14, -R12 ;  /* 0x0000000e001c7c10 */ /* 0x000fe2000fffe80c */
[----:B------:R-:W-:Y:S01]  /*0fb0*/  IMAD R0, R5, c[0x0][0x1b0], RZ ;  /* 0x00006c0005007a24 */ /* 0x000fe200078e02ff */
[C---:B------:R-:W-:Y:S01]  /*0fc0*/  LEA.HI.X.SX32 R14, R12.reuse, R6, 0x1, P0 ;  /* 0x000000060c0e7211 */ /* 0x040fe200000f0eff */
[----:B------:R-:W-:Y:S01]  /*0fd0*/  IMAD.SHL.U32 R6, R12, 0x40, RZ ;  /* 0x000000400c067824 */ /* 0x000fe200078e00ff */
[----:B------:R-:W-:Y:S01]  /*0fe0*/  IADD3 R12, R11, 0x40, RZ ;  /* 0x000000400b0c7810 */ /* 0x000fe20007ffe0ff */
[----:B------:R-:W-:-:S02]  /*0ff0*/  IMAD R13, R4, c[0x0][0x1b4], R0 ;  /* 0x00006d00040d7a24 */ /* 0x000fc400078e0200 */
[----:B------:R-:W-:Y:S01]  /*1000*/  IMAD.WIDE.U32 R4, R4, c[0x0][0x1b0], R2 ;  /* 0x00006c0004047a25 */ /* 0x000fe200078e0002 */
[----:B------:R-:W-:Y:S02]  /*1010*/  LOP3.LUT R0, R6, 0x1c0, RZ, 0xc0, !PT ;  /* 0x000001c006007812 */ /* 0x000fe400078ec0ff */
[----:B------:R-:W-:Y:S01]  /*1020*/  SHF.R.S32.HI R3, RZ, 0x1f, R8 ;  /* 0x0000001fff037819 */ /* 0x000fe20000011408 */
[----:B------:R-:W-:Y:S01]  /*1030*/  IMAD.SHL.U32 R2, R42, 0x8, RZ ;  /* 0x000000082a027824 */ /* 0x000fe200078e00ff */
[----:B------:R-:W-:Y:S01]  /*1040*/  SHF.R.U32.HI R6, RZ, 0x3, R0 ;  /* 0x00000003ff067819 */ /* 0x000fe20000011600 */
[----:B------:R-:W-:Y:S01]  /*1050*/  IMAD.IADD R5, R5, 0x1, R13 ;  /* 0x0000000105057824 */ /* 0x000fe200078e020d */
[----:B------:R-:W-:Y:S01]  /*1060*/  ISETP.GE.AND P2, PT, R12, UR6, PT ;  /* 0x000000060c007c0c */ /* 0x000fe2000bf46270 */
[----:B------:R-:W-:Y:S01]  /*1070*/  ULDC.64 UR6, c[0x0][0x1e0] ;  /* 0x0000780000067ab9 */ /* 0x000fe20000000a00 */
[--C-:B------:R-:W-:Y:S01]  /*1080*/  LOP3.LUT R7, R0, 0x38, R2.reuse, 0xf8, !PT ;  /* 0x0000003800077812 */ /* 0x100fe200078ef802 */
[----:B------:R-:W-:Y:S01]  /*1090*/  IMAD R0, R3, c[0x0][0x1a8], RZ ;  /* 0x00006a0003007a24 */ /* 0x000fe200078e02ff */
[----:B------:R-:W-:Y:S01]  /*10a0*/  SHF.R.S32.HI R3, RZ, 0x1f, R2 ;  /* 0x0000001fff037819 */ /* 0x000fe20000011402 */
[----:B------:R-:W-:Y:S01]  /*10b0*/  IMAD.WIDE.U32 R4, R8, c[0x0][0x1a8], R4 ;  /* 0x00006a0008047a25 */ /* 0x000fe200078e0004 */
[----:B------:R-:W-:Y:S01]  /*10c0*/  LOP3.LUT R13, R7, R6, RZ, 0x3c, !PT ;  /* 0x00000006070d7212 */ /* 0x000fe200078e3cff */
[----:B------:R-:W-:Y:S01]  /*10d0*/  UIMAD.WIDE.U32 UR18, UR10, UR6, URZ ;  /* 0x000000060a1272a5 */ /* 0x000fe2000f8e003f */
[----:B------:R-:W-:Y:S01]  /*10e0*/  IADD3 R31, R2, 0x40, RZ ;  /* 0x00000040021f7810 */ /* 0x000fe20007ffe0ff */
[----:B------:R-:W-:Y:S01]  /*10f0*/  IMAD R7, R8, c[0x0][0x1ac], R0 ;  /* 0x00006b0008077a24 */ /* 0x000fe200078e0200 */
[----:B------:R-:W-:Y:S01]  /*1100*/  LEA R17, P0, R4, c[0x0][0x160], 0x1 ;  /* 0x0000580004117a11 */ /* 0x000fe200078008ff */
[----:B------:R-:W-:Y:S01]  /*1110*/  IMAD R0, R14, c[0x0][0x208], RZ ;  /* 0x000082000e007a24 */ /* 0x000fe200078e02ff */
[----:B------:R-:W-:Y:S01]  /*1120*/  IADD3 R32, R2, 0x80, RZ ;  /* 0x0000008002207810 */ /* 0x000fe20007ffe0ff */
[----:B------:R-:W-:Y:S01]  /*1130*/  IMAD R6, R14, c[0x0][0x1e0], RZ ;  /* 0x000078000e067a24 */ /* 0x000fe200078e02ff */
[----:B------:R-:W-:Y:S01]  /*1140*/  LEA.HI R14, R110, R113, RZ, 0x6 ;  /* 0x000000716e0e7211 */ /* 0x000fe200078f30ff */
[----:B------:R-:W-:Y:S01]  /*1150*/  IMAD R12, R10, c[0x0][0x20c], R0 ;  /* 0x000083000a0c7a24 */ /* 0x000fe200078e0200 */
[----:B------:R-:W-:Y:S01]  /*1160*/  UIMAD UR6, UR10, UR7, URZ ;  /* 0x000000070a0672a4 */ /* 0x000fe2000f8e023f */
[----:B------:R-:W-:-:S02]  /*1170*/  IMAD.IADD R0, R5, 0x1, R7 ;  /* 0x0000000105007824 */ /* 0x000fc400078e0207 */
[C---:B------:R-:W-:Y:S01]  /*1180*/  IMAD R11, R10.reuse, c[0x0][0x1e4], R6 ;  /* 0x000079000a0b7a24 */ /* 0x040fe200078e0206 */
[----:B------:R-:W-:Y:S01]  /*1190*/  UIADD3 UR6, UR19, UR6, URZ ;  /* 0x0000000613067290 */ /* 0x000fe2000fffe03f */
[----:B------:R-:W-:Y:S01]  /*11a0*/  IMAD.WIDE.U32 R8, R10, c[0x0][0x1e0], R2 ;  /* 0x000078000a087a25 */ /* 0x000fe200078e0002 */
[----:B------:R-:W-:Y:S02]  /*11b0*/  LEA.HI.X R16, R4, c[0x0][0x164], R0, 0x1, P0 ;  /* 0x0000590004107a11 */ /* 0x000fe400000f0c00 */
[----:B------:R-:W-:Y:S01]  /*11c0*/  SHFL.IDX PT, R4, R17, RZ, 0x181f ;  /* 0x00181fff11047589 */ /* 0x000fe200000e0000 */
[----:B------:R-:W-:Y:S01]  /*11d0*/  IMAD.SHL.U32 R0, R14, 0x8, RZ ;  /* 0x000000080e007824 */ /* 0x000fe200078e00ff */
[----:B------:R-:W-:Y:S01]  /*11e0*/  ISETP.GE.AND P0, PT, R31, c[0x0][0x198], PT ;  /* 0x000066001f007a0c */ /* 0x000fe20003f06270 */
[----:B------:R-:W-:Y:S01]  /*11f0*/  IMAD.WIDE.U32 R6, R10, c[0x0][0x208], R2 ;  /* 0x000082000a067a25 */ /* 0x000fe200078e0002 */
[----:B------:R-:W1:Y:S01]  /*1200*/  SHFL.IDX PT, R5, R16, RZ, 0x181f ;  /* 0x00181fff10057589 */ /* 0x000e6200000e0000 */
[----:B------:R-:W-:Y:S01]  /*1210*/  UIMAD UR7, UR6, UR15, URZ ;  /* 0x0000000f060772a4 */ /* 0x000fe2000f8e023f */
[----:B------:R-:W-:Y:S01]  /*1220*/  LOP3.LUT R24, R13, 0xfffffe00, R0, 0xf8, !PT ;  /* 0xfffffe000d187812 */ /* 0x000fe200078ef800 */
[----:B------:R-:W-:-:S02]  /*1230*/  IMAD R10, R20, c[0x0][0x1e8], RZ ;  /* 0x00007a00140a7a24 */ /* 0x000fc400078e02ff */
[----:B------:R-:W-:Y:S01]  /*1240*/  IMAD.IADD R9, R9, 0x1, R11 ;  /* 0x0000000109097824 */ /* 0x000fe200078e020b */
[----:B------:R-:W-:Y:S01]  /*1250*/  UIMAD UR7, UR11, UR18, UR7 ;  /* 0x000000120b0772a4 */ /* 0x000fe2000f8e0207 */
[C---:B------:R-:W-:Y:S01]  /*1260*/  IMAD R0, R15.reuse, c[0x0][0x1ec], R10 ;  /* 0x00007b000f007a24 */ /* 0x040fe200078e020a */
[----:B------:R-:W-:Y:S01]  /*1270*/  STL [R1+0x38], R24 ;  /* 0x0000381801007387 */ /* 0x000fe20000100800 */
[----:B------:R-:W-:-:S04]  /*1280*/  IMAD.WIDE.U32 R8, R15, c[0x0][0x1e8], R8 ;  /* 0x00007a000f087a25 */ /* 0x000fc800078e0008 */
[----:B------:R-:W-:Y:S02]  /*1290*/  IMAD.IADD R7, R7, 0x1, R12 ;  /* 0x0000000107077824 */ /* 0x000fe400078e020c */
[----:B------:R-:W-:Y:S01]  /*12a0*/  IMAD.IADD R21, R9, 0x1, R0 ;  /* 0x0000000109157824 */ /* 0x000fe200078e0200 */
[----:B------:R-:W-:Y:S01]  /*12b0*/  @!P1 SHF.R.S32.HI R0, RZ, 0x1f, R31 ;  /* 0x0000001fff009819 */ /* 0x000fe2000001141f */
[----:B------:R-:W-:Y:S01]  /*12c0*/  IMAD.WIDE.U32 R10, R15, c[0x0][0x210], R6 ;  /* 0x000084000f0a7a25 */ /* 0x000fe200078e0006 */
[----:B------:R-:W-:Y:S02]  /*12d0*/  @!P1 SHF.R.S32.HI R9, RZ, 0x1f, R32 ;  /* 0x0000001fff099819 */ /* 0x000fe40000011420 */
[----:B------:R-:W-:Y:S01]  /*12e0*/  @!P1 LEA.HI R6, R0, R31, RZ, 0x3 ;  /* 0x0000001f00069211 */ /* 0x000fe200078f18ff */
[----:B------:R-:W-:Y:S01]  /*12f0*/  IMAD R12, R20, c[0x0][0x210], RZ ;  /* 0x00008400140c7a24 */ /* 0x000fe200078e02ff */
[----:B------:R-:W-:Y:S01]  /*1300*/  @!P1 LEA.HI R0, R9, R32, RZ, 0x3 ;  /* 0x0000002009009211 */ /* 0x000fe200078f18ff */
[----:B------:R-:W-:Y:S01]  /*1310*/  IMAD.MOV.U32 R20, RZ, RZ, R8 ;  /* 0x000000ffff147224 */ /* 0x000fe200078e0008 */
[----:B------:R-:W-:Y:S01]  /*1320*/  @!P1 LOP3.LUT R6, R6, 0xfffffff8, RZ, 0xc0, !PT ;  /* 0xfffffff806069812 */ /* 0x000fe200078ec0ff */
[----:B------:R-:W-:Y:S01]  /*1330*/  IMAD R12, R15, c[0x0][0x214], R12 ;  /* 0x000085000f0c7a24 */ /* 0x000fe200078e020c */
[----:B------:R-:W-:Y:S01]  /*1340*/  SHFL.IDX PT, R8, R17, 0x1, 0x181f ;  /* 0x00381f0011087f89 */ /* 0x000fe200000e0000 */
[----:B------:R-:W-:Y:S01]  /*1350*/  @!P1 LOP3.LUT R0, R0, 0xfffffff8, RZ, 0xc0, !PT ;  /* 0xfffffff800009812 */ /* 0x000fe200078ec0ff */
[----:B------:R-:W-:-:S02]  /*1360*/  IMAD.MOV.U32 R22, RZ, RZ, R10 ;  /* 0x000000ffff167224 */ /* 0x000fc400078e000a */
[----:B-1----:R-:W-:Y:S01]  /*1370*/  @!P1 IMAD.WIDE R14, R6, 0x2, R4 ;  /* 0x00000002060e9825 */ /* 0x002fe200078e0204 */
[----:B------:R-:W1:Y:S03]  /*1380*/  SHFL.IDX PT, R9, R16, 0x1, 0x181f ;  /* 0x00381f0010097f89 */ /* 0x000e6600000e0000 */
[----:B------:R-:W-:Y:S02]  /*1390*/  IMAD.IADD R23, R11, 0x1, R12 ;  /* 0x000000010b177824 */ /* 0x000fe400078e020c */
[----:B------:R-:W-:Y:S01]  /*13a0*/  @!P1 IMAD.WIDE R12, R0, 0x2, R4 ;  /* 0x00000002000c9825 */ /* 0x000fe200078e0204 */
[----:B------:R-:W-:-:S03]  /*13b0*/  @!P5 SHF.R.S32.HI R0, RZ, 0x1f, R32 ;  /* 0x0000001fff00d819 */ /* 0x000fc60000011420 */
[----:B------:R-:W-:Y:S01]  /*13c0*/  IMAD.SHL.U32 R35, R24, 0x2, RZ ;  /* 0x0000000218237824 */ /* 0x000fe200078e00ff */
[----:B------:R-:W-:-:S04]  /*13d0*/  @!P5 LEA.HI R0, R0, R32, RZ, 0x3 ;  /* 0x000000200000d211 */ /* 0x000fc800078f18ff */
[----:B------:R-:W-:Y:S01]  /*13e0*/  @!P5 LOP3.LUT R0, R0, 0xfffffff8, RZ, 0xc0, !PT ;  /* 0xfffffff80000d812 */ /* 0x000fe200078ec0ff */
[----:B------:R-:W-:Y:S04]  /*13f0*/  STL [R1+0x8], R35 ;  /* 0x0000082301007387 */ /* 0x000fe80000100800 */
[----:B-1----:R-:W-:Y:S01]  /*1400*/  @!P5 IMAD.WIDE R24, R0, 0x2, R8 ;  /* 0x000000020018d825 */ /* 0x002fe200078e0208 */
[----:B------:R-:W-:-:S03]  /*1410*/  @!P2 SHF.R.S32.HI R0, RZ, 0x1f, R32 ;  /* 0x0000001fff00a819 */ /* 0x000fc60000011420 */
[--C-:B---3--:R-:W-:Y:S01]  /*1420*/  @P4 IMAD.MOV.U32 R6, RZ, RZ, R19.reuse ;  /* 0x000000ffff064224 */ /* 0x108fe200078e0013 */
[----:B------:R-:W-:Y:S01]  /*1430*/  @P4 SHF.R.S32.HI R7, RZ, 0x1f, R19 ;  /* 0x0000001fff074819 */ /* 0x000fe20000011413 */
[----:B------:R-:W-:Y:S02]  /*1440*/  @!P4 IMAD.MOV.U32 R6, RZ, RZ, R39 ;  /* 0x000000ffff06c224 */ /* 0x000fe400078e0027 */
[----:B------:R-:W-:Y:S01]  /*1450*/  @!P4 IMAD.MOV.U32 R7, RZ, RZ, R18 ;  /* 0x000000ffff07c224 */ /* 0x000fe200078e0012 */
[----:B------:R-:W-:Y:S01]  /*1460*/  @!P1 LEA R10, P4, R2, R4, 0x1 ;  /* 0x00000004020a9211 */ /* 0x000fe200078808ff */
[----:B------:R-:W-:Y:S01]  /*1470*/  IMAD.MOV.U32 R39, RZ, RZ, c[0x0][0x1e4] ;  /* 0x00007900ff277624 */ /* 0x000fe200078e00ff */
[----:B------:R-:W-:Y:S01]  /*1480*/  SEL R30, R6, RZ, !P6 ;  /* 0x000000ff061e7207 */ /* 0x000fe20007000000 */
[----:B------:R-:W-:Y:S01]  /*1490*/  SHFL.IDX PT, R4, R17, 0x3, 0x181f ;  /* 0x00781f0011047f89 */ /* 0x000fe200000e0000 */
[----:B------:R-:W-:Y:S02]  /*14a0*/  @!P5 SHF.R.S32.HI R6, RZ, 0x1f, R31 ;  /* 0x0000001fff06d819 */ /* 0x000fe4000001141f */
[----:B------:R-:W-:Y:S01]  /*14b0*/  @!P1 LEA.HI.X R11, R2, R5, R3, 0x1, P4 ;  /* 0x00000005020b9211 */ /* 0x000fe200020f0c03 */
[----:B------:R-:W-:Y:S01]  /*14c0*/  IMAD.WIDE.U32 R20, R30, c[0x0][0x1f0], R20 ;  /* 0x00007c001e147a25 */ /* 0x000fe200078e0014 */
[----:B------:R-:W-:-:S02]  /*14d0*/  @!P5 LEA.HI R6, R6, R31, RZ, 0x3 ;  /* 0x0000001f0606d211 */ /* 0x000fc400078f18ff */
[----:B------:R-:W-:Y:S01]  /*14e0*/  SEL R29, R7, RZ, !P6 ;  /* 0x000000ff071d7207 */ /* 0x000fe20007000000 */
[----:B------:R-:W-:Y:S01]  /*14f0*/  IMAD.MOV.U32 R40, RZ, RZ, R20 ;  /* 0x000000ffff287224 */ /* 0x000fe200078e0014 */
[----:B------:R-:W-:Y:S01]  /*1500*/  @!P5 LOP3.LUT R5, R6, 0xfffffff8, RZ, 0xc0, !PT ;  /* 0xfffffff80605d812 */ /* 0x000fe200078ec0ff */
[----:B------:R-:W-:Y:S01]  /*1510*/  SHFL.IDX PT, R7, R16, 0x2, 0x181f ;  /* 0x00581f0010077f89 */ /* 0x000fe200000e0000 */
[----:B------:R-:W-:Y:S02]  /*1520*/  ISETP.GE.AND P6, PT, R2, c[0x0][0x198], PT ;  /* 0x0000660002007a0c */ /* 0x000fe40003fc6270 */
[----:B------:R-:W-:Y:S01]  /*1530*/  ISETP.GE.AND P4, PT, R32, c[0x0][0x198], PT ;  /* 0x0000660020007a0c */ /* 0x000fe20003f86270 */
[----:B------:R-:W1:Y:S01]  /*1540*/  SHFL.IDX PT, R6, R17, 0x2, 0x181f ;  /* 0x00581f0011067f89 */ /* 0x000e6200000e0000 */
[----:B------:R-:W-:-:S03]  /*1550*/  @!P5 IMAD.WIDE R26, R5, 0x2, R8 ;  /* 0x00000002051ad825 */ /* 0x000fc600078e0208 */
[----:B------:R2:W3:Y:S04]  /*1560*/  SHFL.IDX PT, R5, R16, 0x3, 0x181f ;  /* 0x00781f0010057f89 */ /* 0x0004e800000e0000 */
[----:B------:R4:W-:Y:S04]  /*1570*/  STL.64 [R1+0x30], R20 ;  /* 0x0000301401007387 */ /* 0x0009e80000100a00 */
[----:B------:R5:W-:Y:S04]  /*1580*/  @!P1 LDGSTS.E.BYPASS.LTC128B.128 [R35+0x100], [R10.64], !P6 ;  /* 0x001000000a239fae */ /* 0x000be8000f101d58 */
[----:B------:R1:W-:Y:S04]  /*1590*/  @!P1 LDGSTS.E.BYPASS.LTC128B.128 [R35+0x4100], [R14.64], !P0 ;  /* 0x041000000e239fae */ /* 0x0003e8000c101d58 */
[----:B------:R2:W-:Y:S01]  /*15a0*/  @!P1 LDGSTS.E.BYPASS.LTC128B.128 [R35+0x8100], [R12.64], !P4 ;  /* 0x081000000c239fae */ /* 0x0005e2000e101d58 */
[----:B-----5:R-:W-:-:S02]  /*15b0*/  @!P2 SHF.R.S32.HI R10, RZ, 0x1f, R31 ;  /* 0x0000001fff0aa819 */ /* 0x020fc4000001141f */
[----:B------:R-:W-:Y:S02]  /*15c0*/  @!P3 SHF.R.S32.HI R11, RZ, 0x1f, R32 ;  /* 0x0000001fff0bb819 */ /* 0x000fe40000011420 */
[-C--:B------:R-:W-:Y:S02]  /*15d0*/  @!P2 LEA.HI R10, R10, R31.reuse, RZ, 0x3 ;  /* 0x0000001f0a0aa211 */ /* 0x080fe400078f18ff */
[----:B-1----:R-:W-:Y:S02]  /*15e0*/  @!P2 LEA.HI R14, R0, R32, RZ, 0x3 ;  /* 0x00000020000ea211 */ /* 0x002fe400078f18ff */
[----:B--2---:R-:W-:Y:S02]  /*15f0*/  @!P3 SHF.R.S32.HI R13, RZ, 0x1f, R31 ;  /* 0x0000001fff0db819 */ /* 0x004fe4000001141f */
[----:B------:R-:W-:Y:S02]  /*1600*/  @!P5 LEA R12, P1, R2, R8, 0x1 ;  /* 0x00000008020cd211 */ /* 0x000fe400078208ff */
[----:B------:R-:W-:-:S02]  /*1610*/  @!P3 LEA.HI R8, R13, R31, RZ, 0x3 ;  /* 0x0000001f0d08b211 */ /* 0x000fc400078f18ff */
[----:B------:R-:W-:Y:S02]  /*1620*/  @!P2 LOP3.LUT R15, R10, 0xfffffff8, RZ, 0xc0, !PT ;  /* 0xfffffff80a0fa812 */ /* 0x000fe400078ec0ff */
[C---:B------:R-:W-:Y:S02]  /*1630*/  @!P5 LEA.HI.X R13, R2.reuse, R9, R3, 0x1, P1 ;  /* 0x00000009020dd211 */ /* 0x040fe400008f0c03 */
[----:B------:R-:W-:Y:S02]  /*1640*/  @!P2 LEA R10, P1, R2, R6, 0x1 ;  /* 0x00000006020aa211 */ /* 0x000fe400078208ff */
[----:B------:R-:W-:Y:S01]  /*1650*/  @!P3 LEA.HI R0, R11, R32, RZ, 0x3 ;  /* 0x000000200b00b211 */ /* 0x000fe200078f18ff */
[----:B------:R1:W-:Y:S01]  /*1660*/  @!P5 LDGSTS.E.BYPASS.LTC128B.128 [R35+0x1100], [R12.64], !P6 ;  /* 0x011000000c23dfae */ /* 0x0003e2000f101d58 */
[----:B------:R-:W-:Y:S01]  /*1670*/  @!P2 LOP3.LUT R9, R14, 0xfffffff8, RZ, 0xc0, !PT ;  /* 0xfffffff80e09a812 */ /* 0x000fe200078ec0ff */
[----:B------:R-:W-:Y:S01]  /*1680*/  @!P2 IMAD.WIDE R14, R15, 0x2, R6 ;  /* 0x000000020f0ea825 */ /* 0x000fe200078e0206 */
[----:B------:R-:W-:Y:S01]  /*1690*/  @!P3 LOP3.LUT R16, R8, 0xfffffff8, RZ, 0xc0, !PT ;  /* 0xfffffff80810b812 */ /* 0x000fe200078ec0ff */
[----:B------:R2:W-:Y:S01]  /*16a0*/  @!P5 LDGSTS.E.BYPASS.LTC128B.128 [R35+0x5100], [R26.64], !P0 ;  /* 0x051000001a23dfae */ /* 0x0005e2000c101d58 */
[----:B------:R-:W-:Y:S01]  /*16b0*/  @!P2 LEA.HI.X R11, R2, R7, R3, 0x1, P1 ;  /* 0x00000007020ba211 */ /* 0x000fe200008f0c03 */
[----:B------:R-:W-:Y:S01]  /*16c0*/  @!P2 IMAD.WIDE R6, R9, 0x2, R6 ;  /* 0x000000020906a825 */ /* 0x000fe200078e0206 */
[----:B------:R-:W-:Y:S01]  /*16d0*/  @!P3 LOP3.LUT R0, R0, 0xfffffff8, RZ, 0xc0, !PT ;  /* 0xfffffff80000b812 */ /* 0x000fe200078ec0ff */
[----:B------:R2:W-:Y:S01]  /*16e0*/  @!P5 LDGSTS.E.BYPASS.LTC128B.128 [R35+0x9100], [R24.64], !P4 ;  /* 0x091000001823dfae */ /* 0x0005e2000e101d58 */
[----:B------:R-:W-:Y:S01]  /*16f0*/  @!P3 LEA R8, P1, R2, R4, 0x1 ;  /* 0x000000040208b211 */ /* 0x000fe200078208ff */
[----:B---3--:R-:W-:Y:S01]  /*1700*/  @!P3 IMAD.WIDE R16, R16, 0x2, R4 ;  /* 0x000000021010b825 */ /* 0x008fe200078e0204 */
[----:B------:R-:W-:Y:S01]  /*1710*/  ISETP.GE.AND P5, PT, R28, 0x21, PT ;  /* 0x000000211c00780c */ /* 0x000fe20003fa6270 */
[----:B------:R3:W-:Y:S01]  /*1720*/  @!P2 LDGSTS.E.BYPASS.LTC128B.128 [R35+0x2100], [R10.64], !P6 ;  /* 0x021000000a23afae */ /* 0x0007e2000f101d58 */
[----:B------:R-:W-:Y:S01]  /*1730*/  @!P3 LEA.HI.X R9, R2, R5, R3, 0x1, P1 ;  /* 0x000000050209b211 */ /* 0x000fe200008f0c03 */
[----:B------:R-:W-:Y:S01]  /*1740*/  @!P3 IMAD.WIDE R18, R0, 0x2, R4 ;  /* 0x000000020012b825 */ /* 0x000fe200078e0204 */
[----:B------:R-:W-:Y:S01]  /*1750*/  ISETP.GT.AND P1, PT, R28, 0x40, PT ;  /* 0x000000401c00780c */ /* 0x000fe20003f24270 */
[----:B------:R5:W-:Y:S02]  /*1760*/  @!P2 LDGSTS.E.BYPASS.LTC128B.128 [R35+0x6100], [R14.64], !P0 ;  /* 0x061000000e23afae */ /* 0x000be4000c101d58 */
[----:B------:R-:W-:-:S02]  /*1770*/  IMAD R0, R29, c[0x0][0x1f0], RZ ;  /* 0x00007c001d007a24 */ /* 0x000fc400078e02ff */
[----:B------:R1:W-:Y:S01]  /*1780*/  @!P2 LDGSTS.E.BYPASS.LTC128B.128 [R35+0xa100], [R6.64], !P4 ;  /* 0x0a1000000623afae */ /* 0x0003e2000e101d58 */
[----:B------:R-:W-:Y:S02]  /*1790*/  IMAD.U32 R4, RZ, RZ, UR15 ;  /* 0x0000000fff047e24 */ /* 0x000fe4000f8e00ff */
[----:B------:R-:W-:Y:S01]  /*17a0*/  IMAD R0, R30, c[0x0][0x1f4], R0 ;  /* 0x00007d001e007a24 */ /* 0x000fe200078e0200 */
[----:B------:R2:W-:Y:S01]  /*17b0*/  @!P3 LDGSTS.E.BYPASS.LTC128B.128 [R35+0x3100], [R8.64], !P6 ;  /* 0x031000000823bfae */ /* 0x0005e2000f101d58 */
[----:B------:R-:W-:Y:S02]  /*17c0*/  ISETP.GE.AND P6, PT, R28, 0x1, PT ;  /* 0x000000011c00780c */ /* 0x000fe40003fc6270 */
[----:B------:R-:W-:Y:S01]  /*17d0*/  IMAD.IADD R41, R21, 0x1, R0 ;  /* 0x0000000115297824 */ /* 0x000fe200078e0200 */
[----:B------:R2:W-:Y:S01]  /*17e0*/  @!P3 LDGSTS.E.BYPASS.LTC128B.128 [R35+0x7100], [R16.64], !P0 ;  /* 0x071000001023bfae */ /* 0x0005e2000c101d58 */
[----:B----4-:R-:W-:-:S03]  /*17f0*/  IMAD.WIDE.U32 R20, R30, c[0x0][0x218], R22 ;  /* 0x000086001e147a25 */ /* 0x010fc600078e0016 */
[----:B------:R4:W-:Y:S01]  /*1800*/  @!P3 LDGSTS.E.BYPASS.LTC128B.128 [R35+0xb100], [R18.64], !P4 ;  /* 0x0b1000001223bfae */ /* 0x0009e2000e101d58 */
[----:B------:R-:W-:Y:S01]  /*1810*/  IMAD.WIDE.U32 R4, R4, UR18, R40 ;  /* 0x0000001204047c25 */ /* 0x000fe2000f8e0028 */
[----:B------:R-:W-:Y:S02]  /*1820*/  ISETP.GE.AND P4, PT, R2, c[0x0][0x1d4], PT ;  /* 0x0000750002007a0c */ /* 0x000fe40003f86270 */
[----:B------:R-:W-:Y:S01]  /*1830*/  ISETP.GE.AND P3, PT, R31, c[0x0][0x1d4], PT ;  /* 0x000075001f007a0c */ /* 0x000fe20003f66270 */
[----:B------:R-:W0:Y:S01]  /*1840*/  LDGDEPBAR ;  /* 0x00000000000079af */ /* 0x000e220000000000 */
[----:B------:R-:W-:Y:S01]  /*1850*/  IADD3 R0, R5, UR7, RZ ;  /* 0x0000000705007c10 */ /* 0x000fe2000fffe0ff */
[----:B---3--:R-:W-:Y:S01]  /*1860*/  IMAD.WIDE.U32 R10, R38, 0x40, RZ ;  /* 0x00000040260a7825 */ /* 0x008fe200078e00ff */
[----:B------:R-:W-:Y:S01]  /*1870*/  UIMAD UR7, UR10, UR5, URZ ;  /* 0x000000050a0772a4 */ /* 0x000fe2000f8e023f */
[----:B------:R4:W-:Y:S01]  /*1880*/  STL.64 [R1+0x18], R40 ;  /* 0x0000182801007387 */ /* 0x0009e20000100a00 */
[----:B-----5:R-:W-:Y:S01]  /*1890*/  LEA.HI R14, R110, R113, RZ, 0x4 ;  /* 0x000000716e0e7211 */ /* 0x020fe200078f20ff */
[----:B------:R-:W-:Y:S01]  /*18a0*/  IMAD R5, R29, c[0x0][0x218], RZ ;  /* 0x000086001d057a24 */ /* 0x000fe200078e02ff */
[C---:B------:R-:W-:Y:S01]  /*18b0*/  @P1 IADD3 R10, P0, R4.reuse, R10, RZ ;  /* 0x0000000a040a1210 */ /* 0x040fe20007f1e0ff */
[----:B------:R-:W-:Y:S01]  /*18c0*/  UIADD3 UR7, UR13, UR7, URZ ;  /* 0x000000070d077290 */ /* 0x000fe2000fffe03f */
[----:B-1----:R-:W-:Y:S01]  /*18d0*/  @P6 LEA R6, P2, R4, c[0x0][0x1c8], 0x1 ;  /* 0x0000720004066a11 */ /* 0x002fe200078408ff */
[----:B------:R-:W-:Y:S01]  /*18e0*/  IMAD R5, R30, c[0x0][0x21c], R5 ;  /* 0x000087001e057a24 */ /* 0x000fe200078e0205 */
[----:B------:R-:W-:Y:S01]  /*18f0*/  LOP3.LUT R3, R14, 0xfffffff0, RZ, 0xc0, !PT ;  /* 0xfffffff00e037812 */ /* 0x000fe200078ec0ff */
[----:B------:R-:W-:Y:S01]  /*1900*/  UIMAD UR10, UR7, UR15, URZ ;  /* 0x0000000f070a72a4 */ /* 0x000fe2000f8e023f */
[----:B--2---:R-:W-:Y:S01]  /*1910*/  IMAD.SHL.U32 R8, R39, 0x40, RZ ;  /* 0x0000004027087824 */ /* 0x004fe200078e00ff */
[----:B------:R-:W-:Y:S01]  /*1920*/  @P6 LEA.HI.X R7, R4, c[0x0][0x1cc], R0, 0x1, P2 ;  /* 0x0000730004076a11 */ /* 0x000fe200010f0c00 */
[----:B------:R-:W-:Y:S01]  /*1930*/  IMAD.IADD R37, R21, 0x1, R5 ;  /* 0x0000000115257824 */ /* 0x000fe200078e0205 */
[----:B------:R-:W-:Y:S01]  /*1940*/  @P5 LEA R4, P2, R38, R4, 0x5 ;  /* 0x0000000426045211 */ /* 0x000fe200078428ff */
[----:B------:R-:W-:Y:S01]  /*1950*/  IMAD.IADD R8, R11, 0x1, R8 ;  /* 0x000000010b087824 */ /* 0x000fe200078e0208 */
[----:B------:R-:W-:Y:S01]  /*1960*/  SHF.R.S32.HI R11, RZ, 0x4, R14 ;  /* 0x00000004ff0b7819 */ /* 0x000fe2000001140e */
[----:B------:R-:W-:Y:S01]  /*1970*/  IMAD.IADD R3, R113, 0x1, -R3 ;  /* 0x0000000171037824 */ /* 0x000fe200078e0a03 */
[----:B------:R1:W-:Y:S01]  /*1980*/  @P6 LDGSTS.E.BYPASS.LTC128B.128 [R35+0x12100], [R6.64], !P4 ;  /* 0x1210000006236fae */ /* 0x0003e2000e101d58 */
[----:B------:R-:W-:Y:S01]  /*1990*/  @P1 IMAD.X R13, R8, 0x1, R0, P0 ;  /* 0x00000001080d1824 */ /* 0x000fe200000e0600 */
[----:B------:R-:W-:Y:S01]  /*19a0*/  @P5 LEA.HI.X R0, R38, R0, R39, 0x5, P2 ;  /* 0x0000000026005211 */ /* 0x000fe200010f2c27 */
[----:B------:R-:W-:Y:S01]  /*19b0*/  IMAD.MOV.U32 R36, RZ, RZ, R20 ;  /* 0x000000ffff247224 */ /* 0x000fe200078e0014 */
[----:B------:R-:W-:Y:S01]  /*19c0*/  ISETP.GE.AND P2, PT, R32, c[0x0][0x1d4], PT ;  /* 0x0000750020007a0c */ /* 0x000fe20003f46270 */
[----:B------:R1:W-:Y:S01]  /*19d0*/  @P6 LDGSTS.E.BYPASS.LTC128B.128 [R35+0x15100], [R6.64+0x80], !P3 ;  /* 0x1510008006236fae */ /* 0x0003e2000d901d58 */
[----:B------:R-:W-:Y:S01]  /*19e0*/  @P5 LEA R8, P0, R4, c[0x0][0x1c8], 0x1 ;  /* 0x0000720004085a11 */ /* 0x000fe200078008ff */
[----:B------:R-:W-:Y:S01]  /*19f0*/  UIMAD UR10, UR11, UR12, UR10 ;  /* 0x0000000c0b0a72a4 */ /* 0x000fe2000f8e020a */
[----:B------:R-:W-:Y:S01]  /*1a00*/  LEA.HI R5, R14, R11, RZ, 0x1 ;  /* 0x0000000b0e057211 */ /* 0x000fe200078f08ff */
[----:B------:R-:W-:Y:S01]  /*1a10*/  USHF.L.U32 UR11, UR4, 0x6, URZ ;  /* 0x00000006040b7899 */ /* 0x000fe2000800063f */
[----:B------:R-:W-:Y:S01]  /*1a20*/  @P5 LEA.HI.X R9, R4, c[0x0][0x1cc], R0, 0x1, P0 ;  /* 0x0000730004095a11 */ /* 0x000fe200000f0c00 */
[----:B------:R4:W-:Y:S01]  /*1a30*/  STL.64 [R1+0x28], R20 ;  /* 0x0000281401007387 */ /* 0x0009e20000100a00 */
[----:B------:R-:W-:-:S02]  /*1a40*/  SHF.R.S32.HI R12, RZ, 0x1f, R3 ;  /* 0x0000001fff0c7819 */ /* 0x000fc40000011403 */
[----:B------:R-:W-:Y:S01]  /*1a50*/  @P1 LEA R4, P0, R10, c[0x0][0x1c8], 0x1 ;  /* 0x000072000a041a11 */ /* 0x000fe200078008ff */
[----:B------:R4:W-:Y:S01]  /*1a60*/  STL.64 [R1+0x20], R36 ;  /* 0x0000202401007387 */ /* 0x0009e20000100a00 */
[----:B------:R-:W-:-:S03]  /*1a70*/  LEA.HI R12, R12, R3, RZ, 0x3 ;  /* 0x000000030c0c7211 */ /* 0x000fc600078f18ff */
[----:B------:R1:W-:Y:S01]  /*1a80*/  @P6 LDGSTS.E.BYPASS.LTC128B.128 [R35+0x18100], [R6.64+0x100], !P2 ;  /* 0x1810010006236fae */ /* 0x0003e2000d101d58 */
[----:B------:R-:W-:Y:S02]  /*1a90*/  ISETP.GE.AND P6, PT, R2, c[0x0][0x1d4], PT ;  /* 0x0000750002007a0c */ /* 0x000fe40003fc6270 */
[----:B------:R-:W-:Y:S01]  /*1aa0*/  LOP3.LUT R2, R5, 0xfffffffe, RZ, 0xc0, !PT ;  /* 0xfffffffe05027812 */ /* 0x000fe200078ec0ff */
[----:B------:R2:W-:Y:S01]  /*1ab0*/  @P5 LDGSTS.E.BYPASS.LTC128B.128 [R35+0x13100], [R8.64], !P4 ;  /* 0x1310000008235fae */ /* 0x0005e2000e101d58 */
[----:B------:R-:W-:Y:S02]  /*1ac0*/  @P1 LEA.HI.X R5, R10, c[0x0][0x1cc], R13, 0x1, P0 ;  /* 0x000073000a051a11 */ /* 0x000fe400000f0c0d */
[----:B------:R-:W-:Y:S01]  /*1ad0*/  LOP3.LUT R0, R12, 0xfffffff8, RZ, 0xc0, !PT ;  /* 0xfffffff80c007812 */ /* 0x000fe200078ec0ff */
[----:B------:R2:W-:Y:S01]  /*1ae0*/  @P5 LDGSTS.E.BYPASS.LTC128B.128 [R35+0x16100], [R8.64+0x80], !P3 ;  /* 0x1610008008235fae */ /* 0x0005e2000d901d58 */
[----:B------:R-:W-:-:S03]  /*1af0*/  IMAD.IADD R13, R11, 0x1, -R2 ;  /* 0x000000010b0d7824 */ /* 0x000fc600078e0a02 */
[----:B------:R2:W-:Y:S01]  /*1b00*/  @P5 LDGSTS.E.BYPASS.LTC128B.128 [R35+0x19100], [R8.64+0x100], !P2 ;  /* 0x1910010008235fae */ /* 0x0005e2000d101d58 */
[----:B------:R-:W-:Y:S01]  /*1b10*/  IMAD.IADD R3, R3, 0x1, -R0 ;  /* 0x0000000103037824 */ /* 0x000fe200078e0a00 */
[----:B------:R-:W-:Y:S02]  /*1b20*/  ISETP.GE.AND P5, PT, R31, c[0x0][0x1d4], PT ;  /* 0x000075001f007a0c */ /* 0x000fe40003fa6270 */
[----:B------:R3:W-:Y:S01]  /*1b30*/  @P1 LDGSTS.E.BYPASS.LTC128B.128 [R35+0x14100], [R4.64], !P4 ;  /* 0x1410000004231fae */ /* 0x0007e2000e101d58 */
[----:B------:R-:W-:-:S03]  /*1b40*/  IMAD.SHL.U32 R2, R3, 0x40, RZ ;  /* 0x0000004003027824 */ /* 0x000fc600078e00ff */
[----:B------:R3:W-:Y:S02]  /*1b50*/  @P1 LDGSTS.E.BYPASS.LTC128B.128 [R35+0x17100], [R4.64+0x80], !P3 ;  /* 0x1710008004231fae */ /* 0x0007e4000d901d58 */
[----:B------:R-:W-:Y:S02]  /*1b60*/  LOP3.LUT R2, R2, 0x1c0, RZ, 0xc0, !PT ;  /* 0x000001c002027812 */ /* 0x000fe400078ec0ff */
[----:B------:R3:W-:Y:S01]  /*1b70*/  @P1 LDGSTS.E.BYPASS.LTC128B.128 [R35+0x1a100], [R4.64+0x100], !P2 ;  /* 0x1a10010004231fae */ /* 0x0007e2000d101d58 */
[----:B-1----:R-:W-:-:S03]  /*1b80*/  IMAD.WIDE.U32 R6, R33, UR15, R36 ;  /* 0x0000000f21067c25 */ /* 0x002fc6000f8e0024 */
[----:B------:R-:W0:Y:S02]  /*1b90*/  LDGDEPBAR ;  /* 0x00000000000079af */ /* 0x000e240000000000 */
[----:B------:R-:W-:Y:S01]  /*1ba0*/  IADD3 R0, R7, UR10, RZ ;  /* 0x0000000a07007c10 */ /* 0x000fe2000fffe0ff */
[----:B------:R-:W-:Y:S01]  /*1bb0*/  UMOV UR10, 0x6 ;  /* 0x00000006000a7882 */ /* 0x000fe20000000000 */
[----:B------:R-:W-:Y:S01]  /*1bc0*/  LEA R10, P0, R6, c[0x0][0x1f8], 0x1 ;  /* 0x00007e00060a7a11 */ /* 0x000fe200078008ff */
[----:B------:R-:W-:-:S03]  /*1bd0*/  USHF.L.U64.HI UR10, UR4, UR10, UR5 ;  /* 0x0000000a040a7299 */ /* 0x000fc60008010205 */
[----:B------:R-:W-:Y:S01]  /*1be0*/  LEA.HI.X R11, R6, c[0x0][0x1fc], R0, 0x1, P0 ;  /* 0x00007f00060b7a11 */ /* 0x000fe200000f0c00 */
[----:B------:R-:W-:Y:S02]  /*1bf0*/  IMAD.SHL.U32 R0, R13, 0x8, RZ ;  /* 0x000000080d007824 */ /* 0x000fe400078e00ff */
[----:B------:R-:W-:-:S03]  /*1c00*/  IMAD.U32 R6, RZ, RZ, UR11 ;  /* 0x0000000bff067e24 */ /* 0x000fc6000f8e00ff */
[----:B------:R-:W-:Y:S02]  /*1c10*/  LOP3.LUT R0, R2, 0x8, R0, 0xf8, !PT ;  /* 0x0000000802007812 */ /* 0x000fe400078ef800 */
[----:B------:R-:W-:Y:S02]  /*1c20*/  SHF.R.U32.HI R2, RZ, 0x3, R2 ;  /* 0x00000003ff027819 */ /* 0x000fe40000011602 */
[----:B------:R-:W-:Y:S02]  /*1c30*/  IADD3 R14, P1, P0, R6, 0x80, R10 ;  /* 0x00000080060e7810 */ /* 0x000fe4000783e00a */
[----:B------:R-:W-:Y:S01]  /*1c40*/  LOP3.LUT R2, R0, R2, RZ, 0x3c, !PT ;  /* 0x0000000200027212 */ /* 0x000fe200078e3cff */
[----:B---3--:R-:W-:Y:S01]  /*1c50*/  IMAD.U32 R4, RZ, RZ, UR11 ;  /* 0x0000000bff047e24 */ /* 0x008fe2000f8e00ff */
[----:B------:R-:W-:Y:S01]  /*1c60*/  IADD3.X R15, RZ, UR10, R11, P1, P0 ;  /* 0x0000000aff0f7c10 */ /* 0x000fe20008fe040b */
[----:B------:R-:W-:Y:S01]  /*1c70*/  IMAD.SHL.U32 R0, R12, 0x40, RZ ;  /* 0x000000400c007824 */ /* 0x000fe200078e00ff */
[----:B------:R-:W-:-:S04]  /*1c80*/  DEPBAR.LE SB0, 0x1 ;  /* 0x000080400000791a */ /* 0x000fc80000000000 */
[----:B------:R-:W-:Y:S01]  /*1c90*/  BAR.SYNC.DEFER_BLOCKING 0x0 ;  /* 0x0000000000007b1d */ /* 0x000fe20000010000 */
[----:B--2---:R-:W-:Y:S02]  /*1ca0*/  IADD3 R8, P1, P0, R4, 0x100, R10 ;  /* 0x0000010004087810 */ /* 0x004fe4000783e00a */
[----:B------:R-:W-:Y:S01]  /*1cb0*/  LOP3.LUT R2, R2, 0xfffffe00, R0, 0xf8, !PT ;  /* 0xfffffe0002027812 */ /* 0x000fe200078ef800 */
[----:B------:R-:W-:Y:S01]  /*1cc0*/  IMAD.MOV.U32 R0, RZ, RZ, 0x10 ;  /* 0x00000010ff007424 */ /* 0x000fe200078e00ff */
[----:B------:R-:W-:Y:S02]  /*1cd0*/  IADD3.X R9, RZ, UR10, R11, P1, P0 ;  /* 0x0000000aff097c10 */ /* 0x000fe40008fe040b */
[----:B------:R-:W-:Y:S01]  /*1ce0*/  LOP3.LUT P0, RZ, R3, 0x2, RZ, 0xc0, !PT ;  /* 0x0000000203ff7812 */ /* 0x000fe2000780c0ff */
[----:B------:R-:W-:Y:S01]  /*1cf0*/  IMAD R212, R108, 0x400, R2 ;  /* 0x000004006cd47824 */ /* 0x000fe200078e0202 */
[----:B------:R-:W-:Y:S02]  /*1d00*/  IADD3 R6, P1, R10, UR11, RZ ;  /* 0x0000000b0a067c10 */ /* 0x000fe4000ff3e0ff */
[----:B------:R-:W-:-:S02]  /*1d10*/  SEL R0, R0, 0xfffffff0, !P0 ;  /* 0xfffffff000007807 */ /* 0x000fc40004000000 */
[----:B------:R-:W-:Y:S02]  /*1d20*/  IADD3.X R7, R11, UR10, RZ, P1, !PT ;  /* 0x0000000a0b077c10 */ /* 0x000fe40008ffe4ff */
[----:B------:R-:W-:Y:S01]  /*1d30*/  LOP3.LUT P1, RZ, R3, 0x4, RZ, 0xc0, !PT ;  /* 0x0000000403ff7812 */ /* 0x000fe2000782c0ff */
[----:B------:R-:W-:Y:S01]  /*1d40*/  IMAD.SHL.U32 R240, R0, 0x2, RZ ;  /* 0x0000000200f07824 */ /* 0x000fe200078e00ff */
[C---:B------:R-:W-:Y:S01]  /*1d50*/  LEA R220, R212.reuse, 0x100, 0x1 ;  /* 0x00000100d4dc7811 */ /* 0x040fe200078e08ff */
[----:B------:R-:W-:Y:S01]  /*1d60*/  IMAD.SHL.U32 R212, R212, 0x2, RZ ;  /* 0x00000002d4d47824 */ /* 0x000fe200078e00ff */
[----:B------:R-:W-:Y:S01]  /*1d70*/  SEL R0, R239, 0xffffffe0, !P1 ;  /* 0xffffffe0ef007807 */ /* 0x000fe20004800000 */
[----:B------:R-:W-:Y:S01]  /*1d80*/  IMAD.SHL.U32 R3, R42, 0x40, RZ ;  /* 0x000000402a037824 */ /* 0x000fe200078e00ff */
[----:B------:R-:W-:Y:S01]  /*1d90*/  IADD3 R4, P0, R6, UR11, RZ ;  /* 0x0000000b06047c10 */ /* 0x000fe2000ff1e0ff */
[----:B------:R-:W-:Y:S01]  /*1da0*/  IMAD.IADD R216, R220, 0x1, R240 ;  /* 0x00000001dcd87824 */ /* 0x000fe200078e02f0 */
[----:B------:R-:W-:Y:S01]  /*1db0*/  ISETP.LT.OR P1, PT, R28, 0x1, P5 ;  /* 0x000000011c00780c */ /* 0x000fe20002f21670 */
[C---:B------:R-:W-:Y:S01]  /*1dc0*/  IMAD R220, R0.reuse, 0x2, R220 ;  /* 0x0000000200dc7824 */ /* 0x040fe200078e02dc */
[----:B------:R4:W1:Y:S01]  /*1dd0*/  LDSM.16.M88.4 R152, [R212+0x100] ;  /* 0x00010000d498783b */ /* 0x0008620000000200 */
[----:B------:R-:W-:Y:S01]  /*1de0*/  IMAD R224, R0, 0x2, R216 ;  /* 0x0000000200e07824 */ /* 0x000fe200078e02d8 */
[----:B------:R-:W-:-:S02]  /*1df0*/  IADD3.X R5, R7, UR10, RZ, P0, !PT ;  /* 0x0000000a07057c10 */ /* 0x000fc400087fe4ff */
[----:B------:R4:W2:Y:S01]  /*1e00*/  LDSM.16.M88.4 R196, [R212+0x4100] ;  /* 0x00410000d4c4783b */ /* 0x0008a20000000200 */
[----:B------:R-:W-:Y:S02]  /*1e10*/  ISETP.LT.OR P0, PT, R28, 0x1, P6 ;  /* 0x000000011c00780c */ /* 0x000fe40003701670 */
[----:B------:R-:W-:Y:S01]  /*1e20*/  LOP3.LUT R3, R3, 0x1c0, RZ, 0xc0, !PT ;  /* 0x000001c003037812 */ /* 0x000fe200078ec0ff */
[----:B------:R4:W3:Y:S03]  /*1e30*/  LDSM.16.M88.4 R156, [R216] ;  /* 0x00000000d89c783b */ /* 0x0008e60000000200 */
[----:B------:R-:W-:Y:S01]  /*1e40*/  SHF.R.U32.HI R237, RZ, 0x3, R3 ;  /* 0x00000003ffed7819 */ /* 0x000fe20000011603 */
        /* <DEDUP_REMOVED lines=43> */
[----:B------:R-:W-:-:S03]  /*2100*/  IMAD.U32 R6, RZ, RZ, UR15 ;  /* 0x0000000fff067e24 */ /* 0x000fc6000f8e00ff */
[----:B------:R-:W-:Y:S01]  /*2110*/  UIMAD UR4, UR5, UR18, UR4 ;  /* 0x00000012050472a4 */ /* 0x000fe2000f8e0204 */
[----:B------:R-:W-:-:S05]  /*2120*/  IMAD.WIDE.U32 R6, R6, UR18, R40 ;  /* 0x0000001206067c25 */ /* 0x000fca000f8e0028 */
[----:B------:R-:W-:Y:S02]  /*2130*/  IADD3 R3, R7, UR4, RZ ;  /* 0x0000000407037c10 */ /* 0x000fe4000fffe0ff */
[----:B------:R-:W-:-:S04]  /*2140*/  LEA R4, P5, R6, c[0x0][0x1c8], 0x1 ;  /* 0x0000720006047a11 */ /* 0x000fc800078a08ff */
[----:B------:R-:W-:Y:S02]  /*2150*/  LEA.HI.X R5, R6, c[0x0][0x1cc], R3, 0x1, P5 ;  /* 0x0000730006057a11 */ /* 0x000fe400028f0c03 */
[----:B------:R-:W-:-:S03]  /*2160*/  IADD3 R6, P5, R8, R4, RZ ;  /* 0x0000000408067210 */ /* 0x000fc60007fbe0ff */
[----:B------:R1:W-:Y:S02]  /*2170*/  LDGSTS.E.BYPASS.LTC128B.128 [R35+0x1b100], [R4.64], !P4 ;  /* 0x1b10000004237fae */ /* 0x0003e4000e101d58 */
[C-C-:B------:R-:W-:Y:S01]  /*2180*/  IMAD.X R7, R9.reuse, 0x1, R5.reuse, P5 ;  /* 0x0000000109077824 */ /* 0x140fe200028e0605 */
[C-C-:B------:R-:W-:Y:S01]  /*2190*/  IADD3 R12, P6, P5, R8.reuse, 0x80, R4.reuse ;  /* 0x00000080080c7810 */ /* 0x140fe20007dde004 */
[----:B------:R1:W-:Y:S03]  /*21a0*/  LDGSTS.E.BYPASS.LTC128B.128 [R35+0x1e100], [R4.64+0x80], !P3 ;  /* 0x1e10008004237fae */ /* 0x0003e6000d901d58 */
[----:B------:R-:W-:Y:S01]  /*21b0*/  IADD3.X R13, R9, RZ, R5, P6, P5 ;  /* 0x000000ff090d7210 */ /* 0x000fe200037ea405 */
[----:B------:R1:W-:Y:S01]  /*21c0*/  LDGSTS.E.BYPASS.LTC128B.128 [R35+0x21100], [R4.64+0x100], !P2 ;  /* 0x2110010004237fae */ /* 0x0003e2000d101d58 */
[----:B------:R-:W-:-:S03]  /*21d0*/  IADD3 R10, P6, P5, R8, 0x100, R4 ;  /* 0x00000100080a7810 */ /* 0x000fc60007dde004 */
[----:B------:R1:W-:Y:S01]  /*21e0*/  LDGSTS.E.BYPASS.LTC128B.128 [R35+0x1c100], [R6.64], !P4 ;  /* 0x1c10000006237fae */ /* 0x0003e2000e101d58 */
[----:B------:R-:W-:Y:S02]  /*21f0*/  IADD3.X R11, R9, RZ, R5, P6, P5 ;  /* 0x000000ff090b7210 */ /* 0x000fe400037ea405 */
[----:B------:R-:W-:Y:S01]  /*2200*/  IADD3 R8, P5, R6, R8, RZ ;  /* 0x0000000806087210 */ /* 0x000fe20007fbe0ff */
[----:B------:R1:W-:Y:S04]  /*2210*/  LDGSTS.E.BYPASS.LTC128B.128 [R35+0x1f100], [R12.64], !P3 ;  /* 0x1f1000000c237fae */ /* 0x0003e8000d901d58 */
[----:B------:R-:W-:Y:S01]  /*2220*/  IMAD.X R9, R7, 0x1, R9, P5 ;  /* 0x0000000107097824 */ /* 0x000fe200028e0609 */
[----:B------:R1:W-:Y:S04]  /*2230*/  LDGSTS.E.BYPASS.LTC128B.128 [R35+0x22100], [R10.64], !P2 ;  /* 0x221000000a237fae */ /* 0x0003e8000d101d58 */
[----:B------:R1:W-:Y:S04]  /*2240*/  LDGSTS.E.BYPASS.LTC128B.128 [R35+0x1d100], [R8.64], !P4 ;  /* 0x1d10000008237fae */ /* 0x0003e8000e101d58 */
[----:B------:R1:W-:Y:S04]  /*2250*/  LDGSTS.E.BYPASS.LTC128B.128 [R35+0x20100], [R8.64+0x80], !P3 ;  /* 0x2010008008237fae */ /* 0x0003e8000d901d58 */
[----:B------:R1:W-:Y:S02]  /*2260*/  LDGSTS.E.BYPASS.LTC128B.128 [R35+0x23100], [R8.64+0x100], !P2 ;  /* 0x2310010008237fae */ /* 0x0003e4000d101d58 */
.L_x_1147:
[----:B-1234-:R-:W0:Y:S01]  /*2270*/  LDGDEPBAR ;  /* 0x00000000000079af */ /* 0x01ee220000000000 */
[----:B------:R-:W-:Y:S01]  /*2280*/  PLOP3.LUT P5, PT, PT, PT, UP0, 0x40, 0x0 ;  /* 0x000000000000781c */ /* 0x000fe20003fae808 */
[----:B------:R-:W-:Y:S01]  /*2290*/  IMAD.SHL.U32 R237, R237, 0x2, RZ ;  /* 0x00000002eded7824 */ /* 0x000fe200078e00ff */
[----:B------:R-:W-:-:S04]  /*22a0*/  SEL R239, R239, 0xffffffe0, !P1 ;  /* 0xffffffe0efef7807 */ /* 0x000fc80004800000 */
[C---:B------:R-:W-:Y:S01]  /*22b0*/  IADD3 R233, R237.reuse, 0x12100, RZ ;  /* 0x00012100ede97810 */ /* 0x040fe20007ffe0ff */
        /* <DEDUP_REMOVED lines=46> */
.L_x_1148:
[----:B--23--:R-:W-:Y:S01]  /*25a0*/  HMMA.16816.F32 R36, R152, R16, RZ ;  /* 0x000000109824723c */ /* 0x00cfe200000018ff */
[----:B------:R-:W-:Y:S01]  /*25b0*/  IMAD.MOV.U32 R3, RZ, RZ, 0x40 ;  /* 0x00000040ff037424 */ /* 0x000fe200078e00ff */
[----:B------:R-:W-:Y:S01]  /*25c0*/  PLOP3.LUT P5, PT, PT, PT, UP2, 0x80, 0x0 ;  /* 0x000000000000781c */ /* 0x000fe20003faf028 */
[----:B------:R-:W-:Y:S01]  /*25d0*/  UIADD3 UR9, UR14, UR9, URZ ;  /* 0x000000090e097290 */ /* 0x000fe2000fffe03f */
[----:B------:R-:W0:Y:S01]  /*25e0*/  LDGDEPBAR ;  /* 0x00000000000079af */ /* 0x000e220000000000 */
[----:B------:R-:W-:Y:S01]  /*25f0*/  UISETP.GE.AND UP0, UPT, UR28, 0x3, UPT ;  /* 0x000000031c00788c */ /* 0x000fe2000bf06270 */
[----:B------:R-:W-:-:S02]  /*2600*/  SEL R232, R3, 0xffffffc0, !P0 ;  /* 0xffffffc003e87807 */ /* 0x000fc40004000000 */
[----:B------:R-:W-:Y:S01]  /*2610*/  HMMA.16816.F32 R32, R152, R18, RZ ;  /* 0x000000129820723c */ /* 0x000fe200000018ff */
[----:B------:R-:W-:Y:S02]  /*2620*/  PLOP3.LUT P0, PT, PT, PT, UP2, 0x80, 0x0 ;  /* 0x000000000000781c */ /* 0x000fe40003f0f028 */
[----:B------:R-:W-:Y:S01]  /*2630*/  IMAD.IADD R3, R237, 0x1, R232 ;  /* 0x00000001ed037824 */ /* 0x000fe200078e02e8 */
[----:B------:R-:W-:-:S04]  /*2640*/  IADD3 R5, R232, R4, RZ ;  /* 0x00000004e8057210 */ /* 0x000fc80007ffe0ff */
[C---:B----4-:R-:W-:Y:S01]  /*2650*/  HMMA.16816.F32 R16, R152.reuse, R24, RZ ;  /* 0x000000189810723c */ /* 0x050fe200000018ff */
[----:B------:R-:W-:Y:S07]  /*2660*/  LDSM.16.M88.4 R104, [R5+0x16900] ;  /* 0x016900000568783b */ /* 0x000fee0000000200 */
[C---:B-1----:R-:W-:Y:S08]  /*2670*/  HMMA.16816.F32 R8, R152.reuse, R40, RZ ;  /* 0x000000289808723c */ /* 0x042ff000000018ff */
[C---:B------:R-:W-:Y:S08]  /*2680*/  HMMA.16816.F32 R12, R152.reuse, R26, RZ ;  /* 0x0000001a980c723c */ /* 0x040ff000000018ff */
[C---:B------:R-:W-:Y:S08]  /*2690*/  HMMA.16816.F32 R28, R152.reuse, R20, RZ ;  /* 0x00000014981c723c */ /* 0x040ff000000018ff */
[C---:B------:R-:W-:Y:S08]  /*26a0*/  HMMA.16816.F32 R20, R152.reuse, R22, RZ ;  /* 0x000000169814723c */ /* 0x040ff000000018ff */
[----:B------:R-:W-:Y:S01]  /*26b0*/  HMMA.16816.F32 R24, R152, R42, RZ ;  /* 0x0000002a9818723c */ /* 0x000fe200000018ff */
[----:B------:R-:W-:Y:S07]  /*26c0*/  LDSM.16.M88.4 R40, [R3+0x13900] ;  /* 0x013900000328783b */ /* 0x000fee0000000200 */
[C---:B------:R-:W-:Y:S01]  /*26d0*/  HMMA.16816.F32 R96, R156.reuse, R54, R32 ;  /* 0x000000369c60723c */ /* 0x040fe20000001820 */
[----:B------:R-:W1:Y:S07]  /*26e0*/  LDSM.16.M88.4 R32, [R3+0x12100] ;  /* 0x012100000320783b */ /* 0x000e6e0000000200 */
[C---:B------:R-:W-:Y:S08]  /*26f0*/  HMMA.16816.F32 R68, R156.reuse, R44, R16 ;  /* 0x0000002c9c44723c */ /* 0x040ff00000001810 */
[----:B------:R-:W-:Y:S08]  /*2700*/  HMMA.16816.F32 R56, R156, R60, R8 ;  /* 0x0000003c9c38723c */ /* 0x000ff00000001808 */
[C---:B------:R-:W-:Y:S08]  /*2710*/  HMMA.16816.F32 R8, R152.reuse, R72, RZ ;  /* 0x000000489808723c */ /* 0x040ff000000018ff */
[----:B------:R-:W-:Y:S08]  /*2720*/  HMMA.16816.F32 R16, R152, R74, RZ ;  /* 0x0000004a9810723c */ /* 0x000ff000000018ff */
[C---:B------:R-:W-:Y:S01]  /*2730*/  HMMA.16816.F32 R64, R156.reuse, R46, R12 ;  /* 0x0000002e9c40723c */ /* 0x040fe2000000180c */
[----:B------:R-:W-:Y:S07]  /*2740*/  LDSM.16.M88.4 R44, [R3+0x13100] ;  /* 0x01310000032c783b */ /* 0x000fee0000000200 */
[----:B------:R-:W-:Y:S01]  /*2750*/  HMMA.16816.F32 R88, R156, R52, R36 ;  /* 0x000000349c58723c */ /* 0x000fe20000001824 */
[----:B------:R-:W-:Y:S07]  /*2760*/  LDSM.16.M88.4 R36, [R3+0x14100] ;  /* 0x014100000324783b */ /* 0x000fee0000000200 */
[----:B------:R-:W-:Y:S08]  /*2770*/  HMMA.16816.F32 R12, R152, R84, RZ ;  /* 0x00000054980c723c */ /* 0x000ff000000018ff */
[C---:B------:R-:W-:Y:S08]  /*2780*/  HMMA.16816.F32 R80, R156.reuse, R48, R28 ;  /* 0x000000309c50723c */ /* 0x040ff0000000181c */
[C---:B------:R-:W-:Y:S01]  /*2790*/  HMMA.16816.F32 R76, R156.reuse, R50, R20 ;  /* 0x000000329c4c723c */ /* 0x040fe20000001814 */
[----:B------:R-:W2:Y:S07]  /*27a0*/  LDSM.16.M88.4 R48, [R3+0x12900] ;  /* 0x012900000330783b */ /* 0x000eae0000000200 */
[----:B------:R-:W-:Y:S08]  /*27b0*/  HMMA.16816.F32 R52, R156, R62, R24 ;  /* 0x0000003e9c34723c */ /* 0x000ff00000001818 */
[----:B------:R-:W-:Y:S01]  /*27c0*/  HMMA.16816.F32 R24, R152, R86, RZ ;  /* 0x000000569818723c */ /* 0x000fe200000018ff */
[----:B------:R-:W3:Y:S07]  /*27d0*/  LDSM.16.M88.4 R84, [R3+0x14900] ;  /* 0x014900000354783b */ /* 0x000eee0000000200 */
[C---:B------:R-:W-:Y:S08]  /*27e0*/  HMMA.16816.F32 R28, R156.reuse, R92, R8 ;  /* 0x0000005c9c1c723c */ /* 0x040ff00000001808 */
[C---:B------:R-:W-:Y:S01]  /*27f0*/  HMMA.16816.F32 R20, R156.reuse, R94, R16 ;  /* 0x0000005e9c14723c */ /* 0x040fe20000001810 */
[----:B------:R-:W4:Y:S07]  /*2800*/  LDSM.16.M88.4 R92, [R5+0x12100] ;  /* 0x01210000055c783b */ /* 0x000f2e0000000200 */
[----:B------:R-:W-:Y:S08]  /*2810*/  HMMA.16816.F32 R16, R156, R100, R12 ;  /* 0x000000649c10723c */ /* 0x000ff0000000180c */
[C---:B-1----:R-:W-:Y:S01]  /*2820*/  HMMA.16816.F32 R8, R184.reuse, R32, R88 ;  /* 0x00000020b808723c */ /* 0x042fe20000001858 */
[----:B------:R-:W1:Y:S07]  /*2830*/  LDSM.16.M88.4 R88, [R5+0x12900] ;  /* 0x012900000558783b */ /* 0x000e6e0000000200 */
[----:B------:R-:W-:Y:S01]  /*2840*/  HMMA.16816.F32 R32, R184, R34, R96 ;  /* 0x00000022b820723c */ /* 0x000fe20000001860 */
[----:B------:R-:W5:Y:S07]  /*2850*/  LDSM.16.M88.4 R96, [R5+0x13100] ;  /* 0x013100000560783b */ /* 0x000f6e0000000200 */
[----:B------:R-:W-:Y:S01]  /*2860*/  HMMA.16816.F32 R12, R156, R102, R24 ;  /* 0x000000669c0c723c */ /* 0x000fe20000001818 */
[----:B------:R-:W-:Y:S07]  /*2870*/  LDSM.16.M88.4 R100, [R4+0x17900] ;  /* 0x017900000464783b */ /* 0x000fee0000000200 */
[C---:B--2---:R-:W-:Y:S08]  /*2880*/  HMMA.16816.F32 R24, R184.reuse, R50, R76 ;  /* 0x00000032b818723c */ /* 0x044ff0000000184c */
[C---:B------:R-:W-:Y:S01]  /*2890*/  HMMA.16816.F32 R72, R184.reuse, R48, R80 ;  /* 0x00000030b848723c */ /* 0x040fe20000001850 */
[----:B------:R-:W2:Y:S07]  /*28a0*/  LDSM.16.M88.4 R48, [R5+0x13900] ;  /* 0x013900000530783b */ /* 0x000eae0000000200 */
[C---:B------:R-:W-:Y:S08]  /*28b0*/  HMMA.16816.F32 R60, R184.reuse, R44, R68 ;  /* 0x0000002cb83c723c */ /* 0x040ff00000001844 */
[C---:B------:R-:W-:Y:S08]  /*28c0*/  HMMA.16816.F32 R76, R184.reuse, R46, R64 ;  /* 0x0000002eb84c723c */ /* 0x040ff00000001840 */
[----:B---3--:R-:W-:Y:S08]  /*28d0*/  HMMA.16816.F32 R44, R184, R84, R16 ;  /* 0x00000054b82c723c */ /* 0x008ff00000001810 */
[----:B----4-:R-:W-:Y:S01]  /*28e0*/  HMMA.16816.F32 R16, R188, R94, R32 ;  /* 0x0000005ebc10723c */ /* 0x010fe20000001820 */
[----:B------:R-:W3:Y:S07]  /*28f0*/  LDSM.16.M88.4 R32, [R5+0x14900] ;  /* 0x014900000520783b */ /* 0x000eee0000000200 */
[C---:B------:R-:W-:Y:S08]  /*2900*/  HMMA.16816.F32 R68, R184.reuse, R40, R56 ;  /* 0x00000028b844723c */ /* 0x040ff00000001838 */
[C---:B------:R-:W-:Y:S08]  /*2910*/  HMMA.16816.F32 R64, R184.reuse, R42, R52 ;  /* 0x0000002ab840723c */ /* 0x040ff00000001834 */
[C---:B------:R-:W-:Y:S01]  /*2920*/  HMMA.16816.F32 R56, R184.reuse, R36, R28 ;  /* 0x00000024b838723c */ /* 0x040fe2000000181c */
[----:B------:R-:W-:Y:S07]  /*2930*/  LDSM.16.M88.4 R28, [R237+0x15100] ;  /* 0x01510000ed1c783b */ /* 0x000fee0000000200 */
[C---:B------:R-:W-:Y:S01]  /*2940*/  HMMA.16816.F32 R52, R184.reuse, R38, R20 ;  /* 0x00000026b834723c */ /* 0x040fe20000001814 */
[----:B------:R-:W4:Y:S07]  /*2950*/  LDSM.16.M88.4 R36, [R5+0x14100] ;  /* 0x014100000524783b */ /* 0x000f2e0000000200 */
[----:B------:R-:W-:Y:S08]  /*2960*/  HMMA.16816.F32 R40, R184, R86, R12 ;  /* 0x00000056b828723c */ /* 0x000ff0000000180c */
[C---:B------:R-:W-:Y:S08]  /*2970*/  HMMA.16816.F32 R20, R188.reuse, R92, R8 ;  /* 0x0000005cbc14723c */ /* 0x040ff00000001808 */
[C---:B-1----:R-:W-:Y:S01]  /*2980*/  HMMA.16816.F32 R8, R188.reuse, R90, R24 ;  /* 0x0000005abc08723c */ /* 0x042fe20000001818 */
[----:B------:R-:W1:Y:S07]  /*2990*/  LDSM.16.M88.4 R24, [R237+0x15900] ;  /* 0x01590000ed18783b */ /* 0x000e6e0000000200 */
[C---:B------:R-:W-:Y:S08]  /*29a0*/  HMMA.16816.F32 R12, R188.reuse, R88, R72 ;  /* 0x00000058bc0c723c */ /* 0x040ff00000001848 */
[C---:B-----5:R-:W-:Y:S01]  /*29b0*/  HMMA.16816.F32 R92, R188.reuse, R98, R76 ;  /* 0x00000062bc5c723c */ /* 0x060fe2000000184c */
[----:B------:R-:W5:Y:S07]  /*29c0*/  LDSM.16.M88.4 R76, [R237+0x16100] ;  /* 0x01610000ed4c783b */ /* 0x000f6e0000000200 */
[C---:B--2---:R-:W-:Y:S01]  /*29d0*/  HMMA.16816.F32 R84, R188.reuse, R48, R68 ;  /* 0x00000030bc54723c */ /* 0x044fe20000001844 */
[----:B------:R-:W-:Y:S07]  /*29e0*/  LDSM.16.M88.4 R68, [R237+0x17100] ;  /* 0x01710000ed44783b */ /* 0x000fee0000000200 */
[C---:B------:R-:W-:Y:S01]  /*29f0*/  HMMA.16816.F32 R64, R188.reuse, R50, R64 ;  /* 0x00000032bc40723c */ /* 0x040fe20000001840 */
[----:B------:R-:W2:Y:S07]  /*2a00*/  LDSM.16.M88.4 R48, [R237+0x16900] ;  /* 0x01690000ed30783b */ /* 0x000eae0000000200 */
[C---:B---3--:R-:W-:Y:S01]  /*2a10*/  HMMA.16816.F32 R80, R188.reuse, R32, R44 ;  /* 0x00000020bc50723c */ /* 0x048fe2000000182c */
[----:B------:R-:W-:Y:S07]  /*2a20*/  LDSM.16.M88.4 R44, [R4+0x16900] ;  /* 0x01690000042c783b */ /* 0x000fee0000000200 */
[C---:B------:R-:W-:Y:S01]  /*2a30*/  HMMA.16816.F32 R72, R188.reuse, R34, R40 ;  /* 0x00000022bc48723c */ /* 0x040fe20000001828 */
[----:B------:R-:W3:Y:S07]  /*2a40*/  LDSM.16.M88.4 R32, [R237+0x17900] ;  /* 0x01790000ed20783b */ /* 0x000eee0000000200 */
[C---:B------:R-:W-:Y:S08]  /*2a50*/  HMMA.16816.F32 R60, R188.reuse, R96, R60 ;  /* 0x00000060bc3c723c */ /* 0x040ff0000000183c */
[C---:B----4-:R-:W-:Y:S08]  /*2a60*/  HMMA.16816.F32 R96, R188.reuse, R36, R56 ;  /* 0x00000024bc60723c */ /* 0x050ff00000001838 */
[----:B------:R-:W-:Y:S08]  /*2a70*/  HMMA.16816.F32 R88, R188, R38, R52 ;  /* 0x00000026bc58723c */ /* 0x000ff00000001834 */
[C---:B------:R-:W-:Y:S01]  /*2a80*/  HMMA.16816.F32 R56, R196.reuse, R28, R20 ;  /* 0x0000001cc438723c */ /* 0x040fe20000001814 */
[----:B------:R-:W-:Y:S07]  /*2a90*/  LDSM.16.M88.4 R20, [R4+0x16100] ;  /* 0x016100000414783b */ /* 0x000fee0000000200 */
[C---:B------:R-:W-:Y:S01]  /*2aa0*/  HMMA.16816.F32 R52, R196.reuse, R30, R16 ;  /* 0x0000001ec434723c */ /* 0x040fe20000001810 */
[----:B------:R-:W4:Y:S07]  /*2ab0*/  LDSM.16.M88.4 R28, [R4+0x15100] ;  /* 0x01510000041c783b */ /* 0x000f2e0000000200 */
[C---:B-1----:R-:W-:Y:S08]  /*2ac0*/  HMMA.16816.F32 R40, R196.reuse, R24, R12 ;  /* 0x00000018c428723c */ /* 0x042ff0000000180c */
[C---:B------:R-:W-:Y:S01]  /*2ad0*/  HMMA.16816.F32 R16, R196.reuse, R26, R8 ;  /* 0x0000001ac410723c */ /* 0x040fe20000001808 */
[----:B------:R-:W1:Y:S07]  /*2ae0*/  LDSM.16.M88.4 R24, [R4+0x15900] ;  /* 0x015900000418783b */ /* 0x000e6e0000000200 */
[C---:B-----5:R-:W-:Y:S08]  /*2af0*/  HMMA.16816.F32 R12, R196.reuse, R76, R60 ;  /* 0x0000004cc40c723c */ /* 0x060ff0000000183c */
[C---:B--2---:R-:W-:Y:S08]  /*2b00*/  HMMA.16816.F32 R36, R196.reuse, R48, R84 ;  /* 0x00000030c424723c */ /* 0x044ff00000001854 */
[C---:B------:R-:W-:Y:S08]  /*2b10*/  HMMA.16816.F32 R60, R196.reuse, R68, R96 ;  /* 0x00000044c43c723c */ /* 0x040ff00000001860 */
[C---:B------:R-:W-:Y:S01]  /*2b20*/  HMMA.16816.F32 R48, R196.reuse, R50, R64 ;  /* 0x00000032c430723c */ /* 0x040fe20000001840 */
[----:B------:R-:W2:Y:S07]  /*2b30*/  LDSM.16.M88.4 R64, [R4+0x17100] ;  /* 0x017100000440783b */ /* 0x000eae0000000200 */
[C---:B------:R-:W-:Y:S08]  /*2b40*/  HMMA.16816.F32 R68, R196.reuse, R70, R88 ;  /* 0x00000046c444723c */ /* 0x040ff00000001858 */
[C---:B---3--:R-:W-:Y:S01]  /*2b50*/  HMMA.16816.F32 R88, R196.reuse, R34, R72 ;  /* 0x00000022c458723c */ /* 0x048fe20000001848 */
[----:B------:R-:W3:Y:S07]  /*2b60*/  LDSM.16.M88.4 R72, [R3+0x15100] ;  /* 0x015100000348783b */ /* 0x000eee0000000200 */
[C---:B------:R-:W-:Y:S08]  /*2b70*/  HMMA.16816.F32 R8, R196.reuse, R78, R92 ;  /* 0x0000004ec408723c */ /* 0x040ff0000000185c */
[----:B------:R-:W-:Y:S01]  /*2b80*/  HMMA.16816.F32 R76, R196, R32, R80 ;  /* 0x00000020c44c723c */ /* 0x000fe20000001850 */
[----:B------:R-:W-:Y:S07]  /*2b90*/  LDSM.16.M88.4 R32, [R3+0x17100] ;  /* 0x017100000320783b */ /* 0x000fee0000000200 */
[C---:B----4-:R-:W-:Y:S01]  /*2ba0*/  HMMA.16816.F32 R92, R200.reuse, R28, R56 ;  /* 0x0000001cc85c723c */ /* 0x050fe20000001838 */
[----:B------:R-:W4:Y:S07]  /*2bb0*/  LDSM.16.M88.4 R56, [R3+0x15900] ;  /* 0x015900000338783b */ /* 0x000f2e0000000200 */
[C---:B------:R-:W-:Y:S01]  /*2bc0*/  HMMA.16816.F32 R80, R200.reuse, R30, R52 ;  /* 0x0000001ec850723c */ /* 0x040fe20000001834 */
[----:B------:R-:W5:Y:S07]  /*2bd0*/  LDSM.16.M88.4 R28, [R3+0x16100] ;  /* 0x01610000031c783b */ /* 0x000f6e0000000200 */
[C---:B-1----:R-:W-:Y:S08]  /*2be0*/  HMMA.16816.F32 R84, R200.reuse, R24, R40 ;  /* 0x00000018c854723c */ /* 0x042ff00000001828 */
[C---:B------:R-:W-:Y:S01]  /*2bf0*/  HMMA.16816.F32 R96, R200.reuse, R26, R16 ;  /* 0x0000001ac860723c */ /* 0x040fe20000001810 */
[----:B------:R-:W1:Y:S07]  /*2c00*/  LDSM.16.M88.4 R24, [R3+0x16900] ;  /* 0x016900000318783b */ /* 0x000e6e0000000200 */
[C---:B------:R-:W-:Y:S08]  /*2c10*/  HMMA.16816.F32 R52, R200.reuse, R20, R12 ;  /* 0x00000014c834723c */ /* 0x040ff0000000180c */
[C---:B------:R-:W-:Y:S08]  /*2c20*/  HMMA.16816.F32 R20, R200.reuse, R22, R8 ;  /* 0x00000016c814723c */ /* 0x040ff00000001808 */
[C---:B------:R-:W-:Y:S08]  /*2c30*/  HMMA.16816.F32 R16, R200.reuse, R44, R36 ;  /* 0x0000002cc810723c */ /* 0x040ff00000001824 */
[C---:B------:R-:W-:Y:S01]  /*2c40*/  HMMA.16816.F32 R12, R200.reuse, R46, R48 ;  /* 0x0000002ec80c723c */ /* 0x040fe20000001830 */
[----:B------:R-:W1:Y:S07]  /*2c50*/  LDSM.16.M88.4 R44, [R3+0x17900] ;  /* 0x01790000032c783b */ /* 0x000e6e0000000200 */
[C---:B--2---:R-:W-:Y:S08]  /*2c60*/  HMMA.16816.F32 R8, R200.reuse, R64, R60 ;  /* 0x00000040c808723c */ /* 0x044ff0000000183c */
[C---:B------:R-:W-:Y:S08]  /*2c70*/  HMMA.16816.F32 R36, R200.reuse, R66, R68 ;  /* 0x00000042c824723c */ /* 0x040ff00000001844 */
[----:B------:R-:W-:Y:S01]  /*2c80*/  HMMA.16816.F32 R40, R200, R100, R76 ;  /* 0x00000064c828723c */ /* 0x000fe2000000184c */
[----:B------:R-:W2:Y:S07]  /*2c90*/  LDSM.16.M88.4 R76, [R5+0x15100] ;  /* 0x01510000054c783b */ /* 0x000eae0000000200 */
[----:B---3--:R-:W-:Y:S01]  /*2ca0*/  HMMA.16816.F32 R64, R204, R72, R92 ;  /* 0x00000048cc40723c */ /* 0x008fe2000000185c */
[----:B------:R-:W3:Y:S07]  /*2cb0*/  LDSM.16.M88.4 R92, [R5+0x16100] ;  /* 0x01610000055c783b */ /* 0x000eee0000000200 */
[----:B------:R-:W-:Y:S01]  /*2cc0*/  HMMA.16816.F32 R60, R200, R102, R88 ;  /* 0x00000066c83c723c */ /* 0x000fe20000001858 */
[----:B------:R-:W1:Y:S04]  /*2cd0*/  LDSM.16.M88.4 R88, [R5+0x15900] ;  /* 0x015900000558783b */ /* 0x000e680000000200 */
[----:B------:R-:W-:Y:S03]  /*2ce0*/  LDSM.16.M88.4 R100, [R5+0x17100] ;  /* 0x017100000564783b */ /* 0x000fe60000000200 */
[C---:B------:R-:W-:Y:S08]  /*2cf0*/  HMMA.16816.F32 R72, R204.reuse, R74, R80 ;  /* 0x0000004acc48723c */ /* 0x040ff00000001850 */
[C---:B----4-:R-:W-:Y:S08]  /*2d00*/  HMMA.16816.F32 R84, R204.reuse, R56, R84 ;  /* 0x00000038cc54723c */ /* 0x050ff00000001854 */
[C---:B------:R-:W-:Y:S08]  /*2d10*/  HMMA.16816.F32 R80, R204.reuse, R58, R96 ;  /* 0x0000003acc50723c */ /* 0x040ff00000001860 */
[C---:B-----5:R-:W-:Y:S08]  /*2d20*/  HMMA.16816.F32 R68, R204.reuse, R28, R52 ;  /* 0x0000001ccc44723c */ /* 0x060ff00000001834 */
[C---:B------:R-:W-:Y:S01]  /*2d30*/  HMMA.16816.F32 R56, R204.reuse, R30, R20 ;  /* 0x0000001ecc38723c */ /* 0x040fe20000001814 */
[----:B------:R-:W4:Y:S07]  /*2d40*/  LDSM.16.M88.4 R28, [R5+0x17900] ;  /* 0x01790000051c783b */ /* 0x000f2e0000000200 */
[C---:B-1----:R-:W-:Y:S08]  /*2d50*/  HMMA.16816.F32 R52, R204.reuse, R24, R16 ;  /* 0x00000018cc34723c */ /* 0x042ff00000001810 */
[C---:B------:R-:W-:Y:S08]  /*2d60*/  HMMA.16816.F32 R48, R204.reuse, R26, R12 ;  /* 0x0000001acc30723c */ /* 0x040ff0000000180c */
[C---:B------:R-:W-:Y:S01]  /*2d70*/  HMMA.16816.F32 R16, R204.reuse, R44, R40 ;  /* 0x0000002ccc10723c */ /* 0x040fe20000001828 */
[----:B------:R-:W-:Y:S07]  /*2d80*/  LDSM.16.M88.4 R40, [R237+0x18900] ;  /* 0x01890000ed28783b */ /* 0x000fee0000000200 */
[C---:B------:R-:W-:Y:S01]  /*2d90*/  HMMA.16816.F32 R12, R204.reuse, R46, R60 ;  /* 0x0000002ecc0c723c */ /* 0x040fe2000000183c */
[----:B------:R-:W-:Y:S07]  /*2da0*/  LDSM.16.M88.4 R60, [R237+0x19900] ;  /* 0x01990000ed3c783b */ /* 0x000fee0000000200 */
[C---:B------:R-:W-:Y:S08]  /*2db0*/  HMMA.16816.F32 R24, R204.reuse, R32, R8 ;  /* 0x00000020cc18723c */ /* 0x040ff00000001808 */
[----:B------:R-:W-:Y:S01]  /*2dc0*/  HMMA.16816.F32 R20, R204, R34, R36 ;  /* 0x00000022cc14723c */ /* 0x000fe20000001824 */
[----:B------:R-:W1:Y:S07]  /*2dd0*/  LDSM.16.M88.4 R32, [R237+0x18100] ;  /* 0x01810000ed20783b */ /* 0x000e6e0000000200 */
[C---:B--2---:R-:W-:Y:S08]  /*2de0*/  HMMA.16816.F32 R8, R208.reuse, R76, R64 ;  /* 0x0000004cd008723c */ /* 0x044ff00000001840 */
[C---:B------:R-:W-:Y:S08]  /*2df0*/  HMMA.16816.F32 R36, R208.reuse, R78, R72 ;  /* 0x0000004ed024723c */ /* 0x040ff00000001848 */
[C---:B---3--:R-:W-:Y:S08]  /*2e00*/  HMMA.16816.F32 R76, R208.reuse, R94, R56 ;  /* 0x0000005ed04c723c */ /* 0x048ff00000001838 */
[C---:B------:R-:W-:Y:S01]  /*2e10*/  HMMA.16816.F32 R56, R208.reuse, R104, R52 ;  /* 0x00000068d038723c */ /* 0x040fe20000001834 */
[----:B------:R-:W2:Y:S07]  /*2e20*/  LDSM.16.M88.4 R52, [R237+0x19100] ;  /* 0x01910000ed34783b */ /* 0x000eae0000000200 */
[C---:B------:R-:W-:Y:S01]  /*2e30*/  HMMA.16816.F32 R96, R208.reuse, R88, R84 ;  /* 0x00000058d060723c */ /* 0x040fe20000001854 */
[----:B------:R-:W-:Y:S07]  /*2e40*/  LDSM.16.M88.4 R84, [R4+0x19100] ;  /* 0x019100000454783b */ /* 0x000fee0000000200 */
[C---:B------:R-:W-:Y:S08]  /*2e50*/  HMMA.16816.F32 R72, R208.reuse, R106, R48 ;  /* 0x0000006ad048723c */ /* 0x040ff00000001830 */
[C---:B------:R-:W-:Y:S08]  /*2e60*/  HMMA.16816.F32 R88, R208.reuse, R90, R80 ;  /* 0x0000005ad058723c */ /* 0x040ff00000001850 */
[C---:B----4-:R-:W-:Y:S08]  /*2e70*/  HMMA.16816.F32 R48, R208.reuse, R28, R16 ;  /* 0x0000001cd030723c */ /* 0x050ff00000001810 */
[C---:B------:R-:W-:Y:S01]  /*2e80*/  HMMA.16816.F32 R44, R208.reuse, R30, R12 ;  /* 0x0000001ed02c723c */ /* 0x040fe2000000180c */
[----:B------:R-:W3:Y:S07]  /*2e90*/  LDSM.16.M88.4 R28, [R237+0x1a100] ;  /* 0x01a10000ed1c783b */ /* 0x000eee0000000200 */
[C---:B------:R-:W-:Y:S01]  /*2ea0*/  HMMA.16816.F32 R80, R208.reuse, R92, R68 ;  /* 0x0000005cd050723c */ /* 0x040fe20000001844 */
[----:B------:R-:W-:Y:S07]  /*2eb0*/  LDSM.16.M88.4 R92, [R4+0x19900] ;  /* 0x01990000045c783b */ /* 0x000fee0000000200 */
[C---:B------:R-:W-:Y:S01]  /*2ec0*/  HMMA.16816.F32 R68, R208.reuse, R100, R24 ;  /* 0x00000064d044723c */ /* 0x040fe20000001818 */
[----:B------:R-:W4:Y:S07]  /*2ed0*/  LDSM.16.M88.4 R24, [R237+0x1a900] ;  /* 0x01a90000ed18783b */ /* 0x000f2e0000000200 */
[----:B------:R-:W-:Y:S01]  /*2ee0*/  HMMA.16816.F32 R64, R208, R102, R20 ;  /* 0x00000066d040723c */ /* 0x000fe20000001814 */
[----:B------:R-:W5:Y:S06]  /*2ef0*/  LDSM.16.M88.4 R20, [R4+0x18100] ;  /* 0x018100000414783b */ /* 0x000f6c0000000200 */
[----:B------:R-:W-:Y:S01]  /*2f00*/  IMAD.SHL.U32 R103, R2, 0x2, RZ ;  /* 0x0000000202677824 */ /* 0x000fe200078e00ff */
[----:B-1----:R-:W-:Y:S03]  /*2f10*/  HMMA.16816.F32 R16, R212, R32, R8 ;  /* 0x00000020d410723c */ /* 0x002fe60000001808 */
[----:B------:R-:W-:Y:S01]  /*2f20*/  IMAD.IADD R2, R240, 0x1, R103 ;  /* 0x00000001f0027824 */ /* 0x000fe200078e0267 */
[----:B------:R-:W-:-:S04]  /*2f30*/  LEA R236, R0, R103, 0x1 ;  /* 0x0000006700ec7211 */ /* 0x000fc800078e08ff */
[----:B------:R-:W-:Y:S01]  /*2f40*/  HMMA.16816.F32 R12, R212, R34, R36 ;  /* 0x00000022d40c723c */ /* 0x000fe20000001824 */
[----:B------:R-:W1:Y:S01]  /*2f50*/  LDSM.16.M88.4 R32, [R4+0x18900] ;  /* 0x018900000420783b */ /* 0x000e620000000200 */
[----:B------:R-:W-:-:S06]  /*2f60*/  IMAD.IADD R0, R240, 0x1, R236 ;  /* 0x00000001f0007824 */ /* 0x000fcc00078e02ec */
[C---:B------:R-:W-:Y:S08]  /*2f70*/  HMMA.16816.F32 R8, R212.reuse, R40, R96 ;  /* 0x00000028d408723c */ /* 0x040ff00000001860 */
[C---:B------:R-:W-:Y:S01]  /*2f80*/  HMMA.16816.F32 R36, R212.reuse, R42, R88 ;  /* 0x0000002ad424723c */ /* 0x040fe20000001858 */
[----:B------:R-:W-:Y:S07]  /*2f90*/  LDSM.16.M88.4 R88, [R4+0x1a100] ;  /* 0x01a100000458783b */ /* 0x000fee0000000200 */
[C---:B--2---:R-:W-:Y:S01]  /*2fa0*/  HMMA.16816.F32 R40, R212.reuse, R52, R80 ;  /* 0x00000034d428723c */ /* 0x044fe20000001850 */
[----:B------:R-:W2:Y:S07]  /*2fb0*/  LDSM.16.M88.4 R80, [R3+0x18100] ;  /* 0x018100000350783b */ /* 0x000eae0000000200 */
[C---:B------:R-:W-:Y:S08]  /*2fc0*/  HMMA.16816.F32 R56, R212.reuse, R60, R56 ;  /* 0x0000003cd438723c */ /* 0x040ff00000001838 */
[C---:B------:R-:W-:Y:S08]  /*2fd0*/  HMMA.16816.F32 R72, R212.reuse, R62, R72 ;  /* 0x0000003ed448723c */ /* 0x040ff00000001848 */
[C---:B---3--:R-:W-:Y:S08]  /*2fe0*/  HMMA.16816.F32 R60, R212.reuse, R28, R68 ;  /* 0x0000001cd43c723c */ /* 0x048ff00000001844 */
[C---:B------:R-:W-:Y:S08]  /*2ff0*/  HMMA.16816.F32 R52, R212.reuse, R54, R76 ;  /* 0x00000036d434723c */ /* 0x040ff0000000184c */
[C---:B------:R-:W-:Y:S01]  /*3000*/  HMMA.16816.F32 R68, R212.reuse, R30, R64 ;  /* 0x0000001ed444723c */ /* 0x040fe20000001840 */
[----:B------:R-:W-:Y:S07]  /*3010*/  LDSM.16.M88.4 R28, [R5+0x18100] ;  /* 0x01810000051c783b */ /* 0x000fee0000000200 */
[C---:B----4-:R-:W-:Y:S08]  /*3020*/  HMMA.16816.F32 R76, R212.reuse, R24, R48 ;  /* 0x00000018d44c723c */ /* 0x050ff00000001830 */
[----:B------:R-:W-:Y:S08]  /*3030*/  HMMA.16816.F32 R64, R212, R26, R44 ;  /* 0x0000001ad440723c */ /* 0x000ff0000000182c */
[C---:B-----5:R-:W-:Y:S01]  /*3040*/  HMMA.16816.F32 R48, R216.reuse, R20, R16 ;  /* 0x00000014d830723c */ /* 0x060fe20000001810 */
[----:B------:R-:W-:Y:S07]  /*3050*/  LDSM.16.M88.4 R16, [R4+0x1a900] ;  /* 0x01a900000410783b */ /* 0x000fee0000000200 */
[C---:B------:R-:W-:Y:S01]  /*3060*/  HMMA.16816.F32 R44, R216.reuse, R22, R12 ;  /* 0x00000016d82c723c */ /* 0x040fe2000000180c */
[----:B------:R-:W3:Y:S07]  /*3070*/  LDSM.16.M88.4 R12, [R3+0x18900] ;  /* 0x01890000030c783b */ /* 0x000eee0000000200 */
[C---:B-1----:R-:W-:Y:S08]  /*3080*/  HMMA.16816.F32 R24, R216.reuse, R32, R8 ;  /* 0x00000020d818723c */ /* 0x042ff00000001808 */
[----:B------:R-:W-:Y:S01]  /*3090*/  HMMA.16816.F32 R20, R216, R34, R36 ;  /* 0x00000022d814723c */ /* 0x000fe20000001824 */
[----:B------:R-:W1:Y:S07]  /*30a0*/  LDSM.16.M88.4 R36, [R3+0x19100] ;  /* 0x019100000324783b */ /* 0x000e6e0000000200 */
[----:B--2---:R-:W-:Y:S01]  /*30b0*/  HMMA.16816.F32 R8, R220, R80, R48 ;  /* 0x00000050dc08723c */ /* 0x004fe20000001830 */
[----:B------:R-:W2:Y:S07]  /*30c0*/  LDSM.16.M88.4 R48, [R5+0x18900] ;  /* 0x018900000530783b */ /* 0x000eae0000000200 */
[C---:B------:R-:W-:Y:S08]  /*30d0*/  HMMA.16816.F32 R32, R216.reuse, R84, R40 ;  /* 0x00000054d820723c */ /* 0x040ff00000001828 */
[----:B------:R-:W-:Y:S08]  /*30e0*/  HMMA.16816.F32 R52, R216, R86, R52 ;  /* 0x00000056d834723c */ /* 0x000ff00000001834 */
[----:B---3--:R-:W-:Y:S08]  /*30f0*/  HMMA.16816.F32 R24, R220, R12, R24 ;  /* 0x0000000cdc18723c */ /* 0x008ff00000001818 */
[C---:B------:R-:W-:Y:S01]  /*3100*/  HMMA.16816.F32 R84, R216.reuse, R88, R60 ;  /* 0x00000058d854723c */ /* 0x040fe2000000183c */
[----:B------:R-:W3:Y:S07]  /*3110*/  LDSM.16.M88.4 R60, [R3+0x19900] ;  /* 0x01990000033c783b */ /* 0x000eee0000000200 */
[C---:B------:R-:W-:Y:S08]  /*3120*/  HMMA.16816.F32 R56, R216.reuse, R92, R56 ;  /* 0x0000005cd838723c */ /* 0x040ff00000001838 */
[----:B------:R-:W-:Y:S08]  /*3130*/  HMMA.16816.F32 R72, R216, R94, R72 ;  /* 0x0000005ed848723c */ /* 0x000ff00000001848 */
[----:B------:R-:W-:Y:S08]  /*3140*/  HMMA.16816.F32 R40, R220, R82, R44 ;  /* 0x00000052dc28723c */ /* 0x000ff0000000182c */
[C---:B------:R-:W-:Y:S08]  /*3150*/  HMMA.16816.F32 R80, R216.reuse, R16, R76 ;  /* 0x00000010d850723c */ /* 0x040ff0000000184c */
[----:B------:R-:W-:Y:S08]  /*3160*/  HMMA.16816.F32 R92, R216, R18, R64 ;  /* 0x00000012d85c723c */ /* 0x000ff00000001840 */
[C---:B------:R-:W-:Y:S01]  /*3170*/  HMMA.16816.F32 R16, R220.reuse, R14, R20 ;  /* 0x0000000edc10723c */ /* 0x040fe20000001814 */
[----:B------:R-:W4:Y:S07]  /*3180*/  LDSM.16.M88.4 R20, [R5+0x19100] ;  /* 0x019100000514783b */ /* 0x000f2e0000000200 */
[----:B-1----:R-:W-:Y:S01]  /*3190*/  HMMA.16816.F32 R12, R220, R36, R32 ;  /* 0x00000024dc0c723c */ /* 0x002fe20000001820 */
[----:B------:R-:W-:Y:S07]  /*31a0*/  LDSM.16.M88.4 R32, [R5+0x19900] ;  /* 0x019900000520783b */ /* 0x000fee0000000200 */
[C---:B--2---:R-:W-:Y:S01]  /*31b0*/  HMMA.16816.F32 R64, R224.reuse, R48, R24 ;  /* 0x00000030e040723c */ /* 0x044fe20000001818 */
[----:B------:R-:W1:Y:S07]  /*31c0*/  LDSM.16.M88.4 R24, [R3+0x1a100] ;  /* 0x01a100000318783b */ /* 0x000e6e0000000200 */
[----:B------:R-:W-:Y:S08]  /*31d0*/  HMMA.16816.F32 R76, R224, R28, R8 ;  /* 0x0000001ce04c723c */ /* 0x000ff00000001808 */
[----:B------:R-:W-:Y:S08]  /*31e0*/  HMMA.16816.F32 R8, R220, R38, R52 ;  /* 0x00000026dc08723c */ /* 0x000ff00000001834 */
[----:B------:R-:W-:Y:S01]  /*31f0*/  HMMA.16816.F32 R44, R224, R50, R16 ;  /* 0x00000032e02c723c */ /* 0x000fe20000001810 */
[----:B------:R-:W-:Y:S07]  /*3200*/  LDSM.16.M88.4 R16, [R5+0x1a100] ;  /* 0x01a100000510783b */ /* 0x000fee0000000200 */
[----:B------:R-:W-:Y:S01]  /*3210*/  HMMA.16816.F32 R88, R216, R90, R68 ;  /* 0x0000005ad858723c */ /* 0x000fe20000001844 */
[----:B------:R-:W-:-:S04]  /*3220*/  FMUL.FTZ R4, R76, c[0x0][0x320] ;  /* 0x0000c8004c047a20 */ /* 0x000fc80000410000 */
[----:B------:R2:W5:Y:S03]  /*3230*/  MUFU.TANH R96, R4 ;  /* 0x0000000400607308 */ /* 0x0005660000002400 */
[----:B------:R-:W-:Y:S01]  /*3240*/  HMMA.16816.F32 R68, R224, R30, R40 ;  /* 0x0000001ee044723c */ /* 0x000fe20000001828 */
[----:B------:R1:W5:Y:S07]  /*3250*/  LDSM.16.M88.4 R28, [R3+0x1a900] ;  /* 0x01a90000031c783b */ /* 0x00036e0000000200 */
[----:B---3--:R-:W-:Y:S01]  /*3260*/  HMMA.16816.F32 R40, R220, R60, R56 ;  /* 0x0000003cdc28723c */ /* 0x008fe20000001838 */
[----:B--2---:R-:W-:-:S07]  /*3270*/  FMUL.FTZ R4, R77, c[0x0][0x320] ;  /* 0x0000c8004d047a20 */ /* 0x004fce0000410000 */
[----:B----4-:R-:W-:Y:S01]  /*3280*/  HMMA.16816.F32 R52, R224, R20, R12 ;  /* 0x00000014e034723c */ /* 0x010fe2000000180c */
[----:B------:R2:W3:Y:S07]  /*3290*/  MUFU.TANH R76, R4 ;  /* 0x00000004004c7308 */ /* 0x0004ee0000002400 */
[----:B------:R-:W-:Y:S01]  /*32a0*/  HMMA.16816.F32 R36, R220, R62, R72 ;  /* 0x0000003edc24723c */ /* 0x000fe20000001848 */
[----:B-1----:R-:W-:-:S04]  /*32b0*/  FMUL.FTZ R3, R65, c[0x0][0x320] ;  /* 0x0000c80041037a20 */ /* 0x002fc80000410000 */
[----:B------:R1:W-:Y:S03]  /*32c0*/  MUFU.TANH R48, R3 ;  /* 0x0000000300307308 */ /* 0x0003e60000002400 */
[----:B------:R-:W-:Y:S01]  /*32d0*/  HMMA.16816.F32 R56, R224, R22, R8 ;  /* 0x00000016e038723c */ /* 0x000fe20000001808 */
[----:B--2---:R-:W-:-:S04]  /*32e0*/  FMUL.FTZ R4, R68, c[0x0][0x320] ;  /* 0x0000c80044047a20 */ /* 0x004fc80000410000 */
[----:B------:R2:W4:Y:S03]  /*32f0*/  MUFU.TANH R68, R4 ;  /* 0x0000000400447308 */ /* 0x0005260000002400 */
[----:B------:R-:W-:Y:S01]  /*3300*/  HMMA.16816.F32 R12, R220, R24, R84 ;  /* 0x00000018dc0c723c */ /* 0x000fe20000001854 */
[----:B------:R-:W-:Y:S02]  /*3310*/  FMUL.FTZ R54, R54, c[0x0][0x320] ;  /* 0x0000c80036367a20 */ /* 0x000fe40000410000 */
[----:B-1----:R-:W-:-:S05]  /*3320*/  FMUL.FTZ R3, R44, c[0x0][0x320] ;  /* 0x0000c8002c037a20 */ /* 0x002fca0000410000 */
[----:B------:R-:W-:Y:S01]  /*3330*/  HMMA.16816.F32 R8, R220, R26, R88 ;  /* 0x0000001adc08723c */ /* 0x000fe20000001858 */
[----:B------:R1:W-:Y:S01]  /*3340*/  MUFU.TANH R44, R3 ;  /* 0x00000003002c7308 */ /* 0x0003e20000002400 */
[----:B------:R3:W3:Y:S01]  /*3350*/  LDSM.16.M88.4 R24, [R5+0x1a900] ;  /* 0x01a900000518783b */ /* 0x0006e20000000200 */
[----:B------:R-:W-:-:S04]  /*3360*/  DEPBAR.LE SB0, 0x2 ;  /* 0x000080800000791a */ /* 0x000fc80000000000 */
[----:B--2---:R-:W-:Y:S01]  /*3370*/  FMUL.FTZ R4, R69, c[0x0][0x320] ;  /* 0x0000c80045047a20 */ /* 0x004fe20000410000 */
[C---:B------:R-:W-:Y:S01]  /*3380*/  HMMA.16816.F32 R40, R224.reuse, R32, R40 ;  /* 0x00000020e028723c */ /* 0x040fe20000001828 */
[----:B------:R-:W-:Y:S02]  /*3390*/  FMUL.FTZ R59, R59, c[0x0][0x320] ;  /* 0x0000c8003b3b7a20 */ /* 0x000fe40000410000 */
[----:B------:R2:W2:Y:S05]  /*33a0*/  MUFU.TANH R61, R4 ;  /* 0x00000004003d7308 */ /* 0x0004aa0000002400 */
[----:B------:R-:W-:Y:S01]  /*33b0*/  HMMA.16816.F32 R36, R224, R34, R36 ;  /* 0x00000022e024723c */ /* 0x000fe20000001824 */
[----:B-1----:R-:W-:-:S04]  /*33c0*/  FMUL.FTZ R3, R45, c[0x0][0x320] ;  /* 0x0000c8002d037a20 */ /* 0x002fc80000410000 */
[----:B------:R1:W-:Y:S03]  /*33d0*/  MUFU.TANH R51, R3 ;  /* 0x0000000300337308 */ /* 0x0003e60000002400 */
[----:B-----5:R-:W-:Y:S01]  /*33e0*/  HMMA.16816.F32 R20, R220, R28, R80 ;  /* 0x0000001cdc14723c */ /* 0x020fe20000001850 */
[----:B--2---:R-:W-:-:S04]  /*33f0*/  FMUL.FTZ R4, R64, c[0x0][0x320] ;  /* 0x0000c80040047a20 */ /* 0x004fc80000410000 */
[----:B------:R3:W2:Y:S03]  /*3400*/  MUFU.TANH R60, R4 ;  /* 0x00000004003c7308 */ /* 0x0006a60000002400 */
[C---:B------:R-:W-:Y:S01]  /*3410*/  HMMA.16816.F32 R8, R224.reuse, R18, R8 ;  /* 0x00000012e008723c */ /* 0x040fe20000001808 */
[----:B------:R-:W-:Y:S02]  /*3420*/  FMUL.FTZ R42, R42, c[0x0][0x320] ;  /* 0x0000c8002a2a7a20 */ /* 0x000fe40000410000 */
[----:B------:R-:W-:Y:S02]  /*3430*/  FMUL.FTZ R43, R43, c[0x0][0x320] ;  /* 0x0000c8002b2b7a20 */ /* 0x000fe40000410000 */
[----:B-1----:R-:W-:Y:S02]  /*3440*/  FMUL.FTZ R3, R52, c[0x0][0x320] ;  /* 0x0000c80034037a20 */ /* 0x002fe40000410000 */
[----:B------:R-:W-:Y:S01]  /*3450*/  MUFU.TANH R42, R42 ;  /* 0x0000002a002a7308 */ /* 0x000fe20000002400 */
[----:B------:R-:W-:Y:S01]  /*3460*/  HMMA.16816.F32 R32, R224, R16, R12 ;  /* 0x00000010e020723c */ /* 0x000fe2000000180c */
[----:B------:R-:W-:-:S02]  /*3470*/  FMUL.FTZ R37, R37, c[0x0][0x320] ;  /* 0x0000c80025257a20 */ /* 0x000fc40000410000 */
[----:B------:R-:W-:Y:S02]  /*3480*/  FMUL.FTZ R38, R38, c[0x0][0x320] ;  /* 0x0000c80026267a20 */ /* 0x000fe40000410000 */
[----:B------:R-:W-:Y:S02]  /*3490*/  FMUL.FTZ R39, R39, c[0x0][0x320] ;  /* 0x0000c80027277a20 */ /* 0x000fe40000410000 */
[----:B------:R1:W5:Y:S01]  /*34a0*/  MUFU.TANH R130, R3 ;  /* 0x0000000300827308 */ /* 0x0003620000002400 */
[----:B---3--:R-:W-:Y:S07]  /*34b0*/  HMMA.16816.F32 R4, R220, R30, R92 ;  /* 0x0000001edc04723c */ /* 0x008fee000000185c */
[----:B------:R-:W-:Y:S01]  /*34c0*/  MUFU.TANH R37, R37 ;  /* 0x0000002500257308 */ /* 0x000fe20000002400 */
[----:B------:R-:W-:Y:S01]  /*34d0*/  FMUL.FTZ R8, R8, c[0x0][0x320] ;  /* 0x0000c80008087a20 */ /* 0x000fe20000410000 */
[----:B------:R-:W-:Y:S01]  /*34e0*/  HMMA.16816.F32 R20, R224, R24, R20 ;  /* 0x00000018e014723c */ /* 0x000fe20000001814 */
[----:B------:R-:W-:-:S02]  /*34f0*/  FMUL.FTZ R9, R9, c[0x0][0x320] ;  /* 0x0000c80009097a20 */ /* 0x000fc40000410000 */
[----:B-1----:R-:W-:-:S03]  /*3500*/  FMUL.FTZ R3, R53, c[0x0][0x320] ;  /* 0x0000c80035037a20 */ /* 0x002fc60000410000 */
[----:B------:R-:W-:Y:S01]  /*3510*/  MUFU.TANH R18, R8 ;  /* 0x0000000800127308 */ /* 0x000fe20000002400 */
[----:B------:R-:W-:Y:S02]  /*3520*/  FMUL.FTZ R32, R32, c[0x0][0x320] ;  /* 0x0000c80020207a20 */ /* 0x000fe40000410000 */
[----:B------:R-:W-:Y:S02]  /*3530*/  FMUL.FTZ R33, R33, c[0x0][0x320] ;  /* 0x0000c80021217a20 */ /* 0x000fe40000410000 */
[----:B------:R-:W-:Y:S02]  /*3540*/  FMUL.FTZ R34, R34, c[0x0][0x320] ;  /* 0x0000c80022227a20 */ /* 0x000fe40000410000 */
[----:B------:R-:W-:Y:S01]  /*3550*/  FMUL.FTZ R35, R35, c[0x0][0x320] ;  /* 0x0000c80023237a20 */ /* 0x000fe20000410000 */
[----:B------:R1:W3:Y:S01]  /*3560*/  MUFU.TANH R131, R3 ;  /* 0x0000000300837308 */ /* 0x0002e20000002400 */
[----:B------:R-:W-:Y:S07]  /*3570*/  HMMA.16816.F32 R12, R224, R26, R4 ;  /* 0x0000001ae00c723c */ /* 0x000fee0000001804 */
[----:B------:R-:W-:Y:S01]  /*3580*/  LEA.HI R4, R110, R113, RZ, 0x2 ;  /* 0x000000716e047211 */ /* 0x000fe200078f10ff */
[----:B------:R-:W-:Y:S01]  /*3590*/  MUFU.TANH R32, R32 ;  /* 0x0000002000207308 */ /* 0x000fe20000002400 */
[----:B------:R-:W-:Y:S01]  /*35a0*/  SHF.R.S32.HI R6, RZ, 0x1f, R108 ;  /* 0x0000001fff067819 */ /* 0x000fe2000001146c */
[----:B------:R-:W-:Y:S01]  /*35b0*/  FMUL.FTZ R21, R21, c[0x0][0x320] ;  /* 0x0000c80015157a20 */ /* 0x000fe20000410000 */
[----:B------:R-:W-:Y:S01]  /*35c0*/  LOP3.LUT R4, R4, 0xfffffffc, RZ, 0xc0, !PT ;  /* 0xfffffffc04047812 */ /* 0x000fe200078ec0ff */
[----:B------:R-:W-:Y:S01]  /*35d0*/  FMUL.FTZ R20, R20, c[0x0][0x320] ;  /* 0x0000c80014147a20 */ /* 0x000fe20000410000 */
[----:B------:R-:W-:Y:S01]  /*35e0*/  LEA.HI R6, R6, R108, RZ, 0x3 ;  /* 0x0000006c06067211 */ /* 0x000fe200078f18ff */
[----:B------:R-:W-:-:S02]  /*35f0*/  FMUL.FTZ R22, R22, c[0x0][0x320] ;  /* 0x0000c80016167a20 */ /* 0x000fc40000410000 */
[----:B-1----:R-:W-:Y:S01]  /*3600*/  FMUL.FTZ R3, R56, c[0x0][0x320] ;  /* 0x0000c80038037a20 */ /* 0x002fe20000410000 */
[----:B------:R-:W-:Y:S01]  /*3610*/  LOP3.LUT R6, R6, 0xffffff8, RZ, 0xc0, !PT ;  /* 0x0ffffff806067812 */ /* 0x000fe200078ec0ff */
[----:B------:R-:W-:Y:S01]  /*3620*/  IMAD.IADD R4, R113, 0x1, -R4 ;  /* 0x0000000171047824 */ /* 0x000fe200078e0a04 */
[----:B------:R-:W-:Y:S01]  /*3630*/  MUFU.TANH R33, R33 ;  /* 0x0000002100217308 */ /* 0x000fe20000002400 */
[----:B------:R-:W-:Y:S01]  /*3640*/  FMUL.FTZ R23, R23, c[0x0][0x320] ;  /* 0x0000c80017177a20 */ /* 0x000fe20000410000 */
[----:B------:R-:W-:Y:S02]  /*3650*/  IADD3 R8, R108, -R6, RZ ;  /* 0x800000066c087210 */ /* 0x000fe40007ffe0ff */
[----:B------:R-:W-:Y:S01]  /*3660*/  LEA.HI R7, R4, R4, RZ, 0x1 ;  /* 0x0000000404077211 */ /* 0x000fe200078f08ff */
[----:B------:R-:W-:Y:S02]  /*3670*/  FMUL.FTZ R12, R12, c[0x0][0x320] ;  /* 0x0000c8000c0c7a20 */ /* 0x000fe40000410000 */
[----:B------:R-:W-:Y:S01]  /*3680*/  FMUL.FTZ R13, R13, c[0x0][0x320] ;  /* 0x0000c8000d0d7a20 */ /* 0x000fe20000410000 */
[----:B------:R1:W1:Y:S01]  /*3690*/  MUFU.TANH R164, R3 ;  /* 0x0000000300a47308 */ /* 0x0002620000002400 */
[----:B------:R-:W-:Y:S01]  /*36a0*/  LOP3.LUT R7, R7, 0x1ffffffe, RZ, 0xc0, !PT ;  /* 0x1ffffffe07077812 */ /* 0x000fe200078ec0ff */
[----:B------:R-:W-:-:S04]  /*36b0*/  FMUL.FTZ R25, R14, c[0x0][0x320] ;  /* 0x0000c8000e197a20 */ /* 0x000fc80000410000 */
[----:B------:R-:W-:Y:S02]  /*36c0*/  IMAD.IADD R4, R4, 0x1, -R7 ;  /* 0x0000000104047824 */ /* 0x000fe400078e0a07 */
[----:B------:R-:W-:Y:S01]  /*36d0*/  FMUL.FTZ R7, R71, c[0x0][0x320] ;  /* 0x0000c80047077a20 */ /* 0x000fe20000410000 */
[----:B------:R-:W-:Y:S01]  /*36e0*/  MUFU.TANH R24, R12 ;  /* 0x0000000c00187308 */ /* 0x000fe20000002400 */
[----:B-1----:R-:W-:-:S07]  /*36f0*/  FMUL.FTZ R3, R57, c[0x0][0x320] ;  /* 0x0000c80039037a20 */ /* 0x002fce0000410000 */
[----:B------:R-:W-:Y:S08]  /*3700*/  MUFU.TANH R26, R7 ;  /* 0x00000007001a7308 */ /* 0x000ff00000002400 */
[----:B------:R1:W1:Y:S08]  /*3710*/  MUFU.TANH R165, R3 ;  /* 0x0000000300a57308 */ /* 0x0002700000002400 */
[----:B------:R-:W-:Y:S01]  /*3720*/  MUFU.TANH R17, R9 ;  /* 0x0000000900117308 */ /* 0x000fe20000002400 */
[----:B-1----:R-:W-:-:S07]  /*3730*/  FMUL.FTZ R3, R40, c[0x0][0x320] ;  /* 0x0000c80028037a20 */ /* 0x002fce0000410000 */
[----:B------:R-:W-:Y:S08]  /*3740*/  MUFU.TANH R27, R21 ;  /* 0x00000015001b7308 */ /* 0x000ff00000002400 */
[----:B------:R1:W1:Y:S08]  /*3750*/  MUFU.TANH R29, R3 ;  /* 0x00000003001d7308 */ /* 0x0002700000002400 */
[----:B------:R2:W-:Y:S01]  /*3760*/  MUFU.TANH R21, R13 ;  /* 0x0000000d00157308 */ /* 0x0005e20000002400 */
[----:B-1----:R-:W-:-:S07]  /*3770*/  FMUL.FTZ R3, R41, c[0x0][0x320] ;  /* 0x0000c80029037a20 */ /* 0x002fce0000410000 */
[----:B------:R-:W-:Y:S01]  /*3780*/  MUFU.TANH R20, R20 ;  /* 0x0000001400147308 */ /* 0x000fe20000002400 */
[----:B--2---:R-:W-:-:S07]  /*3790*/  FMUL.FTZ R13, R79, c[0x0][0x320] ;  /* 0x0000c8004f0d7a20 */ /* 0x004fce0000410000 */
[----:B------:R1:W2:Y:S08]  /*37a0*/  MUFU.TANH R28, R3 ;  /* 0x00000003001c7308 */ /* 0x0002b00000002400 */
[----:B------:R2:W-:Y:S01]  /*37b0*/  MUFU.TANH R16, R13 ;  /* 0x0000000d00107308 */ /* 0x0005e20000002400 */
[----:B-1----:R-:W-:-:S07]  /*37c0*/  FMUL.FTZ R3, R36, c[0x0][0x320] ;  /* 0x0000c80024037a20 */ /* 0x002fce0000410000 */
[----:B------:R-:W-:Y:S01]  /*37d0*/  MUFU.TANH R43, R43 ;  /* 0x0000002b002b7308 */ /* 0x000fe20000002400 */
[----:B--2---:R-:W-:-:S07]  /*37e0*/  FMUL.FTZ R13, R70, c[0x0][0x320] ;  /* 0x0000c800460d7a20 */ /* 0x004fce0000410000 */
[----:B------:R1:W2:Y:S08]  /*37f0*/  MUFU.TANH R19, R3 ;  /* 0x0000000300137308 */ /* 0x0002b00000002400 */
[----:B------:R-:W-:Y:S01]  /*3800*/  MUFU.TANH R13, R13 ;  /* 0x0000000d000d7308 */ /* 0x000fe20000002400 */
[----:B-1----:R-:W-:-:S07]  /*3810*/  LOP3.LUT R3, R109, 0xffffffe0, RZ, 0xc0, !PT ;  /* 0xffffffe06d037812 */ /* 0x002fce00078ec0ff */
[----:B------:R-:W-:Y:S01]  /*3820*/  MUFU.TANH R38, R38 ;  /* 0x0000002600267308 */ /* 0x000fe20000002400 */
[----:B------:R-:W-:-:S07]  /*3830*/  IMAD.IADD R3, R113, 0x1, -R3 ;  /* 0x0000000171037824 */ /* 0x000fce00078e0a03 */
[----:B------:R-:W-:Y:S01]  /*3840*/  MUFU.TANH R39, R39 ;  /* 0x0000002700277308 */ /* 0x000fe20000002400 */
[----:B------:R-:W-:-:S04]  /*3850*/  SHF.R.S32.HI R5, RZ, 0x1f, R3 ;  /* 0x0000001fff057819 */ /* 0x000fc80000011403 */
[----:B------:R-:W-:-:S03]  /*3860*/  LEA.HI R5, R5, R3, RZ, 0x2 ;  /* 0x0000000305057211 */ /* 0x000fc600078f10ff */
[----:B------:R-:W-:Y:S01]  /*3870*/  MUFU.TANH R34, R34 ;  /* 0x0000002200227308 */ /* 0x000fe20000002400 */
[----:B------:R-:W-:-:S05]  /*3880*/  LEA.HI.SX32 R6, R5, UR8, 0x1e ;  /* 0x0000000805067c11 */ /* 0x000fca000f8ff2ff */
[----:B------:R-:W-:Y:S02]  /*3890*/  IMAD R6, R8, 0x10, R6 ;  /* 0x0000001008067824 */ /* 0x000fe400078e0206 */
[----:B------:R-:W-:Y:S03]  /*38a0*/  MUFU.TANH R35, R35 ;  /* 0x0000002300237308 */ /* 0x000fe60000002400 */
[----:B------:R-:W-:-:S05]  /*38b0*/  LEA R111, R4, R6, 0x3 ;  /* 0x00000006046f7211 */ /* 0x000fca00078e18ff */
[----:B------:R-:W-:Y:S01]  /*38c0*/  @P5 IMAD.HI.U32 R6, R111, c[0x0][0x2c8], RZ ;  /* 0x0000b2006f065a27 */ /* 0x000fe200078e00ff */
[----:B------:R-:W-:Y:S03]  /*38d0*/  STL [R1+0x4], R111 ;  /* 0x0000046f01007387 */ /* 0x000fe60000100800 */
[----:B------:R-:W-:Y:S01]  /*38e0*/  IMAD.MOV.U32 R4, RZ, RZ, R111 ;  /* 0x000000ffff047224 */ /* 0x000fe200078e006f */
[----:B------:R-:W-:-:S05]  /*38f0*/  @P0 SHF.R.U32.HI R4, RZ, c[0x0][0x2cc], R6 ;  /* 0x0000b300ff040a19 */ /* 0x000fca0000011606 */
[----:B------:R-:W1:Y:S04]  /*3900*/  SHFL.IDX PT, R7, R4, RZ, 0x1c1f ;  /* 0x001c1fff04077589 */ /* 0x000e6800000e0000 */
[----:B------:R1:W2:Y:S02]  /*3910*/  SHFL.IDX PT, R6, R4, 0x1, 0x1c1f ;  /* 0x003c1f0004067f89 */ /* 0x0002a400000e0000 */
[----:B-1----:R-:W-:Y:S01]  /*3920*/  LOP3.LUT R4, R5, 0x7ffffffc, RZ, 0xc0, !PT ;  /* 0x7ffffffc05047812 */ /* 0x002fe200078ec0ff */
[----:B------:R-:W-:-:S04]  /*3930*/  FMUL.FTZ R5, R46, c[0x0][0x320] ;  /* 0x0000c8002e057a20 */ /* 0x000fc80000410000 */
[----:B------:R-:W-:Y:S01]  /*3940*/  IMAD.IADD R4, R3, 0x1, -R4 ;  /* 0x0000000103047824 */ /* 0x000fe200078e0a04 */
[----:B------:R-:W-:Y:S01]  /*3950*/  MOV R3, UR9 ;  /* 0x0000000900037c02 */ /* 0x000fe20008000f00 */
[----:B------:R1:W-:Y:S02]  /*3960*/  MUFU.TANH R49, R5 ;  /* 0x0000000500317308 */ /* 0x0003e40000002400 */
[----:B------:R-:W-:Y:S02]  /*3970*/  IMAD.SHL.U32 R8, R4, 0x2, RZ ;  /* 0x0000000204087824 */ /* 0x000fe400078e00ff */
[----:B------:R-:W-:-:S03]  /*3980*/  FMUL.FTZ R4, R47, c[0x0][0x320] ;  /* 0x0000c8002f047a20 */ /* 0x000fc60000410000 */
[C---:B------:R-:W-:Y:S01]  /*3990*/  IADD3 R3, -R8.reuse, 0x1, R3 ;  /* 0x0000000108037810 */ /* 0x040fe20007ffe103 */
[----:B------:R2:W-:Y:S01]  /*39a0*/  MUFU.TANH R50, R4 ;  /* 0x0000000400327308 */ /* 0x0005e20000002400 */
[----:B------:R4:W-:Y:S02]  /*39b0*/  STL [R1+0x14], R8 ;  /* 0x0000140801007387 */ /* 0x0009e40000100800 */
[----:B------:R-:W-:Y:S02]  /*39c0*/  IADD3 R3, R3, -UR16, RZ ;  /* 0x8000001003037c10 */ /* 0x000fe4000fffe0ff */
[----:B-1----:R-:W-:-:S03]  /*39d0*/  IADD3 R5, -R8, UR9, RZ ;  /* 0x0000000908057c10 */ /* 0x002fc6000fffe1ff */
[C---:B--2---:R-:W-:Y:S01]  /*39e0*/  IMAD.IADD R4, R3.reuse, 0x1, R7 ;  /* 0x0000000103047824 */ /* 0x044fe200078e0207 */
[----:B------:R-:W-:-:S04]  /*39f0*/  IADD3 R3, R3, R6, RZ ;  /* 0x0000000603037210 */ /* 0x000fc80007ffe0ff */
[C---:B------:R-:W-:Y:S02]  /*3a00*/  IMNMX R4, R5.reuse, R4, PT ;  /* 0x0000000405047217 */ /* 0x040fe40003800200 */
[----:B------:R-:W-:Y:S01]  /*3a10*/  IMNMX R3, R5, R3, PT ;  /* 0x0000000305037217 */ /* 0x000fe20003800200 */
[----:B------:R-:W-:Y:S01]  /*3a20*/  FMUL.FTZ R5, R78, c[0x0][0x320] ;  /* 0x0000c8004e057a20 */ /* 0x000fe20000410000 */
[----:B------:R-:W-:Y:S01]  /*3a30*/  BAR.SYNC.DEFER_BLOCKING 0x0 ;  /* 0x0000000000007b1d */ /* 0x000fe20000010000 */
[C---:B------:R-:W-:Y:S02]  /*3a40*/  ISETP.GT.AND P0, PT, R4.reuse, RZ, PT ;  /* 0x000000ff0400720c */ /* 0x040fe40003f04270 */
[C---:B------:R-:W-:Y:S02]  /*3a50*/  ISETP.GT.AND P6, PT, R4.reuse, 0x1, PT ;  /* 0x000000010400780c */ /* 0x040fe40003fc4270 */
[----:B------:R-:W-:Y:S01]  /*3a60*/  ISETP.GT.AND P5, PT, R4, 0x8, PT ;  /* 0x000000080400780c */ /* 0x000fe20003fa4270 */
[----:B------:R1:W2:Y:S01]  /*3a70*/  MUFU.TANH R9, R5 ;  /* 0x0000000500097308 */ /* 0x0002a20000002400 */
[----:B------:R-:W-:-:S02]  /*3a80*/  FSEL R6, R96, -INF , P0 ;  /* 0xff80000060067808 */ /* 0x000fc40000000000 */
[----:B------:R-:W-:Y:S02]  /*3a90*/  FSEL R7, R76, -INF , P6 ;  /* 0xff8000004c077808 */ /* 0x000fe40003000000 */
[C---:B------:R-:W-:Y:S02]  /*3aa0*/  ISETP.GT.AND P0, PT, R4.reuse, 0x9, PT ;  /* 0x000000090400780c */ /* 0x040fe40003f04270 */
[----:B------:R-:W-:Y:S02]  /*3ab0*/  ISETP.GT.AND P6, PT, R4, 0x10, PT ;  /* 0x000000100400780c */ /* 0x000fe40003fc4270 */
[----:B----4-:R-:W-:Y:S02]  /*3ac0*/  FSEL R8, R68, -INF , P5 ;  /* 0xff80000044087808 */ /* 0x010fe40002800000 */
[----:B------:R-:W-:Y:S02]  /*3ad0*/  ISETP.GT.AND P5, PT, R4, 0x11, PT ;  /* 0x000000110400780c */ /* 0x000fe40003fa4270 */
[----:B------:R-:W-:-:S02]  /*3ae0*/  FSEL R12, R61, -INF , P0 ;  /* 0xff8000003d0c7808 */ /* 0x000fc40000000000 */
[----:B------:R-:W-:Y:S01]  /*3af0*/  FSEL R45, R60, -INF , P6 ;  /* 0xff8000003c2d7808 */ /* 0x000fe20003000000 */
[----:B-1----:R-:W-:Y:S01]  /*3b00*/  FMUL.FTZ R5, R55, c[0x0][0x320] ;  /* 0x0000c80037057a20 */ /* 0x002fe20000410000 */
        /* <DEDUP_REMOVED lines=8> */
[----:B-----5:R-:W-:Y:S02]  /*3b90*/  FSEL R130, R130, -INF , P5 ;  /* 0xff80000082827808 */ /* 0x020fe40002800000 */
[----:B------:R-:W-:Y:S02]  /*3ba0*/  ISETP.GT.AND P5, PT, R4, 0x29, PT ;  /* 0x000000290400780c */ /* 0x000fe40003fa4270 */
[----:B---3--:R-:W-:-:S02]  /*3bb0*/  FSEL R131, R131, -INF , P0 ;  /* 0xff80000083837808 */ /* 0x008fc40000000000 */
[----:B------:R-:W-:Y:S02]  /*3bc0*/  FSEL R164, R164, -INF , P6 ;  /* 0xff800000a4a47808 */ /* 0x000fe40003000000 */
[C---:B------:R-:W-:Y:S02]  /*3bd0*/  ISETP.GT.AND P0, PT, R4.reuse, 0x30, PT ;  /* 0x000000300400780c */ /* 0x040fe40003f04270 */
[----:B------:R-:W-:Y:S02]  /*3be0*/  ISETP.GT.AND P6, PT, R4, 0x31, PT ;  /* 0x000000310400780c */ /* 0x000fe40003fc4270 */
[----:B------:R-:W-:Y:S02]  /*3bf0*/  FSEL R165, R165, -INF , P5 ;  /* 0xff800000a5a57808 */ /* 0x000fe40002800000 */
[----:B------:R-:W-:Y:S02]  /*3c00*/  FMNMX.FTZ R100, R6, R7, !PT ;  /* 0x0000000706647209 */ /* 0x000fe40007810000 */
[----:B------:R-:W-:-:S02]  /*3c10*/  ISETP.GT.AND P5, PT, R4, 0x38, PT ;  /* 0x000000380400780c */ /* 0x000fc40003fa4270 */
[----:B------:R-:W-:Y:S02]  /*3c20*/  FSEL R230, R29, -INF , P0 ;  /* 0xff8000001de67808 */ /* 0x000fe40000000000 */
[----:B------:R-:W-:Y:S01]  /*3c30*/  FSEL R229, R28, -INF , P6 ;  /* 0xff8000001ce57808 */ /* 0x000fe20003000000 */
[----:B------:R-:W-:Y:S01]  /*3c40*/  FMUL.FTZ R28, R15, c[0x0][0x320] ;  /* 0x0000c8000f1c7a20 */ /* 0x000fe20000410000 */
[C---:B------:R-:W-:Y:S01]  /*3c50*/  ISETP.GT.AND P0, PT, R4.reuse, 0x39, PT ;  /* 0x000000390400780c */ /* 0x040fe20003f04270 */
[----:B------:R-:W-:Y:S01]  /*3c60*/  MUFU.TANH R15, R25 ;  /* 0x00000019000f7308 */ /* 0x000fe20000002400 */
[----:B------:R-:W-:Y:S02]  /*3c70*/  ISETP.GT.AND P6, PT, R4, 0x40, PT ;  /* 0x000000400400780c */ /* 0x000fe40003fc4270 */
[----:B------:R-:W-:Y:S02]  /*3c80*/  FMNMX.FTZ R100, R8, R100, !PT ;  /* 0x0000006408647209 */ /* 0x000fe40007810000 */
[----:B------:R-:W-:-:S02]  /*3c90*/  FSEL R228, R19, -INF , P5 ;  /* 0xff80000013e47808 */ /* 0x000fc40002800000 */
[----:B------:R-:W-:Y:S01]  /*3ca0*/  ISETP.GT.AND P5, PT, R4, 0x41, PT ;  /* 0x000000410400780c */ /* 0x000fe20003fa4270 */
[----:B------:R1:W-:Y:S01]  /*3cb0*/  MUFU.TANH R19, R5 ;  /* 0x0000000500137308 */ /* 0x0003e20000002400 */
[----:B------:R-:W-:Y:S02]  /*3cc0*/  FSEL R231, R37, -INF , P0 ;  /* 0xff80000025e77808 */ /* 0x000fe40000000000 */
[----:B------:R-:W-:Y:S02]  /*3cd0*/  FSEL R248, R32, -INF , P6 ;  /* 0xff80000020f87808 */ /* 0x000fe40003000000 */
[C---:B------:R-:W-:Y:S02]  /*3ce0*/  ISETP.GT.AND P0, PT, R4.reuse, 0x48, PT ;  /* 0x000000480400780c */ /* 0x040fe40003f04270 */
[----:B------:R-:W-:Y:S02]  /*3cf0*/  ISETP.GT.AND P6, PT, R4, 0x49, PT ;  /* 0x000000490400780c */ /* 0x000fe40003fc4270 */
[----:B------:R-:W-:-:S02]  /*3d00*/  FMNMX.FTZ R100, R12, R100, !PT ;  /* 0x000000640c647209 */ /* 0x000fc40007810000 */
[----:B------:R-:W-:Y:S02]  /*3d10*/  FSEL R247, R33, -INF , P5 ;  /* 0xff80000021f77808 */ /* 0x000fe40002800000 */
[----:B------:R-:W-:Y:S02]  /*3d20*/  ISETP.GT.AND P5, PT, R4, 0x50, PT ;  /* 0x000000500400780c */ /* 0x000fe40003fa4270 */
[----:B------:R-:W-:Y:S01]  /*3d30*/  FSEL R251, R18, -INF , P0 ;  /* 0xff80000012fb7808 */ /* 0x000fe20000000000 */
[----:B-1----:R-:W-:Y:S01]  /*3d40*/  FMUL.FTZ R5, R66, c[0x0][0x320] ;  /* 0x0000c80042057a20 */ /* 0x002fe20000410000 */
[----:B------:R-:W-:Y:S01]  /*3d50*/  FSEL R246, R17, -INF , P6 ;  /* 0xff80000011f67808 */ /* 0x000fe20003000000 */
[----:B------:R-:W-:Y:S01]  /*3d60*/  FMUL.FTZ R18, R10, c[0x0][0x320] ;  /* 0x0000c8000a127a20 */ /* 0x000fe20000410000 */
[C---:B------:R-:W-:Y:S01]  /*3d70*/  ISETP.GT.AND P0, PT, R4.reuse, 0x51, PT ;  /* 0x000000510400780c */ /* 0x040fe20003f04270 */
[----:B------:R-:W1:Y:S01]  /*3d80*/  MUFU.TANH R44, R5 ;  /* 0x00000005002c7308 */ /* 0x000e620000002400 */
[----:B------:R-:W-:Y:S01]  /*3d90*/  ISETP.GT.AND P6, PT, R4, 0x58, PT ;  /* 0x000000580400780c */ /* 0x000fe20003fc4270 */
[----:B------:R-:W-:Y:S01]  /*3da0*/  FMUL.FTZ R17, R58, c[0x0][0x320] ;  /* 0x0000c8003a117a20 */ /* 0x000fe20000410000 */
[----:B------:R-:W-:-:S02]  /*3db0*/  FMNMX.FTZ R100, R45, R100, !PT ;  /* 0x000000642d647209 */ /* 0x000fc40007810000 */
[----:B------:R-:W-:Y:S01]  /*3dc0*/  FSEL R252, R20, -INF , P5 ;  /* 0xff80000014fc7808 */ /* 0x000fe20002800000 */
[----:B------:R-:W-:Y:S01]  /*3dd0*/  FMUL.FTZ R20, R11, c[0x0][0x320] ;  /* 0x0000c8000b147a20 */ /* 0x000fe20000410000 */
[----:B------:R-:W-:Y:S01]  /*3de0*/  ISETP.GT.AND P5, PT, R4, 0x59, PT ;  /* 0x000000590400780c */ /* 0x000fe20003fa4270 */
[----:B------:R-:W-:Y:S01]  /*3df0*/  FMUL.FTZ R4, R67, c[0x0][0x320] ;  /* 0x0000c80043047a20 */ /* 0x000fe20000410000 */
[----:B------:R-:W-:Y:S01]  /*3e00*/  FSEL R238, R27, -INF , P0 ;  /* 0xff8000001bee7808 */ /* 0x000fe20000000000 */
[----:B------:R-:W-:Y:S01]  /*3e10*/  MUFU.TANH R17, R17 ;  /* 0x0000001100117308 */ /* 0x000fe20000002400 */
[----:B------:R-:W-:Y:S02]  /*3e20*/  FSEL R166, R24, -INF , P6 ;  /* 0xff80000018a67808 */ /* 0x000fe40003000000 */
[----:B------:R-:W-:Y:S02]  /*3e30*/  FMNMX.FTZ R100, R46, R100, !PT ;  /* 0x000000642e647209 */ /* 0x000fe40007810000 */
[----:B------:R-:W-:-:S02]  /*3e40*/  ISETP.GT.AND P0, PT, R3, RZ, PT ;  /* 0x000000ff0300720c */ /* 0x000fc40003f04270 */
[----:B------:R-:W-:Y:S01]  /*3e50*/  ISETP.GT.AND P6, PT, R3, 0x1, PT ;  /* 0x000000010300780c */ /* 0x000fe20003fc4270 */
[----:B------:R3:W4:Y:S01]  /*3e60*/  MUFU.TANH R5, R4 ;  /* 0x0000000400057308 */ /* 0x0007220000002400 */
[----:B------:R-:W-:Y:S02]  /*3e70*/  FSEL R249, R21, -INF , P5 ;  /* 0xff80000015f97808 */ /* 0x000fe40002800000 */
[----:B------:R-:W-:Y:S02]  /*3e80*/  FMNMX.FTZ R100, R47, R100, !PT ;  /* 0x000000642f647209 */ /* 0x000fe40007810000 */
[----:B------:R-:W-:Y:S02]  /*3e90*/  ISETP.GT.AND P5, PT, R3, 0x8, PT ;  /* 0x000000080300780c */ /* 0x000fe40003fa4270 */
[----:B--2---:R-:W-:Y:S02]  /*3ea0*/  FSEL R10, R9, -INF , P0 ;  /* 0xff800000090a7808 */ /* 0x004fe40000000000 */
[----:B------:R-:W-:Y:S01]  /*3eb0*/  FSEL R11, R16, -INF , P6 ;  /* 0xff800000100b7808 */ /* 0x000fe20003000000 */
[----:B------:R-:W2:Y:S01]  /*3ec0*/  MUFU.TANH R9, R54 ;  /* 0x0000003600097308 */ /* 0x000ea20000002400 */
[----:B------:R-:W-:-:S02]  /*3ed0*/  FMNMX.FTZ R100, R51, R100, !PT ;  /* 0x0000006433647209 */ /* 0x000fc40007810000 */
[----:B------:R-:W-:Y:S02]  /*3ee0*/  ISETP.GT.AND P0, PT, R3, 0x9, PT ;  /* 0x000000090300780c */ /* 0x000fe40003f04270 */
[----:B------:R-:W-:Y:S02]  /*3ef0*/  FSEL R13, R13, -INF , P5 ;  /* 0xff8000000d0d7808 */ /* 0x000fe40002800000 */
[----:B---3--:R-:W-:Y:S01]  /*3f00*/  FMNMX.FTZ R4, R10, R11, !PT ;  /* 0x0000000b0a047209 */ /* 0x008fe20007810000 */
[----:B------:R-:W-:Y:S01]  /*3f10*/  MUFU.TANH R16, R23 ;  /* 0x0000001700107308 */ /* 0x000fe20000002400 */
[----:B------:R-:W-:Y:S02]  /*3f20*/  FMNMX.FTZ R100, R130, R100, !PT ;  /* 0x0000006482647209 */ /* 0x000fe40007810000 */
[----:B------:R-:W-:Y:S02]  /*3f30*/  ISETP.GT.AND P6, PT, R3, 0x10, PT ;  /* 0x000000100300780c */ /* 0x000fe40003fc4270 */
[----:B------:R-:W-:-:S02]  /*3f40*/  FSEL R14, R26, -INF , P0 ;  /* 0xff8000001a0e7808 */ /* 0x000fc40000000000 */
[----:B------:R-:W-:Y:S01]  /*3f50*/  FMNMX.FTZ R4, R13, R4, !PT ;  /* 0x000000040d047209 */ /* 0x000fe20007810000 */
[----:B------:R-:W-:Y:S01]  /*3f60*/  LDSM.16.MT88.4 R24, [R2+0x6100] ;  /* 0x006100000218783b */ /* 0x000fe20000004200 */
[----:B------:R-:W-:Y:S02]  /*3f70*/  FMNMX.FTZ R100, R131, R100, !PT ;  /* 0x0000006483647209 */ /* 0x000fe40007810000 */
[----:B------:R-:W-:Y:S02]  /*3f80*/  ISETP.GT.AND P5, PT, R3, 0x11, PT ;  /* 0x000000110300780c */ /* 0x000fe40003fa4270 */
[----:B-1----:R-:W-:Y:S02]  /*3f90*/  FSEL R44, R44, -INF , P6 ;  /* 0xff8000002c2c7808 */ /* 0x002fe40003000000 */
[----:B------:R-:W-:Y:S02]  /*3fa0*/  FMNMX.FTZ R4, R14, R4, !PT ;  /* 0x000000040e047209 */ /* 0x000fe40007810000 */
[----:B------:R-:W-:-:S02]  /*3fb0*/  FMNMX.FTZ R100, R164, R100, !PT ;  /* 0x00000064a4647209 */ /* 0x000fc40007810000 */
[----:B------:R-:W-:Y:S02]  /*3fc0*/  ISETP.GT.AND P0, PT, R3, 0x18, PT ;  /* 0x000000180300780c */ /* 0x000fe40003f04270 */
[----:B----4-:R-:W-:Y:S02]  /*3fd0*/  FSEL R48, R5, -INF , P5 ;  /* 0xff80000005307808 */ /* 0x010fe40002800000 */
[----:B------:R-:W-:Y:S01]  /*3fe0*/  FMNMX.FTZ R4, R44, R4, !PT ;  /* 0x000000042c047209 */ /* 0x000fe20007810000 */
[----:B------:R-:W1:Y:S01]  /*3ff0*/  MUFU.TANH R5, R59 ;  /* 0x0000003b00057308 */ /* 0x000e620000002400 */
        /* <DEDUP_REMOVED lines=10> */
[----:B--2---:R-:W-:Y:S02]  /*40a0*/  FSEL R101, R9, -INF , P5 ;  /* 0xff80000009657808 */ /* 0x004fe40002800000 */
[----:B------:R-:W-:Y:S01]  /*40b0*/  FMNMX.FTZ R4, R50, R4, !PT ;  /* 0x0000000432047209 */ /* 0x000fe20007810000 */
[----:B------:R-:W2:Y:S01]  /*40c0*/  MUFU.TANH R9, R18 ;  /* 0x0000001200097308 */ /* 0x000ea20000002400 */
[----:B------:R-:W-:Y:S02]  /*40d0*/  FMNMX.FTZ R100, R228, R100, !PT ;  /* 0x00000064e4647209 */ /* 0x000fe40007810000 */
[----:B------:R-:W-:Y:S02]  /*40e0*/  ISETP.GT.AND P6, PT, R3, 0x28, PT ;  /* 0x000000280300780c */ /* 0x000fe40003fc4270 */
[----:B------:R-:W-:-:S02]  /*40f0*/  FSEL R128, R19, -INF , P0 ;  /* 0xff80000013807808 */ /* 0x000fc40000000000 */
[----:B------:R-:W-:Y:S01]  /*4100*/  FMNMX.FTZ R4, R101, R4, !PT ;  /* 0x0000000465047209 */ /* 0x000fe20007810000 */
[----:B------:R-:W3:Y:S01]  /*4110*/  MUFU.TANH R18, R20 ;  /* 0x0000001400127308 */ /* 0x000ee20000002400 */
[----:B------:R-:W-:Y:S02]  /*4120*/  FMNMX.FTZ R100, R231, R100, !PT ;  /* 0x00000064e7647209 */ /* 0x000fe40007810000 */
[----:B------:R-:W-:Y:S02]  /*4130*/  ISETP.GT.AND P5, PT, R3, 0x29, PT ;  /* 0x000000290300780c */ /* 0x000fe40003fa4270 */
[----:B------:R-:W-:Y:S02]  /*4140*/  FSEL R102, R17, -INF , P6 ;  /* 0xff80000011667808 */ /* 0x000fe40003000000 */
[----:B------:R-:W-:Y:S01]  /*4150*/  FMNMX.FTZ R4, R128, R4, !PT ;  /* 0x0000000480047209 */ /* 0x000fe20007810000 */
[----:B------:R4:W5:Y:S01]  /*4160*/  MUFU.TANH R17, R22 ;  /* 0x0000001600117308 */ /* 0x0009620000002400 */
[----:B------:R-:W-:-:S02]  /*4170*/  FMNMX.FTZ R100, R248, R100, !PT ;  /* 0x00000064f8647209 */ /* 0x000fc40007810000 */
[----:B------:R-:W-:Y:S02]  /*4180*/  ISETP.GT.AND P0, PT, R3, 0x30, PT ;  /* 0x000000300300780c */ /* 0x000fe40003f04270 */
[----:B-1----:R-:W-:Y:S02]  /*4190*/  FSEL R129, R5, -INF , P5 ;  /* 0xff80000005817808 */ /* 0x002fe40002800000 */
[----:B------:R-:W-:Y:S02]  /*41a0*/  FMNMX.FTZ R4, R102, R4, !PT ;  /* 0x0000000466047209 */ /* 0x000fe40007810000 */
[----:B------:R-:W-:Y:S02]  /*41b0*/  FMNMX.FTZ R100, R247, R100, !PT ;  /* 0x00000064f7647209 */ /* 0x000fe40007810000 */
[----:B------:R-:W-:Y:S02]  /*41c0*/  ISETP.GT.AND P6, PT, R3, 0x31, PT ;  /* 0x000000310300780c */ /* 0x000fe40003fc4270 */
[----:B------:R-:W-:-:S02]  /*41d0*/  FSEL R192, R42, -INF , P0 ;  /* 0xff8000002ac07808 */ /* 0x000fc40000000000 */
[----:B------:R-:W-:Y:S01]  /*41e0*/  FMNMX.FTZ R4, R129, R4, !PT ;  /* 0x0000000481047209 */ /* 0x000fe20007810000 */
[----:B----4-:R-:W-:Y:S01]  /*41f0*/  LDSM.16.MT88.4 R20, [R0+0x100] ;  /* 0x000100000014783b */ /* 0x010fe20000004200 */
[----:B------:R-:W-:Y:S02]  /*4200*/  FMNMX.FTZ R100, R251, R100, !PT ;  /* 0x00000064fb647209 */ /* 0x000fe40007810000 */
[----:B------:R-:W-:Y:S02]  /*4210*/  ISETP.GT.AND P5, PT, R3, 0x38, PT ;  /* 0x000000380300780c */ /* 0x000fe40003fa4270 */
[----:B------:R-:W-:Y:S02]  /*4220*/  FSEL R194, R43, -INF , P6 ;  /* 0xff8000002bc27808 */ /* 0x000fe40003000000 */
[----:B------:R-:W-:Y:S01]  /*4230*/  FMNMX.FTZ R4, R192, R4, !PT ;  /* 0x00000004c0047209 */ /* 0x000fe20007810000 */
[----:B------:R-:W-:Y:S01]  /*4240*/  LDSM.16.MT88.4 R40, [R103+0x3100] ;  /* 0x003100006728783b */ /* 0x000fe20000004200 */
[----:B------:R-:W-:-:S02]  /*4250*/  FMNMX.FTZ R100, R246, R100, !PT ;  /* 0x00000064f6647209 */ /* 0x000fc40007810000 */
[C---:B------:R-:W-:Y:S02]  /*4260*/  ISETP.GT.AND P0, PT, R3.reuse, 0x39, PT ;  /* 0x000000390300780c */ /* 0x040fe40003f04270 */
        /* <DEDUP_REMOVED lines=18> */
[----:B--2---:R-:W-:Y:S01]  /*4390*/  FSEL R245, R9, -INF , P0 ;  /* 0xff80000009f57808 */ /* 0x004fe20000000000 */
[----:B------:R-:W1:Y:S01]  /*43a0*/  SHFL.BFLY PT, R5, R100, 0x2, 0x1f ;  /* 0x0c401f0064057f89 */ /* 0x000e6200000e0000 */
[----:B------:R-:W-:Y:S01]  /*43b0*/  FMNMX.FTZ R4, R242, R4, !PT ;  /* 0x00000004f2047209 */ /* 0x000fe20007810000 */
[----:B------:R2:W4:Y:S01]  /*43c0*/  MUFU.TANH R9, R28 ;  /* 0x0000001c00097308 */ /* 0x0005220000002400 */
[----:B------:R-:W-:-:S02]  /*43d0*/  ISETP.GT.AND P0, PT, R3, 0x50, PT ;  /* 0x000000500300780c */ /* 0x000fc40003f04270 */
[----:B---3--:R-:W-:Y:S02]  /*43e0*/  FSEL R244, R18, -INF , P5 ;  /* 0xff80000012f47808 */ /* 0x008fe40002800000 */
[----:B------:R-:W-:Y:S02]  /*43f0*/  FMNMX.FTZ R4, R245, R4, !PT ;  /* 0x00000004f5047209 */ /* 0x000fe40007810000 */
[----:B------:R-:W-:Y:S02]  /*4400*/  ISETP.GT.AND P5, PT, R3, 0x51, PT ;  /* 0x000000510300780c */ /* 0x000fe40003fa4270 */
[----:B-----5:R-:W-:Y:S02]  /*4410*/  FSEL R167, R17, -INF , P0 ;  /* 0xff80000011a77808 */ /* 0x020fe40000000000 */
[----:B------:R-:W-:Y:S02]  /*4420*/  FMNMX.FTZ R4, R244, R4, !PT ;  /* 0x00000004f4047209 */ /* 0x000fe40007810000 */
[----:B------:R-:W-:-:S02]  /*4430*/  ISETP.GT.AND P0, PT, R3, 0x58, PT ;  /* 0x000000580300780c */ /* 0x000fc40003f04270 */
[----:B------:R-:W-:Y:S01]  /*4440*/  FSEL R142, R16, -INF , P5 ;  /* 0xff800000108e7808 */ /* 0x000fe20002800000 */
[----:B--2---:R-:W-:Y:S01]  /*4450*/  LDSM.16.MT88.4 R28, [R2+0x3100] ;  /* 0x00310000021c783b */ /* 0x004fe20000004200 */
[----:B------:R-:W-:Y:S02]  /*4460*/  FMNMX.FTZ R4, R167, R4, !PT ;  /* 0x00000004a7047209 */ /* 0x000fe40007810000 */
[----:B------:R-:W-:Y:S01]  /*4470*/  ISETP.GT.AND P5, PT, R3, 0x59, PT ;  /* 0x000000590300780c */ /* 0x000fe20003fa4270 */
[----:B------:R-:W-:Y:S01]  /*4480*/  LDSM.16.MT88.4 R16, [R103+0x100] ;  /* 0x000100006710783b */ /* 0x000fe20000004200 */
[----:B------:R-:W-:Y:S02]  /*4490*/  FSEL R141, R15, -INF , P0 ;  /* 0xff8000000f8d7808 */ /* 0x000fe40000000000 */
[----:B------:R-:W-:Y:S02]  /*44a0*/  FMNMX.FTZ R3, R142, R4, !PT ;  /* 0x000000048e037209 */ /* 0x000fe40007810000 */
[----:B----4-:R-:W-:-:S02]  /*44b0*/  FSEL R250, R9, -INF , P5 ;  /* 0xff80000009fa7808 */ /* 0x010fc40002800000 */
        /* <DEDUP_REMOVED lines=14> */
[----:B--2---:R-:W-:-:S03]  /*45a0*/  FFMA.FTZ R4, R7, c[0x0][0x2d0], -R9 ;  /* 0x0000b40007047a23 */ /* 0x004fc60000010809 */
[----:B------:R-:W-:-:S03]  /*45b0*/  FSETP.NEU.FTZ.AND P0, PT, R3, -INF , PT ;  /* 0xff8000000300780b */ /* 0x000fc60003f1d000 */
[----:B------:R1:W-:Y:S02]  /*45c0*/  MUFU.EX2 R241, R4 ;  /* 0x0000000400f17308 */ /* 0x0003e40000000800 */
[----:B-1----:R-:W-:Y:S02]  /*45d0*/  FFMA.FTZ R4, R8, c[0x0][0x2d0], -R9 ;  /* 0x0000b40008047a23 */ /* 0x002fe40000010809 */
[----:B------:R-:W-:-:S04]  /*45e0*/  FMUL.FTZ R8, R3, c[0x0][0x2d0] ;  /* 0x0000b40003087a20 */ /* 0x000fc80000410000 */
[----:B------:R1:W-:Y:S01]  /*45f0*/  MUFU.EX2 R176, R4 ;  /* 0x0000000400b07308 */ /* 0x0003e20000000800 */
[----:B------:R-:W-:Y:S02]  /*4600*/  FSEL R8, R8, RZ, P0 ;  /* 0x000000ff08087208 */ /* 0x000fe40000000000 */
[----:B------:R-:W-:Y:S01]  /*4610*/  PLOP3.LUT P0, PT, PT, PT, UP0, 0x80, 0x0 ;  /* 0x000000000000781c */ /* 0x000fe20003f0f008 */
[----:B-1----:R-:W-:-:S04]  /*4620*/  FFMA.FTZ R4, R12, c[0x0][0x2d0], -R9 ;  /* 0x0000b4000c047a23 */ /* 0x002fc80000010809 */
[----:B------:R1:W2:Y:S02]  /*4630*/  MUFU.EX2 R137, R4 ;  /* 0x0000000400897308 */ /* 0x0002a40000000800 */
[----:B-1----:R-:W-:Y:S01]  /*4640*/  FFMA.FTZ R4, R10, c[0x0][0x2d0], -R8 ;  /* 0x0000b4000a047a23 */ /* 0x002fe20000010808 */
[----:B--2---:R-:W-:Y:S01]  /*4650*/  F2FP.PACK_AB R6, R137, R176 ;  /* 0x000000b08906723e */ /* 0x004fe200000000ff */
[----:B------:R-:W-:-:S04]  /*4660*/  FFMA.FTZ R10, R45, c[0x0][0x2d0], -R9 ;  /* 0x0000b4002d0a7a23 */ /* 0x000fc80000010809 */
[----:B------:R1:W-:Y:S08]  /*4670*/  MUFU.EX2 R136, R4 ;  /* 0x0000000400887308 */ /* 0x0003f00000000800 */
[----:B------:R2:W-:Y:S01]  /*4680*/  MUFU.EX2 R173, R10 ;  /* 0x0000000a00ad7308 */ /* 0x0005e20000000800 */
[----:B-1----:R-:W-:-:S07]  /*4690*/  FFMA.FTZ R4, R11, c[0x0][0x2d0], -R8 ;  /* 0x0000b4000b047a23 */ /* 0x002fce0000010808 */
[----:B------:R1:W3:Y:S01]  /*46a0*/  MUFU.EX2 R177, R4 ;  /* 0x0000000400b17308 */ /* 0x0002e20000000800 */
[----:B--2---:R-:W-:-:S07]  /*46b0*/  FFMA.FTZ R10, R46, c[0x0][0x2d0], -R9 ;  /* 0x0000b4002e0a7a23 */ /* 0x004fce0000010809 */
[----:B------:R2:W-:Y:S01]  /*46c0*/  MUFU.EX2 R235, R10 ;  /* 0x0000000a00eb7308 */ /* 0x0005e20000000800 */
[----:B-1----:R-:W-:Y:S01]  /*46d0*/  FFMA.FTZ R4, R13, c[0x0][0x2d0], -R8 ;  /* 0x0000b4000d047a23 */ /* 0x002fe20000010808 */
[----:B---3--:R-:W-:-:S06]  /*46e0*/  F2FP.PACK_AB R5, R177, R136 ;  /* 0x00000088b105723e */ /* 0x008fcc00000000ff */
[----:B------:R1:W-:Y:S01]  /*46f0*/  MUFU.EX2 R138, R4 ;  /* 0x00000004008a7308 */ /* 0x0003e20000000800 */
[----:B--2---:R-:W-:-:S07]  /*4700*/  FFMA.FTZ R10, R47, c[0x0][0x2d0], -R9 ;  /* 0x0000b4002f0a7a23 */ /* 0x004fce0000010809 */
[----:B------:R2:W-:Y:S01]  /*4710*/  MUFU.EX2 R172, R10 ;  /* 0x0000000a00ac7308 */ /* 0x0005e20000000800 */
[----:B-1----:R-:W-:Y:S02]  /*4720*/  FFMA.FTZ R4, R14, c[0x0][0x2d0], -R8 ;  /* 0x0000b4000e047a23 */ /* 0x002fe40000010808 */
[----:B------:R-:W1:Y:S05]  /*4730*/  LDSM.16.MT88.4 R12, [R236+0x100] ;  /* 0x00010000ec0c783b */ /* 0x000e6a0000004200 */
[----:B------:R3:W4:Y:S01]  /*4740*/  MUFU.EX2 R175, R4 ;  /* 0x0000000400af7308 */ /* 0x0007220000000800 */
[----:B--2---:R-:W-:-:S07]  /*4750*/  FFMA.FTZ R10, R51, c[0x0][0x2d0], -R9 ;  /* 0x0000b400330a7a23 */ /* 0x004fce0000010809 */
[----:B------:R2:W-:Y:S01]  /*4760*/  MUFU.EX2 R174, R10 ;  /* 0x0000000a00ae7308 */ /* 0x0005e20000000800 */
[----:B---3--:R-:W-:Y:S02]  /*4770*/  F2FP.PACK_AB R4, R241, R140 ;  /* 0x0000008cf104723e */ /* 0x008fe400000000ff */
[----:B----4-:R-:W-:Y:S01]  /*4780*/  F2FP.PACK_AB R7, R175, R138 ;  /* 0x0000008aaf07723e */ /* 0x010fe200000000ff */
[----:B--2---:R-:W-:-:S06]  /*4790*/  FFMA.FTZ R10, R44, c[0x0][0x2d0], -R8 ;  /* 0x0000b4002c0a7a23 */ /* 0x004fcc0000010808 */
[C---:B------:R-:W-:Y:S01]  /*47a0*/  HMMA.16816.F32 R88, R4.reuse, R32, RZ ;  /* 0x000000200458723c */ /* 0x040fe200000018ff */
[----:B------:R2:W-:Y:S07]  /*47b0*/  MUFU.EX2 R51, R10 ;  /* 0x0000000a00337308 */ /* 0x0005ee0000000800 */
[C---:B------:R-:W-:Y:S01]  /*47c0*/  HMMA.16816.F32 R80, R4.reuse, R34, RZ ;  /* 0x000000220450723c */ /* 0x040fe200000018ff */
[----:B------:R-:W3:Y:S07]  /*47d0*/  LDSM.16.MT88.4 R32, [R236+0x3100] ;  /* 0x00310000ec20783b */ /* 0x000eee0000004200 */
[----:B------:R-:W-:Y:S01]  /*47e0*/  HMMA.16816.F32 R120, R4, R16, RZ ;  /* 0x000000100478723c */ /* 0x000fe200000018ff */
[----:B--2---:R-:W-:-:S04]  /*47f0*/  FFMA.FTZ R10, R48, c[0x0][0x2d0], -R8 ;  /* 0x0000b400300a7a23 */ /* 0x004fc80000010808 */
[----:B------:R2:W4:Y:S03]  /*4800*/  MUFU.EX2 R11, R10 ;  /* 0x0000000a000b7308 */ /* 0x0005260000000800 */
[C---:B------:R-:W-:Y:S01]  /*4810*/  HMMA.16816.F32 R116, R4.reuse, R18, RZ ;  /* 0x000000120474723c */ /* 0x040fe200000018ff */
[----:B------:R-:W-:Y:S07]  /*4820*/  LDSM.16.MT88.4 R16, [R236+0x6100] ;  /* 0x00610000ec10783b */ /* 0x000fee0000004200 */
[----:B-1----:R-:W-:Y:S01]  /*4830*/  HMMA.16816.F32 R112, R4, R12, RZ ;  /* 0x0000000c0470723c */ /* 0x002fe200000018ff */
[----:B--2---:R-:W-:-:S07]  /*4840*/  FFMA.FTZ R10, R49, c[0x0][0x2d0], -R8 ;  /* 0x0000b400310a7a23 */ /* 0x004fce0000010808 */
[C---:B------:R-:W-:Y:S01]  /*4850*/  HMMA.16816.F32 R108, R4.reuse, R14, RZ ;  /* 0x0000000e046c723c */ /* 0x040fe200000018ff */
[----:B------:R-:W-:Y:S01]  /*4860*/  LDSM.16.MT88.4 R12, [R0+0x6100] ;  /* 0x00610000000c783b */ /* 0x000fe20000004200 */
[----:B------:R1:W-:Y:S06]  /*4870*/  MUFU.EX2 R139, R10 ;  /* 0x0000000a008b7308 */ /* 0x0003ec0000000800 */
[C---:B------:R-:W-:Y:S08]  /*4880*/  HMMA.16816.F32 R96, R4.reuse, R20, RZ ;  /* 0x000000140460723c */ /* 0x040ff000000018ff */
[----:B------:R-:W-:Y:S01]  /*4890*/  HMMA.16816.F32 R84, R4, R22, RZ ;  /* 0x000000160454723c */ /* 0x000fe200000018ff */
[----:B------:R-:W2:Y:S01]  /*48a0*/  LDSM.16.MT88.4 R20, [R103+0x6100] ;  /* 0x006100006714783b */ /* 0x000ea20000004200 */
[----:B-1----:R-:W-:-:S04]  /*48b0*/  FFMA.FTZ R10, R50, c[0x0][0x2d0], -R8 ;  /* 0x0000b400320a7a23 */ /* 0x002fc80000010808 */
[----:B------:R1:W5:Y:S02]  /*48c0*/  MUFU.EX2 R234, R10 ;  /* 0x0000000a00ea7308 */ /* 0x0003640000000800 */
[C---:B------:R-:W-:Y:S08]  /*48d0*/  HMMA.16816.F32 R76, R4.reuse, R28, RZ ;  /* 0x0000001c044c723c */ /* 0x040ff000000018ff */
[----:B------:R-:W-:Y:S01]  /*48e0*/  HMMA.16816.F32 R68, R4, R30, RZ ;  /* 0x0000001e0444723c */ /* 0x000fe200000018ff */
[----:B------:R-:W2:Y:S01]  /*48f0*/  LDSM.16.MT88.4 R28, [R2+0x900] ;  /* 0x00090000021c783b */ /* 0x000ea20000004200 */
[----:B-1----:R-:W-:-:S06]  /*4900*/  FFMA.FTZ R10, R130, c[0x0][0x2d0], -R9 ;  /* 0x0000b400820a7a23 */ /* 0x002fcc0000010809 */
[C---:B------:R-:W-:Y:S08]  /*4910*/  HMMA.16816.F32 R60, R4.reuse, R24, RZ ;  /* 0x00000018043c723c */ /* 0x040ff000000018ff */
[C---:B------:R-:W-:Y:S01]  /*4920*/  HMMA.16816.F32 R64, R4.reuse, R26, RZ ;  /* 0x0000001a0440723c */ /* 0x040fe200000018ff */
[----:B------:R-:W1:Y:S07]  /*4930*/  LDSM.16.MT88.4 R24, [R2+0x3900] ;  /* 0x003900000218783b */ /* 0x000e6e0000004200 */
[C---:B------:R-:W-:Y:S08]  /*4940*/  HMMA.16816.F32 R72, R4.reuse, R40, RZ ;  /* 0x000000280448723c */ /* 0x040ff000000018ff */
[C---:B------:R-:W-:Y:S08]  /*4950*/  HMMA.16816.F32 R56, R4.reuse, R42, RZ ;  /* 0x0000002a0438723c */ /* 0x040ff000000018ff */
[C---:B------:R-:W-:Y:S08]  /*4960*/  HMMA.16816.F32 R44, R4.reuse, R36, RZ ;  /* 0x00000024042c723c */ /* 0x040ff000000018ff */
[C---:B---3--:R-:W-:Y:S08]  /*4970*/  HMMA.16816.F32 R52, R4.reuse, R32, RZ ;  /* 0x000000200434723c */ /* 0x048ff000000018ff */
[C---:B------:R-:W-:Y:S01]  /*4980*/  HMMA.16816.F32 R40, R4.reuse, R34, RZ ;  /* 0x000000220428723c */ /* 0x040fe200000018ff */
[----:B------:R-:W3:Y:S07]  /*4990*/  LDSM.16.MT88.4 R32, [R2+0x6900] ;  /* 0x006900000220783b */ /* 0x000eee0000004200 */
[C---:B------:R-:W-:Y:S08]  /*49a0*/  HMMA.16816.F32 R36, R4.reuse, R38, RZ ;  /* 0x000000260424723c */ /* 0x040ff000000018ff */
[C---:B--2---:R-:W-:Y:S08]  /*49b0*/  HMMA.16816.F32 R92, R4.reuse, R20, RZ ;  /* 0x00000014045c723c */ /* 0x044ff000000018ff */
[C---:B------:R-:W-:Y:S01]  /*49c0*/  HMMA.16816.F32 R104, R4.reuse, R22, RZ ;  /* 0x000000160468723c */ /* 0x040fe200000018ff */
[----:B------:R-:W-:Y:S07]  /*49d0*/  LDSM.16.MT88.4 R20, [R0+0x900] ;  /* 0x000900000014783b */ /* 0x000fee0000004200 */
[C---:B------:R-:W-:Y:S08]  /*49e0*/  HMMA.16816.F32 R124, R4.reuse, R16, RZ ;  /* 0x00000010047c723c */ /* 0x040ff000000018ff */
[C---:B------:R-:W-:Y:S01]  /*49f0*/  HMMA.16816.F32 R132, R4.reuse, R18, RZ ;  /* 0x000000120484723c */ /* 0x040fe200000018ff */
[----:B------:R-:W-:Y:S07]  /*4a00*/  LDSM.16.MT88.4 R16, [R103+0x3900] ;  /* 0x003900006710783b */ /* 0x000fee0000004200 */
[C---:B------:R-:W-:Y:S08]  /*4a10*/  HMMA.16816.F32 R168, R4.reuse, R12, RZ ;  /* 0x0000000c04a8723c */ /* 0x040ff000000018ff */
[----:B------:R-:W-:Y:S01]  /*4a20*/  HMMA.16816.F32 R148, R4, R14, RZ ;  /* 0x0000000e0494723c */ /* 0x000fe200000018ff */
[----:B------:R-:W-:Y:S06]  /*4a30*/  LDSM.16.MT88.4 R12, [R236+0x3900] ;  /* 0x00390000ec0c783b */ /* 0x000fec0000004200 */
[----:B------:R-:W-:-:S02]  /*4a40*/  F2FP.PACK_AB R4, R235, R173 ;  /* 0x000000adeb04723e */ /* 0x000fc400000000ff */
[----:B----4-:R-:W-:Y:S02]  /*4a50*/  F2FP.PACK_AB R5, R11, R51 ;  /* 0x000000330b05723e */ /* 0x010fe400000000ff */
[----:B------:R-:W-:Y:S02]  /*4a60*/  F2FP.PACK_AB R6, R174, R172 ;  /* 0x000000acae06723e */ /* 0x000fe400000000ff */
[----:B-----5:R-:W-:-:S07]  /*4a70*/  F2FP.PACK_AB R7, R234, R139 ;  /* 0x0000008bea07723e */ /* 0x020fce00000000ff */
[C---:B------:R-:W-:Y:S08]  /*4a80*/  HMMA.16816.F32 R160, R4.reuse, R28, R88 ;  /* 0x0000001c04a0723c */ /* 0x040ff00000001858 */
[C---:B------:R-:W-:Y:S01]  /*4a90*/  HMMA.16816.F32 R80, R4.reuse, R30, R80 ;  /* 0x0000001e0450723c */ /* 0x040fe20000001850 */
[----:B------:R-:W2:Y:S07]  /*4aa0*/  LDSM.16.MT88.4 R28, [R103+0x900] ;  /* 0x00090000671c783b */ /* 0x000eae0000004200 */
[C---:B-1----:R-:W-:Y:S07]  /*4ab0*/  HMMA.16816.F32 R144, R4.reuse, R24, R76 ;  /* 0x000000180490723c */ /* 0x042fee000000184c */
[----:B------:R-:W-:Y:S01]  /*4ac0*/  IMAD.MOV.U32 R78, RZ, RZ, R142 ;  /* 0x000000ffff4e7224 */ /* 0x000fe200078e008e */
[----:B------:R-:W-:Y:S01]  /*4ad0*/  MOV R77, R141 ;  /* 0x0000008d004d7202 */ /* 0x000fe20000000f00 */
[----:B------:R-:W-:Y:S01]  /*4ae0*/  IMAD.MOV.U32 R76, RZ, RZ, R140 ;  /* 0x000000ffff4c7224 */ /* 0x000fe200078e008c */
[C---:B---3--:R-:W-:Y:S07]  /*4af0*/  HMMA.16816.F32 R88, R4.reuse, R32, R60 ;  /* 0x000000200458723c */ /* 0x048fee000000183c */
[----:B------:R-:W-:Y:S01]  /*4b00*/  IMAD.MOV.U32 R63, RZ, RZ, R139 ;  /* 0x000000ffff3f7224 */ /* 0x000fe200078e008b */
[----:B------:R-:W-:Y:S01]  /*4b10*/  HMMA.16816.F32 R140, R4, R26, R68 ;  /* 0x0000001a048c723c */ /* 0x000fe20000001844 */
[----:B------:R-:W1:Y:S01]  /*4b20*/  LDSM.16.MT88.4 R24, [R236+0x900] ;  /* 0x00090000ec18783b */ /* 0x000e620000004200 */
[----:B------:R-:W-:Y:S01]  /*4b30*/  IMAD.MOV.U32 R62, RZ, RZ, R138 ;  /* 0x000000ffff3e7224 */ /* 0x000fe200078e008a */
[----:B------:R-:W-:Y:S01]  /*4b40*/  MOV R61, R137 ;  /* 0x00000089003d7202 */ /* 0x000fe20000000f00 */
[----:B------:R-:W-:-:S03]  /*4b50*/  IMAD.MOV.U32 R60, RZ, RZ, R136 ;  /* 0x000000ffff3c7224 */ /* 0x000fc600078e0088 */
[----:B------:R-:W-:Y:S01]  /*4b60*/  IMAD.MOV.U32 R69, RZ, RZ, R177 ;  /* 0x000000ffff457224 */ /* 0x000fe200078e00b1 */
[----:B------:R-:W-:Y:S01]  /*4b70*/  MOV R68, R176 ;  /* 0x000000b000447202 */ /* 0x000fe20000000f00 */
[----:B------:R-:W-:Y:S01]  /*4b80*/  HMMA.16816.F32 R136, R4, R34, R64 ;  /* 0x000000220488723c */ /* 0x000fe20000001840 */
[----:B------:R-:W-:Y:S01]  /*4b90*/  LDSM.16.MT88.4 R32, [R0+0x3900] ;  /* 0x003900000020783b */ /* 0x000fe20000004200 */
[----:B------:R-:W-:Y:S02]  /*4ba0*/  IMAD.MOV.U32 R130, RZ, RZ, R60 ;  /* 0x000000ffff827224 */ /* 0x000fe400078e003c */
[----:B------:R-:W-:-:S04]  /*4bb0*/  IMAD.MOV.U32 R71, RZ, RZ, R250 ;  /* 0x000000ffff477224 */ /* 0x000fc800078e00fa */
[C---:B--2---:R-:W-:Y:S07]  /*4bc0*/  HMMA.16816.F32 R176, R4.reuse, R30, R116 ;  /* 0x0000001e04b0723c */ /* 0x044fee0000001874 */
[----:B------:R-:W-:Y:S01]  /*4bd0*/  IMAD.MOV.U32 R31, RZ, RZ, R173 ;  /* 0x000000ffff1f7224 */ /* 0x000fe200078e00ad */
[----:B------:R-:W-:Y:S01]  /*4be0*/  HMMA.16816.F32 R116, R4, R20, R96 ;  /* 0x000000140474723c */ /* 0x000fe20000001860 */
[----:B------:R-:W-:-:S07]  /*4bf0*/  IMAD.MOV.U32 R30, RZ, RZ, R172 ;  /* 0x000000ffff1e7224 */ /* 0x000fce00078e00ac */
[C---:B------:R-:W-:Y:S08]  /*4c00*/  HMMA.16816.F32 R96, R4.reuse, R16, R72 ;  /* 0x000000100460723c */ /* 0x040ff00000001848 */
[C---:B------:R-:W-:Y:S01]  /*4c10*/  HMMA.16816.F32 R72, R4.reuse, R18, R56 ;  /* 0x000000120448723c */ /* 0x040fe20000001838 */
[----:B------:R-:W2:Y:S07]  /*4c20*/  LDSM.16.MT88.4 R16, [R236+0x6900] ;  /* 0x00690000ec10783b */ /* 0x000eae0000004200 */
[C---:B------:R-:W-:Y:S08]  /*4c30*/  HMMA.16816.F32 R64, R4.reuse, R12, R52 ;  /* 0x0000000c0440723c */ /* 0x040ff00000001834 */
[C---:B------:R-:W-:Y:S01]  /*4c40*/  HMMA.16816.F32 R56, R4.reuse, R14, R40 ;  /* 0x0000000e0438723c */ /* 0x040fe20000001828 */
[----:B------:R-:W3:Y:S07]  /*4c50*/  LDSM.16.MT88.4 R12, [R103+0x6900] ;  /* 0x00690000670c783b */ /* 0x000eee0000004200 */
[C---:B------:R-:W-:Y:S07]  /*4c60*/  HMMA.16816.F32 R180, R4.reuse, R28, R120 ;  /* 0x0000001c04b4723c */ /* 0x040fee0000001878 */
[----:B------:R-:W-:Y:S01]  /*4c70*/  IMAD.MOV.U32 R29, RZ, RZ, R175 ;  /* 0x000000ffff1d7224 */ /* 0x000fe200078e00af */
[----:B------:R-:W-:Y:S01]  /*4c80*/  MOV R28, R174 ;  /* 0x000000ae001c7202 */ /* 0x000fe20000000f00 */
[C---:B-1----:R-:W-:Y:S08]  /*4c90*/  HMMA.16816.F32 R120, R4.reuse, R26, R108 ;  /* 0x0000001a0478723c */ /* 0x042ff0000000186c */
[C---:B------:R-:W-:Y:S01]  /*4ca0*/  HMMA.16816.F32 R172, R4.reuse, R24, R112 ;  /* 0x0000001804ac723c */ /* 0x040fe20000001870 */
[----:B------:R1:W-:Y:S06]  /*4cb0*/  MUFU.EX2 R24, R10 ;  /* 0x0000000a00187308 */ /* 0x0003ec0000000800 */
[----:B------:R-:W-:Y:S01]  /*4cc0*/  IMAD.MOV.U32 R114, RZ, RZ, R249 ;  /* 0x000000ffff727224 */ /* 0x000fe200078e00f9 */
[----:B--2---:R-:W-:Y:S01]  /*4cd0*/  HMMA.16816.F32 R40, R4, R16, R124 ;  /* 0x000000100428723c */ /* 0x004fe2000000187c */
[----:B------:R-:W-:-:S06]  /*4ce0*/  MOV R115, R51 ;  /* 0x0000003300737202 */ /* 0x000fcc0000000f00 */
[----:B------:R-:W-:Y:S01]  /*4cf0*/  IMAD.MOV.U32 R126, RZ, RZ, R62 ;  /* 0x000000ffff7e7224 */ /* 0x000fe200078e003e */
[C---:B------:R-:W-:Y:S01]  /*4d00*/  HMMA.16816.F32 R108, R4.reuse, R22, R84 ;  /* 0x00000016046c723c */ /* 0x040fe20000001854 */
[----:B-1----:R-:W-:Y:S01]  /*4d10*/  FFMA.FTZ R10, R131, c[0x0][0x2d0], -R9 ;  /* 0x0000b400830a7a23 */ /* 0x002fe20000010809 */
[----:B------:R-:W-:Y:S01]  /*4d20*/  MOV R131, R61 ;  /* 0x0000003d00837202 */ /* 0x000fe20000000f00 */
[----:B------:R-:W-:Y:S01]  /*4d30*/  IMAD.MOV.U32 R125, RZ, RZ, R63 ;  /* 0x000000ffff7d7224 */ /* 0x000fe200078e003f */
[----:B------:R-:W-:Y:S01]  /*4d40*/  LDSM.16.MT88.4 R20, [R2+0x1100] ;  /* 0x001100000214783b */ /* 0x000fe20000004200 */
[----:B------:R1:W2:Y:S01]  /*4d50*/  MUFU.EX2 R70, R10 ;  /* 0x0000000a00467308 */ /* 0x0002a20000000800 */
[----:B------:R-:W-:Y:S01]  /*4d60*/  MOV R124, R68 ;  /* 0x00000044007c7202 */ /* 0x000fe20000000f00 */
[----:B------:R-:W-:Y:S01]  /*4d70*/  IMAD.MOV.U32 R127, RZ, RZ, R29 ;  /* 0x000000ffff7f7224 */ /* 0x000fe200078e001d */
[C---:B------:R-:W-:Y:S01]  /*4d80*/  HMMA.16816.F32 R60, R4.reuse, R18, R132 ;  /* 0x00000012043c723c */ /* 0x040fe20000001884 */
[----:B------:R-:W-:Y:S06]  /*4d90*/  LDSM.16.MT88.4 R16, [R2+0x4100] ;  /* 0x004100000210783b */ /* 0x000fec0000004200 */
[----:B------:R-:W-:Y:S01]  /*4da0*/  MOV R135, R76 ;  /* 0x0000004c00877202 */ /* 0x000fe20000000f00 */
[----:B------:R-:W-:Y:S01]  /*4db0*/  HMMA.16816.F32 R52, R4, R32, R44 ;  /* 0x000000200434723c */ /* 0x000fe2000000182c */
[----:B------:R-:W-:-:S02]  /*4dc0*/  IMAD.MOV.U32 R134, RZ, RZ, R77 ;  /* 0x000000ffff867224 */ /* 0x000fc400078e004d */
[----:B------:R-:W-:Y:S02]  /*4dd0*/  IMAD.MOV.U32 R133, RZ, RZ, R78 ;  /* 0x000000ffff857224 */ /* 0x000fe400078e004e */
[--C-:B-1----:R-:W-:Y:S01]  /*4de0*/  FFMA.FTZ R10, R164, c[0x0][0x2d0], -R9.reuse ;  /* 0x0000b400a40a7a23 */ /* 0x102fe20000010809 */
[----:B------:R-:W-:Y:S01]  /*4df0*/  MOV R164, R246 ;  /* 0x000000f600a47202 */ /* 0x000fe20000000f00 */
[----:B--2---:R-:W-:Y:S01]  /*4e00*/  IMAD.MOV.U32 R132, RZ, RZ, R70 ;  /* 0x000000ffff847224 */ /* 0x004fe200078e0046 */
[C---:B------:R-:W-:Y:S01]  /*4e10*/  HMMA.16816.F32 R48, R4.reuse, R34, R36 ;  /* 0x000000220430723c */ /* 0x040fe20000001824 */
[----:B------:R1:W2:Y:S01]  /*4e20*/  MUFU.EX2 R249, R10 ;  /* 0x0000000a00f97308 */ /* 0x0002a20000000800 */
[----:B------:R-:W-:Y:S06]  /*4e30*/  LDSM.16.MT88.4 R32, [R0+0x4100] ;  /* 0x004100000020783b */ /* 0x000fec0000004200 */
[C---:B---3--:R-:W-:Y:S07]  /*4e40*/  HMMA.16816.F32 R44, R4.reuse, R12, R92 ;  /* 0x0000000c042c723c */ /* 0x048fee000000185c */
[----:B------:R-:W-:Y:S01]  /*4e50*/  IMAD.MOV.U32 R94, RZ, RZ, R30 ;  /* 0x000000ffff5e7224 */ /* 0x000fe200078e001e */
[----:B------:R-:W-:Y:S01]  /*4e60*/  HMMA.16816.F32 R36, R4, R14, R104 ;  /* 0x0000000e0424723c */ /* 0x000fe20000001868 */
[----:B-1----:R-:W-:Y:S01]  /*4e70*/  FFMA.FTZ R10, R165, c[0x0][0x2d0], -R9 ;  /* 0x0000b400a50a7a23 */ /* 0x002fe20000010809 */
[----:B------:R-:W-:Y:S01]  /*4e80*/  MOV R165, R24 ;  /* 0x0000001800a57202 */ /* 0x000fe20000000f00 */
[----:B------:R-:W-:Y:S01]  /*4e90*/  LDSM.16.MT88.4 R12, [R2+0x7100] ;  /* 0x00710000020c783b */ /* 0x000fe20000004200 */
[----:B------:R-:W-:Y:S01]  /*4ea0*/  IMAD.MOV.U32 R93, RZ, RZ, R31 ;  /* 0x000000ffff5d7224 */ /* 0x000fe200078e001f */
[----:B------:R1:W3:Y:S01]  /*4eb0*/  MUFU.EX2 R79, R10 ;  /* 0x0000000a004f7308 */ /* 0x0002e20000000800 */
[----:B------:R-:W-:Y:S01]  /*4ec0*/  MOV R92, R28 ;  /* 0x0000001c005c7202 */ /* 0x000fe20000000f00 */
[----:B------:R-:W4:Y:S01]  /*4ed0*/  LDSM.16.MT88.4 R24, [R0+0x6900] ;  /* 0x006900000018783b */ /* 0x000f220000004200 */
[----:B------:R-:W-:-:S03]  /*4ee0*/  MOV R95, R115 ;  /* 0x00000073005f7202 */ /* 0x000fc60000000f00 */
[----:B------:R-:W5:Y:S01]  /*4ef0*/  LDSM.16.MT88.4 R28, [R103+0x1100] ;  /* 0x00110000671c783b */ /* 0x000f620000004200 */
[----:B-1----:R-:W-:Y:S02]  /*4f00*/  FFMA.FTZ R10, R101, c[0x0][0x2d0], -R8 ;  /* 0x0000b400650a7a23 */ /* 0x002fe40000010808 */
[----:B------:R-:W-:Y:S02]  /*4f10*/  IMAD.MOV.U32 R101, RZ, RZ, R252 ;  /* 0x000000ffff657224 */ /* 0x000fe400078e00fc */
[----:B------:R1:W-:Y:S02]  /*4f20*/  MUFU.EX2 R252, R10 ;  /* 0x0000000a00fc7308 */ /* 0x0003e40000000800 */
[----:B-1----:R-:W-:Y:S02]  /*4f30*/  FFMA.FTZ R10, R128, c[0x0][0x2d0], -R8 ;  /* 0x0000b400800a7a23 */ /* 0x002fe40000010808 */
[----:B------:R-:W-:-:S04]  /*4f40*/  IMAD.MOV.U32 R128, RZ, RZ, R69 ;  /* 0x000000ffff807224 */ /* 0x000fc800078e0045 */
[----:B------:R1:W1:Y:S02]  /*4f50*/  MUFU.EX2 R250, R10 ;  /* 0x0000000a00fa7308 */ /* 0x0002640000000800 */
[----:B-1----:R-:W-:Y:S02]  /*4f60*/  FFMA.FTZ R10, R102, c[0x0][0x2d0], -R8 ;  /* 0x0000b400660a7a23 */ /* 0x002fe40000010808 */
[----:B------:R-:W-:-:S04]  /*4f70*/  IMAD.MOV.U32 R102, RZ, RZ, R114 ;  /* 0x000000ffff667224 */ /* 0x000fc800078e0072 */
[----:B------:R1:W-:Y:S02]  /*4f80*/  MUFU.EX2 R246, R10 ;  /* 0x0000000a00f67308 */ /* 0x0003e40000000800 */
[----:B-1----:R-:W-:Y:S02]  /*4f90*/  FFMA.FTZ R10, R129, c[0x0][0x2d0], -R8 ;  /* 0x0000b400810a7a23 */ /* 0x002fe40000010808 */
[----:B--2---:R-:W-:-:S04]  /*4fa0*/  IMAD.MOV.U32 R129, RZ, RZ, R249 ;  /* 0x000000ffff817224 */ /* 0x004fc800078e00f9 */
[----:B------:R3:W1:Y:S02]  /*4fb0*/  MUFU.EX2 R249, R10 ;  /* 0x0000000a00f97308 */ /* 0x0006640000000800 */
[----:B---3--:R-:W-:Y:S02]  /*4fc0*/  IMAD.MOV.U32 R10, RZ, RZ, R79 ;  /* 0x000000ffff0a7224 */ /* 0x008fe400078e004f */
[----:B----4-:R-:W-:Y:S07]  /*4fd0*/  HMMA.16816.F32 R76, R4, R24, R168 ;  /* 0x00000018044c723c */ /* 0x010fee00000018a8 */
[----:B------:R-:W-:-:S02]  /*4fe0*/  MOV R171, R71 ;  /* 0x0000004700ab7202 */ /* 0x000fc40000000f00 */
[----:B------:R-:W-:Y:S01]  /*4ff0*/  HMMA.16816.F32 R68, R4, R26, R148 ;  /* 0x0000001a0444723c */ /* 0x000fe20000001894 */
[----:B------:R-:W-:Y:S06]  /*5000*/  LDSM.16.MT88.4 R24, [R236+0x1100] ;  /* 0x00110000ec18783b */ /* 0x000fec0000004200 */
[----:B------:R-:W-:Y:S02]  /*5010*/  F2FP.PACK_AB R4, R132, R165 ;  /* 0x000000a58404723e */ /* 0x000fe400000000ff */
[----:B------:R-:W-:Y:S02]  /*5020*/  F2FP.PACK_AB R5, R250, R252 ;  /* 0x000000fcfa05723e */ /* 0x000fe400000000ff */
[----:B------:R-:W-:-:S02]  /*5030*/  F2FP.PACK_AB R6, R10, R129 ;  /* 0x000000810a06723e */ /* 0x000fc400000000ff */
[----:B-1----:R-:W-:-:S07]  /*5040*/  F2FP.PACK_AB R7, R249, R246 ;  /* 0x000000f6f907723e */ /* 0x002fce00000000ff */
[C---:B------:R-:W-:Y:S08]  /*5050*/  HMMA.16816.F32 R144, R4.reuse, R16, R144 ;  /* 0x000000100490723c */ /* 0x040ff00000001890 */
        /* <DEDUP_REMOVED lines=8> */
[C---:B-----5:R-:W-:Y:S07]  /*50e0*/  HMMA.16816.F32 R148, R4.reuse, R28, R180 ;  /* 0x0000001c0494723c */ /* 0x060fee00000018b4 */
[----:B------:R-:W-:Y:S01]  /*50f0*/  IMAD.MOV.U32 R183, RZ, RZ, R171 ;  /* 0x000000ffffb77224 */ /* 0x000fe200078e00ab */
[----:B------:R-:W-:Y:S01]  /*5100*/  MOV R181, R129 ;  /* 0x0000008100b57202 */ /* 0x000fe20000000f00 */
[----:B------:R-:W-:Y:S01]  /*5110*/  HMMA.16816.F32 R168, R4, R30, R176 ;  /* 0x0000001e04a8723c */ /* 0x000fe200000018b0 */
[----:B------:R-:W-:Y:S01]  /*5120*/  IMAD.MOV.U32 R180, RZ, RZ, R132 ;  /* 0x000000ffffb47224 */ /* 0x000fe200078e0084 */
[----:B------:R-:W-:Y:S01]  /*5130*/  MOV R28, R126 ;  /* 0x0000007e001c7202 */ /* 0x000fe20000000f00 */
[----:B------:R-:W-:-:S02]  /*5140*/  IMAD.MOV.U32 R29, RZ, RZ, R131 ;  /* 0x000000ffff1d7224 */ /* 0x000fc400078e0083 */
[----:B------:R-:W-:Y:S02]  /*5150*/  IMAD.MOV.U32 R182, RZ, RZ, R10 ;  /* 0x000000ffffb67224 */ /* 0x000fe400078e000a */
[----:B------:R-:W-:Y:S01]  /*5160*/  IMAD.MOV.U32 R176, RZ, RZ, R165 ;  /* 0x000000ffffb07224 */ /* 0x000fe200078e00a5 */
[----:B------:R-:W-:Y:S01]  /*5170*/  MOV R179, R164 ;  /* 0x000000a400b37202 */ /* 0x000fe20000000f00 */
[----:B------:R-:W-:Y:S01]  /*5180*/  IMAD.MOV.U32 R178, RZ, RZ, R167 ;  /* 0x000000ffffb27224 */ /* 0x000fe200078e00a7 */
[----:B-1----:R-:W-:Y:S01]  /*5190*/  HMMA.16816.F32 R136, R4, R16, R96 ;  /* 0x000000100488723c */ /* 0x002fe20000001860 */
[----:B------:R-:W-:Y:S02]  /*51a0*/  IMAD.MOV.U32 R177, RZ, RZ, R166 ;  /* 0x000000ffffb17224 */ /* 0x000fe400078e00a6 */
[----:B------:R-:W-:Y:S02]  /*51b0*/  IMAD.MOV.U32 R30, RZ, RZ, R124 ;  /* 0x000000ffff1e7224 */ /* 0x000fe400078e007c */
[----:B------:R-:W-:-:S02]  /*51c0*/  IMAD.MOV.U32 R31, RZ, RZ, R125 ;  /* 0x000000ffff1f7224 */ /* 0x000fc400078e007d */
[----:B------:R-:W-:Y:S01]  /*51d0*/  FFMA.FTZ R10, R230, c[0x0][0x2d0], -R9 ;  /* 0x0000b400e60a7a23 */ /* 0x000fe20000010809 */
[C---:B------:R-:W-:Y:S07]  /*51e0*/  HMMA.16816.F32 R164, R4.reuse, R24, R172 ;  /* 0x0000001804a4723c */ /* 0x040fee00000018ac */
[----:B------:R-:W-:Y:S01]  /*51f0*/  MOV R175, R133 ;  /* 0x0000008500af7202 */ /* 0x000fe20000000f00 */
[----:B------:R-:W-:Y:S01]  /*5200*/  IMAD.MOV.U32 R174, RZ, RZ, R134 ;  /* 0x000000ffffae7224 */ /* 0x000fe200078e0086 */
[----:B------:R-:W-:Y:S01]  /*5210*/  MOV R172, R128 ;  /* 0x0000008000ac7202 */ /* 0x000fe20000000f00 */
[----:B------:R-:W-:Y:S01]  /*5220*/  IMAD.MOV.U32 R173, RZ, RZ, R135 ;  /* 0x000000ffffad7224 */ /* 0x000fe200078e0087 */
[----:B------:R-:W-:Y:S01]  /*5230*/  HMMA.16816.F32 R160, R4, R26, R120 ;  /* 0x0000001a04a0723c */ /* 0x000fe20000001878 */
[----:B------:R-:W-:-:S06]  /*5240*/  IMAD.MOV.U32 R25, RZ, RZ, R130 ;  /* 0x000000ffff197224 */ /* 0x000fcc00078e0082 */
[----:B------:R-:W-:Y:S01]  /*5250*/  IMAD.MOV.U32 R120, RZ, RZ, R234 ;  /* 0x000000ffff787224 */ /* 0x000fe200078e00ea */
[C---:B------:R-:W-:Y:S01]  /*5260*/  HMMA.16816.F32 R132, R4.reuse, R18, R72 ;  /* 0x000000120484723c */ /* 0x040fe20000001848 */
[----:B------:R-:W1:Y:S01]  /*5270*/  LDSM.16.MT88.4 R16, [R236+0x7100] ;  /* 0x00710000ec10783b */ /* 0x000e620000004200 */
[----:B------:R4:W-:Y:S01]  /*5280*/  MUFU.EX2 R234, R10 ;  /* 0x0000000a00ea7308 */ /* 0x0009e20000000800 */
[----:B------:R-:W-:Y:S02]  /*5290*/  IMAD.MOV.U32 R121, RZ, RZ, R235 ;  /* 0x000000ffff797224 */ /* 0x000fe400078e00eb */
[----:B------:R-:W-:Y:S02]  /*52a0*/  IMAD.MOV.U32 R123, RZ, RZ, R93 ;  /* 0x000000ffff7b7224 */ /* 0x000fe400078e005d */
[----:B------:R-:W-:Y:S01]  /*52b0*/  MOV R74, R127 ;  /* 0x0000007f004a7202 */ /* 0x000fe20000000f00 */
[----:B--2---:R-:W-:Y:S01]  /*52c0*/  HMMA.16816.F32 R128, R4, R20, R116 ;  /* 0x000000140480723c */ /* 0x004fe20000001874 */
[----:B------:R-:W-:-:S02]  /*52d0*/  IMAD.MOV.U32 R73, RZ, RZ, R241 ;  /* 0x000000ffff497224 */ /* 0x000fc400078e00f1 */
[----:B------:R-:W-:Y:S02]  /*52e0*/  IMAD.MOV.U32 R75, RZ, RZ, R92 ;  /* 0x000000ffff4b7224 */ /* 0x000fe400078e005c */
[----:B------:R-:W-:Y:S02]  /*52f0*/  IMAD.MOV.U32 R122, RZ, RZ, R95 ;  /* 0x000000ffff7a7224 */ /* 0x000fe400078e005f */
[----:B------:R-:W-:Y:S01]  /*5300*/  MOV R21, R238 ;  /* 0x000000ee00157202 */ /* 0x000fe20000000f00 */
[----:B---3--:R-:W-:Y:S01]  /*5310*/  HMMA.16816.F32 R124, R4, R12, R64 ;  /* 0x0000000c047c723c */ /* 0x008fe20000001840 */
[----:B------:R-:W-:Y:S01]  /*5320*/  MOV R20, R94 ;  /* 0x0000005e00147202 */ /* 0x000fe20000000f00 */
[----:B----4-:R-:W-:-:S04]  /*5330*/  FFMA.FTZ R10, R229, c[0x0][0x2d0], -R9 ;  /* 0x0000b400e50a7a23 */ /* 0x010fc80000010809 */
[----:B------:R2:W3:Y:S02]  /*5340*/  MUFU.EX2 R241, R10 ;  /* 0x0000000a00f17308 */ /* 0x0004e40000000800 */
[C---:B------:R-:W-:Y:S01]  /*5350*/  HMMA.16816.F32 R116, R4.reuse, R14, R56 ;  /* 0x0000000e0474723c */ /* 0x040fe20000001838 */
[----:B------:R-:W4:Y:S07]  /*5360*/  LDSM.16.MT88.4 R12, [R103+0x7100] ;  /* 0x00710000670c783b */ /* 0x000f2e0000004200 */
[----:B------:R-:W-:Y:S01]  /*5370*/  HMMA.16816.F32 R140, R4, R22, R108 ;  /* 0x00000016048c723c */ /* 0x000fe2000000186c */
[----:B--2---:R-:W-:-:S07]  /*5380*/  FFMA.FTZ R10, R228, c[0x0][0x2d0], -R9 ;  /* 0x0000b400e40a7a23 */ /* 0x004fce0000010809 */
[C---:B------:R-:W-:Y:S01]  /*5390*/  HMMA.16816.F32 R108, R4.reuse, R32, R52 ;  /* 0x00000020046c723c */ /* 0x040fe20000001834 */
[----:B------:R2:W-:Y:S07]  /*53a0*/  MUFU.EX2 R238, R10 ;  /* 0x0000000a00ee7308 */ /* 0x0005ee0000000800 */
[C---:B------:R-:W-:Y:S01]  /*53b0*/  HMMA.16816.F32 R96, R4.reuse, R34, R48 ;  /* 0x000000220460723c */ /* 0x040fe20000001830 */
[----:B------:R-:W-:Y:S07]  /*53c0*/  LDSM.16.MT88.4 R32, [R0+0x4900] ;  /* 0x004900000020783b */ /* 0x000fee0000004200 */
[----:B-1----:R-:W-:Y:S01]  /*53d0*/  HMMA.16816.F32 R48, R4, R16, R40 ;  /* 0x000000100430723c */ /* 0x002fe20000001828 */
[----:B--2---:R-:W-:-:S04]  /*53e0*/  FFMA.FTZ R10, R231, c[0x0][0x2d0], -R9 ;  /* 0x0000b400e70a7a23 */ /* 0x004fc80000010809 */
[----:B------:R1:W-:Y:S03]  /*53f0*/  MUFU.EX2 R235, R10 ;  /* 0x0000000a00eb7308 */ /* 0x0003e60000000800 */
[C---:B----4-:R-:W-:Y:S08]  /*5400*/  HMMA.16816.F32 R92, R4.reuse, R12, R44 ;  /* 0x0000000c045c723c */ /* 0x050ff0000000182c */
[----:B------:R-:W-:Y:S01]  /*5410*/  HMMA.16816.F32 R52, R4, R14, R36 ;  /* 0x0000000e0434723c */ /* 0x000fe20000001824 */
[----:B------:R-:W-:Y:S01]  /*5420*/  LDSM.16.MT88.4 R12, [R2+0x7900] ;  /* 0x00790000020c783b */ /* 0x000fe20000004200 */
[----:B-1----:R-:W-:Y:S01]  /*5430*/  FFMA.FTZ R10, R192, c[0x0][0x2d0], -R8 ;  /* 0x0000b400c00a7a23 */ /* 0x002fe20000010808 */
[----:B------:R-:W-:-:S02]  /*5440*/  MOV R192, R25 ;  /* 0x0000001900c07202 */ /* 0x000fc40000000f00 */
[----:B------:R-:W1:Y:S01]  /*5450*/  LDSM.16.MT88.4 R24, [R0+0x7100] ;  /* 0x007100000018783b */ /* 0x000e620000004200 */
[----:B------:R2:W-:Y:S02]  /*5460*/  MUFU.EX2 R231, R10 ;  /* 0x0000000a00e77308 */ /* 0x0005e40000000800 */
[----:B------:R-:W-:Y:S01]  /*5470*/  HMMA.16816.F32 R44, R4, R18, R60 ;  /* 0x00000012042c723c */ /* 0x000fe2000000183c */
[----:B------:R-:W-:Y:S01]  /*5480*/  LDSM.16.MT88.4 R16, [R2+0x4900] ;  /* 0x004900000210783b */ /* 0x000fe20000004200 */
[----:B--2---:R-:W-:Y:S02]  /*5490*/  FFMA.FTZ R10, R194, c[0x0][0x2d0], -R8 ;  /* 0x0000b400c20a7a23 */ /* 0x004fe40000010808 */
[----:B------:R-:W-:Y:S02]  /*54a0*/  IMAD.MOV.U32 R194, RZ, RZ, R20 ;  /* 0x000000ffffc27224 */ /* 0x000fe400078e0014 */
[----:B------:R2:W4:Y:S02]  /*54b0*/  MUFU.EX2 R230, R10 ;  /* 0x0000000a00e67308 */ /* 0x0005240000000800 */
[----:B--2---:R-:W-:-:S02]  /*54c0*/  FFMA.FTZ R10, R193, c[0x0][0x2d0], -R8 ;  /* 0x0000b400c10a7a23 */ /* 0x004fc40000010808 */
[----:B------:R-:W-:Y:S01]  /*54d0*/  IMAD.MOV.U32 R193, RZ, RZ, R21 ;  /* 0x000000ffffc17224 */ /* 0x000fe200078e0015 */
[C---:B-1----:R-:W-:Y:S01]  /*54e0*/  HMMA.16816.F32 R40, R4.reuse, R24, R76 ;  /* 0x000000180428723c */ /* 0x042fe2000000184c */
[----:B------:R-:W1:Y:S02]  /*54f0*/  LDSM.16.MT88.4 R20, [R2+0x1900] ;  /* 0x001900000214783b */ /* 0x000e640000004200 */
[----:B------:R2:W-:Y:S05]  /*5500*/  MUFU.EX2 R228, R10 ;  /* 0x0000000a00e47308 */ /* 0x0005ea0000000800 */
[----:B------:R-:W-:Y:S01]  /*5510*/  HMMA.16816.F32 R36, R4, R26, R68 ;  /* 0x0000001a0424723c */ /* 0x000fe20000001844 */
[----:B------:R-:W-:Y:S06]  /*5520*/  LDSM.16.MT88.4 R24, [R236+0x1900] ;  /* 0x00190000ec18783b */ /* 0x000fec0000004200 */
[----:B---3--:R-:W-:-:S02]  /*5530*/  F2FP.PACK_AB R4, R241, R234 ;  /* 0x000000eaf104723e */ /* 0x008fc400000000ff */
[----:B----4-:R-:W-:Y:S01]  /*5540*/  F2FP.PACK_AB R5, R230, R231 ;  /* 0x000000e7e605723e */ /* 0x010fe200000000ff */
[----:B--2---:R-:W-:Y:S01]  /*5550*/  FFMA.FTZ R10, R195, c[0x0][0x2d0], -R8 ;  /* 0x0000b400c30a7a23 */ /* 0x004fe20000010808 */
[----:B------:R-:W-:Y:S02]  /*5560*/  F2FP.PACK_AB R6, R235, R238 ;  /* 0x000000eeeb06723e */ /* 0x000fe400000000ff */
[----:B------:R-:W-:Y:S01]  /*5570*/  MOV R195, R73 ;  /* 0x0000004900c37202 */ /* 0x000fe20000000f00 */
[----:B------:R-:W2:Y:S02]  /*5580*/  MUFU.EX2 R229, R10 ;  /* 0x0000000a00e57308 */ /* 0x000ea40000000800 */
[----:B--2---:R-:W-:Y:S01]  /*5590*/  F2FP.PACK_AB R7, R229, R228 ;  /* 0x000000e4e507723e */ /* 0x004fe200000000ff */
[----:B------:R-:W-:-:S06]  /*55a0*/  IMAD.MOV.U32 R10, RZ, RZ, R30 ;  /* 0x000000ffff0a7224 */ /* 0x000fcc00078e001e */
[C---:B------:R-:W-:Y:S08]  /*55b0*/  HMMA.16816.F32 R76, R4.reuse, R12, R88 ;  /* 0x0000000c044c723c */ /* 0x040ff00000001858 */
[C---:B------:R-:W-:Y:S01]  /*55c0*/  HMMA.16816.F32 R64, R4.reuse, R14, R104 ;  /* 0x0000000e0440723c */ /* 0x040fe20000001868 */
[----:B------:R-:W2:Y:S07]  /*55d0*/  LDSM.16.MT88.4 R12, [R236+0x4900] ;  /* 0x00490000ec0c783b */ /* 0x000eae0000004200 */
[C---:B-1----:R-:W-:Y:S07]  /*55e0*/  HMMA.16816.F32 R56, R4.reuse, R22, R80 ;  /* 0x000000160438723c */ /* 0x042fee0000001850 */
[----:B------:R-:W-:Y:S01]  /*55f0*/  IMAD.MOV.U32 R81, RZ, RZ, R31 ;  /* 0x000000ffff517224 */ /* 0x000fe200078e001f */
[----:B------:R-:W-:Y:S01]  /*5600*/  MOV R82, R28 ;  /* 0x0000001c00527202 */ /* 0x000fe20000000f00 */
[----:B------:R-:W-:Y:S01]  /*5610*/  IMAD.MOV.U32 R83, RZ, RZ, R29 ;  /* 0x000000ffff537224 */ /* 0x000fe200078e001d */
[C---:B------:R-:W-:Y:S01]  /*5620*/  HMMA.16816.F32 R144, R4.reuse, R16, R144 ;  /* 0x000000100490723c */ /* 0x040fe20000001890 */
[----:B------:R-:W1:Y:S07]  /*5630*/  LDSM.16.MT88.4 R28, [R103+0x1900] ;  /* 0x00190000671c783b */ /* 0x000e6e0000004200 */
[C---:B------:R-:W-:Y:S01]  /*5640*/  HMMA.16816.F32 R60, R4.reuse, R18, R84 ;  /* 0x00000012043c723c */ /* 0x040fe20000001854 */
[----:B------:R-:W3:Y:S07]  /*5650*/  LDSM.16.MT88.4 R16, [R103+0x4900] ;  /* 0x004900006710783b */ /* 0x000eee0000004200 */
[C---:B------:R-:W-:Y:S01]  /*5660*/  HMMA.16816.F32 R112, R4.reuse, R20, R112 ;  /* 0x000000140470723c */ /* 0x040fe20000001870 */
[----:B------:R-:W4:Y:S07]  /*5670*/  LDSM.16.MT88.4 R20, [R0+0x1900] ;  /* 0x001900000014783b */ /* 0x000f2e0000004200 */
[C---:B--2---:R-:W-:Y:S08]  /*5680*/  HMMA.16816.F32 R124, R4.reuse, R12, R124 ;  /* 0x0000000c047c723c */ /* 0x044ff0000000187c */
[C---:B------:R-:W-:Y:S01]  /*5690*/  HMMA.16816.F32 R84, R4.reuse, R14, R116 ;  /* 0x0000000e0454723c */ /* 0x040fe20000001874 */
[----:B------:R-:W2:Y:S06]  /*56a0*/  LDSM.16.MT88.4 R12, [R103+0x7900] ;  /* 0x00790000670c783b */ /* 0x000eac0000004200 */
[----:B------:R-:W-:Y:S01]  /*56b0*/  IMAD.MOV.U32 R119, RZ, RZ, R179 ;  /* 0x000000ffff777224 */ /* 0x000fe200078e00b3 */
[C---:B------:R-:W-:Y:S08]  /*56c0*/  HMMA.16816.F32 R108, R4.reuse, R32, R108 ;  /* 0x00000020046c723c */ /* 0x040ff0000000186c */
[C---:B-1----:R-:W-:Y:S07]  /*56d0*/  HMMA.16816.F32 R104, R4.reuse, R28, R148 ;  /* 0x0000001c0468723c */ /* 0x042fee0000001894 */
[----:B------:R-:W-:Y:S01]  /*56e0*/  IMAD.MOV.U32 R29, RZ, RZ, R120 ;  /* 0x000000ffff1d7224 */ /* 0x000fe200078e0078 */
[----:B------:R-:W-:Y:S01]  /*56f0*/  HMMA.16816.F32 R68, R4, R30, R168 ;  /* 0x0000001e0444723c */ /* 0x000fe200000018a8 */
[----:B------:R-:W-:Y:S01]  /*5700*/  MOV R28, R121 ;  /* 0x00000079001c7202 */ /* 0x000fe20000000f00 */
[----:B------:R-:W-:Y:S01]  /*5710*/  IMAD.MOV.U32 R151, RZ, RZ, R194 ;  /* 0x000000ffff977224 */ /* 0x000fe200078e00c2 */
[----:B------:R-:W-:Y:S01]  /*5720*/  MOV R150, R192 ;  /* 0x000000c000967202 */ /* 0x000fe20000000f00 */
[----:B------:R-:W-:-:S02]  /*5730*/  IMAD.MOV.U32 R149, RZ, RZ, R172 ;  /* 0x000000ffff957224 */ /* 0x000fc400078e00ac */
[----:B------:R-:W-:Y:S02]  /*5740*/  IMAD.MOV.U32 R148, RZ, RZ, R173 ;  /* 0x000000ffff947224 */ /* 0x000fe400078e00ad */
[----:B------:R-:W-:Y:S01]  /*5750*/  IMAD.MOV.U32 R31, RZ, RZ, R122 ;  /* 0x000000ffff1f7224 */ /* 0x000fe200078e007a */
[----:B---3--:R-:W-:Y:S01]  /*5760*/  HMMA.16816.F32 R136, R4, R16, R136 ;  /* 0x000000100488723c */ /* 0x008fe20000001888 */
[----:B------:R-:W-:-:S07]  /*5770*/  IMAD.MOV.U32 R30, RZ, RZ, R123 ;  /* 0x000000ffff1e7224 */ /* 0x000fce00078e007b */
[C---:B------:R-:W-:Y:S07]  /*5780*/  HMMA.16816.F32 R120, R4.reuse, R24, R164 ;  /* 0x000000180478723c */ /* 0x040fee00000018a4 */
[----:B------:R-:W-:Y:S01]  /*5790*/  MOV R25, R74 ;  /* 0x0000004a00197202 */ /* 0x000fe20000000f00 */
[----:B------:R-:W-:Y:S01]  /*57a0*/  IMAD.MOV.U32 R24, RZ, RZ, R75 ;  /* 0x000000ffff187224 */ /* 0x000fe200078e004b */
[----:B------:R-:W-:Y:S01]  /*57b0*/  HMMA.16816.F32 R132, R4, R18, R132 ;  /* 0x000000120484723c */ /* 0x000fe20000001884 */
[----:B------:R-:W1:Y:S02]  /*57c0*/  LDSM.16.MT88.4 R16, [R236+0x7900] ;  /* 0x00790000ec10783b */ /* 0x000e640000004200 */
[----:B------:R-:W-:-:S05]  /*57d0*/  IMAD.MOV.U32 R116, RZ, RZ, R24 ;  /* 0x000000ffff747224 */ /* 0x000fca00078e0018 */
[C---:B------:R-:W-:Y:S07]  /*57e0*/  HMMA.16816.F32 R72, R4.reuse, R26, R160 ;  /* 0x0000001a0448723c */ /* 0x040fee00000018a0 */
[----:B------:R-:W-:Y:S01]  /*57f0*/  IMAD.MOV.U32 R27, RZ, RZ, R81 ;  /* 0x000000ffff1b7224 */ /* 0x000fe200078e0051 */
[----:B------:R-:W-:Y:S01]  /*5800*/  MOV R160, R82 ;  /* 0x0000005200a07202 */ /* 0x000fe20000000f00 */
[----:B------:R-:W-:Y:S01]  /*5810*/  IMAD.MOV.U32 R161, RZ, RZ, R83 ;  /* 0x000000ffffa17224 */ /* 0x000fe200078e0053 */
[----:B----4-:R-:W-:Y:S01]  /*5820*/  HMMA.16816.F32 R128, R4, R20, R128 ;  /* 0x000000140480723c */ /* 0x010fe20000001880 */
[----:B------:R-:W-:Y:S01]  /*5830*/  IMAD.MOV.U32 R162, RZ, RZ, R10 ;  /* 0x000000ffffa27224 */ /* 0x000fe200078e000a */
[----:B------:R-:W-:Y:S01]  /*5840*/  MOV R163, R195 ;  /* 0x000000c300a37202 */ /* 0x000fe20000000f00 */
[----:B------:R-:W-:-:S02]  /*5850*/  FFMA.FTZ R10, R248, c[0x0][0x2d0], -R9 ;  /* 0x0000b400f80a7a23 */ /* 0x000fc40000010809 */
[----:B------:R-:W-:Y:S02]  /*5860*/  IMAD.MOV.U32 R26, RZ, RZ, R193 ;  /* 0x000000ffff1a7224 */ /* 0x000fe400078e00c1 */
[----:B------:R-:W-:Y:S01]  /*5870*/  IMAD.MOV.U32 R117, RZ, RZ, R27 ;  /* 0x000000ffff757224 */ /* 0x000fe200078e001b */
[C---:B------:R-:W-:Y:S01]  /*5880*/  HMMA.16816.F32 R80, R4.reuse, R22, R140 ;  /* 0x000000160450723c */ /* 0x040fe2000000188c */
[----:B------:R-:W3:Y:S06]  /*5890*/  LDSM.16.MT88.4 R20, [R0+0x7900] ;  /* 0x007900000014783b */ /* 0x000eec0000004200 */
[----:B------:R-:W-:Y:S01]  /*58a0*/  MOV R143, R178 ;  /* 0x000000b2008f7202 */ /* 0x000fe20000000f00 */
[----:B------:R-:W-:Y:S01]  /*58b0*/  IMAD.MOV.U32 R141, RZ, RZ, R175 ;  /* 0x000000ffff8d7224 */ /* 0x000fe200078e00af */
[----:B------:R4:W-:Y:S01]  /*58c0*/  MUFU.EX2 R178, R10 ;  /* 0x0000000a00b27308 */ /* 0x0009e20000000800 */
[----:B------:R-:W-:Y:S01]  /*58d0*/  MOV R140, R174 ;  /* 0x000000ae008c7202 */ /* 0x000fe20000000f00 */
[----:B--2---:R-:W-:Y:S01]  /*58e0*/  HMMA.16816.F32 R192, R4, R12, R92 ;  /* 0x0000000c04c0723c */ /* 0x004fe2000000185c */
[----:B------:R-:W-:-:S02]  /*58f0*/  IMAD.MOV.U32 R142, RZ, RZ, R177 ;  /* 0x000000ffff8e7224 */ /* 0x000fc400078e00b1 */
[----:B------:R-:W-:Y:S02]  /*5900*/  IMAD.MOV.U32 R118, RZ, RZ, R143 ;  /* 0x000000ffff767224 */ /* 0x000fe400078e008f */
[----:B------:R-:W-:Y:S02]  /*5910*/  IMAD.MOV.U32 R248, RZ, RZ, R142 ;  /* 0x000000fffff87224 */ /* 0x000fe400078e008e */
[----:B------:R-:W-:Y:S01]  /*5920*/  IMAD.MOV.U32 R94, RZ, RZ, R176 ;  /* 0x000000ffff5e7224 */ /* 0x000fe200078e00b0 */
[----:B------:R-:W-:Y:S01]  /*5930*/  HMMA.16816.F32 R172, R4, R14, R52 ;  /* 0x0000000e04ac723c */ /* 0x000fe20000001834 */
[----:B------:R-:W2:Y:S01]  /*5940*/  LDSM.16.MT88.4 R12, [R2+0x8100] ;  /* 0x00810000020c783b */ /* 0x000ea20000004200 */
[----:B------:R-:W-:Y:S01]  /*5950*/  MOV R93, R180 ;  /* 0x000000b4005d7202 */ /* 0x000fe20000000f00 */
[----:B------:R-:W-:Y:S02]  /*5960*/  IMAD.MOV.U32 R92, RZ, RZ, R181 ;  /* 0x000000ffff5c7224 */ /* 0x000fe400078e00b5 */
[----:B------:R-:W-:-:S02]  /*5970*/  IMAD.MOV.U32 R95, RZ, RZ, R29 ;  /* 0x000000ffff5f7224 */ /* 0x000fc400078e001d */
[----:B----4-:R-:W-:Y:S01]  /*5980*/  FFMA.FTZ R10, R247, c[0x0][0x2d0], -R9 ;  /* 0x0000b400f70a7a23 */ /* 0x010fe20000010809 */
[C---:B-1----:R-:W-:Y:S01]  /*5990*/  HMMA.16816.F32 R168, R4.reuse, R16, R48 ;  /* 0x0000001004a8723c */ /* 0x042fe20000001830 */
[----:B------:R-:W-:Y:S01]  /*59a0*/  IMAD.MOV.U32 R52, RZ, RZ, R140 ;  /* 0x000000ffff347224 */ /* 0x000fe200078e008c */
[----:B------:R-:W-:Y:S01]  /*59b0*/  MOV R54, R183 ;  /* 0x000000b700367202 */ /* 0x000fe20000000f00 */
[----:B------:R1:W-:Y:S01]  /*59c0*/  MUFU.EX2 R179, R10 ;  /* 0x0000000a00b37308 */ /* 0x0003e20000000800 */
[----:B------:R-:W-:Y:S01]  /*59d0*/  IMAD.MOV.U32 R55, RZ, RZ, R182 ;  /* 0x000000ffff377224 */ /* 0x000fe200078e00b6 */
[----:B------:R-:W-:Y:S01]  /*59e0*/  MOV R247, R26 ;  /* 0x0000001a00f77202 */ /* 0x000fe20000000f00 */
[----:B------:R-:W-:Y:S02]  /*59f0*/  IMAD.MOV.U32 R53, RZ, RZ, R102 ;  /* 0x000000ffff357224 */ /* 0x000fe400078e0066 */
[----:B------:R-:W-:Y:S01]  /*5a00*/  HMMA.16816.F32 R88, R4, R18, R44 ;  /* 0x000000120458723c */ /* 0x000fe2000000182c */
[----:B------:R-:W4:Y:S01]  /*5a10*/  LDSM.16.MT88.4 R16, [R2+0x5100] ;  /* 0x005100000210783b */ /* 0x000f220000004200 */
[----:B------:R-:W-:-:S06]  /*5a20*/  IMAD.MOV.U32 R49, RZ, RZ, R101 ;  /* 0x000000ffff317224 */ /* 0x000fcc00078e0065 */
[----:B------:R-:W-:Y:S01]  /*5a30*/  HMMA.16816.F32 R164, R4, R34, R96 ;  /* 0x0000002204a4723c */ /* 0x000fe20000001860 */
[----:B-1----:R-:W-:-:S04]  /*5a40*/  FFMA.FTZ R10, R251, c[0x0][0x2d0], -R9 ;  /* 0x0000b400fb0a7a23 */ /* 0x002fc80000010809 */
[----:B------:R1:W-:Y:S03]  /*5a50*/  MUFU.EX2 R177, R10 ;  /* 0x0000000a00b17308 */ /* 0x0003e60000000800 */
[----:B---3--:R-:W-:Y:S01]  /*5a60*/  HMMA.16816.F32 R180, R4, R20, R40 ;  /* 0x0000001404b4723c */ /* 0x008fe20000001828 */
[----:B------:R-:W-:Y:S01]  /*5a70*/  IMAD.MOV.U32 R98, RZ, RZ, R30 ;  /* 0x000000ffff627224 */ /* 0x000fe200078e001e */
[----:B------:R-:W-:Y:S01]  /*5a80*/  MOV R96, R28 ;  /* 0x0000001c00607202 */ /* 0x000fe20000000f00 */
[----:B------:R-:W-:Y:S01]  /*5a90*/  IMAD.MOV.U32 R97, RZ, RZ, R31 ;  /* 0x000000ffff617224 */ /* 0x000fe200078e001f */
[----:B------:R-:W-:Y:S02]  /*5aa0*/  MOV R99, R25 ;  /* 0x0000001900637202 */ /* 0x000fe40000000f00 */
[----:B------:R-:W-:Y:S01]  /*5ab0*/  LDSM.16.MT88.4 R24, [R2+0x2100] ;  /* 0x002100000218783b */ /* 0x000fe20000004200 */
[----:B-1----:R-:W-:Y:S01]  /*5ac0*/  FFMA.FTZ R10, R119, c[0x0][0x2d0], -R9 ;  /* 0x0000b400770a7a23 */ /* 0x002fe20000010809 */
[----:B------:R-:W-:-:S02]  /*5ad0*/  MOV R119, R141 ;  /* 0x0000008d00777202 */ /* 0x000fc40000000f00 */
[----:B------:R-:W-:Y:S01]  /*5ae0*/  HMMA.16816.F32 R140, R4, R22, R36 ;  /* 0x00000016048c723c */ /* 0x000fe20000001824 */
[----:B------:R1:W3:Y:S01]  /*5af0*/  MUFU.EX2 R176, R10 ;  /* 0x0000000a00b07308 */ /* 0x0002e20000000800 */
[----:B------:R-:W5:Y:S05]  /*5b00*/  LDSM.16.MT88.4 R20, [R103+0x2100] ;  /* 0x002100006714783b */ /* 0x000f6a0000004200 */
[----:B------:R-:W-:-:S04]  /*5b10*/  FFMA.FTZ R4, R245, c[0x0][0x2d0], -R8 ;  /* 0x0000b400f5047a23 */ /* 0x000fc80000010808 */
[----:B------:R2:W-:Y:S01]  /*5b20*/  MUFU.EX2 R51, R4 ;  /* 0x0000000400337308 */ /* 0x0005e20000000800 */
[----:B-1----:R-:W-:Y:S01]  /*5b30*/  FFMA.FTZ R10, R243, c[0x0][0x2d0], -R8 ;  /* 0x0000b400f30a7a23 */ /* 0x002fe20000010808 */
[----:B---3--:R-:W-:-:S06]  /*5b40*/  F2FP.PACK_AB R6, R176, R177 ;  /* 0x000000b1b006723e */ /* 0x008fcc00000000ff */
[----:B------:R1:W-:Y:S01]  /*5b50*/  MUFU.EX2 R101, R10 ;  /* 0x0000000a00657308 */ /* 0x0003e20000000800 */
[----:B--2---:R-:W-:-:S07]  /*5b60*/  FFMA.FTZ R4, R244, c[0x0][0x2d0], -R8 ;  /* 0x0000b400f4047a23 */ /* 0x004fce0000010808 */
[----:B------:R2:W3:Y:S01]  /*5b70*/  MUFU.EX2 R102, R4 ;  /* 0x0000000400667308 */ /* 0x0004e20000000800 */
[----:B-1----:R-:W-:-:S07]  /*5b80*/  FFMA.FTZ R10, R242, c[0x0][0x2d0], -R8 ;  /* 0x0000b400f20a7a23 */ /* 0x002fce0000010808 */
[----:B------:R-:W1:Y:S01]  /*5b90*/  MUFU.EX2 R50, R10 ;  /* 0x0000000a00327308 */ /* 0x000e620000000800 */
[----:B--2---:R-:W-:Y:S02]  /*5ba0*/  F2FP.PACK_AB R4, R179, R178 ;  /* 0x000000b2b304723e */ /* 0x004fe400000000ff */
[----:B---3--:R-:W-:Y:S02]  /*5bb0*/  F2FP.PACK_AB R7, R102, R51 ;  /* 0x000000336607723e */ /* 0x008fe400000000ff */
[----:B-1----:R-:W-:Y:S01]  /*5bc0*/  F2FP.PACK_AB R5, R50, R101 ;  /* 0x000000653205723e */ /* 0x002fe200000000ff */
[----:B------:R-:W-:-:S04]  /*5bd0*/  FFMA.FTZ R10, R49, c[0x0][0x2d0], -R9 ;  /* 0x0000b400310a7a23 */ /* 0x000fc80000010809 */
[----:B------:R1:W-:Y:S02]  /*5be0*/  MUFU.EX2 R48, R10 ;  /* 0x0000000a00307308 */ /* 0x0003e40000000800 */
[C---:B------:R-:W-:Y:S08]  /*5bf0*/  HMMA.16816.F32 R76, R4.reuse, R12, R76 ;  /* 0x0000000c044c723c */ /* 0x040ff0000000184c */
[----:B------:R-:W-:Y:S01]  /*5c00*/  HMMA.16816.F32 R32, R4, R14, R64 ;  /* 0x0000000e0420723c */ /* 0x000fe20000001840 */
[----:B------:R-:W2:Y:S01]  /*5c10*/  LDSM.16.MT88.4 R12, [R236+0x2100] ;  /* 0x00210000ec0c783b */ /* 0x000ea20000004200 */
[----:B-1----:R-:W-:-:S05]  /*5c20*/  FFMA.FTZ R10, R247, c[0x0][0x2d0], -R9 ;  /* 0x0000b400f70a7a23 */ /* 0x002fca0000010809 */
[----:B------:R-:W-:Y:S01]  /*5c30*/  MOV R66, R161 ;  /* 0x000000a100427202 */ /* 0x000fe20000000f00 */
[----:B----4-:R-:W-:Y:S01]  /*5c40*/  HMMA.16816.F32 R144, R4, R16, R144 ;  /* 0x000000100490723c */ /* 0x010fe20000001890 */
[----:B------:R-:W-:Y:S01]  /*5c50*/  IMAD.MOV.U32 R65, RZ, RZ, R160 ;  /* 0x000000ffff417224 */ /* 0x000fe200078e00a0 */
[----:B------:R1:W-:Y:S01]  /*5c60*/  MUFU.EX2 R49, R10 ;  /* 0x0000000a00317308 */ /* 0x0003e20000000800 */
[----:B------:R-:W-:-:S05]  /*5c70*/  MOV R67, R163 ;  /* 0x000000a300437202 */ /* 0x000fca0000000f00 */
[C---:B------:R-:W-:Y:S01]  /*5c80*/  HMMA.16816.F32 R28, R4.reuse, R18, R60 ;  /* 0x00000012041c723c */ /* 0x040fe2000000183c */
[----:B------:R-:W3:Y:S07]  /*5c90*/  LDSM.16.MT88.4 R16, [R0+0x2100] ;  /* 0x002100000010783b */ /* 0x000eee0000004200 */
[----:B-----5:R-:W-:Y:S01]  /*5ca0*/  HMMA.16816.F32 R104, R4, R20, R104 ;  /* 0x000000140468723c */ /* 0x020fe20000001868 */
[--C-:B-1----:R-:W-:Y:S01]  /*5cb0*/  FFMA.FTZ R10, R248, c[0x0][0x2d0], -R9.reuse ;  /* 0x0000b400f80a7a23 */ /* 0x102fe20000010809 */
[----:B------:R-:W-:Y:S01]  /*5cc0*/  MOV R248, R52 ;  /* 0x0000003400f87202 */ /* 0x000fe20000000f00 */
[----:B------:R-:W-:-:S02]  /*5cd0*/  FFMA.FTZ R9, R53, c[0x0][0x2d0], -R9 ;  /* 0x0000b40035097a23 */ /* 0x000fc40000010809 */
[----:B------:R-:W-:Y:S01]  /*5ce0*/  IMAD.MOV.U32 R52, RZ, RZ, R54 ;  /* 0x000000ffff347224 */ /* 0x000fe200078e0036 */
[----:B------:R-:W-:Y:S02]  /*5cf0*/  MOV R54, R92 ;  /* 0x0000005c00367202 */ /* 0x000fe40000000f00 */
[C---:B------:R-:W-:Y:S01]  /*5d00*/  HMMA.16816.F32 R36, R4.reuse, R22, R68 ;  /* 0x000000160424723c */ /* 0x040fe20000001844 */
[----:B------:R-:W1:Y:S01]  /*5d10*/  LDSM.16.MT88.4 R20, [R103+0x5100] ;  /* 0x005100006714783b */ /* 0x000e620000004200 */
[----:B------:R4:W-:Y:S01]  /*5d20*/  MUFU.EX2 R42, R9 ;  /* 0x00000009002a7308 */ /* 0x0009e20000000800 */
[----:B------:R-:W-:Y:S02]  /*5d30*/  IMAD.MOV.U32 R53, RZ, RZ, R55 ;  /* 0x000000ffff357224 */ /* 0x000fe400078e0037 */
[----:B------:R-:W-:Y:S01]  /*5d40*/  IMAD.MOV.U32 R55, RZ, RZ, R93 ;  /* 0x000000ffff377224 */ /* 0x000fe200078e005d */
[----:B------:R-:W-:Y:S01]  /*5d50*/  MOV R93, R95 ;  /* 0x0000005f005d7202 */ /* 0x000fe20000000f00 */
[----:B------:R-:W-:Y:S01]  /*5d60*/  IMAD.MOV.U32 R92, RZ, RZ, R94 ;  /* 0x000000ffff5c7224 */ /* 0x000fe200078e005e */
[C---:B------:R-:W-:Y:S01]  /*5d70*/  HMMA.16816.F32 R112, R4.reuse, R24, R112 ;  /* 0x000000180470723c */ /* 0x040fe20000001870 */
[----:B------:R-:W-:Y:S01]  /*5d80*/  IMAD.MOV.U32 R95, RZ, RZ, R97 ;  /* 0x000000ffff5f7224 */ /* 0x000fe200078e0061 */
[----:B------:R-:W-:Y:S01]  /*5d90*/  MOV R251, R55 ;  /* 0x0000003700fb7202 */ /* 0x000fe20000000f00 */
[----:B------:R-:W-:Y:S01]  /*5da0*/  IMAD.MOV.U32 R247, RZ, RZ, R54 ;  /* 0x000000fffff77224 */ /* 0x000fe200078e0036 */
[----:B------:R-:W5:Y:S01]  /*5db0*/  MUFU.EX2 R43, R10 ;  /* 0x0000000a002b7308 */ /* 0x000f620000000800 */
[----:B------:R-:W-:Y:S01]  /*5dc0*/  IMAD.MOV.U32 R94, RZ, RZ, R96 ;  /* 0x000000ffff5e7224 */ /* 0x000fe200078e0060 */
[----:B------:R-:W-:Y:S01]  /*5dd0*/  MOV R96, R98 ;  /* 0x0000006200607202 */ /* 0x000fe20000000f00 */
[----:B------:R-:W-:Y:S01]  /*5de0*/  IMAD.MOV.U32 R97, RZ, RZ, R99 ;  /* 0x000000ffff617224 */ /* 0x000fe200078e0063 */
[C---:B--2---:R-:W-:Y:S01]  /*5df0*/  HMMA.16816.F32 R120, R4.reuse, R12, R120 ;  /* 0x0000000c0478723c */ /* 0x044fe20000001878 */
[----:B------:R-:W-:Y:S01]  /*5e00*/  IMAD.MOV.U32 R98, RZ, RZ, R116 ;  /* 0x000000ffff627224 */ /* 0x000fe200078e0074 */
[----:B------:R-:W-:Y:S01]  /*5e10*/  MOV R99, R117 ;  /* 0x0000007500637202 */ /* 0x000fe20000000f00 */
[----:B----4-:R-:W-:Y:S01]  /*5e20*/  FFMA.FTZ R9, R118, c[0x0][0x2d0], -R8 ;  /* 0x0000b40076097a23 */ /* 0x010fe20000010808 */
[----:B------:R-:W-:Y:S01]  /*5e30*/  MOV R242, R93 ;  /* 0x0000005d00f27202 */ /* 0x000fe20000000f00 */
[----:B------:R-:W-:Y:S01]  /*5e40*/  IMAD.MOV.U32 R243, RZ, RZ, R92 ;  /* 0x000000fffff37224 */ /* 0x000fe200078e005c */
[----:B------:R-:W-:Y:S01]  /*5e50*/  MOV R64, R97 ;  /* 0x0000006100407202 */ /* 0x000fe20000000f00 */
[----:B------:R-:W-:Y:S01]  /*5e60*/  IMAD.MOV.U32 R245, RZ, RZ, R98 ;  /* 0x000000fffff57224 */ /* 0x000fe200078e0062 */
[----:B------:R-:W-:Y:S01]  /*5e70*/  HMMA.16816.F32 R44, R4, R14, R72 ;  /* 0x0000000e042c723c */ /* 0x000fe20000001848 */
[----:B------:R-:W2:Y:S01]  /*5e80*/  LDSM.16.MT88.4 R12, [R236+0x5100] ;  /* 0x00510000ec0c783b */ /* 0x000ea20000004200 */
[----:B------:R-:W-:-:S02]  /*5e90*/  MOV R244, R99 ;  /* 0x0000006300f47202 */ /* 0x000fc40000000f00 */
[----:B-----5:R-:W-:-:S03]  /*5ea0*/  F2FP.PACK_AB R98, R42, R43 ;  /* 0x0000002b2a62723e */ /* 0x020fc600000000ff */
[----:B------:R-:W-:Y:S01]  /*5eb0*/  IMAD.MOV.U32 R73, RZ, RZ, R94 ;  /* 0x000000ffff497224 */ /* 0x000fe200078e005e */
[----:B---3--:R-:W-:Y:S01]  /*5ec0*/  HMMA.16816.F32 R128, R4, R16, R128 ;  /* 0x000000100480723c */ /* 0x008fe20000001880 */
[----:B------:R-:W-:Y:S01]  /*5ed0*/  MOV R74, R95 ;  /* 0x0000005f004a7202 */ /* 0x000fe20000000f00 */
[----:B------:R-:W-:Y:S01]  /*5ee0*/  IMAD.MOV.U32 R75, RZ, RZ, R96 ;  /* 0x000000ffff4b7224 */ /* 0x000fe200078e0060 */
[----:B------:R-:W-:-:S05]  /*5ef0*/  F2FP.PACK_AB R96, R49, R48 ;  /* 0x000000303160723e */ /* 0x000fca00000000ff */
[C---:B------:R-:W-:Y:S01]  /*5f00*/  HMMA.16816.F32 R60, R4.reuse, R18, R80 ;  /* 0x00000012043c723c */ /* 0x040fe20000001850 */
[----:B------:R-:W3:Y:S04]  /*5f10*/  LDSM.16.MT88.4 R16, [R0+0x5100] ;  /* 0x005100000010783b */ /* 0x000ee80000004200 */
[----:B------:R-:W-:Y:S03]  /*5f20*/  LDSM.16.MT88.4 R80, [R2+0x8900] ;  /* 0x008900000250783b */ /* 0x000fe60000004200 */
[C---:B-1----:R-:W-:Y:S01]  /*5f30*/  HMMA.16816.F32 R136, R4.reuse, R20, R136 ;  /* 0x000000140488723c */ /* 0x042fe20000001888 */
[----:B------:R1:W-:Y:S07]  /*5f40*/  MUFU.EX2 R21, R9 ;  /* 0x0000000900157308 */ /* 0x0003ee0000000800 */
[C---:B------:R-:W-:Y:S07]  /*5f50*/  HMMA.16816.F32 R24, R4.reuse, R26, R56 ;  /* 0x0000001a0418723c */ /* 0x040fee0000001838 */
[----:B------:R-:W-:Y:S01]  /*5f60*/  IMAD.MOV.U32 R59, RZ, RZ, R162 ;  /* 0x000000ffff3b7224 */ /* 0x000fe200078e00a2 */
[----:B------:R-:W-:Y:S01]  /*5f70*/  MOV R57, R149 ;  /* 0x0000009500397202 */ /* 0x000fe20000000f00 */
[----:B-1----:R-:W-:Y:S01]  /*5f80*/  FFMA.FTZ R9, R119, c[0x0][0x2d0], -R8 ;  /* 0x0000b40077097a23 */ /* 0x002fe20000010808 */
[C---:B--2---:R-:W-:Y:S01]  /*5f90*/  HMMA.16816.F32 R68, R4.reuse, R12, R124 ;  /* 0x0000000c0444723c */ /* 0x044fe2000000187c */
[----:B------:R-:W-:Y:S01]  /*5fa0*/  LDSM.16.MT88.4 R116, [R2+0x2900] ;  /* 0x002900000274783b */ /* 0x000fe20000004200 */
[----:B------:R-:W-:Y:S01]  /*5fb0*/  IMAD.MOV.U32 R56, RZ, RZ, R148 ;  /* 0x000000ffff387224 */ /* 0x000fe200078e0094 */
[----:B------:R1:W2:Y:S01]  /*5fc0*/  MUFU.EX2 R40, R9 ;  /* 0x0000000900287308 */ /* 0x0002a20000000800 */
[----:B------:R-:W-:Y:S01]  /*5fd0*/  IMAD.MOV.U32 R58, RZ, RZ, R150 ;  /* 0x000000ffff3a7224 */ /* 0x000fe200078e0096 */
[----:B------:R-:W-:Y:S03]  /*5fe0*/  LDSM.16.MT88.4 R124, [R236+0x2900] ;  /* 0x00290000ec7c783b */ /* 0x000fe60000004200 */
[C---:B------:R-:W-:Y:S01]  /*5ff0*/  HMMA.16816.F32 R84, R4.reuse, R14, R84 ;  /* 0x0000000e0454723c */ /* 0x040fe20000001854 */
[----:B------:R-:W4:Y:S07]  /*6000*/  LDSM.16.MT88.4 R12, [R103+0x8100] ;  /* 0x00810000670c783b */ /* 0x000f2e0000004200 */
[----:B---3--:R-:W-:Y:S01]  /*6010*/  HMMA.16816.F32 R160, R4, R16, R108 ;  /* 0x0000001004a0723c */ /* 0x008fe2000000186c */
[----:B------:R-:W-:Y:S01]  /*6020*/  LDSM.16.MT88.4 R108, [R103+0x2900] ;  /* 0x00290000676c783b */ /* 0x000fe20000004200 */
[--C-:B-1----:R-:W-:Y:S01]  /*6030*/  FFMA.FTZ R9, R248, c[0x0][0x2d0], -R8.reuse ;  /* 0x0000b400f8097a23 */ /* 0x102fe20000010808 */
[----:B--2---:R-:W-:Y:S01]  /*6040*/  F2FP.PACK_AB R97, R40, R21 ;  /* 0x000000152861723e */ /* 0x004fe200000000ff */
[----:B------:R-:W-:-:S02]  /*6050*/  FFMA.FTZ R8, R52, c[0x0][0x2d0], -R8 ;  /* 0x0000b40034087a23 */ /* 0x000fc40000010808 */
[----:B------:R-:W-:Y:S01]  /*6060*/  IMAD.MOV.U32 R248, RZ, RZ, R53 ;  /* 0x000000fffff87224 */ /* 0x000fe200078e0035 */
[----:B------:R-:W-:Y:S01]  /*6070*/  MUFU.EX2 R41, R9 ;  /* 0x0000000900297308 */ /* 0x000fe20000000800 */
[C---:B------:R-:W-:Y:S01]  /*6080*/  HMMA.16816.F32 R52, R4.reuse, R22, R132 ;  /* 0x000000160434723c */ /* 0x040fe20000001884 */
[----:B------:R-:W-:Y:S06]  /*6090*/  LDSM.16.MT88.4 R132, [R0+0x2900] ;  /* 0x002900000084783b */ /* 0x000fec0000004200 */
[----:B------:R-:W-:Y:S01]  /*60a0*/  IMAD.MOV.U32 R22, RZ, RZ, R11 ;  /* 0x000000ffff167224 */ /* 0x000fe200078e000b */
[----:B------:R1:W2:Y:S01]  /*60b0*/  MUFU.EX2 R20, R8 ;  /* 0x0000000800147308 */ /* 0x0002a20000000800 */
[----:B------:R-:W-:Y:S01]  /*60c0*/  HMMA.16816.F32 R92, R4, R18, R164 ;  /* 0x00000012045c723c */ /* 0x000fe200000018a4 */
[----:B------:R-:W3:Y:S01]  /*60d0*/  LDSM.16.MT88.4 R16, [R0+0x8100] ;  /* 0x008100000010783b */ /* 0x000ee20000004200 */
[----:B------:R-:W-:-:S03]  /*60e0*/  MOV R23, R151 ;  /* 0x0000009700177202 */ /* 0x000fc60000000f00 */
[----:B------:R-:W-:Y:S04]  /*60f0*/  LDSM.16.MT88.4 R148, [R2+0x5900] ;  /* 0x005900000294783b */ /* 0x000fe80000004200 */
[----:B-1----:R-:W1:Y:S01]  /*6100*/  LDSM.16.MT88.4 R8, [R236+0x8100] ;  /* 0x00810000ec08783b */ /* 0x002e620000004200 */
[----:B--2---:R-:W-:Y:S01]  /*6110*/  F2FP.PACK_AB R99, R20, R41 ;  /* 0x000000291463723e */ /* 0x004fe200000000ff */
[C---:B----4-:R-:W-:Y:S07]  /*6120*/  HMMA.16816.F32 R164, R4.reuse, R12, R192 ;  /* 0x0000000c04a4723c */ /* 0x050fee00000018c0 */
[----:B------:R-:W-:Y:S01]  /*6130*/  IMAD.MOV.U32 R192, RZ, RZ, R64 ;  /* 0x000000ffffc07224 */ /* 0x000fe200078e0040 */
[----:B------:R-:W-:Y:S01]  /*6140*/  HMMA.16816.F32 R12, R4, R14, R172 ;  /* 0x0000000e040c723c */ /* 0x000fe200000018ac */
[----:B------:R-:W-:Y:S01]  /*6150*/  MOV R193, R75 ;  /* 0x0000004b00c17202 */ /* 0x000fe20000000f00 */
[----:B------:R-:W-:Y:S01]  /*6160*/  IMAD.MOV.U32 R194, RZ, RZ, R74 ;  /* 0x000000ffffc27224 */ /* 0x000fe200078e004a */
[----:B------:R-:W-:-:S02]  /*6170*/  MOV R195, R73 ;  /* 0x0000004900c37202 */ /* 0x000fc40000000f00 */
[----:B------:R-:W-:Y:S03]  /*6180*/  LDSM.16.MT88.4 R72, [R103+0x8900] ;  /* 0x008900006748783b */ /* 0x000fe60000004200 */
[C---:B------:R-:W-:Y:S08]  /*6190*/  HMMA.16816.F32 R112, R96.reuse, R116, R112 ;  /* 0x000000746070723c */ /* 0x040ff00000001870 */
[----:B------:R-:W-:Y:S08]  /*61a0*/  HMMA.16816.F32 R116, R96, R118, R24 ;  /* 0x000000766074723c */ /* 0x000ff00000001818 */
[C---:B---3--:R-:W-:Y:S08]  /*61b0*/  HMMA.16816.F32 R24, R4.reuse, R16, R180 ;  /* 0x000000100418723c */ /* 0x048ff000000018b4 */
[C---:B-1----:R-:W-:Y:S07]  /*61c0*/  HMMA.16816.F32 R172, R4.reuse, R10, R88 ;  /* 0x0000000a04ac723c */ /* 0x042fee0000001858 */
[----:B------:R-:W-:Y:S01]  /*61d0*/  MOV R11, R67 ;  /* 0x00000043000b7202 */ /* 0x000fe20000000f00 */
[----:B------:R-:W-:Y:S01]  /*61e0*/  IMAD.MOV.U32 R88, RZ, RZ, R56 ;  /* 0x000000ffff587224 */ /* 0x000fe200078e0038 */
[----:B------:R-:W-:Y:S01]  /*61f0*/  MOV R89, R57 ;  /* 0x0000003900597202 */ /* 0x000fe20000000f00 */
[----:B------:R-:W-:Y:S01]  /*6200*/  IMAD.MOV.U32 R90, RZ, RZ, R58 ;  /* 0x000000ffff5a7224 */ /* 0x000fe200078e003a */
[----:B------:R-:W-:Y:S01]  /*6210*/  HMMA.16816.F32 R168, R4, R8, R168 ;  /* 0x0000000804a8723c */ /* 0x000fe200000018a8 */
[----:B------:R-:W-:-:S02]  /*6220*/  MOV R91, R59 ;  /* 0x0000003b005b7202 */ /* 0x000fc40000000f00 */
[----:B------:R-:W-:Y:S01]  /*6230*/  FADD.FTZ R2, R90, R89 ;  /* 0x000000595a027221 */ /* 0x000fe20000010000 */
[----:B------:R-:W-:Y:S03]  /*6240*/  LDSM.16.MT88.4 R56, [R236+0x5900] ;  /* 0x00590000ec38783b */ /* 0x000fe60000004200 */
[----:B------:R-:W-:Y:S01]  /*6250*/  MOV R8, R65 ;  /* 0x0000004100087202 */ /* 0x000fe20000000f00 */
[----:B------:R-:W-:Y:S01]  /*6260*/  HMMA.16816.F32 R16, R4, R18, R140 ;  /* 0x000000120410723c */ /* 0x000fe2000000188c */
[----:B------:R-:W-:Y:S01]  /*6270*/  IMAD.MOV.U32 R9, RZ, RZ, R66 ;  /* 0x000000ffff097224 */ /* 0x000fe200078e0042 */
[----:B------:R-:W1:Y:S02]  /*6280*/  LDSM.16.MT88.4 R140, [R103+0x5900] ;  /* 0x00590000678c783b */ /* 0x000e640000004200 */
[----:B------:R-:W-:Y:S02]  /*6290*/  FADD.FTZ R2, R8, R2 ;  /* 0x0000000208027221 */ /* 0x000fe40000010000 */
[----:B------:R-:W2:Y:S01]  /*62a0*/  LDSM.16.MT88.4 R64, [R0+0x5900] ;  /* 0x005900000040783b */ /* 0x000ea20000004200 */
[----:B------:R-:W-:Y:S01]  /*62b0*/  FADD.FTZ R4, R88, R11 ;  /* 0x0000000b58047221 */ /* 0x000fe20000010000 */
[----:B------:R-:W-:Y:S01]  /*62c0*/  HMMA.16816.F32 R128, R96, R132, R128 ;  /* 0x000000846080723c */ /* 0x000fe20000001880 */
[----:B------:R-:W-:-:S02]  /*62d0*/  FADD.FTZ R2, R192, R2 ;  /* 0x00000002c0027221 */ /* 0x000fc40000010000 */
[----:B------:R-:W-:Y:S02]  /*62e0*/  FADD.FTZ R4, R91, R4 ;  /* 0x000000045b047221 */ /* 0x000fe40000010000 */
[----:B------:R-:W-:Y:S01]  /*62f0*/  FADD.FTZ R2, R194, R2 ;  /* 0x00000002c2027221 */ /* 0x000fe20000010000 */
[----:B------:R-:W3:Y:S01]  /*6300*/  LDSM.16.MT88.4 R88, [R236+0x8900] ;  /* 0x00890000ec58783b */ /* 0x000ee20000004200 */
[----:B------:R-:W-:Y:S01]  /*6310*/  FADD.FTZ R4, R9, R4 ;  /* 0x0000000409047221 */ /* 0x000fe20000010000 */
[----:B------:R-:W-:Y:S01]  /*6320*/  HMMA.16816.F32 R132, R96, R134, R60 ;  /* 0x000000866084723c */ /* 0x000fe2000000183c */
[----:B------:R-:W-:Y:S01]  /*6330*/  FADD.FTZ R2, R22, R2 ;  /* 0x0000000216027221 */ /* 0x000fe20000010000 */
[----:B------:R4:W5:Y:S01]  /*6340*/  LDSM.16.MT88.4 R8, [R0+0x8900] ;  /* 0x008900000008783b */ /* 0x0009620000004200 */
[----:B------:R-:W-:-:S04]  /*6350*/  FADD.FTZ R4, R193, R4 ;  /* 0x00000004c1047221 */ /* 0x000fc80000010000 */
[----:B------:R-:W-:Y:S01]  /*6360*/  FADD.FTZ R4, R195, R4 ;  /* 0x00000004c3047221 */ /* 0x000fe20000010000 */
[C---:B------:R-:W-:Y:S03]  /*6370*/  HMMA.16816.F32 R144, R96.reuse, R148, R144 ;  /* 0x000000946090723c */ /* 0x040fe60000001890 */
[----:B------:R-:W-:Y:S02]  /*6380*/  FADD.FTZ R5, R23, R4 ;  /* 0x0000000417057221 */ /* 0x000fe40000010000 */
[----:B------:R-:W-:Y:S02]  /*6390*/  FADD.FTZ R4, R244, R2 ;  /* 0x00000002f4047221 */ /* 0x000fe40000010000 */
[----:B------:R-:W-:Y:S01]  /*63a0*/  FADD.FTZ R2, R245, R5 ;  /* 0x00000005f5027221 */ /* 0x000fe20000010000 */
[----:B------:R-:W-:Y:S03]  /*63b0*/  HMMA.16816.F32 R76, R96, R80, R76 ;  /* 0x00000050604c723c */ /* 0x000fe6000000184c */
[----:B------:R-:W-:-:S04]  /*63c0*/  FADD.FTZ R2, R243, R2 ;  /* 0x00000002f3027221 */ /* 0x000fc80000010000 */
[----:B------:R-:W-:Y:S01]  /*63d0*/  FADD.FTZ R2, R251, R2 ;  /* 0x00000002fb027221 */ /* 0x000fe20000010000 */
[C---:B------:R-:W-:Y:S01]  /*63e0*/  HMMA.16816.F32 R104, R96.reuse, R108, R104 ;  /* 0x0000006c6068723c */ /* 0x040fe20000001868 */
[----:B----4-:R-:W-:Y:S02]  /*63f0*/  FADD.FTZ R0, R242, R4 ;  /* 0x00000004f2007221 */ /* 0x010fe40000010000 */
[----:B------:R-:W-:Y:S02]  /*6400*/  FADD.FTZ R2, R247, R2 ;  /* 0x00000002f7027221 */ /* 0x000fe40000010000 */
[----:B------:R-:W-:Y:S02]  /*6410*/  FADD.FTZ R0, R252, R0 ;  /* 0x00000000fc007221 */ /* 0x000fe40000010000 */
[----:B------:R-:W-:Y:S01]  /*6420*/  FADD.FTZ R2, R248, R2 ;  /* 0x00000002f8027221 */ /* 0x000fe20000010000 */
[----:B-1----:R-:W-:Y:S01]  /*6430*/  HMMA.16816.F32 R136, R96, R140, R136 ;  /* 0x0000008c6088723c */ /* 0x002fe20000001888 */
        /* <DEDUP_REMOVED lines=18> */
[----:B--2---:R-:W-:Y:S01]  /*6560*/  HMMA.16816.F32 R60, R96, R64, R160 ;  /* 0x00000040603c723c */ /* 0x004fe200000018a0 */
[----:B------:R-:W-:-:S04]  /*6570*/  FADD.FTZ R0, R50, R0 ;  /* 0x0000000032007221 */ /* 0x000fc80000010000 */
[----:B------:R-:W-:Y:S02]  /*6580*/  FADD.FTZ R2, R51, R0 ;  /* 0x0000000033027221 */ /* 0x000fe40000010000 */
        /* <DEDUP_REMOVED lines=14> */
[C---:B---3--:R-:W-:Y:S02]  /*6670*/  HMMA.16816.F32 R84, R96.reuse, R88, R168 ;  /* 0x000000586054723c */ /* 0x048fe400000018a8 */
[----:B------:R1:W-:Y:S06]  /*6680*/  STL [R1+0xc], R4 ;  /* 0x00000c0401007387 */ /* 0x0003ec0000100800 */
[C---:B------:R-:W-:Y:S08]  /*6690*/  HMMA.16816.F32 R148, R96.reuse, R150, R28 ;  /* 0x000000966094723c */ /* 0x040ff0000000181c */
[C---:B------:R-:W-:Y:S08]  /*66a0*/  HMMA.16816.F32 R80, R96.reuse, R82, R32 ;  /* 0x000000526050723c */ /* 0x040ff00000001820 */
[C---:B------:R-:W-:Y:S08]  /*66b0*/  HMMA.16816.F32 R108, R96.reuse, R110, R36 ;  /* 0x0000006e606c723c */ /* 0x040ff00000001824 */
[C---:B------:R-:W-:Y:S08]  /*66c0*/  HMMA.16816.F32 R124, R96.reuse, R126, R44 ;  /* 0x0000007e607c723c */ /* 0x040ff0000000182c */
[C---:B------:R-:W-:Y:S08]  /*66d0*/  HMMA.16816.F32 R72, R96.reuse, R74, R12 ;  /* 0x0000004a6048723c */ /* 0x040ff0000000180c */
[C---:B------:R-:W-:Y:S08]  /*66e0*/  HMMA.16816.F32 R88, R96.reuse, R90, R172 ;  /* 0x0000005a6058723c */ /* 0x040ff000000018ac */
[C---:B-----5:R-:W-:Y:S08]  /*66f0*/  HMMA.16816.F32 R92, R96.reuse, R8, R24 ;  /* 0x00000008605c723c */ /* 0x060ff00000001818 */
[----:B------:R-:W-:Y:S01]  /*6700*/  HMMA.16816.F32 R96, R96, R10, R16 ;  /* 0x0000000a6060723c */ /* 0x000fe20000001810 */
[----:B------:R-:W-:Y:S07]  /*6710*/  @!P0 BRA `(.L_x_1149) ;  /* 0x0000023000008947 */ /* 0x000fee0003800000 */
[----:B-1----:R-:W2:Y:S04]  /*6720*/  LDL.64 R242, [R1+0x18] ;  /* 0x0000180001f27983 */ /* 0x002ea80000100a00 */
[----:B------:R-:W3:Y:S01]  /*6730*/  LDL R248, [R1+0x8] ;  /* 0x0000080001f87983 */ /* 0x000ee20000100800 */
[----:B------:R-:W-:Y:S01]  /*6740*/  UIADD3 UR5, UR28, -0x3, URZ ;  /* 0xfffffffd1c057890 */ /* 0x000fe2000fffe03f */
[----:B------:R-:W-:-:S02]  /*6750*/  IMAD.MOV.U32 R247, RZ, RZ, c[0x0][0x1e0] ;  /* 0x00007800fff77624 */ /* 0x000fc400078e00ff */
[----:B------:R-:W-:Y:S01]  /*6760*/  IMAD.MOV.U32 R251, RZ, RZ, c[0x0][0x1e4] ;  /* 0x00007900fffb7624 */ /* 0x000fe200078e00ff */
[----:B------:R-:W-:Y:S01]  /*6770*/  USHF.R.S32.HI UR4, URZ, 0x1f, UR5 ;  /* 0x0000001f3f047899 */ /* 0x000fe20008011405 */
[C---:B------:R-:W-:Y:S01]  /*6780*/  IMAD.SHL.U32 R8, R247.reuse, 0x40, RZ ;  /* 0x00000040f7087824 */ /* 0x040fe200078e00ff */
[----:B------:R-:W-:Y:S01]  /*6790*/  UIMAD UR6, UR6, UR5, URZ ;  /* 0x00000005060672a4 */ /* 0x000fe2000f8e023f */
[----:B------:R-:W-:Y:S01]  /*67a0*/  IMAD.U32 R6, RZ, RZ, UR5 ;  /* 0x00000005ff067e24 */ /* 0x000fe2000f8e00ff */
[----:B------:R-:W-:Y:S02]  /*67b0*/  SHF.L.U64.HI R2, R247, 0x6, R251 ;  /* 0x00000006f7027819 */ /* 0x000fe400000102fb */
[----:B------:R-:W-:Y:S01]  /*67c0*/  UIMAD UR4, UR4, UR18, UR6 ;  /* 0x00000012040472a4 */ /* 0x000fe2000f8e0206 */
[----:B--2---:R-:W-:-:S05]  /*67d0*/  IMAD.WIDE.U32 R6, R6, UR18, R242 ;  /* 0x0000001206067c25 */ /* 0x004fca000f8e00f2 */
[----:B------:R-:W-:Y:S02]  /*67e0*/  IADD3 R0, R7, UR4, RZ ;  /* 0x0000000407007c10 */ /* 0x000fe4000fffe0ff */
[----:B------:R-:W-:-:S04]  /*67f0*/  LEA R4, P0, R6, c[0x0][0x1c8], 0x1 ;  /* 0x0000720006047a11 */ /* 0x000fc800078008ff */
[----:B------:R-:W-:Y:S02]  /*6800*/  LEA.HI.X R5, R6, c[0x0][0x1cc], R0, 0x1, P0 ;  /* 0x0000730006057a11 */ /* 0x000fe400000f0c00 */
[--C-:B------:R-:W-:Y:S02]  /*6810*/  IADD3 R12, P6, P5, R8, 0x80, R4.reuse ;  /* 0x00000080080c7810 */ /* 0x100fe40007dde004 */
[-C--:B------:R-:W-:Y:S01]  /*6820*/  IADD3 R6, P0, R4, R8.reuse, RZ ;  /* 0x0000000804067210 */ /* 0x080fe20007f1e0ff */
[----:B------:R-:W-:Y:S01]  /*6830*/  @!PT LDS RZ, [RZ] ;  /* 0x00000000fffff984 */ /* 0x000fe20000000800 */
[----:B------:R-:W-:Y:S01]  /*6840*/  @!PT LDS RZ, [RZ] ;  /* 0x00000000fffff984 */ /* 0x000fe20000000800 */
[----:B------:R-:W-:Y:S01]  /*6850*/  @!PT LDS RZ, [RZ] ;  /* 0x00000000fffff984 */ /* 0x000fe20000000800 */
[----:B---3--:R1:W-:Y:S01]  /*6860*/  LDGSTS.E.BYPASS.LTC128B.128 [R248+0x12100], [R4.64], !P4 ;  /* 0x1210000004f87fae */ /* 0x0083e2000e101d58 */
[--C-:B------:R-:W-:Y:S02]  /*6870*/  IADD3.X R13, R2, RZ, R5.reuse, P6, P5 ;  /* 0x000000ff020d7210 */ /* 0x100fe400037ea405 */
        /* <DEDUP_REMOVED lines=13> */
.L_x_1149:
[----:B-1----:R-:W-:Y:S01]  /*6950*/  ULDC.64 UR4, c[0x0][0x2c8] ;  /* 0x0000b20000047ab9 */ /* 0x002fe20000000a00 */
[----:B------:R-:W0:Y:S01]  /*6960*/  LDGDEPBAR ;  /* 0x00000000000079af */ /* 0x000e220000000000 */
[----:B------:R-:W-:-:S02]  /*6970*/  UIMAD.WIDE.U32 UR6, UR8, UR4, URZ ;  /* 0x00000004080672a5 */ /* 0x000fc4000f8e003f */
[----:B------:R-:W-:Y:S02]  /*6980*/  UIADD3 UR28, UR28, -0x2, URZ ;  /* 0xfffffffe1c1c7890 */ /* 0x000fe4000fffe03f */
[----:B------:R-:W-:Y:S02]  /*6990*/  @UP2 USHF.R.U32.HI UR8, URZ, UR5, UR7 ;  /* 0x000000053f082299 */ /* 0x000fe40008011607 */
[----:B------:R-:W-:Y:S02]  /*69a0*/  UMOV UR12, URZ ;  /* 0x0000003f000c7c82 */ /* 0x000fe40008000000 */
[----:B------:R-:W-:-:S04]  /*69b0*/  UIADD3 UR8, UR8, UR14, -UR16 ;  /* 0x0000000e08087290 */ /* 0x000fc8000fffe810 */
[----:B------:R-:W-:-:S04]  /*69c0*/  UIMAD.WIDE UR4, UR8, 0x2aaaaaab, URZ ;  /* 0x2aaaaaab080478a5 */ /* 0x000fc8000f8e023f */
[----:B------:R-:W-:-:S04]  /*69d0*/  USHF.R.U32.HI UR13, URZ, 0x1f, UR5 ;  /* 0x0000001f3f0d7899 */ /* 0x000fc80008011605 */
[----:B------:R-:W-:-:S03]  /*69e0*/  ULEA.HI.SX32 UR13, UR5, UR13, 0x1c ;  /* 0x0000000d050d7291 */ /* 0x000fc6000f8fe23f */
[----:B------:R-:W-:Y:S02]  /*69f0*/  UMOV UR5, 0x1 ;  /* 0x0000000100057882 */ /* 0x000fe40000000000 */
[----:B------:R-:W-:-:S04]  /*6a00*/  UISETP.LT.AND UP0, UPT, URZ, UR13, UPT ;  /* 0x0000000d3f00728c */ /* 0x000fc8000bf01270 */
[----:B------:R-:W-:-:S04]  /*6a10*/  USEL UR13, URZ, UR13, !UP0 ;  /* 0x0000000d3f0d7287 */ /* 0x000fc8000c000000 */
[----:B------:R-:W-:-:S06]  /*6a20*/  UISETP.GE.AND UP0, UPT, UR28, UR13, UPT ;  /* 0x0000000d1c00728c */ /* 0x000fcc000bf06270 */
[----:B------:R-:W-:-:S13]  /*6a30*/  PLOP3.LUT P0, PT, PT, PT, UP0, 0x80, 0x0 ;  /* 0x000000000000781c */ /* 0x000fda0003f0f008 */
[----:B------:R-:W-:Y:S05]  /*6a40*/  @!P0 BRA `(.L_x_1150) ;  /* 0x0000489000008947 */ /* 0x000fea0003800000 */
[----:B------:R-:W2:Y:S01]  /*6a50*/  LDL R0, [R1+0x4] ;  /* 0x0000040001007983 */ /* 0x000ea20000100800 */
[----:B------:R-:W-:Y:S01]  /*6a60*/  PLOP3.LUT P5, PT, PT, PT, UP2, 0x80, 0x0 ;  /* 0x000000000000781c */ /* 0x000fe20003faf028 */
[----:B------:R-:W-:Y:S01]  /*6a70*/  IMAD.MOV.U32 R239, RZ, RZ, 0x20 ;  /* 0x00000020ffef7424 */ /* 0x000fe200078e00ff */
[----:B------:R-:W-:Y:S01]  /*6a80*/  PLOP3.LUT P0, PT, PT, PT, UP2, 0x80, 0x0 ;  /* 0x000000000000781c */ /* 0x000fe20003f0f028 */
[----:B------:R-:W-:Y:S01]  /*6a90*/  IMAD.MOV.U32 R102, RZ, RZ, R3 ;  /* 0x000000ffff667224 */ /* 0x000fe200078e0003 */
[----:B------:R-:W-:Y:S01]  /*6aa0*/  UMOV UR12, URZ ;  /* 0x0000003f000c7c82 */ /* 0x000fe20008000000 */
[----:B------:R-:W-:Y:S01]  /*6ab0*/  IMAD.MOV.U32 R101, RZ, RZ, R100 ;  /* 0x000000ffff657224 */ /* 0x000fe200078e0064 */
[----:B------:R-:W-:Y:S01]  /*6ac0*/  SEL R239, R239, 0xffffffe0, !P1 ;  /* 0xffffffe0efef7807 */ /* 0x000fe20004800000 */
[----:B------:R-:W-:Y:S02]  /*6ad0*/  UMOV UR5, 0x1 ;  /* 0x0000000100057882 */ /* 0x000fe40000000000 */
[----:B------:R-:W-:-:S02]  /*6ae0*/  UMOV UR15, UR28 ;  /* 0x0000001c000f7c82 */ /* 0x000fc40008000000 */
[----:B------:R-:W-:Y:S02]  /*6af0*/  ULDC.64 UR8, c[0x0][0x208] ;  /* 0x0000820000087ab9 */ /* 0x000fe40000000a00 */
[----:B------:R-:W-:Y:S01]  /*6b00*/  ULDC.64 UR6, c[0x0][0x1e0] ;  /* 0x0000780000067ab9 */ /* 0x000fe20000000a00 */
[----:B--2---:R-:W-:-:S05]  /*6b10*/  @P5 IMAD.HI.U32 R0, R0, c[0x0][0x2c8], RZ ;  /* 0x0000b20000005a27 */ /* 0x004fca00078e00ff */
[----:B------:R-:W-:-:S05]  /*6b20*/  @P0 SHF.R.U32.HI R0, RZ, c[0x0][0x2cc], R0 ;  /* 0x0000b300ff000a19 */ /* 0x000fca0000011600 */
[----:B------:R1:W-:Y:S02]  /*6b30*/  @P0 STL [R1], R0 ;  /* 0x0000000001000387 */ /* 0x0003e40000100800 */
.L_x_1151:
[----:B------:R-:W2:Y:S01]  /*6b40*/  LDL.64 R38, [R1+0x20] ;  /* 0x0000200001267983 */ /* 0x000ea20000100a00 */
[----:B------:R-:W-:Y:S04]  /*6b50*/  DEPBAR.LE SB0, 0x2 ;  /* 0x000080800000791a */ /* 0x000fe80000000000 */
[----:B------:R-:W-:Y:S01]  /*6b60*/  MOV R3, UR5 ;  /* 0x0000000500037c02 */ /* 0x000fe20008000f00 */
[----:B------:R-:W3:Y:S01]  /*6b70*/  LDL.64 R36, [R1+0x28] ;  /* 0x0000280001247983 */ /* 0x000ee20000100a00 */
[----:B------:R-:W-:Y:S01]  /*6b80*/  UISETP.GE.AND UP0, UPT, UR15, 0x1, UPT ;  /* 0x000000010f00788c */ /* 0x000fe2000bf06270 */
[----:B------:R-:W-:Y:S01]  /*6b90*/  MOV R100, UR12 ;  /* 0x0000000c00647c02 */ /* 0x000fe20008000f00 */
[----:B------:R-:W-:Y:S01]  /*6ba0*/  UIADD3 UR28, UR15, -0x1, URZ ;  /* 0xffffffff0f1c7890 */ /* 0x000fe2000fffe03f */
[C---:B------:R-:W-:Y:S01]  /*6bb0*/  IMAD R48, R3.reuse, 0x9000, R237 ;  /* 0x0000900003307824 */ /* 0x040fe200078e02ed */
[----:B------:R-:W-:Y:S01]  /*6bc0*/  UIMAD UR4, UR5, 0x9000, URZ ;  /* 0x00009000050478a4 */ /* 0x000fe2000f8e023f */
[----:B------:R-:W4:Y:S04]  /*6bd0*/  LDL R46, [R1+0x8] ;  /* 0x00000800012e7983 */ /* 0x000f280000100800 */
[----:B------:R-:W-:Y:S01]  /*6be0*/  BAR.SYNC.DEFER_BLOCKING 0x0 ;  /* 0x0000000000007b1d */ /* 0x000fe20000010000 */
[----:B------:R-:W-:Y:S01]  /*6bf0*/  PLOP3.LUT P0, PT, PT, PT, UP0, 0x80, 0x0 ;  /* 0x000000000000781c */ /* 0x000fe20003f0f008 */
[----:B------:R-:W-:Y:S01]  /*6c00*/  @UP0 USHF.R.S32.HI UR17, URZ, 0x1f, UR28 ;  /* 0x0000001f3f110899 */ /* 0x000fe2000801141c */
[----:B------:R-:W-:Y:S01]  /*6c10*/  IMAD R3, R3, 0x9000, R233 ;  /* 0x0000900003037824 */ /* 0x000fe200078e02e9 */
[----:B------:R-:W-:Y:S02]  /*6c20*/  @UP0 UIMAD.WIDE.U32 UR18, UR28, UR8, URZ ;  /* 0x000000081c1202a5 */ /* 0x000fe4000f8e003f */
[----:B------:R-:W-:Y:S02]  /*6c30*/  @UP0 UIMAD UR17, UR17, UR8, URZ ;  /* 0x00000008111102a4 */ /* 0x000fe4000f8e023f */
[----:B-1----:R-:W-:Y:S01]  /*6c40*/  IADD3 R0, R239, R3, RZ ;  /* 0x00000003ef007210 */ /* 0x002fe20007ffe0ff */
[----:B------:R-:W-:Y:S01]  /*6c50*/  UISETP.GE.AND UP1, UPT, UR12, 0x1, UPT ;  /* 0x000000010c00788c */ /* 0x000fe2000bf26270 */
[----:B------:R-:W-:Y:S01]  /*6c60*/  MOV R2, UR18 ;  /* 0x0000001200027c02 */ /* 0x000fe20008000f00 */
[----:B------:R-:W-:Y:S04]  /*6c70*/  @UP0 UIMAD UR17, UR28, UR9, UR17 ;  /* 0x000000091c1102a4 */ /* 0x000fe8000f8e0211 */
[----:B------:R-:W-:Y:S04]  /*6c80*/  @UP0 UIADD3 UR17, UR19, UR17, URZ ;  /* 0x0000001113110290 */ /* 0x000fe8000fffe03f */
[----:B------:R-:W-:Y:S02]  /*6c90*/  @UP0 UIMAD UR17, UR17, 0x60, URZ ;  /* 0x00000060111108a4 */ /* 0x000fe4000f8e023f */
[----:B------:R-:W-:Y:S01]  /*6ca0*/  UISETP.GE.AND UP0, UPT, UR15, 0x2, UPT ;  /* 0x000000020f00788c */ /* 0x000fe2000bf06270 */
[----:B------:R-:W1:Y:S08]  /*6cb0*/  LDSM.16.M88.4 R8, [R48+0x12100] ;  /* 0x012100003008783b */ /* 0x000e700000000200 */
[----:B------:R-:W5:Y:S02]  /*6cc0*/  LDSM.16.M88.4 R16, [R48+0x12900] ;  /* 0x012900003010783b */ /* 0x000f640000000200 */
[----:B------:R-:W-:Y:S04]  /*6cd0*/  @UP0 UIADD3 UR18, UR15, -0x2, URZ ;  /* 0xfffffffe0f120890 */ /* 0x000fe8000fffe03f */
[----:B------:R-:W-:Y:S02]  /*6ce0*/  @UP0 UIMAD.WIDE.U32 UR20, UR18, UR6, URZ ;  /* 0x00000006121402a5 */ /* 0x000fe4000f8e003f */
[----:B------:R-:W5:Y:S08]  /*6cf0*/  LDSM.16.M88.4 R24, [R48+0x13100] ;  /* 0x013100003018783b */ /* 0x000f700000000200 */
[----:B------:R-:W4:Y:S04]  /*6d00*/  LDL R234, [R1+0x14] ;  /* 0x0000140001ea7983 */ /* 0x000f280000100800 */
[----:B------:R-:W5:Y:S08]  /*6d10*/  LDSM.16.M88.4 R32, [R48+0x13900] ;  /* 0x013900003020783b */ /* 0x000f700000000200 */
[----:B------:R-:W2:Y:S01]  /*6d20*/  LDSM.16.M88.4 R40, [R48+0x14100] ;  /* 0x014100003028783b */ /* 0x000ea20000000200 */
[C---:B-1----:R-:W-:Y:S07]  /*6d30*/  HMMA.16816.F32 R4, R152.reuse, R8, RZ ;  /* 0x000000089804723c */ /* 0x042fee00000018ff */
[----:B------:R-:W1:Y:S01]  /*6d40*/  LDSM.16.M88.4 R48, [R48+0x14900] ;  /* 0x014900003030783b */ /* 0x000e620000000200 */
[C---:B------:R-:W-:Y:S07]  /*6d50*/  HMMA.16816.F32 R8, R152.reuse, R10, RZ ;  /* 0x0000000a9808723c */ /* 0x040fee00000018ff */
[----:B------:R-:W1:Y:S01]  /*6d60*/  LDSM.16.M88.4 R160, [R0] ;  /* 0x0000000000a0783b */ /* 0x000e620000000200 */
[C---:B-----5:R-:W-:Y:S07]  /*6d70*/  HMMA.16816.F32 R12, R152.reuse, R16, RZ ;  /* 0x00000010980c723c */ /* 0x060fee00000018ff */
[----:B------:R-:W5:Y:S01]  /*6d80*/  LDSM.16.M88.4 R164, [R0+0x800] ;  /* 0x0008000000a4783b */ /* 0x000f620000000200 */
[C---:B------:R-:W-:Y:S07]  /*6d90*/  HMMA.16816.F32 R16, R152.reuse, R18, RZ ;  /* 0x000000129810723c */ /* 0x040fee00000018ff */
[----:B------:R-:W1:Y:S01]  /*6da0*/  LDSM.16.M88.4 R168, [R0+0x1000] ;  /* 0x0010000000a8783b */ /* 0x000e620000000200 */
[C---:B------:R-:W-:Y:S07]  /*6db0*/  HMMA.16816.F32 R20, R152.reuse, R24, RZ ;  /* 0x000000189814723c */ /* 0x040fee00000018ff */
[----:B------:R-:W1:Y:S01]  /*6dc0*/  LDSM.16.M88.4 R172, [R0+0x1800] ;  /* 0x0018000000ac783b */ /* 0x000e620000000200 */
[C---:B------:R-:W-:Y:S07]  /*6dd0*/  HMMA.16816.F32 R24, R152.reuse, R26, RZ ;  /* 0x0000001a9818723c */ /* 0x040fee00000018ff */
[----:B------:R-:W1:Y:S01]  /*6de0*/  LDSM.16.M88.4 R176, [R0+0x2000] ;  /* 0x0020000000b0783b */ /* 0x000e620000000200 */
[C---:B------:R-:W-:Y:S07]  /*6df0*/  HMMA.16816.F32 R28, R152.reuse, R32, RZ ;  /* 0x00000020981c723c */ /* 0x040fee00000018ff */
[----:B------:R-:W1:Y:S01]  /*6e00*/  LDSM.16.M88.4 R180, [R0+0x2800] ;  /* 0x0028000000b4783b */ /* 0x000e620000000200 */
[C---:B------:R-:W-:Y:S07]  /*6e10*/  HMMA.16816.F32 R32, R152.reuse, R34, RZ ;  /* 0x000000229820723c */ /* 0x040fee00000018ff */
[----:B------:R-:W4:Y:S01]  /*6e20*/  LDL R235, [R1] ;  /* 0x0000000001eb7983 */ /* 0x000f220000100800 */
[----:B--2---:R-:W-:Y:S01]  /*6e30*/  @P0 MOV R45, R39 ;  /* 0x00000027002d0202 */ /* 0x004fe20000000f00 */
[----:B---3--:R-:W-:Y:S02]  /*6e40*/  @P0 IMAD.MOV.U32 R44, RZ, RZ, R36 ;  /* 0x000000ffff2c0224 */ /* 0x008fe400078e0024 */
[C---:B------:R-:W-:Y:S02]  /*6e50*/  HMMA.16816.F32 R36, R152.reuse, R40, RZ ;  /* 0x000000289824723c */ /* 0x040fe400000018ff */
[----:B------:R-:W-:Y:S04]  /*6e60*/  @P0 IMAD.WIDE.U32 R44, R2, 0x60, R44 ;  /* 0x00000060022c0825 */ /* 0x000fe800078e002c */
[----:B----4-:R-:W-:Y:S01]  /*6e70*/  @P0 IMAD R100, R100, 0x9000, R46 ;  /* 0x0000900064640824 */ /* 0x010fe200078e022e */
[----:B------:R-:W-:Y:S01]  /*6e80*/  @P0 SHF.L.U32 R2, R44, 0x1, RZ ;  /* 0x000000012c020819 */ /* 0x000fe200000006ff */
[C---:B------:R-:W-:Y:S01]  /*6e90*/  HMMA.16816.F32 R40, R152.reuse, R42, RZ ;  /* 0x0000002a9828723c */ /* 0x040fe200000018ff */
[----:B------:R-:W-:Y:S01]  /*6ea0*/  @P0 IADD3 R194, R45, UR17, RZ ;  /* 0x000000112dc20c10 */ /* 0x000fe2000fffe0ff */
[----:B------:R-:W-:Y:S02]  /*6eb0*/  UIMAD UR17, UR15, -0x60, URZ ;  /* 0xffffffa00f1178a4 */ /* 0x000fe4000f8e023f */
[----:B------:R-:W-:Y:S02]  /*6ec0*/  @P0 IADD3 R192, P1, R2, c[0x0][0x1f8], RZ ;  /* 0x00007e0002c00a10 */ /* 0x000fe40007f3e0ff */
[----:B------:R-:W-:Y:S02]  /*6ed0*/  @P0 SHF.L.U64.HI R194, R44, 0x1, R194 ;  /* 0x000000012cc20819 */ /* 0x000fe400000102c2 */
[C---:B-1----:R-:W-:Y:S01]  /*6ee0*/  HMMA.16816.F32 R44, R152.reuse, R48, RZ ;  /* 0x00000030982c723c */ /* 0x042fe200000018ff */
[----:B------:R-:W-:Y:S03]  /*6ef0*/  @P0 IADD3 R228, P5, R2, 0x80, RZ ;  /* 0x0000008002e40810 */ /* 0x000fe60007fbe0ff */
[----:B------:R-:W-:Y:S02]  /*6f00*/  @P0 IADD3.X R193, R194, c[0x0][0x1fc], RZ, P1, !PT ;  /* 0x00007f00c2c10a10 */ /* 0x000fe40000ffe4ff */
[----:B------:R-:W-:Y:S02]  /*6f10*/  @P0 IADD3 R228, P1, R228, c[0x0][0x1f8], RZ ;  /* 0x00007e00e4e40a10 */ /* 0x000fe40007f3e0ff */
[----:B------:R-:W-:Y:S01]  /*6f20*/  HMMA.16816.F32 R48, R152, R50, RZ ;  /* 0x000000329830723c */ /* 0x000fe200000018ff */
[----:B------:R-:W-:Y:S01]  /*6f30*/  @!PT LDS RZ, [RZ] ;  /* 0x00000000fffff984 */ /* 0x000fe20000000800 */
[----:B------:R-:W-:Y:S01]  /*6f40*/  @!PT LDS RZ, [RZ] ;  /* 0x00000000fffff984 */ /* 0x000fe20000000800 */
[----:B------:R-:W-:Y:S01]  /*6f50*/  @!PT LDS RZ, [RZ] ;  /* 0x00000000fffff984 */ /* 0x000fe20000000800 */
[----:B------:R1:W-:Y:S03]  /*6f60*/  @P0 LDGSTS.E.BYPASS.LTC128B.128 [R100+0x100], [R192.64], !P4 ;  /* 0x00100000c0640fae */ /* 0x0003e6000e101d58 */
[--C-:B------:R-:W-:Y:S02]  /*6f70*/  @P0 IADD3.X R229, RZ, c[0x0][0x1fc], R194.reuse, P1, P5 ;  /* 0x00007f00ffe50a10 */ /* 0x100fe40000fea4c2 */
[----:B------:R-:W-:Y:S02]  /*6f80*/  @P0 IADD3 R2, P6, R2, 0x100, RZ ;  /* 0x0000010002020810 */ /* 0x000fe40007fde0ff */
[C---:B------:R-:W-:Y:S01]  /*6f90*/  HMMA.16816.F32 R4, R156.reuse, R160, R4 ;  /* 0x000000a09c04723c */ /* 0x040fe20000001804 */
[----:B------:R2:W-:Y:S06]  /*6fa0*/  @P0 LDGSTS.E.BYPASS.LTC128B.128 [R100+0x3100], [R228.64], !P3 ;  /* 0x03100000e4640fae */ /* 0x0005ec000d901d58 */
[----:B------:R-:W-:Y:S01]  /*6fb0*/  @P0 IADD3 R160, P1, R192, UR11, RZ ;  /* 0x0000000bc0a00c10 */ /* 0x000fe2000ff3e0ff */
[C---:B------:R-:W-:Y:S04]  /*6fc0*/  HMMA.16816.F32 R8, R156.reuse, R162, R8 ;  /* 0x000000a29c08723c */ /* 0x040fe80000001808 */
[----:B------:R-:W-:Y:S03]  /*6fd0*/  @P0 IADD3.X R161, R193, UR10, RZ, P1, !PT ;  /* 0x0000000ac1a10c10 */ /* 0x000fe60008ffe4ff */
[----:B------:R-:W-:Y:S01]  /*6fe0*/  @P0 IADD3 R162, P1, R160, UR11, RZ ;  /* 0x0000000ba0a20c10 */ /* 0x000fe2000ff3e0ff */
[C---:B-----5:R-:W-:Y:S04]  /*6ff0*/  HMMA.16816.F32 R12, R156.reuse, R164, R12 ;  /* 0x000000a49c0c723c */ /* 0x060fe8000000180c */
[----:B------:R-:W-:Y:S04]  /*7000*/  @P0 IADD3.X R163, R161, UR10, RZ, P1, !PT ;  /* 0x0000000aa1a30c10 */ /* 0x000fe80008ffe4ff */
[C---:B------:R-:W-:Y:S04]  /*7010*/  HMMA.16816.F32 R16, R156.reuse, R166, R16 ;  /* 0x000000a69c10723c */ /* 0x040fe80000001810 */
[----:B--2---:R-:W-:Y:S01]  /*7020*/  @P0 IADD3 R228, P5, R2, c[0x0][0x1f8], RZ ;  /* 0x00007e0002e40a10 */ /* 0x004fe20007fbe0ff */
[C---:B------:R-:W-:Y:S03]  /*7030*/  IMAD.IADD R2, R232.reuse, 0x1, R3 ;  /* 0x00000001e8027824 */ /* 0x040fe600078e0203 */
[C---:B------:R-:W-:Y:S04]  /*7040*/  HMMA.16816.F32 R20, R156.reuse, R168, R20 ;  /* 0x000000a89c14723c */ /* 0x040fe80000001814 */
[----:B------:R-:W-:Y:S04]  /*7050*/  @P0 IADD3.X R229, RZ, c[0x0][0x1fc], R194, P5, P6 ;  /* 0x00007f00ffe50a10 */ /* 0x000fe80002fec4c2 */
[C---:B------:R-:W-:Y:S01]  /*7060*/  HMMA.16816.F32 R24, R156.reuse, R170, R24 ;  /* 0x000000aa9c18723c */ /* 0x040fe20000001818 */
[----:B------:R2:W-:Y:S07]  /*7070*/  @P0 LDGSTS.E.BYPASS.LTC128B.128 [R100+0x6100], [R228.64], !P2 ;  /* 0x06100000e4640fae */ /* 0x0005ee000d101d58 */
[C---:B------:R-:W-:Y:S01]  /*7080*/  HMMA.16816.F32 R28, R156.reuse, R172, R28 ;  /* 0x000000ac9c1c723c */ /* 0x040fe2000000181c */
[----:B------:R1:W-:Y:S07]  /*7090*/  @P0 LDGSTS.E.BYPASS.LTC128B.128 [R100+0x1100], [R160.64], !P4 ;  /* 0x01100000a0640fae */ /* 0x0003ee000e101d58 */
[C---:B------:R-:W-:Y:S01]  /*70a0*/  HMMA.16816.F32 R32, R156.reuse, R174, R32 ;  /* 0x000000ae9c20723c */ /* 0x040fe20000001820 */
[----:B------:R1:W-:Y:S07]  /*70b0*/  @P0 LDGSTS.E.BYPASS.LTC128B.128 [R100+0x4100], [R160.64+0x80], !P3 ;  /* 0x04100080a0640fae */ /* 0x0003ee000d901d58 */
[C---:B------:R-:W-:Y:S01]  /*70c0*/  HMMA.16816.F32 R36, R156.reuse, R176, R36 ;  /* 0x000000b09c24723c */ /* 0x040fe20000001824 */
[----:B------:R1:W-:Y:S03]  /*70d0*/  @P0 LDGSTS.E.BYPASS.LTC128B.128 [R100+0x7100], [R160.64+0x100], !P2 ;  /* 0x07100100a0640fae */ /* 0x0003e6000d101d58 */
[----:B--2---:R-:W-:Y:S04]  /*70e0*/  IADD3 R228, R232, R0, RZ ;  /* 0x00000000e8e47210 */ /* 0x004fe80007ffe0ff */
[C---:B------:R-:W-:Y:S01]  /*70f0*/  HMMA.16816.F32 R40, R156.reuse, R178, R40 ;  /* 0x000000b29c28723c */ /* 0x040fe20000001828 */
[----:B------:R1:W-:Y:S07]  /*7100*/  @P0 LDGSTS.E.BYPASS.LTC128B.128 [R100+0x2100], [R162.64], !P4 ;  /* 0x02100000a2640fae */ /* 0x0003ee000e101d58 */
[C---:B------:R-:W-:Y:S01]  /*7110*/  HMMA.16816.F32 R44, R156.reuse, R180, R44 ;  /* 0x000000b49c2c723c */ /* 0x040fe2000000182c */
[----:B------:R1:W-:Y:S07]  /*7120*/  @P0 LDGSTS.E.BYPASS.LTC128B.128 [R100+0x5100], [R162.64+0x80], !P3 ;  /* 0x05100080a2640fae */ /* 0x0003ee000d901d58 */
[----:B------:R-:W-:Y:S01]  /*7130*/  HMMA.16816.F32 R48, R156, R182, R48 ;  /* 0x000000b69c30723c */ /* 0x000fe20000001830 */
[----:B------:R1:W-:Y:S01]  /*7140*/  @P0 LDGSTS.E.BYPASS.LTC128B.128 [R100+0x8100], [R162.64+0x100], !P2 ;  /* 0x08100100a2640fae */ /* 0x0003e2000d101d58 */
[----:B------:R-:W-:Y:S07]  /*7150*/  PLOP3.LUT P0, PT, PT, PT, UP2, 0x80, 0x0 ;  /* 0x000000000000781c */ /* 0x000fee0003f0f028 */
[----:B------:R-:W-:Y:S08]  /*7160*/  LDSM.16.M88.4 R164, [R2+0x800] ;  /* 0x0008000002a4783b */ /* 0x000ff00000000200 */
[----:B------:R-:W-:Y:S08]  /*7170*/  LDSM.16.M88.4 R168, [R2+0x1000] ;  /* 0x0010000002a8783b */ /* 0x000ff00000000200 */
[----:B------:R-:W-:Y:S01]  /*7180*/  LDSM.16.M88.4 R172, [R2+0x1800] ;  /* 0x0018000002ac783b */ /* 0x000fe20000000200 */
[----:B-1----:R-:W-:Y:S07]  /*7190*/  IADD3 R100, R239, R3, R232 ;  /* 0x00000003ef647210 */ /* 0x002fee0007ffe0e8 */
[----:B------:R-:W1:Y:S08]  /*71a0*/  LDSM.16.M88.4 R160, [R2] ;  /* 0x0000000002a0783b */ /* 0x000e700000000200 */
[----:B------:R-:W0:Y:S08]  /*71b0*/  LDGDEPBAR ;  /* 0x00000000000079af */ /* 0x000e300000000000 */
[----:B------:R-:W2:Y:S08]  /*71c0*/  LDSM.16.M88.4 R176, [R2+0x2000] ;  /* 0x0020000002b0783b */ /* 0x000eb00000000200 */
[----:B------:R-:W-:Y:S08]  /*71d0*/  LDSM.16.M88.4 R180, [R228+0x800] ;  /* 0x00080000e4b4783b */ /* 0x000ff00000000200 */
[----:B------:R-:W-:Y:S01]  /*71e0*/  LDSM.16.M88.4 R192, [R228+0x1000] ;  /* 0x00100000e4c0783b */ /* 0x000fe20000000200 */
[C---:B-1----:R-:W-:Y:S08]  /*71f0*/  HMMA.16816.F32 R4, R184.reuse, R160, R4 ;  /* 0x000000a0b804723c */ /* 0x042ff00000001804 */
[C---:B------:R-:W-:Y:S01]  /*7200*/  HMMA.16816.F32 R8, R184.reuse, R162, R8 ;  /* 0x000000a2b808723c */ /* 0x040fe20000001808 */
[----:B------:R-:W1:Y:S07]  /*7210*/  LDSM.16.M88.4 R160, [R2+0x2800] ;  /* 0x0028000002a0783b */ /* 0x000e6e0000000200 */
[C---:B------:R-:W-:Y:S08]  /*7220*/  HMMA.16816.F32 R12, R184.reuse, R164, R12 ;  /* 0x000000a4b80c723c */ /* 0x040ff0000000180c */
[C---:B------:R-:W-:Y:S01]  /*7230*/  HMMA.16816.F32 R16, R184.reuse, R166, R16 ;  /* 0x000000a6b810723c */ /* 0x040fe20000001810 */
[----:B------:R-:W3:Y:S07]  /*7240*/  LDSM.16.M88.4 R164, [R228] ;  /* 0x00000000e4a4783b */ /* 0x000eee0000000200 */
[C---:B------:R-:W-:Y:S08]  /*7250*/  HMMA.16816.F32 R20, R184.reuse, R168, R20 ;  /* 0x000000a8b814723c */ /* 0x040ff00000001814 */
[C---:B------:R-:W-:Y:S01]  /*7260*/  HMMA.16816.F32 R24, R184.reuse, R170, R24 ;  /* 0x000000aab818723c */ /* 0x040fe20000001818 */
[----:B------:R-:W4:Y:S07]  /*7270*/  LDSM.16.M88.4 R168, [R228+0x1800] ;  /* 0x00180000e4a8783b */ /* 0x000f2e0000000200 */
[C---:B------:R-:W-:Y:S08]  /*7280*/  HMMA.16816.F32 R28, R184.reuse, R172, R28 ;  /* 0x000000acb81c723c */ /* 0x040ff0000000181c */
[C---:B------:R-:W-:Y:S01]  /*7290*/  HMMA.16816.F32 R32, R184.reuse, R174, R32 ;  /* 0x000000aeb820723c */ /* 0x040fe20000001820 */
[----:B------:R-:W5:Y:S07]  /*72a0*/  LDSM.16.M88.4 R172, [R228+0x2000] ;  /* 0x00200000e4ac783b */ /* 0x000f6e0000000200 */
[C---:B--2---:R-:W-:Y:S08]  /*72b0*/  HMMA.16816.F32 R36, R184.reuse, R176, R36 ;  /* 0x000000b0b824723c */ /* 0x044ff00000001824 */
        /* <DEDUP_REMOVED lines=8> */
[C---:B------:R-:W-:Y:S08]  /*7340*/  HMMA.16816.F32 R12, R188.reuse, R180, R12 ;  /* 0x000000b4bc0c723c */ /* 0x040ff0000000180c */
[C---:B------:R-:W-:Y:S01]  /*7350*/  HMMA.16816.F32 R16, R188.reuse, R182, R16 ;  /* 0x000000b6bc10723c */ /* 0x040fe20000001810 */
[----:B------:R-:W-:Y:S07]  /*7360*/  LDSM.16.M88.4 R180, [R3+0x5000] ;  /* 0x0050000003b4783b */ /* 0x000fee0000000200 */
[C---:B------:R-:W-:Y:S08]  /*7370*/  HMMA.16816.F32 R20, R188.reuse, R192, R20 ;  /* 0x000000c0bc14723c */ /* 0x040ff00000001814 */
        /* <DEDUP_REMOVED lines=8> */
[C---:B--2---:R-:W-:Y:S08]  /*7400*/  HMMA.16816.F32 R44, R188.reuse, R176, R44 ;  /* 0x000000b0bc2c723c */ /* 0x044ff0000000182c */
        /* <DEDUP_REMOVED lines=14> */
[C---:B------:R-:W-:Y:S08]  /*74f0*/  HMMA.16816.F32 R36, R196.reuse, R180, R36 ;  /* 0x000000b4c424723c */ /* 0x040ff00000001824 */
        /* <DEDUP_REMOVED lines=21> */
[----:B------:R-:W-:Y:S01]  /*7650*/  HMMA.16816.F32 R48, R200, R182, R48 ;  /* 0x000000b6c830723c */ /* 0x000fe20000001830 */
[----:B------:R-:W-:Y:S07]  /*7660*/  LDSM.16.M88.4 R180, [R3+0x6800] ;  /* 0x0068000003b4783b */ /* 0x000fee0000000200 */
[C---:B--2---:R-:W-:Y:S08]  /*7670*/  HMMA.16816.F32 R4, R204.reuse, R176, R4 ;  /* 0x000000b0cc04723c */ /* 0x044ff00000001804 */
[C---:B------:R-:W-:Y:S01]  /*7680*/  HMMA.16816.F32 R8, R204.reuse, R178, R8 ;  /* 0x000000b2cc08723c */ /* 0x040fe20000001808 */
[----:B------:R-:W-:Y:S07]  /*7690*/  LDSM.16.M88.4 R176, [R228+0x3000] ;  /* 0x00300000e4b0783b */ /* 0x000fee0000000200 */
[C---:B-1----:R-:W-:Y:S01]  /*76a0*/  HMMA.16816.F32 R12, R204.reuse, R160, R12 ;  /* 0x000000a0cc0c723c */ /* 0x042fe2000000180c */
[----:B------:R-:W-:Y:S07]  /*76b0*/  LDSM.16.M88.4 R228, [R228+0x6000] ;  /* 0x00600000e4e4783b */ /* 0x000fee0000000200 */
[C---:B------:R-:W-:Y:S01]  /*76c0*/  HMMA.16816.F32 R16, R204.reuse, R162, R16 ;  /* 0x000000a2cc10723c */ /* 0x040fe20000001810 */
[----:B------:R-:W1:Y:S07]  /*76d0*/  LDSM.16.M88.4 R160, [R2+0x5800] ;  /* 0x0058000002a0783b */ /* 0x000e6e0000000200 */
[C---:B---3--:R-:W-:Y:S08]  /*76e0*/  HMMA.16816.F32 R20, R204.reuse, R164, R20 ;  /* 0x000000a4cc14723c */ /* 0x048ff00000001814 */
[C---:B------:R-:W-:Y:S01]  /*76f0*/  HMMA.16816.F32 R24, R204.reuse, R166, R24 ;  /* 0x000000a6cc18723c */ /* 0x040fe20000001818 */
[----:B------:R-:W2:Y:S07]  /*7700*/  LDSM.16.M88.4 R164, [R100+0x3800] ;  /* 0x0038000064a4783b */ /* 0x000eae0000000200 */
[C---:B----4-:R-:W-:Y:S08]  /*7710*/  HMMA.16816.F32 R28, R204.reuse, R168, R28 ;  /* 0x000000a8cc1c723c */ /* 0x050ff0000000181c */
[C---:B------:R-:W-:Y:S01]  /*7720*/  HMMA.16816.F32 R32, R204.reuse, R170, R32 ;  /* 0x000000aacc20723c */ /* 0x040fe20000001820 */
[----:B------:R-:W3:Y:S07]  /*7730*/  LDSM.16.M88.4 R168, [R100+0x4000] ;  /* 0x0040000064a8783b */ /* 0x000eee0000000200 */
[C---:B-----5:R-:W-:Y:S08]  /*7740*/  HMMA.16816.F32 R36, R204.reuse, R172, R36 ;  /* 0x000000accc24723c */ /* 0x060ff00000001824 */
[C---:B------:R-:W-:Y:S01]  /*7750*/  HMMA.16816.F32 R40, R204.reuse, R174, R40 ;  /* 0x000000aecc28723c */ /* 0x040fe20000001828 */
[----:B------:R-:W4:Y:S07]  /*7760*/  LDSM.16.M88.4 R172, [R100+0x4800] ;  /* 0x0048000064ac783b */ /* 0x000f2e0000000200 */
[C---:B-1----:R-:W-:Y:S08]  /*7770*/  HMMA.16816.F32 R44, R204.reuse, R160, R44 ;  /* 0x000000a0cc2c723c */ /* 0x042ff0000000182c */
[----:B------:R-:W-:Y:S01]  /*7780*/  HMMA.16816.F32 R48, R204, R162, R48 ;  /* 0x000000a2cc30723c */ /* 0x000fe20000001830 */
[----:B------:R-:W1:Y:S07]  /*7790*/  LDSM.16.M88.4 R160, [R100+0x5000] ;  /* 0x0050000064a0783b */ /* 0x000e6e0000000200 */
[C---:B------:R-:W-:Y:S08]  /*77a0*/  HMMA.16816.F32 R4, R208.reuse, R176, R4 ;  /* 0x000000b0d004723c */ /* 0x040ff00000001804 */
        /* <DEDUP_REMOVED lines=11> */
[C---:B-1----:R-:W-:Y:S08]  /*7860*/  HMMA.16816.F32 R36, R208.reuse, R160, R36 ;  /* 0x000000a0d024723c */ /* 0x042ff00000001824 */
[C---:B------:R-:W-:Y:S01]  /*7870*/  HMMA.16816.F32 R40, R208.reuse, R162, R40 ;  /* 0x000000a2d028723c */ /* 0x040fe20000001828 */
[----:B------:R-:W1:Y:S07]  /*7880*/  LDSM.16.M88.4 R160, [R3+0x8000] ;  /* 0x0080000003a0783b */ /* 0x000e6e0000000200 */
[C---:B--2---:R-:W-:Y:S08]  /*7890*/  HMMA.16816.F32 R44, R208.reuse, R164, R44 ;  /* 0x000000a4d02c723c */ /* 0x044ff0000000182c */
[----:B------:R-:W-:Y:S01]  /*78a0*/  HMMA.16816.F32 R48, R208, R166, R48 ;  /* 0x000000a6d030723c */ /* 0x000fe20000001830 */
[----:B------:R-:W2:Y:S07]  /*78b0*/  LDSM.16.M88.4 R164, [R3+0x8800] ;  /* 0x0088000003a4783b */ /* 0x000eae0000000200 */
[C---:B------:R-:W-:Y:S08]  /*78c0*/  HMMA.16816.F32 R4, R212.reuse, R176, R4 ;  /* 0x000000b0d404723c */ /* 0x040ff00000001804 */
[C---:B------:R-:W-:Y:S01]  /*78d0*/  HMMA.16816.F32 R8, R212.reuse, R178, R8 ;  /* 0x000000b2d408723c */ /* 0x040fe20000001808 */
[----:B------:R-:W4:Y:S07]  /*78e0*/  LDSM.16.M88.4 R176, [R0+0x6800] ;  /* 0x0068000000b0783b */ /* 0x000f2e0000000200 */
[C---:B------:R-:W-:Y:S08]  /*78f0*/  HMMA.16816.F32 R12, R212.reuse, R180, R12 ;  /* 0x000000b4d40c723c */ /* 0x040ff0000000180c */
[C---:B------:R-:W-:Y:S01]  /*7900*/  HMMA.16816.F32 R16, R212.reuse, R182, R16 ;  /* 0x000000b6d410723c */ /* 0x040fe20000001810 */
[----:B------:R-:W5:Y:S07]  /*7910*/  LDSM.16.M88.4 R180, [R0+0x7000] ;  /* 0x0070000000b4783b */ /* 0x000f6e0000000200 */
        /* <DEDUP_REMOVED lines=8> */
[----:B------:R1:W3:Y:S07]  /*79a0*/  LDSM.16.M88.4 R160, [R0+0x8800] ;  /* 0x0088000000a0783b */ /* 0x0002ee0000000200 */
[C---:B--2---:R-:W-:Y:S08]  /*79b0*/  HMMA.16816.F32 R44, R212.reuse, R164, R44 ;  /* 0x000000a4d42c723c */ /* 0x044ff0000000182c */
[----:B------:R-:W-:Y:S01]  /*79c0*/  HMMA.16816.F32 R48, R212, R166, R48 ;  /* 0x000000a6d430723c */ /* 0x000fe20000001830 */
[----:B------:R-:W3:Y:S07]  /*79d0*/  LDSM.16.M88.4 R164, [R2+0x6000] ;  /* 0x0060000002a4783b */ /* 0x000eee0000000200 */
[C---:B------:R-:W-:Y:S01]  /*79e0*/  HMMA.16816.F32 R4, R216.reuse, R172, R4 ;  /* 0x000000acd804723c */ /* 0x040fe20000001804 */
[----:B-1----:R1:W2:Y:S07]  /*79f0*/  LDL R0, [R1+0x4] ;  /* 0x0000040001007983 */ /* 0x0022ae0000100800 */
[C---:B------:R-:W-:Y:S01]  /*7a00*/  HMMA.16816.F32 R8, R216.reuse, R174, R8 ;  /* 0x000000aed808723c */ /* 0x040fe20000001808 */
[----:B------:R-:W1:Y:S07]  /*7a10*/  LDSM.16.M88.4 R172, [R2+0x6800] ;  /* 0x0068000002ac783b */ /* 0x000e6e0000000200 */
[C---:B----4-:R-:W-:Y:S08]  /*7a20*/  HMMA.16816.F32 R12, R216.reuse, R176, R12 ;  /* 0x000000b0d80c723c */ /* 0x050ff0000000180c */
        /* <DEDUP_REMOVED lines=8> */
[C---:B---3--:R-:W-:Y:S08]  /*7ab0*/  HMMA.16816.F32 R36, R216.reuse, R168, R36 ;  /* 0x000000a8d824723c */ /* 0x048ff00000001824 */
[C---:B------:R-:W-:Y:S01]  /*7ac0*/  HMMA.16816.F32 R40, R216.reuse, R170, R40 ;  /* 0x000000aad828723c */ /* 0x040fe20000001828 */
[----:B------:R3:W4:Y:S07]  /*7ad0*/  LDSM.16.M88.4 R168, [R2+0x7000] ;  /* 0x0070000002a8783b */ /* 0x00072e0000000200 */
[C---:B------:R-:W-:Y:S08]  /*7ae0*/  HMMA.16816.F32 R44, R216.reuse, R160, R44 ;  /* 0x000000a0d82c723c */ /* 0x040ff0000000182c */
[----:B------:R-:W-:Y:S01]  /*7af0*/  HMMA.16816.F32 R48, R216, R162, R48 ;  /* 0x000000a2d830723c */ /* 0x000fe20000001830 */
[----:B------:R-:W5:Y:S07]  /*7b00*/  LDSM.16.M88.4 R160, [R100+0x6800] ;  /* 0x0068000064a0783b */ /* 0x000f6e0000000200 */
[C---:B------:R-:W-:Y:S01]  /*7b10*/  HMMA.16816.F32 R4, R220.reuse, R164, R4 ;  /* 0x000000a4dc04723c */ /* 0x040fe20000001804 */
[----:B---3--:R-:W-:Y:S07]  /*7b20*/  IMAD.U32 R2, RZ, RZ, UR16 ;  /* 0x00000010ff027e24 */ /* 0x008fee000f8e00ff */
[C---:B------:R-:W-:Y:S08]  /*7b30*/  HMMA.16816.F32 R8, R220.reuse, R166, R8 ;  /* 0x000000a6dc08723c */ /* 0x040ff00000001808 */
[C---:B-1----:R-:W-:Y:S08]  /*7b40*/  HMMA.16816.F32 R12, R220.reuse, R172, R12 ;  /* 0x000000acdc0c723c */ /* 0x042ff0000000180c */
        /* <DEDUP_REMOVED lines=11> */
[C---:B-----5:R-:W-:Y:S08]  /*7c00*/  HMMA.16816.F32 R12, R224.reuse, R160, R12 ;  /* 0x000000a0e00c723c */ /* 0x060ff0000000180c */
        /* <DEDUP_REMOVED lines=21> */
[----:B------:R-:W5:Y:S10]  /*7d60*/  MUFU.TANH R165, R8 ;  /* 0x0000000800a57308 */ /* 0x000f740000002400 */
[----:B------:R-:W1:Y:S01]  /*7d70*/  MUFU.TANH R164, R9 ;  /* 0x0000000900a47308 */ /* 0x000e620000002400 */
[----:B----4-:R-:W4:Y:S09]  /*7d80*/  LDSM.16.M88.4 R4, [R100+0x7000] ;  /* 0x007000006404783b */ /* 0x010f320000000200 */
[----:B------:R-:W-:Y:S10]  /*7d90*/  MUFU.TANH R161, R10 ;  /* 0x0000000a00a17308 */ /* 0x000ff40000002400 */
[----:B------:R1:W-:Y:S01]  /*7da0*/  MUFU.TANH R160, R11 ;  /* 0x0000000b00a07308 */ /* 0x0003e20000002400 */
[----:B--2---:R-:W-:Y:S09]  /*7db0*/  @P0 MOV R0, R235 ;  /* 0x000000eb00000202 */ /* 0x004ff20000000f00 */
[----:B------:R-:W-:Y:S01]  /*7dc0*/  MUFU.TANH R15, R15 ;  /* 0x0000000f000f7308 */ /* 0x000fe20000002400 */
[----:B------:R-:W-:Y:S09]  /*7dd0*/  SHFL.IDX PT, R3, R0, 0x1, 0x1c1f ;  /* 0x003c1f0000037f89 */ /* 0x000ff200000e0000 */
[----:B------:R-:W2:Y:S01]  /*7de0*/  MUFU.TANH R12, R12 ;  /* 0x0000000c000c7308 */ /* 0x000ea20000002400 */
[C---:B----4-:R-:W-:Y:S01]  /*7df0*/  HMMA.16816.F32 R20, R224.reuse, R4, R20 ;  /* 0x00000004e014723c */ /* 0x050fe20000001814 */
[----:B-1----:R-:W1:Y:S08]  /*7e00*/  LDSM.16.M88.4 R8, [R100+0x7800] ;  /* 0x007800006408783b */ /* 0x002e700000000200 */
[----:B------:R-:W4:Y:S01]  /*7e10*/  MUFU.TANH R13, R13 ;  /* 0x0000000d000d7308 */ /* 0x000f220000002400 */
[C---:B------:R-:W-:Y:S01]  /*7e20*/  HMMA.16816.F32 R24, R224.reuse, R6, R24 ;  /* 0x00000006e018723c */ /* 0x040fe20000001818 */
[----:B------:R-:W2:Y:S08]  /*7e30*/  LDSM.16.M88.4 R4, [R100+0x8000] ;  /* 0x008000006404783b */ /* 0x000eb00000000200 */
[----:B------:R-:W1:Y:S05]  /*7e40*/  MUFU.TANH R16, R16 ;  /* 0x0000001000107308 */ /* 0x000e6a0000002400 */
        /* <DEDUP_REMOVED lines=16> */
[----:B------:R2:W1:Y:S01]  /*7f50*/  SHFL.IDX PT, R4, R0, RZ, 0x1c1f ;  /* 0x001c1fff00047589 */ /* 0x00046200000e0000 */
[----:B------:R-:W-:Y:S06]  /*7f60*/  MUFU.TANH R23, R23 ;  /* 0x0000001700177308 */ /* 0x000fec0000002400 */
[C---:B------:R-:W-:Y:S04]  /*7f70*/  HMMA.16816.F32 R40, R224.reuse, R6, R40 ;  /* 0x00000006e028723c */ /* 0x040fe80000001828 */
[----:B------:R-:W-:Y:S01]  /*7f80*/  MUFU.TANH R22, R22 ;  /* 0x0000001600167308 */ /* 0x000fe20000002400 */
[----:B------:R-:W-:Y:S01]  /*7f90*/  BAR.SYNC.DEFER_BLOCKING 0x0 ;  /* 0x0000000000007b1d */ /* 0x000fe20000010000 */
[----:B------:R-:W-:Y:S02]  /*7fa0*/  FMUL.FTZ R28, R28, c[0x0][0x320] ;  /* 0x0000c8001c1c7a20 */ /* 0x000fe40000410000 */
[----:B------:R-:W-:Y:S04]  /*7fb0*/  FMUL.FTZ R29, R29, c[0x0][0x320] ;  /* 0x0000c8001d1d7a20 */ /* 0x000fe80000410000 */
[----:B------:R-:W-:Y:S02]  /*7fc0*/  FMUL.FTZ R31, R31, c[0x0][0x320] ;  /* 0x0000c8001f1f7a20 */ /* 0x000fe40000410000 */
[----:B------:R-:W-:Y:S01]  /*7fd0*/  FMUL.FTZ R30, R30, c[0x0][0x320] ;  /* 0x0000c8001e1e7a20 */ /* 0x000fe20000410000 */
[----:B--2---:R-:W-:Y:S01]  /*7fe0*/  MOV R0, UR17 ;  /* 0x0000001100007c02 */ /* 0x004fe20008000f00 */
[----:B------:R-:W-:Y:S01]  /*7ff0*/  FMUL.FTZ R36, R36, c[0x0][0x320] ;  /* 0x0000c80024247a20 */ /* 0x000fe20000410000 */
[----:B------:R-:W-:Y:S01]  /*8000*/  @UP0 USHF.R.S32.HI UR17, URZ, 0x1f, UR18 ;  /* 0x0000001f3f110899 */ /* 0x000fe20008011412 */
[----:B------:R-:W-:Y:S01]  /*8010*/  FMUL.FTZ R37, R37, c[0x0][0x320] ;  /* 0x0000c80025257a20 */ /* 0x000fe20000410000 */
[----:B------:R-:W-:Y:S01]  /*8020*/  IADD3 R0, -R234, 0x1, R0 ;  /* 0x00000001ea007810 */ /* 0x000fe20007ffe100 */
[----:B------:R-:W-:Y:S01]  /*8030*/  FMUL.FTZ R38, R38, c[0x0][0x320] ;  /* 0x0000c80026267a20 */ /* 0x000fe20000410000 */
[----:B------:R-:W-:Y:S01]  /*8040*/  @UP0 UIMAD UR17, UR17, UR6, URZ ;  /* 0x00000006111102a4 */ /* 0x000fe2000f8e023f */
[----:B------:R-:W-:Y:S01]  /*8050*/  FMUL.FTZ R39, R39, c[0x0][0x320] ;  /* 0x0000c80027277a20 */ /* 0x000fe20000410000 */
[----:B------:R-:W-:Y:S01]  /*8060*/  IADD3 R0, -R2, UR14, R0 ;  /* 0x0000000e02007c10 */ /* 0x000fe2000fffe100 */
[C---:B-1----:R-:W-:Y:S01]  /*8070*/  HMMA.16816.F32 R44, R224.reuse, R8, R44 ;  /* 0x00000008e02c723c */ /* 0x042fe2000000182c */
[----:B------:R-:W-:Y:S02]  /*8080*/  @UP0 UIMAD UR17, UR18, UR7, UR17 ;  /* 0x00000007121102a4 */ /* 0x000fe4000f8e0211 */
[C---:B------:R-:W-:Y:S01]  /*8090*/  IADD3 R2, R0.reuse, R4, RZ ;  /* 0x0000000400027210 */ /* 0x040fe20007ffe0ff */
[----:B------:R-:W-:Y:S01]  /*80a0*/  MUFU.TANH R28, R28 ;  /* 0x0000001c001c7308 */ /* 0x000fe20000002400 */
[----:B------:R-:W-:Y:S01]  /*80b0*/  IADD3 R0, R0, R3, RZ ;  /* 0x0000000300007210 */ /* 0x000fe20007ffe0ff */
[----:B------:R-:W-:Y:S01]  /*80c0*/  FMUL.FTZ R42, R42, c[0x0][0x320] ;  /* 0x0000c8002a2a7a20 */ /* 0x000fe20000410000 */
[C---:B------:R-:W-:Y:S01]  /*80d0*/  ISETP.GT.AND P5, PT, R2.reuse, RZ, PT ;  /* 0x000000ff0200720c */ /* 0x040fe20003fa4270 */
[----:B------:R-:W-:Y:S01]  /*80e0*/  HMMA.16816.F32 R48, R224, R10, R48 ;  /* 0x0000000ae030723c */ /* 0x000fe20000001830 */
[----:B------:R-:W-:Y:S02]  /*80f0*/  UIADD3 UR18, UR12, 0x1, URZ ;  /* 0x000000010c127890 */ /* 0x000fe4000fffe03f */
[----:B------:R-:W-:Y:S01]  /*8100*/  ISETP.GT.AND P1, PT, R2, 0x1, PT ;  /* 0x000000010200780c */ /* 0x000fe20003f24270 */
[----:B------:R-:W-:Y:S01]  /*8110*/  FMUL.FTZ R32, R32, c[0x0][0x320] ;  /* 0x0000c80020207a20 */ /* 0x000fe20000410000 */
[----:B------:R-:W-:Y:S01]  /*8120*/  FSEL R4, R170, -INF , P5 ;  /* 0xff800000aa047808 */ /* 0x000fe20002800000 */
[----:B------:R-:W1:Y:S01]  /*8130*/  MUFU.TANH R24, R24 ;  /* 0x0000001800187308 */ /* 0x000e620000002400 */
[----:B---3--:R-:W-:Y:S01]  /*8140*/  FSEL R3, R169, -INF , P1 ;  /* 0xff800000a9037808 */ /* 0x008fe20000800000 */
[----:B------:R-:W-:Y:S01]  /*8150*/  FMUL.FTZ R33, R33, c[0x0][0x320] ;  /* 0x0000c80021217a20 */ /* 0x000fe20000410000 */
[C---:B------:R-:W-:Y:S01]  /*8160*/  ISETP.GT.AND P5, PT, R2.reuse, 0x8, PT ;  /* 0x000000080200780c */ /* 0x040fe20003fa4270 */
[----:B------:R-:W-:Y:S01]  /*8170*/  USEL UR12, UR18, URZ, !UP1 ;  /* 0x0000003f120c7287 */ /* 0x000fe2000c800000 */
[----:B------:R-:W-:Y:S01]  /*8180*/  ISETP.GT.AND P1, PT, R2, 0x9, PT ;  /* 0x000000090200780c */ /* 0x000fe20003f24270 */
[----:B------:R-:W-:Y:S01]  /*8190*/  FMUL.FTZ R35, R35, c[0x0][0x320] ;  /* 0x0000c80023237a20 */ /* 0x000fe20000410000 */
[----:B------:R-:W-:Y:S01]  /*81a0*/  FMNMX.FTZ R11, R4, R101, !PT ;  /* 0x00000065040b7209 */ /* 0x000fe20007810000 */
[----:B------:R-:W-:Y:S01]  /*81b0*/  FMUL.FTZ R40, R40, c[0x0][0x320] ;  /* 0x0000c80028287a20 */ /* 0x000fe20000410000 */
[----:B-----5:R-:W-:Y:S01]  /*81c0*/  FSEL R6, R165, -INF , P5 ;  /* 0xff800000a5067808 */ /* 0x020fe20002800000 */
[----:B------:R-:W2:Y:S01]  /*81d0*/  MUFU.TANH R25, R25 ;  /* 0x0000001900197308 */ /* 0x000ea20000002400 */
[----:B------:R-:W-:Y:S01]  /*81e0*/  FMNMX.FTZ R11, R3, R11, !PT ;  /* 0x0000000b030b7209 */ /* 0x000fe20007810000 */
[----:B------:R-:W-:Y:S01]  /*81f0*/  FMUL.FTZ R34, R34, c[0x0][0x320] ;  /* 0x0000c80022227a20 */ /* 0x000fe20000410000 */
[----:B------:R-:W-:Y:S01]  /*8200*/  ISETP.GT.AND P5, PT, R2, 0x10, PT ;  /* 0x000000100200780c */ /* 0x000fe20003fa4270 */
[----:B------:R-:W-:Y:S01]  /*8210*/  FMUL.FTZ R41, R41, c[0x0][0x320] ;  /* 0x0000c80029297a20 */ /* 0x000fe20000410000 */
[----:B------:R-:W-:Y:S01]  /*8220*/  FSEL R5, R164, -INF , P1 ;  /* 0xff800000a4057808 */ /* 0x000fe20000800000 */
[----:B------:R-:W-:Y:S01]  /*8230*/  FMUL.FTZ R44, R44, c[0x0][0x320] ;  /* 0x0000c8002c2c7a20 */ /* 0x000fe20000410000 */
[----:B------:R-:W-:Y:S01]  /*8240*/  FMNMX.FTZ R11, R6, R11, !PT ;  /* 0x0000000b060b7209 */ /* 0x000fe20007810000 */
[----:B------:R-:W-:Y:S01]  /*8250*/  FMUL.FTZ R45, R45, c[0x0][0x320] ;  /* 0x0000c8002d2d7a20 */ /* 0x000fe20000410000 */
[----:B------:R-:W-:Y:S01]  /*8260*/  ISETP.GT.AND P6, PT, R0, 0x1, PT ;  /* 0x000000010000780c */ /* 0x000fe20003fc4270 */
[----:B------:R-:W3:Y:S01]  /*8270*/  MUFU.TANH R29, R29 ;  /* 0x0000001d001d7308 */ /* 0x000ee20000002400 */
[----:B------:R-:W-:Y:S01]  /*8280*/  ISETP.GT.AND P1, PT, R2, 0x11, PT ;  /* 0x000000110200780c */ /* 0x000fe20003f24270 */
[----:B------:R-:W-:Y:S01]  /*8290*/  FMUL.FTZ R48, R48, c[0x0][0x320] ;  /* 0x0000c80030307a20 */ /* 0x000fe20000410000 */
[----:B------:R-:W-:Y:S01]  /*82a0*/  FSEL R8, R166, -INF , P6 ;  /* 0xff800000a6087808 */ /* 0x000fe20003000000 */
[----:B------:R-:W-:Y:S01]  /*82b0*/  FMUL.FTZ R49, R49, c[0x0][0x320] ;  /* 0x0000c80031317a20 */ /* 0x000fe20000410000 */
[----:B------:R-:W-:Y:S01]  /*82c0*/  FSEL R166, R12, -INF , P5 ;  /* 0xff8000000ca67808 */ /* 0x000fe20002800000 */
[----:B------:R-:W-:Y:S01]  /*82d0*/  FMUL.FTZ R43, R43, c[0x0][0x320] ;  /* 0x0000c8002b2b7a20 */ /* 0x000fe20000410000 */
[----:B------:R-:W-:Y:S01]  /*82e0*/  FMNMX.FTZ R11, R5, R11, !PT ;  /* 0x0000000b050b7209 */ /* 0x000fe20007810000 */
[----:B------:R-:W-:Y:S01]  /*82f0*/  FMUL.FTZ R46, R46, c[0x0][0x320] ;  /* 0x0000c8002e2e7a20 */ /* 0x000fe20000410000 */
[----:B------:R-:W-:Y:S01]  /*8300*/  ISETP.GT.AND P0, PT, R0, RZ, PT ;  /* 0x000000ff0000720c */ /* 0x000fe20003f04270 */
[----:B------:R-:W5:Y:S01]  /*8310*/  MUFU.TANH R19, R19 ;  /* 0x0000001300137308 */ /* 0x000f620000002400 */
[----:B------:R-:W-:Y:S01]  /*8320*/  ISETP.GT.AND P5, PT, R2, 0x18, PT ;  /* 0x000000180200780c */ /* 0x000fe20003fa4270 */
[----:B------:R-:W-:Y:S01]  /*8330*/  @UP0 USHF.L.U64.HI UR18, UR6, 0x6, UR7 ;  /* 0x0000000606120899 */ /* 0x000fe20008010207 */
[----:B------:R-:W-:Y:S01]  /*8340*/  FSEL R9, R167, -INF , P0 ;  /* 0xff800000a7097808 */ /* 0x000fe20000000000 */
[----:B------:R-:W-:Y:S01]  /*8350*/  @UP0 UIADD3 UR17, UR21, UR17, URZ ;  /* 0x0000001115110290 */ /* 0x000fe2000fffe03f */
[----:B----4-:R-:W-:Y:S01]  /*8360*/  FSEL R167, R13, -INF , P1 ;  /* 0xff8000000da77808 */ /* 0x010fe20000800000 */
[----:B------:R-:W-:Y:S01]  /*8370*/  FMUL.FTZ R13, R50, c[0x0][0x320] ;  /* 0x0000c800320d7a20 */ /* 0x000fe20000410000 */
[----:B------:R-:W-:Y:S01]  /*8380*/  FMNMX.FTZ R11, R166, R11, !PT ;  /* 0x0000000ba60b7209 */ /* 0x000fe20007810000 */
[----:B------:R-:W-:Y:S01]  /*8390*/  @UP0 UIMAD UR17, UR17, 0x60, URZ ;  /* 0x00000060111108a4 */ /* 0x000fe2000f8e023f */
[----:B------:R-:W-:Y:S01]  /*83a0*/  FSEL R170, R16, -INF , P5 ;  /* 0xff80000010aa7808 */ /* 0x000fe20002800000 */
[----:B------:R4:W1:Y:S01]  /*83b0*/  MUFU.TANH R168, R14 ;  /* 0x0000000e00a87308 */ /* 0x0008620000002400 */
[C---:B------:R-:W-:Y:S01]  /*83c0*/  ISETP.GT.AND P1, PT, R2.reuse, 0x19, PT ;  /* 0x000000190200780c */ /* 0x040fe20003f24270 */
[----:B------:R-:W-:Y:S01]  /*83d0*/  UISETP.GE.AND UP1, UPT, UR5, 0x1, UPT ;  /* 0x000000010500788c */ /* 0x000fe2000bf26270 */
[----:B------:R-:W-:Y:S02]  /*83e0*/  FMNMX.FTZ R11, R167, R11, !PT ;  /* 0x0000000ba70b7209 */ /* 0x000fe40007810000 */
[----:B------:R-:W-:Y:S02]  /*83f0*/  ISETP.GT.AND P5, PT, R2, 0x20, PT ;  /* 0x000000200200780c */ /* 0x000fe40003fa4270 */
[----:B------:R-:W-:Y:S02]  /*8400*/  FSEL R171, R17, -INF , P1 ;  /* 0xff80000011ab7808 */ /* 0x000fe40000800000 */
[----:B------:R-:W-:Y:S01]  /*8410*/  FMNMX.FTZ R11, R170, R11, !PT ;  /* 0x0000000baa0b7209 */ /* 0x000fe20007810000 */
[----:B------:R-:W3:Y:S01]  /*8420*/  MUFU.TANH R32, R32 ;  /* 0x0000002000207308 */ /* 0x000ee20000002400 */
[----:B------:R-:W-:Y:S02]  /*8430*/  FSEL R174, R20, -INF , P5 ;  /* 0xff80000014ae7808 */ /* 0x000fe40002800000 */
[----:B------:R-:W-:Y:S02]  /*8440*/  ISETP.GT.AND P1, PT, R2, 0x21, PT ;  /* 0x000000210200780c */ /* 0x000fe40003f24270 */
[----:B------:R-:W-:Y:S02]  /*8450*/  FMNMX.FTZ R11, R171, R11, !PT ;  /* 0x0000000bab0b7209 */ /* 0x000fe40007810000 */
[----:B------:R-:W-:Y:S02]  /*8460*/  FSEL R175, R21, -INF , P1 ;  /* 0xff80000015af7808 */ /* 0x000fe40000800000 */
[----:B------:R-:W-:Y:S01]  /*8470*/  FMNMX.FTZ R11, R174, R11, !PT ;  /* 0x0000000bae0b7209 */ /* 0x000fe20007810000 */
[----:B------:R-:W-:Y:S01]  /*8480*/  MUFU.TANH R27, R27 ;  /* 0x0000001b001b7308 */ /* 0x000fe20000002400 */
[----:B------:R-:W-:Y:S02]  /*8490*/  ISETP.GT.AND P5, PT, R2, 0x28, PT ;  /* 0x000000280200780c */ /* 0x000fe40003fa4270 */
[----:B------:R-:W-:Y:S01]  /*84a0*/  ISETP.GT.AND P6, PT, R0, 0x9, PT ;  /* 0x000000090000780c */ /* 0x000fe20003fc4270 */
[----:B----4-:R-:W-:Y:S01]  /*84b0*/  FMUL.FTZ R14, R47, c[0x0][0x320] ;  /* 0x0000c8002f0e7a20 */ /* 0x010fe20000410000 */
[----:B-1----:R-:W-:Y:S02]  /*84c0*/  FSEL R178, R24, -INF , P5 ;  /* 0xff80000018b27808 */ /* 0x002fe40002800000 */
[C---:B------:R-:W-:Y:S02]  /*84d0*/  ISETP.GT.AND P1, PT, R2.reuse, 0x29, PT ;  /* 0x000000290200780c */ /* 0x040fe40003f24270 */
[----:B------:R-:W-:Y:S01]  /*84e0*/  FMNMX.FTZ R11, R175, R11, !PT ;  /* 0x0000000baf0b7209 */ /* 0x000fe20007810000 */
[----:B------:R-:W1:Y:S01]  /*84f0*/  MUFU.TANH R18, R18 ;  /* 0x0000001200127308 */ /* 0x000e620000002400 */
[----:B------:R-:W-:Y:S02]  /*8500*/  ISETP.GT.AND P5, PT, R2, 0x30, PT ;  /* 0x000000300200780c */ /* 0x000fe40003fa4270 */
[----:B--2---:R-:W-:Y:S02]  /*8510*/  FSEL R179, R25, -INF , P1 ;  /* 0xff80000019b37808 */ /* 0x004fe40000800000 */
[----:B------:R-:W-:Y:S02]  /*8520*/  FMNMX.FTZ R11, R178, R11, !PT ;  /* 0x0000000bb20b7209 */ /* 0x000fe40007810000 */
[----:B------:R-:W-:Y:S02]  /*8530*/  FSEL R10, R160, -INF , P6 ;  /* 0xff800000a00a7808 */ /* 0x000fe40003000000 */
[C---:B------:R-:W-:Y:S01]  /*8540*/  ISETP.GT.AND P6, PT, R0.reuse, 0x11, PT ;  /* 0x000000110000780c */ /* 0x040fe20003fc4270 */
[----:B------:R-:W2:Y:S01]  /*8550*/  MUFU.TANH R33, R33 ;  /* 0x0000002100217308 */ /* 0x000ea20000002400 */
[----:B------:R-:W-:Y:S02]  /*8560*/  FMNMX.FTZ R12, R9, R102, !PT ;  /* 0x00000066090c7209 */ /* 0x000fe40007810000 */
[----:B------:R-:W-:Y:S02]  /*8570*/  ISETP.GT.AND P0, PT, R0, 0x8, PT ;  /* 0x000000080000780c */ /* 0x000fe40003f04270 */
[----:B------:R-:W-:Y:S02]  /*8580*/  FSEL R169, R15, -INF , P6 ;  /* 0xff8000000fa97808 */ /* 0x000fe40003000000 */
[----:B------:R-:W-:Y:S02]  /*8590*/  FSEL R182, R28, -INF , P5 ;  /* 0xff8000001cb67808 */ /* 0x000fe40002800000 */
[----:B------:R-:W-:Y:S01]  /*85a0*/  ISETP.GT.AND P1, PT, R2, 0x31, PT ;  /* 0x000000310200780c */ /* 0x000fe20003f24270 */
[----:B------:R-:W4:Y:S01]  /*85b0*/  MUFU.TANH R31, R31 ;  /* 0x0000001f001f7308 */ /* 0x000f220000002400 */
[----:B------:R-:W-:Y:S02]  /*85c0*/  ISETP.GT.AND P6, PT, R0, 0x19, PT ;  /* 0x000000190000780c */ /* 0x000fe40003fc4270 */
[----:B------:R-:W-:Y:S02]  /*85d0*/  FMNMX.FTZ R11, R179, R11, !PT ;  /* 0x0000000bb30b7209 */ /* 0x000fe40007810000 */
[----:B------:R-:W-:Y:S02]  /*85e0*/  FSEL R7, R161, -INF , P0 ;  /* 0xff800000a1077808 */ /* 0x000fe40000000000 */
[----:B------:R-:W-:Y:S02]  /*85f0*/  FMNMX.FTZ R12, R8, R12, !PT ;  /* 0x0000000c080c7209 */ /* 0x000fe40007810000 */
[----:B---3--:R-:W-:Y:S01]  /*8600*/  FSEL R183, R29, -INF , P1 ;  /* 0xff8000001db77808 */ /* 0x008fe20000800000 */
[----:B------:R-:W3:Y:S01]  /*8610*/  MUFU.TANH R36, R36 ;  /* 0x0000002400247308 */ /* 0x000ee20000002400 */
[----:B-----5:R-:W-:Y:S02]  /*8620*/  FSEL R173, R19, -INF , P6 ;  /* 0xff80000013ad7808 */ /* 0x020fe40003000000 */
[C---:B------:R-:W-:Y:S02]  /*8630*/  ISETP.GT.AND P6, PT, R0.reuse, 0x21, PT ;  /* 0x000000210000780c */ /* 0x040fe40003fc4270 */
[----:B------:R-:W-:Y:S02]  /*8640*/  ISETP.GT.AND P0, PT, R0, 0x10, PT ;  /* 0x000000100000780c */ /* 0x000fe40003f04270 */
[----:B------:R-:W-:Y:S02]  /*8650*/  ISETP.GT.AND P5, PT, R2, 0x38, PT ;  /* 0x000000380200780c */ /* 0x000fe40003fa4270 */
[----:B------:R-:W-:Y:S01]  /*8660*/  FMNMX.FTZ R11, R182, R11, !PT ;  /* 0x0000000bb60b7209 */ /* 0x000fe20007810000 */
[----:B------:R-:W5:Y:S01]  /*8670*/  MUFU.TANH R37, R37 ;  /* 0x0000002500257308 */ /* 0x000f620000002400 */
[----:B------:R-:W-:Y:S02]  /*8680*/  FMNMX.FTZ R12, R7, R12, !PT ;  /* 0x0000000c070c7209 */ /* 0x000fe40007810000 */
[----:B------:R-:W-:Y:S02]  /*8690*/  FSEL R177, R23, -INF , P6 ;  /* 0xff80000017b17808 */ /* 0x000fe40003000000 */
[----:B------:R-:W-:Y:S02]  /*86a0*/  FSEL R168, R168, -INF , P0 ;  /* 0xff800000a8a87808 */ /* 0x000fe40000000000 */
[----:B------:R-:W-:Y:S02]  /*86b0*/  FSEL R229, R32, -INF , P5 ;  /* 0xff80000020e57808 */ /* 0x000fe40002800000 */
[C---:B------:R-:W-:Y:S01]  /*86c0*/  ISETP.GT.AND P0, PT, R0.reuse, 0x18, PT ;  /* 0x000000180000780c */ /* 0x040fe20003f04270 */
[----:B------:R-:W3:Y:S01]  /*86d0*/  MUFU.TANH R26, R26 ;  /* 0x0000001a001a7308 */ /* 0x000ee20000002400 */
[----:B------:R-:W-:Y:S02]  /*86e0*/  ISETP.GT.AND P6, PT, R0, 0x29, PT ;  /* 0x000000290000780c */ /* 0x000fe40003fc4270 */
[----:B------:R-:W-:Y:S02]  /*86f0*/  ISETP.GT.AND P1, PT, R2, 0x39, PT ;  /* 0x000000390200780c */ /* 0x000fe40003f24270 */
[----:B------:R-:W-:Y:S02]  /*8700*/  FMNMX.FTZ R11, R183, R11, !PT ;  /* 0x0000000bb70b7209 */ /* 0x000fe40007810000 */
[----:B------:R-:W-:Y:S02]  /*8710*/  FMNMX.FTZ R12, R10, R12, !PT ;  /* 0x0000000c0a0c7209 */ /* 0x000fe40007810000 */
[----:B-1----:R-:W-:Y:S01]  /*8720*/  FSEL R172, R18, -INF , P0 ;  /* 0xff80000012ac7808 */ /* 0x002fe20000000000 */
[----:B------:R-:W1:Y:S01]  /*8730*/  MUFU.TANH R35, R35 ;  /* 0x0000002300237308 */ /* 0x000e620000002400 */
[C---:B------:R-:W-:Y:S02]  /*8740*/  ISETP.GT.AND P0, PT, R0.reuse, 0x20, PT ;  /* 0x000000200000780c */ /* 0x040fe40003f04270 */
[----:B------:R-:W-:Y:S02]  /*8750*/  FSEL R181, R27, -INF , P6 ;  /* 0xff8000001bb57808 */ /* 0x000fe40003000000 */
[----:B------:R-:W-:Y:S02]  /*8760*/  ISETP.GT.AND P6, PT, R0, 0x31, PT ;  /* 0x000000310000780c */ /* 0x000fe40003fc4270 */
[----:B------:R-:W-:Y:S02]  /*8770*/  ISETP.GT.AND P5, PT, R2, 0x40, PT ;  /* 0x000000400200780c */ /* 0x000fe40003fa4270 */
[----:B------:R-:W-:Y:S01]  /*8780*/  FMNMX.FTZ R11, R229, R11, !PT ;  /* 0x0000000be50b7209 */ /* 0x000fe20007810000 */
[----:B------:R-:W1:Y:S01]  /*8790*/  MUFU.TANH R30, R30 ;  /* 0x0000001e001e7308 */ /* 0x000e620000002400 */
[----:B--2---:R-:W-:Y:S02]  /*87a0*/  FSEL R230, R33, -INF , P1 ;  /* 0xff80000021e67808 */ /* 0x004fe40000800000 */
[----:B------:R-:W-:Y:S02]  /*87b0*/  FMNMX.FTZ R12, R168, R12, !PT ;  /* 0x0000000ca80c7209 */ /* 0x000fe40007810000 */
[----:B------:R-:W-:Y:S02]  /*87c0*/  FSEL R176, R22, -INF , P0 ;  /* 0xff80000016b07808 */ /* 0x000fe40000000000 */
[----:B----4-:R-:W-:Y:S02]  /*87d0*/  FSEL R228, R31, -INF , P6 ;  /* 0xff8000001fe47808 */ /* 0x010fe40003000000 */
[----:B---3--:R-:W-:Y:S01]  /*87e0*/  FSEL R248, R36, -INF , P5 ;  /* 0xff80000024f87808 */ /* 0x008fe20002800000 */
[----:B------:R-:W2:Y:S01]  /*87f0*/  MUFU.TANH R40, R40 ;  /* 0x0000002800287308 */ /* 0x000ea20000002400 */
[----:B------:R-:W-:Y:S02]  /*8800*/  ISETP.GT.AND P1, PT, R2, 0x41, PT ;  /* 0x000000410200780c */ /* 0x000fe40003f24270 */
[----:B------:R-:W-:Y:S02]  /*8810*/  FMNMX.FTZ R11, R230, R11, !PT ;  /* 0x0000000be60b7209 */ /* 0x000fe40007810000 */
[C---:B------:R-:W-:Y:S02]  /*8820*/  ISETP.GT.AND P0, PT, R0.reuse, 0x28, PT ;  /* 0x000000280000780c */ /* 0x040fe40003f04270 */
[----:B------:R-:W-:Y:S02]  /*8830*/  ISETP.GT.AND P6, PT, R0, 0x39, PT ;  /* 0x000000390000780c */ /* 0x000fe40003fc4270 */
[----:B------:R-:W-:Y:S01]  /*8840*/  FMNMX.FTZ R12, R169, R12, !PT ;  /* 0x0000000ca90c7209 */ /* 0x000fe20007810000 */
[----:B------:R-:W3:Y:S01]  /*8850*/  MUFU.TANH R34, R34 ;  /* 0x0000002200227308 */ /* 0x000ee20000002400 */
[----:B-----5:R-:W-:Y:S02]  /*8860*/  FSEL R249, R37, -INF , P1 ;  /* 0xff80000025f97808 */ /* 0x020fe40000800000 */
[----:B------:R-:W-:Y:S02]  /*8870*/  FMNMX.FTZ R11, R248, R11, !PT ;  /* 0x0000000bf80b7209 */ /* 0x000fe40007810000 */
[----:B------:R-:W-:Y:S02]  /*8880*/  FSEL R180, R26, -INF , P0 ;  /* 0xff8000001ab47808 */ /* 0x000fe40000000000 */
[----:B------:R-:W-:Y:S02]  /*8890*/  ISETP.GT.AND P0, PT, R0, 0x30, PT ;  /* 0x000000300000780c */ /* 0x000fe40003f04270 */
[----:B-1----:R-:W-:Y:S01]  /*88a0*/  FSEL R238, R35, -INF , P6 ;  /* 0xff80000023ee7808 */ /* 0x002fe20003000000 */
[----:B------:R-:W1:Y:S01]  /*88b0*/  MUFU.TANH R41, R41 ;  /* 0x0000002900297308 */ /* 0x000e620000002400 */
[----:B------:R-:W-:Y:S02]  /*88c0*/  ISETP.GT.AND P6, PT, R2, 0x48, PT ;  /* 0x000000480200780c */ /* 0x000fe40003fc4270 */
[----:B------:R-:W-:Y:S02]  /*88d0*/  FMNMX.FTZ R12, R172, R12, !PT ;  /* 0x0000000cac0c7209 */ /* 0x000fe40007810000 */
[----:B------:R-:W-:Y:S02]  /*88e0*/  FSEL R193, R30, -INF , P0 ;  /* 0xff8000001ec17808 */ /* 0x000fe40000000000 */
[----:B------:R-:W-:Y:S01]  /*88f0*/  FMNMX.FTZ R100, R249, R11, !PT ;  /* 0x0000000bf9647209 */ /* 0x000fe20007810000 */
[----:B------:R-:W-:Y:S01]  /*8900*/  LDSM.16.MT88.4 R28, [R236+UR4+0x100] ;  /* 0x00010004ec1c783b */ /* 0x000fe20008004200 */
[----:B--2---:R-:W-:Y:S01]  /*8910*/  FSEL R192, R40, -INF , P6 ;  /* 0xff80000028c07808 */ /* 0x004fe20003000000 */
[----:B------:R-:W2:Y:S01]  /*8920*/  MUFU.TANH R38, R38 ;  /* 0x0000002600267308 */ /* 0x000ea20000002400 */
[----:B------:R-:W-:Y:S02]  /*8930*/  ISETP.GT.AND P0, PT, R0, 0x38, PT ;  /* 0x000000380000780c */ /* 0x000fe40003f04270 */
[----:B------:R-:W-:Y:S02]  /*8940*/  ISETP.GT.AND P5, PT, R2, 0x49, PT ;  /* 0x000000490200780c */ /* 0x000fe40003fa4270 */
[----:B------:R-:W-:Y:S02]  /*8950*/  FMNMX.FTZ R12, R173, R12, !PT ;  /* 0x0000000cad0c7209 */ /* 0x000fe40007810000 */
[----:B---3--:R-:W-:Y:S02]  /*8960*/  FSEL R235, R34, -INF , P0 ;  /* 0xff80000022eb7808 */ /* 0x008fe40000000000 */
[----:B------:R-:W-:Y:S01]  /*8970*/  ISETP.GT.AND P0, PT, R0, 0x40, PT ;  /* 0x000000400000780c */ /* 0x000fe20003f04270 */
[----:B------:R-:W3:Y:S01]  /*8980*/  MUFU.TANH R44, R44 ;  /* 0x0000002c002c7308 */ /* 0x000ee20000002400 */
[----:B------:R-:W-:Y:S02]  /*8990*/  ISETP.GT.AND P1, PT, R2, 0x50, PT ;  /* 0x000000500200780c */ /* 0x000fe40003f24270 */
[----:B------:R-:W-:Y:S02]  /*89a0*/  FMNMX.FTZ R100, R192, R100, !PT ;  /* 0x00000064c0647209 */ /* 0x000fe40007810000 */
[----:B-1----:R-:W-:Y:S02]  /*89b0*/  FSEL R194, R41, -INF , P5 ;  /* 0xff80000029c27808 */ /* 0x002fe40002800000 */
[----:B------:R-:W-:Y:S02]  /*89c0*/  FMNMX.FTZ R12, R176, R12, !PT ;  /* 0x0000000cb00c7209 */ /* 0x000fe40007810000 */
[----:B------:R-:W-:Y:S01]  /*89d0*/  FMNMX.FTZ R100, R194, R100, !PT ;  /* 0x00000064c2647209 */ /* 0x000fe20007810000 */
[----:B------:R-:W1:Y:S01]  /*89e0*/  MUFU.TANH R45, R45 ;  /* 0x0000002d002d7308 */ /* 0x000e620000002400 */
[----:B------:R-:W-:Y:S02]  /*89f0*/  FMNMX.FTZ R12, R177, R12, !PT ;  /* 0x0000000cb10c7209 */ /* 0x000fe40007810000 */
[----:B------:R-:W-:Y:S02]  /*8a00*/  ISETP.GT.AND P6, PT, R2, 0x58, PT ;  /* 0x000000580200780c */ /* 0x000fe40003fc4270 */
[----:B--2---:R-:W-:Y:S02]  /*8a10*/  FSEL R250, R38, -INF , P0 ;  /* 0xff80000026fa7808 */ /* 0x004fe40000000000 */
[----:B------:R-:W-:Y:S02]  /*8a20*/  ISETP.GT.AND P0, PT, R2, 0x51, PT ;  /* 0x000000510200780c */ /* 0x000fe40003f04270 */
[----:B------:R-:W-:Y:S01]  /*8a30*/  FMNMX.FTZ R12, R180, R12, !PT ;  /* 0x0000000cb40c7209 */ /* 0x000fe20007810000 */
[----:B------:R-:W2:Y:S01]  /*8a40*/  MUFU.TANH R48, R48 ;  /* 0x0000003000307308 */ /* 0x000ea20000002400 */
[----:B------:R-:W-:Y:S02]  /*8a50*/  ISETP.GT.AND P5, PT, R2, 0x59, PT ;  /* 0x000000590200780c */ /* 0x000fe40003fa4270 */
[----:B------:R-:W-:Y:S01]  /*8a60*/  FMNMX.FTZ R2, R181, R12, !PT ;  /* 0x0000000cb5027209 */ /* 0x000fe20007810000 */
[----:B------:R-:W-:Y:S01]  /*8a70*/  FMUL.FTZ R12, R51, c[0x0][0x320] ;  /* 0x0000c800330c7a20 */ /* 0x000fe20000410000 */
[----:B---3--:R-:W-:Y:S02]  /*8a80*/  FSEL R47, R44, -INF , P1 ;  /* 0xff8000002c2f7808 */ /* 0x008fe40000800000 */
[----:B------:R-:W-:Y:S02]  /*8a90*/  FMNMX.FTZ R2, R193, R2, !PT ;  /* 0x00000002c1027209 */ /* 0x000fe40007810000 */
[----:B------:R-:W-:Y:S01]  /*8aa0*/  FMNMX.FTZ R100, R47, R100, !PT ;  /* 0x000000642f647209 */ /* 0x000fe20007810000 */
[----:B------:R-:W3:Y:S01]  /*8ab0*/  MUFU.TANH R49, R49 ;  /* 0x0000003100317308 */ /* 0x000ee20000002400 */
[----:B------:R-:W-:Y:S02]  /*8ac0*/  FMNMX.FTZ R2, R228, R2, !PT ;  /* 0x00000002e4027209 */ /* 0x000fe40007810000 */
[----:B------:R-:W-:Y:S02]  /*8ad0*/  ISETP.GT.AND P1, PT, R0, 0x41, PT ;  /* 0x000000410000780c */ /* 0x000fe40003f24270 */
[----:B-1----:R-:W-:Y:S02]  /*8ae0*/  FSEL R25, R45, -INF , P0 ;  /* 0xff8000002d197808 */ /* 0x002fe40000000000 */
[----:B------:R-:W-:Y:S02]  /*8af0*/  FMNMX.FTZ R2, R235, R2, !PT ;  /* 0x00000002eb027209 */ /* 0x000fe40007810000 */
[----:B------:R-:W-:Y:S01]  /*8b00*/  FMNMX.FTZ R100, R25, R100, !PT ;  /* 0x0000006419647209 */ /* 0x000fe20007810000 */
[----:B------:R-:W1:Y:S01]  /*8b10*/  MUFU.TANH R39, R39 ;  /* 0x0000002700277308 */ /* 0x000e620000002400 */
[----:B------:R-:W-:Y:S02]  /*8b20*/  FMNMX.FTZ R2, R238, R2, !PT ;  /* 0x00000002ee027209 */ /* 0x000fe40007810000 */
[----:B------:R-:W-:Y:S02]  /*8b30*/  ISETP.GT.AND P0, PT, R0, 0x48, PT ;  /* 0x000000480000780c */ /* 0x000fe40003f04270 */
[----:B--2---:R-:W-:Y:S02]  /*8b40*/  FSEL R234, R48, -INF , P6 ;  /* 0xff80000030ea7808 */ /* 0x004fe40003000000 */
[----:B------:R-:W-:Y:S02]  /*8b50*/  FMNMX.FTZ R2, R250, R2, !PT ;  /* 0x00000002fa027209 */ /* 0x000fe40007810000 */
[----:B------:R-:W-:Y:S01]  /*8b60*/  FMNMX.FTZ R100, R234, R100, !PT ;  /* 0x00000064ea647209 */ /* 0x000fe20007810000 */
[----:B------:R-:W2:Y:S01]  /*8b70*/  MUFU.TANH R42, R42 ;  /* 0x0000002a002a7308 */ /* 0x000ea20000002400 */
[----:B---3--:R-:W-:Y:S04]  /*8b80*/  FSEL R231, R49, -INF , P5 ;  /* 0xff80000031e77808 */ /* 0x008fe80002800000 */
[----:B------:R-:W-:Y:S05]  /*8b90*/  FMNMX.FTZ R100, R231, R100, !PT ;  /* 0x00000064e7647209 */ /* 0x000fea0007810000 */
[----:B------:R-:W3:Y:S01]  /*8ba0*/  MUFU.TANH R43, R43 ;  /* 0x0000002b002b7308 */ /* 0x000ee20000002400 */
[----:B------:R-:W4:Y:S01]  /*8bb0*/  SHFL.BFLY PT, R11, R100, 0x2, 0x1f ;  /* 0x0c401f00640b7f89 */ /* 0x000f2200000e0000 */
[----:B-1----:R-:W-:Y:S02]  /*8bc0*/  FSEL R247, R39, -INF , P1 ;  /* 0xff80000027f77808 */ /* 0x002fe40000800000 */
[----:B------:R-:W-:Y:S02]  /*8bd0*/  ISETP.GT.AND P1, PT, R0, 0x49, PT ;  /* 0x000000490000780c */ /* 0x000fe40003f24270 */
[----:B------:R-:W-:Y:S04]  /*8be0*/  FMNMX.FTZ R2, R247, R2, !PT ;  /* 0x00000002f7027209 */ /* 0x000fe80007810000 */
[----:B------:R-:W1:Y:S01]  /*8bf0*/  MUFU.TANH R46, R46 ;  /* 0x0000002e002e7308 */ /* 0x000e620000002400 */
[----:B--2---:R-:W-:Y:S02]  /*8c00*/  FSEL R251, R42, -INF , P0 ;  /* 0xff8000002afb7808 */ /* 0x004fe40000000000 */
[C---:B------:R-:W-:Y:S02]  /*8c10*/  ISETP.GT.AND P0, PT, R0.reuse, 0x50, PT ;  /* 0x000000500000780c */ /* 0x040fe40003f04270 */
[----:B------:R-:W-:Y:S05]  /*8c20*/  FMNMX.FTZ R2, R251, R2, !PT ;  /* 0x00000002fb027209 */ /* 0x000fea0007810000 */
[----:B------:R-:W2:Y:S01]  /*8c30*/  MUFU.TANH R14, R14 ;  /* 0x0000000e000e7308 */ /* 0x000ea20000002400 */
[----:B---3--:R-:W-:Y:S02]  /*8c40*/  FSEL R252, R43, -INF , P1 ;  /* 0xff8000002bfc7808 */ /* 0x008fe40000800000 */
[----:B------:R-:W-:Y:S02]  /*8c50*/  ISETP.GT.AND P1, PT, R0, 0x51, PT ;  /* 0x000000510000780c */ /* 0x000fe40003f24270 */
[----:B------:R-:W-:Y:S05]  /*8c60*/  FMNMX.FTZ R2, R252, R2, !PT ;  /* 0x00000002fc027209 */ /* 0x000fea0007810000 */
[----:B------:R-:W3:Y:S01]  /*8c70*/  MUFU.TANH R13, R13 ;  /* 0x0000000d000d7308 */ /* 0x000ee20000002400 */
[----:B----4-:R-:W-:Y:S02]  /*8c80*/  FMNMX.FTZ R100, R100, R11, !PT ;  /* 0x0000000b64647209 */ /* 0x010fe40007810000 */
[----:B-1----:R-:W-:Y:S02]  /*8c90*/  FSEL R244, R46, -INF , P0 ;  /* 0xff8000002ef47808 */ /* 0x002fe40000000000 */
[----:B------:R-:W-:Y:S01]  /*8ca0*/  ISETP.GT.AND P0, PT, R0, 0x58, PT ;  /* 0x000000580000780c */ /* 0x000fe20003f04270 */
[----:B------:R-:W1:Y:S01]  /*8cb0*/  SHFL.BFLY PT, R11, R100, 0x1, 0x1f ;  /* 0x0c201f00640b7f89 */ /* 0x000e6200000e0000 */
[----:B------:R-:W-:Y:S03]  /*8cc0*/  FMNMX.FTZ R2, R244, R2, !PT ;  /* 0x00000002f4027209 */ /* 0x000fe60007810000 */
[----:B------:R-:W4:Y:S01]  /*8cd0*/  MUFU.TANH R12, R12 ;  /* 0x0000000c000c7308 */ /* 0x000f220000002400 */
[----:B--2---:R-:W-:Y:S02]  /*8ce0*/  FSEL R241, R14, -INF , P1 ;  /* 0xff8000000ef17808 */ /* 0x004fe40000800000 */
[----:B------:R-:W-:Y:S02]  /*8cf0*/  ISETP.GT.AND P1, PT, R0, 0x59, PT ;  /* 0x000000590000780c */ /* 0x000fe40003f24270 */
[----:B------:R-:W-:Y:S02]  /*8d00*/  FMNMX.FTZ R0, R241, R2, !PT ;  /* 0x00000002f1007209 */ /* 0x000fe40007810000 */
[----:B---3--:R-:W-:Y:S04]  /*8d10*/  FSEL R195, R13, -INF , P0 ;  /* 0xff8000000dc37808 */ /* 0x008fe80000000000 */
[----:B------:R-:W-:Y:S02]  /*8d20*/  FMNMX.FTZ R0, R195, R0, !PT ;  /* 0x00000000c3007209 */ /* 0x000fe40007810000 */
[----:B-1----:R-:W-:Y:S02]  /*8d30*/  FMNMX.FTZ R100, R100, R11, !PT ;  /* 0x0000000b64647209 */ /* 0x002fe40007810000 */
[----:B----4-:R-:W-:Y:S03]  /*8d40*/  FSEL R24, R12, -INF , P1 ;  /* 0xff8000000c187808 */ /* 0x010fe60000800000 */
[C---:B------:R-:W-:Y:S01]  /*8d50*/  FMUL.FTZ R164, R100.reuse, c[0x0][0x2d0] ;  /* 0x0000b40064a47a20 */ /* 0x040fe20000410000 */
[----:B------:R-:W-:Y:S01]  /*8d60*/  FSETP.NEU.FTZ.AND P1, PT, R100, -INF , PT ;  /* 0xff8000006400780b */ /* 0x000fe20003f3d000 */
[----:B------:R-:W-:Y:S01]  /*8d70*/  LDSM.16.MT88.4 R12, [R103+UR4+0x100] ;  /* 0x00010004670c783b */ /* 0x000fe20008004200 */
[----:B------:R-:W-:Y:S02]  /*8d80*/  FMNMX.FTZ R0, R24, R0, !PT ;  /* 0x0000000018007209 */ /* 0x000fe40007810000 */
[----:B------:R-:W-:Y:S05]  /*8d90*/  FSEL R164, R164, RZ, P1 ;  /* 0x000000ffa4a47208 */ /* 0x000fea0000800000 */
[----:B------:R-:W1:Y:S01]  /*8da0*/  SHFL.BFLY PT, R2, R0, 0x2, 0x1f ;  /* 0x0c401f0000027f89 */ /* 0x000e6200000e0000 */
[--C-:B------:R-:W-:Y:S02]  /*8db0*/  FFMA.FTZ R3, R3, c[0x0][0x2d0], -R164.reuse ;  /* 0x0000b40003037a23 */ /* 0x100fe400000108a4 */
[--C-:B------:R-:W-:Y:S02]  /*8dc0*/  FFMA.FTZ R4, R4, c[0x0][0x2d0], -R164.reuse ;  /* 0x0000b40004047a23 */ /* 0x100fe400000108a4 */
[----:B------:R-:W-:Y:S01]  /*8dd0*/  MUFU.EX2 R245, R3 ;  /* 0x0000000300f57308 */ /* 0x000fe20000000800 */
[--C-:B------:R-:W-:Y:S02]  /*8de0*/  FFMA.FTZ R6, R6, c[0x0][0x2d0], -R164.reuse ;  /* 0x0000b40006067a23 */ /* 0x100fe400000108a4 */
[----:B------:R-:W-:Y:S07]  /*8df0*/  FFMA.FTZ R5, R5, c[0x0][0x2d0], -R164 ;  /* 0x0000b40005057a23 */ /* 0x000fee00000108a4 */
[----:B------:R-:W2:Y:S01]  /*8e00*/  MUFU.EX2 R242, R4 ;  /* 0x0000000400f27308 */ /* 0x000ea20000000800 */
[----:B-1----:R-:W-:Y:S09]  /*8e10*/  FMNMX.FTZ R0, R0, R2, !PT ;  /* 0x0000000200007209 */ /* 0x002ff20007810000 */
[----:B------:R-:W-:Y:S01]  /*8e20*/  MUFU.EX2 R19, R6 ;  /* 0x0000000600137308 */ /* 0x000fe20000000800 */
[----:B------:R-:W1:Y:S09]  /*8e30*/  SHFL.BFLY PT, R2, R0, 0x1, 0x1f ;  /* 0x0c201f0000027f89 */ /* 0x000e7200000e0000 */
[----:B------:R-:W3:Y:S01]  /*8e40*/  MUFU.EX2 R246, R5 ;  /* 0x0000000500f67308 */ /* 0x000ee20000000800 */
[----:B--2---:R-:W-:Y:S02]  /*8e50*/  F2FP.PACK_AB R160, R245, R242 ;  /* 0x000000f2f5a0723e */ /* 0x004fe400000000ff */
[----:B-1----:R-:W-:Y:S02]  /*8e60*/  FMNMX.FTZ R3, R0, R2, !PT ;  /* 0x0000000200037209 */ /* 0x002fe40007810000 */
[----:B------:R-:W-:Y:S02]  /*8e70*/  FSEL R2, R100, RZ, P1 ;  /* 0x000000ff64027208 */ /* 0x000fe40000800000 */
[C---:B------:R-:W-:Y:S01]  /*8e80*/  FSETP.NEU.FTZ.AND P0, PT, R3.reuse, -INF , PT ;  /* 0xff8000000300780b */ /* 0x040fe20003f1d000 */
[C---:B------:R-:W-:Y:S01]  /*8e90*/  FMUL.FTZ R165, R3.reuse, c[0x0][0x2d0] ;  /* 0x0000b40003a57a20 */ /* 0x040fe20000410000 */
[----:B---3--:R-:W-:Y:S01]  /*8ea0*/  F2FP.PACK_AB R162, R246, R19 ;  /* 0x00000013f6a2723e */ /* 0x008fe200000000ff */
[----:B------:R-:W-:Y:S01]  /*8eb0*/  FADD.FTZ R2, -R2, R101 ;  /* 0x0000006502027221 */ /* 0x000fe20000010100 */
[----:B------:R-:W-:Y:S02]  /*8ec0*/  FSEL R0, R3, RZ, P0 ;  /* 0x000000ff03007208 */ /* 0x000fe40000000000 */
[----:B------:R-:W-:Y:S01]  /*8ed0*/  FSEL R165, R165, RZ, P0 ;  /* 0x000000ffa5a57208 */ /* 0x000fe20000000000 */
[----:B------:R-:W-:Y:S01]  /*8ee0*/  FMUL.FTZ R2, R2, c[0x0][0x2d0] ;  /* 0x0000b40002027a20 */ /* 0x000fe20000410000 */
[----:B------:R-:W-:Y:S01]  /*8ef0*/  IADD3 R101, R236, UR4, RZ ;  /* 0x00000004ec657c10 */ /* 0x000fe2000fffe0ff */
[----:B------:R-:W-:Y:S01]  /*8f00*/  FADD.FTZ R0, -R0, R102 ;  /* 0x0000006600007221 */ /* 0x000fe20000010100 */
[----:B------:R-:W-:Y:S01]  /*8f10*/  IADD3 R102, R103, UR4, RZ ;  /* 0x0000000467667c10 */ /* 0x000fe2000fffe0ff */
[--C-:B------:R-:W-:Y:S01]  /*8f20*/  FFMA.FTZ R9, R9, c[0x0][0x2d0], -R165.reuse ;  /* 0x0000b40009097a23 */ /* 0x100fe200000108a5 */
[----:B------:R-:W-:Y:S01]  /*8f30*/  PLOP3.LUT P0, PT, PT, PT, UP0, 0x80, 0x0 ;  /* 0x000000000000781c */ /* 0x000fe20003f0f008 */
[----:B------:R-:W-:Y:S01]  /*8f40*/  FMUL.FTZ R0, R0, c[0x0][0x2d0] ;  /* 0x0000b40000007a20 */ /* 0x000fe20000410000 */
[----:B------:R-:W1:Y:S01]  /*8f50*/  MUFU.EX2 R2, R2 ;  /* 0x0000000200027308 */ /* 0x000e620000000800 */
[--C-:B------:R-:W-:Y:S01]  /*8f60*/  FFMA.FTZ R8, R8, c[0x0][0x2d0], -R165.reuse ;  /* 0x0000b40008087a23 */ /* 0x100fe200000108a5 */
[----:B------:R-:W-:Y:S01]  /*8f70*/  IADD3 R102, R240, R102, RZ ;  /* 0x00000066f0667210 */ /* 0x000fe20007ffe0ff */
[--C-:B------:R-:W-:Y:S02]  /*8f80*/  FFMA.FTZ R7, R7, c[0x0][0x2d0], -R165.reuse ;  /* 0x0000b40007077a23 */ /* 0x100fe400000108a5 */
[----:B------:R-:W-:Y:S02]  /*8f90*/  FFMA.FTZ R10, R10, c[0x0][0x2d0], -R165 ;  /* 0x0000b4000a0a7a23 */ /* 0x000fe400000108a5 */
[----:B------:R-:W2:Y:S01]  /*8fa0*/  LDSM.16.MT88.4 R20, [R102+0x100] ;  /* 0x000100006614783b */ /* 0x000ea20000004200 */
[----:B------:R-:W-:Y:S02]  /*8fb0*/  IMAD.IADD R101, R240, 0x1, R101 ;  /* 0x00000001f0657824 */ /* 0x000fe400078e0265 */
[----:B------:R-:W3:Y:S05]  /*8fc0*/  MUFU.EX2 R243, R9 ;  /* 0x0000000900f37308 */ /* 0x000eea0000000800 */
[----:B------:R-:W4:Y:S05]  /*8fd0*/  LDSM.16.MT88.4 R36, [R101+0x100] ;  /* 0x000100006524783b */ /* 0x000f2a0000004200 */
[----:B------:R-:W5:Y:S01]  /*8fe0*/  MUFU.EX2 R26, R8 ;  /* 0x00000008001a7308 */ /* 0x000f620000000800 */
[C---:B-1----:R-:W-:Y:S02]  /*8ff0*/  FMUL.FTZ R4, R2.reuse, R104 ;  /* 0x0000006802047220 */ /* 0x042fe40000410000 */
[C---:B------:R-:W-:Y:S02]  /*9000*/  FMUL.FTZ R5, R2.reuse, R105 ;  /* 0x0000006902057220 */ /* 0x040fe40000410000 */
[C---:B------:R-:W-:Y:S05]  /*9010*/  FMUL.FTZ R16, R2.reuse, R116 ;  /* 0x0000007402107220 */ /* 0x040fea0000410000 */
[----:B------:R-:W1:Y:S01]  /*9020*/  MUFU.EX2 R17, R7 ;  /* 0x0000000700117308 */ /* 0x000e620000000800 */
[C---:B------:R-:W-:Y:S01]  /*9030*/  FMUL.FTZ R32, R2.reuse, R132 ;  /* 0x0000008402207220 */ /* 0x040fe20000410000 */
[----:B------:R-:W-:Y:S01]  /*9040*/  MOV R132, R242 ;  /* 0x000000f200847202 */ /* 0x000fe20000000f00 */
[C---:B------:R-:W-:Y:S01]  /*9050*/  FMUL.FTZ R33, R2.reuse, R133 ;  /* 0x0000008502217220 */ /* 0x040fe20000410000 */
[----:B---3--:R-:W-:Y:S01]  /*9060*/  MOV R133, R243 ;  /* 0x000000f300857202 */ /* 0x008fe20000000f00 */
[C---:B------:R-:W-:Y:S02]  /*9070*/  FMUL.FTZ R9, R2.reuse, R109 ;  /* 0x0000006d02097220 */ /* 0x040fe40000410000 */
[C---:B------:R-:W-:Y:S02]  /*9080*/  FMUL.FTZ R40, R2.reuse, R140 ;  /* 0x0000008c02287220 */ /* 0x040fe40000410000 */
[C---:B------:R-:W-:Y:S01]  /*9090*/  FMUL.FTZ R41, R2.reuse, R141 ;  /* 0x0000008d02297220 */ /* 0x040fe20000410000 */
[----:B------:R-:W3:Y:S01]  /*90a0*/  MUFU.EX2 R18, R10 ;  /* 0x0000000a00127308 */ /* 0x000ee20000000800 */
[C---:B------:R-:W-:Y:S02]  /*90b0*/  FMUL.FTZ R48, R2.reuse, R148 ;  /* 0x0000009402307220 */ /* 0x040fe40000410000 */
[----:B------:R-:W-:Y:S01]  /*90c0*/  FMUL.FTZ R49, R2, R149 ;  /* 0x0000009502317220 */ /* 0x000fe20000410000 */
[----:B-----5:R-:W-:Y:S01]  /*90d0*/  F2FP.PACK_AB R161, R26, R243 ;  /* 0x000000f31aa1723e */ /* 0x020fe200000000ff */
[C---:B------:R-:W-:Y:S01]  /*90e0*/  FMUL.FTZ R8, R2.reuse, R108 ;  /* 0x0000006c02087220 */ /* 0x040fe20000410000 */
[----:B------:R-:W-:Y:S01]  /*90f0*/  MOV R149, R195 ;  /* 0x000000c300957202 */ /* 0x000fe20000000f00 */
[C---:B------:R-:W-:Y:S02]  /*9100*/  FMUL.FTZ R52, R2.reuse, R52 ;  /* 0x0000003402347220 */ /* 0x040fe40000410000 */
[C---:B------:R-:W-:Y:S01]  /*9110*/  FMUL.FTZ R53, R2.reuse, R53 ;  /* 0x0000003502357220 */ /* 0x040fe20000410000 */
[----:B------:R-:W5:Y:S01]  /*9120*/  MUFU.EX2 R0, R0 ;  /* 0x0000000000007308 */ /* 0x000f620000000800 */
[C---:B------:R-:W-:Y:S02]  /*9130*/  FMUL.FTZ R56, R2.reuse, R56 ;  /* 0x0000003802387220 */ /* 0x040fe40000410000 */
[C---:B------:R-:W-:Y:S01]  /*9140*/  FMUL.FTZ R57, R2.reuse, R57 ;  /* 0x0000003902397220 */ /* 0x040fe20000410000 */
[----:B-1----:R-:W-:Y:S01]  /*9150*/  MOV R116, R17 ;  /* 0x0000001100747202 */ /* 0x002fe20000000f00 */
[C---:B------:R-:W-:Y:S02]  /*9160*/  FMUL.FTZ R60, R2.reuse, R60 ;  /* 0x0000003c023c7220 */ /* 0x040fe40000410000 */
[C---:B------:R-:W-:Y:S01]  /*9170*/  FMUL.FTZ R61, R2.reuse, R61 ;  /* 0x0000003d023d7220 */ /* 0x040fe20000410000 */
[----:B------:R-:W-:Y:S01]  /*9180*/  MOV R140, R116 ;  /* 0x00000074008c7202 */ /* 0x000fe20000000f00 */
[C---:B------:R-:W-:Y:S02]  /*9190*/  FMUL.FTZ R64, R2.reuse, R64 ;  /* 0x0000004002407220 */ /* 0x040fe40000410000 */
[C---:B------:R-:W-:Y:S02]  /*91a0*/  FMUL.FTZ R65, R2.reuse, R65 ;  /* 0x0000004102417220 */ /* 0x040fe40000410000 */
[----:B------:R-:W-:Y:S01]  /*91b0*/  FMUL.FTZ R68, R2, R68 ;  /* 0x0000004402447220 */ /* 0x000fe20000410000 */
[----:B---3--:R-:W-:Y:S01]  /*91c0*/  F2FP.PACK_AB R163, R18, R17 ;  /* 0x0000001112a3723e */ /* 0x008fe200000000ff */
[C---:B------:R-:W-:Y:S01]  /*91d0*/  FMUL.FTZ R17, R2.reuse, R117 ;  /* 0x0000007502117220 */ /* 0x040fe20000410000 */
[----:B------:R-:W-:Y:S01]  /*91e0*/  MOV R117, R18 ;  /* 0x0000001200757202 */ /* 0x000fe20000000f00 */
[C---:B------:R-:W-:Y:S02]  /*91f0*/  FMUL.FTZ R69, R2.reuse, R69 ;  /* 0x0000004502457220 */ /* 0x040fe40000410000 */
[C---:B------:R-:W-:Y:S02]  /*9200*/  FMUL.FTZ R72, R2.reuse, R72 ;  /* 0x0000004802487220 */ /* 0x040fe40000410000 */
[C---:B------:R-:W-:Y:S02]  /*9210*/  FMUL.FTZ R73, R2.reuse, R73 ;  /* 0x0000004902497220 */ /* 0x040fe40000410000 */
[----:B------:R-:W-:Y:S02]  /*9220*/  FMUL.FTZ R76, R2, R76 ;  /* 0x0000004c024c7220 */ /* 0x000fe40000410000 */
[C---:B-----5:R-:W-:Y:S02]  /*9230*/  FMUL.FTZ R6, R0.reuse, R106 ;  /* 0x0000006a00067220 */ /* 0x060fe40000410000 */
[C---:B------:R-:W-:Y:S02]  /*9240*/  FMUL.FTZ R7, R0.reuse, R107 ;  /* 0x0000006b00077220 */ /* 0x040fe40000410000 */
[----:B------:R-:W-:Y:S01]  /*9250*/  LDSM.16.MT88.4 R104, [R102+0x3100] ;  /* 0x003100006668783b */ /* 0x000fe20000004200 */
[C---:B------:R-:W-:Y:S02]  /*9260*/  FMUL.FTZ R10, R0.reuse, R110 ;  /* 0x0000006e000a7220 */ /* 0x040fe40000410000 */
[C---:B------:R-:W-:Y:S02]  /*9270*/  FMUL.FTZ R11, R0.reuse, R111 ;  /* 0x0000006f000b7220 */ /* 0x040fe40000410000 */
[C---:B------:R-:W-:Y:S03]  /*9280*/  HMMA.16816.F32 R4, R160.reuse, R12, R4 ;  /* 0x0000000ca004723c */ /* 0x040fe60000001804 */
[----:B------:R-:W-:Y:S02]  /*9290*/  LDSM.16.MT88.4 R108, [R236+UR4+0x3100] ;  /* 0x00310004ec6c783b */ /* 0x000fe40008004200 */
[----:B------:R-:W-:Y:S02]  /*92a0*/  FMUL.FTZ R27, R0, R127 ;  /* 0x0000007f001b7220 */ /* 0x000fe40000410000 */
[C---:B------:R-:W-:Y:S01]  /*92b0*/  FMUL.FTZ R12, R2.reuse, R112 ;  /* 0x00000070020c7220 */ /* 0x040fe20000410000 */
[C---:B------:R-:W-:Y:S04]  /*92c0*/  HMMA.16816.F32 R8, R160.reuse, R14, R8 ;  /* 0x0000000ea008723c */ /* 0x040fe80000001808 */
[----:B------:R-:W-:Y:S02]  /*92d0*/  FMUL.FTZ R13, R2, R113 ;  /* 0x00000071020d7220 */ /* 0x000fe40000410000 */
[C---:B------:R-:W-:Y:S01]  /*92e0*/  FMUL.FTZ R18, R0.reuse, R118 ;  /* 0x0000007600127220 */ /* 0x040fe20000410000 */
[----:B------:R-:W-:Y:S01]  /*92f0*/  MOV R118, R19 ;  /* 0x0000001300767202 */ /* 0x000fe20000000f00 */
[C---:B------:R-:W-:Y:S04]  /*9300*/  FMUL.FTZ R14, R0.reuse, R114 ;  /* 0x00000072000e7220 */ /* 0x040fe80000410000 */
[C---:B------:R-:W-:Y:S02]  /*9310*/  FMUL.FTZ R15, R0.reuse, R115 ;  /* 0x00000073000f7220 */ /* 0x040fe40000410000 */
[----:B------:R-:W-:Y:S01]  /*9320*/  LDSM.16.MT88.4 R112, [R101+0x3100] ;  /* 0x003100006570783b */ /* 0x000fe20000004200 */
[C---:B------:R-:W-:Y:S02]  /*9330*/  FMUL.FTZ R19, R0.reuse, R119 ;  /* 0x0000007700137220 */ /* 0x040fe40000410000 */
[----:B------:R-:W-:Y:S02]  /*9340*/  IMAD.MOV.U32 R119, RZ, RZ, R26 ;  /* 0x000000ffff777224 */ /* 0x000fe400078e001a */
        /* <DEDUP_REMOVED lines=12> */
[----:B------:R-:W-:Y:S01]  /*9410*/  FMUL.FTZ R24, R2, R124 ;  /* 0x0000007c02187220 */ /* 0x000fe20000410000 */
[----:B------:R-:W1:Y:S01]  /*9420*/  LDSM.16.MT88.4 R44, [R103+UR4+0x3100] ;  /* 0x00310004672c783b */ /* 0x000e620008004200 */
[----:B------:R-:W-:Y:S01]  /*9430*/  MOV R148, R121 ;  /* 0x0000007900947202 */ /* 0x000fe20000000f00 */
[C---:B------:R-:W-:Y:S01]  /*9440*/  FMUL.FTZ R35, R0.reuse, R135 ;  /* 0x0000008700237220 */ /* 0x040fe20000410000 */
[----:B------:R-:W-:Y:S01]  /*9450*/  MOV R135, R117 ;  /* 0x0000007500877202 */ /* 0x000fe20000000f00 */
[C---:B------:R-:W-:Y:S03]  /*9460*/  HMMA.16816.F32 R20, R160.reuse, R28, R20 ;  /* 0x0000001ca014723c */ /* 0x040fe60000001814 */
[----:B------:R-:W-:Y:S01]  /*9470*/  FMUL.FTZ R42, R0, R142 ;  /* 0x0000008e002a7220 */ /* 0x000fe20000410000 */
[----:B------:R-:W-:Y:S01]  /*9480*/  LDSM.16.MT88.4 R124, [R103+UR4+0x3900] ;  /* 0x00390004677c783b */ /* 0x000fe20008004200 */
[----:B------:R-:W-:Y:S02]  /*9490*/  IMAD.MOV.U32 R142, RZ, RZ, R118 ;  /* 0x000000ffff8e7224 */ /* 0x000fe400078e0076 */
[C---:B------:R-:W-:Y:S01]  /*94a0*/  FMUL.FTZ R28, R2.reuse, R128 ;  /* 0x00000080021c7220 */ /* 0x040fe20000410000 */
[C---:B------:R-:W-:Y:S04]  /*94b0*/  HMMA.16816.F32 R24, R160.reuse, R30, R24 ;  /* 0x0000001ea018723c */ /* 0x040fe80000001818 */
[----:B------:R-:W-:Y:S02]  /*94c0*/  FMUL.FTZ R29, R2, R129 ;  /* 0x00000081021d7220 */ /* 0x000fe40000410000 */
[C---:B------:R-:W-:Y:S01]  /*94d0*/  FMUL.FTZ R43, R0.reuse, R143 ;  /* 0x0000008f002b7220 */ /* 0x040fe20000410000 */
[----:B------:R-:W-:Y:S01]  /*94e0*/  MOV R143, R119 ;  /* 0x00000077008f7202 */ /* 0x000fe20000000f00 */
[C---:B------:R-:W-:Y:S01]  /*94f0*/  FMUL.FTZ R30, R0.reuse, R130 ;  /* 0x00000082001e7220 */ /* 0x040fe20000410000 */
[----:B------:R-:W-:Y:S03]  /*9500*/  LDSM.16.MT88.4 R116, [R102+0x900] ;  /* 0x000900006674783b */ /* 0x000fe60000004200 */
[C---:B------:R-:W-:Y:S02]  /*9510*/  FMUL.FTZ R31, R0.reuse, R131 ;  /* 0x00000083001f7220 */ /* 0x040fe40000410000 */
[C---:B------:R-:W-:Y:S01]  /*9520*/  FMUL.FTZ R50, R0.reuse, R150 ;  /* 0x0000009600327220 */ /* 0x040fe20000410000 */
[----:B------:R-:W-:Y:S01]  /*9530*/  MOV R150, R231 ;  /* 0x000000e700967202 */ /* 0x000fe20000000f00 */
[C---:B------:R-:W-:Y:S01]  /*9540*/  FMUL.FTZ R51, R0.reuse, R151 ;  /* 0x0000009700337220 */ /* 0x040fe20000410000 */
[----:B------:R-:W-:Y:S01]  /*9550*/  LDSM.16.MT88.4 R128, [R102+0x3900] ;  /* 0x003900006680783b */ /* 0x000fe20000004200 */
[----:B------:R-:W-:Y:S01]  /*9560*/  MOV R151, R234 ;  /* 0x000000ea00977202 */ /* 0x000fe20000000f00 */
[C---:B----4-:R-:W-:Y:S03]  /*9570*/  HMMA.16816.F32 R28, R160.reuse, R36, R28 ;  /* 0x00000024a01c723c */ /* 0x050fe6000000181c */
[C---:B------:R-:W-:Y:S02]  /*9580*/  FMUL.FTZ R54, R0.reuse, R54 ;  /* 0x0000003600367220 */ /* 0x040fe40000410000 */
[----:B------:R-:W-:Y:S02]  /*9590*/  FMUL.FTZ R55, R0, R55 ;  /* 0x0000003700377220 */ /* 0x000fe40000410000 */
[C---:B------:R-:W-:Y:S01]  /*95a0*/  FMUL.FTZ R36, R2.reuse, R136 ;  /* 0x0000008802247220 */ /* 0x040fe20000410000 */
[C---:B------:R-:W-:Y:S04]  /*95b0*/  HMMA.16816.F32 R32, R160.reuse, R38, R32 ;  /* 0x00000026a020723c */ /* 0x040fe80000001820 */
[----:B------:R-:W-:Y:S02]  /*95c0*/  FMUL.FTZ R37, R2, R137 ;  /* 0x0000008902257220 */ /* 0x000fe40000410000 */
[C---:B------:R-:W-:Y:S02]  /*95d0*/  FMUL.FTZ R58, R0.reuse, R58 ;  /* 0x0000003a003a7220 */ /* 0x040fe40000410000 */
[C---:B------:R-:W-:Y:S04]  /*95e0*/  FMUL.FTZ R38, R0.reuse, R138 ;  /* 0x0000008a00267220 */ /* 0x040fe80000410000 */
[C---:B------:R-:W-:Y:S01]  /*95f0*/  FMUL.FTZ R39, R0.reuse, R139 ;  /* 0x0000008b00277220 */ /* 0x040fe20000410000 */
[----:B------:R-:W-:Y:S01]  /*9600*/  MOV R139, R246 ;  /* 0x000000f6008b7202 */ /* 0x000fe20000000f00 */
[C---:B------:R-:W-:Y:S02]  /*9610*/  FMUL.FTZ R59, R0.reuse, R59 ;  /* 0x0000003b003b7220 */ /* 0x040fe40000410000 */
[C---:B------:R-:W-:Y:S02]  /*9620*/  FMUL.FTZ R62, R0.reuse, R62 ;  /* 0x0000003e003e7220 */ /* 0x040fe40000410000 */
[C---:B------:R-:W-:Y:S01]  /*9630*/  FMUL.FTZ R63, R0.reuse, R63 ;  /* 0x0000003f003f7220 */ /* 0x040fe20000410000 */
[C---:B-1----:R-:W-:Y:S03]  /*9640*/  HMMA.16816.F32 R36, R160.reuse, R44, R36 ;  /* 0x0000002ca024723c */ /* 0x042fe60000001824 */
[C---:B------:R-:W-:Y:S02]  /*9650*/  FMUL.FTZ R66, R0.reuse, R66 ;  /* 0x0000004200427220 */ /* 0x040fe40000410000 */
[----:B------:R-:W-:Y:S02]  /*9660*/  FMUL.FTZ R67, R0, R67 ;  /* 0x0000004300437220 */ /* 0x000fe40000410000 */
[C---:B------:R-:W-:Y:S01]  /*9670*/  FMUL.FTZ R44, R2.reuse, R144 ;  /* 0x00000090022c7220 */ /* 0x040fe20000410000 */
[C---:B------:R-:W-:Y:S04]  /*9680*/  HMMA.16816.F32 R40, R160.reuse, R46, R40 ;  /* 0x0000002ea028723c */ /* 0x040fe80000001828 */
[----:B------:R-:W-:Y:S02]  /*9690*/  FMUL.FTZ R45, R2, R145 ;  /* 0x00000091022d7220 */ /* 0x000fe40000410000 */
[C---:B------:R-:W-:Y:S02]  /*96a0*/  FMUL.FTZ R70, R0.reuse, R70 ;  /* 0x0000004600467220 */ /* 0x040fe40000410000 */
[C---:B------:R-:W-:Y:S04]  /*96b0*/  FMUL.FTZ R46, R0.reuse, R146 ;  /* 0x00000092002e7220 */ /* 0x040fe80000410000 */
[C---:B------:R-:W-:Y:S02]  /*96c0*/  FMUL.FTZ R47, R0.reuse, R147 ;  /* 0x00000093002f7220 */ /* 0x040fe40000410000 */
[C---:B------:R-:W-:Y:S02]  /*96d0*/  FMUL.FTZ R71, R0.reuse, R71 ;  /* 0x0000004700477220 */ /* 0x040fe40000410000 */
[C---:B------:R-:W-:Y:S02]  /*96e0*/  FMUL.FTZ R74, R0.reuse, R74 ;  /* 0x0000004a004a7220 */ /* 0x040fe40000410000 */
[----:B------:R-:W-:Y:S01]  /*96f0*/  FMUL.FTZ R75, R0, R75 ;  /* 0x0000004b004b7220 */ /* 0x000fe20000410000 */
[C---:B------:R-:W-:Y:S03]  /*9700*/  HMMA.16816.F32 R44, R160.reuse, R104, R44 ;  /* 0x00000068a02c723c */ /* 0x040fe6000000182c */
[----:B------:R-:W-:Y:S02]  /*9710*/  FMUL.FTZ R77, R2, R77 ;  /* 0x0000004d024d7220 */ /* 0x000fe40000410000 */
[C---:B------:R-:W-:Y:S02]  /*9720*/  FMUL.FTZ R78, R0.reuse, R78 ;  /* 0x0000004e004e7220 */ /* 0x040fe40000410000 */
[----:B------:R-:W-:Y:S01]  /*9730*/  FMUL.FTZ R79, R0, R79 ;  /* 0x0000004f004f7220 */ /* 0x000fe20000410000 */
[C---:B------:R-:W-:Y:S01]  /*9740*/  HMMA.16816.F32 R48, R160.reuse, R106, R48 ;  /* 0x0000006aa030723c */ /* 0x040fe20000001830 */
[----:B------:R-:W1:Y:S03]  /*9750*/  LDSM.16.MT88.4 R104, [R103+UR4+0x6100] ;  /* 0x006100046768783b */ /* 0x000e660008004200 */
[C---:B------:R-:W-:Y:S02]  /*9760*/  FMUL.FTZ R80, R2.reuse, R80 ;  /* 0x0000005002507220 */ /* 0x040fe40000410000 */
[----:B------:R-:W-:Y:S02]  /*9770*/  FMUL.FTZ R81, R2, R81 ;  /* 0x0000005102517220 */ /* 0x000fe40000410000 */
[C---:B------:R-:W-:Y:S04]  /*9780*/  HMMA.16816.F32 R52, R160.reuse, R108, R52 ;  /* 0x0000006ca034723c */ /* 0x040fe80000001834 */
[C---:B------:R-:W-:Y:S02]  /*9790*/  FMUL.FTZ R82, R0.reuse, R82 ;  /* 0x0000005200527220 */ /* 0x040fe40000410000 */
[----:B------:R-:W-:Y:S02]  /*97a0*/  FMUL.FTZ R83, R0, R83 ;  /* 0x0000005300537220 */ /* 0x000fe40000410000 */
[C---:B------:R-:W-:Y:S04]  /*97b0*/  HMMA.16816.F32 R56, R160.reuse, R110, R56 ;  /* 0x0000006ea038723c */ /* 0x040fe80000001838 */
[--C-:B------:R-:W-:Y:S02]  /*97c0*/  FFMA.FTZ R108, R166, c[0x0][0x2d0], -R164.reuse ;  /* 0x0000b400a66c7a23 */ /* 0x100fe400000108a4 */
[C---:B------:R-:W-:Y:S02]  /*97d0*/  FMUL.FTZ R84, R2.reuse, R84 ;  /* 0x0000005402547220 */ /* 0x040fe40000410000 */
[C---:B------:R-:W-:Y:S01]  /*97e0*/  HMMA.16816.F32 R60, R160.reuse, R112, R60 ;  /* 0x00000070a03c723c */ /* 0x040fe2000000183c */
[----:B------:R2:W-:Y:S03]  /*97f0*/  MUFU.EX2 R136, R108 ;  /* 0x0000006c00887308 */ /* 0x0005e60000000800 */
[----:B------:R-:W-:Y:S02]  /*9800*/  FMUL.FTZ R85, R2, R85 ;  /* 0x0000005502557220 */ /* 0x000fe40000410000 */
[C---:B------:R-:W-:Y:S02]  /*9810*/  FMUL.FTZ R86, R0.reuse, R86 ;  /* 0x0000005600567220 */ /* 0x040fe40000410000 */
[C---:B------:R-:W-:Y:S04]  /*9820*/  HMMA.16816.F32 R64, R160.reuse, R114, R64 ;  /* 0x00000072a040723c */ /* 0x040fe80000001840 */
[----:B------:R-:W-:Y:S01]  /*9830*/  FFMA.FTZ R112, R167, c[0x0][0x2d0], -R164 ;  /* 0x0000b400a7707a23 */ /* 0x000fe200000108a4 */
[----:B------:R-:W-:Y:S01]  /*9840*/  MOV R167, R244 ;  /* 0x000000f400a77202 */ /* 0x000fe20000000f00 */
[----:B------:R-:W-:Y:S02]  /*9850*/  FMUL.FTZ R87, R0, R87 ;  /* 0x0000005700577220 */ /* 0x000fe40000410000 */
[----:B------:R3:W-:Y:S01]  /*9860*/  MUFU.EX2 R138, R112 ;  /* 0x00000070008a7308 */ /* 0x0007e20000000800 */
[C---:B-1----:R-:W-:Y:S03]  /*9870*/  HMMA.16816.F32 R68, R160.reuse, R104, R68 ;  /* 0x00000068a044723c */ /* 0x042fe60000001844 */
[C---:B------:R-:W-:Y:S02]  /*9880*/  FMUL.FTZ R88, R2.reuse, R88 ;  /* 0x0000005802587220 */ /* 0x040fe40000410000 */
[----:B------:R-:W-:Y:S02]  /*9890*/  FMUL.FTZ R89, R2, R89 ;  /* 0x0000005902597220 */ /* 0x000fe40000410000 */
[----:B------:R-:W-:Y:S01]  /*98a0*/  FFMA.FTZ R104, R169, c[0x0][0x2d0], -R165 ;  /* 0x0000b400a9687a23 */ /* 0x000fe200000108a5 */
[C---:B------:R-:W-:Y:S01]  /*98b0*/  HMMA.16816.F32 R72, R160.reuse, R106, R72 ;  /* 0x0000006aa048723c */ /* 0x040fe20000001848 */
[----:B--2---:R-:W1:Y:S02]  /*98c0*/  LDSM.16.MT88.4 R108, [R102+0x6100] ;  /* 0x00610000666c783b */ /* 0x004e640000004200 */
[----:B------:R2:W-:Y:S01]  /*98d0*/  MUFU.EX2 R141, R104 ;  /* 0x00000068008d7308 */ /* 0x0005e20000000800 */
[----:B------:R-:W-:Y:S02]  /*98e0*/  IMAD.MOV.U32 R169, RZ, RZ, R122 ;  /* 0x000000ffffa97224 */ /* 0x000fe400078e007a */
[C---:B------:R-:W-:Y:S02]  /*98f0*/  FMUL.FTZ R90, R0.reuse, R90 ;  /* 0x0000005a005a7220 */ /* 0x040fe40000410000 */
[----:B------:R-:W-:Y:S04]  /*9900*/  FMUL.FTZ R91, R0, R91 ;  /* 0x0000005b005b7220 */ /* 0x000fe80000410000 */
[----:B------:R-:W-:Y:S02]  /*9910*/  IMAD.MOV.U32 R137, RZ, RZ, R245 ;  /* 0x000000ffff897224 */ /* 0x000fe400078e00f5 */
[----:B------:R-:W-:Y:S02]  /*9920*/  FMUL.FTZ R92, R2, R92 ;  /* 0x0000005c025c7220 */ /* 0x000fe40000410000 */
[----:B---3--:R-:W-:Y:S01]  /*9930*/  FFMA.FTZ R112, R168, c[0x0][0x2d0], -R165 ;  /* 0x0000b400a8707a23 */ /* 0x008fe200000108a5 */
[----:B------:R-:W-:Y:S01]  /*9940*/  MOV R168, R120 ;  /* 0x0000007800a87202 */ /* 0x000fe20000000f00 */
[----:B------:R-:W-:Y:S01]  /*9950*/  FMUL.FTZ R93, R2, R93 ;  /* 0x0000005d025d7220 */ /* 0x000fe20000410000 */
[----:B------:R-:W-:Y:S01]  /*9960*/  LDSM.16.MT88.4 R120, [R101+0x900] ;  /* 0x000900006578783b */ /* 0x000fe20000004200 */
[----:B------:R3:W4:Y:S01]  /*9970*/  MUFU.EX2 R134, R112 ;  /* 0x0000007000867308 */ /* 0x0007220000000800 */
[C---:B------:R-:W-:Y:S02]  /*9980*/  FMUL.FTZ R94, R0.reuse, R94 ;  /* 0x0000005e005e7220 */ /* 0x040fe40000410000 */
[----:B------:R-:W-:Y:S02]  /*9990*/  FMUL.FTZ R95, R0, R95 ;  /* 0x0000005f005f7220 */ /* 0x000fe40000410000 */
[----:B------:R-:W-:Y:S02]  /*99a0*/  FMUL.FTZ R96, R2, R96 ;  /* 0x0000006002607220 */ /* 0x000fe40000410000 */
[----:B--2---:R-:W-:Y:S02]  /*99b0*/  FFMA.FTZ R104, R170, c[0x0][0x2d0], -R164 ;  /* 0x0000b400aa687a23 */ /* 0x004fe400000108a4 */
[----:B------:R-:W-:Y:S02]  /*99c0*/  IMAD.MOV.U32 R170, RZ, RZ, R194 ;  /* 0x000000ffffaa7224 */ /* 0x000fe400078e00c2 */
[----:B------:R2:W-:Y:S01]  /*99d0*/  MUFU.EX2 R144, R104 ;  /* 0x0000006800907308 */ /* 0x0005e20000000800 */
[----:B------:R-:W-:Y:S02]  /*99e0*/  FMUL.FTZ R97, R2, R97 ;  /* 0x0000006102617220 */ /* 0x000fe40000410000 */
[C---:B------:R-:W-:Y:S02]  /*99f0*/  FMUL.FTZ R98, R0.reuse, R98 ;  /* 0x0000006200627220 */ /* 0x040fe40000410000 */
[----:B------:R-:W-:Y:S02]  /*9a00*/  FMUL.FTZ R99, R0, R99 ;  /* 0x0000006300637220 */ /* 0x000fe40000410000 */
[----:B------:R-:W-:Y:S01]  /*9a10*/  IMAD.MOV.U32 R166, RZ, RZ, R241 ;  /* 0x000000ffffa67224 */ /* 0x000fe200078e00f1 */
[C---:B-1----:R-:W-:Y:S01]  /*9a20*/  HMMA.16816.F32 R76, R160.reuse, R108, R76 ;  /* 0x0000006ca04c723c */ /* 0x042fe2000000184c */
[----:B---3--:R-:W1:Y:S06]  /*9a30*/  LDSM.16.MT88.4 R112, [R236+UR4+0x6100] ;  /* 0x00610004ec70783b */ /* 0x008e6c0008004200 */
[--C-:B------:R-:W-:Y:S01]  /*9a40*/  FFMA.FTZ R108, R171, c[0x0][0x2d0], -R164.reuse ;  /* 0x0000b400ab6c7a23 */ /* 0x100fe200000108a4 */
[C---:B------:R-:W-:Y:S03]  /*9a50*/  HMMA.16816.F32 R80, R160.reuse, R110, R80 ;  /* 0x0000006ea050723c */ /* 0x040fe60000001850 */
[----:B------:R3:W5:Y:S01]  /*9a60*/  MUFU.EX2 R147, R108 ;  /* 0x0000006c00937308 */ /* 0x0007620000000800 */
[----:B------:R-:W-:Y:S01]  /*9a70*/  MOV R171, R192 ;  /* 0x000000c000ab7202 */ /* 0x000fe20000000f00 */
[----:B--2---:R-:W2:Y:S01]  /*9a80*/  LDSM.16.MT88.4 R104, [R101+0x6100] ;  /* 0x006100006568783b */ /* 0x004ea20000004200 */
[--C-:B---3--:R-:W-:Y:S07]  /*9a90*/  FFMA.FTZ R108, R172, c[0x0][0x2d0], -R165.reuse ;  /* 0x0000b400ac6c7a23 */ /* 0x108fee00000108a5 */
[----:B------:R3:W-:Y:S01]  /*9aa0*/  MUFU.EX2 R145, R108 ;  /* 0x0000006c00917308 */ /* 0x0007e20000000800 */
[C---:B-1----:R-:W-:Y:S07]  /*9ab0*/  HMMA.16816.F32 R84, R160.reuse, R112, R84 ;  /* 0x00000070a054723c */ /* 0x042fee0000001854 */
[--C-:B------:R-:W-:Y:S01]  /*9ac0*/  FFMA.FTZ R112, R173, c[0x0][0x2d0], -R165.reuse ;  /* 0x0000b400ad707a23 */ /* 0x100fe200000108a5 */
[C---:B------:R-:W-:Y:S03]  /*9ad0*/  HMMA.16816.F32 R88, R160.reuse, R114, R88 ;  /* 0x00000072a058723c */ /* 0x040fe60000001858 */
[----:B------:R1:W1:Y:S05]  /*9ae0*/  MUFU.EX2 R146, R112 ;  /* 0x0000007000927308 */ /* 0x00026a0000000800 */
[C---:B--2---:R-:W-:Y:S01]  /*9af0*/  HMMA.16816.F32 R92, R160.reuse, R104, R92 ;  /* 0x00000068a05c723c */ /* 0x044fe2000000185c */
[----:B---3--:R-:W2:Y:S06]  /*9b00*/  LDSM.16.MT88.4 R108, [R103+UR4+0x900] ;  /* 0x00090004676c783b */ /* 0x008eac0008004200 */
[----:B----4-:R-:W-:Y:S01]  /*9b10*/  F2FP.PACK_AB R105, R141, R134 ;  /* 0x000000868d69723e */ /* 0x010fe200000000ff */
[----:B------:R-:W-:Y:S04]  /*9b20*/  HMMA.16816.F32 R96, R160, R106, R96 ;  /* 0x0000006aa060723c */ /* 0x000fe80000001860 */
[----:B------:R-:W-:Y:S03]  /*9b30*/  F2FP.PACK_AB R104, R138, R136 ;  /* 0x000000888a68723e */ /* 0x000fe600000000ff */
[----:B-----5:R-:W-:Y:S01]  /*9b40*/  F2FP.PACK_AB R106, R147, R144 ;  /* 0x00000090936a723e */ /* 0x020fe200000000ff */
[----:B-1----:R-:W1:Y:S01]  /*9b50*/  LDSM.16.MT88.4 R112, [R236+UR4+0x900] ;  /* 0x00090004ec70783b */ /* 0x002e620008004200 */
        /* <DEDUP_REMOVED lines=10> */
[C---:B------:R-:W-:Y:S07]  /*9c00*/  HMMA.16816.F32 R28, R104.reuse, R120, R28 ;  /* 0x00000078681c723c */ /* 0x040fee000000181c */
[--C-:B------:R-:W-:Y:S01]  /*9c10*/  FFMA.FTZ R120, R174, c[0x0][0x2d0], -R164.reuse ;  /* 0x0000b400ae787a23 */ /* 0x100fe200000108a4 */
[C---:B------:R-:W-:Y:S03]  /*9c20*/  HMMA.16816.F32 R32, R104.reuse, R122, R32 ;  /* 0x0000007a6820723c */ /* 0x040fe60000001820 */
[----:B------:R4:W-:Y:S05]  /*9c30*/  MUFU.EX2 R246, R120 ;  /* 0x0000007800f67308 */ /* 0x0009ea0000000800 */
[C---:B------:R-:W-:Y:S08]  /*9c40*/  HMMA.16816.F32 R36, R104.reuse, R124, R36 ;  /* 0x0000007c6824723c */ /* 0x040ff00000001824 */
[C---:B------:R-:W-:Y:S01]  /*9c50*/  HMMA.16816.F32 R40, R104.reuse, R126, R40 ;  /* 0x0000007e6828723c */ /* 0x040fe20000001828 */
[----:B------:R-:W-:Y:S07]  /*9c60*/  LDSM.16.MT88.4 R124, [R101+0x6900] ;  /* 0x00690000657c783b */ /* 0x000fee0000004200 */
[C---:B------:R-:W-:Y:S01]  /*9c70*/  HMMA.16816.F32 R44, R104.reuse, R128, R44 ;  /* 0x00000080682c723c */ /* 0x040fe2000000182c */
[----:B----4-:R-:W4:Y:S07]  /*9c80*/  LDSM.16.MT88.4 R120, [R102+0x6900] ;  /* 0x006900006678783b */ /* 0x010f2e0000004200 */
[C---:B------:R-:W-:Y:S01]  /*9c90*/  HMMA.16816.F32 R48, R104.reuse, R130, R48 ;  /* 0x000000826830723c */ /* 0x040fe20000001830 */
[----:B------:R-:W-:Y:S07]  /*9ca0*/  LDSM.16.MT88.4 R128, [R236+UR4+0x4100] ;  /* 0x00410004ec80783b */ /* 0x000fee0008004200 */
[C---:B--2---:R-:W-:Y:S07]  /*9cb0*/  HMMA.16816.F32 R52, R104.reuse, R108, R52 ;  /* 0x0000006c6834723c */ /* 0x044fee0000001834 */
[--C-:B------:R-:W-:Y:S01]  /*9cc0*/  FFMA.FTZ R108, R175, c[0x0][0x2d0], -R164.reuse ;  /* 0x0000b400af6c7a23 */ /* 0x100fe200000108a4 */
[C---:B------:R-:W-:Y:S03]  /*9cd0*/  HMMA.16816.F32 R56, R104.reuse, R110, R56 ;  /* 0x0000006e6838723c */ /* 0x040fe60000001838 */
[----:B------:R2:W5:Y:S05]  /*9ce0*/  MUFU.EX2 R245, R108 ;  /* 0x0000006c00f57308 */ /* 0x00056a0000000800 */
[C---:B---3--:R-:W-:Y:S07]  /*9cf0*/  HMMA.16816.F32 R60, R104.reuse, R116, R60 ;  /* 0x00000074683c723c */ /* 0x048fee000000183c */
[--C-:B------:R-:W-:Y:S01]  /*9d00*/  FFMA.FTZ R116, R177, c[0x0][0x2d0], -R165.reuse ;  /* 0x0000b400b1747a23 */ /* 0x100fe200000108a5 */
[C---:B------:R-:W-:Y:S03]  /*9d10*/  HMMA.16816.F32 R64, R104.reuse, R118, R64 ;  /* 0x000000766840723c */ /* 0x040fe60000001840 */
[----:B------:R3:W-:Y:S05]  /*9d20*/  MUFU.EX2 R243, R116 ;  /* 0x0000007400f37308 */ /* 0x0007ea0000000800 */
[C---:B-1----:R-:W-:Y:S04]  /*9d30*/  HMMA.16816.F32 R68, R104.reuse, R112, R68 ;  /* 0x000000706844723c */ /* 0x042fe80000001844 */
[--C-:B--2---:R-:W-:Y:S03]  /*9d40*/  FFMA.FTZ R108, R176, c[0x0][0x2d0], -R165.reuse ;  /* 0x0000b400b06c7a23 */ /* 0x104fe600000108a5 */
[--C-:B------:R-:W-:Y:S01]  /*9d50*/  FFMA.FTZ R112, R179, c[0x0][0x2d0], -R164.reuse ;  /* 0x0000b400b3707a23 */ /* 0x100fe200000108a4 */
[C---:B------:R-:W-:Y:S01]  /*9d60*/  HMMA.16816.F32 R72, R104.reuse, R114, R72 ;  /* 0x000000726848723c */ /* 0x040fe20000001848 */
[----:B------:R1:W2:Y:S07]  /*9d70*/  MUFU.EX2 R244, R108 ;  /* 0x0000006c00f47308 */ /* 0x0002ae0000000800 */
[C---:B----4-:R-:W-:Y:S03]  /*9d80*/  HMMA.16816.F32 R76, R104.reuse, R120, R76 ;  /* 0x00000078684c723c */ /* 0x050fe6000000184c */
[----:B------:R4:W-:Y:S01]  /*9d90*/  MUFU.EX2 R241, R112 ;  /* 0x0000007000f17308 */ /* 0x0009e20000000800 */
[--C-:B---3--:R-:W-:Y:S03]  /*9da0*/  FFMA.FTZ R116, R178, c[0x0][0x2d0], -R164.reuse ;  /* 0x0000b400b2747a23 */ /* 0x108fe600000108a4 */
[--C-:B------:R-:W-:Y:S01]  /*9db0*/  FFMA.FTZ R120, R181, c[0x0][0x2d0], -R165.reuse ;  /* 0x0000b400b5787a23 */ /* 0x100fe200000108a5 */
[C---:B------:R-:W-:Y:S05]  /*9dc0*/  HMMA.16816.F32 R80, R104.reuse, R122, R80 ;  /* 0x0000007a6850723c */ /* 0x040fea0000001850 */
[----:B------:R3:W2:Y:S01]  /*9dd0*/  MUFU.EX2 R242, R116 ;  /* 0x0000007400f27308 */ /* 0x0006a20000000800 */
[----:B-1----:R-:W1:Y:S09]  /*9de0*/  LDSM.16.MT88.4 R108, [R236+UR4+0x6900] ;  /* 0x00690004ec6c783b */ /* 0x002e720008004200 */
[----:B------:R2:W-:Y:S01]  /*9df0*/  MUFU.EX2 R234, R120 ;  /* 0x0000007800ea7308 */ /* 0x0005e20000000800 */
[--C-:B----4-:R-:W-:Y:S09]  /*9e00*/  FFMA.FTZ R112, R180, c[0x0][0x2d0], -R165.reuse ;  /* 0x0000b400b4707a23 */ /* 0x110ff200000108a5 */
[----:B------:R4:W1:Y:S01]  /*9e10*/  MUFU.EX2 R231, R112 ;  /* 0x0000007000e77308 */ /* 0x0008620000000800 */
[----:B---3--:R-:W-:Y:S08]  /*9e20*/  LDSM.16.MT88.4 R116, [R102+0x1100] ;  /* 0x001100006674783b */ /* 0x008ff00000004200 */
[----:B--2---:R-:W-:Y:S01]  /*9e30*/  LDSM.16.MT88.4 R120, [R101+0x1100] ;  /* 0x001100006578783b */ /* 0x004fe20000004200 */
[C---:B-1----:R-:W-:Y:S07]  /*9e40*/  HMMA.16816.F32 R84, R104.reuse, R108, R84 ;  /* 0x0000006c6854723c */ /* 0x042fee0000001854 */
[----:B----4-:R-:W1:Y:S01]  /*9e50*/  LDSM.16.MT88.4 R112, [R103+UR4+0x1100] ;  /* 0x001100046770783b */ /* 0x010e620008004200 */
[C---:B------:R-:W-:Y:S07]  /*9e60*/  HMMA.16816.F32 R88, R104.reuse, R110, R88 ;  /* 0x0000006e6858723c */ /* 0x040fee0000001858 */
[----:B------:R-:W2:Y:S01]  /*9e70*/  LDSM.16.MT88.4 R108, [R236+UR4+0x1100] ;  /* 0x00110004ec6c783b */ /* 0x000ea20008004200 */
        /* <DEDUP_REMOVED lines=16> */
[C---:B------:R-:W-:Y:S07]  /*9f80*/  HMMA.16816.F32 R28, R104.reuse, R120, R28 ;  /* 0x00000078681c723c */ /* 0x040fee000000181c */
[--C-:B------:R-:W-:Y:S01]  /*9f90*/  FFMA.FTZ R120, R182, c[0x0][0x2d0], -R164.reuse ;  /* 0x0000b400b6787a23 */ /* 0x100fe200000108a4 */
[C---:B------:R-:W-:Y:S03]  /*9fa0*/  HMMA.16816.F32 R32, R104.reuse, R122, R32 ;  /* 0x0000007a6820723c */ /* 0x040fe60000001820 */
[----:B------:R4:W-:Y:S05]  /*9fb0*/  MUFU.EX2 R192, R120 ;  /* 0x0000007800c07308 */ /* 0x0009ea0000000800 */
[C---:B-1----:R-:W-:Y:S08]  /*9fc0*/  HMMA.16816.F32 R36, R104.reuse, R112, R36 ;  /* 0x000000706824723c */ /* 0x042ff00000001824 */
[C---:B------:R-:W-:Y:S01]  /*9fd0*/  HMMA.16816.F32 R40, R104.reuse, R114, R40 ;  /* 0x000000726828723c */ /* 0x040fe20000001828 */
[----:B------:R-:W1:Y:S07]  /*9fe0*/  LDSM.16.MT88.4 R112, [R102+0x7100] ;  /* 0x007100006670783b */ /* 0x000e6e0000004200 */
[C---:B------:R-:W-:Y:S01]  /*9ff0*/  HMMA.16816.F32 R44, R104.reuse, R124, R44 ;  /* 0x0000007c682c723c */ /* 0x040fe2000000182c */
[----:B----4-:R-:W4:Y:S07]  /*a000*/  LDSM.16.MT88.4 R120, [R236+UR4+0x7100] ;  /* 0x00710004ec78783b */ /* 0x010f2e0008004200 */
        /* <DEDUP_REMOVED lines=8> */
[----:B------:R3:W5:Y:S05]  /*a090*/  MUFU.EX2 R195, R116 ;  /* 0x0000007400c37308 */ /* 0x00076a0000000800 */
[C---:B--2---:R-:W-:Y:S07]  /*a0a0*/  HMMA.16816.F32 R68, R104.reuse, R108, R68 ;  /* 0x0000006c6844723c */ /* 0x044fee0000001844 */
[--C-:B------:R-:W-:Y:S01]  /*a0b0*/  FFMA.FTZ R108, R228, c[0x0][0x2d0], -R165.reuse ;  /* 0x0000b400e46c7a23 */ /* 0x100fe200000108a5 */
[C---:B------:R-:W-:Y:S04]  /*a0c0*/  HMMA.16816.F32 R72, R104.reuse, R110, R72 ;  /* 0x0000006e6848723c */ /* 0x040fe80000001848 */
[----:B------:R-:W-:Y:S04]  /*a0d0*/  MOV R228, R132 ;  /* 0x0000008400e47202 */ /* 0x000fe80000000f00 */
[C---:B-1----:R-:W-:Y:S04]  /*a0e0*/  HMMA.16816.F32 R76, R104.reuse, R112, R76 ;  /* 0x00000070684c723c */ /* 0x042fe8000000184c */
[--C-:B---3--:R-:W-:Y:S02]  /*a0f0*/  FFMA.FTZ R116, R193, c[0x0][0x2d0], -R165.reuse ;  /* 0x0000b400c1747a23 */ /* 0x108fe400000108a5 */
[----:B------:R1:W-:Y:S02]  /*a100*/  MUFU.EX2 R193, R108 ;  /* 0x0000006c00c17308 */ /* 0x0003e40000000800 */
[C---:B------:R-:W-:Y:S01]  /*a110*/  HMMA.16816.F32 R80, R104.reuse, R114, R80 ;  /* 0x000000726850723c */ /* 0x040fe20000001850 */
[----:B------:R-:W-:Y:S07]  /*a120*/  LDSM.16.MT88.4 R112, [R102+0x1900] ;  /* 0x001900006670783b */ /* 0x000fee0000004200 */
[C---:B----4-:R-:W-:Y:S01]  /*a130*/  HMMA.16816.F32 R84, R104.reuse, R120, R84 ;  /* 0x000000786854723c */ /* 0x050fe20000001854 */
[----:B------:R2:W2:Y:S06]  /*a140*/  MUFU.EX2 R194, R116 ;  /* 0x0000007400c27308 */ /* 0x0004ac0000000800 */
[--C-:B------:R-:W-:Y:S01]  /*a150*/  FFMA.FTZ R120, R238, c[0x0][0x2d0], -R165.reuse ;  /* 0x0000b400ee787a23 */ /* 0x100fe200000108a5 */
[C---:B------:R-:W-:Y:S03]  /*a160*/  HMMA.16816.F32 R88, R104.reuse, R122, R88 ;  /* 0x0000007a6858723c */ /* 0x040fe60000001858 */
[----:B------:R4:W-:Y:S01]  /*a170*/  MUFU.EX2 R181, R120 ;  /* 0x0000007800b57308 */ /* 0x0009e20000000800 */
[----:B------:R-:W-:Y:S01]  /*a180*/  MOV R238, R141 ;  /* 0x0000008d00ee7202 */ /* 0x000fe20000000f00 */
[--C-:B-1----:R-:W-:Y:S01]  /*a190*/  FFMA.FTZ R108, R229, c[0x0][0x2d0], -R164.reuse ;  /* 0x0000b400e56c7a23 */ /* 0x102fe200000108a4 */
[----:B------:R-:W-:Y:S02]  /*a1a0*/  MOV R229, R147 ;  /* 0x0000009300e57202 */ /* 0x000fe40000000f00 */
[----:B------:R-:W4:Y:S05]  /*a1b0*/  LDL.LU R147, [R1+0xc] ;  /* 0x00000c0001937983 */ /* 0x000f2a0000300800 */
[----:B------:R1:W-:Y:S01]  /*a1c0*/  MUFU.EX2 R183, R108 ;  /* 0x0000006c00b77308 */ /* 0x0003e20000000800 */
[----:B--2---:R-:W2:Y:S08]  /*a1d0*/  LDSM.16.MT88.4 R116, [R101+0x7100] ;  /* 0x007100006574783b */ /* 0x004eb00000004200 */
[----:B----4-:R-:W-:Y:S01]  /*a1e0*/  LDSM.16.MT88.4 R120, [R236+UR4+0x1900] ;  /* 0x00190004ec78783b */ /* 0x010fe20008004200 */
[----:B-1----:R-:W-:Y:S01]  /*a1f0*/  FFMA.FTZ R108, R230, c[0x0][0x2d0], -R164 ;  /* 0x0000b400e66c7a23 */ /* 0x002fe200000108a4 */
[----:B------:R-:W-:Y:S02]  /*a200*/  MOV R230, R145 ;  /* 0x0000009100e67202 */ /* 0x000fe40000000f00 */
[----:B------:R-:W-:Y:S01]  /*a210*/  MOV R145, R133 ;  /* 0x0000008500917202 */ /* 0x000fe20000000f00 */
[----:B------:R1:W4:Y:S01]  /*a220*/  MUFU.EX2 R182, R108 ;  /* 0x0000006c00b67308 */ /* 0x0003220000000800 */
[C---:B--2---:R-:W-:Y:S08]  /*a230*/  HMMA.16816.F32 R92, R104.reuse, R116, R92 ;  /* 0x00000074685c723c */ /* 0x044ff0000000185c */
[----:B------:R-:W-:Y:S01]  /*a240*/  HMMA.16816.F32 R96, R104, R118, R96 ;  /* 0x000000766860723c */ /* 0x000fe20000001860 */
[----:B------:R-:W-:Y:S03]  /*a250*/  LDSM.16.MT88.4 R116, [R102+0x4900] ;  /* 0x004900006674783b */ /* 0x000fe60000004200 */
[--C-:B-1----:R-:W-:Y:S02]  /*a260*/  FFMA.FTZ R108, R235, c[0x0][0x2d0], -R165.reuse ;  /* 0x0000b400eb6c7a23 */ /* 0x102fe400000108a5 */
[----:B------:R-:W-:Y:S01]  /*a270*/  IMAD.MOV.U32 R235, RZ, RZ, R144 ;  /* 0x000000ffffeb7224 */ /* 0x000fe200078e0090 */
[----:B-----5:R-:W-:Y:S01]  /*a280*/  F2FP.PACK_AB R104, R195, R192 ;  /* 0x000000c0c368723e */ /* 0x020fe200000000ff */
[----:B------:R1:W2:Y:S01]  /*a290*/  MUFU.EX2 R180, R108 ;  /* 0x0000006c00b47308 */ /* 0x0002a20000000800 */
[----:B------:R-:W-:Y:S03]  /*a2a0*/  F2FP.PACK_AB R105, R193, R194 ;  /* 0x000000c2c169723e */ /* 0x000fe600000000ff */
[----:B----4-:R-:W-:Y:S02]  /*a2b0*/  F2FP.PACK_AB R106, R182, R183 ;  /* 0x000000b7b66a723e */ /* 0x010fe400000000ff */
[----:B------:R-:W-:Y:S01]  /*a2c0*/  MOV R144, R142 ;  /* 0x0000008e00907202 */ /* 0x000fe20000000f00 */
        /* <DEDUP_REMOVED lines=9> */
[----:B------:R-:W-:Y:S01]  /*a360*/  FFMA.FTZ R120, R248, c[0x0][0x2d0], -R164 ;  /* 0x0000b400f8787a23 */ /* 0x000fe200000108a4 */
[C---:B------:R-:W-:Y:S03]  /*a370*/  HMMA.16816.F32 R24, R104.reuse, R122, R24 ;  /* 0x0000007a6818723c */ /* 0x040fe60000001818 */
        /* <DEDUP_REMOVED lines=9> */
[----:B------:R-:W-:Y:S04]  /*a410*/  IMAD.MOV.U32 R252, RZ, RZ, R134 ;  /* 0x000000fffffc7224 */ /* 0x000fe800078e0086 */
[C---:B------:R-:W-:Y:S07]  /*a420*/  HMMA.16816.F32 R44, R104.reuse, R116, R44 ;  /* 0x00000074682c723c */ /* 0x040fee000000182c */
[--C-:B------:R-:W-:Y:S01]  /*a430*/  FFMA.FTZ R116, R249, c[0x0][0x2d0], -R164.reuse ;  /* 0x0000b400f9747a23 */ /* 0x100fe200000108a4 */
[C---:B------:R-:W-:Y:S01]  /*a440*/  HMMA.16816.F32 R48, R104.reuse, R118, R48 ;  /* 0x000000766830723c */ /* 0x040fe20000001830 */
[----:B------:R-:W3:Y:S02]  /*a450*/  LDL.64 R248, [R1+0x30] ;  /* 0x0000300001f87983 */ /* 0x000ee40000100a00 */
[----:B------:R2:W2:Y:S05]  /*a460*/  MUFU.EX2 R179, R116 ;  /* 0x0000007400b37308 */ /* 0x0004aa0000000800 */
[C---:B-1----:R-:W-:Y:S01]  /*a470*/  HMMA.16816.F32 R52, R104.reuse, R108, R52 ;  /* 0x0000006c6834723c */ /* 0x042fe20000001834 */
[----:B-----5:R-:W-:Y:S06]  /*a480*/  LDSM.16.MT88.4 R128, [R236+UR4+0x5100] ;  /* 0x00510004ec80783b */ /* 0x020fec0008004200 */
[--C-:B------:R-:W-:Y:S01]  /*a490*/  FFMA.FTZ R108, R247, c[0x0][0x2d0], -R165.reuse ;  /* 0x0000b400f76c7a23 */ /* 0x100fe200000108a5 */
[C---:B------:R-:W-:Y:S03]  /*a4a0*/  HMMA.16816.F32 R56, R104.reuse, R110, R56 ;  /* 0x0000006e6838723c */ /* 0x040fe60000001838 */
[----:B------:R1:W-:Y:S01]  /*a4b0*/  MUFU.EX2 R176, R108 ;  /* 0x0000006c00b07308 */ /* 0x0003e20000000800 */
[----:B------:R-:W-:Y:S02]  /*a4c0*/  MOV R247, R138 ;  /* 0x0000008a00f77202 */ /* 0x000fe40000000f00 */
[----:B------:R-:W-:Y:S02]  /*a4d0*/  MOV R138, R137 ;  /* 0x00000089008a7202 */ /* 0x000fe40000000f00 */
[C---:B--2---:R-:W-:Y:S04]  /*a4e0*/  HMMA.16816.F32 R60, R104.reuse, R112, R60 ;  /* 0x00000070683c723c */ /* 0x044fe8000000183c */
[--C-:B------:R-:W-:Y:S01]  /*a4f0*/  FFMA.FTZ R116, R250, c[0x0][0x2d0], -R165.reuse ;  /* 0x0000b400fa747a23 */ /* 0x100fe200000108a5 */
[----:B------:R-:W-:Y:S02]  /*a500*/  MOV R137, R135 ;  /* 0x0000008700897202 */ /* 0x000fe40000000f00 */
[--C-:B------:R-:W-:Y:S01]  /*a510*/  FFMA.FTZ R112, R171, c[0x0][0x2d0], -R164.reuse ;  /* 0x0000b400ab707a23 */ /* 0x100fe200000108a4 */
[C---:B------:R-:W-:Y:S01]  /*a520*/  HMMA.16816.F32 R64, R104.reuse, R114, R64 ;  /* 0x000000726840723c */ /* 0x040fe20000001840 */
[----:B------:R2:W5:Y:S01]  /*a530*/  MUFU.EX2 R174, R116 ;  /* 0x0000007400ae7308 */ /* 0x0005620000000800 */
[----:B------:R-:W-:Y:S06]  /*a540*/  LDSM.16.MT88.4 R132, [R101+0x2900] ;  /* 0x002900006584783b */ /* 0x000fec0000004200 */
[C---:B----4-:R-:W-:Y:S03]  /*a550*/  HMMA.16816.F32 R68, R104.reuse, R120, R68 ;  /* 0x000000786844723c */ /* 0x050fe60000001844 */
[----:B------:R4:W-:Y:S01]  /*a560*/  MUFU.EX2 R177, R112 ;  /* 0x0000007000b17308 */ /* 0x0009e20000000800 */
[----:B-1----:R-:W-:Y:S04]  /*a570*/  LDSM.16.MT88.4 R108, [R236+UR4+0x7900] ;  /* 0x00790004ec6c783b */ /* 0x002fe80008004200 */
[C---:B------:R-:W-:Y:S04]  /*a580*/  HMMA.16816.F32 R72, R104.reuse, R122, R72 ;  /* 0x0000007a6848723c */ /* 0x040fe80000001848 */
[----:B------:R-:W-:Y:S08]  /*a590*/  LDSM.16.MT88.4 R120, [R102+0x2100] ;  /* 0x002100006678783b */ /* 0x000ff00000004200 */
[----:B--2---:R-:W1:Y:S01]  /*a5a0*/  LDSM.16.MT88.4 R116, [R102+0x7900] ;  /* 0x007900006674783b */ /* 0x004e620000004200 */
[----:B----4-:R-:W-:Y:S04]  /*a5b0*/  FFMA.FTZ R112, R170, c[0x0][0x2d0], -R164 ;  /* 0x0000b400aa707a23 */ /* 0x010fe800000108a4 */
[----:B------:R2:W4:Y:S01]  /*a5c0*/  MUFU.EX2 R175, R112 ;  /* 0x0000007000af7308 */ /* 0x0005220000000800 */
[----:B------:R-:W-:Y:S01]  /*a5d0*/  FFMA.FTZ R2, R2, R147, R228 ;  /* 0x0000009302027223 */ /* 0x000fe200000100e4 */
[----:B------:R-:W-:Y:S01]  /*a5e0*/  MOV R228, R146 ;  /* 0x0000009200e47202 */ /* 0x000fe20000000f00 */
[--C-:B--2---:R-:W-:Y:S02]  /*a5f0*/  FFMA.FTZ R112, R251, c[0x0][0x2d0], -R165.reuse ;  /* 0x0000b400fb707a23 */ /* 0x104fe400000108a5 */
[----:B------:R-:W2:Y:S05]  /*a600*/  LDL.64 R250, [R1+0x18] ;  /* 0x0000180001fa7983 */ /* 0x000eaa0000100a00 */
        /* <DEDUP_REMOVED lines=12> */
[----:B-----5:R-:W-:Y:S03]  /*a6d0*/  F2FP.PACK_AB R105, R176, R174 ;  /* 0x000000aeb069723e */ /* 0x020fe600000000ff */
[----:B------:R-:W-:Y:S02]  /*a6e0*/  F2FP.PACK_AB R106, R175, R177 ;  /* 0x000000b1af6a723e */ /* 0x000fe400000000ff */
        /* <DEDUP_REMOVED lines=17> */
[----:B------:R-:W-:Y:S01]  /*a800*/  FFMA.FTZ R124, R169, c[0x0][0x2d0], -R164 ;  /* 0x0000b400a97c7a23 */ /* 0x000fe200000108a4 */
[C---:B------:R-:W-:Y:S03]  /*a810*/  HMMA.16816.F32 R48, R104.reuse, R126, R48 ;  /* 0x0000007e6830723c */ /* 0x040fe60000001830 */
[----:B------:R1:W-:Y:S05]  /*a820*/  MUFU.EX2 R171, R124 ;  /* 0x0000007c00ab7308 */ /* 0x0003ea0000000800 */
[C---:B------:R-:W-:Y:S07]  /*a830*/  HMMA.16816.F32 R52, R104.reuse, R128, R52 ;  /* 0x000000806834723c */ /* 0x040fee0000001834 */
[----:B------:R-:W-:Y:S01]  /*a840*/  MOV R128, R143 ;  /* 0x0000008f00807202 */ /* 0x000fe20000000f00 */
[C---:B------:R-:W-:Y:S04]  /*a850*/  HMMA.16816.F32 R56, R104.reuse, R130, R56 ;  /* 0x000000826838723c */ /* 0x040fe80000001838 */
[----:B------:R-:W-:Y:S02]  /*a860*/  IMAD.MOV.U32 R129, RZ, RZ, R140 ;  /* 0x000000ffff817224 */ /* 0x000fe400078e008c */
[----:B------:R-:W-:Y:S02]  /*a870*/  LDSM.16.MT88.4 R140, [R103+UR4+0x5900] ;  /* 0x00590004678c783b */ /* 0x000fe40008004200 */
[C---:B-----5:R-:W-:Y:S06]  /*a880*/  HMMA.16816.F32 R60, R104.reuse, R120, R60 ;  /* 0x00000078683c723c */ /* 0x060fec000000183c */
[----:B-1----:R-:W-:Y:S01]  /*a890*/  LDSM.16.MT88.4 R124, [R236+UR4+0x2900] ;  /* 0x00290004ec7c783b */ /* 0x002fe20008004200 */
[--C-:B------:R-:W-:Y:S01]  /*a8a0*/  FFMA.FTZ R120, R168, c[0x0][0x2d0], -R164.reuse ;  /* 0x0000b400a8787a23 */ /* 0x100fe200000108a4 */
[C---:B------:R-:W-:Y:S03]  /*a8b0*/  HMMA.16816.F32 R64, R104.reuse, R122, R64 ;  /* 0x0000007a6840723c */ /* 0x040fe60000001840 */
[----:B------:R1:W5:Y:S05]  /*a8c0*/  MUFU.EX2 R170, R120 ;  /* 0x0000007800aa7308 */ /* 0x00036a0000000800 */
[C---:B----4-:R-:W-:Y:S07]  /*a8d0*/  HMMA.16816.F32 R68, R104.reuse, R108, R68 ;  /* 0x0000006c6844723c */ /* 0x050fee0000001844 */
[--C-:B------:R-:W-:Y:S01]  /*a8e0*/  FFMA.FTZ R108, R166, c[0x0][0x2d0], -R165.reuse ;  /* 0x0000b400a66c7a23 */ /* 0x100fe200000108a5 */
[C---:B------:R-:W-:Y:S03]  /*a8f0*/  HMMA.16816.F32 R72, R104.reuse, R110, R72 ;  /* 0x0000006e6848723c */ /* 0x040fe60000001848 */
[----:B------:R4:W-:Y:S05]  /*a900*/  MUFU.EX2 R168, R108 ;  /* 0x0000006c00a87308 */ /* 0x0009ea0000000800 */
[C---:B------:R-:W-:Y:S04]  /*a910*/  HMMA.16816.F32 R76, R104.reuse, R112, R76 ;  /* 0x00000070684c723c */ /* 0x040fe8000000184c */
[--C-:B-1----:R-:W-:Y:S01]  /*a920*/  FFMA.FTZ R120, R167, c[0x0][0x2d0], -R165.reuse ;  /* 0x0000b400a7787a23 */ /* 0x102fe200000108a5 */
[----:B-----5:R-:W-:Y:S03]  /*a930*/  F2FP.PACK_AB R160, R170, R171 ;  /* 0x000000abaaa0723e */ /* 0x020fe600000000ff */
[C---:B------:R-:W-:Y:S01]  /*a940*/  HMMA.16816.F32 R80, R104.reuse, R114, R80 ;  /* 0x000000726850723c */ /* 0x040fe20000001850 */
[----:B------:R-:W1:Y:S07]  /*a950*/  MUFU.EX2 R169, R120 ;  /* 0x0000007800a97308 */ /* 0x000e6e0000000800 */
[C---:B------:R-:W-:Y:S04]  /*a960*/  HMMA.16816.F32 R84, R104.reuse, R116, R84 ;  /* 0x000000746854723c */ /* 0x040fe80000001854 */
[--C-:B----4-:R-:W-:Y:S02]  /*a970*/  FFMA.FTZ R108, R151, c[0x0][0x2d0], -R164.reuse ;  /* 0x0000b400976c7a23 */ /* 0x110fe400000108a4 */
[----:B------:R-:W-:Y:S02]  /*a980*/  FFMA.FTZ R164, R150, c[0x0][0x2d0], -R164 ;  /* 0x0000b40096a47a23 */ /* 0x000fe400000108a4 */
[C---:B------:R-:W-:Y:S01]  /*a990*/  HMMA.16816.F32 R88, R104.reuse, R118, R88 ;  /* 0x000000766858723c */ /* 0x040fe20000001858 */
[----:B------:R4:W-:Y:S01]  /*a9a0*/  MUFU.EX2 R167, R108 ;  /* 0x0000006c00a77308 */ /* 0x0009e20000000800 */
[----:B------:R-:W-:Y:S02]  /*a9b0*/  LDSM.16.MT88.4 R116, [R102+0x2900] ;  /* 0x002900006674783b */ /* 0x000fe40000004200 */
[----:B-1----:R-:W-:Y:S06]  /*a9c0*/  F2FP.PACK_AB R161, R168, R169 ;  /* 0x000000a9a8a1723e */ /* 0x002fec00000000ff */
[----:B------:R-:W1:Y:S01]  /*a9d0*/  LDSM.16.MT88.4 R120, [R101+0x8100] ;  /* 0x008100006578783b */ /* 0x000e620000004200 */
[----:B------:R-:W5:Y:S01]  /*a9e0*/  MUFU.EX2 R166, R164 ;  /* 0x000000a400a67308 */ /* 0x000f620000000800 */
[--C-:B----4-:R-:W-:Y:S02]  /*a9f0*/  FFMA.FTZ R108, R149, c[0x0][0x2d0], -R165.reuse ;  /* 0x0000b400956c7a23 */ /* 0x110fe400000108a5 */
[----:B------:R-:W-:Y:S07]  /*aa00*/  FFMA.FTZ R165, R148, c[0x0][0x2d0], -R165 ;  /* 0x0000b40094a57a23 */ /* 0x000fee00000108a5 */
[----:B------:R4:W-:Y:S01]  /*aa10*/  MUFU.EX2 R164, R108 ;  /* 0x0000006c00a47308 */ /* 0x0009e20000000800 */
[----:B------:R-:W-:Y:S01]  /*aa20*/  LDSM.16.MT88.4 R148, [R102+0x5900] ;  /* 0x005900006694783b */ /* 0x000fe20000004200 */
[----:B-----5:R-:W-:Y:S08]  /*aa30*/  F2FP.PACK_AB R162, R166, R167 ;  /* 0x000000a7a6a2723e */ /* 0x020ff000000000ff */
[----:B------:R-:W5:Y:S01]  /*aa40*/  MUFU.EX2 R165, R165 ;  /* 0x000000a500a57308 */ /* 0x000f620000000800 */
[C---:B-1----:R-:W-:Y:S01]  /*aa50*/  HMMA.16816.F32 R92, R104.reuse, R120, R92 ;  /* 0x00000078685c723c */ /* 0x042fe2000000185c */
[----:B----4-:R-:W1:Y:S07]  /*aa60*/  LDSM.16.MT88.4 R108, [R103+UR4+0x2900] ;  /* 0x00290004676c783b */ /* 0x010e6e0008004200 */
[----:B------:R-:W-:Y:S04]  /*aa70*/  HMMA.16816.F32 R96, R104, R122, R96 ;  /* 0x0000007a6860723c */ /* 0x000fe80000001860 */
[----:B-----5:R-:W-:Y:S07]  /*aa80*/  F2FP.PACK_AB R163, R165, R164 ;  /* 0x000000a4a5a3723e */ /* 0x020fee00000000ff */
[C---:B-1----:R-:W-:Y:S01]  /*aa90*/  HMMA.16816.F32 R104, R160.reuse, R108, R4 ;  /* 0x0000006ca068723c */ /* 0x042fe20000001804 */
[----:B------:R-:W1:Y:S07]  /*aaa0*/  LDSM.16.MT88.4 R4, [R236+UR4+0x5900] ;  /* 0x00590004ec04783b */ /* 0x000e6e0008004200 */
[C---:B------:R-:W-:Y:S01]  /*aab0*/  HMMA.16816.F32 R108, R160.reuse, R110, R8 ;  /* 0x0000006ea06c723c */ /* 0x040fe20000001808 */
[----:B------:R-:W4:Y:S07]  /*aac0*/  LDSM.16.MT88.4 R8, [R101+0x5900] ;  /* 0x005900006508783b */ /* 0x000f2e0000004200 */
[C---:B------:R-:W-:Y:S07]  /*aad0*/  HMMA.16816.F32 R112, R160.reuse, R116, R12 ;  /* 0x00000074a070723c */ /* 0x040fee000000180c */
[----:B------:R-:W-:Y:S01]  /*aae0*/  IMAD.MOV.U32 R13, RZ, RZ, R144 ;  /* 0x000000ffff0d7224 */ /* 0x000fe200078e0090 */
[C---:B------:R-:W-:Y:S01]  /*aaf0*/  HMMA.16816.F32 R116, R160.reuse, R118, R16 ;  /* 0x00000076a074723c */ /* 0x040fe20000001810 */
[----:B------:R-:W5:Y:S03]  /*ab00*/  LDL.LU R144, [R1+0x10] ;  /* 0x0000100001907983 */ /* 0x000f660000300800 */
[----:B------:R-:W-:Y:S02]  /*ab10*/  MOV R12, R128 ;  /* 0x00000080000c7202 */ /* 0x000fe40000000f00 */
[----:B------:R-:W-:Y:S01]  /*ab20*/  MOV R14, R129 ;  /* 0x00000081000e7202 */ /* 0x000fe20000000f00 */
[----:B------:R-:W-:Y:S01]  /*ab30*/  IMAD.MOV.U32 R18, RZ, RZ, R137 ;  /* 0x000000ffff127224 */ /* 0x000fe200078e0089 */
[C---:B------:R-:W-:Y:S01]  /*ab40*/  HMMA.16816.F32 R120, R160.reuse, R124, R20 ;  /* 0x0000007ca078723c */ /* 0x040fe20000001814 */
[----:B------:R-:W2:Y:S03]  /*ab50*/  LDL R21, [R1+0x38] ;  /* 0x0000380001157983 */ /* 0x000ea60000100800 */
[----:B------:R-:W-:Y:S02]  /*ab60*/  MOV R15, R139 ;  /* 0x0000008b000f7202 */ /* 0x000fe40000000f00 */
[----:B------:R-:W-:Y:S02]  /*ab70*/  MOV R17, R138 ;  /* 0x0000008a00117202 */ /* 0x000fe40000000f00 */
[C---:B------:R-:W-:Y:S04]  /*ab80*/  HMMA.16816.F32 R124, R160.reuse, R126, R24 ;  /* 0x0000007ea07c723c */ /* 0x040fe80000001818 */
[----:B------:R-:W-:Y:S01]  /*ab90*/  FADD.FTZ R2, R17, R2 ;  /* 0x0000000211027221 */ /* 0x000fe20000010000 */
[----:B------:R-:W-:Y:S03]  /*aba0*/  MOV R19, R136 ;  /* 0x0000008800137202 */ /* 0x000fe60000000f00 */
[C---:B------:R-:W-:Y:S04]  /*abb0*/  HMMA.16816.F32 R128, R160.reuse, R132, R28 ;  /* 0x00000084a080723c */ /* 0x040fe8000000181c */
[----:B------:R-:W-:Y:S04]  /*abc0*/  FADD.FTZ R2, R13, R2 ;  /* 0x000000020d027221 */ /* 0x000fe80000010000 */
[C---:B------:R-:W-:Y:S08]  /*abd0*/  HMMA.16816.F32 R132, R160.reuse, R134, R32 ;  /* 0x00000086a084723c */ /* 0x040ff00000001820 */
[C---:B------:R-:W-:Y:S08]  /*abe0*/  HMMA.16816.F32 R136, R160.reuse, R140, R36 ;  /* 0x0000008ca088723c */ /* 0x040ff00000001824 */
[C---:B------:R-:W-:Y:S04]  /*abf0*/  HMMA.16816.F32 R140, R160.reuse, R142, R40 ;  /* 0x0000008ea08c723c */ /* 0x040fe80000001828 */
[----:B-----5:R-:W-:Y:S04]  /*ac00*/  FFMA.FTZ R0, R0, R144, R145 ;  /* 0x0000009000007223 */ /* 0x020fe80000010091 */
[C---:B------:R-:W-:Y:S04]  /*ac10*/  HMMA.16816.F32 R144, R160.reuse, R148, R44 ;  /* 0x00000094a090723c */ /* 0x040fe8000000182c */
[----:B------:R-:W-:Y:S04]  /*ac20*/  FADD.FTZ R0, R12, R0 ;  /* 0x000000000c007221 */ /* 0x000fe80000010000 */
[----:B------:R-:W-:Y:S01]  /*ac30*/  FADD.FTZ R16, R14, R0 ;  /* 0x000000000e107221 */ /* 0x000fe20000010000 */
[C---:B------:R-:W-:Y:S03]  /*ac40*/  HMMA.16816.F32 R148, R160.reuse, R150, R48 ;  /* 0x00000096a094723c */ /* 0x040fe60000001830 */
[----:B------:R-:W-:Y:S02]  /*ac50*/  FADD.FTZ R0, R15, R2 ;  /* 0x000000020f007221 */ /* 0x000fe40000010000 */
[----:B------:R-:W5:Y:S01]  /*ac60*/  LDSM.16.MT88.4 R12, [R103+UR4+0x8900] ;  /* 0x00890004670c783b */ /* 0x000f620008004200 */
[----:B------:R-:W-:Y:S02]  /*ac70*/  FADD.FTZ R2, R18, R16 ;  /* 0x0000001012027221 */ /* 0x000fe40000010000 */
[C---:B-1----:R-:W-:Y:S04]  /*ac80*/  HMMA.16816.F32 R52, R160.reuse, R4, R52 ;  /* 0x00000004a034723c */ /* 0x042fe80000001834 */
[----:B---3--:R-:W-:Y:S01]  /*ac90*/  @P0 MOV R18, R248 ;  /* 0x000000f800120202 */ /* 0x008fe20000000f00 */
[----:B------:R-:W-:Y:S01]  /*aca0*/  FADD.FTZ R0, R19, R0 ;  /* 0x0000000013007221 */ /* 0x000fe20000010000 */
[----:B--2---:R-:W-:Y:S01]  /*acb0*/  @P0 MOV R19, R251 ;  /* 0x000000fb00130202 */ /* 0x004fe20000000f00 */
[----:B------:R-:W-:Y:S01]  /*acc0*/  IMAD.U32 R5, RZ, RZ, UR21 ;  /* 0x00000015ff057e24 */ /* 0x000fe2000f8e00ff */
[----:B------:R-:W-:Y:S01]  /*acd0*/  MOV R4, UR20 ;  /* 0x0000001400047c02 */ /* 0x000fe20008000f00 */
[C---:B------:R-:W-:Y:S03]  /*ace0*/  HMMA.16816.F32 R56, R160.reuse, R6, R56 ;  /* 0x00000006a038723c */ /* 0x040fe60000001838 */
[----:B------:R-:W-:Y:S02]  /*acf0*/  FADD.FTZ R2, R252, R2 ;  /* 0x00000002fc027221 */ /* 0x000fe40000010000 */
[----:B------:R-:W-:Y:S02]  /*ad00*/  @P0 IMAD.WIDE.U32 R18, R4, 0x60, R18 ;  /* 0x0000006004120825 */ /* 0x000fe400078e0012 */
[----:B------:R1:W2:Y:S01]  /*ad10*/  LDSM.16.MT88.4 R4, [R102+0x8900] ;  /* 0x008900006604783b */ /* 0x0002a20000004200 */
[C---:B----4-:R-:W-:Y:S04]  /*ad20*/  HMMA.16816.F32 R60, R160.reuse, R8, R60 ;  /* 0x00000008a03c723c */ /* 0x050fe8000000183c */
[----:B------:R-:W-:Y:S02]  /*ad30*/  FADD.FTZ R0, R247, R0 ;  /* 0x00000000f7007221 */ /* 0x000fe40000010000 */
[----:B------:R-:W-:Y:S02]  /*ad40*/  FADD.FTZ R2, R238, R2 ;  /* 0x00000002ee027221 */ /* 0x000fe40000010000 */
[----:B------:R-:W-:Y:S01]  /*ad50*/  FADD.FTZ R0, R235, R0 ;  /* 0x00000000eb007221 */ /* 0x000fe20000010000 */
[C---:B------:R-:W-:Y:S01]  /*ad60*/  HMMA.16816.F32 R64, R160.reuse, R10, R64 ;  /* 0x0000000aa040723c */ /* 0x040fe20000001840 */
[----:B------:R-:W3:Y:S02]  /*ad70*/  LDSM.16.MT88.4 R8, [R236+UR4+0x8900] ;  /* 0x00890004ec08783b */ /* 0x000ee40008004200 */
[----:B------:R-:W-:Y:S02]  /*ad80*/  FADD.FTZ R2, R230, R2 ;  /* 0x00000002e6027221 */ /* 0x000fe40000010000 */
[----:B------:R-:W-:Y:S02]  /*ad90*/  FADD.FTZ R0, R229, R0 ;  /* 0x00000000e5007221 */ /* 0x000fe40000010000 */
[----:B------:R-:W-:Y:S02]  /*ada0*/  FADD.FTZ R16, R228, R2 ;  /* 0x00000002e4107221 */ /* 0x000fe40000010000 */
[----:B------:R-:W-:Y:S01]  /*adb0*/  FADD.FTZ R2, R246, R0 ;  /* 0x00000000f6027221 */ /* 0x000fe20000010000 */
[C---:B-----5:R-:W-:Y:S03]  /*adc0*/  HMMA.16816.F32 R68, R160.reuse, R12, R68 ;  /* 0x0000000ca044723c */ /* 0x060fe60000001844 */
[----:B------:R-:W-:Y:S01]  /*add0*/  FADD.FTZ R2, R245, R2 ;  /* 0x00000002f5027221 */ /* 0x000fe20000010000 */
[----:B-1----:R-:W-:Y:S01]  /*ade0*/  MOV R102, R3 ;  /* 0x0000000300667202 */ /* 0x002fe20000000f00 */
[----:B------:R-:W-:Y:S03]  /*adf0*/  FADD.FTZ R0, R244, R16 ;  /* 0x00000010f4007221 */ /* 0x000fe60000010000 */
[C---:B------:R-:W-:Y:S01]  /*ae00*/  HMMA.16816.F32 R72, R160.reuse, R14, R72 ;  /* 0x0000000ea048723c */ /* 0x040fe20000001848 */
[----:B------:R1:W4:Y:S03]  /*ae10*/  LDSM.16.MT88.4 R12, [R101+0x8900] ;  /* 0x00890000650c783b */ /* 0x0003260000004200 */
[----:B------:R-:W-:Y:S02]  /*ae20*/  FADD.FTZ R16, R243, R0 ;  /* 0x00000000f3107221 */ /* 0x000fe40000010000 */
[----:B------:R-:W-:Y:S02]  /*ae30*/  FADD.FTZ R0, R242, R2 ;  /* 0x00000002f2007221 */ /* 0x000fe40000010000 */
[----:B------:R-:W-:Y:S01]  /*ae40*/  @P0 IMAD.SHL.U32 R2, R18, 0x2, RZ ;  /* 0x0000000212020824 */ /* 0x000fe200078e00ff */
[C---:B--2---:R-:W-:Y:S03]  /*ae50*/  HMMA.16816.F32 R76, R160.reuse, R4, R76 ;  /* 0x00000004a04c723c */ /* 0x044fe6000000184c */
[----:B------:R-:W-:Y:S01]  /*ae60*/  FADD.FTZ R17, R241, R0 ;  /* 0x00000000f1117221 */ /* 0x000fe20000010000 */
[----:B------:R-:W-:Y:S01]  /*ae70*/  MOV R0, UR12 ;  /* 0x0000000c00007c02 */ /* 0x000fe20008000f00 */
[----:B------:R-:W-:Y:S01]  /*ae80*/  FADD.FTZ R20, R231, R16 ;  /* 0x00000010e7147221 */ /* 0x000fe20000010000 */
[----:B------:R-:W-:Y:S01]  /*ae90*/  @P0 IADD3 R16, R19, UR17, RZ ;  /* 0x0000001113100c10 */ /* 0x000fe2000fffe0ff */
[----:B------:R-:W-:Y:S01]  /*aea0*/  FADD.FTZ R22, R192, R17 ;  /* 0x00000011c0167221 */ /* 0x000fe20000010000 */
[C---:B------:R-:W-:Y:S01]  /*aeb0*/  HMMA.16816.F32 R80, R160.reuse, R6, R80 ;  /* 0x00000006a050723c */ /* 0x040fe20000001850 */
[----:B------:R-:W-:Y:S02]  /*aec0*/  @UP0 USHF.L.U32 UR17, UR6, 0x6, URZ ;  /* 0x0000000606110899 */ /* 0x000fe4000800063f */
[----:B------:R-:W-:Y:S01]  /*aed0*/  UISETP.GT.AND UP0, UPT, UR15, UR13, UPT ;  /* 0x0000000d0f00728c */ /* 0x000fe2000bf04270 */
[----:B------:R-:W-:Y:S01]  /*aee0*/  @P0 IMAD R0, R0, 0x4800, R21 ;  /* 0x0000480000000824 */ /* 0x000fe200078e0215 */
[----:B------:R-:W-:Y:S01]  /*aef0*/  @P0 SHF.L.U64.HI R18, R18, 0x1, R16 ;  /* 0x0000000112120819 */ /* 0x000fe20000010210 */
[----:B------:R-:W-:Y:S01]  /*af00*/  FADD.FTZ R19, R234, R20 ;  /* 0x00000014ea137221 */ /* 0x000fe20000010000 */
[----:B------:R-:W-:Y:S01]  /*af10*/  @P0 IADD3 R16, P6, R2, c[0x0][0x1c8], RZ ;  /* 0x0000720002100a10 */ /* 0x000fe20007fde0ff */
[----:B------:R-:W-:Y:S01]  /*af20*/  FADD.FTZ R22, R195, R22 ;  /* 0x00000016c3167221 */ /* 0x000fe20000010000 */
[----:B------:R-:W-:Y:S01]  /*af30*/  @P0 SHF.L.U32 R0, R0, 0x1, RZ ;  /* 0x0000000100000819 */ /* 0x000fe200000006ff */
[C---:B---3--:R-:W-:Y:S01]  /*af40*/  HMMA.16816.F32 R84, R160.reuse, R8, R84 ;  /* 0x00000008a054723c */ /* 0x048fe20000001854 */
[----:B------:R-:W-:Y:S02]  /*af50*/  UIADD3 UR15, UR5, 0x1, URZ ;  /* 0x00000001050f7890 */ /* 0x000fe4000fffe03f */
[----:B------:R-:W-:Y:S01]  /*af60*/  @P0 IADD3.X R17, R18, c[0x0][0x1cc], RZ, P6, !PT ;  /* 0x0000730012110a10 */ /* 0x000fe200037fe4ff */
[----:B------:R-:W-:Y:S01]  /*af70*/  FADD.FTZ R4, R183, R22 ;  /* 0x00000016b7047221 */ /* 0x000fe20000010000 */
[----:B------:R-:W-:Y:S01]  /*af80*/  @P0 IADD3 R20, P5, R2, 0x80, RZ ;  /* 0x0000008002140810 */ /* 0x000fe20007fbe0ff */
[----:B------:R-:W-:Y:S01]  /*af90*/  FADD.FTZ R19, R194, R19 ;  /* 0x00000013c2137221 */ /* 0x000fe20000010000 */
[----:B------:R-:W-:Y:S01]  /*afa0*/  USEL UR5, UR15, URZ, !UP1 ;  /* 0x0000003f0f057287 */ /* 0x000fe2000c800000 */
[----:B------:R-:W-:Y:S01]  /*afb0*/  @!PT LDS RZ, [RZ] ;  /* 0x00000000fffff984 */ /* 0x000fe20000000800 */
[----:B------:R-:W-:Y:S01]  /*afc0*/  @!PT LDS RZ, [RZ] ;  /* 0x00000000fffff984 */ /* 0x000fe20000000800 */
[----:B------:R-:W-:Y:S01]  /*afd0*/  @!PT LDS RZ, [RZ] ;  /* 0x00000000fffff984 */ /* 0x000fe20000000800 */
[----:B------:R2:W-:Y:S01]  /*afe0*/  @P0 LDGSTS.E.BYPASS.LTC128B.128 [R0+0x12100], [R16.64], !P4 ;  /* 0x1210000010000fae */ /* 0x0005e2000e101d58 */
[----:B------:R-:W-:Y:S01]  /*aff0*/  @P0 IADD3 R20, P1, R20, c[0x0][0x1c8], RZ ;  /* 0x0000720014140a10 */ /* 0x000fe20007f3e0ff */
[C---:B------:R-:W-:Y:S01]  /*b000*/  HMMA.16816.F32 R88, R160.reuse, R10, R88 ;  /* 0x0000000aa058723c */ /* 0x040fe20000001858 */
[----:B------:R-:W-:Y:S02]  /*b010*/  UMOV UR15, UR28 ;  /* 0x0000001c000f7c82 */ /* 0x000fe40008000000 */
[----:B------:R-:W-:Y:S01]  /*b020*/  @P0 IADD3.X R21, RZ, c[0x0][0x1cc], R18, P1, P5 ;  /* 0x00007300ff150a10 */ /* 0x000fe20000fea412 */
[----:B------:R-:W-:Y:S01]  /*b030*/  FADD.FTZ R4, R182, R4 ;  /* 0x00000004b6047221 */ /* 0x000fe20000010000 */
[----:B------:R-:W-:Y:S01]  /*b040*/  @P0 IADD3 R2, P5, R2, 0x100, RZ ;  /* 0x0000010002020810 */ /* 0x000fe20007fbe0ff */
[----:B------:R-:W-:Y:S01]  /*b050*/  FADD.FTZ R5, R193, R19 ;  /* 0x00000013c1057221 */ /* 0x000fe20000010000 */
[----:B-1----:R-:W-:Y:S01]  /*b060*/  MOV R101, R100 ;  /* 0x0000006400657202 */ /* 0x002fe20000000f00 */
[----:B------:R2:W-:Y:S01]  /*b070*/  @P0 LDGSTS.E.BYPASS.LTC128B.128 [R0+0x15100], [R20.64], !P3 ;  /* 0x1510000014000fae */ /* 0x0005e2000d901d58 */
[----:B------:R-:W-:Y:S01]  /*b080*/  @P0 IADD3 R6, P1, R2, c[0x0][0x1c8], RZ ;  /* 0x0000720002060a10 */ /* 0x000fe20007f3e0ff */
[C---:B----4-:R-:W-:Y:S03]  /*b090*/  HMMA.16816.F32 R92, R160.reuse, R12, R92 ;  /* 0x0000000ca05c723c */ /* 0x050fe6000000185c */
[----:B------:R-:W-:Y:S01]  /*b0a0*/  @P0 IADD3.X R7, RZ, c[0x0][0x1cc], R18, P1, P5 ;  /* 0x00007300ff070a10 */ /* 0x000fe20000fea412 */
[----:B------:R-:W-:Y:S04]  /*b0b0*/  FADD.FTZ R5, R180, R5 ;  /* 0x00000005b4057221 */ /* 0x000fe80000010000 */
[----:B------:R1:W-:Y:S01]  /*b0c0*/  @P0 LDGSTS.E.BYPASS.LTC128B.128 [R0+0x18100], [R6.64], !P2 ;  /* 0x1810000006000fae */ /* 0x0003e2000d101d58 */
[----:B------:R-:W-:Y:S01]  /*b0d0*/  FADD.FTZ R2, R181, R5 ;  /* 0x00000005b5027221 */ /* 0x000fe20000010000 */
[----:B------:R-:W-:Y:S03]  /*b0e0*/  HMMA.16816.F32 R96, R160, R14, R96 ;  /* 0x0000000ea060723c */ /* 0x000fe60000001860 */
[----:B------:R-:W-:Y:S01]  /*b0f0*/  FADD.FTZ R5, R178, R4 ;  /* 0x00000004b2057221 */ /* 0x000fe20000010000 */
[----:B------:R-:W-:Y:S01]  /*b100*/  @P0 IADD3 R4, P1, R16, UR17, RZ ;  /* 0x0000001110040c10 */ /* 0x000fe2000ff3e0ff */
[----:B------:R-:W-:Y:S02]  /*b110*/  FADD.FTZ R18, R174, R2 ;  /* 0x00000002ae127221 */ /* 0x000fe40000010000 */
[----:B------:R-:W-:Y:S01]  /*b120*/  FADD.FTZ R2, R179, R5 ;  /* 0x00000005b3027221 */ /* 0x000fe20000010000 */
[----:B------:R-:W-:Y:S01]  /*b130*/  @P0 IADD3.X R5, R17, UR18, RZ, P1, !PT ;  /* 0x0000001211050c10 */ /* 0x000fe20008ffe4ff */
[----:B------:R-:W-:Y:S03]  /*b140*/  FADD.FTZ R8, R176, R18 ;  /* 0x00000012b0087221 */ /* 0x000fe60000010000 */
[----:B------:R-:W-:Y:S01]  /*b150*/  FADD.FTZ R2, R177, R2 ;  /* 0x00000002b1027221 */ /* 0x000fe20000010000 */
[----:B------:R3:W-:Y:S03]  /*b160*/  @P0 LDGSTS.E.BYPASS.LTC128B.128 [R0+0x13100], [R4.64], !P4 ;  /* 0x1310000004000fae */ /* 0x0007e6000e101d58 */
[----:B------:R-:W-:Y:S04]  /*b170*/  FADD.FTZ R2, R175, R2 ;  /* 0x00000002af027221 */ /* 0x000fe80000010000 */
[----:B------:R-:W-:Y:S01]  /*b180*/  FADD.FTZ R2, R171, R2 ;  /* 0x00000002ab027221 */ /* 0x000fe20000010000 */
[----:B------:R3:W-:Y:S03]  /*b190*/  @P0 LDGSTS.E.BYPASS.LTC128B.128 [R0+0x16100], [R4.64+0x80], !P3 ;  /* 0x1610008004000fae */ /* 0x0007e6000d901d58 */
[----:B------:R-:W-:Y:S01]  /*b1a0*/  FADD.FTZ R2, R170, R2 ;  /* 0x00000002aa027221 */ /* 0x000fe20000010000 */
[----:B-1----:R-:W-:Y:S03]  /*b1b0*/  @P0 IADD3 R6, P1, R4, UR17, RZ ;  /* 0x0000001104060c10 */ /* 0x002fe6000ff3e0ff */
[----:B------:R-:W-:Y:S01]  /*b1c0*/  FADD.FTZ R2, R167, R2 ;  /* 0x00000002a7027221 */ /* 0x000fe20000010000 */
[----:B------:R3:W-:Y:S01]  /*b1d0*/  @P0 LDGSTS.E.BYPASS.LTC128B.128 [R0+0x19100], [R4.64+0x100], !P2 ;  /* 0x1910010004000fae */ /* 0x0007e2000d101d58 */
[----:B------:R-:W-:Y:S02]  /*b1e0*/  @P0 IADD3.X R7, R5, UR18, RZ, P1, !PT ;  /* 0x0000001205070c10 */ /* 0x000fe40008ffe4ff */
[----:B------:R-:W-:Y:S05]  /*b1f0*/  FADD.FTZ R2, R166, R2 ;  /* 0x00000002a6027221 */ /* 0x000fea0000010000 */
[----:B------:R2:W-:Y:S08]  /*b200*/  @P0 LDGSTS.E.BYPASS.LTC128B.128 [R0+0x14100], [R6.64], !P4 ;  /* 0x1410000006000fae */ /* 0x0005f0000e101d58 */
[----:B------:R2:W-:Y:S08]  /*b210*/  @P0 LDGSTS.E.BYPASS.LTC128B.128 [R0+0x17100], [R6.64+0x80], !P3 ;  /* 0x1710008006000fae */ /* 0x0005f0000d901d58 */
[----:B------:R2:W-:Y:S01]  /*b220*/  @P0 LDGSTS.E.BYPASS.LTC128B.128 [R0+0x1a100], [R6.64+0x100], !P2 ;  /* 0x1a10010006000fae */ /* 0x0005e2000d101d58 */
[----:B------:R-:W-:Y:S01]  /*b230*/  PLOP3.LUT P0, PT, PT, PT, UP0, 0x80, 0x0 ;  /* 0x000000000000781c */ /* 0x000fe20003f0f008 */
[----:B---3--:R-:W-:Y:S06]  /*b240*/  FADD.FTZ R4, R173, R8 ;  /* 0x00000008ad047221 */ /* 0x008fec0000010000 */
[----:B------:R1:W-:Y:S04]  /*b250*/  STL [R1+0xc], R2 ;  /* 0x00000c0201007387 */ /* 0x0003e80000100800 */
[----:B------:R-:W0:Y:S01]  /*b260*/  LDGDEPBAR ;  /* 0x00000000000079af */ /* 0x000e220000000000 */
[----:B--2---:R-:W-:Y:S04]  /*b270*/  FADD.FTZ R0, R172, R4 ;  /* 0x00000004ac007221 */ /* 0x004fe80000010000 */
[----:B------:R-:W-:Y:S04]  /*b280*/  FADD.FTZ R0, R169, R0 ;  /* 0x00000000a9007221 */ /* 0x000fe80000010000 */
[----:B------:R-:W-:Y:S04]  /*b290*/  FADD.FTZ R0, R168, R0 ;  /* 0x00000000a8007221 */ /* 0x000fe80000010000 */
[----:B------:R-:W-:Y:S04]  /*b2a0*/  FADD.FTZ R0, R164, R0 ;  /* 0x00000000a4007221 */ /* 0x000fe80000010000 */
[----:B------:R-:W-:Y:S05]  /*b2b0*/  FADD.FTZ R0, R165, R0 ;  /* 0x00000000a5007221 */ /* 0x000fea0000010000 */
[----:B------:R1:W-:Y:S01]  /*b2c0*/  STL [R1+0x10], R0 ;  /* 0x0000100001007387 */ /* 0x0003e20000100800 */
[----:B------:R-:W-:-:S05]  /*b2d0*/  @P0 BRA `(.L_x_1151) ;  /* 0xffffb86000000947 */ /* 0x000fca000383ffff */
.L_x_1150:
[----:B------:R-:W-:-:S13]  /*b2e0*/  ISETP.LE.AND P0, PT, RZ, UR28, PT ;  /* 0x0000001cff007c0c */ /* 0x000fda000bf03270 */
[----:B------:R-:W-:Y:S05]  /*b2f0*/  @!P0 BRA `(.L_x_1152) ;  /* 0x000041c000008947 */ /* 0x000fea0003800000 */
[----:B-1----:R-:W2:Y:S01]  /*b300*/  LDL.LU R0, [R1+0x40] ;  /* 0x0000400001007983 */ /* 0x002ea20000300800 */
[----:B------:R-:W-:Y:S01]  /*b310*/  ULDC.64 UR6, c[0x0][0x1e0] ;  /* 0x0000780000067ab9 */ /* 0x000fe20000000a00 */
[----:B------:R-:W-:Y:S01]  /*b320*/  IMAD.MOV.U32 R238, RZ, RZ, 0x40 ;  /* 0x00000040ffee7424 */ /* 0x000fe200078e00ff */
[----:B------:R-:W-:Y:S01]  /*b330*/  UIADD3 UR21, UP1, UR11, 0x80, URZ ;  /* 0x000000800b157890 */ /* 0x000fe2000ff3e03f */
[----:B------:R-:W-:Y:S01]  /*b340*/  MOV R101, R3 ;  /* 0x0000000300657202 */ /* 0x000fe20000000f00 */
[----:B------:R-:W-:Y:S02]  /*b350*/  UIADD3 UR23, UP0, UR11, 0x100, URZ ;  /* 0x000001000b177890 */ /* 0x000fe4000ff1e03f */
[----:B------:R-:W-:Y:S02]  /*b360*/  UIMAD.WIDE.U32 UR8, UR6, 0x40, URZ ;  /* 0x00000040060878a5 */ /* 0x000fe4000f8e003f */
[----:B------:R-:W-:Y:S02]  /*b370*/  USHF.L.U32 UR18, UR7, 0x6, URZ ;  /* 0x0000000607127899 */ /* 0x000fe4000800063f */
[----:B------:R-:W-:-:S02]  /*b380*/  UIADD3.X UR20, URZ, UR10, URZ, UP1, !UPT ;  /* 0x0000000a3f147290 */ /* 0x000fc40008ffe43f */
[----:B------:R-:W-:Y:S02]  /*b390*/  UIADD3.X UR22, URZ, UR10, URZ, UP0, !UPT ;  /* 0x0000000a3f167290 */ /* 0x000fe400087fe43f */
[----:B------:R-:W-:Y:S02]  /*b3a0*/  UIADD3 UR18, UR9, UR18, URZ ;  /* 0x0000001209127290 */ /* 0x000fe4000fffe03f */
[----:B------:R-:W-:Y:S02]  /*b3b0*/  UIADD3 UR17, UP1, UR8, 0x80, URZ ;  /* 0x0000008008117890 */ /* 0x000fe4000ff3e03f */
[----:B------:R-:W-:Y:S02]  /*b3c0*/  UIADD3 UR19, UP0, UR8, 0x100, URZ ;  /* 0x0000010008137890 */ /* 0x000fe4000ff1e03f */
[----:B------:R-:W-:Y:S02]  /*b3d0*/  USHF.L.U64.HI UR14, UR6, 0x6, UR7 ;  /* 0x00000006060e7899 */ /* 0x000fe40008010207 */
[----:B------:R-:W-:-:S02]  /*b3e0*/  USHF.L.U32 UR13, UR6, 0x6, URZ ;  /* 0x00000006060d7899 */ /* 0x000fc4000800063f */
[----:B------:R-:W-:Y:S02]  /*b3f0*/  UIADD3.X UR16, URZ, UR18, URZ, UP1, !UPT ;  /* 0x000000123f107290 */ /* 0x000fe40008ffe43f */
[----:B------:R-:W-:Y:S02]  /*b400*/  UIADD3.X UR18, URZ, UR18, URZ, UP0, !UPT ;  /* 0x000000123f127290 */ /* 0x000fe400087fe43f */
[----:B------:R-:W-:Y:S02]  /*b410*/  ULDC.64 UR8, c[0x0][0x208] ;  /* 0x0000820000087ab9 */ /* 0x000fe40000000a00 */
[----:B------:R-:W-:Y:S01]  /*b420*/  ULDC.64 UR6, c[0x0][0x1e0] ;  /* 0x0000780000067ab9 */ /* 0x000fe20000000a00 */
[----:B--2---:R-:W-:Y:S01]  /*b430*/  LOP3.LUT P0, RZ, R0, 0x4, RZ, 0xc0, !PT ;  /* 0x0000000400ff7812 */ /* 0x004fe2000780c0ff */
[----:B------:R-:W-:-:S03]  /*b440*/  IMAD.MOV.U32 R0, RZ, RZ, R100 ;  /* 0x000000ffff007224 */ /* 0x000fc600078e0064 */
[----:B------:R-:W-:Y:S02]  /*b450*/  SEL R238, R238, 0xffffffc0, !P0 ;  /* 0xffffffc0eeee7807 */ /* 0x000fe40004000000 */
.L_x_1153:
[----:B------:R-:W2:Y:S01]  /*b460*/  LDL.64 R44, [R1+0x20] ;  /* 0x00002000012c7983 */ /* 0x000ea20000100a00 */
[----:B------:R-:W-:Y:S04]  /*b470*/  DEPBAR.LE SB0, 0x2 ;  /* 0x000080800000791a */ /* 0x000fe80000000000 */
[----:B------:R-:W-:Y:S01]  /*b480*/  UIMAD UR4, UR5, 0x9000, URZ ;  /* 0x00009000050478a4 */ /* 0x000fe2000f8e023f */
[----:B------:R-:W2:Y:S01]  /*b490*/  LDL.64 R38, [R1+0x28] ;  /* 0x0000280001267983 */ /* 0x000ea20000100a00 */
[----:B------:R-:W-:Y:S01]  /*b4a0*/  UISETP.NE.AND UP0, UPT, UR28, URZ, UPT ;  /* 0x0000003f1c00728c */ /* 0x000fe2000bf05270 */
[----:B------:R-:W-:Y:S01]  /*b4b0*/  MOV R100, UR12 ;  /* 0x0000000c00647c02 */ /* 0x000fe20008000f00 */
[----:B------:R-:W-:Y:S02]  /*b4c0*/  UIADD3 UR27, UR28, -0x1, URZ ;  /* 0xffffffff1c1b7890 */ /* 0x000fe4000fffe03f */
[----:B------:R-:W-:Y:S01]  /*b4d0*/  IADD3 R3, R237, UR4, RZ ;  /* 0x00000004ed037c10 */ /* 0x000fe2000fffe0ff */
[----:B------:R-:W3:Y:S04]  /*b4e0*/  LDL R46, [R1+0x8] ;  /* 0x00000800012e7983 */ /* 0x000ee80000100800 */
[----:B------:R-:W-:Y:S01]  /*b4f0*/  BAR.SYNC.DEFER_BLOCKING 0x0 ;  /* 0x0000000000007b1d */ /* 0x000fe20000010000 */
[----:B------:R-:W-:Y:S01]  /*b500*/  PLOP3.LUT P0, PT, PT, PT, UP0, 0x80, 0x0 ;  /* 0x000000000000781c */ /* 0x000fe20003f0f008 */
[----:B------:R-:W-:Y:S01]  /*b510*/  @UP0 USHF.R.S32.HI UR15, URZ, 0x1f, UR27 ;  /* 0x0000001f3f0f0899 */ /* 0x000fe2000801141b */
[-C--:B-1----:R-:W-:Y:S01]  /*b520*/  IADD3 R2, R239, R3.reuse, RZ ;  /* 0x00000003ef027210 */ /* 0x082fe20007ffe0ff */
[----:B------:R-:W-:Y:S01]  /*b530*/  @UP0 UIMAD.WIDE.U32 UR30, UR27, UR8, URZ ;  /* 0x000000081b1e02a5 */ /* 0x000fe2000f8e003f */
[----:B------:R-:W-:Y:S01]  /*b540*/  IADD3 R3, R238, R3, RZ ;  /* 0x00000003ee037210 */ /* 0x000fe20007ffe0ff */
[----:B------:R-:W-:Y:S04]  /*b550*/  @UP0 UIMAD UR15, UR15, UR8, URZ ;  /* 0x000000080f0f02a4 */ /* 0x000fe8000f8e023f */
[----:B------:R-:W-:Y:S01]  /*b560*/  MOV R36, UR30 ;  /* 0x0000001e00247c02 */ /* 0x000fe20008000f00 */
[----:B------:R-:W-:Y:S04]  /*b570*/  @UP0 UIMAD UR15, UR27, UR9, UR15 ;  /* 0x000000091b0f02a4 */ /* 0x000fe8000f8e020f */
[----:B------:R-:W-:Y:S04]  /*b580*/  @UP0 UIADD3 UR15, UR31, UR15, URZ ;  /* 0x0000000f1f0f0290 */ /* 0x000fe8000fffe03f */
[----:B------:R-:W-:Y:S02]  /*b590*/  @UP0 UIMAD UR15, UR15, 0x60, URZ ;  /* 0x000000600f0f08a4 */ /* 0x000fe4000f8e023f */
[----:B------:R-:W-:Y:S01]  /*b5a0*/  UISETP.GE.AND UP0, UPT, UR28, 0x2, UPT ;  /* 0x000000021c00788c */ /* 0x000fe2000bf06270 */
[----:B------:R-:W1:Y:S08]  /*b5b0*/  LDSM.16.M88.4 R8, [R237+UR4+0x12100] ;  /* 0x01210004ed08783b */ /* 0x000e700008000200 */
[----:B------:R-:W4:Y:S02]  /*b5c0*/  LDSM.16.M88.4 R16, [R237+UR4+0x12900] ;  /* 0x01290004ed10783b */ /* 0x000f240008000200 */
[----:B------:R-:W-:Y:S04]  /*b5d0*/  @UP0 UIADD3 UR26, UR28, -0x2, URZ ;  /* 0xfffffffe1c1a0890 */ /* 0x000fe8000fffe03f */
[----:B------:R-:W-:Y:S02]  /*b5e0*/  @UP0 UIMAD.WIDE.U32 UR30, UR26, UR6, URZ ;  /* 0x000000061a1e02a5 */ /* 0x000fe4000f8e003f */
[----:B------:R-:W5:Y:S08]  /*b5f0*/  LDSM.16.M88.4 R24, [R237+UR4+0x13100] ;  /* 0x01310004ed18783b */ /* 0x000f700008000200 */
[----:B------:R-:W5:Y:S08]  /*b600*/  LDSM.16.M88.4 R32, [R237+UR4+0x13900] ;  /* 0x01390004ed20783b */ /* 0x000f700008000200 */
[----:B------:R-:W2:Y:S01]  /*b610*/  LDSM.16.M88.4 R40, [R237+UR4+0x14100] ;  /* 0x01410004ed28783b */ /* 0x000ea20008000200 */
[C---:B-1----:R-:W-:Y:S07]  /*b620*/  HMMA.16816.F32 R4, R152.reuse, R8, RZ ;  /* 0x000000089804723c */ /* 0x042fee00000018ff */
[----:B------:R-:W1:Y:S01]  /*b630*/  LDSM.16.M88.4 R48, [R237+UR4+0x14900] ;  /* 0x01490004ed30783b */ /* 0x000e620008000200 */
[C---:B------:R-:W-:Y:S07]  /*b640*/  HMMA.16816.F32 R8, R152.reuse, R10, RZ ;  /* 0x0000000a9808723c */ /* 0x040fee00000018ff */
[----:B------:R-:W1:Y:S01]  /*b650*/  LDSM.16.M88.4 R160, [R2+0x12100] ;  /* 0x0121000002a0783b */ /* 0x000e620000000200 */
[C---:B----4-:R-:W-:Y:S07]  /*b660*/  HMMA.16816.F32 R12, R152.reuse, R16, RZ ;  /* 0x00000010980c723c */ /* 0x050fee00000018ff */
[----:B------:R-:W4:Y:S01]  /*b670*/  LDSM.16.M88.4 R164, [R2+0x12900] ;  /* 0x0129000002a4783b */ /* 0x000f220000000200 */
[C---:B------:R-:W-:Y:S07]  /*b680*/  HMMA.16816.F32 R16, R152.reuse, R18, RZ ;  /* 0x000000129810723c */ /* 0x040fee00000018ff */
[----:B------:R-:W1:Y:S01]  /*b690*/  LDSM.16.M88.4 R168, [R2+0x13100] ;  /* 0x0131000002a8783b */ /* 0x000e620000000200 */
[C---:B-----5:R-:W-:Y:S07]  /*b6a0*/  HMMA.16816.F32 R20, R152.reuse, R24, RZ ;  /* 0x000000189814723c */ /* 0x060fee00000018ff */
[----:B------:R-:W5:Y:S01]  /*b6b0*/  LDSM.16.M88.4 R172, [R2+0x13900] ;  /* 0x0139000002ac783b */ /* 0x000f620000000200 */
[C---:B------:R-:W-:Y:S07]  /*b6c0*/  HMMA.16816.F32 R24, R152.reuse, R26, RZ ;  /* 0x0000001a9818723c */ /* 0x040fee00000018ff */
[----:B------:R-:W1:Y:S01]  /*b6d0*/  LDSM.16.M88.4 R176, [R2+0x14100] ;  /* 0x0141000002b0783b */ /* 0x000e620000000200 */
[C---:B------:R-:W-:Y:S07]  /*b6e0*/  HMMA.16816.F32 R28, R152.reuse, R32, RZ ;  /* 0x00000020981c723c */ /* 0x040fee00000018ff */
[----:B------:R-:W1:Y:S01]  /*b6f0*/  LDSM.16.M88.4 R180, [R2+0x14900] ;  /* 0x0149000002b4783b */ /* 0x000e620000000200 */
[C---:B------:R-:W-:Y:S01]  /*b700*/  HMMA.16816.F32 R32, R152.reuse, R34, RZ ;  /* 0x000000229820723c */ /* 0x040fe200000018ff */
[----:B--2---:R-:W-:Y:S05]  /*b710*/  @P0 MOV R44, R38 ;  /* 0x00000026002c0202 */ /* 0x004fea0000000f00 */
[----:B------:R-:W-:Y:S02]  /*b720*/  @P0 IMAD.WIDE.U32 R44, R36, 0x60, R44 ;  /* 0x00000060242c0825 */ /* 0x000fe400078e002c */
[C---:B------:R-:W-:Y:S04]  /*b730*/  HMMA.16816.F32 R36, R152.reuse, R40, RZ ;  /* 0x000000289824723c */ /* 0x040fe800000018ff */
[----:B---3--:R-:W-:Y:S01]  /*b740*/  @P0 IMAD R100, R100, 0x9000, R46 ;  /* 0x0000900064640824 */ /* 0x008fe200078e022e */
[----:B------:R-:W-:Y:S02]  /*b750*/  @P0 SHF.L.U32 R192, R44, 0x1, RZ ;  /* 0x000000012cc00819 */ /* 0x000fe400000006ff */
[----:B------:R-:W-:Y:S01]  /*b760*/  @P0 IADD3 R102, R45, UR15, RZ ;  /* 0x0000000f2d660c10 */ /* 0x000fe2000fffe0ff */
[----:B------:R-:W-:Y:S01]  /*b770*/  @UP0 USHF.R.S32.HI UR15, URZ, 0x1f, UR26 ;  /* 0x0000001f3f0f0899 */ /* 0x000fe2000801141a */
[----:B------:R-:W-:Y:S01]  /*b780*/  @P0 IADD3 R228, P6, R192, 0x80, RZ ;  /* 0x00000080c0e40810 */ /* 0x000fe20007fde0ff */
[C---:B------:R-:W-:Y:S02]  /*b790*/  HMMA.16816.F32 R40, R152.reuse, R42, RZ ;  /* 0x0000002a9828723c */ /* 0x040fe400000018ff */
[----:B------:R-:W-:Y:S01]  /*b7a0*/  @P0 SHF.L.U64.HI R102, R44, 0x1, R102 ;  /* 0x000000012c660819 */ /* 0x000fe20000010266 */
[----:B------:R-:W-:Y:S01]  /*b7b0*/  @UP0 UIMAD UR15, UR15, UR6, URZ ;  /* 0x000000060f0f02a4 */ /* 0x000fe2000f8e023f */
[----:B------:R-:W-:Y:S02]  /*b7c0*/  @P0 IADD3 R228, P5, R228, c[0x0][0x1f8], RZ ;  /* 0x00007e00e4e40a10 */ /* 0x000fe40007fbe0ff */
[C---:B------:R-:W-:Y:S01]  /*b7d0*/  @P0 IADD3 R194, P1, R192.reuse, 0x100, RZ ;  /* 0x00000100c0c20810 */ /* 0x040fe20007f3e0ff */
[----:B------:R-:W-:Y:S01]  /*b7e0*/  @UP0 UIMAD UR15, UR26, UR7, UR15 ;  /* 0x000000071a0f02a4 */ /* 0x000fe2000f8e020f */
[C---:B-1----:R-:W-:Y:S01]  /*b7f0*/  HMMA.16816.F32 R44, R152.reuse, R48, RZ ;  /* 0x00000030982c723c */ /* 0x042fe200000018ff */
[--C-:B------:R-:W-:Y:S01]  /*b800*/  @P0 IADD3.X R229, RZ, c[0x0][0x1fc], R102.reuse, P5, P6 ;  /* 0x00007f00ffe50a10 */ /* 0x100fe20002fec466 */
[----:B------:R-:W-:Y:S02]  /*b810*/  UIADD3 UR26, UR12, 0x1, URZ ;  /* 0x000000010c1a7890 */ /* 0x000fe4000fffe03f */
[----:B------:R-:W-:Y:S01]  /*b820*/  @P0 IADD3 R192, P6, R192, c[0x0][0x1f8], RZ ;  /* 0x00007e00c0c00a10 */ /* 0x000fe20007fde0ff */
[----:B------:R-:W-:Y:S01]  /*b830*/  @UP0 UIADD3 UR15, UR31, UR15, URZ ;  /* 0x0000000f1f0f0290 */ /* 0x000fe2000fffe03f */
[----:B------:R-:W-:Y:S02]  /*b840*/  @P0 IADD3 R194, P5, R194, c[0x0][0x1f8], RZ ;  /* 0x00007e00c2c20a10 */ /* 0x000fe40007fbe0ff */
[----:B------:R-:W-:Y:S01]  /*b850*/  HMMA.16816.F32 R48, R152, R50, RZ ;  /* 0x000000329830723c */ /* 0x000fe200000018ff */
[----:B------:R-:W-:Y:S01]  /*b860*/  @P0 IADD3.X R193, R102, c[0x0][0x1fc], RZ, P6, !PT ;  /* 0x00007f0066c10a10 */ /* 0x000fe200037fe4ff */
[----:B------:R-:W-:Y:S02]  /*b870*/  @UP0 UIMAD UR15, UR15, 0x60, URZ ;  /* 0x000000600f0f08a4 */ /* 0x000fe4000f8e023f */
[----:B------:R-:W-:Y:S02]  /*b880*/  @P0 IADD3.X R195, RZ, c[0x0][0x1fc], R102, P5, P1 ;  /* 0x00007f00ffc30a10 */ /* 0x000fe40002fe2466 */
[----:B------:R-:W-:Y:S01]  /*b890*/  @!PT LDS RZ, [RZ] ;  /* 0x00000000fffff984 */ /* 0x000fe20000000800 */
[----:B------:R-:W-:Y:S01]  /*b8a0*/  @!PT LDS RZ, [RZ] ;  /* 0x00000000fffff984 */ /* 0x000fe20000000800 */
[----:B------:R-:W-:Y:S01]  /*b8b0*/  @!PT LDS RZ, [RZ] ;  /* 0x00000000fffff984 */ /* 0x000fe20000000800 */
[----:B------:R1:W-:Y:S01]  /*b8c0*/  @P0 LDGSTS.E.BYPASS.LTC128B.128 [R100+0x100], [R192.64], !P4 ;  /* 0x00100000c0640fae */ /* 0x0003e2000e101d58 */
[----:B------:R-:W-:Y:S01]  /*b8d0*/  IADD3 R102, R238, R2, RZ ;  /* 0x00000002ee667210 */ /* 0x000fe20007ffe0ff */
[C---:B------:R-:W-:Y:S06]  /*b8e0*/  HMMA.16816.F32 R4, R156.reuse, R160, R4 ;  /* 0x000000a09c04723c */ /* 0x040fec0000001804 */
[----:B------:R2:W-:Y:S02]  /*b8f0*/  @P0 LDGSTS.E.BYPASS.LTC128B.128 [R100+0x3100], [R228.64], !P3 ;  /* 0x03100000e4640fae */ /* 0x0005e4000d901d58 */
[C---:B------:R-:W-:Y:S06]  /*b900*/  HMMA.16816.F32 R8, R156.reuse, R162, R8 ;  /* 0x000000a29c08723c */ /* 0x040fec0000001808 */
[----:B------:R3:W-:Y:S02]  /*b910*/  @P0 LDGSTS.E.BYPASS.LTC128B.128 [R100+0x6100], [R194.64], !P2 ;  /* 0x06100000c2640fae */ /* 0x0007e4000d101d58 */
[C---:B----4-:R-:W-:Y:S08]  /*b920*/  HMMA.16816.F32 R12, R156.reuse, R164, R12 ;  /* 0x000000a49c0c723c */ /* 0x050ff0000000180c */
[C---:B------:R-:W-:Y:S04]  /*b930*/  HMMA.16816.F32 R16, R156.reuse, R166, R16 ;  /* 0x000000a69c10723c */ /* 0x040fe80000001810 */
[----:B-1----:R-:W-:Y:S04]  /*b940*/  @P0 IADD3 R192, P1, R192, UR11, RZ ;  /* 0x0000000bc0c00c10 */ /* 0x002fe8000ff3e0ff */
[C---:B------:R-:W-:Y:S04]  /*b950*/  HMMA.16816.F32 R20, R156.reuse, R168, R20 ;  /* 0x000000a89c14723c */ /* 0x040fe80000001814 */
[----:B------:R-:W-:Y:S02]  /*b960*/  @P0 IADD3.X R193, R193, UR10, RZ, P1, !PT ;  /* 0x0000000ac1c10c10 */ /* 0x000fe40008ffe4ff */
[C---:B------:R-:W-:Y:S02]  /*b970*/  @P0 IADD3 R160, P6, R192.reuse, UR11, RZ ;  /* 0x0000000bc0a00c10 */ /* 0x040fe4000ffde0ff */
[C---:B------:R-:W-:Y:S01]  /*b980*/  HMMA.16816.F32 R24, R156.reuse, R170, R24 ;  /* 0x000000aa9c18723c */ /* 0x040fe20000001818 */
[----:B------:R1:W-:Y:S03]  /*b990*/  @P0 LDGSTS.E.BYPASS.LTC128B.128 [R100+0x1100], [R192.64], !P4 ;  /* 0x01100000c0640fae */ /* 0x0003e6000e101d58 */
[C---:B------:R-:W-:Y:S02]  /*b9a0*/  @P0 IADD3.X R161, R193.reuse, UR10, RZ, P6, !PT ;  /* 0x0000000ac1a10c10 */ /* 0x040fe4000b7fe4ff */
[C---:B--2---:R-:W-:Y:S02]  /*b9b0*/  @P0 IADD3 R228, P5, R192.reuse, UR21, RZ ;  /* 0x00000015c0e40c10 */ /* 0x044fe4000ffbe0ff */
[C---:B-----5:R-:W-:Y:S01]  /*b9c0*/  HMMA.16816.F32 R28, R156.reuse, R172, R28 ;  /* 0x000000ac9c1c723c */ /* 0x060fe2000000181c */
[----:B------:R1:W-:Y:S03]  /*b9d0*/  @P0 LDGSTS.E.BYPASS.LTC128B.128 [R100+0x4100], [R192.64+0x80], !P3 ;  /* 0x04100080c0640fae */ /* 0x0003e6000d901d58 */
[C---:B------:R-:W-:Y:S02]  /*b9e0*/  @P0 IADD3.X R229, R193.reuse, UR20, RZ, P5, !PT ;  /* 0x00000014c1e50c10 */ /* 0x040fe4000affe4ff */
[----:B---3--:R-:W-:Y:S02]  /*b9f0*/  @P0 IADD3 R194, P1, R192, UR23, RZ ;  /* 0x00000017c0c20c10 */ /* 0x008fe4000ff3e0ff */
[C---:B------:R-:W-:Y:S01]  /*ba00*/  HMMA.16816.F32 R32, R156.reuse, R174, R32 ;  /* 0x000000ae9c20723c */ /* 0x040fe20000001820 */
[----:B------:R1:W-:Y:S03]  /*ba10*/  @P0 LDGSTS.E.BYPASS.LTC128B.128 [R100+0x7100], [R192.64+0x100], !P2 ;  /* 0x07100100c0640fae */ /* 0x0003e6000d101d58 */
[----:B------:R-:W-:Y:S04]  /*ba20*/  @P0 IADD3.X R195, R193, UR22, RZ, P1, !PT ;  /* 0x00000016c1c30c10 */ /* 0x000fe80008ffe4ff */
[C---:B------:R-:W-:Y:S01]  /*ba30*/  HMMA.16816.F32 R36, R156.reuse, R176, R36 ;  /* 0x000000b09c24723c */ /* 0x040fe20000001824 */
[----:B------:R2:W-:Y:S07]  /*ba40*/  @P0 LDGSTS.E.BYPASS.LTC128B.128 [R100+0x2100], [R160.64], !P4 ;  /* 0x02100000a0640fae */ /* 0x0005ee000e101d58 */
[C---:B------:R-:W-:Y:S01]  /*ba50*/  HMMA.16816.F32 R40, R156.reuse, R178, R40 ;  /* 0x000000b29c28723c */ /* 0x040fe20000001828 */
[----:B------:R1:W-:Y:S07]  /*ba60*/  @P0 LDGSTS.E.BYPASS.LTC128B.128 [R100+0x5100], [R228.64], !P3 ;  /* 0x05100000e4640fae */ /* 0x0003ee000d901d58 */
[C---:B------:R-:W-:Y:S01]  /*ba70*/  HMMA.16816.F32 R44, R156.reuse, R180, R44 ;  /* 0x000000b49c2c723c */ /* 0x040fe2000000182c */
[----:B------:R1:W-:Y:S01]  /*ba80*/  @P0 LDGSTS.E.BYPASS.LTC128B.128 [R100+0x8100], [R194.64], !P2 ;  /* 0x08100000c2640fae */ /* 0x0003e2000d101d58 */
[----:B------:R-:W-:Y:S01]  /*ba90*/  PLOP3.LUT P0, PT, PT, PT, UP0, 0x80, 0x0 ;  /* 0x000000000000781c */ /* 0x000fe20003f0f008 */
[----:B------:R-:W-:Y:S04]  /*baa0*/  UISETP.GE.AND UP0, UPT, UR12, 0x1, UPT ;  /* 0x000000010c00788c */ /* 0x000fe8000bf06270 */
[----:B------:R-:W-:Y:S01]  /*bab0*/  USEL UR12, UR26, URZ, !UP0 ;  /* 0x0000003f1a0c7287 */ /* 0x000fe2000c000000 */
[----:B------:R-:W-:Y:S01]  /*bac0*/  HMMA.16816.F32 R48, R156, R182, R48 ;  /* 0x000000b69c30723c */ /* 0x000fe20000001830 */
[----:B------:R-:W-:Y:S01]  /*bad0*/  LDSM.16.M88.4 R164, [R3+0x13100] ;  /* 0x0131000003a4783b */ /* 0x000fe20000000200 */
[----:B------:R-:W-:Y:S07]  /*bae0*/  UISETP.GE.AND UP0, UPT, UR5, 0x1, UPT ;  /* 0x000000010500788c */ /* 0x000fee000bf06270 */
[----:B--2---:R-:W2:Y:S08]  /*baf0*/  LDSM.16.M88.4 R160, [R3+0x12100] ;  /* 0x0121000003a0783b */ /* 0x004eb00000000200 */
[----:B------:R-:W0:Y:S01]  /*bb00*/  LDGDEPBAR ;  /* 0x00000000000079af */ /* 0x000e220000000000 */
[----:B-1----:R-:W-:Y:S04]  /*bb10*/  IADD3 R100, R238, UR4, R237 ;  /* 0x00000004ee647c10 */ /* 0x002fe8000fffe0ed */
[----:B------:R-:W-:Y:S03]  /*bb20*/  IADD3 R100, R239, R100, RZ ;  /* 0x00000064ef647210 */ /* 0x000fe60007ffe0ff */
[----:B------:R-:W1:Y:S08]  /*bb30*/  LDSM.16.M88.4 R192, [R3+0x12900] ;  /* 0x0129000003c0783b */ /* 0x000e700000000200 */
[----:B------:R-:W3:Y:S08]  /*bb40*/  LDSM.16.M88.4 R168, [R3+0x13900] ;  /* 0x0139000003a8783b */ /* 0x000ef00000000200 */
[----:B------:R-:W4:Y:S01]  /*bb50*/  LDSM.16.M88.4 R172, [R3+0x14100] ;  /* 0x0141000003ac783b */ /* 0x000f220000000200 */
[C---:B--2---:R-:W-:Y:S07]  /*bb60*/  HMMA.16816.F32 R4, R184.reuse, R160, R4 ;  /* 0x000000a0b804723c */ /* 0x044fee0000001804 */
[----:B------:R-:W-:Y:S01]  /*bb70*/  LDSM.16.M88.4 R176, [R102+0x12100] ;  /* 0x0121000066b0783b */ /* 0x000fe20000000200 */
[C---:B------:R-:W-:Y:S07]  /*bb80*/  HMMA.16816.F32 R8, R184.reuse, R162, R8 ;  /* 0x000000a2b808723c */ /* 0x040fee0000001808 */
[----:B------:R-:W2:Y:S01]  /*bb90*/  LDSM.16.M88.4 R160, [R3+0x14900] ;  /* 0x0149000003a0783b */ /* 0x000ea20000000200 */
[C---:B-1----:R-:W-:Y:S07]  /*bba0*/  HMMA.16816.F32 R12, R184.reuse, R192, R12 ;  /* 0x000000c0b80c723c */ /* 0x042fee000000180c */
[----:B------:R-:W1:Y:S01]  /*bbb0*/  LDSM.16.M88.4 R180, [R102+0x12900] ;  /* 0x0129000066b4783b */ /* 0x000e620000000200 */
[C---:B------:R-:W-:Y:S07]  /*bbc0*/  HMMA.16816.F32 R16, R184.reuse, R194, R16 ;  /* 0x000000c2b810723c */ /* 0x040fee0000001810 */
[----:B------:R-:W-:Y:S01]  /*bbd0*/  LDSM.16.M88.4 R192, [R237+UR4+0x16100] ;  /* 0x01610004edc0783b */ /* 0x000fe20008000200 */
[C---:B------:R-:W-:Y:S07]  /*bbe0*/  HMMA.16816.F32 R20, R184.reuse, R164, R20 ;  /* 0x000000a4b814723c */ /* 0x040fee0000001814 */
[----:B------:R-:W-:Y:S01]  /*bbf0*/  LDSM.16.M88.4 R228, [R237+UR4+0x16900] ;  /* 0x01690004ede4783b */ /* 0x000fe20008000200 */
[C---:B------:R-:W-:Y:S07]  /*bc00*/  HMMA.16816.F32 R24, R184.reuse, R166, R24 ;  /* 0x000000a6b818723c */ /* 0x040fee0000001818 */
[----:B------:R-:W5:Y:S01]  /*bc10*/  LDSM.16.M88.4 R164, [R102+0x13100] ;  /* 0x0131000066a4783b */ /* 0x000f620000000200 */
[C---:B---3--:R-:W-:Y:S07]  /*bc20*/  HMMA.16816.F32 R28, R184.reuse, R168, R28 ;  /* 0x000000a8b81c723c */ /* 0x048fee000000181c */
[----:B------:R-:W-:Y:S01]  /*bc30*/  LDSM.16.M88.4 R232, [R2+0x19900] ;  /* 0x0199000002e8783b */ /* 0x000fe20000000200 */
[C---:B------:R-:W-:Y:S07]  /*bc40*/  HMMA.16816.F32 R32, R184.reuse, R170, R32 ;  /* 0x000000aab820723c */ /* 0x040fee0000001820 */
[----:B------:R-:W3:Y:S01]  /*bc50*/  LDSM.16.M88.4 R168, [R102+0x13900] ;  /* 0x0139000066a8783b */ /* 0x000ee20000000200 */
[C---:B----4-:R-:W-:Y:S08]  /*bc60*/  HMMA.16816.F32 R36, R184.reuse, R172, R36 ;  /* 0x000000acb824723c */ /* 0x050ff00000001824 */
[C---:B------:R-:W-:Y:S01]  /*bc70*/  HMMA.16816.F32 R40, R184.reuse, R174, R40 ;  /* 0x000000aeb828723c */ /* 0x040fe20000001828 */
[----:B------:R-:W-:Y:S07]  /*bc80*/  LDSM.16.M88.4 R172, [R102+0x14900] ;  /* 0x0149000066ac783b */ /* 0x000fee0000000200 */
[C---:B--2---:R-:W-:Y:S08]  /*bc90*/  HMMA.16816.F32 R44, R184.reuse, R160, R44 ;  /* 0x000000a0b82c723c */ /* 0x044ff0000000182c */
[----:B------:R-:W-:Y:S01]  /*bca0*/  HMMA.16816.F32 R48, R184, R162, R48 ;  /* 0x000000a2b830723c */ /* 0x000fe20000001830 */
[----:B------:R-:W2:Y:S07]  /*bcb0*/  LDSM.16.M88.4 R160, [R102+0x14100] ;  /* 0x0141000066a0783b */ /* 0x000eae0000000200 */
[C---:B------:R-:W-:Y:S08]  /*bcc0*/  HMMA.16816.F32 R4, R188.reuse, R176, R4 ;  /* 0x000000b0bc04723c */ /* 0x040ff00000001804 */
[C---:B------:R-:W-:Y:S01]  /*bcd0*/  HMMA.16816.F32 R8, R188.reuse, R178, R8 ;  /* 0x000000b2bc08723c */ /* 0x040fe20000001808 */
[----:B------:R-:W4:Y:S07]  /*bce0*/  LDSM.16.M88.4 R176, [R237+UR4+0x15100] ;  /* 0x01510004edb0783b */ /* 0x000f2e0008000200 */
[C---:B-1----:R-:W-:Y:S08]  /*bcf0*/  HMMA.16816.F32 R12, R188.reuse, R180, R12 ;  /* 0x000000b4bc0c723c */ /* 0x042ff0000000180c */
[C---:B------:R-:W-:Y:S01]  /*bd00*/  HMMA.16816.F32 R16, R188.reuse, R182, R16 ;  /* 0x000000b6bc10723c */ /* 0x040fe20000001810 */
[----:B------:R-:W1:Y:S07]  /*bd10*/  LDSM.16.M88.4 R180, [R237+UR4+0x15900] ;  /* 0x01590004edb4783b */ /* 0x000e6e0008000200 */
[C---:B-----5:R-:W-:Y:S08]  /*bd20*/  HMMA.16816.F32 R20, R188.reuse, R164, R20 ;  /* 0x000000a4bc14723c */ /* 0x060ff00000001814 */
[C---:B------:R-:W-:Y:S01]  /*bd30*/  HMMA.16816.F32 R24, R188.reuse, R166, R24 ;  /* 0x000000a6bc18723c */ /* 0x040fe20000001818 */
[----:B------:R-:W5:Y:S07]  /*bd40*/  LDSM.16.M88.4 R164, [R237+UR4+0x17100] ;  /* 0x01710004eda4783b */ /* 0x000f6e0008000200 */
[C---:B---3--:R-:W-:Y:S08]  /*bd50*/  HMMA.16816.F32 R28, R188.reuse, R168, R28 ;  /* 0x000000a8bc1c723c */ /* 0x048ff0000000181c */
[C---:B------:R-:W-:Y:S01]  /*bd60*/  HMMA.16816.F32 R32, R188.reuse, R170, R32 ;  /* 0x000000aabc20723c */ /* 0x040fe20000001820 */
[----:B------:R-:W3:Y:S07]  /*bd70*/  LDSM.16.M88.4 R168, [R237+UR4+0x17900] ;  /* 0x01790004eda8783b */ /* 0x000eee0008000200 */
[C---:B--2---:R-:W-:Y:S08]  /*bd80*/  HMMA.16816.F32 R36, R188.reuse, R160, R36 ;  /* 0x000000a0bc24723c */ /* 0x044ff00000001824 */
[C---:B------:R-:W-:Y:S01]  /*bd90*/  HMMA.16816.F32 R40, R188.reuse, R162, R40 ;  /* 0x000000a2bc28723c */ /* 0x040fe20000001828 */
[----:B------:R-:W2:Y:S07]  /*bda0*/  LDSM.16.M88.4 R160, [R2+0x15100] ;  /* 0x0151000002a0783b */ /* 0x000eae0000000200 */
[C---:B------:R-:W-:Y:S08]  /*bdb0*/  HMMA.16816.F32 R44, R188.reuse, R172, R44 ;  /* 0x000000acbc2c723c */ /* 0x040ff0000000182c */
[----:B------:R-:W-:Y:S01]  /*bdc0*/  HMMA.16816.F32 R48, R188, R174, R48 ;  /* 0x000000aebc30723c */ /* 0x000fe20000001830 */
[----:B------:R-:W2:Y:S07]  /*bdd0*/  LDSM.16.M88.4 R172, [R2+0x15900] ;  /* 0x0159000002ac783b */ /* 0x000eae0000000200 */
[C---:B----4-:R-:W-:Y:S08]  /*bde0*/  HMMA.16816.F32 R4, R196.reuse, R176, R4 ;  /* 0x000000b0c404723c */ /* 0x050ff00000001804 */
[C---:B------:R-:W-:Y:S01]  /*bdf0*/  HMMA.16816.F32 R8, R196.reuse, R178, R8 ;  /* 0x000000b2c408723c */ /* 0x040fe20000001808 */
[----:B------:R-:W4:Y:S07]  /*be00*/  LDSM.16.M88.4 R176, [R2+0x16100] ;  /* 0x0161000002b0783b */ /* 0x000f2e0000000200 */
[C---:B-1----:R-:W-:Y:S08]  /*be10*/  HMMA.16816.F32 R12, R196.reuse, R180, R12 ;  /* 0x000000b4c40c723c */ /* 0x042ff0000000180c */
[C---:B------:R-:W-:Y:S01]  /*be20*/  HMMA.16816.F32 R16, R196.reuse, R182, R16 ;  /* 0x000000b6c410723c */ /* 0x040fe20000001810 */
[----:B------:R-:W-:Y:S07]  /*be30*/  LDSM.16.M88.4 R180, [R2+0x17900] ;  /* 0x0179000002b4783b */ /* 0x000fee0000000200 */
[C---:B------:R-:W-:Y:S08]  /*be40*/  HMMA.16816.F32 R20, R196.reuse, R192, R20 ;  /* 0x000000c0c414723c */ /* 0x040ff00000001814 */
[C---:B------:R-:W-:Y:S01]  /*be50*/  HMMA.16816.F32 R24, R196.reuse, R194, R24 ;  /* 0x000000c2c418723c */ /* 0x040fe20000001818 */
[----:B------:R-:W-:Y:S07]  /*be60*/  LDSM.16.M88.4 R192, [R3+0x15100] ;  /* 0x0151000003c0783b */ /* 0x000fee0000000200 */
[C---:B------:R-:W-:Y:S08]  /*be70*/  HMMA.16816.F32 R28, R196.reuse, R228, R28 ;  /* 0x000000e4c41c723c */ /* 0x040ff0000000181c */
[C---:B------:R-:W-:Y:S01]  /*be80*/  HMMA.16816.F32 R32, R196.reuse, R230, R32 ;  /* 0x000000e6c420723c */ /* 0x040fe20000001820 */
[----:B------:R-:W-:Y:S07]  /*be90*/  LDSM.16.M88.4 R228, [R3+0x15900] ;  /* 0x0159000003e4783b */ /* 0x000fee0000000200 */
[C---:B-----5:R-:W-:Y:S08]  /*bea0*/  HMMA.16816.F32 R36, R196.reuse, R164, R36 ;  /* 0x000000a4c424723c */ /* 0x060ff00000001824 */
[C---:B------:R-:W-:Y:S01]  /*beb0*/  HMMA.16816.F32 R40, R196.reuse, R166, R40 ;  /* 0x000000a6c428723c */ /* 0x040fe20000001828 */
[----:B------:R-:W1:Y:S07]  /*bec0*/  LDSM.16.M88.4 R164, [R2+0x16900] ;  /* 0x0169000002a4783b */ /* 0x000e6e0000000200 */
[C---:B---3--:R-:W-:Y:S08]  /*bed0*/  HMMA.16816.F32 R44, R196.reuse, R168, R44 ;  /* 0x000000a8c42c723c */ /* 0x048ff0000000182c */
[----:B------:R-:W-:Y:S01]  /*bee0*/  HMMA.16816.F32 R48, R196, R170, R48 ;  /* 0x000000aac430723c */ /* 0x000fe20000001830 */
[----:B------:R-:W3:Y:S07]  /*bef0*/  LDSM.16.M88.4 R168, [R2+0x17100] ;  /* 0x0171000002a8783b */ /* 0x000eee0000000200 */
[C---:B--2---:R-:W-:Y:S08]  /*bf00*/  HMMA.16816.F32 R4, R200.reuse, R160, R4 ;  /* 0x000000a0c804723c */ /* 0x044ff00000001804 */
[C---:B------:R-:W-:Y:S01]  /*bf10*/  HMMA.16816.F32 R8, R200.reuse, R162, R8 ;  /* 0x000000a2c808723c */ /* 0x040fe20000001808 */
[----:B------:R-:W2:Y:S07]  /*bf20*/  LDSM.16.M88.4 R160, [R3+0x16100] ;  /* 0x0161000003a0783b */ /* 0x000eae0000000200 */
[C---:B------:R-:W-:Y:S08]  /*bf30*/  HMMA.16816.F32 R12, R200.reuse, R172, R12 ;  /* 0x000000acc80c723c */ /* 0x040ff0000000180c */
[C---:B------:R-:W-:Y:S01]  /*bf40*/  HMMA.16816.F32 R16, R200.reuse, R174, R16 ;  /* 0x000000aec810723c */ /* 0x040fe20000001810 */
[----:B------:R-:W5:Y:S07]  /*bf50*/  LDSM.16.M88.4 R172, [R3+0x16900] ;  /* 0x0169000003ac783b */ /* 0x000f6e0000000200 */
[C---:B----4-:R-:W-:Y:S08]  /*bf60*/  HMMA.16816.F32 R20, R200.reuse, R176, R20 ;  /* 0x000000b0c814723c */ /* 0x050ff00000001814 */
[C---:B------:R-:W-:Y:S01]  /*bf70*/  HMMA.16816.F32 R24, R200.reuse, R178, R24 ;  /* 0x000000b2c818723c */ /* 0x040fe20000001818 */
[----:B------:R-:W-:Y:S07]  /*bf80*/  LDSM.16.M88.4 R176, [R100+0x16100] ;  /* 0x0161000064b0783b */ /* 0x000fee0000000200 */
[C---:B-1----:R-:W-:Y:S08]  /*bf90*/  HMMA.16816.F32 R28, R200.reuse, R164, R28 ;  /* 0x000000a4c81c723c */ /* 0x042ff0000000181c */
[C---:B------:R-:W-:Y:S01]  /*bfa0*/  HMMA.16816.F32 R32, R200.reuse, R166, R32 ;  /* 0x000000a6c820723c */ /* 0x040fe20000001820 */
[----:B------:R-:W1:Y:S07]  /*bfb0*/  LDSM.16.M88.4 R164, [R3+0x17100] ;  /* 0x0171000003a4783b */ /* 0x000e6e0000000200 */
[C---:B---3--:R-:W-:Y:S08]  /*bfc0*/  HMMA.16816.F32 R36, R200.reuse, R168, R36 ;  /* 0x000000a8c824723c */ /* 0x048ff00000001824 */
[C---:B------:R-:W-:Y:S01]  /*bfd0*/  HMMA.16816.F32 R40, R200.reuse, R170, R40 ;  /* 0x000000aac828723c */ /* 0x040fe20000001828 */
[----:B------:R-:W3:Y:S07]  /*bfe0*/  LDSM.16.M88.4 R168, [R3+0x17900] ;  /* 0x0179000003a8783b */ /* 0x000eee0000000200 */
[C---:B------:R-:W-:Y:S08]  /*bff0*/  HMMA.16816.F32 R44, R200.reuse, R180, R44 ;  /* 0x000000b4c82c723c */ /* 0x040ff0000000182c */
[----:B------:R-:W-:Y:S01]  /*c000*/  HMMA.16816.F32 R48, R200, R182, R48 ;  /* 0x000000b6c830723c */ /* 0x000fe20000001830 */
[----:B------:R-:W-:Y:S07]  /*c010*/  LDSM.16.M88.4 R180, [R100+0x16900] ;  /* 0x0169000064b4783b */ /* 0x000fee0000000200 */
[C---:B------:R-:W-:Y:S08]  /*c020*/  HMMA.16816.F32 R4, R204.reuse, R192, R4 ;  /* 0x000000c0cc04723c */ /* 0x040ff00000001804 */
[C---:B------:R-:W-:Y:S01]  /*c030*/  HMMA.16816.F32 R8, R204.reuse, R194, R8 ;  /* 0x000000c2cc08723c */ /* 0x040fe20000001808 */
[----:B------:R-:W-:Y:S07]  /*c040*/  LDSM.16.M88.4 R192, [R237+UR4+0x18100] ;  /* 0x01810004edc0783b */ /* 0x000fee0008000200 */
[C---:B------:R-:W-:Y:S08]  /*c050*/  HMMA.16816.F32 R12, R204.reuse, R228, R12 ;  /* 0x000000e4cc0c723c */ /* 0x040ff0000000180c */
[C---:B------:R-:W-:Y:S01]  /*c060*/  HMMA.16816.F32 R16, R204.reuse, R230, R16 ;  /* 0x000000e6cc10723c */ /* 0x040fe20000001810 */
[----:B------:R-:W-:Y:S07]  /*c070*/  LDSM.16.M88.4 R228, [R237+UR4+0x1a900] ;  /* 0x01a90004ede4783b */ /* 0x000fee0008000200 */
[C---:B--2---:R-:W-:Y:S08]  /*c080*/  HMMA.16816.F32 R20, R204.reuse, R160, R20 ;  /* 0x000000a0cc14723c */ /* 0x044ff00000001814 */
[C---:B------:R-:W-:Y:S01]  /*c090*/  HMMA.16816.F32 R24, R204.reuse, R162, R24 ;  /* 0x000000a2cc18723c */ /* 0x040fe20000001818 */
[----:B------:R-:W2:Y:S07]  /*c0a0*/  LDSM.16.M88.4 R160, [R102+0x15100] ;  /* 0x0151000066a0783b */ /* 0x000eae0000000200 */
[C---:B-----5:R-:W-:Y:S08]  /*c0b0*/  HMMA.16816.F32 R28, R204.reuse, R172, R28 ;  /* 0x000000accc1c723c */ /* 0x060ff0000000181c */
[C---:B------:R-:W-:Y:S01]  /*c0c0*/  HMMA.16816.F32 R32, R204.reuse, R174, R32 ;  /* 0x000000aecc20723c */ /* 0x040fe20000001820 */
[----:B------:R-:W4:Y:S07]  /*c0d0*/  LDSM.16.M88.4 R172, [R100+0x15900] ;  /* 0x0159000064ac783b */ /* 0x000f2e0000000200 */
[C---:B-1----:R-:W-:Y:S08]  /*c0e0*/  HMMA.16816.F32 R36, R204.reuse, R164, R36 ;  /* 0x000000a4cc24723c */ /* 0x042ff00000001824 */
[C---:B------:R-:W-:Y:S01]  /*c0f0*/  HMMA.16816.F32 R40, R204.reuse, R166, R40 ;  /* 0x000000a6cc28723c */ /* 0x040fe20000001828 */
[----:B------:R-:W1:Y:S07]  /*c100*/  LDSM.16.M88.4 R164, [R100+0x17100] ;  /* 0x0171000064a4783b */ /* 0x000e6e0000000200 */
[C---:B---3--:R-:W-:Y:S08]  /*c110*/  HMMA.16816.F32 R44, R204.reuse, R168, R44 ;  /* 0x000000a8cc2c723c */ /* 0x048ff0000000182c */
[----:B------:R-:W-:Y:S01]  /*c120*/  HMMA.16816.F32 R48, R204, R170, R48 ;  /* 0x000000aacc30723c */ /* 0x000fe20000001830 */
[----:B------:R-:W3:Y:S07]  /*c130*/  LDSM.16.M88.4 R168, [R100+0x17900] ;  /* 0x0179000064a8783b */ /* 0x000eee0000000200 */
[C---:B--2---:R-:W-:Y:S08]  /*c140*/  HMMA.16816.F32 R4, R208.reuse, R160, R4 ;  /* 0x000000a0d004723c */ /* 0x044ff00000001804 */
[C---:B------:R-:W-:Y:S01]  /*c150*/  HMMA.16816.F32 R8, R208.reuse, R162, R8 ;  /* 0x000000a2d008723c */ /* 0x040fe20000001808 */
[----:B------:R-:W2:Y:S07]  /*c160*/  LDSM.16.M88.4 R160, [R237+UR4+0x18900] ;  /* 0x01890004eda0783b */ /* 0x000eae0008000200 */
[C---:B----4-:R-:W-:Y:S08]  /*c170*/  HMMA.16816.F32 R12, R208.reuse, R172, R12 ;  /* 0x000000acd00c723c */ /* 0x050ff0000000180c */
[C---:B------:R-:W-:Y:S01]  /*c180*/  HMMA.16816.F32 R16, R208.reuse, R174, R16 ;  /* 0x000000aed010723c */ /* 0x040fe20000001810 */
[----:B------:R-:W4:Y:S07]  /*c190*/  LDSM.16.M88.4 R172, [R237+UR4+0x19100] ;  /* 0x01910004edac783b */ /* 0x000f2e0008000200 */
[C---:B------:R-:W-:Y:S08]  /*c1a0*/  HMMA.16816.F32 R20, R208.reuse, R176, R20 ;  /* 0x000000b0d014723c */ /* 0x040ff00000001814 */
[C---:B------:R-:W-:Y:S01]  /*c1b0*/  HMMA.16816.F32 R24, R208.reuse, R178, R24 ;  /* 0x000000b2d018723c */ /* 0x040fe20000001818 */
[----:B------:R-:W5:Y:S07]  /*c1c0*/  LDSM.16.M88.4 R176, [R237+UR4+0x19900] ;  /* 0x01990004edb0783b */ /* 0x000f6e0008000200 */
[C---:B------:R-:W-:Y:S08]  /*c1d0*/  HMMA.16816.F32 R28, R208.reuse, R180, R28 ;  /* 0x000000b4d01c723c */ /* 0x040ff0000000181c */
[C---:B------:R-:W-:Y:S01]  /*c1e0*/  HMMA.16816.F32 R32, R208.reuse, R182, R32 ;  /* 0x000000b6d020723c */ /* 0x040fe20000001820 */
[----:B------:R-:W2:Y:S07]  /*c1f0*/  LDSM.16.M88.4 R180, [R237+UR4+0x1a100] ;  /* 0x01a10004edb4783b */ /* 0x000eae0008000200 */
[C---:B-1----:R-:W-:Y:S08]  /*c200*/  HMMA.16816.F32 R36, R208.reuse, R164, R36 ;  /* 0x000000a4d024723c */ /* 0x042ff00000001824 */
[C---:B------:R-:W-:Y:S01]  /*c210*/  HMMA.16816.F32 R40, R208.reuse, R166, R40 ;  /* 0x000000a6d028723c */ /* 0x040fe20000001828 */
[----:B------:R-:W1:Y:S07]  /*c220*/  LDSM.16.M88.4 R164, [R2+0x18100] ;  /* 0x0181000002a4783b */ /* 0x000e6e0000000200 */
[C---:B---3--:R-:W-:Y:S08]  /*c230*/  HMMA.16816.F32 R44, R208.reuse, R168, R44 ;  /* 0x000000a8d02c723c */ /* 0x048ff0000000182c */
[----:B------:R-:W-:Y:S01]  /*c240*/  HMMA.16816.F32 R48, R208, R170, R48 ;  /* 0x000000aad030723c */ /* 0x000fe20000001830 */
[----:B------:R-:W3:Y:S07]  /*c250*/  LDSM.16.M88.4 R168, [R2+0x18900] ;  /* 0x0189000002a8783b */ /* 0x000eee0000000200 */
[C---:B------:R-:W-:Y:S08]  /*c260*/  HMMA.16816.F32 R4, R212.reuse, R192, R4 ;  /* 0x000000c0d404723c */ /* 0x040ff00000001804 */
        /* <DEDUP_REMOVED lines=32> */
[C---:B----4-:R-:W-:Y:S08]  /*c470*/  HMMA.16816.F32 R44, R216.reuse, R172, R44 ;  /* 0x000000acd82c723c */ /* 0x050ff0000000182c */
[----:B------:R-:W-:Y:S08]  /*c480*/  HMMA.16816.F32 R48, R216, R174, R48 ;  /* 0x000000aed830723c */ /* 0x000ff00000001830 */
[C---:B-----5:R-:W-:Y:S08]  /*c490*/  HMMA.16816.F32 R4, R220.reuse, R176, R4 ;  /* 0x000000b0dc04723c */ /* 0x060ff00000001804 */
[C---:B------:R-:W-:Y:S08]  /*c4a0*/  HMMA.16816.F32 R8, R220.reuse, R178, R8 ;  /* 0x000000b2dc08723c */ /* 0x040ff00000001808 */
[C---:B-1----:R-:W-:Y:S08]  /*c4b0*/  HMMA.16816.F32 R12, R220.reuse, R164, R12 ;  /* 0x000000a4dc0c723c */ /* 0x042ff0000000180c */
        /* <DEDUP_REMOVED lines=42> */
[----:B------:R2:W-:Y:S10]  /*c760*/  MUFU.TANH R165, R11 ;  /* 0x0000000b00a57308 */ /* 0x0005f40000002400 */
[----:B------:R-:W5:Y:S10]  /*c770*/  MUFU.TANH R162, R12 ;  /* 0x0000000c00a27308 */ /* 0x000f740000002400 */
[----:B------:R-:W3:Y:S01]  /*c780*/  MUFU.TANH R163, R13 ;  /* 0x0000000d00a37308 */ /* 0x000ee20000002400 */
[C---:B-1----:R-:W-:Y:S01]  /*c790*/  HMMA.16816.F32 R20, R224.reuse, R4, R20 ;  /* 0x00000004e014723c */ /* 0x042fe20000001814 */
[----:B--2---:R-:W1:Y:S08]  /*c7a0*/  LDSM.16.M88.4 R8, [R100+0x19900] ;  /* 0x019900006408783b */ /* 0x004e700000000200 */
[----:B------:R-:W2:Y:S01]  /*c7b0*/  MUFU.TANH R173, R14 ;  /* 0x0000000e00ad7308 */ /* 0x000ea20000002400 */
        /* <DEDUP_REMOVED lines=19> */
[----:B------:R-:W-:Y:S07]  /*c8f0*/  BAR.SYNC.DEFER_BLOCKING 0x0 ;  /* 0x0000000000007b1d */ /* 0x000fee0000010000 */
[C---:B------:R-:W-:Y:S04]  /*c900*/  HMMA.16816.F32 R40, R224.reuse, R6, R40 ;  /* 0x00000006e028723c */ /* 0x040fe80000001828 */
[----:B------:R-:W-:Y:S02]  /*c910*/  FMUL.FTZ R28, R28, c[0x0][0x320] ;  /* 0x0000c8001c1c7a20 */ /* 0x000fe40000410000 */
[----:B------:R-:W-:Y:S02]  /*c920*/  FMUL.FTZ R29, R29, c[0x0][0x320] ;  /* 0x0000c8001d1d7a20 */ /* 0x000fe40000410000 */
[----:B------:R-:W-:Y:S01]  /*c930*/  FMUL.FTZ R30, R30, c[0x0][0x320] ;  /* 0x0000c8001e1e7a20 */ /* 0x000fe20000410000 */
[----:B---3--:R-:W-:Y:S03]  /*c940*/  FMNMX.FTZ R100, R102, R2, !PT ;  /* 0x0000000266647209 */ /* 0x008fe60007810000 */
[----:B------:R-:W-:Y:S01]  /*c950*/  FMUL.FTZ R31, R31, c[0x0][0x320] ;  /* 0x0000c8001f1f7a20 */ /* 0x000fe20000410000 */
[----:B----4-:R-:W-:Y:S01]  /*c960*/  FMNMX.FTZ R2, R164, R3, !PT ;  /* 0x00000003a4027209 */ /* 0x010fe20007810000 */
[----:B------:R-:W-:Y:S01]  /*c970*/  FMUL.FTZ R32, R32, c[0x0][0x320] ;  /* 0x0000c80020207a20 */ /* 0x000fe20000410000 */
[----:B-----5:R-:W-:Y:S01]  /*c980*/  FMNMX.FTZ R100, R162, R100, !PT ;  /* 0x00000064a2647209 */ /* 0x020fe20007810000 */
[----:B------:R-:W-:Y:S01]  /*c990*/  FMUL.FTZ R36, R36, c[0x0][0x320] ;  /* 0x0000c80024247a20 */ /* 0x000fe20000410000 */
[----:B------:R-:W2:Y:S01]  /*c9a0*/  MUFU.TANH R172, R17 ;  /* 0x0000001100ac7308 */ /* 0x000ea20000002400 */
[----:B------:R-:W-:Y:S01]  /*c9b0*/  LDSM.16.MT88.4 R12, [R103+UR4+0x100] ;  /* 0x00010004670c783b */ /* 0x000fe20008004200 */
[----:B------:R-:W-:Y:S01]  /*c9c0*/  FMUL.FTZ R37, R37, c[0x0][0x320] ;  /* 0x0000c80025257a20 */ /* 0x000fe20000410000 */
[----:B------:R-:W-:Y:S01]  /*c9d0*/  FMNMX.FTZ R2, R165, R2, !PT ;  /* 0x00000002a5027209 */ /* 0x000fe20007810000 */
[----:B------:R-:W-:Y:S01]  /*c9e0*/  FMUL.FTZ R38, R38, c[0x0][0x320] ;  /* 0x0000c80026267a20 */ /* 0x000fe20000410000 */
[----:B------:R-:W-:Y:S01]  /*c9f0*/  FMNMX.FTZ R100, R163, R100, !PT ;  /* 0x00000064a3647209 */ /* 0x000fe20007810000 */
[----:B------:R-:W-:Y:S01]  /*ca00*/  FMUL.FTZ R39, R39, c[0x0][0x320] ;  /* 0x0000c80027277a20 */ /* 0x000fe20000410000 */
[----:B------:R-:W-:Y:S01]  /*ca10*/  FMNMX.FTZ R2, R173, R2, !PT ;  /* 0x00000002ad027209 */ /* 0x000fe20007810000 */
[C---:B-1----:R-:W-:Y:S02]  /*ca20*/  HMMA.16816.F32 R44, R224.reuse, R8, R44 ;  /* 0x00000008e02c723c */ /* 0x042fe4000000182c */
[----:B------:R-:W-:Y:S01]  /*ca30*/  MUFU.TANH R193, R28 ;  /* 0x0000001c00c17308 */ /* 0x000fe20000002400 */
[----:B------:R-:W-:Y:S01]  /*ca40*/  FMUL.FTZ R33, R33, c[0x0][0x320] ;  /* 0x0000c80021217a20 */ /* 0x000fe20000410000 */
[----:B------:R-:W-:Y:S01]  /*ca50*/  FMNMX.FTZ R100, R171, R100, !PT ;  /* 0x00000064ab647209 */ /* 0x000fe20007810000 */
[----:B------:R-:W-:Y:S01]  /*ca60*/  FMUL.FTZ R34, R34, c[0x0][0x320] ;  /* 0x0000c80022227a20 */ /* 0x000fe20000410000 */
[----:B------:R-:W-:Y:S01]  /*ca70*/  FMNMX.FTZ R2, R175, R2, !PT ;  /* 0x00000002af027209 */ /* 0x000fe20007810000 */
[----:B------:R-:W-:Y:S01]  /*ca80*/  FMUL.FTZ R35, R35, c[0x0][0x320] ;  /* 0x0000c80023237a20 */ /* 0x000fe20000410000 */
[----:B------:R-:W-:Y:S04]  /*ca90*/  HMMA.16816.F32 R48, R224, R10, R48 ;  /* 0x0000000ae030723c */ /* 0x000fe80000001830 */
[----:B------:R-:W1:Y:S01]  /*caa0*/  MUFU.TANH R180, R24 ;  /* 0x0000001800b47308 */ /* 0x000e620000002400 */
[----:B------:R-:W-:Y:S02]  /*cab0*/  FMUL.FTZ R42, R42, c[0x0][0x320] ;  /* 0x0000c8002a2a7a20 */ /* 0x000fe40000410000 */
[----:B------:R-:W-:Y:S01]  /*cac0*/  FMUL.FTZ R40, R40, c[0x0][0x320] ;  /* 0x0000c80028287a20 */ /* 0x000fe20000410000 */
[----:B--2---:R-:W-:Y:S01]  /*cad0*/  FMNMX.FTZ R100, R172, R100, !PT ;  /* 0x00000064ac647209 */ /* 0x004fe20007810000 */
[----:B------:R-:W-:Y:S03]  /*cae0*/  FMUL.FTZ R41, R41, c[0x0][0x320] ;  /* 0x0000c80029297a20 */ /* 0x000fe60000410000 */
[----:B------:R-:W-:Y:S01]  /*caf0*/  FMNMX.FTZ R100, R177, R100, !PT ;  /* 0x00000064b1647209 */ /* 0x000fe20007810000 */
[----:B------:R-:W-:Y:S01]  /*cb00*/  FMUL.FTZ R43, R43, c[0x0][0x320] ;  /* 0x0000c8002b2b7a20 */ /* 0x000fe20000410000 */
[----:B------:R-:W2:Y:S02]  /*cb10*/  MUFU.TANH R179, R25 ;  /* 0x0000001900b37308 */ /* 0x000ea40000002400 */
[----:B------:R-:W-:Y:S01]  /*cb20*/  FMNMX.FTZ R100, R178, R100, !PT ;  /* 0x00000064b2647209 */ /* 0x000fe20007810000 */
        /* <DEDUP_REMOVED lines=10> */
[----:B------:R-:W1:Y:S01]  /*cbd0*/  MUFU.TANH R241, R32 ;  /* 0x0000002000f17308 */ /* 0x000e620000002400 */
[----:B--2---:R-:W-:Y:S04]  /*cbe0*/  FMNMX.FTZ R100, R179, R100, !PT ;  /* 0x00000064b3647209 */ /* 0x004fe80007810000 */
[----:B------:R-:W-:Y:S05]  /*cbf0*/  FMNMX.FTZ R100, R193, R100, !PT ;  /* 0x00000064c1647209 */ /* 0x000fea0007810000 */
[----:B------:R-:W2:Y:S01]  /*cc00*/  MUFU.TANH R242, R33 ;  /* 0x0000002100f27308 */ /* 0x000ea20000002400 */
[----:B---3--:R-:W-:Y:S09]  /*cc10*/  FMNMX.FTZ R100, R194, R100, !PT ;  /* 0x00000064c2647209 */ /* 0x008ff20007810000 */
[----:B------:R-:W3:Y:S01]  /*cc20*/  MUFU.TANH R233, R36 ;  /* 0x0000002400e97308 */ /* 0x000ee20000002400 */
[----:B-1----:R-:W-:Y:S09]  /*cc30*/  FMNMX.FTZ R100, R241, R100, !PT ;  /* 0x00000064f1647209 */ /* 0x002ff20007810000 */
[----:B------:R-:W-:Y:S01]  /*cc40*/  MUFU.TANH R250, R48 ;  /* 0x0000003000fa7308 */ /* 0x000fe20000002400 */
[----:B--2---:R-:W-:Y:S09]  /*cc50*/  FMNMX.FTZ R100, R242, R100, !PT ;  /* 0x00000064f2647209 */ /* 0x004ff20007810000 */
[----:B------:R-:W1:Y:S01]  /*cc60*/  MUFU.TANH R251, R42 ;  /* 0x0000002a00fb7308 */ /* 0x000e620000002400 */
[----:B---3--:R-:W-:Y:S09]  /*cc70*/  FMNMX.FTZ R100, R233, R100, !PT ;  /* 0x00000064e9647209 */ /* 0x008ff20007810000 */
[----:B------:R-:W2:Y:S10]  /*cc80*/  MUFU.TANH R24, R37 ;  /* 0x0000002500187308 */ /* 0x000eb40000002400 */
[----:B------:R-:W3:Y:S01]  /*cc90*/  MUFU.TANH R245, R40 ;  /* 0x0000002800f57308 */ /* 0x000ee20000002400 */
[----:B-1----:R-:W-:Y:S09]  /*cca0*/  MOV R48, R251 ;  /* 0x000000fb00307202 */ /* 0x002ff20000000f00 */
        /* <DEDUP_REMOVED lines=9> */
[----:B---3--:R-:W-:Y:S04]  /*cd40*/  FMNMX.FTZ R100, R234, R100, !PT ;  /* 0x00000064ea647209 */ /* 0x008fe80007810000 */
[----:B------:R-:W-:Y:S05]  /*cd50*/  FMNMX.FTZ R100, R250, R100, !PT ;  /* 0x00000064fa647209 */ /* 0x000fea0007810000 */
        /* <DEDUP_REMOVED lines=31> */
[----:B------:R2:W-:Y:S01]  /*cf50*/  MUFU.EX2 R5, R4 ;  /* 0x0000000400057308 */ /* 0x0005e20000000800 */
[----:B---3--:R-:W-:Y:S09]  /*cf60*/  FMNMX.FTZ R2, R247, R2, !PT ;  /* 0x00000002f7027209 */ /* 0x008ff20007810000 */
[----:B------:R-:W3:Y:S01]  /*cf70*/  MUFU.TANH R230, R43 ;  /* 0x0000002b00e67308 */ /* 0x000ee20000002400 */
[----:B-1----:R-:W-:Y:S04]  /*cf80*/  FMNMX.FTZ R2, R246, R2, !PT ;  /* 0x00000002f6027209 */ /* 0x002fe80007810000 */
[----:B------:R-:W-:Y:S05]  /*cf90*/  FMNMX.FTZ R2, R48, R2, !PT ;  /* 0x0000000230027209 */ /* 0x000fea0007810000 */
[----:B------:R-:W1:Y:S01]  /*cfa0*/  MUFU.TANH R248, R46 ;  /* 0x0000002e00f87308 */ /* 0x000e620000002400 */
[--C-:B--2---:R-:W-:Y:S01]  /*cfb0*/  FFMA.FTZ R4, R167, c[0x0][0x2d0], -R160.reuse ;  /* 0x0000b400a7047a23 */ /* 0x104fe200000108a0 */
[----:B------:R-:W-:Y:S08]  /*cfc0*/  MOV R167, R16 ;  /* 0x0000001000a77202 */ /* 0x000ff00000000f00 */
[----:B------:R-:W2:Y:S01]  /*cfd0*/  MUFU.TANH R249, R47 ;  /* 0x0000002f00f97308 */ /* 0x000ea20000002400 */
[----:B---3--:R-:W-:Y:S09]  /*cfe0*/  FMNMX.FTZ R2, R230, R2, !PT ;  /* 0x00000002e6027209 */ /* 0x008ff20007810000 */
[----:B------:R-:W3:Y:S01]  /*cff0*/  MUFU.TANH R231, R50 ;  /* 0x0000003200e77308 */ /* 0x000ee20000002400 */
[----:B-1----:R-:W-:Y:S09]  /*d000*/  FMNMX.FTZ R2, R248, R2, !PT ;  /* 0x00000002f8027209 */ /* 0x002ff20007810000 */
[----:B------:R-:W1:Y:S01]  /*d010*/  MUFU.TANH R235, R51 ;  /* 0x0000003300eb7308 */ /* 0x000e620000002400 */
[----:B--2---:R-:W-:Y:S01]  /*d020*/  FMNMX.FTZ R2, R249, R2, !PT ;  /* 0x00000002f9027209 */ /* 0x004fe20007810000 */
[----:B------:R-:W-:Y:S08]  /*d030*/  LDSM.16.MT88.4 R44, [R103+UR4+0x3100] ;  /* 0x00310004672c783b */ /* 0x000ff00008004200 */
[----:B------:R2:W4:Y:S01]  /*d040*/  MUFU.EX2 R6, R4 ;  /* 0x0000000400067308 */ /* 0x0005220000000800 */
[----:B---3--:R-:W-:Y:S04]  /*d050*/  FMNMX.FTZ R2, R231, R2, !PT ;  /* 0x00000002e7027209 */ /* 0x008fe80007810000 */
[----:B-1----:R-:W-:Y:S05]  /*d060*/  FMNMX.FTZ R2, R235, R2, !PT ;  /* 0x00000002eb027209 */ /* 0x002fea0007810000 */
        /* <DEDUP_REMOVED lines=11> */
[----:B------:R1:W5:Y:S02]  /*d120*/  MUFU.EX2 R2, R0 ;  /* 0x0000000000027308 */ /* 0x0003640000000800 */
[C---:B------:R-:W-:Y:S04]  /*d130*/  FMUL.FTZ R161, R3.reuse, c[0x0][0x2d0] ;  /* 0x0000b40003a17a20 */ /* 0x040fe80000410000 */
[----:B--2---:R-:W-:Y:S01]  /*d140*/  FFMA.FTZ R4, R170, c[0x0][0x2d0], -R161 ;  /* 0x0000b400aa047a23 */ /* 0x004fe200000108a1 */
[----:B----4-:R-:W-:Y:S03]  /*d150*/  MOV R170, R6 ;  /* 0x0000000600aa7202 */ /* 0x010fe60000000f00 */
[----:B------:R2:W-:Y:S01]  /*d160*/  MUFU.EX2 R169, R4 ;  /* 0x0000000400a97308 */ /* 0x0005e20000000800 */
[----:B-1----:R-:W-:Y:S01]  /*d170*/  FADD.FTZ R0, -R3, R101 ;  /* 0x0000006503007221 */ /* 0x002fe20000010100 */
[----:B------:R-:W-:Y:S01]  /*d180*/  IADD3 R101, R236, UR4, RZ ;  /* 0x00000004ec657c10 */ /* 0x000fe2000fffe0ff */
[----:B-----5:R-:W-:Y:S02]  /*d190*/  FMUL.FTZ R8, R2, R108 ;  /* 0x0000006c02087220 */ /* 0x020fe40000410000 */
        /* <DEDUP_REMOVED lines=12> */
[----:B------:R4:W-:Y:S01]  /*d260*/  MUFU.EX2 R229, R4 ;  /* 0x0000000400e57308 */ /* 0x0009e20000000800 */
        /* <DEDUP_REMOVED lines=9> */
[----:B------:R-:W-:Y:S02]  /*d300*/  FMUL.FTZ R57, R2, R57 ;  /* 0x0000003902397220 */ /* 0x000fe40000410000 */
[----:B-1----:R-:W-:Y:S01]  /*d310*/  FMUL.FTZ R6, R0, R106 ;  /* 0x0000006a00067220 */ /* 0x002fe20000410000 */
[----:B------:R-:W-:Y:S01]  /*d320*/  F2FP.PACK_AB R106, R252, R166 ;  /* 0x000000a6fc6a723e */ /* 0x000fe200000000ff */
[C---:B------:R-:W-:Y:S02]  /*d330*/  FMUL.FTZ R7, R0.reuse, R107 ;  /* 0x0000006b00077220 */ /* 0x040fe40000410000 */
[C---:B------:R-:W-:Y:S02]  /*d340*/  FMUL.FTZ R10, R0.reuse, R110 ;  /* 0x0000006e000a7220 */ /* 0x040fe40000410000 */
[C---:B------:R-:W-:Y:S02]  /*d350*/  FMUL.FTZ R11, R0.reuse, R111 ;  /* 0x0000006f000b7220 */ /* 0x040fe40000410000 */
[----:B------:R-:W-:Y:S01]  /*d360*/  FMUL.FTZ R18, R0, R118 ;  /* 0x0000007600127220 */ /* 0x000fe20000410000 */
[----:B------:R-:W1:Y:S01]  /*d370*/  LDSM.16.MT88.4 R108, [R102+0x3100] ;  /* 0x00310000666c783b */ /* 0x000e620000004200 */
[--C-:B----4-:R-:W-:Y:S02]  /*d380*/  FFMA.FTZ R4, R164, c[0x0][0x2d0], -R161.reuse ;  /* 0x0000b400a4047a23 */ /* 0x110fe400000108a1 */
[C---:B------:R-:W-:Y:S02]  /*d390*/  FMUL.FTZ R19, R0.reuse, R119 ;  /* 0x0000007700137220 */ /* 0x040fe40000410000 */
[----:B------:R4:W5:Y:S01]  /*d3a0*/  MUFU.EX2 R5, R4 ;  /* 0x0000000400057308 */ /* 0x0009620000000800 */
[C---:B------:R-:W-:Y:S02]  /*d3b0*/  FMUL.FTZ R26, R0.reuse, R126 ;  /* 0x0000007e001a7220 */ /* 0x040fe40000410000 */
[C---:B------:R-:W-:Y:S01]  /*d3c0*/  FMUL.FTZ R27, R0.reuse, R127 ;  /* 0x0000007f001b7220 */ /* 0x040fe20000410000 */
[----:B------:R-:W-:Y:S01]  /*d3d0*/  LDSM.16.MT88.4 R116, [R101+0x3100] ;  /* 0x003100006574783b */ /* 0x000fe20000004200 */
[C---:B------:R-:W-:Y:S02]  /*d3e0*/  FMUL.FTZ R34, R0.reuse, R134 ;  /* 0x0000008600227220 */ /* 0x040fe40000410000 */
        /* <DEDUP_REMOVED lines=8> */
[----:B------:R-:W-:Y:S01]  /*d470*/  LDSM.16.MT88.4 R132, [R102+0x4100] ;  /* 0x004100006684783b */ /* 0x000fe20000004200 */
[C---:B------:R-:W-:Y:S02]  /*d480*/  FMUL.FTZ R54, R0.reuse, R54 ;  /* 0x0000003600367220 */ /* 0x040fe40000410000 */
[C---:B------:R-:W-:Y:S02]  /*d490*/  FMUL.FTZ R55, R0.reuse, R55 ;  /* 0x0000003700377220 */ /* 0x040fe40000410000 */
[C---:B------:R-:W-:Y:S02]  /*d4a0*/  FMUL.FTZ R58, R0.reuse, R58 ;  /* 0x0000003a003a7220 */ /* 0x040fe40000410000 */
[----:B------:R-:W-:Y:S02]  /*d4b0*/  FMUL.FTZ R59, R0, R59 ;  /* 0x0000003b003b7220 */ /* 0x000fe40000410000 */
[--C-:B----4-:R-:W-:Y:S01]  /*d4c0*/  FFMA.FTZ R4, R165, c[0x0][0x2d0], -R161.reuse ;  /* 0x0000b400a5047a23 */ /* 0x110fe200000108a1 */
[----:B-----5:R-:W-:Y:S01]  /*d4d0*/  MOV R165, R5 ;  /* 0x0000000500a57202 */ /* 0x020fe20000000f00 */
[C---:B------:R-:W-:Y:S01]  /*d4e0*/  FMUL.FTZ R5, R2.reuse, R105 ;  /* 0x0000006902057220 */ /* 0x040fe20000410000 */
[----:B------:R-:W-:Y:S01]  /*d4f0*/  F2FP.PACK_AB R105, R229, R169 ;  /* 0x000000a9e569723e */ /* 0x000fe200000000ff */
        /* <DEDUP_REMOVED lines=19> */
[C---:B------:R-:W-:Y:S05]  /*d630*/  HMMA.16816.F32 R4, R104.reuse, R12, R4 ;  /* 0x0000000c6804723c */ /* 0x040fea0000001804 */
[----:B------:R-:W-:Y:S02]  /*d640*/  FMUL.FTZ R75, R0, R75 ;  /* 0x0000004b004b7220 */ /* 0x000fe40000410000 */
[C---:B------:R-:W-:Y:S01]  /*d650*/  FMUL.FTZ R12, R2.reuse, R112 ;  /* 0x00000070020c7220 */ /* 0x040fe20000410000 */
[C---:B------:R-:W-:Y:S04]  /*d660*/  HMMA.16816.F32 R8, R104.reuse, R14, R8 ;  /* 0x0000000e6808723c */ /* 0x040fe80000001808 */
[C---:B------:R-:W-:Y:S02]  /*d670*/  FMUL.FTZ R13, R2.reuse, R113 ;  /* 0x00000071020d7220 */ /* 0x040fe40000410000 */
[----:B------:R-:W-:Y:S02]  /*d680*/  FMUL.FTZ R76, R2, R76 ;  /* 0x0000004c024c7220 */ /* 0x000fe40000410000 */
[C---:B------:R-:W-:Y:S04]  /*d690*/  FMUL.FTZ R14, R0.reuse, R114 ;  /* 0x00000072000e7220 */ /* 0x040fe80000410000 */
[----:B------:R-:W-:Y:S02]  /*d6a0*/  FMUL.FTZ R15, R0, R115 ;  /* 0x00000073000f7220 */ /* 0x000fe40000410000 */
[----:B------:R-:W4:Y:S01]  /*d6b0*/  LDSM.16.MT88.4 R112, [R236+UR4+0x3100] ;  /* 0x00310004ec70783b */ /* 0x000f220008004200 */
[----:B------:R-:W-:Y:S02]  /*d6c0*/  FMUL.FTZ R77, R2, R77 ;  /* 0x0000004d024d7220 */ /* 0x000fe40000410000 */
[C---:B------:R-:W-:Y:S02]  /*d6d0*/  FMUL.FTZ R78, R0.reuse, R78 ;  /* 0x0000004e004e7220 */ /* 0x040fe40000410000 */
[C---:B---3--:R-:W-:Y:S03]  /*d6e0*/  HMMA.16816.F32 R12, R104.reuse, R20, R12 ;  /* 0x00000014680c723c */ /* 0x048fe6000000180c */
        /* <DEDUP_REMOVED lines=9> */
[----:B------:R-:W-:Y:S02]  /*d780*/  LDSM.16.MT88.4 R124, [R236+UR4+0x900] ;  /* 0x00090004ec7c783b */ /* 0x000fe40008004200 */
        /* <DEDUP_REMOVED lines=16> */
[C---:B--2---:R-:W-:Y:S03]  /*d890*/  HMMA.16816.F32 R28, R104.reuse, R36, R28 ;  /* 0x00000024681c723c */ /* 0x044fe6000000181c */
        /* <DEDUP_REMOVED lines=37> */
[C---:B----4-:R-:W-:Y:S07]  /*daf0*/  HMMA.16816.F32 R52, R104.reuse, R112, R52 ;  /* 0x000000706834723c */ /* 0x050fee0000001834 */
        /* <DEDUP_REMOVED lines=10> */
[----:B--2---:R-:W1:Y:S06]  /*dba0*/  LDSM.16.MT88.4 R112, [R102+0x6100] ;  /* 0x006100006670783b */ /* 0x004e6c0000004200 */
[--C-:B------:R-:W-:Y:S01]  /*dbb0*/  FFMA.FTZ R108, R172, c[0x0][0x2d0], -R160.reuse ;  /* 0x0000b400ac6c7a23 */ /* 0x100fe200000108a0 */
[C---:B------:R-:W-:Y:S03]  /*dbc0*/  HMMA.16816.F32 R72, R104.reuse, R110, R72 ;  /* 0x0000006e6848723c */ /* 0x040fe60000001848 */
[----:B------:R2:W-:Y:S01]  /*dbd0*/  MUFU.EX2 R249, R108 ;  /* 0x0000006c00f97308 */ /* 0x0005e20000000800 */
[----:B------:R-:W-:Y:S01]  /*dbe0*/  MOV R172, R242 ;  /* 0x000000f200ac7202 */ /* 0x000fe20000000f00 */
[--C-:B---3--:R-:W-:Y:S01]  /*dbf0*/  FFMA.FTZ R116, R171, c[0x0][0x2d0], -R160.reuse ;  /* 0x0000b400ab747a23 */ /* 0x108fe200000108a0 */
[----:B------:R-:W-:Y:S07]  /*dc00*/  MOV R171, R243 ;  /* 0x000000f300ab7202 */ /* 0x000fee0000000f00 */
[----:B------:R3:W5:Y:S01]  /*dc10*/  MUFU.EX2 R250, R116 ;  /* 0x0000007400fa7308 */ /* 0x0007620000000800 */
[--C-:B--2---:R-:W-:Y:S01]  /*dc20*/  FFMA.FTZ R108, R173, c[0x0][0x2d0], -R161.reuse ;  /* 0x0000b400ad6c7a23 */ /* 0x104fe200000108a1 */
[----:B------:R-:W-:Y:S08]  /*dc30*/  MOV R173, R241 ;  /* 0x000000f100ad7202 */ /* 0x000ff00000000f00 */
        /* <DEDUP_REMOVED lines=19> */
[----:B-1----:R-:W1:Y:S02]  /*dd70*/  LDSM.16.MT88.4 R116, [R101+0x900] ;  /* 0x000900006574783b */ /* 0x002e640000004200 */
        /* <DEDUP_REMOVED lines=10> */
[----:B------:R-:W-:Y:S07]  /*de20*/  LDSM.16.MT88.4 R124, [R236+UR4+0x1100] ;  /* 0x00110004ec7c783b */ /* 0x000fee0008004200 */
        /* <DEDUP_REMOVED lines=8> */
[----:B-1----:R-:W1:Y:S06]  /*deb0*/  LDSM.16.MT88.4 R116, [R103+UR4+0x6900] ;  /* 0x006900046774783b */ /* 0x002e6c0008004200 */
[--C-:B------:R-:W-:Y:S01]  /*dec0*/  FFMA.FTZ R108, R178, c[0x0][0x2d0], -R160.reuse ;  /* 0x0000b400b26c7a23 */ /* 0x100fe200000108a0 */
[C---:B------:R-:W-:Y:S03]  /*ded0*/  HMMA.16816.F32 R48, R104.reuse, R110, R48 ;  /* 0x0000006e6830723c */ /* 0x040fe60000001830 */
[----:B------:R4:W5:Y:S05]  /*dee0*/  MUFU.EX2 R244, R108 ;  /* 0x0000006c00f47308 */ /* 0x00096a0000000800 */
[C---:B--2---:R-:W-:Y:S07]  /*def0*/  HMMA.16816.F32 R52, R104.reuse, R112, R52 ;  /* 0x000000706834723c */ /* 0x044fee0000001834 */
[--C-:B------:R-:W-:Y:S01]  /*df00*/  FFMA.FTZ R112, R180, c[0x0][0x2d0], -R160.reuse ;  /* 0x0000b400b4707a23 */ /* 0x100fe200000108a0 */
[C---:B------:R-:W-:Y:S03]  /*df10*/  HMMA.16816.F32 R56, R104.reuse, R114, R56 ;  /* 0x000000726838723c */ /* 0x040fe60000001838 */
[----:B------:R2:W-:Y:S05]  /*df20*/  MUFU.EX2 R243, R112 ;  /* 0x0000007000f37308 */ /* 0x0005ea0000000800 */
        /* <DEDUP_REMOVED lines=10> */
[----:B------:R2:W2:Y:S01]  /*dfd0*/  MUFU.EX2 R235, R116 ;  /* 0x0000007400eb7308 */ /* 0x0004a20000000800 */
[----:B----4-:R-:W-:Y:S01]  /*dfe0*/  LDSM.16.MT88.4 R120, [R101+0x6900] ;  /* 0x006900006578783b */ /* 0x010fe20000004200 */
[C---:B---3--:R-:W-:Y:S07]  /*dff0*/  HMMA.16816.F32 R76, R104.reuse, R108, R76 ;  /* 0x0000006c684c723c */ /* 0x048fee000000184c */
[----:B-1----:R-:W1:Y:S01]  /*e000*/  LDSM.16.MT88.4 R112, [R236+UR4+0x6900] ;  /* 0x00690004ec70783b */ /* 0x002e620008004200 */
[--C-:B------:R-:W-:Y:S01]  /*e010*/  FFMA.FTZ R108, R192, c[0x0][0x2d0], -R161.reuse ;  /* 0x0000b400c06c7a23 */ /* 0x100fe200000108a1 */
[C---:B------:R-:W-:Y:S03]  /*e020*/  HMMA.16816.F32 R80, R104.reuse, R110, R80 ;  /* 0x0000006e6850723c */ /* 0x040fe60000001850 */
[----:B------:R3:W-:Y:S01]  /*e030*/  MUFU.EX2 R232, R108 ;  /* 0x0000006c00e87308 */ /* 0x0007e20000000800 */
[--C-:B--2---:R-:W-:Y:S09]  /*e040*/  FFMA.FTZ R116, R182, c[0x0][0x2d0], -R161.reuse ;  /* 0x0000b400b6747a23 */ /* 0x104ff200000108a1 */
[----:B------:R2:W4:Y:S01]  /*e050*/  MUFU.EX2 R234, R116 ;  /* 0x0000007400ea7308 */ /* 0x0005220000000800 */
[----:B---3--:R-:W-:Y:S08]  /*e060*/  LDSM.16.MT88.4 R108, [R102+0x1100] ;  /* 0x00110000666c783b */ /* 0x008ff00000004200 */
[----:B--2---:R-:W2:Y:S01]  /*e070*/  LDSM.16.MT88.4 R116, [R103+UR4+0x1100] ;  /* 0x001100046774783b */ /* 0x004ea20008004200 */
[C---:B-1----:R-:W-:Y:S08]  /*e080*/  HMMA.16816.F32 R84, R104.reuse, R112, R84 ;  /* 0x000000706854723c */ /* 0x042ff00000001854 */
[C---:B------:R-:W-:Y:S01]  /*e090*/  HMMA.16816.F32 R88, R104.reuse, R114, R88 ;  /* 0x000000726858723c */ /* 0x040fe20000001858 */
[----:B------:R-:W1:Y:S07]  /*e0a0*/  LDSM.16.MT88.4 R112, [R103+UR4+0x4100] ;  /* 0x004100046770783b */ /* 0x000e6e0008004200 */
[C---:B------:R-:W-:Y:S08]  /*e0b0*/  HMMA.16816.F32 R92, R104.reuse, R120, R92 ;  /* 0x00000078685c723c */ /* 0x040ff0000000185c */
[----:B------:R-:W-:Y:S01]  /*e0c0*/  HMMA.16816.F32 R96, R104, R122, R96 ;  /* 0x0000007a6860723c */ /* 0x000fe20000001860 */
[----:B------:R-:W3:Y:S06]  /*e0d0*/  LDSM.16.MT88.4 R120, [R236+UR4+0x4100] ;  /* 0x00410004ec78783b */ /* 0x000eec0008004200 */
[----:B-----5:R-:W-:Y:S02]  /*e0e0*/  F2FP.PACK_AB R104, R244, R242 ;  /* 0x000000f2f468723e */ /* 0x020fe400000000ff */
        /* <DEDUP_REMOVED lines=11> */
[----:B------:R-:W-:Y:S07]  /*e1a0*/  LDSM.16.MT88.4 R124, [R102+0x1900] ;  /* 0x00190000667c783b */ /* 0x000fee0000004200 */
        /* <DEDUP_REMOVED lines=8> */
[----:B-----5:R-:W-:Y:S07]  /*e230*/  LDSM.16.MT88.4 R128, [R101+0x1900] ;  /* 0x001900006580783b */ /* 0x020fee0000004200 */
[C---:B------:R-:W-:Y:S01]  /*e240*/  HMMA.16816.F32 R48, R104.reuse, R134, R48 ;  /* 0x000000866830723c */ /* 0x040fe20000001830 */
[----:B------:R-:W-:Y:S07]  /*e250*/  LDSM.16.MT88.4 R132, [R102+0x5100] ;  /* 0x005100006684783b */ /* 0x000fee0000004200 */
[C---:B---3--:R-:W-:Y:S07]  /*e260*/  HMMA.16816.F32 R52, R104.reuse, R120, R52 ;  /* 0x000000786834723c */ /* 0x048fee0000001834 */
[--C-:B------:R-:W-:Y:S01]  /*e270*/  FFMA.FTZ R120, R193, c[0x0][0x2d0], -R160.reuse ;  /* 0x0000b400c1787a23 */ /* 0x100fe200000108a0 */
[C---:B------:R-:W-:Y:S03]  /*e280*/  HMMA.16816.F32 R56, R104.reuse, R122, R56 ;  /* 0x0000007a6838723c */ /* 0x040fe60000001838 */
        /* <DEDUP_REMOVED lines=12> */
[----:B--2---:R-:W2:Y:S04]  /*e350*/  LDSM.16.MT88.4 R116, [R236+UR4+0x7100] ;  /* 0x00710004ec74783b */ /* 0x004ea80008004200 */
[C---:B------:R-:W-:Y:S04]  /*e360*/  HMMA.16816.F32 R80, R104.reuse, R114, R80 ;  /* 0x000000726850723c */ /* 0x040fe80000001850 */
[----:B------:R-:W-:Y:S01]  /*e370*/  LDSM.16.MT88.4 R112, [R236+UR4+0x1900] ;  /* 0x00190004ec70783b */ /* 0x000fe20008004200 */
[--C-:B---3--:R-:W-:Y:S04]  /*e380*/  FFMA.FTZ R120, R228, c[0x0][0x2d0], -R161.reuse ;  /* 0x0000b400e4787a23 */ /* 0x108fe800000108a1 */
[----:B------:R3:W5:Y:S03]  /*e390*/  MUFU.EX2 R228, R120 ;  /* 0x0000007800e47308 */ /* 0x0007660000000800 */
[--C-:B-1----:R-:W-:Y:S07]  /*e3a0*/  FFMA.FTZ R108, R172, c[0x0][0x2d0], -R160.reuse ;  /* 0x0000b400ac6c7a23 */ /* 0x102fee00000108a0 */
[----:B------:R1:W1:Y:S01]  /*e3b0*/  MUFU.EX2 R194, R108 ;  /* 0x0000006c00c27308 */ /* 0x0002620000000800 */
[C---:B--2---:R-:W-:Y:S01]  /*e3c0*/  HMMA.16816.F32 R84, R104.reuse, R116, R84 ;  /* 0x000000746854723c */ /* 0x044fe20000001854 */
[----:B---3--:R-:W2:Y:S07]  /*e3d0*/  LDSM.16.MT88.4 R120, [R101+0x7100] ;  /* 0x007100006578783b */ /* 0x008eae0000004200 */
[C---:B------:R-:W-:Y:S01]  /*e3e0*/  HMMA.16816.F32 R88, R104.reuse, R118, R88 ;  /* 0x000000766858723c */ /* 0x040fe20000001858 */
[----:B------:R-:W-:Y:S03]  /*e3f0*/  LDSM.16.MT88.4 R116, [R103+UR4+0x4900] ;  /* 0x004900046774783b */ /* 0x000fe60008004200 */
[--C-:B-1----:R-:W-:Y:S04]  /*e400*/  FFMA.FTZ R108, R171, c[0x0][0x2d0], -R161.reuse ;  /* 0x0000b400ab6c7a23 */ /* 0x102fe800000108a1 */
[----:B------:R1:W3:Y:S02]  /*e410*/  MUFU.EX2 R193, R108 ;  /* 0x0000006c00c17308 */ /* 0x0002e40000000800 */
[----:B-1----:R-:W1:Y:S01]  /*e420*/  LDSM.16.MT88.4 R108, [R103+UR4+0x1900] ;  /* 0x00190004676c783b */ /* 0x002e620008004200 */
[C---:B--2---:R-:W-:Y:S08]  /*e430*/  HMMA.16816.F32 R92, R104.reuse, R120, R92 ;  /* 0x00000078685c723c */ /* 0x044ff0000000185c */
[----:B------:R-:W-:Y:S01]  /*e440*/  HMMA.16816.F32 R96, R104, R122, R96 ;  /* 0x0000007a6860723c */ /* 0x000fe20000001860 */
[----:B------:R-:W2:Y:S06]  /*e450*/  LDSM.16.MT88.4 R120, [R102+0x4900] ;  /* 0x004900006678783b */ /* 0x000eac0000004200 */
[----:B----4-:R-:W-:Y:S02]  /*e460*/  F2FP.PACK_AB R104, R230, R231 ;  /* 0x000000e7e668723e */ /* 0x010fe400000000ff */
[----:B-----5:R-:W-:Y:S03]  /*e470*/  F2FP.PACK_AB R105, R228, R229 ;  /* 0x000000e5e469723e */ /* 0x020fe600000000ff */
[----:B------:R-:W-:Y:S02]  /*e480*/  F2FP.PACK_AB R106, R194, R195 ;  /* 0x000000c3c26a723e */ /* 0x000fe400000000ff */
[----:B---3--:R-:W-:Y:S07]  /*e490*/  F2FP.PACK_AB R107, R192, R193 ;  /* 0x000000c1c06b723e */ /* 0x008fee00000000ff */
[C---:B-1----:R-:W-:Y:S08]  /*e4a0*/  HMMA.16816.F32 R4, R104.reuse, R108, R4 ;  /* 0x0000006c6804723c */ /* 0x042ff00000001804 */
[C---:B------:R-:W-:Y:S01]  /*e4b0*/  HMMA.16816.F32 R8, R104.reuse, R110, R8 ;  /* 0x0000006e6808723c */ /* 0x040fe20000001808 */
[----:B------:R-:W1:Y:S07]  /*e4c0*/  LDSM.16.MT88.4 R108, [R236+UR4+0x4900] ;  /* 0x00490004ec6c783b */ /* 0x000e6e0008004200 */
[C---:B------:R-:W-:Y:S08]  /*e4d0*/  HMMA.16816.F32 R12, R104.reuse, R124, R12 ;  /* 0x0000007c680c723c */ /* 0x040ff0000000180c */
[C---:B------:R-:W-:Y:S01]  /*e4e0*/  HMMA.16816.F32 R16, R104.reuse, R126, R16 ;  /* 0x0000007e6810723c */ /* 0x040fe20000001810 */
[----:B------:R-:W-:Y:S07]  /*e4f0*/  LDSM.16.MT88.4 R124, [R236+UR4+0x2100] ;  /* 0x00210004ec7c783b */ /* 0x000fee0008004200 */
[C---:B------:R-:W-:Y:S08]  /*e500*/  HMMA.16816.F32 R20, R104.reuse, R112, R20 ;  /* 0x000000706814723c */ /* 0x040ff00000001814 */
[C---:B------:R-:W-:Y:S01]  /*e510*/  HMMA.16816.F32 R24, R104.reuse, R114, R24 ;  /* 0x000000726818723c */ /* 0x040fe20000001818 */
[----:B------:R-:W3:Y:S07]  /*e520*/  LDSM.16.MT88.4 R112, [R101+0x4900] ;  /* 0x004900006570783b */ /* 0x000eee0000004200 */
[C---:B------:R-:W-:Y:S08]  /*e530*/  HMMA.16816.F32 R28, R104.reuse, R128, R28 ;  /* 0x00000080681c723c */ /* 0x040ff0000000181c */
[C---:B------:R-:W-:Y:S01]  /*e540*/  HMMA.16816.F32 R32, R104.reuse, R130, R32 ;  /* 0x000000826820723c */ /* 0x040fe20000001820 */
[----:B------:R-:W-:Y:S07]  /*e550*/  LDSM.16.MT88.4 R128, [R101+0x2100] ;  /* 0x002100006580783b */ /* 0x000fee0000004200 */
        /* <DEDUP_REMOVED lines=8> */
[C---:B-1----:R-:W-:Y:S01]  /*e5e0*/  HMMA.16816.F32 R52, R104.reuse, R108, R52 ;  /* 0x0000006c6834723c */ /* 0x042fe20000001834 */
[----:B----4-:R-:W1:Y:S06]  /*e5f0*/  LDSM.16.MT88.4 R116, [R103+UR4+0x7900] ;  /* 0x007900046774783b */ /* 0x010e6c0008004200 */
[--C-:B------:R-:W-:Y:S01]  /*e600*/  FFMA.FTZ R108, R150, c[0x0][0x2d0], -R161.reuse ;  /* 0x0000b400966c7a23 */ /* 0x100fe200000108a1 */
[C---:B------:R-:W-:Y:S03]  /*e610*/  HMMA.16816.F32 R56, R104.reuse, R110, R56 ;  /* 0x0000006e6838723c */ /* 0x040fe60000001838 */
[----:B------:R4:W-:Y:S05]  /*e620*/  MUFU.EX2 R181, R108 ;  /* 0x0000006c00b57308 */ /* 0x0009ea0000000800 */
[C---:B---3--:R-:W-:Y:S01]  /*e630*/  HMMA.16816.F32 R60, R104.reuse, R112, R60 ;  /* 0x00000070683c723c */ /* 0x048fe2000000183c */
[----:B--2---:R-:W2:Y:S06]  /*e640*/  LDSM.16.MT88.4 R120, [R102+0x7900] ;  /* 0x007900006678783b */ /* 0x004eac0000004200 */
[--C-:B------:R-:W-:Y:S01]  /*e650*/  FFMA.FTZ R112, R148, c[0x0][0x2d0], -R160.reuse ;  /* 0x0000b40094707a23 */ /* 0x100fe200000108a0 */
[C---:B------:R-:W-:Y:S03]  /*e660*/  HMMA.16816.F32 R64, R104.reuse, R114, R64 ;  /* 0x000000726840723c */ /* 0x040fe60000001840 */
[----:B------:R3:W-:Y:S01]  /*e670*/  MUFU.EX2 R179, R112 ;  /* 0x0000007000b37308 */ /* 0x0007e20000000800 */
[--C-:B----4-:R-:W-:Y:S02]  /*e680*/  FFMA.FTZ R108, R149, c[0x0][0x2d0], -R161.reuse ;  /* 0x0000b400956c7a23 */ /* 0x110fe400000108a1 */
[----:B------:R-:W-:Y:S07]  /*e690*/  LDSM.16.MT88.4 R148, [R102+0x5900] ;  /* 0x005900006694783b */ /* 0x000fee0000004200 */
[----:B------:R4:W4:Y:S01]  /*e6a0*/  MUFU.EX2 R180, R108 ;  /* 0x0000006c00b47308 */ /* 0x0009220000000800 */
[C---:B-1----:R-:W-:Y:S07]  /*e6b0*/  HMMA.16816.F32 R68, R104.reuse, R116, R68 ;  /* 0x000000746844723c */ /* 0x042fee0000001844 */
[--C-:B------:R-:W-:Y:S01]  /*e6c0*/  FFMA.FTZ R116, R147, c[0x0][0x2d0], -R160.reuse ;  /* 0x0000b40093747a23 */ /* 0x100fe200000108a0 */
[C---:B------:R-:W-:Y:S01]  /*e6d0*/  HMMA.16816.F32 R72, R104.reuse, R118, R72 ;  /* 0x000000766848723c */ /* 0x040fe20000001848 */
[----:B---3--:R-:W-:Y:S02]  /*e6e0*/  LDSM.16.MT88.4 R112, [R101+0x7900] ;  /* 0x007900006570783b */ /* 0x008fe40000004200 */
[----:B------:R1:W3:Y:S01]  /*e6f0*/  MUFU.EX2 R178, R116 ;  /* 0x0000007400b27308 */ /* 0x0002e20000000800 */
[----:B------:R-:W-:Y:S04]  /*e700*/  MOV R147, R170 ;  /* 0x000000aa00937202 */ /* 0x000fe80000000f00 */
[C---:B--2---:R-:W-:Y:S01]  /*e710*/  HMMA.16816.F32 R76, R104.reuse, R120, R76 ;  /* 0x00000078684c723c */ /* 0x044fe2000000184c */
[----:B----4-:R-:W2:Y:S06]  /*e720*/  LDSM.16.MT88.4 R108, [R236+UR4+0x7900] ;  /* 0x00790004ec6c783b */ /* 0x010eac0008004200 */
[--C-:B------:R-:W-:Y:S01]  /*e730*/  FFMA.FTZ R120, R145, c[0x0][0x2d0], -R161.reuse ;  /* 0x0000b40091787a23 */ /* 0x100fe200000108a1 */
[C---:B------:R-:W-:Y:S03]  /*e740*/  HMMA.16816.F32 R80, R104.reuse, R122, R80 ;  /* 0x0000007a6850723c */ /* 0x040fe60000001850 */
[----:B------:R4:W-:Y:S01]  /*e750*/  MUFU.EX2 R176, R120 ;  /* 0x0000007800b07308 */ /* 0x0009e20000000800 */
[----:B------:R-:W-:Y:S02]  /*e760*/  MOV R145, R138 ;  /* 0x0000008a00917202 */ /* 0x000fe40000000f00 */
[----:B------:R-:W-:Y:S01]  /*e770*/  MOV R138, R169 ;  /* 0x000000a9008a7202 */ /* 0x000fe20000000f00 */
[--C-:B-1----:R-:W-:Y:S01]  /*e780*/  FFMA.FTZ R116, R146, c[0x0][0x2d0], -R161.reuse ;  /* 0x0000b40092747a23 */ /* 0x102fe200000108a1 */
[----:B------:R-:W-:Y:S04]  /*e790*/  MOV R146, R137 ;  /* 0x0000008900927202 */ /* 0x000fe80000000f00 */
[----:B------:R-:W-:Y:S01]  /*e7a0*/  MOV R137, R166 ;  /* 0x000000a600897202 */ /* 0x000fe20000000f00 */
[----:B------:R1:W1:Y:S01]  /*e7b0*/  MUFU.EX2 R177, R116 ;  /* 0x0000007400b17308 */ /* 0x0002620000000800 */
[----:B----4-:R-:W-:Y:S01]  /*e7c0*/  LDSM.16.MT88.4 R120, [R102+0x2100] ;  /* 0x002100006678783b */ /* 0x010fe20000004200 */
[C---:B--2---:R-:W-:Y:S07]  /*e7d0*/  HMMA.16816.F32 R84, R104.reuse, R108, R84 ;  /* 0x0000006c6854723c */ /* 0x044fee0000001854 */
[----:B-1----:R-:W1:Y:S01]  /*e7e0*/  LDSM.16.MT88.4 R116, [R103+UR4+0x2100] ;  /* 0x002100046774783b */ /* 0x002e620008004200 */
[C---:B------:R-:W-:Y:S07]  /*e7f0*/  HMMA.16816.F32 R88, R104.reuse, R110, R88 ;  /* 0x0000006e6858723c */ /* 0x040fee0000001858 */
[----:B------:R-:W2:Y:S01]  /*e800*/  LDSM.16.MT88.4 R108, [R103+UR4+0x5100] ;  /* 0x00510004676c783b */ /* 0x000ea20008004200 */
[C---:B------:R-:W-:Y:S08]  /*e810*/  HMMA.16816.F32 R92, R104.reuse, R112, R92 ;  /* 0x00000070685c723c */ /* 0x040ff0000000185c */
[----:B------:R-:W-:Y:S01]  /*e820*/  HMMA.16816.F32 R96, R104, R114, R96 ;  /* 0x000000726860723c */ /* 0x000fe20000001860 */
[----:B------:R-:W4:Y:S06]  /*e830*/  LDSM.16.MT88.4 R112, [R236+UR4+0x5100] ;  /* 0x00510004ec70783b */ /* 0x000f2c0008004200 */
[----:B-----5:R-:W-:Y:S02]  /*e840*/  F2FP.PACK_AB R104, R182, R183 ;  /* 0x000000b7b668723e */ /* 0x020fe400000000ff */
[----:B------:R-:W-:Y:S03]  /*e850*/  F2FP.PACK_AB R105, R180, R181 ;  /* 0x000000b5b469723e */ /* 0x000fe600000000ff */
[----:B---3--:R-:W-:Y:S02]  /*e860*/  F2FP.PACK_AB R106, R178, R179 ;  /* 0x000000b3b26a723e */ /* 0x008fe400000000ff */
[----:B------:R-:W-:Y:S07]  /*e870*/  F2FP.PACK_AB R107, R176, R177 ;  /* 0x000000b1b06b723e */ /* 0x000fee00000000ff */
[C---:B-1----:R-:W-:Y:S08]  /*e880*/  HMMA.16816.F32 R4, R104.reuse, R116, R4 ;  /* 0x000000746804723c */ /* 0x042ff00000001804 */
[C---:B------:R-:W-:Y:S01]  /*e890*/  HMMA.16816.F32 R8, R104.reuse, R118, R8 ;  /* 0x000000766808723c */ /* 0x040fe20000001808 */
[----:B------:R-:W1:Y:S07]  /*e8a0*/  LDSM.16.MT88.4 R116, [R101+0x5100] ;  /* 0x005100006574783b */ /* 0x000e6e0000004200 */
[C---:B------:R-:W-:Y:S08]  /*e8b0*/  HMMA.16816.F32 R12, R104.reuse, R120, R12 ;  /* 0x00000078680c723c */ /* 0x040ff0000000180c */
[C---:B------:R-:W-:Y:S01]  /*e8c0*/  HMMA.16816.F32 R16, R104.reuse, R122, R16 ;  /* 0x0000007a6810723c */ /* 0x040fe20000001810 */
[----:B------:R-:W3:Y:S07]  /*e8d0*/  LDSM.16.MT88.4 R120, [R103+UR4+0x8100] ;  /* 0x008100046778783b */ /* 0x000eee0008004200 */
        /* <DEDUP_REMOVED lines=9> */
[C---:B------:R-:W-:Y:S08]  /*e970*/  HMMA.16816.F32 R44, R104.reuse, R132, R44 ;  /* 0x00000084682c723c */ /* 0x040ff0000000182c */
[C---:B------:R-:W-:Y:S01]  /*e980*/  HMMA.16816.F32 R48, R104.reuse, R134, R48 ;  /* 0x000000866830723c */ /* 0x040fe20000001830 */
[----:B------:R-:W-:Y:S07]  /*e990*/  LDSM.16.MT88.4 R132, [R101+0x2900] ;  /* 0x002900006584783b */ /* 0x000fee0000004200 */
[C---:B----4-:R-:W-:Y:S07]  /*e9a0*/  HMMA.16816.F32 R52, R104.reuse, R112, R52 ;  /* 0x000000706834723c */ /* 0x050fee0000001834 */
[--C-:B------:R-:W-:Y:S01]  /*e9b0*/  FFMA.FTZ R112, R144, c[0x0][0x2d0], -R160.reuse ;  /* 0x0000b40090707a23 */ /* 0x100fe200000108a0 */
[C---:B------:R-:W-:Y:S03]  /*e9c0*/  HMMA.16816.F32 R56, R104.reuse, R114, R56 ;  /* 0x000000726838723c */ /* 0x040fe60000001838 */
[----:B------:R4:W-:Y:S01]  /*e9d0*/  MUFU.EX2 R175, R112 ;  /* 0x0000007000af7308 */ /* 0x0009e20000000800 */
[----:B------:R-:W-:Y:S04]  /*e9e0*/  MOV R144, R165 ;  /* 0x000000a500907202 */ /* 0x000fe80000000f00 */
[C---:B-1----:R-:W-:Y:S07]  /*e9f0*/  HMMA.16816.F32 R60, R104.reuse, R116, R60 ;  /* 0x00000074683c723c */ /* 0x042fee000000183c */
[--C-:B------:R-:W-:Y:S01]  /*ea00*/  FFMA.FTZ R116, R141, c[0x0][0x2d0], -R161.reuse ;  /* 0x0000b4008d747a23 */ /* 0x100fe200000108a1 */
[C---:B------:R-:W-:Y:S03]  /*ea10*/  HMMA.16816.F32 R64, R104.reuse, R118, R64 ;  /* 0x000000766840723c */ /* 0x040fe60000001840 */
[----:B------:R1:W-:Y:S05]  /*ea20*/  MUFU.EX2 R172, R116 ;  /* 0x0000007400ac7308 */ /* 0x0003ea0000000800 */
[C---:B---3--:R-:W-:Y:S04]  /*ea30*/  HMMA.16816.F32 R68, R104.reuse, R120, R68 ;  /* 0x000000786844723c */ /* 0x048fe80000001844 */
[--C-:B----4-:R-:W-:Y:S03]  /*ea40*/  FFMA.FTZ R112, R143, c[0x0][0x2d0], -R160.reuse ;  /* 0x0000b4008f707a23 */ /* 0x110fe600000108a0 */
[--C-:B------:R-:W-:Y:S01]  /*ea50*/  FFMA.FTZ R120, R140, c[0x0][0x2d0], -R160.reuse ;  /* 0x0000b4008c787a23 */ /* 0x100fe200000108a0 */
[C---:B------:R-:W-:Y:S01]  /*ea60*/  HMMA.16816.F32 R72, R104.reuse, R122, R72 ;  /* 0x0000007a6848723c */ /* 0x040fe20000001848 */
[----:B------:R3:W4:Y:S07]  /*ea70*/  MUFU.EX2 R174, R112 ;  /* 0x0000007000ae7308 */ /* 0x00072e0000000800 */
[C---:B--2---:R-:W-:Y:S03]  /*ea80*/  HMMA.16816.F32 R76, R104.reuse, R108, R76 ;  /* 0x0000006c684c723c */ /* 0x044fe6000000184c */
[----:B------:R2:W-:Y:S01]  /*ea90*/  MUFU.EX2 R171, R120 ;  /* 0x0000007800ab7308 */ /* 0x0005e20000000800 */
[----:B-1----:R-:W-:Y:S03]  /*eaa0*/  LDSM.16.MT88.4 R116, [R101+0x8100] ;  /* 0x008100006574783b */ /* 0x002fe60000004200 */
[--C-:B------:R-:W-:Y:S01]  /*eab0*/  FFMA.FTZ R108, R136, c[0x0][0x2d0], -R161.reuse ;  /* 0x0000b400886c7a23 */ /* 0x100fe200000108a1 */
[C---:B------:R-:W-:Y:S04]  /*eac0*/  HMMA.16816.F32 R80, R104.reuse, R110, R80 ;  /* 0x0000006e6850723c */ /* 0x040fe80000001850 */
[----:B------:R-:W-:Y:S01]  /*ead0*/  MOV R136, R168 ;  /* 0x000000a800887202 */ /* 0x000fe20000000f00 */
[----:B------:R1:W-:Y:S01]  /*eae0*/  MUFU.EX2 R169, R108 ;  /* 0x0000006c00a97308 */ /* 0x0003e20000000800 */
[--C-:B---3--:R-:W-:Y:S02]  /*eaf0*/  FFMA.FTZ R112, R142, c[0x0][0x2d0], -R161.reuse ;  /* 0x0000b4008e707a23 */ /* 0x108fe400000108a1 */
[----:B------:R-:W-:Y:S07]  /*eb00*/  LDSM.16.MT88.4 R140, [R103+UR4+0x5900] ;  /* 0x00590004678c783b */ /* 0x000fee0008004200 */
[----:B------:R3:W5:Y:S01]  /*eb10*/  MUFU.EX2 R173, R112 ;  /* 0x0000007000ad7308 */ /* 0x0007620000000800 */
[----:B--2---:R-:W-:Y:S01]  /*eb20*/  FFMA.FTZ R120, R139, c[0x0][0x2d0], -R160 ;  /* 0x0000b4008b787a23 */ /* 0x004fe200000108a0 */
[----:B----4-:R-:W-:Y:S02]  /*eb30*/  F2FP.PACK_AB R160, R174, R175 ;  /* 0x000000afaea0723e */ /* 0x010fe400000000ff */
[----:B------:R-:W-:Y:S06]  /*eb40*/  MOV R139, R164 ;  /* 0x000000a4008b7202 */ /* 0x000fec0000000f00 */
[----:B------:R2:W4:Y:S01]  /*eb50*/  MUFU.EX2 R170, R120 ;  /* 0x0000007800aa7308 */ /* 0x0005220000000800 */
[----:B-1----:R-:W-:Y:S02]  /*eb60*/  FFMA.FTZ R108, R167, c[0x0][0x2d0], -R161 ;  /* 0x0000b400a76c7a23 */ /* 0x002fe400000108a1 */
[----:B------:R-:W-:Y:S07]  /*eb70*/  LDSM.16.MT88.4 R164, [R236+UR4+0x5900] ;  /* 0x00590004eca4783b */ /* 0x000fee0008004200 */
[----:B------:R-:W1:Y:S01]  /*eb80*/  MUFU.EX2 R168, R108 ;  /* 0x0000006c00a87308 */ /* 0x000e620000000800 */
[----:B---3--:R-:W3:Y:S01]  /*eb90*/  LDSM.16.MT88.4 R112, [R236+UR4+0x8100] ;  /* 0x00810004ec70783b */ /* 0x008ee20008004200 */
[----:B-----5:R-:W-:Y:S07]  /*eba0*/  F2FP.PACK_AB R161, R172, R173 ;  /* 0x000000adaca1723e */ /* 0x020fee00000000ff */
[----:B--2---:R-:W2:Y:S01]  /*ebb0*/  LDSM.16.MT88.4 R120, [R103+UR4+0x2900] ;  /* 0x002900046778783b */ /* 0x004ea20008004200 */
[----:B----4-:R-:W-:Y:S02]  /*ebc0*/  F2FP.PACK_AB R162, R170, R171 ;  /* 0x000000abaaa2723e */ /* 0x010fe400000000ff */
[----:B-1----:R-:W-:Y:S01]  /*ebd0*/  F2FP.PACK_AB R163, R168, R169 ;  /* 0x000000a9a8a3723e */ /* 0x002fe200000000ff */
[C---:B---3--:R-:W-:Y:S08]  /*ebe0*/  HMMA.16816.F32 R84, R104.reuse, R112, R84 ;  /* 0x000000706854723c */ /* 0x048ff00000001854 */
[C---:B------:R-:W-:Y:S08]  /*ebf0*/  HMMA.16816.F32 R88, R104.reuse, R114, R88 ;  /* 0x000000726858723c */ /* 0x040ff00000001858 */
[C---:B------:R-:W-:Y:S08]  /*ec00*/  HMMA.16816.F32 R92, R104.reuse, R116, R92 ;  /* 0x00000074685c723c */ /* 0x040ff0000000185c */
[----:B------:R-:W-:Y:S08]  /*ec10*/  HMMA.16816.F32 R96, R104, R118, R96 ;  /* 0x000000766860723c */ /* 0x000ff00000001860 */
[C---:B--2---:R-:W-:Y:S01]  /*ec20*/  HMMA.16816.F32 R104, R160.reuse, R120, R4 ;  /* 0x00000078a068723c */ /* 0x044fe20000001804 */
[----:B------:R-:W1:Y:S07]  /*ec30*/  LDSM.16.MT88.4 R4, [R101+0x5900] ;  /* 0x005900006504783b */ /* 0x000e6e0000004200 */
[C---:B------:R-:W-:Y:S01]  /*ec40*/  HMMA.16816.F32 R108, R160.reuse, R122, R8 ;  /* 0x0000007aa06c723c */ /* 0x040fe20000001808 */
[----:B------:R-:W2:Y:S07]  /*ec50*/  LDSM.16.MT88.4 R8, [R103+UR4+0x8900] ;  /* 0x008900046708783b */ /* 0x000eae0008004200 */
[C---:B------:R-:W-:Y:S01]  /*ec60*/  HMMA.16816.F32 R112, R160.reuse, R124, R12 ;  /* 0x0000007ca070723c */ /* 0x040fe2000000180c */
[----:B------:R-:W3:Y:S06]  /*ec70*/  LDL.LU R12, [R1+0x10] ;  /* 0x00001000010c7983 */ /* 0x000eec0000300800 */
[----:B------:R-:W-:Y:S01]  /*ec80*/  MOV R15, R145 ;  /* 0x00000091000f7202 */ /* 0x000fe20000000f00 */
[C---:B------:R-:W-:Y:S01]  /*ec90*/  HMMA.16816.F32 R116, R160.reuse, R126, R16 ;  /* 0x0000007ea074723c */ /* 0x040fe20000001810 */
[----:B------:R-:W4:Y:S03]  /*eca0*/  LDL.64 R16, [R1+0x30] ;  /* 0x0000300001107983 */ /* 0x000f260000100a00 */
[----:B------:R-:W-:Y:S02]  /*ecb0*/  MOV R13, R147 ;  /* 0x00000093000d7202 */ /* 0x000fe40000000f00 */
[----:B------:R-:W-:Y:S02]  /*ecc0*/  MOV R14, R146 ;  /* 0x00000092000e7202 */ /* 0x000fe40000000f00 */
[C---:B------:R-:W-:Y:S01]  /*ecd0*/  HMMA.16816.F32 R120, R160.reuse, R128, R20 ;  /* 0x00000080a078723c */ /* 0x040fe20000001814 */
[----:B------:R-:W4:Y:S03]  /*ece0*/  LDL.64 R22, [R1+0x18] ;  /* 0x0000180001167983 */ /* 0x000f260000100a00 */
[----:B------:R-:W-:Y:S02]  /*ecf0*/  MOV R18, R144 ;  /* 0x0000009000127202 */ /* 0x000fe40000000f00 */
[----:B------:R-:W-:Y:S02]  /*ed00*/  MOV R19, R139 ;  /* 0x0000008b00137202 */ /* 0x000fe40000000f00 */
[C---:B------:R-:W-:Y:S01]  /*ed10*/  HMMA.16816.F32 R124, R160.reuse, R130, R24 ;  /* 0x00000082a07c723c */ /* 0x040fe20000001818 */
[----:B------:R-:W5:Y:S03]  /*ed20*/  LDL.LU R27, [R1+0xc] ;  /* 0x00000c00011b7983 */ /* 0x000f660000300800 */
[----:B------:R-:W-:Y:S02]  /*ed30*/  MOV R20, R138 ;  /* 0x0000008a00147202 */ /* 0x000fe40000000f00 */
[----:B------:R-:W-:Y:S02]  /*ed40*/  MOV R21, R137 ;  /* 0x0000008900157202 */ /* 0x000fe40000000f00 */
[C---:B------:R-:W-:Y:S04]  /*ed50*/  HMMA.16816.F32 R128, R160.reuse, R132, R28 ;  /* 0x00000084a080723c */ /* 0x040fe8000000181c */
[----:B------:R-:W-:Y:S04]  /*ed60*/  MOV R26, R136 ;  /* 0x00000088001a7202 */ /* 0x000fe80000000f00 */
        /* <DEDUP_REMOVED lines=10> */
[C---:B------:R-:W-:Y:S01]  /*ee10*/  HMMA.16816.F32 R72, R160.reuse, R10, R72 ;  /* 0x0000000aa048723c */ /* 0x040fe20000001848 */
[----:B------:R1:W-:Y:S03]  /*ee20*/  LDSM.16.MT88.4 R8, [R101+0x8900] ;  /* 0x008900006508783b */ /* 0x0003e60000004200 */
[----:B-1----:R-:W-:Y:S01]  /*ee30*/  MOV R101, R3 ;  /* 0x0000000300657202 */ /* 0x002fe20000000f00 */
[----:B---3--:R-:W-:Y:S01]  /*ee40*/  FFMA.FTZ R0, R0, R12, R20 ;  /* 0x0000000c00007223 */ /* 0x008fe20000010014 */
[----:B------:R-:W-:Y:S03]  /*ee50*/  MOV R12, UR30 ;  /* 0x0000001e000c7c02 */ /* 0x000fe60008000f00 */
[----:B------:R-:W-:Y:S03]  /*ee60*/  FADD.FTZ R14, R14, R0 ;  /* 0x000000000e0e7221 */ /* 0x000fe60000010000 */
[----:B----4-:R-:W-:Y:S05]  /*ee70*/  @P0 MOV R17, R23 ;  /* 0x0000001700110202 */ /* 0x010fea0000000f00 */
[----:B------:R-:W-:Y:S04]  /*ee80*/  @P0 IMAD.WIDE.U32 R16, R12, 0x60, R16 ;  /* 0x000000600c100825 */ /* 0x000fe800078e0010 */
[----:B-----5:R-:W-:Y:S04]  /*ee90*/  FFMA.FTZ R2, R2, R27, R26 ;  /* 0x0000001b02027223 */ /* 0x020fe8000001001a */
[----:B------:R-:W-:Y:S01]  /*eea0*/  FADD.FTZ R2, R13, R2 ;  /* 0x000000020d027221 */ /* 0x000fe20000010000 */
[----:B------:R-:W-:Y:S03]  /*eeb0*/  MOV R13, UR31 ;  /* 0x0000001f000d7c02 */ /* 0x000fe60008000f00 */
[----:B------:R-:W-:Y:S02]  /*eec0*/  FADD.FTZ R0, R21, R2 ;  /* 0x0000000215007221 */ /* 0x000fe40000010000 */
[----:B------:R-:W2:Y:S01]  /*eed0*/  LDL R21, [R1+0x38] ;  /* 0x0000380001157983 */ /* 0x000ea20000100800 */
[----:B------:R-:W-:Y:S02]  /*eee0*/  FADD.FTZ R2, R18, R14 ;  /* 0x0000000e12027221 */ /* 0x000fe40000010000 */
[----:B------:R-:W-:Y:S02]  /*eef0*/  FADD.FTZ R0, R15, R0 ;  /* 0x000000000f007221 */ /* 0x000fe40000010000 */
[----:B------:R-:W1:Y:S01]  /*ef00*/  LDSM.16.MT88.4 R12, [R102+0x8900] ;  /* 0x00890000660c783b */ /* 0x000e620000004200 */
[----:B------:R-:W-:Y:S02]  /*ef10*/  FADD.FTZ R18, R19, R2 ;  /* 0x0000000213127221 */ /* 0x000fe40000010000 */
[----:B------:R-:W-:Y:S02]  /*ef20*/  FADD.FTZ R2, R252, R0 ;  /* 0x00000000fc027221 */ /* 0x000fe40000010000 */
[----:B------:R-:W-:Y:S01]  /*ef30*/  FADD.FTZ R0, R248, R18 ;  /* 0x00000012f8007221 */ /* 0x000fe20000010000 */
[----:B------:R-:W-:Y:S01]  /*ef40*/  @P0 IADD3 R18, R17, UR15, RZ ;  /* 0x0000000f11120c10 */ /* 0x000fe2000fffe0ff */
[----:B------:R-:W-:Y:S01]  /*ef50*/  FADD.FTZ R4, R251, R2 ;  /* 0x00000002fb047221 */ /* 0x000fe20000010000 */
[----:B------:R-:W-:Y:S01]  /*ef60*/  MOV R17, UR12 ;  /* 0x0000000c00117c02 */ /* 0x000fe20008000f00 */
[----:B------:R-:W-:Y:S01]  /*ef70*/  FADD.FTZ R0, R247, R0 ;  /* 0x00000000f7007221 */ /* 0x000fe20000010000 */
[C---:B------:R-:W-:Y:S01]  /*ef80*/  @P0 SHF.L.U32 R2, R16.reuse, 0x1, RZ ;  /* 0x0000000110020819 */ /* 0x040fe200000006ff */
[----:B------:R-:W-:Y:S01]  /*ef90*/  UIADD3 UR15, UR5, 0x1, URZ ;  /* 0x00000001050f7890 */ /* 0x000fe2000fffe03f */
[----:B------:R-:W-:Y:S01]  /*efa0*/  @P0 SHF.L.U64.HI R18, R16, 0x1, R18 ;  /* 0x0000000110120819 */ /* 0x000fe20000010212 */
[----:B------:R-:W-:Y:S01]  /*efb0*/  FADD.FTZ R0, R246, R0 ;  /* 0x00000000f6007221 */ /* 0x000fe20000010000 */
[----:B------:R-:W-:Y:S01]  /*efc0*/  @P0 IADD3 R22, P6, R2, 0x80, RZ ;  /* 0x0000008002160810 */ /* 0x000fe20007fde0ff */
[----:B------:R-:W-:Y:S01]  /*efd0*/  FADD.FTZ R16, R250, R4 ;  /* 0x00000004fa107221 */ /* 0x000fe20000010000 */
[----:B------:R-:W-:Y:S01]  /*efe0*/  USEL UR5, UR15, URZ, !UP0 ;  /* 0x0000003f0f057287 */ /* 0x000fe2000c000000 */
[----:B------:R-:W3:Y:S01]  /*eff0*/  LDSM.16.MT88.4 R4, [R236+UR4+0x8900] ;  /* 0x00890004ec04783b */ /* 0x000ee20008004200 */
[----:B------:R-:W-:Y:S01]  /*f000*/  FADD.FTZ R19, R245, R0 ;  /* 0x00000000f5137221 */ /* 0x000fe20000010000 */
[----:B------:R-:W-:Y:S01]  /*f010*/  @P0 IADD3 R22, P5, R22, c[0x0][0x1c8], RZ ;  /* 0x0000720016160a10 */ /* 0x000fe20007fbe0ff */
[----:B------:R-:W-:Y:S01]  /*f020*/  FADD.FTZ R20, R249, R16 ;  /* 0x00000010f9147221 */ /* 0x000fe20000010000 */
[----:B------:R-:W-:Y:S02]  /*f030*/  @P0 IADD3 R16, P1, R2, c[0x0][0x1c8], RZ ;  /* 0x0000720002100a10 */ /* 0x000fe40007f3e0ff */
[----:B------:R-:W-:Y:S01]  /*f040*/  @P0 IADD3.X R23, RZ, c[0x0][0x1cc], R18, P5, P6 ;  /* 0x00007300ff170a10 */ /* 0x000fe20002fec412 */
[----:B------:R-:W-:Y:S01]  /*f050*/  FADD.FTZ R20, R242, R20 ;  /* 0x00000014f2147221 */ /* 0x000fe20000010000 */
[C---:B-1----:R-:W-:Y:S08]  /*f060*/  HMMA.16816.F32 R76, R160.reuse, R12, R76 ;  /* 0x0000000ca04c723c */ /* 0x042ff0000000184c */
[C---:B------:R-:W-:Y:S08]  /*f070*/  HMMA.16816.F32 R80, R160.reuse, R14, R80 ;  /* 0x0000000ea050723c */ /* 0x040ff00000001850 */
[C---:B---3--:R-:W-:Y:S08]  /*f080*/  HMMA.16816.F32 R84, R160.reuse, R4, R84 ;  /* 0x00000004a054723c */ /* 0x048ff00000001854 */
[C---:B------:R-:W-:Y:S08]  /*f090*/  HMMA.16816.F32 R88, R160.reuse, R6, R88 ;  /* 0x00000006a058723c */ /* 0x040ff00000001858 */
[C---:B------:R-:W-:Y:S08]  /*f0a0*/  HMMA.16816.F32 R92, R160.reuse, R8, R92 ;  /* 0x00000008a05c723c */ /* 0x040ff0000000185c */
[----:B------:R-:W-:Y:S04]  /*f0b0*/  HMMA.16816.F32 R96, R160, R10, R96 ;  /* 0x0000000aa060723c */ /* 0x000fe80000001860 */
[----:B--2---:R-:W-:Y:S01]  /*f0c0*/  @P0 IMAD R0, R17, 0x4800, R21 ;  /* 0x0000480011000824 */ /* 0x004fe200078e0215 */
[----:B------:R-:W-:Y:S01]  /*f0d0*/  @P0 IADD3.X R17, R18, c[0x0][0x1cc], RZ, P1, !PT ;  /* 0x0000730012110a10 */ /* 0x000fe20000ffe4ff */
[----:B------:R-:W-:Y:S01]  /*f0e0*/  FADD.FTZ R21, R233, R19 ;  /* 0x00000013e9157221 */ /* 0x000fe20000010000 */
[----:B------:R-:W-:Y:S01]  /*f0f0*/  @P0 IADD3 R2, P1, R2, 0x100, RZ ;  /* 0x0000010002020810 */ /* 0x000fe20007f3e0ff */
[----:B------:R-:W-:Y:S01]  /*f100*/  FADD.FTZ R19, R244, R20 ;  /* 0x00000014f4137221 */ /* 0x000fe20000010000 */
[----:B------:R-:W-:Y:S03]  /*f110*/  @P0 SHF.L.U32 R0, R0, 0x1, RZ ;  /* 0x0000000100000819 */ /* 0x000fe600000006ff */
[----:B------:R-:W-:Y:S01]  /*f120*/  FADD.FTZ R21, R235, R21 ;  /* 0x00000015eb157221 */ /* 0x000fe20000010000 */
[----:B------:R-:W-:Y:S01]  /*f130*/  @P0 IADD3 R20, P5, R2, c[0x0][0x1c8], RZ ;  /* 0x0000720002140a10 */ /* 0x000fe20007fbe0ff */
[----:B------:R-:W-:Y:S01]  /*f140*/  FADD.FTZ R19, R243, R19 ;  /* 0x00000013f3137221 */ /* 0x000fe20000010000 */
[----:B------:R-:W-:Y:S01]  /*f150*/  @!PT LDS RZ, [RZ] ;  /* 0x00000000fffff984 */ /* 0x000fe20000000800 */
[----:B------:R-:W-:Y:S01]  /*f160*/  @!PT LDS RZ, [RZ] ;  /* 0x00000000fffff984 */ /* 0x000fe20000000800 */
[----:B------:R-:W-:Y:S01]  /*f170*/  @!PT LDS RZ, [RZ] ;  /* 0x00000000fffff984 */ /* 0x000fe20000000800 */
[----:B------:R1:W-:Y:S01]  /*f180*/  @P0 LDGSTS.E.BYPASS.LTC128B.128 [R0+0x12100], [R16.64], !P4 ;  /* 0x1210000010000fae */ /* 0x0003e2000e101d58 */
[----:B------:R-:W-:Y:S01]  /*f190*/  FADD.FTZ R2, R234, R21 ;  /* 0x00000015ea027221 */ /* 0x000fe20000010000 */
[----:B------:R-:W-:Y:S01]  /*f1a0*/  @P0 IADD3.X R21, RZ, c[0x0][0x1cc], R18, P5, P1 ;  /* 0x00007300ff150a10 */ /* 0x000fe20002fe2412 */
[----:B------:R-:W-:Y:S01]  /*f1b0*/  FADD.FTZ R13, R241, R19 ;  /* 0x00000013f10d7221 */ /* 0x000fe20000010000 */
[----:B------:R-:W-:Y:S01]  /*f1c0*/  @P0 IADD3 R12, P5, R16, UR13, RZ ;  /* 0x0000000d100c0c10 */ /* 0x000fe2000ffbe0ff */
[----:B------:R-:W-:Y:S02]  /*f1d0*/  FADD.FTZ R2, R232, R2 ;  /* 0x00000002e8027221 */ /* 0x000fe40000010000 */
[----:B------:R-:W-:Y:S01]  /*f1e0*/  FADD.FTZ R15, R231, R13 ;  /* 0x0000000de70f7221 */ /* 0x000fe20000010000 */
[----:B------:R2:W-:Y:S01]  /*f1f0*/  @P0 LDGSTS.E.BYPASS.LTC128B.128 [R0+0x15100], [R22.64], !P3 ;  /* 0x1510000016000fae */ /* 0x0005e2000d901d58 */
[----:B------:R-:W-:Y:S01]  /*f200*/  @P0 IADD3.X R13, R17, UR14, RZ, P5, !PT ;  /* 0x0000000e110d0c10 */ /* 0x000fe2000affe4ff */
[----:B------:R-:W-:Y:S01]  /*f210*/  FADD.FTZ R2, R229, R2 ;  /* 0x00000002e5027221 */ /* 0x000fe20000010000 */
[C---:B------:R-:W-:Y:S02]  /*f220*/  @P0 IADD3 R14, P1, R12.reuse, UR13, RZ ;  /* 0x0000000d0c0e0c10 */ /* 0x040fe4000ff3e0ff */
[----:B------:R-:W-:Y:S01]  /*f230*/  @P0 IADD3 R6, P5, R12, UR17, RZ ;  /* 0x000000110c060c10 */ /* 0x000fe2000ffbe0ff */
[----:B------:R-:W-:Y:S02]  /*f240*/  FADD.FTZ R2, R228, R2 ;  /* 0x00000002e4027221 */ /* 0x000fe40000010000 */
[----:B------:R2:W-:Y:S01]  /*f250*/  @P0 LDGSTS.E.BYPASS.LTC128B.128 [R0+0x18100], [R20.64], !P2 ;  /* 0x1810000014000fae */ /* 0x0005e2000d101d58 */
[----:B------:R-:W-:Y:S01]  /*f260*/  @P0 IADD3.X R7, R13, UR16, RZ, P5, !PT ;  /* 0x000000100d070c10 */ /* 0x000fe2000affe4ff */
[----:B------:R-:W-:Y:S04]  /*f270*/  FADD.FTZ R2, R193, R2 ;  /* 0x00000002c1027221 */ /* 0x000fe80000010000 */
[----:B------:R-:W-:Y:S02]  /*f280*/  FADD.FTZ R2, R192, R2 ;  /* 0x00000002c0027221 */ /* 0x000fe40000010000 */
[----:B------:R3:W-:Y:S02]  /*f290*/  @P0 LDGSTS.E.BYPASS.LTC128B.128 [R0+0x13100], [R12.64], !P4 ;  /* 0x131000000c000fae */ /* 0x0007e4000e101d58 */
[----:B------:R-:W-:Y:S02]  /*f2a0*/  FADD.FTZ R2, R181, R2 ;  /* 0x00000002b5027221 */ /* 0x000fe40000010000 */
[----:B-1----:R-:W-:Y:S01]  /*f2b0*/  FADD.FTZ R16, R230, R15 ;  /* 0x0000000fe6107221 */ /* 0x002fe20000010000 */
[----:B------:R-:W-:Y:S01]  /*f2c0*/  @P0 IADD3.X R15, R13, UR14, RZ, P1, !PT ;  /* 0x0000000e0d0f0c10 */ /* 0x000fe20008ffe4ff */
[----:B------:R-:W-:Y:S02]  /*f2d0*/  FADD.FTZ R2, R180, R2 ;  /* 0x00000002b4027221 */ /* 0x000fe40000010000 */
[----:B------:R3:W-:Y:S01]  /*f2e0*/  @P0 LDGSTS.E.BYPASS.LTC128B.128 [R0+0x16100], [R12.64+0x80], !P3 ;  /* 0x161000800c000fae */ /* 0x0007e2000d901d58 */
[----:B------:R-:W-:Y:S02]  /*f2f0*/  FADD.FTZ R4, R195, R16 ;  /* 0x00000010c3047221 */ /* 0x000fe40000010000 */
[----:B------:R-:W-:Y:S02]  /*f300*/  FADD.FTZ R2, R177, R2 ;  /* 0x00000002b1027221 */ /* 0x000fe40000010000 */
[----:B------:R-:W-:Y:S02]  /*f310*/  FADD.FTZ R4, R194, R4 ;  /* 0x00000004c2047221 */ /* 0x000fe40000010000 */
[----:B------:R-:W-:Y:S01]  /*f320*/  FADD.FTZ R2, R176, R2 ;  /* 0x00000002b0027221 */ /* 0x000fe20000010000 */
[----:B------:R3:W-:Y:S01]  /*f330*/  @P0 LDGSTS.E.BYPASS.LTC128B.128 [R0+0x19100], [R12.64+0x100], !P2 ;  /* 0x191001000c000fae */ /* 0x0007e2000d101d58 */
[----:B------:R-:W-:Y:S01]  /*f340*/  FADD.FTZ R5, R183, R4 ;  /* 0x00000004b7057221 */ /* 0x000fe20000010000 */
[----:B------:R-:W-:Y:S06]  /*f350*/  @P0 IADD3 R4, P1, R12, UR19, RZ ;  /* 0x000000130c040c10 */ /* 0x000fec000ff3e0ff */
[----:B------:R2:W-:Y:S08]  /*f360*/  @P0 LDGSTS.E.BYPASS.LTC128B.128 [R0+0x14100], [R14.64], !P4 ;  /* 0x141000000e000fae */ /* 0x0005f0000e101d58 */
[----:B------:R1:W-:Y:S01]  /*f370*/  @P0 LDGSTS.E.BYPASS.LTC128B.128 [R0+0x17100], [R6.64], !P3 ;  /* 0x1710000006000fae */ /* 0x0003e2000d901d58 */
[----:B---3--:R-:W-:Y:S01]  /*f380*/  FADD.FTZ R12, R182, R5 ;  /* 0x00000005b60c7221 */ /* 0x008fe20000010000 */
[----:B------:R-:W-:Y:S06]  /*f390*/  @P0 IADD3.X R5, R13, UR18, RZ, P1, !PT ;  /* 0x000000120d050c10 */ /* 0x000fec0008ffe4ff */
[----:B------:R2:W-:Y:S01]  /*f3a0*/  @P0 LDGSTS.E.BYPASS.LTC128B.128 [R0+0x1a100], [R4.64], !P2 ;  /* 0x1a10000004000fae */ /* 0x0005e2000d101d58 */
[----:B------:R-:W-:Y:S01]  /*f3b0*/  ISETP.LT.AND P0, PT, RZ, UR28, PT ;  /* 0x0000001cff007c0c */ /* 0x000fe2000bf01270 */
[----:B------:R-:W-:Y:S06]  /*f3c0*/  UMOV UR28, UR27 ;  /* 0x0000001b001c7c82 */ /* 0x000fec0008000000 */
[----:B------:R-:W0:Y:S01]  /*f3d0*/  LDGDEPBAR ;  /* 0x00000000000079af */ /* 0x000e220000000000 */
[----:B-1----:R-:W-:Y:S04]  /*f3e0*/  FADD.FTZ R6, R179, R12 ;  /* 0x0000000cb3067221 */ /* 0x002fe80000010000 */
        /* <DEDUP_REMOVED lines=13> */
.L_x_1152:
        /* <DEDUP_REMOVED lines=125> */
.L_x_1146:
        /* <DEDUP_REMOVED lines=152> */
.L_x_1155:
        /* <DEDUP_REMOVED lines=139> */
.L_x_1157:
[----:B---3--:R-:W-:Y:S05]  /*10ec0*/  BSYNC B0 ;  /* 0x0000000000007941 */ /* 0x008fea0003800000 */
.L_x_1156:
        /* <DEDUP_REMOVED lines=23> */
.L_x_1159:
[----:B------:R-:W-:Y:S05]  /*11040*/  BSYNC B0 ;  /* 0x0000000000007941 */ /* 0x000fea0003800000 */
.L_x_1158:
        /* <DEDUP_REMOVED lines=23> */
.L_x_1161:
[----:B------:R-:W-:Y:S05]  /*111c0*/  BSYNC B0 ;  /* 0x0000000000007941 */ /* 0x000fea0003800000 */
.L_x_1160:
        /* <DEDUP_REMOVED lines=24> */
.L_x_1154:
        /* <DEDUP_REMOVED lines=19> */
.L_x_1162:
        /* <DEDUP_REMOVED lines=42> */
.L_x_1164:
[----:B------:R-:W-:Y:S05]  /*11720*/  BSYNC B0 ;  /* 0x0000000000007941 */ /* 0x000fea0003800000 */
.L_x_1163:
        /* <DEDUP_REMOVED lines=66> */
.L_x_1166:
[----:B------:R-:W-:Y:S05]  /*11b50*/  BSYNC B0 ;  /* 0x0000000000007941 */ /* 0x000fea0003800000 */
.L_x_1165:
        /* <DEDUP_REMOVED lines=21> */
.L_x_1168:
[----:B------:R-:W-:Y:S05]  /*11cb0*/  BSYNC B0 ;  /* 0x0000000000007941 */ /* 0x000fea0003800000 */
.L_x_1167:
        /* <DEDUP_REMOVED lines=21> */
.L_x_1170:
[----:B------:R-:W-:Y:S05]  /*11e10*/  BSYNC B0 ;  /* 0x0000000000007941 */ /* 0x000fea0003800000 */
.L_x_1169:
        /* <DEDUP_REMOVED lines=22> */
.L_x_1171:
        /* <DEDUP_REMOVED lines=16> */
.L_x_2586:


//--------------------- .text._ZN7cutlass13device_kernelIN5flash19enable_sm80_to_sm89INS1_16FlashAttnFwdSm80INS1_25CollectiveMainloopFwdSm80ILi8ELi2ELb0EN4cute5tupleIJNS5_1CILi128EEENS7_ILi64EEENS7_ILi192EEEEEELi192ENS_6half_tEfNS_4arch4Sm80ELb1ELb0ELb1ELb1ELb0ELb1ELb1ELb0EEENS1_21CollectiveEpilogueFwdINS6_IJS8_SA_S9_EEENS6_IJNS7_ILi1EEESI_SI_EEESC_SE_Li256ELb1ELb1ELb0ELb0EEENS1_19SingleTileSchedulerILb1ELb0ELb1ELi128EEEEEEEEEvNT_6ParamsE --------------------------
	.section	.text._ZN7cutlass13device_kernelIN5flash19enable_sm80_to_sm89INS1_16FlashAttnFwdSm80INS1_25CollectiveMainloopFwdSm80ILi8ELi2ELb0EN4cute5tupleIJNS5_1CILi128EEENS7_ILi64EEENS7_ILi192EEEEEELi192ENS_6half_tEfNS_4arch4Sm80ELb1ELb0ELb1ELb1ELb0ELb1ELb1ELb0EEENS1_21CollectiveEpilogueFwdINS6_IJS8_SA_S9_EEENS6_IJNS7_ILi1EEESI_SI_EEESC_SE_Li256ELb1ELb1ELb0ELb0EEENS1_19SingleTileSchedulerILb1ELb0ELb1ELi128EEEEEEEEEvNT_6ParamsE,"ax",@progbits
	.sectioninfo	@"SHI_REGISTERS=255"
	.align	128
.text._ZN7cutlass13device_kernelIN5flash19enable_sm80_to_sm89INS1_16FlashAttnFwdSm80INS1_25CollectiveMainloopFwdSm80ILi8ELi2ELb0EN4cute5tupleIJNS5_1CILi128EEENS7_ILi64EEENS7_ILi192EEEEEELi192ENS_6half_tEfNS_4arch4Sm80ELb1ELb0ELb1ELb1ELb0ELb1ELb1ELb0EEENS1_21CollectiveEpilogueFwdINS6_IJS8_SA_S9_EEENS6_IJNS7_ILi1EEESI_SI_EEESC_SE_Li256ELb1ELb1ELb0ELb0EEENS1_19SingleTileSchedulerILb1ELb0ELb1ELi128EEEEEEEEEvNT_6ParamsE:
        .type           _ZN7cutlass13device_kernelIN5flash19enable_sm80_to_sm89INS1_16FlashAttnFwdSm80INS1_25CollectiveMainloopFwdSm80ILi8ELi2ELb0EN4cute5tupleIJNS5_1CILi128EEENS7_ILi64EEENS7_ILi192EEEEEELi192ENS_6half_tEfNS_4arch4Sm80ELb1ELb0ELb1ELb1ELb0ELb1ELb1ELb0EEENS1_21CollectiveEpilogueFwdINS6_IJS8_SA_S9_EEENS6_IJNS7_ILi1EEESI_SI_EEESC_SE_Li256ELb1ELb1ELb0ELb0EEENS1_19SingleTileSchedulerILb1ELb0ELb1ELi128EEEEEEEEEvNT_6ParamsE,@function
        .size           _ZN7cutlass13device_kernelIN5flash19enable_sm80_to_sm89INS1_16FlashAttnFwdSm80INS1_25CollectiveMainloopFwdSm80ILi8ELi2ELb0EN4cute5tupleIJNS5_1CILi128EEENS7_ILi64EEENS7_ILi192EEEEEELi192ENS_6half_tEfNS_4arch4Sm80ELb1ELb0ELb1ELb1ELb0ELb1ELb1ELb0EEENS1_21CollectiveEpilogueFwdINS6_IJS8_SA_S9_EEENS6_IJNS7_ILi1EEESI_SI_EEESC_SE_Li256ELb1ELb1ELb0ELb0EEENS1_19SingleTileSchedulerILb1ELb0ELb1ELi128EEEEEEEEEvNT_6ParamsE,(.L_x_2587 - _ZN7cutlass13device_kernelIN5flash19enable_sm80_to_sm89INS1_16FlashAttnFwdSm80INS1_25CollectiveMainloopFwdSm80ILi8ELi2ELb0EN4cute5tupleIJNS5_1CILi128EEENS7_ILi64EEENS7_ILi192EEEEEELi192ENS_6half_tEfNS_4arch4Sm80ELb1ELb0ELb1ELb1ELb0ELb1ELb1ELb0EEENS1_21CollectiveEpilogueFwdINS6_IJS8_SA_S9_EEENS6_IJNS7_ILi1EEESI_SI_EEESC_SE_Li256ELb1ELb1ELb0ELb0EEENS1_19SingleTileSchedulerILb1ELb0ELb1ELi128EEEEEEEEEvNT_6ParamsE)
        .other          _ZN7cutlass13device_kernelIN5flash19enable_sm80_to_sm89INS1_16FlashAttnFwdSm80INS1_25CollectiveMainloopFwdSm80ILi8ELi2ELb0EN4cute5tupleIJNS5_1CILi128EEENS7_ILi64EEENS7_ILi192EEEEEELi192ENS_6half_tEfNS_4arch4Sm80ELb1ELb0ELb1ELb1ELb0ELb1ELb1ELb0EEENS1_21CollectiveEpilogueFwdINS6_IJS8_SA_S9_EEENS6_IJNS7_ILi1EEESI_SI_EEESC_SE_Li256ELb1ELb1ELb0ELb0EEENS1_19SingleTileSchedulerILb1ELb0ELb1ELi128EEEEEEEEEvNT_6ParamsE,@"STO_CUDA_ENTRY STV_DEFAULT"
_ZN7cutlass13device_kernelIN5flash19enable_sm80_to_sm89INS1_16FlashAttnFwdSm80INS1_25CollectiveMainloopFwdSm80ILi8ELi2ELb0EN4cute5tupleIJNS5_1CILi128EEENS7_ILi64EEENS7_ILi192EEEEEELi192ENS_6half_tEfNS_4arch4Sm80ELb1ELb0ELb1ELb1ELb0ELb1ELb1ELb0EEENS1_21CollectiveEpilogueFwdINS6_IJS8_SA_S9_EEENS6_IJNS7_ILi1EEESI_SI_EEESC_SE_Li256ELb1ELb1ELb0ELb0EEENS1_19SingleTileSchedulerILb1ELb0ELb1ELi128EEEEEEEEEvNT_6ParamsE:
        /* <DEDUP_REMOVED lines=16> */
.L_x_1173:
        /* <DEDUP_REMOVED lines=8> */
.L_x_1175:
[----:B------:R-:W-:-:S04]  /*0180*/  MOV R5, c[0x0][0x54c] ;  /* 0x0001530000057a02 */ /* 0x000fc80000000f00 */
.L_x_1174:
[----:B------:R-:W-:Y:S01]  /*0190*/  USHF.L.U32 UR4, UR4, 0x7, URZ ;  /* 0x0000000704047899 */ /* 0x000fe2000800063f */
[----:B-----5:R-:W-:-:S05]  /*01a0*/  IMAD R5, R5, c[0x0][0x548], RZ ;  /* 0x0001520005057a24 */ /* 0x020fca00078e02ff */
[----:B------:R-:W-:-:S04]  /*01b0*/  MOV R92, UR4 ;  /* 0x00000004005c7c02 */ /* 0x000fc80008000f00 */
[----:B------:R-:W-:-:S04]  /*01c0*/  ISETP.GE.AND P0, PT, R92, R5, PT ;  /* 0x000000055c00720c */ /* 0x000fc80003f06270 */
[----:B------:R-:W-:Y:S01]  /*01d0*/  SEL R196, R196, 0xffffffff, !P0 ;  /* 0xffffffffc4c47807 */ /* 0x000fe20004000000 */
[----:B------:R-:W-:Y:S05]  /*01e0*/  BRA `(.L_x_1176) ;  /* 0x0000013000007947 */ /* 0x000fea0003800000 */
.L_x_1172:
[----:B------:R-:W-:-:S04]  /*01f0*/  ISETP.NE.U32.AND P0, PT, RZ, c[0x0][0x568], PT ;  /* 0x00015a00ff007a0c */ /* 0x000fc80003f05070 */
[----:B------:R-:W-:-:S13]  /*0200*/  ISETP.NE.AND.EX P0, PT, RZ, c[0x0][0x56c], PT, P0 ;  /* 0x00015b00ff007a0c */ /* 0x000fda0003f05300 */
[----:B------:R-:W-:Y:S05]  /*0210*/  @!P0 BRA `(.L_x_1177) ;  /* 0x0000002000008947 */ /* 0x000fea0003800000 */
[----:B------:R1:W5:Y:S01]  /*0220*/  LDG.E R5, [R4.64] ;  /* 0x0000000604057981 */ /* 0x000362000c1e1900 */
[----:B------:R-:W-:Y:S05]  /*0230*/  BRA `(.L_x_1178) ;  /* 0x0000009000007947 */ /* 0x000fea0003800000 */
.L_x_1177:
        /* <DEDUP_REMOVED lines=8> */
.L_x_1179:
[----:B------:R-:W-:-:S04]  /*02c0*/  MOV R5, c[0x0][0x54c] ;  /* 0x0001530000057a02 */ /* 0x000fc80000000f00 */
.L_x_1178:
[----:B------:R-:W-:Y:S01]  /*02d0*/  USHF.L.U32 UR4, UR4, 0x7, URZ ;  /* 0x0000000704047899 */ /* 0x000fe2000800063f */
[----:B-----5:R-:W-:-:S05]  /*02e0*/  IMAD R5, R5, c[0x0][0x548], RZ ;  /* 0x0001520005057a24 */ /* 0x020fca00078e02ff */
[----:B------:R-:W-:-:S04]  /*02f0*/  MOV R92, UR4 ;  /* 0x00000004005c7c02 */ /* 0x000fc80008000f00 */
[----:B------:R-:W-:-:S04]  /*0300*/  ISETP.GE.AND P0, PT, R92, R5, PT ;  /* 0x000000055c00720c */ /* 0x000fc80003f06270 */
[----:B------:R-:W-:-:S04]  /*0310*/  SEL R196, R196, 0xffffffff, !P0 ;  /* 0xffffffffc4c47807 */ /* 0x000fc80004000000 */
.L_x_1176:
        /* <DEDUP_REMOVED lines=35> */
.L_x_1180:
[----:B-1----:R-:W-:-:S04]  /*0550*/  ISETP.NE.U32.AND P0, PT, RZ, c[0x0][0x368], PT ;  /* 0x0000da00ff007a0c */ /* 0x002fc80003f05070 */
[----:B------:R-:W-:-:S13]  /*0560*/  ISETP.NE.AND.EX P0, PT, RZ, c[0x0][0x36c], PT, P0 ;  /* 0x0000db00ff007a0c */ /* 0x000fda0003f05300 */
[----:B------:R-:W-:Y:S05]  /*0570*/  @!P0 BRA `(.L_x_1181) ;  /* 0x0000003000008947 */ /* 0x000fea0003800000 */
[----:B------:R-:W-:-:S06]  /*0580*/  IMAD.WIDE R6, R196, R3, c[0x0][0x368] ;  /* 0x0000da00c4067625 */ /* 0x000fcc00078e0203 */
[----:B------:R1:W5:Y:S01]  /*0590*/  LDG.E R6, [R6.64] ;  /* 0x0000000606067981 */ /* 0x000362000c1e1900 */
[----:B------:R-:W-:Y:S05]  /*05a0*/  BRA `(.L_x_1182) ;  /* 0x0000004000007947 */ /* 0x000fea0003800000 */
.L_x_1181:
[----:B------:R-:W-:Y:S05]  /*05b0*/  @!P5 BRA `(.L_x_1182) ;  /* 0x000000300000d947 */ /* 0x000fea0003800000 */
[----:B------:R-:W2:Y:S04]  /*05c0*/  LDG.E R6, [R8.64] ;  /* 0x0000000608067981 */ /* 0x000ea8000c1e1900 */
[----:B------:R-:W2:Y:S02]  /*05d0*/  LDG.E R5, [R8.64+0x4] ;  /* 0x0000040608057981 */ /* 0x000ea4000c1e1900 */
[----:B--2---:R-:W-:Y:S02]  /*05e0*/  IADD3 R6, -R6, R5, RZ ;  /* 0x0000000506067210 */ /* 0x004fe40007ffe1ff */
.L_x_1182:
[----:B------:R-:W2:Y:S04]  /*05f0*/  @P4 LDG.E R0, [R10.64] ;  /* 0x000000060a004981 */ /* 0x000ea8000c1e1900 */
[----:B------:R-:W2:Y:S01]  /*0600*/  @P4 LDG.E R5, [R10.64+0x4] ;  /* 0x000004060a054981 */ /* 0x000ea2000c1e1900 */
[----:B------:R-:W-:Y:S01]  /*0610*/  IMAD.MOV.U32 R216, RZ, RZ, c[0x0][0x2c4] ;  /* 0x0000b100ffd87624 */ /* 0x000fe200078e00ff */
[----:B------:R-:W-:Y:S01]  /*0620*/  ISETP.NE.U32.AND P0, PT, RZ, c[0x0][0x378], PT ;  /* 0x0000de00ff007a0c */ /* 0x000fe20003f05070 */
[----:B-----5:R-:W-:-:S03]  /*0630*/  IMAD.MOV.U32 R85, RZ, RZ, R6 ;  /* 0x000000ffff557224 */ /* 0x020fc600078e0006 */
[----:B------:R-:W-:Y:S02]  /*0640*/  ISETP.NE.AND P1, PT, R216, 0x1, PT ;  /* 0x00000001d800780c */ /* 0x000fe40003f25270 */
[----:B------:R-:W-:Y:S02]  /*0650*/  IADD3 R2, R92, 0x7f, RZ ;  /* 0x0000007f5c027810 */ /* 0x000fe40007ffe0ff */
[----:B------:R-:W-:-:S09]  /*0660*/  ISETP.NE.AND.EX P0, PT, RZ, c[0x0][0x37c], PT, P0 ;  /* 0x0000df00ff007a0c */ /* 0x000fd20003f05300 */
[----:B------:R-:W-:-:S04]  /*0670*/  @P1 IADD3 R4, R92, 0x7f, RZ ;  /* 0x0000007f5c041810 */ /* 0x000fc80007ffe0ff */
[----:B------:R-:W-:-:S04]  /*0680*/  @P0 IMAD.WIDE R8, R196, R3, c[0x0][0x378] ;  /* 0x0000de00c4080625 */ /* 0x000fc800078e0203 */
[----:B------:R-:W-:Y:S01]  /*0690*/  @P1 IMAD.HI.U32 R4, R4, c[0x0][0x2c8], RZ ;  /* 0x0000b20004041a27 */ /* 0x000fe200078e00ff */
[----:B------:R3:W5:Y:S01]  /*06a0*/  @P0 LDG.E R85, [R8.64] ;  /* 0x0000000608550981 */ /* 0x000762000c1e1900 */
[----:B------:R-:W-:-:S03]  /*06b0*/  LOP3.LUT R197, R197, 0xfffffff7, RZ, 0xc0, !PT ;  /* 0xfffffff7c5c57812 */ /* 0x000fc600078ec0ff */
[----:B------:R-:W-:Y:S02]  /*06c0*/  @P1 SHF.R.U32.HI R2, RZ, c[0x0][0x2cc], R4 ;  /* 0x0000b300ff021a19 */ /* 0x000fe40000011604 */
[----:B------:R-:W-:Y:S01]  /*06d0*/  @P1 LOP3.LUT R197, R197, 0x8, RZ, 0xfc, !PT ;  /* 0x00000008c5c51812 */ /* 0x000fe200078efcff */
[----:B--2---:R-:W-:Y:S02]  /*06e0*/  @P4 IMAD.IADD R93, R5, 0x1, -R0 ;  /* 0x00000001055d4824 */ /* 0x004fe400078e0a00 */
[----:B------:R-:W-:-:S04]  /*06f0*/  IMAD.IADD R0, R6, 0x1, -R90 ;  /* 0x0000000106007824 */ /* 0x000fc800078e0a5a */
[----:B------:R-:W-:Y:S02]  /*0700*/  IMAD.IADD R215, R0, 0x1, R93 ;  /* 0x0000000100d77824 */ /* 0x000fe400078e025d */
[----:B------:R-:W-:-:S03]  /*0710*/  IMAD.MOV R11, RZ, RZ, -R0 ;  /* 0x000000ffff0b7224 */ /* 0x000fc600078e0a00 */
[C---:B------:R-:W-:Y:S02]  /*0720*/  IADD3 R87, R215.reuse, 0x40, -R218 ;  /* 0x00000040d7577810 */ /* 0x040fe40007ffe8da */
[----:B-1----:R-:W-:Y:S02]  /*0730*/  IADD3 R7, R215, 0x3f, RZ ;  /* 0x0000003fd7077810 */ /* 0x002fe40007ffe0ff */
[----:B------:R-:W-:Y:S01]  /*0740*/  IMNMX R11, RZ, R11, !PT ;  /* 0x0000000bff0b7217 */ /* 0x000fe20007800200 */
[----:B------:R-:W-:Y:S01]  /*0750*/  IMAD.IADD R5, R87, 0x1, R2 ;  /* 0x0000000157057824 */ /* 0x000fe200078e0202 */
[----:B------:R-:W-:-:S04]  /*0760*/  SHF.R.S32.HI R4, RZ, 0x1f, R7 ;  /* 0x0000001fff047819 */ /* 0x000fc80000011407 */
[----:B------:R-:W-:Y:S02]  /*0770*/  SHF.R.S32.HI R2, RZ, 0x1f, R5 ;  /* 0x0000001fff027819 */ /* 0x000fe40000011405 */
[----:B------:R-:W-:Y:S02]  /*0780*/  LEA.HI R4, R4, R7, RZ, 0x6 ;  /* 0x0000000704047211 */ /* 0x000fe400078f30ff */
[----:B------:R-:W-:Y:S02]  /*0790*/  LEA.HI R2, R2, R5, RZ, 0x6 ;  /* 0x0000000502027211 */ /* 0x000fe400078f30ff */
[----:B------:R-:W-:Y:S02]  /*07a0*/  SHF.R.S32.HI R88, RZ, 0x6, R4 ;  /* 0x00000006ff587819 */ /* 0x000fe40000011404 */
[----:B------:R-:W-:-:S04]  /*07b0*/  SHF.R.S32.HI R5, RZ, 0x6, R2 ;  /* 0x00000006ff057819 */ /* 0x000fc80000011402 */
[----:B------:R-:W-:-:S05]  /*07c0*/  IMNMX R5, R88, R5, PT ;  /* 0x0000000558057217 */ /* 0x000fca0003800200 */
[----:B------:R-:W-:-:S05]  /*07d0*/  IMAD R0, R5, 0x40, -R0 ;  /* 0x0000004005007824 */ /* 0x000fca00078e0a00 */
        /* <DEDUP_REMOVED lines=10> */
[----:B---3--:R-:W-:-:S04]  /*0880*/  ISETP.NE.U32.AND P3, PT, RZ, c[0x0][0x340], PT ;  /* 0x0000d000ff007a0c */ /* 0x008fc80003f65070 */
        /* <DEDUP_REMOVED lines=14> */
[----:B------:R-:W-:Y:S01]  /*0970*/  IMAD R146, R195, c[0x0][0x244], R146 ;  /* 0x00009100c3927a24 */ /* 0x000fe200078e0292 */
[----:B------:R-:W-:Y:S01]  /*0980*/  IADD3 R17, P0, R10, R17, RZ ;  /* 0x000000110a117210 */ /* 0x000fe20007f1e0ff */
[----:B------:R-:W-:Y:S01]  /*0990*/  IMAD.SHL.U32 R96, R0, 0x40, RZ ;  /* 0x0000004000607824 */ /* 0x000fe200078e00ff */
[----:B------:R-:W-:Y:S01]  /*09a0*/  SHF.L.U64.HI R95, R98, R131, c[0x0][0x23c] ;  /* 0x00008f00625f7619 */ /* 0x000fe20000010283 */
[----:B------:R-:W-:Y:S01]  /*09b0*/  IMAD.IADD R8, R84, 0x1, -R7 ;  /* 0x0000000154087824 */ /* 0x000fe200078e0a07 */
[----:B------:R-:W-:Y:S01]  /*09c0*/  LEA.HI.X.SX32 R20, R10, R3, 0x1, P0 ;  /* 0x000000030a147211 */ /* 0x000fe200000f0eff */
[----:B------:R-:W-:Y:S01]  /*09d0*/  IMAD.SHL.U32 R99, R98, 0x20, RZ ;  /* 0x0000002062637824 */ /* 0x000fe200078e00ff */
[----:B------:R-:W-:Y:S01]  /*09e0*/  SHF.L.U64.HI R94, R0, R131, c[0x0][0x25c] ;  /* 0x00009700005e7619 */ /* 0x000fe20000010283 */
[----:B------:R-:W-:Y:S01]  /*09f0*/  IMAD.SHL.U32 R8, R8, 0x8, RZ ;  /* 0x0000000808087824 */ /* 0x000fe200078e00ff */
[----:B------:R-:W-:Y:S01]  /*0a00*/  SHF.R.S32.HI R7, RZ, 0x1f, R18 ;  /* 0x0000001fff077819 */ /* 0x000fe20000011412 */
[----:B------:R-:W-:Y:S01]  /*0a10*/  IMAD R14, R20, c[0x0][0x238], RZ ;  /* 0x00008e00140e7a24 */ /* 0x000fe200078e02ff */
[----:B------:R-:W-:Y:S01]  /*0a20*/  SEL R144, R196, RZ, !P4 ;  /* 0x000000ffc4907207 */ /* 0x000fe20006000000 */
[----:B------:R-:W-:Y:S01]  /*0a30*/  IMAD R20, R20, c[0x0][0x258], RZ ;  /* 0x0000960014147a24 */ /* 0x000fe200078e02ff */
[----:B------:R-:W-:Y:S01]  /*0a40*/  SHF.R.S32.HI R9, RZ, 0x1f, R8 ;  /* 0x0000001fff097819 */ /* 0x000fe20000011408 */
[C---:B------:R-:W-:Y:S01]  /*0a50*/  IMAD R14, R17.reuse, c[0x0][0x23c], R14 ;  /* 0x00008f00110e7a24 */ /* 0x040fe200078e020e */
[----:B------:R-:W-:Y:S01]  /*0a60*/  ULDC.U8 UR4, c[0x0][0x298] ;  /* 0x0000a60000047ab9 */ /* 0x000fe20000000000 */
[----:B------:R-:W-:-:S02]  /*0a70*/  IMAD R20, R17, c[0x0][0x25c], R20 ;  /* 0x0000970011147a24 */ /* 0x000fc400078e0214 */
[----:B-1----:R-:W-:-:S04]  /*0a80*/  IMAD.WIDE.U32 R12, R17, c[0x0][0x238], R8 ;  /* 0x00008e00110c7a25 */ /* 0x002fc800078e0008 */
[----:B------:R-:W-:-:S04]  /*0a90*/  IMAD.WIDE.U32 R16, R17, c[0x0][0x258], R8 ;  /* 0x0000960011107a25 */ /* 0x000fc800078e0008 */
[----:B------:R-:W-:Y:S02]  /*0aa0*/  IMAD.IADD R15, R13, 0x1, R14 ;  /* 0x000000010d0f7824 */ /* 0x000fe400078e020e */
[----:B------:R-:W-:Y:S01]  /*0ab0*/  IMAD.IADD R21, R17, 0x1, R20 ;  /* 0x0000000111157824 */ /* 0x000fe200078e0214 */
[----:B------:R-:W-:Y:S01]  /*0ac0*/  SHF.R.S32.HI R17, RZ, 0x1f, R196 ;  /* 0x0000001fff117819 */ /* 0x000fe200000114c4 */
[----:B------:R-:W-:Y:S02]  /*0ad0*/  IMAD.MOV.U32 R14, RZ, RZ, R12 ;  /* 0x000000ffff0e7224 */ /* 0x000fe400078e000c */
[----:B------:R-:W-:Y:S01]  /*0ae0*/  IMAD R12, R95, R18, RZ ;  /* 0x000000125f0c7224 */ /* 0x000fe200078e02ff */
[----:B------:R-:W-:Y:S01]  /*0af0*/  SEL R149, R17, RZ, !P4 ;  /* 0x000000ff11957207 */ /* 0x000fe20006000000 */
[----:B------:R-:W-:-:S04]  /*0b00*/  IMAD.WIDE.U32 R14, R195, c[0x0][0x240], R14 ;  /* 0x00009000c30e7a25 */ /* 0x000fc800078e000e */
[----:B------:R-:W-:Y:S02]  /*0b10*/  IMAD R3, R94, R18, RZ ;  /* 0x000000125e037224 */ /* 0x000fe400078e02ff */
[----:B------:R-:W-:Y:S02]  /*0b20*/  IMAD.IADD R147, R15, 0x1, R146 ;  /* 0x000000010f937824 */ /* 0x000fe400078e0292 */
[----:B------:R-:W-:Y:S02]  /*0b30*/  IMAD.MOV.U32 R146, RZ, RZ, R14 ;  /* 0x000000ffff927224 */ /* 0x000fe400078e000e */
[----:B------:R-:W-:Y:S02]  /*0b40*/  IMAD.IADD R13, R93, 0x1, -R10 ;  /* 0x000000015d0d7824 */ /* 0x000fe400078e0a0a */
[----:B------:R-:W-:Y:S02]  /*0b50*/  IMAD R151, R149, c[0x0][0x248], RZ ;  /* 0x0000920095977a24 */ /* 0x000fe400078e02ff */
[----:B------:R-:W-:-:S02]  /*0b60*/  IMAD R9, R7, R97, R12 ;  /* 0x0000006107097224 */ /* 0x000fc400078e020c */
[----:B------:R-:W-:Y:S02]  /*0b70*/  IMAD R7, R7, R96, R3 ;  /* 0x0000006007077224 */ /* 0x000fe400078e0203 */
[----:B------:R-:W-:Y:S02]  /*0b80*/  IMAD.SHL.U32 R3, R10, 0x40, RZ ;  /* 0x000000400a037824 */ /* 0x000fe400078e00ff */
[----:B------:R-:W-:Y:S02]  /*0b90*/  IMAD R10, R18, -0x40, R13 ;  /* 0xffffffc0120a7824 */ /* 0x000fe400078e020d */
[C---:B------:R-:W-:Y:S01]  /*0ba0*/  IMAD R151, R144.reuse, c[0x0][0x24c], R151 ;  /* 0x0000930090977a24 */ /* 0x040fe200078e0297 */
[----:B------:R-:W-:Y:S01]  /*0bb0*/  LOP3.LUT R3, R3, 0x1c0, RZ, 0xc0, !PT ;  /* 0x000001c003037812 */ /* 0x000fe200078ec0ff */
[----:B------:R-:W-:Y:S01]  /*0bc0*/  IMAD.WIDE.U32 R146, R144, c[0x0][0x248], R146 ;  /* 0x0000920090927a25 */ /* 0x000fe200078e0092 */
[C---:B------:R-:W-:Y:S02]  /*0bd0*/  ISETP.GE.AND P1, PT, R10.reuse, 0x21, PT ;  /* 0x000000210a00780c */ /* 0x040fe40003f26270 */
[----:B------:R-:W-:Y:S01]  /*0be0*/  ISETP.GE.AND P2, PT, R10, 0x1, PT ;  /* 0x000000010a00780c */ /* 0x000fe20003f46270 */
[----:B------:R-:W-:Y:S01]  /*0bf0*/  IMAD.MOV.U32 R20, RZ, RZ, R16 ;  /* 0x000000ffff147224 */ /* 0x000fe200078e0010 */
[----:B------:R-:W-:Y:S01]  /*0c00*/  LOP3.LUT R10, R3, 0x38, R8, 0xf8, !PT ;  /* 0x00000038030a7812 */ /* 0x000fe200078ef808 */
[----:B------:R-:W-:Y:S01]  /*0c10*/  IMAD R14, R86, c[0x0][0x260], RZ ;  /* 0x00009800560e7a24 */ /* 0x000fe200078e02ff */
[----:B------:R-:W-:Y:S01]  /*0c20*/  SHF.R.U32.HI R3, RZ, 0x3, R3 ;  /* 0x00000003ff037819 */ /* 0x000fe20000011603 */
[----:B------:R-:W-:Y:S01]  /*0c30*/  IMAD.IADD R151, R147, 0x1, R151 ;  /* 0x0000000193977824 */ /* 0x000fe200078e0297 */
[----:B------:R-:W-:Y:S01]  /*0c40*/  LEA.HI R16, R5, R84, RZ, 0x6 ;  /* 0x0000005405107211 */ /* 0x000fe200078f30ff */
[----:B------:R-:W-:Y:S01]  /*0c50*/  IMAD.MOV.U32 R150, RZ, RZ, R146 ;  /* 0x000000ffff967224 */ /* 0x000fe200078e0092 */
[----:B------:R-:W-:Y:S01]  /*0c60*/  LOP3.LUT R3, R10, R3, RZ, 0x3c, !PT ;  /* 0x000000030a037212 */ /* 0x000fe200078e3cff */
[C---:B------:R-:W-:Y:S01]  /*0c70*/  IMAD R14, R195.reuse, c[0x0][0x264], R14 ;  /* 0x00009900c30e7a24 */ /* 0x040fe200078e020e */
[----:B------:R-:W-:Y:S01]  /*0c80*/  IADD3 R10, R8, 0x80, RZ ;  /* 0x00000080080a7810 */ /* 0x000fe20007ffe0ff */
[----:B------:R-:W-:-:S04]  /*0c90*/  IMAD.WIDE.U32 R20, R195, c[0x0][0x260], R20 ;  /* 0x00009800c3147a25 */ /* 0x000fc800078e0014 */
[----:B------:R-:W-:-:S04]  /*0ca0*/  IMAD.WIDE.U32 R12, R18, R97, R150 ;  /* 0x00000061120c7225 */ /* 0x000fc800078e0096 */
[----:B------:R-:W-:Y:S01]  /*0cb0*/  IMAD.IADD R15, R21, 0x1, R14 ;  /* 0x00000001150f7824 */ /* 0x000fe200078e020e */
[C---:B------:R-:W-:Y:S01]  /*0cc0*/  @P2 LEA R22, P0, R12.reuse, c[0x0][0x220], 0x1 ;  /* 0x000088000c162a11 */ /* 0x040fe200078008ff */
[----:B------:R-:W-:Y:S02]  /*0cd0*/  IMAD R149, R149, c[0x0][0x268], RZ ;  /* 0x00009a0095957a24 */ /* 0x000fe400078e02ff */
[----:B------:R-:W-:Y:S02]  /*0ce0*/  IMAD.IADD R13, R13, 0x1, R9 ;  /* 0x000000010d0d7824 */ /* 0x000fe400078e0209 */
[----:B------:R-:W-:Y:S02]  /*0cf0*/  IMAD.MOV.U32 R14, RZ, RZ, R20 ;  /* 0x000000ffff0e7224 */ /* 0x000fe400078e0014 */
[----:B------:R-:W-:Y:S01]  /*0d00*/  IMAD.MOV.U32 R9, RZ, RZ, 0x5 ;  /* 0x00000005ff097424 */ /* 0x000fe200078e00ff */
[----:B------:R-:W-:Y:S01]  /*0d10*/  @P2 LEA.HI.X R23, R12, c[0x0][0x224], R13, 0x1, P0 ;  /* 0x000089000c172a11 */ /* 0x000fe200000f0c0d */
[----:B------:R-:W-:-:S02]  /*0d20*/  IMAD R149, R144, c[0x0][0x26c], R149 ;  /* 0x00009b0090957a24 */ /* 0x000fc400078e0295 */
[----:B------:R-:W-:Y:S01]  /*0d30*/  IMAD.WIDE.U32 R144, R144, c[0x0][0x268], R14 ;  /* 0x00009a0090907a25 */ /* 0x000fe200078e000e */
[----:B------:R-:W-:Y:S02]  /*0d40*/  @P1 IADD3 R15, P4, R99, R12, RZ ;  /* 0x0000000c630f1210 */ /* 0x000fe40007f9e0ff */
[-C--:B------:R-:W-:Y:S01]  /*0d50*/  SHF.L.U64.HI R98, R98, R9.reuse, c[0x0][0x23c] ;  /* 0x00008f0062627619 */ /* 0x080fe20000010209 */
[----:B------:R-:W-:Y:S01]  /*0d60*/  IMAD.IADD R149, R145, 0x1, R149 ;  /* 0x0000000191957824 */ /* 0x000fe200078e0295 */
[----:B------:R-:W-:Y:S01]  /*0d70*/  IADD3 R14, R8, 0x40, RZ ;  /* 0x00000040080e7810 */ /* 0x000fe20007ffe0ff */
[----:B------:R-:W-:Y:S01]  /*0d80*/  IMAD.MOV.U32 R148, RZ, RZ, R144 ;  /* 0x000000ffff947224 */ /* 0x000fe200078e0090 */
[C---:B------:R-:W-:Y:S01]  /*0d90*/  SHF.L.U64.HI R104, R0.reuse, R9, c[0x0][0x25c] ;  /* 0x0000970000687619 */ /* 0x040fe20000010209 */
[----:B------:R-:W-:Y:S02]  /*0da0*/  IMAD.SHL.U32 R105, R0, 0x20, RZ ;  /* 0x0000002000697824 */ /* 0x000fe400078e00ff */
[----:B------:R-:W-:-:S02]  /*0db0*/  IMAD.IADD R154, R89, 0x1, R6 ;  /* 0x00000001599a7824 */ /* 0x000fc400078e0206 */
[----:B------:R-:W-:Y:S02]  /*0dc0*/  IMAD.MOV.U32 R102, RZ, RZ, 0x1 ;  /* 0x00000001ff667424 */ /* 0x000fe400078e00ff */
[----:B------:R-:W-:Y:S02]  /*0dd0*/  IMAD R152, R86, c[0x0][0x1e8], RZ ;  /* 0x00007a0056987a24 */ /* 0x000fe400078e02ff */
[----:B------:R-:W-:Y:S02]  /*0de0*/  IMAD.MOV.U32 R69, RZ, RZ, 0x1 ;  /* 0x00000001ff457424 */ /* 0x000fe400078e00ff */
[----:B------:R-:W-:Y:S02]  /*0df0*/  IMAD R152, R195, c[0x0][0x1ec], R152 ;  /* 0x00007b00c3987a24 */ /* 0x000fe400078e0298 */
[----:B------:R-:W-:Y:S01]  /*0e00*/  IMAD.MOV.U32 R51, RZ, RZ, RZ ;  /* 0x000000ffff337224 */ /* 0x000fe200078e00ff */
[--C-:B--2---:R-:W-:Y:S01]  /*0e10*/  @P3 SHF.R.S32.HI R21, RZ, 0x1f, R4.reuse ;  /* 0x0000001fff153819 */ /* 0x104fe20000011404 */
[----:B------:R-:W-:-:S02]  /*0e20*/  @P3 IMAD.MOV.U32 R20, RZ, RZ, R4 ;  /* 0x000000ffff143224 */ /* 0x000fc400078e0004 */
[----:B------:R-:W-:Y:S02]  /*0e30*/  @!P3 IMAD.MOV.U32 R20, RZ, RZ, R196 ;  /* 0x000000ffff14b224 */ /* 0x000fe400078e00c4 */
[----:B------:R-:W-:Y:S01]  /*0e40*/  @!P3 IMAD.MOV.U32 R21, RZ, RZ, R17 ;  /* 0x000000ffff15b224 */ /* 0x000fe200078e0011 */
[----:B------:R-:W-:Y:S01]  /*0e50*/  ISETP.GE.AND P3, PT, R10, c[0x0][0x1d4], PT ;  /* 0x000075000a007a0c */ /* 0x000fe20003f66270 */
[----:B------:R-:W-:Y:S01]  /*0e60*/  IMAD.SHL.U32 R10, R16, 0x8, RZ ;  /* 0x00000008100a7824 */ /* 0x000fe200078e00ff */
[----:B------:R-:W-:Y:S02]  /*0e70*/  SEL R166, R20, RZ, !P5 ;  /* 0x000000ff14a67207 */ /* 0x000fe40006800000 */
[----:B------:R-:W-:Y:S02]  /*0e80*/  SEL R4, R21, RZ, !P5 ;  /* 0x000000ff15047207 */ /* 0x000fe40006800000 */
[----:B------:R-:W-:Y:S01]  /*0e90*/  ISETP.GE.AND P5, PT, R8, c[0x0][0x1d4], PT ;  /* 0x0000750008007a0c */ /* 0x000fe20003fa6270 */
[----:B------:R-:W-:Y:S01]  /*0ea0*/  @P1 IMAD.X R8, R98, 0x1, R13, P4 ;  /* 0x0000000162081824 */ /* 0x000fe200020e060d */
[----:B------:R-:W-:Y:S01]  /*0eb0*/  ISETP.GE.AND P4, PT, R14, c[0x0][0x1d4], PT ;  /* 0x000075000e007a0c */ /* 0x000fe20003f86270 */
[----:B------:R-:W-:Y:S01]  /*0ec0*/  IMAD.WIDE.U32 R12, R18, R96, R148 ;  /* 0x00000060120c7225 */ /* 0x000fe200078e0094 */
[----:B------:R-:W-:-:S02]  /*0ed0*/  @P1 LEA R20, P0, R15, c[0x0][0x220], 0x1 ;  /* 0x000088000f141a11 */ /* 0x000fc400078008ff */
[----:B------:R-:W-:Y:S01]  /*0ee0*/  LOP3.LUT R10, R3, 0xfffffe00, R10, 0xf8, !PT ;  /* 0xfffffe00030a7812 */ /* 0x000fe200078ef80a */
[----:B------:R-:W-:Y:S01]  /*0ef0*/  IMAD.IADD R7, R13, 0x1, R7 ;  /* 0x000000010d077824 */ /* 0x000fe200078e0207 */
[----:B------:R-:W-:Y:S01]  /*0f00*/  @P1 LEA.HI.X R21, R15, c[0x0][0x224], R8, 0x1, P0 ;  /* 0x000089000f151a11 */ /* 0x000fe200000f0c08 */
[----:B------:R-:W-:Y:S01]  /*0f10*/  IMAD R103, R4, c[0x0][0x1f0], RZ ;  /* 0x00007c0004677a24 */ /* 0x000fe200078e02ff */
        /* <DEDUP_REMOVED lines=11> */
[----:B------:R-:W-:Y:S01]  /*0fd0*/  IMAD R103, R166, c[0x0][0x1f4], R103 ;  /* 0x00007d00a6677a24 */ /* 0x000fe200078e0267 */
[----:B------:R-:W-:Y:S01]  /*0fe0*/  LEA.HI R8, R5, R84, RZ, 0x2 ;  /* 0x0000005405087211 */ /* 0x000fe200078f10ff */
[----:B------:R1:W-:Y:S01]  /*0ff0*/  @P2 LDGSTS.E.BYPASS.LTC128B.128 [R15+0xe100], [R22.64+0x80], !P4 ;  /* 0x0e100080160f2fae */ /* 0x0003e2000e101d46 */
[----:B------:R-:W-:-:S02]  /*1000*/  IMAD R121, R4, c[0x0][0x218], RZ ;  /* 0x0000860004797a24 */ /* 0x000fc400078e02ff */
[----:B------:R-:W-:Y:S01]  /*1010*/  SHF.R.S32.HI R111, RZ, 0x2, R8 ;  /* 0x00000002ff6f7819 */ /* 0x000fe20000011408 */
[----:B------:R1:W-:Y:S01]  /*1020*/  @P2 LDGSTS.E.BYPASS.LTC128B.128 [R15+0x10100], [R22.64+0x100], !P3 ;  /* 0x10100100160f2fae */ /* 0x0003e2000d901d46 */
[----:B------:R-:W-:-:S03]  /*1030*/  IMAD R121, R166, c[0x0][0x21c], R121 ;  /* 0x00008700a6797a24 */ /* 0x000fc600078e0279 */
        /* <DEDUP_REMOVED lines=217> */
.L_x_1208:
        /* <DEDUP_REMOVED lines=90> */
.L_x_1188:
[----:B------:R-:W-:Y:S05]  /*2370*/  BSYNC B0 ;  /* 0x0000000000007941 */ /* 0x000fea0003800000 */
.L_x_1187:
        /* <DEDUP_REMOVED lines=89> */
.L_x_1191:
[----:B------:R-:W-:Y:S05]  /*2910*/  BSYNC B0 ;  /* 0x0000000000007941 */ /* 0x000fea0003800000 */
.L_x_1190:
        /* <DEDUP_REMOVED lines=56> */
.L_x_1193:
[----:B------:R-:W-:Y:S05]  /*2ca0*/  BSYNC B0 ;  /* 0x0000000000007941 */ /* 0x000fea0003800000 */
.L_x_1192:
        /* <DEDUP_REMOVED lines=56> */
.L_x_1195:
[----:B------:R-:W-:Y:S05]  /*3030*/  BSYNC B0 ;  /* 0x0000000000007941 */ /* 0x000fea0003800000 */
.L_x_1194:
        /* <DEDUP_REMOVED lines=56> */
.L_x_1197:
[----:B------:R-:W-:Y:S05]  /*33c0*/  BSYNC B0 ;  /* 0x0000000000007941 */ /* 0x000fea0003800000 */
.L_x_1196:
        /* <DEDUP_REMOVED lines=56> */
.L_x_1199:
[----:B------:R-:W-:Y:S05]  /*3750*/  BSYNC B0 ;  /* 0x0000000000007941 */ /* 0x000fea0003800000 */
.L_x_1198:
        /* <DEDUP_REMOVED lines=56> */
.L_x_1186:
        /* <DEDUP_REMOVED lines=47> */
.L_x_1201:
[----:B------:R-:W-:Y:S05]  /*3dd0*/  BSYNC B0 ;  /* 0x0000000000007941 */ /* 0x000fea0003800000 */
.L_x_1200:
        /* <DEDUP_REMOVED lines=153> */
.L_x_1203:
[----:B------:R-:W-:Y:S05]  /*4770*/  BSYNC B0 ;  /* 0x0000000000007941 */ /* 0x000fea0003800000 */
.L_x_1202:
        /* <DEDUP_REMOVED lines=118> */
.L_x_1205:
[----:B------:R-:W-:Y:S05]  /*4ee0*/  BSYNC B0 ;  /* 0x0000000000007941 */ /* 0x000fea0003800000 */
.L_x_1204:
        /* <DEDUP_REMOVED lines=120> */
.L_x_1185:
        /* <DEDUP_REMOVED lines=29> */
.L_x_1189:
[----:B------:R-:W-:Y:S05]  /*5840*/  BSYNC B1 ;  /* 0x0000000000017941 */ /* 0x000fea0003800000 */
.L_x_1184:
        /* <DEDUP_REMOVED lines=66> */
.L_x_1207:
[----:B-1----:R-:W-:Y:S05]  /*5c70*/  BSYNC B0 ;  /* 0x0000000000007941 */ /* 0x002fea0003800000 */
.L_x_1206:
        /* <DEDUP_REMOVED lines=33> */
.L_x_1183:
[----:B---3--:R-:W-:Y:S01]  /*5e90*/  ISETP.NE.AND P3, PT, R216, 0x1, PT ;  /* 0x00000001d800780c */ /* 0x008fe20003f65270 */
[----:B------:R-:W-:Y:S01]  /*5ea0*/  CS2R R98, SRZ ;  /* 0x0000000000627805 */ /* 0x000fe2000001ff00 */
[----:B------:R-:W-:Y:S01]  /*5eb0*/  IADD3 R2, R92, 0x7f, RZ ;  /* 0x0000007f5c027810 */ /* 0x000fe20007ffe0ff */
[----:B-1----:R-:W-:Y:S01]  /*5ec0*/  IMAD.MOV.U32 R5, RZ, RZ, RZ ;  /* 0x000000ffff057224 */ /* 0x002fe200078e00ff */
[----:B------:R-:W-:Y:S01]  /*5ed0*/  PLOP3.LUT P2, PT, PT, PT, PT, 0x80, 0x0 ;  /* 0x000000000000781c */ /* 0x000fe20003f4f070 */
[----:B------:R-:W-:Y:S01]  /*5ee0*/  IMAD.MOV.U32 R96, RZ, RZ, RZ ;  /* 0x000000ffff607224 */ /* 0x000fe200078e00ff */
[----:B------:R-:W-:Y:S01]  /*5ef0*/  CS2R R14, SRZ ;  /* 0x00000000000e7805 */ /* 0x000fe2000001ff00 */
[----:B------:R-:W-:Y:S01]  /*5f00*/  IMAD.MOV.U32 R94, RZ, RZ, RZ ;  /* 0x000000ffff5e7224 */ /* 0x000fe200078e00ff */
[----:B------:R-:W-:Y:S01]  /*5f10*/  CS2R R10, SRZ ;  /* 0x00000000000a7805 */ /* 0x000fe2000001ff00 */
[----:B------:R-:W-:Y:S01]  /*5f20*/  CS2R R8, SRZ ;  /* 0x0000000000087805 */ /* 0x000fe2000001ff00 */
[----:B------:R-:W-:Y:S01]  /*5f30*/  CS2R R12, SRZ ;  /* 0x00000000000c7805 */ /* 0x000fe2000001ff00 */
[----:B------:R-:W-:Y:S01]  /*5f40*/  IMAD.MOV.U32 R7, RZ, RZ, RZ ;  /* 0x000000ffff077224 */ /* 0x000fe200078e00ff */
[----:B------:R-:W-:Y:S01]  /*5f50*/  CS2R R82, SRZ ;  /* 0x0000000000527805 */ /* 0x000fe2000001ff00 */
[----:B------:R-:W-:Y:S01]  /*5f60*/  @P3 IMAD.HI.U32 R0, R2, c[0x0][0x2c8], RZ ;  /* 0x0000b20002003a27 */ /* 0x000fe200078e00ff */
[----:B------:R-:W-:Y:S01]  /*5f70*/  CS2R R80, SRZ ;  /* 0x0000000000507805 */ /* 0x000fe2000001ff00 */
[----:B-----5:R-:W-:Y:S01]  /*5f80*/  CS2R R78, SRZ ;  /* 0x00000000004e7805 */ /* 0x020fe2000001ff00 */
[----:B------:R-:W-:Y:S01]  /*5f90*/  CS2R R76, SRZ ;  /* 0x00000000004c7805 */ /* 0x000fe2000001ff00 */
[----:B------:R-:W-:Y:S01]  /*5fa0*/  CS2R R74, SRZ ;  /* 0x00000000004a7805 */ /* 0x000fe2000001ff00 */
[----:B------:R-:W-:Y:S01]  /*5fb0*/  @P3 SHF.R.U32.HI R2, RZ, c[0x0][0x2cc], R0 ;  /* 0x0000b300ff023a19 */ /* 0x000fe20000011600 */
[----:B------:R-:W-:Y:S01]  /*5fc0*/  CS2R R72, SRZ ;  /* 0x0000000000487805 */ /* 0x000fe2000001ff00 */
[----:B------:R-:W-:Y:S01]  /*5fd0*/  CS2R R70, SRZ ;  /* 0x0000000000467805 */ /* 0x000fe2000001ff00 */
[----:B------:R-:W-:Y:S01]  /*5fe0*/  CS2R R68, SRZ ;  /* 0x0000000000447805 */ /* 0x000fe2000001ff00 */
[----:B------:R-:W-:Y:S01]  /*5ff0*/  CS2R R66, SRZ ;  /* 0x0000000000427805 */ /* 0x000fe2000001ff00 */
[----:B------:R-:W-:Y:S01]  /*6000*/  IMAD.IADD R87, R87, 0x1, R2 ;  /* 0x0000000157577824 */ /* 0x000fe200078e0202 */
[----:B------:R-:W-:Y:S01]  /*6010*/  CS2R R64, SRZ ;  /* 0x0000000000407805 */ /* 0x000fe2000001ff00 */
[----:B------:R-:W-:Y:S01]  /*6020*/  CS2R R62, SRZ ;  /* 0x00000000003e7805 */ /* 0x000fe2000001ff00 */
[----:B------:R-:W-:Y:S01]  /*6030*/  CS2R R60, SRZ ;  /* 0x00000000003c7805 */ /* 0x000fe2000001ff00 */
[----:B------:R-:W-:Y:S01]  /*6040*/  CS2R R58, SRZ ;  /* 0x00000000003a7805 */ /* 0x000fe2000001ff00 */
[----:B------:R-:W-:Y:S01]  /*6050*/  SHF.R.S32.HI R0, RZ, 0x1f, R87 ;  /* 0x0000001fff007819 */ /* 0x000fe20000011457 */
[----:B------:R-:W-:Y:S01]  /*6060*/  CS2R R56, SRZ ;  /* 0x0000000000387805 */ /* 0x000fe2000001ff00 */
[----:B------:R-:W-:Y:S01]  /*6070*/  CS2R R54, SRZ ;  /* 0x0000000000367805 */ /* 0x000fe2000001ff00 */
[----:B------:R-:W-:Y:S01]  /*6080*/  CS2R R52, SRZ ;  /* 0x0000000000347805 */ /* 0x000fe2000001ff00 */
[----:B------:R-:W-:Y:S01]  /*6090*/  LEA.HI R0, R0, R87, RZ, 0x6 ;  /* 0x0000005700007211 */ /* 0x000fe200078f30ff */
[----:B------:R-:W-:Y:S01]  /*60a0*/  CS2R R50, SRZ ;  /* 0x0000000000327805 */ /* 0x000fe2000001ff00 */
[----:B------:R-:W-:Y:S01]  /*60b0*/  CS2R R48, SRZ ;  /* 0x0000000000307805 */ /* 0x000fe2000001ff00 */
[----:B------:R-:W-:Y:S01]  /*60c0*/  CS2R R46, SRZ ;  /* 0x00000000002e7805 */ /* 0x000fe2000001ff00 */
[----:B------:R-:W-:Y:S01]  /*60d0*/  SHF.R.S32.HI R95, RZ, 0x6, R0 ;  /* 0x00000006ff5f7819 */ /* 0x000fe20000011400 */
[----:B------:R-:W-:Y:S01]  /*60e0*/  IMAD.IADD R0, R89, 0x1, R90 ;  /* 0x0000000159007824 */ /* 0x000fe200078e025a */
[----:B------:R-:W-:Y:S01]  /*60f0*/  CS2R R44, SRZ ;  /* 0x00000000002c7805 */ /* 0x000fe2000001ff00 */
[----:B------:R-:W-:Y:S01]  /*6100*/  IMAD.MOV.U32 R90, RZ, RZ, RZ ;  /* 0x000000ffff5a7224 */ /* 0x000fe200078e00ff */
[----:B------:R-:W-:Y:S01]  /*6110*/  IMNMX R95, R88, R95, PT ;  /* 0x0000005f585f7217 */ /* 0x000fe20003800200 */
[----:B------:R-:W-:Y:S01]  /*6120*/  CS2R R42, SRZ ;  /* 0x00000000002a7805 */ /* 0x000fe2000001ff00 */
[----:B------:R-:W-:Y:S01]  /*6130*/  CS2R R88, SRZ ;  /* 0x0000000000587805 */ /* 0x000fe2000001ff00 */
[----:B------:R-:W-:Y:S01]  /*6140*/  CS2R R40, SRZ ;  /* 0x0000000000287805 */ /* 0x000fe2000001ff00 */
[----:B------:R-:W-:Y:S01]  /*6150*/  ISETP.GE.AND P0, PT, R95, 0x1, PT ;  /* 0x000000015f00780c */ /* 0x000fe20003f06270 */
        /* <DEDUP_REMOVED lines=29> */
[CC--:B------:R-:W-:Y:S02]  /*6330*/  LEA.HI R8, R7.reuse, R84.reuse, RZ, 0x3 ;  /* 0x0000005407087211 */ /* 0x0c0fe400078f18ff */
[----:B------:R-:W-:Y:S01]  /*6340*/  LEA.HI R15, R7, R84, RZ, 0x4 ;  /* 0x00000054070f7211 */ /* 0x000fe200078f20ff */
[----:B------:R-:W-:Y:S01]  /*6350*/  IMAD R2, R2, c[0x0][0x178], RZ ;  /* 0x00005e0002027a24 */ /* 0x000fe200078e02ff */
[----:B------:R-:W-:Y:S02]  /*6360*/  SHF.R.S32.HI R10, RZ, 0x3, R8 ;  /* 0x00000003ff0a7819 */ /* 0x000fe40000011408 */
[----:B------:R-:W-:Y:S01]  /*6370*/  LOP3.LUT R219, R8, 0xfffffff8, RZ, 0xc0, !PT ;  /* 0xfffffff808db7812 */ /* 0x000fe200078ec0ff */
[----:B------:R-:W-:Y:S01]  /*6380*/  IMAD R5, R91, c[0x0][0x17c], R2 ;  /* 0x00005f005b057a24 */ /* 0x000fe200078e0202 */
[----:B------:R-:W-:Y:S01]  /*6390*/  SHF.R.S32.HI R3, RZ, 0x4, R15 ;  /* 0x00000004ff037819 */ /* 0x000fe2000001140f */
[----:B------:R-:W-:Y:S01]  /*63a0*/  IMAD.SHL.U32 R203, R10, 0x40, RZ ;  /* 0x000000400acb7824 */ /* 0x000fe200078e00ff */
[----:B------:R-:W-:Y:S01]  /*63b0*/  ISETP.NE.U32.AND P2, PT, RZ, c[0x0][0x348], PT ;  /* 0x0000d200ff007a0c */ /* 0x000fe20003f45070 */
[----:B------:R-:W-:Y:S01]  /*63c0*/  IMAD.IADD R219, R84, 0x1, -R219 ;  /* 0x0000000154db7824 */ /* 0x000fe200078e0adb */
[----:B------:R-:W-:Y:S01]  /*63d0*/  LEA.HI R2, R15, R3, RZ, 0x1 ;  /* 0x000000030f027211 */ /* 0x000fe200078f08ff */
[----:B------:R-:W-:Y:S01]  /*63e0*/  IMAD.IADD R17, R17, 0x1, R5 ;  /* 0x0000000111117824 */ /* 0x000fe200078e0205 */
[----:B------:R-:W-:Y:S01]  /*63f0*/  LOP3.LUT R203, R203, 0x1c0, RZ, 0xc0, !PT ;  /* 0x000001c0cbcb7812 */ /* 0x000fe200078ec0ff */
[C---:B------:R-:W-:Y:S01]  /*6400*/  IMAD.SHL.U32 R20, R219.reuse, 0x8, RZ ;  /* 0x00000008db147824 */ /* 0x040fe200078e00ff */
[----:B------:R-:W-:Y:S01]  /*6410*/  LOP3.LUT R2, R2, 0xfffffffe, RZ, 0xc0, !PT ;  /* 0xfffffffe02027812 */ /* 0x000fe200078ec0ff */
[----:B------:R-:W-:Y:S01]  /*6420*/  IMAD R11, R219, 0x20, R10 ;  /* 0x00000020db0b7824 */ /* 0x000fe200078e020a */
[----:B------:R-:W-:Y:S01]  /*6430*/  SHF.R.S32.HI R9, RZ, 0x1f, R196 ;  /* 0x0000001fff097819 */ /* 0x000fe200000114c4 */
[----:B------:R-:W-:Y:S01]  /*6440*/  IMAD.WIDE.U32 R16, R195, c[0x0][0x1b8], R16 ;  /* 0x00006e00c3107a25 */ /* 0x000fe200078e0010 */
[----:B------:R-:W-:-:S02]  /*6450*/  LOP3.LUT R4, R203, 0x38, R20, 0xf8, !PT ;  /* 0x00000038cb047812 */ /* 0x000fc400078ef814 */
[----:B------:R-:W-:Y:S01]  /*6460*/  SHF.R.U32.HI R203, RZ, 0x3, R203 ;  /* 0x00000003ffcb7819 */ /* 0x000fe200000116cb */
[----:B------:R-:W-:Y:S01]  /*6470*/  IMAD.IADD R2, R3, 0x1, -R2 ;  /* 0x0000000103027824 */ /* 0x000fe200078e0a02 */
[----:B------:R-:W-:Y:S01]  /*6480*/  IADD3 R3, R20, 0x80, RZ ;  /* 0x0000008014037810 */ /* 0x000fe20007ffe0ff */
[----:B------:R-:W-:Y:S01]  /*6490*/  IMAD.SHL.U32 R5, R219, 0x40, RZ ;  /* 0x00000040db057824 */ /* 0x000fe200078e00ff */
[----:B------:R-:W-:Y:S01]  /*64a0*/  LOP3.LUT R203, R4, R203, RZ, 0x3c, !PT ;  /* 0x000000cb04cb7212 */ /* 0x000fe200078e3cff */
[----:B------:R-:W-:Y:S01]  /*64b0*/  IMAD R4, R86, c[0x0][0x1b8], RZ ;  /* 0x00006e0056047a24 */ /* 0x000fe200078e02ff */
[C---:B------:R-:W-:Y:S02]  /*64c0*/  ISETP.GE.AND P1, PT, R3.reuse, c[0x0][0x1d4], PT ;  /* 0x0000750003007a0c */ /* 0x040fe40003f26270 */
[----:B------:R-:W-:Y:S01]  /*64d0*/  ISETP.GE.AND P4, PT, R3, c[0x0][0x198], PT ;  /* 0x0000660003007a0c */ /* 0x000fe20003f86270 */
[----:B------:R-:W-:Y:S01]  /*64e0*/  IMAD R3, R195, c[0x0][0x1bc], R4 ;  /* 0x00006f00c3037a24 */ /* 0x000fe200078e0204 */
[----:B------:R-:W-:Y:S01]  /*64f0*/  ISETP.NE.AND.EX P2, PT, RZ, c[0x0][0x34c], PT, P2 ;  /* 0x0000d300ff007a0c */ /* 0x000fe20003f45320 */
[----:B------:R-:W-:Y:S01]  /*6500*/  IMAD.IADD R4, R92, 0x1, R11 ;  /* 0x000000015c047824 */ /* 0x000fe200078e020b */
[----:B------:R-:W-:Y:S01]  /*6510*/  LOP3.LUT R15, R15, 0xfffffff0, RZ, 0xc0, !PT ;  /* 0xfffffff00f0f7812 */ /* 0x000fe200078ec0ff */
[----:B------:R-:W-:Y:S01]  /*6520*/  IMAD.IADD R17, R17, 0x1, R3 ;  /* 0x0000000111117824 */ /* 0x000fe200078e0203 */
[----:B------:R-:W-:Y:S01]  /*6530*/  SEL R21, R9, RZ, !P2 ;  /* 0x000000ff09157207 */ /* 0x000fe20005000000 */
[----:B------:R-:W-:Y:S01]  /*6540*/  @P3 IMAD.HI.U32 R3, R4, c[0x0][0x2c8], RZ ;  /* 0x0000b20004033a27 */ /* 0x000fe200078e00ff */
[----:B------:R-:W-:-:S02]  /*6550*/  SEL R18, R196, RZ, !P2 ;  /* 0x000000ffc4127207 */ /* 0x000fc40005000000 */
[----:B------:R-:W-:Y:S01]  /*6560*/  LOP3.LUT R5, R5, 0x1c0, RZ, 0xc0, !PT ;  /* 0x000001c005057812 */ /* 0x000fe200078ec0ff */
[----:B------:R-:W-:Y:S01]  /*6570*/  IMAD.MOV.U32 R24, RZ, RZ, R4 ;  /* 0x000000ffff187224 */ /* 0x000fe200078e0004 */
[----:B------:R-:W-:Y:S01]  /*6580*/  @P3 SHF.R.U32.HI R24, RZ, c[0x0][0x2cc], R3 ;  /* 0x0000b300ff183a19 */ /* 0x000fe20000011603 */
[----:B------:R-:W-:Y:S01]  /*6590*/  IMAD R21, R21, c[0x0][0x1c0], RZ ;  /* 0x0000700015157a24 */ /* 0x000fe200078e02ff */
[----:B-1----:R-:W-:Y:S01]  /*65a0*/  SHF.R.S32.HI R13, RZ, 0x1f, R0 ;  /* 0x0000001fff0d7819 */ /* 0x002fe20000011400 */
[----:B------:R-:W-:Y:S01]  /*65b0*/  IMAD.IADD R22, R84, 0x1, -R15 ;  /* 0x0000000154167824 */ /* 0x000fe200078e0a0f */
[----:B------:R-:W-:Y:S01]  /*65c0*/  SHF.R.S32.HI R3, RZ, 0x1f, R24 ;  /* 0x0000001fff037819 */ /* 0x000fe20000011418 */
[C---:B------:R-:W-:Y:S01]  /*65d0*/  IMAD R21, R18.reuse, c[0x0][0x1c4], R21 ;  /* 0x0000710012157a24 */ /* 0x040fe200078e0215 */
[----:B------:R-:W-:Y:S01]  /*65e0*/  LOP3.LUT R8, R5, 0x8, R8, 0xf8, !PT ;  /* 0x0000000805087812 */ /* 0x000fe200078ef808 */
[----:B------:R-:W-:Y:S01]  /*65f0*/  IMAD.WIDE.U32 R18, R18, c[0x0][0x1c0], R16 ;  /* 0x0000700012127a25 */ /* 0x000fe200078e0010 */
[----:B------:R-:W-:-:S02]  /*6600*/  IADD3 R17, P2, R10, R0, RZ ;  /* 0x000000000a117210 */ /* 0x000fc40007f5e0ff */
[----:B------:R-:W-:Y:S01]  /*6610*/  SHF.R.S32.HI R15, RZ, 0x1f, R22 ;  /* 0x0000001fff0f7819 */ /* 0x000fe20000011416 */
[----:B------:R-:W-:Y:S01]  /*6620*/  IMAD.MOV R11, RZ, RZ, -R24 ;  /* 0x000000ffff0b7224 */ /* 0x000fe200078e0a18 */
[----:B------:R-:W-:Y:S01]  /*6630*/  SHF.R.U32.HI R5, RZ, 0x3, R5 ;  /* 0x00000003ff057819 */ /* 0x000fe20000011605 */
[----:B------:R-:W-:Y:S01]  /*6640*/  IMAD R3, R3, c[0x0][0x1b0], RZ ;  /* 0x00006c0003037a24 */ /* 0x000fe200078e02ff */
[----:B------:R-:W-:Y:S01]  /*6650*/  LEA.HI.X.SX32 R13, R10, R13, 0x1, P2 ;  /* 0x0000000d0a0d7211 */ /* 0x000fe200010f0eff */
[----:B------:R-:W-:Y:S01]  /*6660*/  IMAD R11, R11, c[0x0][0x2c4], R4 ;  /* 0x0000b1000b0b7a24 */ /* 0x000fe200078e0204 */
[----:B------:R-:W-:Y:S01]  /*6670*/  LEA.HI R4, R15, R22, RZ, 0x3 ;  /* 0x000000160f047211 */ /* 0x000fe200078f18ff */
[----:B------:R-:W-:Y:S01]  /*6680*/  IMAD.IADD R19, R19, 0x1, R21 ;  /* 0x0000000113137824 */ /* 0x000fe200078e0215 */
[----:B------:R-:W-:Y:S01]  /*6690*/  LOP3.LUT R5, R8, R5, RZ, 0x3c, !PT ;  /* 0x0000000508057212 */ /* 0x000fe200078e3cff */
[----:B------:R-:W-:Y:S01]  /*66a0*/  IMAD R3, R24, c[0x0][0x1b4], R3 ;  /* 0x00006d0018037a24 */ /* 0x000fe200078e0203 */
[----:B------:R-:W-:Y:S01]  /*66b0*/  LOP3.LUT R15, R4, 0xfffffff8, RZ, 0xc0, !PT ;  /* 0xfffffff8040f7812 */ /* 0x000fe200078ec0ff */
[----:B------:R-:W-:Y:S01]  /*66c0*/  IMAD.WIDE.U32 R24, R24, c[0x0][0x1b0], R18 ;  /* 0x00006c0018187a25 */ /* 0x000fe200078e0012 */
[----:B------:R-:W-:-:S02]  /*66d0*/  LEA.HI R14, R7, R84, RZ, 0x6 ;  /* 0x00000054070e7211 */ /* 0x000fc400078f30ff */
[----:B------:R-:W-:Y:S01]  /*66e0*/  SHF.R.S32.HI R21, RZ, 0x1f, R20 ;  /* 0x0000001fff157819 */ /* 0x000fe20000011414 */
[C---:B------:R-:W-:Y:S01]  /*66f0*/  IMAD R8, R13.reuse, c[0x0][0x1e0], RZ ;  /* 0x000078000d087a24 */ /* 0x040fe200078e02ff */
[----:B------:R-:W-:Y:S01]  /*6700*/  ISETP.NE.U32.AND P2, PT, RZ, c[0x0][0x350], PT ;  /* 0x0000d400ff007a0c */ /* 0x000fe20003f45070 */
[----:B------:R-:W-:Y:S01]  /*6710*/  IMAD R0, R13, c[0x0][0x208], RZ ;  /* 0x000082000d007a24 */ /* 0x000fe200078e02ff */
[----:B------:R-:W-:Y:S01]  /*6720*/  SHF.R.S32.HI R13, RZ, 0x1f, R11 ;  /* 0x0000001fff0d7819 */ /* 0x000fe2000001140b */
[----:B------:R-:W-:Y:S01]  /*6730*/  IMAD.IADD R25, R25, 0x1, R3 ;  /* 0x0000000119197824 */ /* 0x000fe200078e0203 */
[----:B------:R-:W-:Y:S01]  /*6740*/  ISETP.NE.AND.EX P2, PT, RZ, c[0x0][0x354], PT, P2 ;  /* 0x0000d500ff007a0c */ /* 0x000fe20003f45320 */
[----:B------:R-:W-:Y:S01]  /*6750*/  IMAD.IADD R3, R22, 0x1, -R15 ;  /* 0x0000000116037824 */ /* 0x000fe200078e0a0f */
[----:B------:R-:W-:Y:S01]  /*6760*/  LOP3.LUT P5, RZ, R219, 0x2, RZ, 0xc0, !PT ;  /* 0x00000002dbff7812 */ /* 0x000fe200078ac0ff */
[----:B------:R-:W-:Y:S01]  /*6770*/  IMAD R22, R13, c[0x0][0x1a8], RZ ;  /* 0x00006a000d167a24 */ /* 0x000fe200078e02ff */
[----:B------:R-:W-:Y:S01]  /*6780*/  LOP3.LUT R197, R197, 0xfffffffe, RZ, 0xc0, !PT ;  /* 0xfffffffec5c57812 */ /* 0x000fe200078ec0ff */
[----:B------:R-:W-:Y:S01]  /*6790*/  IMAD.SHL.U32 R14, R14, 0x8, RZ ;  /* 0x000000080e0e7824 */ /* 0x000fe200078e00ff */
[----:B------:R-:W-:Y:S01]  /*67a0*/  P2R R12, PR, RZ, 0x10 ;  /* 0x00000010ff0c7803 */ /* 0x000fe20000000000 */
[----:B------:R-:W-:Y:S01]  /*67b0*/  IMAD R8, R17, c[0x0][0x1e4], R8 ;  /* 0x0000790011087a24 */ /* 0x000fe200078e0208 */
[----:B------:R-:W-:Y:S01]  /*67c0*/  @P1 LOP3.LUT R197, R197, 0x1, RZ, 0xfc, !PT ;  /* 0x00000001c5c51812 */ /* 0x000fe200078efcff */
[----:B------:R-:W-:Y:S01]  /*67d0*/  IMAD.WIDE.U32 R18, R17, c[0x0][0x1e0], R20 ;  /* 0x0000780011127a25 */ /* 0x000fe200078e0014 */
[----:B------:R-:W-:-:S02]  /*67e0*/  LOP3.LUT R203, R203, 0xfffffe00, R14, 0xf8, !PT ;  /* 0xfffffe00cbcb7812 */ /* 0x000fc400078ef80e */
[----:B------:R-:W-:Y:S01]  /*67f0*/  LOP3.LUT R197, R197, 0xfffffffb, RZ, 0xc0, !PT ;  /* 0xfffffffbc5c57812 */ /* 0x000fe200078ec0ff */
[----:B------:R-:W-:Y:S01]  /*6800*/  IMAD R22, R11, c[0x0][0x1ac], R22 ;  /* 0x00006b000b167a24 */ /* 0x000fe200078e0216 */
[----:B------:R-:W-:Y:S01]  /*6810*/  LOP3.LUT P1, RZ, R219, 0x4, RZ, 0xc0, !PT ;  /* 0x00000004dbff7812 */ /* 0x000fe2000782c0ff */
[----:B------:R-:W-:Y:S01]  /*6820*/  IMAD.WIDE.U32 R24, R11, c[0x0][0x1a8], R24 ;  /* 0x00006a000b187a25 */ /* 0x000fe200078e0018 */
[----:B------:R-:W-:Y:S02]  /*6830*/  LEA.HI R11, R7, R84, RZ, 0x3 ;  /* 0x00000054070b7211 */ /* 0x000fe400078f18ff */
[----:B------:R-:W-:Y:S01]  /*6840*/  @P5 LOP3.LUT R197, R197, 0x4, RZ, 0xfc, !PT ;  /* 0x00000004c5c55812 */ /* 0x000fe200078efcff */
[----:B------:R-:W-:Y:S01]  /*6850*/  IMAD R0, R17, c[0x0][0x20c], R0 ;  /* 0x0000830011007a24 */ /* 0x000fe200078e0200 */
[----:B------:R-:W-:Y:S01]  /*6860*/  LOP3.LUT R11, R11, 0xfffffff8, RZ, 0xc0, !PT ;  /* 0xfffffff80b0b7812 */ /* 0x000fe200078ec0ff */
[----:B------:R-:W-:Y:S01]  /*6870*/  IMAD.WIDE.U32 R16, R17, c[0x0][0x208], R20 ;  /* 0x0000820011107a25 */ /* 0x000fe200078e0014 */
[----:B------:R-:W-:-:S03]  /*6880*/  ISETP.GE.AND P6, PT, R20, c[0x0][0x1d4], PT ;  /* 0x0000750014007a0c */ /* 0x000fc60003fc6270 */
[----:B------:R-:W-:Y:S02]  /*6890*/  IMAD.IADD R19, R19, 0x1, R8 ;  /* 0x0000000113137824 */ /* 0x000fe400078e0208 */
[----:B------:R-:W-:Y:S02]  /*68a0*/  IMAD.SHL.U32 R8, R3, 0x40, RZ ;  /* 0x0000004003087824 */ /* 0x000fe400078e00ff */
[----:B------:R-:W-:Y:S02]  /*68b0*/  IMAD.IADD R17, R17, 0x1, R0 ;  /* 0x0000000111117824 */ /* 0x000fe400078e0200 */
[C---:B------:R-:W-:Y:S02]  /*68c0*/  IMAD R5, R2.reuse, 0x200, R5 ;  /* 0x0000020002057824 */ /* 0x040fe400078e0205 */
[----:B------:R-:W-:Y:S02]  /*68d0*/  IMAD.SHL.U32 R2, R2, 0x8, RZ ;  /* 0x0000000802027824 */ /* 0x000fe400078e00ff */
[----:B------:R-:W-:-:S04]  /*68e0*/  IMAD.WIDE.U32 R206, R195, c[0x0][0x1e8], R18 ;  /* 0x00007a00c3ce7a25 */ /* 0x000fc800078e0012 */
[----:B------:R-:W-:Y:S02]  /*68f0*/  IMAD.IADD R18, R92, 0x1, R10 ;  /* 0x000000015c127824 */ /* 0x000fe400078e020a */
[----:B------:R-:W-:Y:S01]  /*6900*/  IMAD.WIDE.U32 R16, R195, c[0x0][0x210], R16 ;  /* 0x00008400c3107a25 */ /* 0x000fe200078e0010 */
[----:B--2---:R-:W-:-:S03]  /*6910*/  @P0 SHF.R.S32.HI R15, RZ, 0x1f, R6 ;  /* 0x0000001fff0f0819 */ /* 0x004fc60000011406 */
[----:B------:R-:W-:Y:S01]  /*6920*/  @P0 IMAD.MOV.U32 R14, RZ, RZ, R6 ;  /* 0x000000ffff0e0224 */ /* 0x000fe200078e0006 */
[----:B------:R-:W-:Y:S01]  /*6930*/  @!P0 MOV R14, R196 ;  /* 0x000000c4000e8202 */ /* 0x000fe20000000f00 */
[----:B------:R-:W-:Y:S01]  /*6940*/  @!P0 IMAD.MOV.U32 R15, RZ, RZ, R9 ;  /* 0x000000ffff0f8224 */ /* 0x000fe200078e0009 */
[----:B------:R-:W-:Y:S01]  /*6950*/  LEA R13, P0, R24, c[0x0][0x160], 0x1 ;  /* 0x00005800180d7a11 */ /* 0x000fe200078008ff */
[----:B------:R-:W-:Y:S01]  /*6960*/  IMAD.IADD R9, R25, 0x1, R22 ;  /* 0x0000000119097824 */ /* 0x000fe200078e0216 */
[----:B------:R-:W-:Y:S01]  /*6970*/  SEL R204, R14, RZ, !P2 ;  /* 0x000000ff0ecc7207 */ /* 0x000fe20005000000 */
[C---:B------:R-:W-:Y:S01]  /*6980*/  IMAD R6, R86.reuse, c[0x0][0x1e8], RZ ;  /* 0x00007a0056067a24 */ /* 0x040fe200078e02ff */
[----:B------:R-:W-:Y:S01]  /*6990*/  SEL R14, R15, RZ, !P2 ;  /* 0x000000ff0f0e7207 */ /* 0x000fe20005000000 */
[----:B------:R-:W-:Y:S01]  /*69a0*/  IMAD R86, R86, c[0x0][0x210], RZ ;  /* 0x0000840056567a24 */ /* 0x000fe200078e02ff */
[----:B------:R-:W-:Y:S01]  /*69b0*/  LEA.HI.X R0, R24, c[0x0][0x164], R9, 0x1, P0 ;  /* 0x0000590018007a11 */ /* 0x000fe200000f0c09 */
[C---:B------:R-:W-:Y:S01]  /*69c0*/  IMAD R6, R195.reuse, c[0x0][0x1ec], R6 ;  /* 0x00007b00c3067a24 */ /* 0x040fe200078e0206 */
[----:B------:R-:W-:Y:S01]  /*69d0*/  LOP3.LUT R9, R8, 0x1c0, RZ, 0xc0, !PT ;  /* 0x000001c008097812 */ /* 0x000fe200078ec0ff */
[----:B------:R-:W-:Y:S01]  /*69e0*/  IMAD R86, R195, c[0x0][0x214], R86 ;  /* 0x00008500c3567a24 */ /* 0x000fe200078e0256 */
[----:B------:R-:W-:Y:S01]  /*69f0*/  LOP3.LUT P2, RZ, R3, 0x4, RZ, 0xc0, !PT ;  /* 0x0000000403ff7812 */ /* 0x000fe2000784c0ff */
[----:B------:R-:W-:Y:S01]  /*6a00*/  IMAD.IADD R207, R6, 0x1, R207 ;  /* 0x0000000106cf7824 */ /* 0x000fe200078e02cf */
[----:B------:R-:W-:Y:S01]  /*6a10*/  LOP3.LUT R2, R9, 0x8, R2, 0xf8, !PT ;  /* 0x0000000809027812 */ /* 0x000fe200078ef802 */
[----:B------:R-:W-:Y:S01]  /*6a20*/  IMAD.IADD R87, R86, 0x1, R17 ;  /* 0x0000000156577824 */ /* 0x000fe200078e0211 */
[----:B------:R-:W-:Y:S01]  /*6a30*/  SHF.R.U32.HI R9, RZ, 0x3, R9 ;  /* 0x00000003ff097819 */ /* 0x000fe20000011609 */
[C---:B------:R-:W-:Y:S01]  /*6a40*/  IMAD R211, R14.reuse, c[0x0][0x1f0], RZ ;  /* 0x00007c000ed37a24 */ /* 0x040fe200078e02ff */
[----:B------:R-:W-:Y:S01]  /*6a50*/  LOP3.LUT P0, RZ, R3, 0x2, RZ, 0xc0, !PT ;  /* 0x0000000203ff7812 */ /* 0x000fe2000780c0ff */
[----:B------:R-:W-:Y:S01]  /*6a60*/  IMAD R209, R14, c[0x0][0x218], RZ ;  /* 0x000086000ed17a24 */ /* 0x000fe200078e02ff */
[----:B------:R-:W-:Y:S01]  /*6a70*/  LOP3.LUT R2, R2, R9, RZ, 0x3c, !PT ;  /* 0x0000000902027212 */ /* 0x000fe200078e3cff */
[----:B------:R-:W-:Y:S01]  /*6a80*/  IMAD R9, R218, c[0x0][0x2c4], RZ ;  /* 0x0000b100da097a24 */ /* 0x000fe200078e02ff */
[----:B------:R-:W-:Y:S01]  /*6a90*/  SHF.L.U32 R3, R4, 0x6, RZ ;  /* 0x0000000604037819 */ /* 0x000fe200000006ff */
[----:B------:R-:W-:Y:S01]  /*6aa0*/  IMAD.IADD R8, R84, 0x1, -R11 ;  /* 0x0000000154087824 */ /* 0x000fe200078e0a0b */
[----:B------:R-:W-:Y:S01]  /*6ab0*/  LEA.HI R6, R7, R84, RZ, 0x5 ;  /* 0x0000005407067211 */ /* 0x000fe200078f28ff */
[----:B------:R-:W-:Y:S01]  /*6ac0*/  IMAD.MOV.U32 R86, RZ, RZ, R16 ;  /* 0x000000ffff567224 */ /* 0x000fe200078e0010 */
[----:B------:R-:W-:Y:S01]  /*6ad0*/  LOP3.LUT R3, R2, 0xfffffe00, R3, 0xf8, !PT ;  /* 0xfffffe0002037812 */ /* 0x000fe200078ef803 */
[----:B------:R-:W-:Y:S01]  /*6ae0*/  IMAD.MOV.U32 R2, RZ, RZ, 0x10 ;  /* 0x00000010ff027424 */ /* 0x000fe200078e00ff */
[----:B------:R-:W-:Y:S01]  /*6af0*/  IADD3 R11, R20, 0x40, RZ ;  /* 0x00000040140b7810 */ /* 0x000fe20007ffe0ff */
[----:B------:R-:W-:Y:S01]  /*6b00*/  IMAD.MOV.U32 R4, RZ, RZ, 0x20 ;  /* 0x00000020ff047424 */ /* 0x000fe200078e00ff */
[----:B------:R1:W2:Y:S01]  /*6b10*/  SHFL.IDX PT, R22, R13, RZ, 0x181f ;  /* 0x00181fff0d167589 */ /* 0x0002a200000e0000 */
[----:B------:R-:W-:Y:S01]  /*6b20*/  IMAD R211, R204, c[0x0][0x1f4], R211 ;  /* 0x00007d00ccd37a24 */ /* 0x000fe200078e02d3 */
[----:B------:R-:W-:Y:S01]  /*6b30*/  SEL R2, R2, 0xfffffff0, !P0 ;  /* 0xfffffff002027807 */ /* 0x000fe20004000000 */
[----:B------:R-:W-:Y:S01]  /*6b40*/  IMAD R209, R204, c[0x0][0x21c], R209 ;  /* 0x00008700ccd17a24 */ /* 0x000fe200078e02d1 */
[----:B------:R-:W-:Y:S01]  /*6b50*/  ISETP.GE.AND P0, PT, R18, R9, PT ;  /* 0x000000091200720c */ /* 0x000fe20003f06270 */
[----:B------:R-:W-:Y:S01]  /*6b60*/  IMAD.WIDE.U32 R206, R204, c[0x0][0x1f0], R206 ;  /* 0x00007c00ccce7a25 */ /* 0x000fe200078e00ce */
[----:B------:R1:W3:Y:S01]  /*6b70*/  SHFL.IDX PT, R23, R0, RZ, 0x181f ;  /* 0x00181fff00177589 */ /* 0x0002e200000e0000 */
[----:B------:R-:W-:-:S02]  /*6b80*/  SEL R4, R4, 0xffffffe0, !P2 ;  /* 0xffffffe004047807 */ /* 0x000fc40005000000 */
[----:B------:R-:W-:Y:S01]  /*6b90*/  IMAD.SHL.U32 R8, R8, 0x8, RZ ;  /* 0x0000000808087824 */ /* 0x000fe200078e00ff */
[----:B------:R-:W-:Y:S01]  /*6ba0*/  ISETP.GE.AND P5, PT, R11, c[0x0][0x1d4], PT ;  /* 0x000075000b007a0c */ /* 0x000fe20003fa6270 */
[----:B------:R-:W-:Y:S01]  /*6bb0*/  IMAD.WIDE.U32 R204, R204, c[0x0][0x218], R86 ;  /* 0x00008600cccc7a25 */ /* 0x000fe200078e0056 */
[----:B------:R-:W-:Y:S02]  /*6bc0*/  SHF.R.S32.HI R86, RZ, 0x5, R6 ;  /* 0x00000005ff567819 */ /* 0x000fe40000011406 */
[----:B------:R-:W-:Y:S01]  /*6bd0*/  ISETP.GE.AND P2, PT, R8, c[0x0][0x198], PT ;  /* 0x0000660008007a0c */ /* 0x000fe20003f46270 */
[----:B------:R-:W-:Y:S01]  /*6be0*/  IMAD.IADD R211, R207, 0x1, R211 ;  /* 0x00000001cfd37824 */ /* 0x000fe200078e02d3 */
[----:B------:R-:W-:Y:S01]  /*6bf0*/  ISETP.GE.AND P3, PT, R11, c[0x0][0x198], PT ;  /* 0x000066000b007a0c */ /* 0x000fe20003f66270 */
[----:B------:R-:W-:Y:S01]  /*6c00*/  IMAD.IADD R209, R205, 0x1, R209 ;  /* 0x00000001cdd17824 */ /* 0x000fe200078e02d1 */
[----:B------:R-:W-:Y:S06]  /*6c10*/  @P0 BRA `(.L_x_1211) ;  /* 0x0000010000000947 */ /* 0x000fec0003800000 */
[----:B------:R-:W-:Y:S02]  /*6c20*/  IADD3 R14, R8, 0x80, RZ ;  /* 0x00000080080e7810 */ /* 0x000fe40007ffe0ff */
[----:B------:R-:W-:-:S02]  /*6c30*/  SHF.R.S32.HI R16, RZ, 0x1f, R11 ;  /* 0x0000001fff107819 */ /* 0x000fc4000001140b */
[----:B------:R-:W-:Y:S02]  /*6c40*/  SHF.R.S32.HI R15, RZ, 0x1f, R14 ;  /* 0x0000001fff0f7819 */ /* 0x000fe4000001140e */
[----:B------:R-:W-:Y:S02]  /*6c50*/  LEA.HI R16, R16, R11, RZ, 0x3 ;  /* 0x0000000b10107211 */ /* 0x000fe400078f18ff */
[----:B------:R-:W-:Y:S01]  /*6c60*/  LEA.HI R15, R15, R14, RZ, 0x3 ;  /* 0x0000000e0f0f7211 */ /* 0x000fe200078f18ff */
[----:B------:R-:W-:Y:S01]  /*6c70*/  IMAD.SHL.U32 R14, R203, 0x2, RZ ;  /* 0x00000002cb0e7824 */ /* 0x000fe200078e00ff */
[----:B--2---:R-:W-:Y:S02]  /*6c80*/  LEA R24, P0, R8, R22, 0x1 ;  /* 0x0000001608187211 */ /* 0x004fe400078008ff */
[----:B------:R-:W-:Y:S02]  /*6c90*/  LOP3.LUT R16, R16, 0xfffffff8, RZ, 0xc0, !PT ;  /* 0xfffffff810107812 */ /* 0x000fe400078ec0ff */
[----:B------:R-:W-:-:S02]  /*6ca0*/  LOP3.LUT R15, R15, 0xfffffff8, RZ, 0xc0, !PT ;  /* 0xfffffff80f0f7812 */ /* 0x000fc400078ec0ff */
[----:B---3--:R-:W-:Y:S01]  /*6cb0*/  LEA.HI.X R25, R8, R23, R21, 0x1, P0 ;  /* 0x0000001708197211 */ /* 0x008fe200000f0c15 */
[----:B------:R-:W-:-:S04]  /*6cc0*/  IMAD.WIDE R16, R16, 0x2, R22 ;  /* 0x0000000210107825 */ /* 0x000fc800078e0216 */
[----:B------:R-:W-:Y:S01]  /*6cd0*/  IMAD.WIDE R22, R15, 0x2, R22 ;  /* 0x000000020f167825 */ /* 0x000fe200078e0216 */
[----:B------:R-:W-:Y:S01]  /*6ce0*/  @!PT LDS RZ, [RZ] ;  /* 0x00000000fffff984 */ /* 0x000fe20000000800 */
[----:B------:R2:W-:Y:S04]  /*6cf0*/  LDGSTS.E.BYPASS.LTC128B.128 [R14+0x18100], [R24.64], !P2 ;  /* 0x18100000180e7fae */ /* 0x0005e8000d101d46 */
[----:B------:R2:W-:Y:S04]  /*6d00*/  LDGSTS.E.BYPASS.LTC128B.128 [R14+0x1c100], [R16.64], !P3 ;  /* 0x1c100000100e7fae */ /* 0x0005e8000d901d46 */
[----:B------:R2:W-:Y:S02]  /*6d10*/  LDGSTS.E.BYPASS.LTC128B.128 [R14+0x20100], [R22.64], !P4 ;  /* 0x20100000160e7fae */ /* 0x0005e4000e101d46 */
.L_x_1211:
[----:B------:R-:W-:Y:S05]  /*6d20*/  BSYNC B0 ;  /* 0x0000000000007941 */ /* 0x000fea0003800000 */
.L_x_1210:
        /* <DEDUP_REMOVED lines=22> */
.L_x_1213:
[----:B------:R-:W-:Y:S05]  /*6e90*/  BSYNC B0 ;  /* 0x0000000000007941 */ /* 0x000fea0003800000 */
.L_x_1212:
[----:B------:R-:W-:Y:S01]  /*6ea0*/  IADD3 R14, R18, 0x40, RZ ;  /* 0x00000040120e7810 */ /* 0x000fe20007ffe0ff */
[----:B---3--:R3:W1:Y:S01]  /*6eb0*/  SHFL.IDX PT, R23, R0, 0x2, 0x181f ;  /* 0x00581f0000177f89 */ /* 0x00866200000e0000 */
        /* <DEDUP_REMOVED lines=20> */
.L_x_1215:
[----:B------:R-:W-:Y:S05]  /*7000*/  BSYNC B0 ;  /* 0x0000000000007941 */ /* 0x000fea0003800000 */
.L_x_1214:
[----:B------:R-:W5:Y:S01]  /*7010*/  SHFL.IDX PT, R14, R13, 0x3, 0x181f ;  /* 0x00781f000d0e7f89 */ /* 0x000f6200000e0000 */
[----:B------:R-:W-:Y:S01]  /*7020*/  IADD3 R18, R18, 0x60, RZ ;  /* 0x0000006012127810 */ /* 0x000fe20007ffe0ff */
[----:B------:R-:W-:Y:S01]  /*7030*/  IMAD.SHL.U32 R132, R203, 0x2, RZ ;  /* 0x00000002cb847824 */ /* 0x000fe200078e00ff */
[----:B------:R-:W-:Y:S01]  /*7040*/  IADD3 R87, R95, -0x1, RZ ;  /* 0xffffffff5f577810 */ /* 0x000fe20007ffe0ff */
[----:B-1----:R1:W2:Y:S01]  /*7050*/  SHFL.IDX PT, R15, R0, 0x3, 0x181f ;  /* 0x00781f00000f7f89 */ /* 0x0022a200000e0000 */
[----:B------:R-:W-:Y:S01]  /*7060*/  ISETP.GE.AND P0, PT, R18, R9, PT ;  /* 0x000000091200720c */ /* 0x000fe20003f06270 */
[----:B------:R-:W-:Y:S01]  /*7070*/  IMAD.IADD R10, R215, 0x1, -R10 ;  /* 0x00000001d70a7824 */ /* 0x000fe200078e0a0a */
[----:B------:R-:W-:Y:S01]  /*7080*/  IADD3 R202, R132, 0x100, RZ ;  /* 0x0000010084ca7810 */ /* 0x000fe20007ffe0ff */
[----:B------:R-:W-:-:S02]  /*7090*/  IMAD.MOV.U32 R50, RZ, RZ, 0x6 ;  /* 0x00000006ff327424 */ /* 0x000fc400078e00ff */
[----:B------:R-:W-:Y:S02]  /*70a0*/  IMAD R10, R87, -0x40, R10 ;  /* 0xffffffc0570a7824 */ /* 0x000fe400078e020a */
[----:B------:R-:W-:Y:S02]  /*70b0*/  IMAD.MOV.U32 R210, RZ, RZ, R206 ;  /* 0x000000ffffd27224 */ /* 0x000fe400078e00ce */
[----:B------:R-:W-:Y:S02]  /*70c0*/  IMAD.MOV.U32 R200, RZ, RZ, 0x5 ;  /* 0x00000005ffc87424 */ /* 0x000fe400078e00ff */
[----:B------:R-:W-:Y:S02]  /*70d0*/  IMAD.MOV.U32 R208, RZ, RZ, R204 ;  /* 0x000000ffffd07224 */ /* 0x000fe400078e00cc */
[C---:B-----5:R-:W-:Y:S02]  /*70e0*/  @!P0 LEA R18, P4, R8.reuse, R14, 0x1 ;  /* 0x0000000e08128211 */ /* 0x060fe400078808ff */
[----:B-123--:R-:W-:-:S02]  /*70f0*/  IADD3 R0, R8, 0x80, RZ ;  /* 0x0000008008007810 */ /* 0x00efc40007ffe0ff */
[----:B------:R-:W-:Y:S02]  /*7100*/  @!P0 LEA.HI.X R19, R8, R15, R21, 0x1, P4 ;  /* 0x0000000f08138211 */ /* 0x000fe400020f0c15 */
[----:B------:R-:W-:Y:S02]  /*7110*/  @!P0 SHF.R.S32.HI R13, RZ, 0x1f, R0 ;  /* 0x0000001fff0d8819 */ /* 0x000fe40000011400 */
[----:B------:R-:W-:Y:S01]  /*7120*/  LOP3.LUT P4, RZ, R197, 0x1, RZ, 0xc0, !PT ;  /* 0x00000001c5ff7812 */ /* 0x000fe2000788c0ff */
[----:B------:R-:W-:Y:S01]  /*7130*/  @!PT LDS RZ, [RZ] ;  /* 0x00000000fffff984 */ /* 0x000fe20000000800 */
[----:B------:R1:W-:Y:S01]  /*7140*/  @!P0 LDGSTS.E.BYPASS.LTC128B.128 [R132+0x1b100], [R18.64], !P2 ;  /* 0x1b10000012848fae */ /* 0x0003e2000d101d46 */
[----:B------:R-:W-:Y:S02]  /*7150*/  ISETP.NE.AND P2, PT, R12, RZ, PT ;  /* 0x000000ff0c00720c */ /* 0x000fe40003f45270 */
[----:B------:R-:W-:-:S04]  /*7160*/  @!P0 SHF.R.S32.HI R12, RZ, 0x1f, R11 ;  /* 0x0000001fff0c8819 */ /* 0x000fc8000001140b */
[----:B------:R-:W-:Y:S02]  /*7170*/  @!P0 LEA.HI R17, R12, R11, RZ, 0x3 ;  /* 0x0000000b0c118211 */ /* 0x000fe400078f18ff */
[----:B------:R-:W-:Y:S02]  /*7180*/  @!P0 LEA.HI R12, R13, R0, RZ, 0x3 ;  /* 0x000000000d0c8211 */ /* 0x000fe400078f18ff */
[----:B------:R-:W-:Y:S02]  /*7190*/  @!P0 LOP3.LUT R17, R17, 0xfffffff8, RZ, 0xc0, !PT ;  /* 0xfffffff811118812 */ /* 0x000fe400078ec0ff */
[----:B------:R-:W-:-:S03]  /*71a0*/  @!P0 LOP3.LUT R12, R12, 0xfffffff8, RZ, 0xc0, !PT ;  /* 0xfffffff80c0c8812 */ /* 0x000fc600078ec0ff */
[----:B------:R-:W-:-:S04]  /*71b0*/  @!P0 IMAD.WIDE R20, R17, 0x2, R14 ;  /* 0x0000000211148825 */ /* 0x000fc800078e020e */
[----:B------:R-:W-:Y:S01]  /*71c0*/  @!P0 IMAD.WIDE R16, R12, 0x2, R14 ;  /* 0x000000020c108825 */ /* 0x000fe200078e020e */
[----:B------:R2:W-:Y:S01]  /*71d0*/  @!P0 LDGSTS.E.BYPASS.LTC128B.128 [R132+0x1f100], [R20.64], !P3 ;  /* 0x1f10000014848fae */ /* 0x0005e2000d901d46 */
[----:B------:R-:W-:Y:S02]  /*71e0*/  SHF.R.S32.HI R12, RZ, 0x1f, R87 ;  /* 0x0000001fff0c7819 */ /* 0x000fe40000011457 */
[----:B------:R-:W-:Y:S01]  /*71f0*/  IMAD.MOV.U32 R15, RZ, RZ, c[0x0][0x1e0] ;  /* 0x00007800ff0f7624 */ /* 0x000fe200078e00ff */
[----:B------:R3:W-:Y:S01]  /*7200*/  @!P0 LDGSTS.E.BYPASS.LTC128B.128 [R132+0x23100], [R16.64], !P2 ;  /* 0x2310000010848fae */ /* 0x0007e2000d101d46 */
[----:B------:R-:W-:Y:S02]  /*7210*/  ISETP.GE.AND P2, PT, R10, 0x1, PT ;  /* 0x000000010a00780c */ /* 0x000fe40003f46270 */
[C---:B------:R-:W-:Y:S01]  /*7220*/  IMAD.SHL.U32 R93, R15.reuse, 0x40, RZ ;  /* 0x000000400f5d7824 */ /* 0x040fe200078e00ff */
[C---:B------:R-:W-:Y:S01]  /*7230*/  SHF.L.U64.HI R94, R15.reuse, R50, c[0x0][0x1e4] ;  /* 0x000079000f5e7619 */ /* 0x040fe20000010232 */
[C---:B------:R-:W-:Y:S01]  /*7240*/  IMAD.SHL.U32 R199, R15.reuse, 0x20, RZ ;  /* 0x000000200fc77824 */ /* 0x040fe200078e00ff */
[----:B------:R-:W0:Y:S01]  /*7250*/  LDGDEPBAR ;  /* 0x00000000000079af */ /* 0x000e220000000000 */
[----:B------:R-:W-:-:S02]  /*7260*/  SHF.L.U64.HI R198, R15, R200, c[0x0][0x1e4] ;  /* 0x000079000fc67619 */ /* 0x000fc400000102c8 */
[----:B------:R-:W-:-:S04]  /*7270*/  IMAD R13, R94, R87, RZ ;  /* 0x000000575e0d7224 */ /* 0x000fc800078e02ff */
[-C--:B------:R-:W-:Y:S02]  /*7280*/  IMAD R13, R12, R93.reuse, R13 ;  /* 0x0000005d0c0d7224 */ /* 0x080fe400078e020d */
[----:B---3--:R-:W-:-:S04]  /*7290*/  IMAD.WIDE.U32 R16, R87, R93, R210 ;  /* 0x0000005d57107225 */ /* 0x008fc800078e00d2 */
[----:B------:R-:W-:Y:S01]  /*72a0*/  IMAD.IADD R13, R17, 0x1, R13 ;  /* 0x00000001110d7824 */ /* 0x000fe200078e020d */
[----:B------:R-:W-:Y:S01]  /*72b0*/  BAR.SYNC.DEFER_BLOCKING 0x0 ;  /* 0x0000000000007b1d */ /* 0x000fe20000010000 */
[----:B--2---:R-:W-:-:S04]  /*72c0*/  @P2 LEA R20, P0, R16, c[0x0][0x1c8], 0x1 ;  /* 0x0000720010142a11 */ /* 0x004fc800078008ff */
[----:B------:R-:W-:Y:S02]  /*72d0*/  @P2 LEA.HI.X R21, R16, c[0x0][0x1cc], R13, 0x1, P0 ;  /* 0x0000730010152a11 */ /* 0x000fe400000f0c0d */
[----:B------:R-:W-:-:S13]  /*72e0*/  ISETP.GT.AND P0, PT, R10, 0x20, PT ;  /* 0x000000200a00780c */ /* 0x000fda0003f04270 */
[----:B------:R-:W-:Y:S01]  /*72f0*/  @P0 IADD3 R14, P3, R199, R16, RZ ;  /* 0x00000010c70e0210 */ /* 0x000fe20007f7e0ff */
[----:B------:R-:W-:Y:S01]  /*7300*/  @!PT LDS RZ, [RZ] ;  /* 0x00000000fffff984 */ /* 0x000fe20000000800 */
[----:B------:R-:W-:Y:S01]  /*7310*/  @!PT LDS RZ, [RZ] ;  /* 0x00000000fffff984 */ /* 0x000fe20000000800 */
[----:B------:R-:W-:Y:S01]  /*7320*/  @!PT LDS RZ, [RZ] ;  /* 0x00000000fffff984 */ /* 0x000fe20000000800 */
[----:B------:R2:W-:Y:S04]  /*7330*/  @P2 LDGSTS.E.BYPASS.LTC128B.128 [R132+0xc100], [R20.64], !P6 ;  /* 0x0c10000014842fae */ /* 0x0005e8000f101d46 */
[----:B------:R-:W-:Y:S01]  /*7340*/  @P0 IMAD.X R13, R198, 0x1, R13, P3 ;  /* 0x00000001c60d0824 */ /* 0x000fe200018e060d */
[C---:B-1----:R-:W-:Y:S01]  /*7350*/  @P0 LEA R18, P3, R14.reuse, c[0x0][0x1c8], 0x1 ;  /* 0x000072000e120a11 */ /* 0x042fe200078608ff */
[----:B------:R2:W-:Y:S03]  /*7360*/  @P2 LDGSTS.E.BYPASS.LTC128B.128 [R132+0xe100], [R20.64+0x80], !P5 ;  /* 0x0e10008014842fae */ /* 0x0005e6000e901d46 */
[----:B------:R-:W-:Y:S01]  /*7370*/  @P0 LEA.HI.X R19, R14, c[0x0][0x1cc], R13, 0x1, P3 ;  /* 0x000073000e130a11 */ /* 0x000fe200018f0c0d */
[----:B------:R-:W-:Y:S01]  /*7380*/  IMAD.MOV.U32 R13, RZ, RZ, c[0x0][0x208] ;  /* 0x00008200ff0d7624 */ /* 0x000fe200078e00ff */
[----:B------:R2:W-:Y:S01]  /*7390*/  @P2 LDGSTS.E.BYPASS.LTC128B.128 [R132+0x10100], [R20.64+0x100], !P4 ;  /* 0x1010010014842fae */ /* 0x0005e2000e101d46 */
[----:B------:R-:W-:-:S02]  /*73a0*/  ISETP.GE.AND P3, PT, R8, c[0x0][0x1d4], PT ;  /* 0x0000750008007a0c */ /* 0x000fc40003f66270 */
[C---:B------:R-:W-:Y:S01]  /*73b0*/  IMAD.SHL.U32 R51, R13.reuse, 0x40, RZ ;  /* 0x000000400d337824 */ /* 0x040fe200078e00ff */
[C---:B------:R-:W-:Y:S01]  /*73c0*/  SHF.L.U64.HI R50, R13.reuse, R50, c[0x0][0x20c] ;  /* 0x000083000d327619 */ /* 0x040fe20000010232 */
[----:B------:R-:W-:Y:S01]  /*73d0*/  IMAD.SHL.U32 R201, R13, 0x20, RZ ;  /* 0x000000200dc97824 */ /* 0x000fe200078e00ff */
[----:B------:R2:W-:Y:S01]  /*73e0*/  @P0 LDGSTS.E.BYPASS.LTC128B.128 [R132+0xd100], [R18.64], !P6 ;  /* 0x0d10000012840fae */ /* 0x0005e2000f101d46 */
[----:B------:R-:W-:Y:S01]  /*73f0*/  IMAD.WIDE.U32 R16, R87, R51, R208 ;  /* 0x0000003357107225 */ /* 0x000fe200078e00d0 */
[----:B------:R-:W-:Y:S02]  /*7400*/  SHF.L.U64.HI R200, R13, R200, c[0x0][0x20c] ;  /* 0x000083000dc87619 */ /* 0x000fe400000102c8 */
[----:B------:R2:W-:Y:S01]  /*7410*/  @P0 LDGSTS.E.BYPASS.LTC128B.128 [R132+0xf100], [R18.64+0x80], !P5 ;  /* 0x0f10008012840fae */ /* 0x0005e2000e901d46 */
[----:B------:R-:W-:Y:S01]  /*7420*/  IMAD R14, R50, R87, RZ ;  /* 0x00000057320e7224 */ /* 0x000fe200078e02ff */
[C---:B------:R-:W-:Y:S01]  /*7430*/  SHF.L.U64.HI R48, R201.reuse, 0x1, R200 ;  /* 0x00000001c9307819 */ /* 0x040fe200000102c8 */
[----:B------:R-:W-:Y:S01]  /*7440*/  IMAD.SHL.U32 R49, R201, 0x2, RZ ;  /* 0x00000002c9317824 */ /* 0x000fe200078e00ff */
[----:B------:R2:W-:Y:S01]  /*7450*/  @P0 LDGSTS.E.BYPASS.LTC128B.128 [R132+0x11100], [R18.64+0x100], !P4 ;  /* 0x1110010012840fae */ /* 0x0005e2000e101d46 */
[----:B------:R-:W-:Y:S01]  /*7460*/  IMAD R12, R12, R51, R14 ;  /* 0x000000330c0c7224 */ /* 0x000fe200078e020e */
[----:B------:R-:W-:-:S02]  /*7470*/  LEA R14, P0, R16, c[0x0][0x1f8], 0x1 ;  /* 0x00007e00100e7a11 */ /* 0x000fc400078008ff */
[----:B------:R-:W-:Y:S01]  /*7480*/  ISETP.GE.AND P2, PT, R11, c[0x0][0x1d4], PT ;  /* 0x000075000b007a0c */ /* 0x000fe20003f46270 */
[----:B------:R-:W-:Y:S01]  /*7490*/  IMAD.IADD R12, R17, 0x1, R12 ;  /* 0x00000001110c7824 */ /* 0x000fe200078e020c */
[----:B------:R-:W0:Y:S04]  /*74a0*/  LDGDEPBAR ;  /* 0x00000000000079af */ /* 0x000e280000000000 */
[----:B------:R-:W-:Y:S02]  /*74b0*/  LEA.HI.X R15, R16, c[0x0][0x1fc], R12, 0x1, P0 ;  /* 0x00007f00100f7a11 */ /* 0x000fe400000f0c0c */
[----:B------:R-:W-:-:S05]  /*74c0*/  IADD3 R12, P0, R49, R14, RZ ;  /* 0x0000000e310c7210 */ /* 0x000fca0007f1e0ff */
[----:B------:R-:W-:Y:S01]  /*74d0*/  IMAD.X R13, R48, 0x1, R15, P0 ;  /* 0x00000001300d7824 */ /* 0x000fe200000e060f */
[C---:B------:R-:W-:Y:S02]  /*74e0*/  ISETP.LT.OR P0, PT, R10.reuse, 0x1, P3 ;  /* 0x000000010a00780c */ /* 0x040fe40001f01670 */
[----:B------:R-:W-:-:S11]  /*74f0*/  ISETP.LT.OR P3, PT, R10, 0x21, P3 ;  /* 0x000000210a00780c */ /* 0x000fd60001f61670 */
[----:B------:R2:W-:Y:S01]  /*7500*/  LDGSTS.E.BYPASS.LTC128B.128 [R132+0x100], [R14.64], !P0 ;  /* 0x001000000e847fae */ /* 0x0005e2000c101d46 */
[C---:B------:R-:W-:Y:S02]  /*7510*/  ISETP.LT.OR P0, PT, R10.reuse, 0x1, P2 ;  /* 0x000000010a00780c */ /* 0x040fe40001701670 */
[----:B------:R-:W-:-:S11]  /*7520*/  ISETP.LT.OR P2, PT, R10, 0x21, P2 ;  /* 0x000000210a00780c */ /* 0x000fd60001741670 */
[----:B------:R2:W-:Y:S01]  /*7530*/  LDGSTS.E.BYPASS.LTC128B.128 [R132+0x2100], [R14.64+0x80], !P0 ;  /* 0x021000800e847fae */ /* 0x0005e2000c101d46 */
[----:B------:R-:W-:-:S04]  /*7540*/  ISETP.GE.AND P0, PT, R0, c[0x0][0x1d4], PT ;  /* 0x0000750000007a0c */ /* 0x000fc80003f06270 */
[C---:B------:R-:W-:Y:S02]  /*7550*/  ISETP.LT.OR P4, PT, R10.reuse, 0x1, P0 ;  /* 0x000000010a00780c */ /* 0x040fe40000781670 */
[----:B------:R-:W-:-:S11]  /*7560*/  ISETP.LT.OR P0, PT, R10, 0x21, P0 ;  /* 0x000000210a00780c */ /* 0x000fd60000701670 */
[----:B------:R2:W-:Y:S01]  /*7570*/  LDGSTS.E.BYPASS.LTC128B.128 [R132+0x4100], [R14.64+0x100], !P4 ;  /* 0x041001000e847fae */ /* 0x0005e2000e101d46 */
[----:B------:R-:W-:-:S03]  /*7580*/  LOP3.LUT P4, RZ, R197, 0x1, RZ, 0xc0, !PT ;  /* 0x00000001c5ff7812 */ /* 0x000fc6000788c0ff */
[----:B------:R2:W-:Y:S04]  /*7590*/  LDGSTS.E.BYPASS.LTC128B.128 [R132+0x1100], [R12.64], !P3 ;  /* 0x011000000c847fae */ /* 0x0005e8000d901d46 */
[----:B------:R2:W-:Y:S01]  /*75a0*/  LDGSTS.E.BYPASS.LTC128B.128 [R132+0x3100], [R12.64+0x80], !P2 ;  /* 0x031000800c847fae */ /* 0x0005e2000d101d46 */
[----:B------:R-:W-:-:S03]  /*75b0*/  ISETP.GE.AND P2, PT, R95, 0x2, PT ;  /* 0x000000025f00780c */ /* 0x000fc60003f46270 */
        /* <DEDUP_REMOVED lines=8> */
[----:B--2---:R-:W-:-:S03]  /*7640*/  LEA R12, P0, R10, c[0x0][0x1c8], 0x1 ;  /* 0x000072000a0c7a11 */ /* 0x004fc600078008ff */
        /* <DEDUP_REMOVED lines=10> */
.L_x_1216:
[----:B------:R-:W-:Y:S01]  /*76f0*/  ISETP.LT.AND P0, PT, RZ, c[0x0][0x27c], PT ;  /* 0x00009f00ff007a0c */ /* 0x000fe20003f01270 */
[----:B------:R-:W0:Y:S01]  /*7700*/  LDGDEPBAR ;  /* 0x00000000000079af */ /* 0x000e220000000000 */
[----:B------:R-:W-:Y:S01]  /*7710*/  IMAD R0, R86, 0x400, R3 ;  /* 0x0000040056007824 */ /* 0x000fe200078e0203 */
[----:B------:R-:W-:-:S10]  /*7720*/  ISETP.NE.AND P3, PT, R216, 0x1, PT ;  /* 0x00000001d800780c */ /* 0x000fd40003f65270 */
[----:B------:R-:W-:Y:S05]  /*7730*/  @P0 BRA `(.L_x_1217) ;  /* 0x0000002000000947 */ /* 0x000fea0003800000 */
[----:B------:R-:W-:-:S04]  /*7740*/  DEPBAR.LE SB0, 0x3 ;  /* 0x000080c00000791a */ /* 0x000fc80000000000 */
[----:B------:R-:W-:Y:S05]  /*7750*/  BRA `(.L_x_1218) ;  /* 0x00006de000007947 */ /* 0x000fea0003800000 */
.L_x_1217:
[----:B------:R-:W-:Y:S01]  /*7760*/  ULDC.U8 UR4, c[0x0][0x298] ;  /* 0x0000a60000047ab9 */ /* 0x000fe20000000000 */
[----:B------:R-:W-:Y:S01]  /*7770*/  SHF.R.S32.HI R8, RZ, 0x1f, R85 ;  /* 0x0000001fff087819 */ /* 0x000fe20000011455 */
[----:B--2---:R-:W-:Y:S01]  /*7780*/  IMAD.WIDE.U32 R14, R85, c[0x0][0x280], RZ ;  /* 0x0000a000550e7a25 */ /* 0x004fe200078e00ff */
[----:B------:R-:W-:Y:S01]  /*7790*/  ISETP.NE.AND P0, PT, RZ, UR4, PT ;  /* 0x00000004ff007c0c */ /* 0x000fe2000bf05270 */
[----:B------:R-:W-:Y:S01]  /*77a0*/  BSSY B2, `(.L_x_1218) ;  /* 0x00006d9000027945 */ /* 0x000fe20003800000 */
[-C--:B------:R-:W-:Y:S01]  /*77b0*/  LEA.HI R53, R7, R84.reuse, RZ, 0x2 ;  /* 0x0000005407357211 */ /* 0x080fe200078f10ff */
[C---:B-1----:R-:W-:Y:S02]  /*77c0*/  IMAD R10, R8.reuse, c[0x0][0x280], RZ ;  /* 0x0000a000080a7a24 */ /* 0x042fe400078e02ff */
        /* <DEDUP_REMOVED lines=34> */
[----:B----4-:R1:W2:Y:S01]  /*79f0*/  SHFL.IDX PT, R22, R14, RZ, 0x1c1f ;  /* 0x001c1fff0e167589 */ /* 0x0102a200000e0000 */
        /* <DEDUP_REMOVED lines=78> */
.L_x_1221:
[----:B--2---:R-:W-:Y:S05]  /*7ee0*/  BSYNC B0 ;  /* 0x0000000000007941 */ /* 0x004fea0003800000 */
.L_x_1220:
        /* <DEDUP_REMOVED lines=117> */
.L_x_1223:
[----:B--2---:R-:W-:Y:S05]  /*8640*/  BSYNC B0 ;  /* 0x0000000000007941 */ /* 0x004fea0003800000 */
.L_x_1222:
        /* <DEDUP_REMOVED lines=11> */
[----:B------:R-:W-:-:S04]  /*8700*/  IMAD.IADD R8, R53, 0x1, -R8 ;  /* 0x0000000135087824 */ /* 0x000fc800078e0a08 */
        /* <DEDUP_REMOVED lines=12> */
[----:B----4-:R-:W-:Y:S01]  /*87d0*/  LOP3.LUT R15, R57, R10, RZ, 0x3c, !PT ;  /* 0x0000000a390f7212 */ /* 0x010fe200078e3cff */
        /* <DEDUP_REMOVED lines=10> */
[----:B------:R-:W-:-:S02]  /*8880*/  IMAD R15, R86, 0x200, R15 ;  /* 0x00000200560f7824 */ /* 0x000fc400078e020f */
[----:B------:R-:W-:Y:S01]  /*8890*/  IMAD.MOV.U32 R8, RZ, RZ, R30 ;  /* 0x000000ffff087224 */ /* 0x000fe200078e001e */
[----:B------:R-:W-:Y:S01]  /*88a0*/  PRMT R29, R10, 0x5410, R11 ;  /* 0x000054100a1d7816 */ /* 0x000fe2000000000b */
[----:B------:R-:W-:Y:S01]  /*88b0*/  IMAD.MOV.U32 R11, RZ, RZ, R60 ;  /* 0x000000ffff0b7224 */ /* 0x000fe200078e003c */
[C---:B------:R-:W-:Y:S01]  /*88c0*/  IADD3 R12, R15.reuse, 0x20, RZ ;  /* 0x000000200f0c7810 */ /* 0x040fe20007ffe0ff */
[----:B------:R-:W-:Y:S01]  /*88d0*/  IMAD.MOV.U32 R10, RZ, RZ, R61 ;  /* 0x000000ffff0a7224 */ /* 0x000fe200078e003d */
[----:B------:R-:W-:Y:S02]  /*88e0*/  @P0 IADD3 R12, R15, -0x20, RZ ;  /* 0xffffffe00f0c0810 */ /* 0x000fe40007ffe0ff */
[----:B------:R-:W-:Y:S02]  /*88f0*/  ISETP.GE.AND P0, PT, R53, R44, PT ;  /* 0x0000002c3500720c */ /* 0x000fe40003f06270 */
        /* <DEDUP_REMOVED lines=15> */
[----:B------:R-:W-:Y:S02]  /*89f0*/  IMAD.MOV.U32 R11, RZ, RZ, R43 ;  /* 0x000000ffff0b7224 */ /* 0x000fe400078e002b */
[----:B------:R-:W-:-:S03]  /*8a00*/  IMAD.MOV.U32 R10, RZ, RZ, R54 ;  /* 0x000000ffff0a7224 */ /* 0x000fc600078e0036 */
[----:B------:R-:W-:Y:S02]  /*8a10*/  PRMT R35, R35, 0x5410, R11 ;  /* 0x0000541023237816 */ /* 0x000fe4000000000b */
[----:B------:R-:W-:Y:S01]  /*8a20*/  PRMT R41, R8, 0x5410, R10 ;  /* 0x0000541008297816 */ /* 0x000fe2000000000a */
[----:B------:R-:W-:Y:S05]  /*8a30*/  @P0 BRA `(.L_x_1225) ;  /* 0x0000117000000947 */ /* 0x000fea0003800000 */
[----:B------:R-:W-:Y:S01]  /*8a40*/  ISETP.GE.AND P0, PT, R83, c[0x0][0x27c], PT ;  /* 0x00009f0053007a0c */ /* 0x000fe20003f06270 */
[----:B------:R-:W-:-:S12]  /*8a50*/  BSSY B0, `(.L_x_1226) ;  /* 0x000002c000007945 */ /* 0x000fd80003800000 */
[----:B------:R-:W-:Y:S05]  /*8a60*/  @P0 BRA `(.L_x_1227) ;  /* 0x000002a000000947 */ /* 0x000fea0003800000 */
[----:B------:R-:W1:Y:S01]  /*8a70*/  LDS.128 R8, [R15] ;  /* 0x000000000f087984 */ /* 0x000e620000000c00 */
[--C-:B------:R-:W-:Y:S01]  /*8a80*/  SHF.R.U32.HI R85, RZ, 0x10, R89.reuse ;  /* 0x00000010ff557819 */ /* 0x100fe20000011659 */
[--C-:B------:R-:W-:Y:S01]  /*8a90*/  HADD2.F32 R98, -RZ, R75.reuse.H1_H1 ;  /* 0x3000004bff627230 */ /* 0x100fe20000004100 */
[----:B------:R-:W-:Y:S01]  /*8aa0*/  SHF.R.U64 R82, R88, 0x10, R89 ;  /* 0x0000001058527819 */ /* 0x000fe20000001259 */
[----:B------:R-:W-:Y:S01]  /*8ab0*/  HADD2.F32 R75, -RZ, R75.H0_H0 ;  /* 0x2000004bff4b7230 */ /* 0x000fe20000004100 */
[--C-:B------:R-:W-:Y:S01]  /*8ac0*/  SHF.R.U32.HI R81, RZ, 0x10, R91.reuse ;  /* 0x00000010ff517819 */ /* 0x100fe2000001165b */
[----:B------:R-:W-:Y:S01]  /*8ad0*/  HADD2.F32 R85, -RZ, R85.H0_H0 ;  /* 0x20000055ff557230 */ /* 0x000fe20000004100 */
[----:B------:R-:W-:Y:S01]  /*8ae0*/  SHF.R.U64 R57, R90, 0x10, R91 ;  /* 0x000000105a397819 */ /* 0x000fe2000000125b */
[----:B------:R-:W-:Y:S02]  /*8af0*/  HADD2.F32 R82, -RZ, R82.H0_H0 ;  /* 0x20000052ff527230 */ /* 0x000fe40000004100 */
[----:B------:R-:W-:-:S02]  /*8b00*/  HADD2.F32 R102, -RZ, R81.H0_H0 ;  /* 0x20000051ff667230 */ /* 0x000fc40000004100 */
[----:B------:R-:W-:Y:S02]  /*8b10*/  HADD2.F32 R99, -RZ, R80.H1_H1 ;  /* 0x30000050ff637230 */ /* 0x000fe40000004100 */
        /* <DEDUP_REMOVED lines=31> */
.L_x_1227:
[----:B------:R-:W-:Y:S05]  /*8d10*/  BSYNC B0 ;  /* 0x0000000000007941 */ /* 0x000fea0003800000 */
.L_x_1226:
        /* <DEDUP_REMOVED lines=45> */
[----:B------:R1:W-:Y:S02]  /*8ff0*/  STS.128 [R12], R8 ;  /* 0x000000080c007388 */ /* 0x0003e40000000c00 */
.L_x_1229:
[----:B------:R-:W-:Y:S05]  /*9000*/  BSYNC B0 ;  /* 0x0000000000007941 */ /* 0x000fea0003800000 */
.L_x_1228:
        /* <DEDUP_REMOVED lines=46> */
.L_x_1231:
[----:B------:R-:W-:Y:S05]  /*92f0*/  BSYNC B0 ;  /* 0x0000000000007941 */ /* 0x000fea0003800000 */
.L_x_1230:
        /* <DEDUP_REMOVED lines=46> */
.L_x_1233:
[----:B------:R-:W-:Y:S05]  /*95e0*/  BSYNC B0 ;  /* 0x0000000000007941 */ /* 0x000fea0003800000 */
.L_x_1232:
        /* <DEDUP_REMOVED lines=36> */
[C---:B------:R-:W-:Y:S02]  /*9830*/  FMUL.FTZ R56, R69.reuse, R56 ;  /* 0x0000003845387220 */ /* 0x040fe40000410000 */
[----:B------:R-:W-:Y:S01]  /*9840*/  FFMA.FTZ R57, R8, R59, -R57 ;  /* 0x0000003b08397223 */ /* 0x000fe20000010839 */
        /* <DEDUP_REMOVED lines=8> */
.L_x_1235:
[----:B------:R-:W-:Y:S05]  /*98d0*/  BSYNC B0 ;  /* 0x0000000000007941 */ /* 0x000fea0003800000 */
.L_x_1234:
[----:B-1----:R-:W-:-:S04]  /*98e0*/  IADD3 R8, R83, 0x50, RZ ;  /* 0x0000005053087810 */ /* 0x002fc80007ffe0ff */
        /* <DEDUP_REMOVED lines=44> */
.L_x_1225:
[----:B------:R-:W-:Y:S05]  /*9bb0*/  BSYNC B1 ;  /* 0x0000000000017941 */ /* 0x000fea0003800000 */
.L_x_1224:
        /* <DEDUP_REMOVED lines=48> */
.L_x_1238:
[----:B------:R-:W-:Y:S05]  /*9ec0*/  BSYNC B0 ;  /* 0x0000000000007941 */ /* 0x000fea0003800000 */
.L_x_1237:
        /* <DEDUP_REMOVED lines=46> */
.L_x_1240:
[----:B------:R-:W-:Y:S05]  /*a1b0*/  BSYNC B0 ;  /* 0x0000000000007941 */ /* 0x000fea0003800000 */
.L_x_1239:
        /* <DEDUP_REMOVED lines=46> */
.L_x_1242:
[----:B------:R-:W-:Y:S05]  /*a4a0*/  BSYNC B0 ;  /* 0x0000000000007941 */ /* 0x000fea0003800000 */
.L_x_1241:
        /* <DEDUP_REMOVED lines=46> */
.L_x_1244:
[----:B------:R-:W-:Y:S05]  /*a790*/  BSYNC B0 ;  /* 0x0000000000007941 */ /* 0x000fea0003800000 */
.L_x_1243:
        /* <DEDUP_REMOVED lines=46> */
.L_x_1246:
[----:B------:R-:W-:Y:S05]  /*aa80*/  BSYNC B0 ;  /* 0x0000000000007941 */ /* 0x000fea0003800000 */
.L_x_1245:
        /* <DEDUP_REMOVED lines=46> */
.L_x_1219:
        /* <DEDUP_REMOVED lines=43> */
[----:B--234-:R-:W-:-:S04]  /*b020*/  @!P0 IMAD.WIDE R22, R57, 0x2, R20 ;  /* 0x0000000239168825 */ /* 0x01cfc800078e0214 */
[----:B-1----:R-:W-:Y:S01]  /*b030*/  @!P0 IMAD.WIDE R24, R57, 0x2, R16 ;  /* 0x0000000239188825 */ /* 0x002fe200078e0210 */
        /* <DEDUP_REMOVED lines=27> */
.L_x_1248:
[----:B------:R-:W-:Y:S05]  /*b1f0*/  BSYNC B0 ;  /* 0x0000000000007941 */ /* 0x000fea0003800000 */
.L_x_1247:
        /* <DEDUP_REMOVED lines=90> */
.L_x_1250:
[----:B-1--4-:R-:W-:Y:S05]  /*b7a0*/  BSYNC B0 ;  /* 0x0000000000007941 */ /* 0x012fea0003800000 */
.L_x_1249:
        /* <DEDUP_REMOVED lines=62> */
[----:B------:R-:W-:Y:S02]  /*bb90*/  LOP3.LUT R8, R12, 0x38, R8, 0xf8, !PT ;  /* 0x000000380c087812 */ /* 0x000fe400078ef808 */
        /* <DEDUP_REMOVED lines=91> */
.L_x_1254:
[----:B------:R-:W-:Y:S05]  /*c150*/  BSYNC B0 ;  /* 0x0000000000007941 */ /* 0x000fea0003800000 */
.L_x_1253:
        /* <DEDUP_REMOVED lines=20> */
[----:B------:R-:W-:Y:S02]  /*c2a0*/  LOP3.LUT R11, R11, 0x7fffe000, RZ, 0xc0, !PT ;  /* 0x7fffe0000b0b7812 */ /* 0x000fe400078ec0ff */
[----:B------:R-:W-:Y:S01]  /*c2b0*/  LEA.HI R13, R13, R8, RZ, 0x3 ;  /* 0x000000080d0d7211 */ /* 0x000fe200078f18ff */
[----:B------:R-:W-:Y:S01]  /*c2c0*/  IMAD.SHL.U32 R8, R8, 0x8, RZ ;  /* 0x0000000808087824 */ /* 0x000fe200078e00ff */
[----:B------:R-:W-:Y:S02]  /*c2d0*/  LOP3.LUT R15, R9, 0x38, R10, 0xf8, !PT ;  /* 0x00000038090f7812 */ /* 0x000fe400078ef80a */
[----:B------:R-:W-:Y:S02]  /*c2e0*/  SHF.L.U32 R13, R13, 0xa, RZ ;  /* 0x0000000a0d0d7819 */ /* 0x000fe400000006ff */
[----:B------:R-:W-:-:S02]  /*c2f0*/  SHF.R.U32.HI R10, RZ, 0x3, R9 ;  /* 0x00000003ff0a7819 */ /* 0x000fc40000011609 */
[C---:B------:R-:W-:Y:S02]  /*c300*/  LEA R12, R86.reuse, R11, 0x9 ;  /* 0x0000000b560c7211 */ /* 0x040fe400078e48ff */
[----:B------:R-:W-:Y:S02]  /*c310*/  LOP3.LUT R11, R9, 0x38, R8, 0xf8, !PT ;  /* 0x00000038090b7812 */ /* 0x000fe400078ef808 */
[----:B------:R-:W-:Y:S02]  /*c320*/  LOP3.LUT R9, R13, 0x7fffe000, RZ, 0xc0, !PT ;  /* 0x7fffe0000d097812 */ /* 0x000fe400078ec0ff */
[-C--:B------:R-:W-:Y:S02]  /*c330*/  LOP3.LUT R15, R15, R10.reuse, RZ, 0x3c, !PT ;  /* 0x0000000a0f0f7212 */ /* 0x080fe400078e3cff */
        /* <DEDUP_REMOVED lines=84> */
.L_x_1256:
[----:B------:R-:W-:Y:S05]  /*c880*/  BSYNC B0 ;  /* 0x0000000000007941 */ /* 0x000fea0003800000 */
.L_x_1255:
        /* <DEDUP_REMOVED lines=113> */
.L_x_1252:
[----:B------:R-:W-:Y:S05]  /*cfa0*/  BSYNC B1 ;  /* 0x0000000000017941 */ /* 0x000fea0003800000 */
.L_x_1251:
        /* <DEDUP_REMOVED lines=111> */
.L_x_1258:
[----:B------:R-:W-:Y:S05]  /*d6a0*/  BSYNC B0 ;  /* 0x0000000000007941 */ /* 0x000fea0003800000 */
.L_x_1257:
        /* <DEDUP_REMOVED lines=116> */
.L_x_1260:
[----:B------:R-:W-:Y:S05]  /*ddf0*/  BSYNC B0 ;  /* 0x0000000000007941 */ /* 0x000fea0003800000 */
.L_x_1259:
[----:B-1----:R-:W-:-:S04]  /*de00*/  IADD3 R14, R57, 0x40, RZ ;  /* 0x00000040390e7810 */ /* 0x002fc80007ffe0ff */
[----:B------:R-:W-:-:S13]  /*de10*/  ISETP.GE.AND P0, PT, R14, c[0x0][0x27c], PT ;  /* 0x00009f000e007a0c */ /* 0x000fda0003f06270 */
[----:B------:R-:W-:Y:S05]  /*de20*/  @P0 BRA `(.L_x_1236) ;  /* 0x0000070000000947 */ /* 0x000fea0003800000 */
[----:B------:R-:W-:Y:S01]  /*de30*/  SHF.R.S32.HI R13, RZ, 0x1f, R14 ;  /* 0x0000001fff0d7819 */ /* 0x000fe2000001140e */
[----:B------:R-:W-:Y:S01]  /*de40*/  IMAD.MOV.U32 R11, RZ, RZ, c[0x0][0x27c] ;  /* 0x00009f00ff0b7624 */ /* 0x000fe200078e00ff */
[----:B------:R-:W-:Y:S01]  /*de50*/  SHF.R.S32.HI R8, RZ, 0x1f, R53 ;  /* 0x0000001fff087819 */ /* 0x000fe20000011435 */
[----:B------:R-:W-:Y:S01]  /*de60*/  IMAD.SHL.U32 R12, R53, 0x40, RZ ;  /* 0x00000040350c7824 */ /* 0x000fe200078e00ff */
[----:B------:R-:W-:Y:S01]  /*de70*/  LEA.HI R9, R13, R14, RZ, 0x3 ;  /* 0x0000000e0d097211 */ /* 0x000fe200078f18ff */
[----:B------:R-:W-:Y:S01]  /*de80*/  HADD2.F32 R37, -RZ, R56.H0_H0 ;  /* 0x20000038ff257230 */ /* 0x000fe20000004100 */
[----:B------:R-:W-:Y:S01]  /*de90*/  LEA.HI R8, R8, R53, RZ, 0x3 ;  /* 0x0000003508087211 */ /* 0x000fe200078f18ff */
[--C-:B------:R-:W-:Y:S01]  /*dea0*/  HADD2.F32 R38, -RZ, R52.reuse.H0_H0 ;  /* 0x20000034ff267230 */ /* 0x100fe20000004100 */
[----:B------:R-:W-:Y:S01]  /*deb0*/  SHF.R.S32.HI R10, RZ, 0x3, R9 ;  /* 0x00000003ff0a7819 */ /* 0x000fe20000011409 */
[--C-:B------:R-:W-:Y:S01]  /*dec0*/  HADD2.F32 R42, -RZ, R55.reuse.H0_H0 ;  /* 0x20000037ff2a7230 */ /* 0x100fe20000004100 */
[----:B------:R-:W-:Y:S01]  /*ded0*/  LOP3.LUT R12, R12, 0x1c0, RZ, 0xc0, !PT ;  /* 0x000001c00c0c7812 */ /* 0x000fe200078ec0ff */
[----:B------:R-:W-:Y:S01]  /*dee0*/  IMAD.SHL.U32 R8, R8, 0x40, RZ ;  /* 0x0000004008087824 */ /* 0x000fe200078e00ff */
[----:B------:R-:W-:Y:S01]  /*def0*/  LEA.HI R11, R11, R10, RZ, 0x1d ;  /* 0x0000000a0b0b7211 */ /* 0x000fe200078fe8ff */
[----:B------:R-:W-:Y:S01]  /*df00*/  HADD2.F32 R52, -RZ, R52.H1_H1 ;  /* 0x30000034ff347230 */ /* 0x000fe20000004100 */
[----:B------:R-:W-:Y:S01]  /*df10*/  LEA.HI R13, R13, R14, RZ, 0x6 ;  /* 0x0000000e0d0d7211 */ /* 0x000fe200078f30ff */
[----:B------:R-:W-:Y:S01]  /*df20*/  HADD2.F32 R55, -RZ, R55.H1_H1 ;  /* 0x30000037ff377230 */ /* 0x000fe20000004100 */
        /* <DEDUP_REMOVED lines=41> */
[----:B------:R-:W-:Y:S02]  /*e1c0*/  HADD2.F32 R11, -RZ, R11.H1_H1 ;  /* 0x3000000bff0b7230 */ /* 0x000fe40000004100 */
        /* <DEDUP_REMOVED lines=27> */
[----:B------:R-:W-:-:S02]  /*e380*/  FMUL.FTZ R28, R13, R44 ;  /* 0x0000002c0d1c7220 */ /* 0x000fc40000410000 */
[----:B------:R-:W-:Y:S02]  /*e390*/  FMUL.FTZ R23, R27, R20 ;  /* 0x000000141b177220 */ /* 0x000fe40000410000 */
[-C--:B------:R-:W-:Y:S02]  /*e3a0*/  FMUL.FTZ R8, R14, R31.reuse ;  /* 0x0000001f0e087220 */ /* 0x080fe40000410000 */
[----:B------:R-:W-:Y:S02]  /*e3b0*/  FMUL.FTZ R44, R9, R44 ;  /* 0x0000002c092c7220 */ /* 0x000fe40000410000 */
[----:B------:R-:W-:Y:S02]  /*e3c0*/  FMUL.FTZ R20, R34, R20 ;  /* 0x0000001422147220 */ /* 0x000fe40000410000 */
[----:B------:R-:W-:Y:S02]  /*e3d0*/  FMUL.FTZ R31, R10, R31 ;  /* 0x0000001f0a1f7220 */ /* 0x000fe40000410000 */
        /* <DEDUP_REMOVED lines=21> */
.L_x_1236:
[----:B------:R-:W-:Y:S05]  /*e530*/  BSYNC B2 ;  /* 0x0000000000027941 */ /* 0x000fea0003800000 */
.L_x_1218:
[----:B------:R-:W-:-:S04]  /*e540*/  DEPBAR.LE SB0, 0x2 ;  /* 0x000080800000791a */ /* 0x000fc80000000000 */
[----:B------:R-:W-:Y:S01]  /*e550*/  IADD3 R217, R95, -0x2, RZ ;  /* 0xfffffffe5fd97810 */ /* 0x000fe20007ffe0ff */
[----:B------:R-:W-:Y:S01]  /*e560*/  IMAD.SHL.U32 R36, R0, 0x2, RZ ;  /* 0x0000000200247824 */ /* 0x000fe200078e00ff */
[----:B------:R-:W-:Y:S01]  /*e570*/  BAR.SYNC.DEFER_BLOCKING 0x0 ;  /* 0x0000000000007b1d */ /* 0x000fe20000010000 */
[----:B------:R-:W-:Y:S01]  /*e580*/  IMAD.SHL.U32 R187, R5, 0x2, RZ ;  /* 0x0000000205bb7824 */ /* 0x000fe200078e00ff */
[----:B-1----:R-:W-:Y:S01]  /*e590*/  @P2 SHF.R.S32.HI R8, RZ, 0x1f, R217 ;  /* 0x0000001fff082819 */ /* 0x002fe200000114d9 */
[----:B------:R-:W-:Y:S01]  /*e5a0*/  @P2 IMAD R50, R50, R217, RZ ;  /* 0x000000d932322224 */ /* 0x000fe200078e02ff */
[----:B------:R-:W-:Y:S01]  /*e5b0*/  LEA R189, R0, 0x18100, 0x1 ;  /* 0x0001810000bd7811 */ /* 0x000fe200078e08ff */
[-C--:B------:R-:W-:Y:S01]  /*e5c0*/  @P2 IMAD.WIDE.U32 R10, R217, R51.reuse, R208 ;  /* 0x00000033d90a2225 */ /* 0x080fe200078e00d0 */
[----:B------:R-:W-:Y:S01]  /*e5d0*/  LEA.HI R7, R7, R84, RZ, 0x2 ;  /* 0x0000005407077211 */ /* 0x000fe200078f10ff */
[----:B------:R-:W-:Y:S02]  /*e5e0*/  UMOV UR5, 0x1 ;  /* 0x0000000100057882 */ /* 0x000fe40000000000 */
[----:B------:R-:W-:Y:S01]  /*e5f0*/  @P2 IMAD R8, R8, R51, R50 ;  /* 0x0000003308082224 */ /* 0x000fe200078e0232 */
[----:B------:R-:W-:Y:S01]  /*e600*/  @P2 LEA R34, P0, R10, c[0x0][0x1f8], 0x1 ;  /* 0x00007e000a222a11 */ /* 0x000fe200078008ff */
[----:B------:R-:W-:Y:S01]  /*e610*/  IMAD.MOV.U32 R188, RZ, RZ, 0x20 ;  /* 0x00000020ffbc7424 */ /* 0x000fe200078e00ff */
[----:B------:R-:W-:Y:S01]  /*e620*/  LOP3.LUT R7, R7, 0xfffffffc, RZ, 0xc0, !PT ;  /* 0xfffffffc07077812 */ /* 0x000fe200078ec0ff */
[----:B------:R-:W-:-:S02]  /*e630*/  @P2 IMAD.IADD R8, R11, 0x1, R8 ;  /* 0x000000010b082824 */ /* 0x000fc400078e0208 */
[----:B------:R-:W-:Y:S02]  /*e640*/  IMAD.SHL.U32 R186, R2, 0x2, RZ ;  /* 0x0000000202ba7824 */ /* 0x000fe400078e00ff */
[----:B------:R-:W-:Y:S01]  /*e650*/  IMAD.MOV.U32 R0, RZ, RZ, 0x40 ;  /* 0x00000040ff007424 */ /* 0x000fe200078e00ff */
[----:B------:R-:W-:Y:S01]  /*e660*/  @P2 LEA.HI.X R35, R10, c[0x0][0x1fc], R8, 0x1, P0 ;  /* 0x00007f000a232a11 */ /* 0x000fe200000f0c08 */
[----:B------:R-:W-:Y:S01]  /*e670*/  IMAD.IADD R5, R189, 0x1, R186 ;  /* 0x00000001bd057824 */ /* 0x000fe200078e02ba */
[----:B------:R-:W-:Y:S01]  /*e680*/  @P2 IADD3 R32, P0, R49, R34, RZ ;  /* 0x0000002231202210 */ /* 0x000fe20007f1e0ff */
[----:B------:R-:W-:Y:S01]  /*e690*/  IMAD R185, R4, 0x2, R189 ;  /* 0x0000000204b97824 */ /* 0x000fe200078e02bd */
[----:B------:R-:W-:Y:S01]  /*e6a0*/  SEL R191, R0, 0xffffffc0, !P1 ;  /* 0xffffffc000bf7807 */ /* 0x000fe20004800000 */
[----:B------:R-:W-:Y:S01]  /*e6b0*/  IMAD R184, R4, 0x2, R5 ;  /* 0x0000000204b87824 */ /* 0x000fe200078e0205 */
[----:B------:R-:W-:Y:S01]  /*e6c0*/  LDSM.16.M88.4 R36, [R36+0x18100] ;  /* 0x018100002424783b */ /* 0x000fe20000000200 */
[----:B------:R-:W-:Y:S01]  /*e6d0*/  @P2 IMAD.X R33, R48, 0x1, R35, P0 ;  /* 0x0000000130212824 */ /* 0x000fe200000e0623 */
[----:B------:R-:W-:Y:S01]  /*e6e0*/  LOP3.LUT P0, RZ, R219, 0x2, RZ, 0xc0, !PT ;  /* 0x00000002dbff7812 */ /* 0x000fe2000780c0ff */
[----:B------:R-:W-:Y:S01]  /*e6f0*/  IMAD.IADD R85, R187, 0x1, R191 ;  /* 0x00000001bb557824 */ /* 0x000fe200078e02bf */
[----:B--2---:R-:W1:Y:S01]  /*e700*/  LDSM.16.M88.4 R16, [R187+0xc100] ;  /* 0x00c10000bb10783b */ /* 0x004e620000000200 */
[----:B------:R-:W-:Y:S01]  /*e710*/  IMAD.SHL.U32 R135, R3, 0x2, RZ ;  /* 0x0000000203877824 */ /* 0x000fe200078e00ff */
[----:B------:R-:W-:-:S02]  /*e720*/  SEL R188, R188, 0xffffffe0, !P0 ;  /* 0xffffffe0bcbc7807 */ /* 0x000fc40004000000 */
[----:B------:R-:W2:Y:S01]  /*e730*/  LDSM.16.M88.4 R60, [R187+0xc900] ;  /* 0x00c90000bb3c783b */ /* 0x000ea20000000200 */
[--C-:B------:R-:W-:Y:S02]  /*e740*/  IMAD R134, R4, 0x2, R135.reuse ;  /* 0x0000000204867824 */ /* 0x100fe400078e0287 */
[----:B------:R-:W-:Y:S01]  /*e750*/  IMAD.IADD R2, R187, 0x1, R188 ;  /* 0x00000001bb027824 */ /* 0x000fe200078e02bc */
[----:B------:R-:W-:Y:S01]  /*e760*/  LDSM.16.M88.4 R44, [R5] ;  /* 0x00000000052c783b */ /* 0x000fe20000000200 */
[C---:B------:R-:W-:Y:S02]  /*e770*/  IMAD.IADD R165, R186.reuse, 0x1, R134 ;  /* 0x00000001baa57824 */ /* 0x040fe400078e0286 */
[----:B------:R-:W-:Y:S01]  /*e780*/  IMAD.IADD R0, R191, 0x1, R2 ;  /* 0x00000001bf007824 */ /* 0x000fe200078e0202 */
[----:B------:R-:W3:Y:S01]  /*e790*/  LDSM.16.M88.4 R8, [R2+0xc100] ;  /* 0x00c100000208783b */ /* 0x000ee20000000200 */
[----:B------:R-:W-:-:S03]  /*e7a0*/  IMAD.IADD R173, R186, 0x1, R135 ;  /* 0x00000001baad7824 */ /* 0x000fc600078e0287 */
[----:B------:R-:W5:Y:S01]  /*e7b0*/  LDSM.16.M88.4 R52, [R187+0xd100] ;  /* 0x00d10000bb34783b */ /* 0x000f620000000200 */
[----:B------:R-:W-:-:S03]  /*e7c0*/  IMAD R4, R4, 0x2, R173 ;  /* 0x0000000204047824 */ /* 0x000fc600078e02ad */
[----:B------:R-:W4:Y:S04]  /*e7d0*/  LDSM.16.M88.4 R28, [R187+0xd900] ;  /* 0x00d90000bb1c783b */ /* 0x000f280000000200 */
[----:B------:R-:W3:Y:S04]  /*e7e0*/  LDSM.16.M88.4 R76, [R2+0xc900] ;  /* 0x00c90000024c783b */ /* 0x000ee80000000200 */
[----:B------:R-:W-:Y:S04]  /*e7f0*/  LDSM.16.M88.4 R72, [R2+0xd100] ;  /* 0x00d100000248783b */ /* 0x000fe80000000200 */
[----:B------:R-:W-:Y:S04]  /*e800*/  LDSM.16.M88.4 R68, [R2+0xd900] ;  /* 0x00d900000244783b */ /* 0x000fe80000000200 */
[----:B------:R-:W-:Y:S01]  /*e810*/  @!PT LDS RZ, [RZ] ;  /* 0x00000000fffff984 */ /* 0x000fe20000000800 */
[----:B------:R-:W-:Y:S01]  /*e820*/  @!PT LDS RZ, [RZ] ;  /* 0x00000000fffff984 */ /* 0x000fe20000000800 */
[----:B------:R-:W-:Y:S01]  /*e830*/  @!PT LDS RZ, [RZ] ;  /* 0x00000000fffff984 */ /* 0x000fe20000000800 */
[----:B------:R3:W-:Y:S01]  /*e840*/  @P2 LDGSTS.E.BYPASS.LTC128B.128 [R132+0x6100], [R34.64], !P6 ;  /* 0x0610000022842fae */ /* 0x0007e2000f101d46 */
[C---:B-1--4-:R-:W-:Y:S03]  /*e850*/  HMMA.16816.F32 R20, R36.reuse, R16, RZ ;  /* 0x000000102414723c */ /* 0x052fe600000018ff */
        /* <DEDUP_REMOVED lines=8> */
[----:B------:R-:W-:Y:S03]  /*e8e0*/  HMMA.16816.F32 R60, R36, R62, RZ ;  /* 0x0000003e243c723c */ /* 0x000fe600000018ff */
[----:B------:R-:W2:Y:S04]  /*e8f0*/  LDSM.16.M88.4 R12, [R85+0xc100] ;  /* 0x00c10000550c783b */ /* 0x000ea80000000200 */
[----:B------:R-:W4:Y:S01]  /*e900*/  LDSM.16.M88.4 R80, [R85+0xc900] ;  /* 0x00c900005550783b */ /* 0x000f220000000200 */
[----:B---3--:R-:W-:Y:S03]  /*e910*/  HMMA.16816.F32 R20, R44, R8, R20 ;  /* 0x000000082c14723c */ /* 0x008fe60000001814 */
[----:B------:R-:W-:Y:S04]  /*e920*/  LDSM.16.M88.4 R40, [R184] ;  /* 0x00000000b828783b */ /* 0x000fe80000000200 */
[----:B------:R-:W0:Y:S01]  /*e930*/  LDGDEPBAR ;  /* 0x00000000000079af */ /* 0x000e220000000000 */
[C---:B-----5:R-:W-:Y:S03]  /*e940*/  HMMA.16816.F32 R56, R36.reuse, R52, RZ ;  /* 0x000000342438723c */ /* 0x060fe600000018ff */
[----:B-1----:R-:W-:Y:S05]  /*e950*/  LDSM.16.M88.4 R32, [R85+0xd100] ;  /* 0x00d100005520783b */ /* 0x002fea0000000200 */
[----:B------:R-:W-:Y:S08]  /*e960*/  HMMA.16816.F32 R52, R36, R54, RZ ;  /* 0x000000362434723c */ /* 0x000ff000000018ff */
[----:B------:R-:W-:Y:S01]  /*e970*/  HMMA.16816.F32 R16, R44, R10, R16 ;  /* 0x0000000a2c10723c */ /* 0x000fe20000001810 */
[----:B------:R-:W1:Y:S07]  /*e980*/  LDSM.16.M88.4 R8, [R0+0xc100] ;  /* 0x00c100000008783b */ /* 0x000e6e0000000200 */
[C---:B------:R-:W-:Y:S08]  /*e990*/  HMMA.16816.F32 R48, R36.reuse, R28, RZ ;  /* 0x0000001c2430723c */ /* 0x040ff000000018ff */
[----:B------:R-:W-:Y:S01]  /*e9a0*/  HMMA.16816.F32 R36, R36, R30, RZ ;  /* 0x0000001e2424723c */ /* 0x000fe200000018ff */
[----:B------:R-:W3:Y:S07]  /*e9b0*/  LDSM.16.M88.4 R28, [R85+0xd900] ;  /* 0x00d90000551c783b */ /* 0x000eee0000000200 */
[C---:B------:R-:W-:Y:S08]  /*e9c0*/  HMMA.16816.F32 R64, R44.reuse, R76, R64 ;  /* 0x0000004c2c40723c */ /* 0x040ff00000001840 */
[----:B------:R-:W-:Y:S01]  /*e9d0*/  HMMA.16816.F32 R60, R44, R78, R60 ;  /* 0x0000004e2c3c723c */ /* 0x000fe2000000183c */
[----:B------:R-:W5:Y:S07]  /*e9e0*/  LDSM.16.M88.4 R76, [R0+0xc900] ;  /* 0x00c90000004c783b */ /* 0x000f6e0000000200 */
[----:B--2---:R-:W-:Y:S08]  /*e9f0*/  HMMA.16816.F32 R20, R24, R12, R20 ;  /* 0x0000000c1814723c */ /* 0x004ff00000001814 */
[C---:B------:R-:W-:Y:S08]  /*ea00*/  HMMA.16816.F32 R56, R44.reuse, R72, R56 ;  /* 0x000000482c38723c */ /* 0x040ff00000001838 */
[----:B------:R-:W-:Y:S01]  /*ea10*/  HMMA.16816.F32 R52, R44, R74, R52 ;  /* 0x0000004a2c34723c */ /* 0x000fe20000001834 */
[----:B------:R-:W-:Y:S07]  /*ea20*/  LDSM.16.M88.4 R72, [R0+0xd100] ;  /* 0x00d100000048783b */ /* 0x000fee0000000200 */
[----:B------:R-:W-:Y:S01]  /*ea30*/  HMMA.16816.F32 R16, R24, R14, R16 ;  /* 0x0000000e1810723c */ /* 0x000fe20000001810 */
[----:B------:R-:W-:Y:S07]  /*ea40*/  LDSM.16.M88.4 R12, [R189+0x4000] ;  /* 0x00400000bd0c783b */ /* 0x000fee0000000200 */
[C---:B------:R-:W-:Y:S08]  /*ea50*/  HMMA.16816.F32 R48, R44.reuse, R68, R48 ;  /* 0x000000442c30723c */ /* 0x040ff00000001830 */
[----:B------:R-:W-:Y:S01]  /*ea60*/  HMMA.16816.F32 R44, R44, R70, R36 ;  /* 0x000000462c2c723c */ /* 0x000fe20000001824 */
[----:B------:R-:W2:Y:S04]  /*ea70*/  LDSM.16.M88.4 R36, [R187+0xe100] ;  /* 0x00e10000bb24783b */ /* 0x000ea80000000200 */
[----:B------:R-:W2:Y:S03]  /*ea80*/  LDSM.16.M88.4 R68, [R0+0xd900] ;  /* 0x00d900000044783b */ /* 0x000ea60000000200 */
[C---:B----4-:R-:W-:Y:S08]  /*ea90*/  HMMA.16816.F32 R64, R24.reuse, R80, R64 ;  /* 0x000000501840723c */ /* 0x050ff00000001840 */
[----:B------:R-:W-:Y:S01]  /*eaa0*/  HMMA.16816.F32 R60, R24, R82, R60 ;  /* 0x00000052183c723c */ /* 0x000fe2000000183c */
[----:B------:R-:W-:Y:S07]  /*eab0*/  LDSM.16.M88.4 R80, [R5+0x4000] ;  /* 0x004000000550783b */ /* 0x000fee0000000200 */
[----:B-1----:R-:W-:Y:S08]  /*eac0*/  HMMA.16816.F32 R20, R40, R8, R20 ;  /* 0x000000082814723c */ /* 0x002ff00000001814 */
[C---:B------:R-:W-:Y:S08]  /*ead0*/  HMMA.16816.F32 R56, R24.reuse, R32, R56 ;  /* 0x000000201838723c */ /* 0x040ff00000001838 */
[----:B------:R-:W-:Y:S01]  /*eae0*/  HMMA.16816.F32 R52, R24, R34, R52 ;  /* 0x000000221834723c */ /* 0x000fe20000001834 */
[----:B------:R-:W1:Y:S07]  /*eaf0*/  LDSM.16.M88.4 R32, [R187+0xe900] ;  /* 0x00e90000bb20783b */ /* 0x000e6e0000000200 */
[----:B------:R-:W-:Y:S01]  /*eb00*/  HMMA.16816.F32 R16, R40, R10, R16 ;  /* 0x0000000a2810723c */ /* 0x000fe20000001810 */
[----:B------:R-:W4:Y:S07]  /*eb10*/  LDSM.16.M88.4 R8, [R2+0xe100] ;  /* 0x00e100000208783b */ /* 0x000f2e0000000200 */
[C---:B---3--:R-:W-:Y:S08]  /*eb20*/  HMMA.16816.F32 R48, R24.reuse, R28, R48 ;  /* 0x0000001c1830723c */ /* 0x048ff00000001830 */
[----:B------:R-:W-:Y:S01]  /*eb30*/  HMMA.16816.F32 R44, R24, R30, R44 ;  /* 0x0000001e182c723c */ /* 0x000fe2000000182c */
[----:B------:R-:W3:Y:S04]  /*eb40*/  LDSM.16.M88.4 R28, [R187+0xf100] ;  /* 0x00f10000bb1c783b */ /* 0x000ee80000000200 */
[----:B------:R-:W1:Y:S03]  /*eb50*/  LDSM.16.M88.4 R24, [R187+0xf900] ;  /* 0x00f90000bb18783b */ /* 0x000e660000000200 */
[C---:B-----5:R-:W-:Y:S08]  /*eb60*/  HMMA.16816.F32 R64, R40.reuse, R76, R64 ;  /* 0x0000004c2840723c */ /* 0x060ff00000001840 */
        /* <DEDUP_REMOVED lines=12> */
[C---:B-1----:R-:W-:Y:S08]  /*ec30*/  HMMA.16816.F32 R64, R12.reuse, R32, R64 ;  /* 0x000000200c40723c */ /* 0x042ff00000001840 */
[----:B------:R-:W-:Y:S01]  /*ec40*/  HMMA.16816.F32 R60, R12, R34, R60 ;  /* 0x000000220c3c723c */ /* 0x000fe2000000183c */
[----:B------:R-:W1:Y:S07]  /*ec50*/  LDSM.16.M88.4 R32, [R85+0xe900] ;  /* 0x00e900005520783b */ /* 0x000e6e0000000200 */
[----:B----4-:R-:W-:Y:S08]  /*ec60*/  HMMA.16816.F32 R20, R80, R8, R20 ;  /* 0x000000085014723c */ /* 0x010ff00000001814 */
[C---:B---3--:R-:W-:Y:S08]  /*ec70*/  HMMA.16816.F32 R56, R12.reuse, R28, R56 ;  /* 0x0000001c0c38723c */ /* 0x048ff00000001838 */
[----:B------:R-:W-:Y:S01]  /*ec80*/  HMMA.16816.F32 R52, R12, R30, R52 ;  /* 0x0000001e0c34723c */ /* 0x000fe20000001834 */
[----:B------:R-:W-:Y:S07]  /*ec90*/  LDSM.16.M88.4 R28, [R85+0xf100] ;  /* 0x00f10000551c783b */ /* 0x000fee0000000200 */
[----:B------:R-:W-:Y:S01]  /*eca0*/  HMMA.16816.F32 R16, R80, R10, R16 ;  /* 0x0000000a5010723c */ /* 0x000fe20000001810 */
[----:B------:R-:W-:Y:S07]  /*ecb0*/  LDSM.16.M88.4 R8, [R0+0xe100] ;  /* 0x00e100000008783b */ /* 0x000fee0000000200 */
[C---:B------:R-:W-:Y:S08]  /*ecc0*/  HMMA.16816.F32 R48, R12.reuse, R24, R48 ;  /* 0x000000180c30723c */ /* 0x040ff00000001830 */
[----:B------:R-:W-:Y:S01]  /*ecd0*/  HMMA.16816.F32 R44, R12, R26, R44 ;  /* 0x0000001a0c2c723c */ /* 0x000fe2000000182c */
[----:B------:R-:W3:Y:S04]  /*ece0*/  LDSM.16.M88.4 R12, [R184+0x4000] ;  /* 0x00400000b80c783b */ /* 0x000ee80000000200 */
[----:B------:R-:W4:Y:S03]  /*ecf0*/  LDSM.16.M88.4 R24, [R85+0xf900] ;  /* 0x00f900005518783b */ /* 0x000f260000000200 */
[C---:B-----5:R-:W-:Y:S08]  /*ed00*/  HMMA.16816.F32 R64, R80.reuse, R76, R64 ;  /* 0x0000004c5040723c */ /* 0x060ff00000001840 */
[----:B------:R-:W-:Y:S08]  /*ed10*/  HMMA.16816.F32 R60, R80, R78, R60 ;  /* 0x0000004e503c723c */ /* 0x000ff0000000183c */
[----:B--2---:R-:W-:Y:S08]  /*ed20*/  HMMA.16816.F32 R20, R40, R36, R20 ;  /* 0x000000242814723c */ /* 0x004ff00000001814 */
[C---:B------:R-:W-:Y:S08]  /*ed30*/  HMMA.16816.F32 R56, R80.reuse, R72, R56 ;  /* 0x000000485038723c */ /* 0x040ff00000001838 */
[----:B------:R-:W-:Y:S01]  /*ed40*/  HMMA.16816.F32 R52, R80, R74, R52 ;  /* 0x0000004a5034723c */ /* 0x000fe20000001834 */
[----:B------:R-:W2:Y:S07]  /*ed50*/  LDSM.16.M88.4 R72, [R0+0xe900] ;  /* 0x00e900000048783b */ /* 0x000eae0000000200 */
[----:B------:R-:W-:Y:S01]  /*ed60*/  HMMA.16816.F32 R76, R40, R38, R16 ;  /* 0x00000026284c723c */ /* 0x000fe20000001810 */
[----:B------:R-:W-:Y:S04]  /*ed70*/  LDSM.16.M88.4 R36, [R189+0x8000] ;  /* 0x00800000bd24783b */ /* 0x000fe80000000200 */
[----:B------:R-:W5:Y:S03]  /*ed80*/  LDSM.16.M88.4 R16, [R187+0x10100] ;  /* 0x01010000bb10783b */ /* 0x000f660000000200 */
[C---:B------:R-:W-:Y:S08]  /*ed90*/  HMMA.16816.F32 R48, R80.reuse, R68, R48 ;  /* 0x000000445030723c */ /* 0x040ff00000001830 */
[----:B------:R-:W-:Y:S01]  /*eda0*/  HMMA.16816.F32 R44, R80, R70, R44 ;  /* 0x00000046502c723c */ /* 0x000fe2000000182c */
[----:B------:R-:W2:Y:S07]  /*edb0*/  LDSM.16.M88.4 R68, [R0+0xf100] ;  /* 0x00f100000044783b */ /* 0x000eae0000000200 */
[C---:B-1----:R-:W-:Y:S08]  /*edc0*/  HMMA.16816.F32 R64, R40.reuse, R32, R64 ;  /* 0x000000202840723c */ /* 0x042ff00000001840 */
[----:B------:R-:W-:Y:S01]  /*edd0*/  HMMA.16816.F32 R60, R40, R34, R60 ;  /* 0x00000022283c723c */ /* 0x000fe2000000183c */
[----:B------:R-:W-:Y:S07]  /*ede0*/  LDSM.16.M88.4 R32, [R5+0x8000] ;  /* 0x008000000520783b */ /* 0x000fee0000000200 */
[C---:B---3--:R-:W-:Y:S08]  /*edf0*/  HMMA.16816.F32 R20, R12.reuse, R8, R20 ;  /* 0x000000080c14723c */ /* 0x048ff00000001814 */
[----:B------:R-:W-:Y:S01]  /*ee00*/  HMMA.16816.F32 R76, R12, R10, R76 ;  /* 0x0000000a0c4c723c */ /* 0x000fe2000000184c */
[----:B------:R-:W1:Y:S07]  /*ee10*/  LDSM.16.M88.4 R8, [R187+0x10900] ;  /* 0x01090000bb08783b */ /* 0x000e6e0000000200 */
[C---:B------:R-:W-:Y:S08]  /*ee20*/  HMMA.16816.F32 R56, R40.reuse, R28, R56 ;  /* 0x0000001c2838723c */ /* 0x040ff00000001838 */
[C---:B------:R-:W-:Y:S01]  /*ee30*/  HMMA.16816.F32 R52, R40.reuse, R30, R52 ;  /* 0x0000001e2834723c */ /* 0x040fe20000001834 */
[----:B------:R-:W-:Y:S07]  /*ee40*/  LDSM.16.M88.4 R28, [R0+0xf900] ;  /* 0x00f90000001c783b */ /* 0x000fee0000000200 */
[C---:B----4-:R-:W-:Y:S08]  /*ee50*/  HMMA.16816.F32 R48, R40.reuse, R24, R48 ;  /* 0x000000182830723c */ /* 0x050ff00000001830 */
[----:B------:R-:W-:Y:S01]  /*ee60*/  HMMA.16816.F32 R44, R40, R26, R44 ;  /* 0x0000001a282c723c */ /* 0x000fe2000000182c */
[----:B------:R-:W3:Y:S04]  /*ee70*/  LDSM.16.M88.4 R24, [R2+0x10100] ;  /* 0x010100000218783b */ /* 0x000ee80000000200 */
[----:B------:R-:W-:Y:S03]  /*ee80*/  LDSM.16.M88.4 R40, [R185+0x8000] ;  /* 0x00800000b928783b */ /* 0x000fe60000000200 */
[C---:B--2---:R-:W-:Y:S08]  /*ee90*/  HMMA.16816.F32 R64, R12.reuse, R72, R64 ;  /* 0x000000480c40723c */ /* 0x044ff00000001840 */
[----:B------:R-:W-:Y:S01]  /*eea0*/  HMMA.16816.F32 R60, R12, R74, R60 ;  /* 0x0000004a0c3c723c */ /* 0x000fe2000000183c */
[----:B------:R-:W-:Y:S07]  /*eeb0*/  LDSM.16.M88.4 R72, [R187+0x11100] ;  /* 0x01110000bb48783b */ /* 0x000fee0000000200 */
[C---:B-----5:R-:W-:Y:S08]  /*eec0*/  HMMA.16816.F32 R20, R36.reuse, R16, R20 ;  /* 0x000000102414723c */ /* 0x060ff00000001814 */
[----:B------:R-:W-:Y:S01]  /*eed0*/  HMMA.16816.F32 R76, R36, R18, R76 ;  /* 0x00000012244c723c */ /* 0x000fe2000000184c */
[----:B------:R-:W2:Y:S07]  /*eee0*/  LDSM.16.M88.4 R16, [R2+0x10900] ;  /* 0x010900000210783b */ /* 0x000eae0000000200 */
[C---:B------:R-:W-:Y:S08]  /*eef0*/  HMMA.16816.F32 R56, R12.reuse, R68, R56 ;  /* 0x000000440c38723c */ /* 0x040ff00000001838 */
[----:B------:R-:W-:Y:S01]  /*ef00*/  HMMA.16816.F32 R68, R12, R70, R52 ;  /* 0x000000460c44723c */ /* 0x000fe20000001834 */
[----:B------:R-:W4:Y:S07]  /*ef10*/  LDSM.16.M88.4 R52, [R85+0x10100] ;  /* 0x010100005534783b */ /* 0x000f2e0000000200 */
[C---:B-1----:R-:W-:Y:S08]  /*ef20*/  HMMA.16816.F32 R64, R36.reuse, R8, R64 ;  /* 0x000000082440723c */ /* 0x042ff00000001840 */
[----:B------:R-:W-:Y:S01]  /*ef30*/  HMMA.16816.F32 R60, R36, R10, R60 ;  /* 0x0000000a243c723c */ /* 0x000fe2000000183c */
[----:B------:R-:W1:Y:S07]  /*ef40*/  LDSM.16.M88.4 R8, [R85+0x10900] ;  /* 0x010900005508783b */ /* 0x000e6e0000000200 */
[C---:B---3--:R-:W-:Y:S08]  /*ef50*/  HMMA.16816.F32 R20, R32.reuse, R24, R20 ;  /* 0x000000182014723c */ /* 0x048ff00000001814 */
[----:B------:R-:W-:Y:S01]  /*ef60*/  HMMA.16816.F32 R76, R32, R26, R76 ;  /* 0x0000001a204c723c */ /* 0x000fe2000000184c */
[----:B------:R-:W-:Y:S07]  /*ef70*/  LDSM.16.M88.4 R24, [R187+0x11900] ;  /* 0x01190000bb18783b */ /* 0x000fee0000000200 */
[C---:B------:R-:W-:Y:S08]  /*ef80*/  HMMA.16816.F32 R48, R12.reuse, R28, R48 ;  /* 0x0000001c0c30723c */ /* 0x040ff00000001830 */
[----:B------:R-:W-:Y:S01]  /*ef90*/  HMMA.16816.F32 R44, R12, R30, R44 ;  /* 0x0000001e0c2c723c */ /* 0x000fe2000000182c */
[----:B------:R-:W-:Y:S04]  /*efa0*/  LDSM.16.M88.4 R12, [R184+0x8000] ;  /* 0x00800000b80c783b */ /* 0x000fe80000000200 */
[----:B------:R-:W3:Y:S03]  /*efb0*/  LDSM.16.M88.4 R28, [R0+0x10100] ;  /* 0x01010000001c783b */ /* 0x000ee60000000200 */
[C---:B--2---:R-:W-:Y:S08]  /*efc0*/  HMMA.16816.F32 R64, R32.reuse, R16, R64 ;  /* 0x000000102040723c */ /* 0x044ff00000001840 */
[----:B------:R-:W-:Y:S01]  /*efd0*/  HMMA.16816.F32 R60, R32, R18, R60 ;  /* 0x00000012203c723c */ /* 0x000fe2000000183c */
[----:B------:R-:W2:Y:S07]  /*efe0*/  LDSM.16.M88.4 R16, [R2+0x11100] ;  /* 0x011100000210783b */ /* 0x000eae0000000200 */
[C---:B----4-:R-:W-:Y:S08]  /*eff0*/  HMMA.16816.F32 R20, R40.reuse, R52, R20 ;  /* 0x000000342814723c */ /* 0x050ff00000001814 */
[----:B------:R-:W-:Y:S01]  /*f000*/  HMMA.16816.F32 R76, R40, R54, R76 ;  /* 0x00000036284c723c */ /* 0x000fe2000000184c */
[----:B------:R-:W-:Y:S07]  /*f010*/  LDSM.16.M88.4 R52, [R0+0x10900] ;  /* 0x010900000034783b */ /* 0x000fee0000000200 */
[----:B------:R-:W-:Y:S08]  /*f020*/  HMMA.16816.F32 R56, R36, R72, R56 ;  /* 0x000000482438723c */ /* 0x000ff00000001838 */
[C---:B-1----:R-:W-:Y:S08]  /*f030*/  HMMA.16816.F32 R64, R40.reuse, R8, R64 ;  /* 0x000000082840723c */ /* 0x042ff00000001840 */
[----:B------:R-:W-:Y:S01]  /*f040*/  HMMA.16816.F32 R60, R40, R10, R60 ;  /* 0x0000000a283c723c */ /* 0x000fe2000000183c */
[----:B------:R-:W1:Y:S07]  /*f050*/  LDSM.16.M88.4 R8, [R85+0x11100] ;  /* 0x011100005508783b */ /* 0x000e6e0000000200 */
[----:B---3--:R-:W-:Y:S08]  /*f060*/  HMMA.16816.F32 R20, R12, R28, R20 ;  /* 0x0000001c0c14723c */ /* 0x008ff00000001814 */
[----:B------:R-:W-:Y:S08]  /*f070*/  HMMA.16816.F32 R68, R36, R74, R68 ;  /* 0x0000004a2444723c */ /* 0x000ff00000001844 */
[----:B------:R-:W-:Y:S01]  /*f080*/  HMMA.16816.F32 R76, R12, R30, R76 ;  /* 0x0000001e0c4c723c */ /* 0x000fe2000000184c */
[----:B------:R3:W4:Y:S07]  /*f090*/  LDSM.16.M88.4 R28, [R2+0x11900] ;  /* 0x01190000021c783b */ /* 0x00072e0000000200 */
[----:B--2---:R-:W-:Y:S01]  /*f0a0*/  HMMA.16816.F32 R56, R32, R16, R56 ;  /* 0x000000102038723c */ /* 0x004fe20000001838 */
[----:B------:R-:W-:-:S02]  /*f0b0*/  FMUL.FTZ R21, R21, c[0x0][0x320] ;  /* 0x0000c80015157a20 */ /* 0x000fc40000410000 */
[----:B------:R-:W-:Y:S02]  /*f0c0*/  FMUL.FTZ R22, R22, c[0x0][0x320] ;  /* 0x0000c80016167a20 */ /* 0x000fe40000410000 */
[----:B------:R-:W-:-:S03]  /*f0d0*/  FMUL.FTZ R5, R20, c[0x0][0x320] ;  /* 0x0000c80014057a20 */ /* 0x000fc60000410000 */
[C---:B------:R-:W-:Y:S01]  /*f0e0*/  HMMA.16816.F32 R48, R36.reuse, R24, R48 ;  /* 0x000000182430723c */ /* 0x040fe20000001830 */
[----:B------:R-:W-:Y:S07]  /*f0f0*/  MUFU.TANH R25, R21 ;  /* 0x0000001500197308 */ /* 0x000fee0000002400 */
[----:B------:R-:W-:Y:S01]  /*f100*/  HMMA.16816.F32 R44, R36, R26, R44 ;  /* 0x0000001a242c723c */ /* 0x000fe2000000182c */
[----:B------:R2:W-:Y:S01]  /*f110*/  MUFU.TANH R24, R22 ;  /* 0x0000001600187308 */ /* 0x0005e20000002400 */
[----:B---3--:R-:W-:-:S05]  /*f120*/  FMUL.FTZ R2, R78, c[0x0][0x320] ;  /* 0x0000c8004e027a20 */ /* 0x008fca0000410000 */
[----:B------:R-:W-:Y:S01]  /*f130*/  FMUL.FTZ R37, R23, c[0x0][0x320] ;  /* 0x0000c80017257a20 */ /* 0x000fe20000410000 */
[----:B------:R-:W-:Y:S01]  /*f140*/  HMMA.16816.F32 R68, R32, R18, R68 ;  /* 0x000000122044723c */ /* 0x000fe20000001844 */
[----:B------:R-:W3:Y:S01]  /*f150*/  LDSM.16.M88.4 R16, [R0+0x11100] ;  /* 0x011100000010783b */ /* 0x000ee20000000200 */
[----:B------:R-:W-:Y:S01]  /*f160*/  SHF.R.S32.HI R39, RZ, 0x1f, R86 ;  /* 0x0000001fff277819 */ /* 0x000fe20000011456 */
[----:B------:R-:W-:Y:S01]  /*f170*/  FMUL.FTZ R26, R76, c[0x0][0x320] ;  /* 0x0000c8004c1a7a20 */ /* 0x000fe20000410000 */
[----:B------:R-:W5:Y:S01]  /*f180*/  MUFU.TANH R5, R5 ;  /* 0x0000000500057308 */ /* 0x000f620000002400 */
[----:B------:R-:W-:Y:S01]  /*f190*/  FMUL.FTZ R27, R77, c[0x0][0x320] ;  /* 0x0000c8004d1b7a20 */ /* 0x000fe20000410000 */
[----:B------:R-:W-:Y:S01]  /*f1a0*/  LEA.HI R39, R39, R86, RZ, 0x3 ;  /* 0x0000005627277211 */ /* 0x000fe200078f18ff */
[----:B------:R-:W-:Y:S01]  /*f1b0*/  FMUL.FTZ R36, R79, c[0x0][0x320] ;  /* 0x0000c8004f247a20 */ /* 0x000fe20000410000 */
[----:B-1----:R-:W-:Y:S01]  /*f1c0*/  HMMA.16816.F32 R56, R40, R8, R56 ;  /* 0x000000082838723c */ /* 0x002fe20000001838 */
[----:B--2---:R-:W1:Y:S01]  /*f1d0*/  LDSM.16.M88.4 R20, [R85+0x11900] ;  /* 0x011900005514783b */ /* 0x004e620000000200 */
[----:B------:R-:W-:-:S02]  /*f1e0*/  LOP3.LUT R39, R39, 0xffffff8, RZ, 0xc0, !PT ;  /* 0x0ffffff827277812 */ /* 0x000fc400078ec0ff */
[----:B------:R-:W2:Y:S03]  /*f1f0*/  MUFU.TANH R26, R26 ;  /* 0x0000001a001a7308 */ /* 0x000ea60000002400 */
[----:B------:R-:W-:Y:S01]  /*f200*/  LOP3.LUT R9, R6, 0xffffffe0, RZ, 0xc0, !PT ;  /* 0xffffffe006097812 */ /* 0x000fe200078ec0ff */
[----:B----4-:R-:W-:Y:S01]  /*f210*/  HMMA.16816.F32 R48, R32, R28, R48 ;  /* 0x0000001c2030723c */ /* 0x010fe20000001830 */
[----:B------:R-:W-:-:S03]  /*f220*/  IMAD.IADD R39, R86, 0x1, -R39 ;  /* 0x0000000156277824 */ /* 0x000fc600078e0a27 */
[C---:B------:R-:W-:Y:S01]  /*f230*/  IMAD.IADD R6, R84.reuse, 0x1, -R9 ;  /* 0x0000000154067824 */ /* 0x040fe200078e0a09 */
[----:B------:R-:W4:Y:S01]  /*f240*/  MUFU.TANH R27, R27 ;  /* 0x0000001b001b7308 */ /* 0x000f220000002400 */
[----:B------:R-:W-:Y:S02]  /*f250*/  IMAD.IADD R84, R84, 0x1, -R7 ;  /* 0x0000000154547824 */ /* 0x000fe400078e0a07 */
[----:B------:R-:W-:Y:S05]  /*f260*/  HMMA.16816.F32 R44, R32, R30, R44 ;  /* 0x0000001e202c723c */ /* 0x000fea000000182c */
[----:B------:R-:W-:Y:S02]  /*f270*/  MUFU.TANH R37, R37 ;  /* 0x0000002500257308 */ /* 0x000fe40000002400 */
[----:B------:R-:W-:Y:S01]  /*f280*/  SHF.R.S32.HI R33, RZ, 0x1f, R6 ;  /* 0x0000001fff217819 */ /* 0x000fe20000011406 */
[----:B------:R-:W-:Y:S01]  /*f290*/  HMMA.16816.F32 R68, R40, R10, R68 ;  /* 0x0000000a2844723c */ /* 0x000fe20000001844 */
[----:B------:R-:W-:Y:S01]  /*f2a0*/  LEA.HI R35, R84, R84, RZ, 0x1 ;  /* 0x0000005454237211 */ /* 0x000fe200078f08ff */
[----:B------:R-:W2:Y:S01]  /*f2b0*/  LDSM.16.M88.4 R8, [R0+0x11900] ;  /* 0x011900000008783b */ /* 0x000ea20000000200 */
[----:B------:R-:W-:Y:S01]  /*f2c0*/  LEA.HI R33, R33, R6, RZ, 0x2 ;  /* 0x0000000621217211 */ /* 0x000fe200078f10ff */
[----:B------:R-:W-:-:S04]  /*f2d0*/  DEPBAR.LE SB0, 0x2 ;  /* 0x000080800000791a */ /* 0x000fc80000000000 */
[----:B------:R-:W-:Y:S01]  /*f2e0*/  LEA.HI.SX32 R32, R33, R92, 0x1e ;  /* 0x0000005c21207211 */ /* 0x000fe200078ff2ff */
[----:B---3--:R-:W-:Y:S01]  /*f2f0*/  HMMA.16816.F32 R56, R12, R16, R56 ;  /* 0x000000100c38723c */ /* 0x008fe20000001838 */
[----:B------:R-:W-:Y:S01]  /*f300*/  LOP3.LUT R35, R35, 0x1ffffffe, RZ, 0xc0, !PT ;  /* 0x1ffffffe23237812 */ /* 0x000fe200078ec0ff */
[----:B------:R-:W-:Y:S01]  /*f310*/  MUFU.TANH R2, R2 ;  /* 0x0000000200027308 */ /* 0x000fe20000002400 */
[----:B------:R-:W-:Y:S01]  /*f320*/  LOP3.LUT R33, R33, 0x7ffffffc, RZ, 0xc0, !PT ;  /* 0x7ffffffc21217812 */ /* 0x000fe200078ec0ff */
[----:B------:R-:W-:Y:S01]  /*f330*/  IMAD R32, R39, 0x10, R32 ;  /* 0x0000001027207824 */ /* 0x000fe200078e0220 */
[----:B------:R-:W-:Y:S01]  /*f340*/  BAR.SYNC.DEFER_BLOCKING 0x0 ;  /* 0x0000000000007b1d */ /* 0x000fe20000010000 */
[----:B------:R-:W-:Y:S02]  /*f350*/  IMAD.IADD R35, R84, 0x1, -R35 ;  /* 0x0000000154237824 */ /* 0x000fe400078e0a23 */
[----:B-1----:R-:W-:Y:S01]  /*f360*/  HMMA.16816.F32 R48, R40, R20, R48 ;  /* 0x000000142830723c */ /* 0x002fe20000001830 */
[----:B------:R-:W-:-:S02]  /*f370*/  IMAD.IADD R222, R6, 0x1, -R33 ;  /* 0x0000000106de7824 */ /* 0x000fc400078e0a21 */
[----:B------:R-:W-:Y:S01]  /*f380*/  IMAD R220, R35, 0x8, R32 ;  /* 0x0000000823dc7824 */ /* 0x000fe200078e0220 */
[----:B------:R-:W-:Y:S01]  /*f390*/  MUFU.TANH R36, R36 ;  /* 0x0000002400247308 */ /* 0x000fe20000002400 */
[----:B------:R-:W-:Y:S02]  /*f3a0*/  IMAD.SHL.U32 R222, R222, 0x2, RZ ;  /* 0x00000002dede7824 */ /* 0x000fe400078e00ff */
[----:B------:R-:W-:Y:S01]  /*f3b0*/  @P3 IMAD.HI.U32 R17, R220, c[0x0][0x2c8], RZ ;  /* 0x0000b200dc113a27 */ /* 0x000fe200078e00ff */
[----:B------:R-:W-:Y:S03]  /*f3c0*/  HMMA.16816.F32 R68, R12, R18, R68 ;  /* 0x000000120c44723c */ /* 0x000fe60000001844 */
[----:B------:R-:W-:Y:S01]  /*f3d0*/  IMAD.MOV.U32 R20, RZ, RZ, R220 ;  /* 0x000000ffff147224 */ /* 0x000fe200078e00dc */
[----:B------:R-:W-:-:S04]  /*f3e0*/  @P3 SHF.R.U32.HI R20, RZ, c[0x0][0x2cc], R17 ;  /* 0x0000b300ff143a19 */ /* 0x000fc80000011611 */
[----:B------:R-:W-:Y:S01]  /*f3f0*/  HMMA.16816.F32 R64, R12, R52, R64 ;  /* 0x000000340c40723c */ /* 0x000fe20000001840 */
[----:B------:R-:W1:Y:S01]  /*f400*/  SHFL.IDX PT, R18, R20, RZ, 0x1c1f ;  /* 0x001c1fff14127589 */ /* 0x000e6200000e0000 */
[----:B------:R-:W-:Y:S02]  /*f410*/  FMUL.FTZ R56, R56, c[0x0][0x320] ;  /* 0x0000c80038387a20 */ /* 0x000fe40000410000 */
[----:B------:R-:W-:Y:S01]  /*f420*/  FMUL.FTZ R57, R57, c[0x0][0x320] ;  /* 0x0000c80039397a20 */ /* 0x000fe20000410000 */
[----:B------:R-:W3:Y:S01]  /*f430*/  SHFL.IDX PT, R19, R20, 0x1, 0x1c1f ;  /* 0x003c1f0014137f89 */ /* 0x000ee200000e0000 */
[----:B------:R-:W-:Y:S01]  /*f440*/  MUFU.TANH R224, R56 ;  /* 0x0000003800e07308 */ /* 0x000fe20000002400 */
[----:B------:R-:W-:Y:S01]  /*f450*/  FMUL.FTZ R58, R58, c[0x0][0x320] ;  /* 0x0000c8003a3a7a20 */ /* 0x000fe20000410000 */
[----:B------:R-:W-:Y:S01]  /*f460*/  HMMA.16816.F32 R44, R40, R22, R44 ;  /* 0x00000016282c723c */ /* 0x000fe2000000182c */
[----:B------:R-:W-:Y:S01]  /*f470*/  FMUL.FTZ R59, R59, c[0x0][0x320] ;  /* 0x0000c8003b3b7a20 */ /* 0x000fe20000410000 */
[----:B------:R-:W-:Y:S04]  /*f480*/  LDSM.16.MT88.4 R124, [R135+0x100] ;  /* 0x00010000877c783b */ /* 0x000fe80000004200 */
[----:B------:R-:W-:Y:S01]  /*f490*/  MUFU.TANH R168, R57 ;  /* 0x0000003900a87308 */ /* 0x000fe20000002400 */
[----:B------:R-:W-:Y:S01]  /*f4a0*/  IMAD.MOV.U32 R22, RZ, RZ, -0x40 ;  /* 0xffffffc0ff167424 */ /* 0x000fe200078e00ff */
[----:B------:R-:W-:Y:S01]  /*f4b0*/  HMMA.16816.F32 R60, R12, R54, R60 ;  /* 0x000000360c3c723c */ /* 0x000fe2000000183c */
[----:B------:R-:W-:Y:S01]  /*f4c0*/  FMUL.FTZ R68, R68, c[0x0][0x320] ;  /* 0x0000c80044447a20 */ /* 0x000fe20000410000 */
[----:B------:R-:W-:Y:S01]  /*f4d0*/  LDSM.16.MT88.4 R116, [R173+0x100] ;  /* 0x00010000ad74783b */ /* 0x000fe20000004200 */
[----:B------:R-:W-:-:S02]  /*f4e0*/  IMAD R22, R87, R22, 0x1 ;  /* 0x0000000157167424 */ /* 0x000fc400078e0216 */
[--C-:B------:R-:W-:Y:S01]  /*f4f0*/  IMAD R87, R87, -0x40, R215.reuse ;  /* 0xffffffc057577824 */ /* 0x100fe200078e02d7 */
[----:B------:R-:W-:Y:S01]  /*f500*/  MUFU.TANH R170, R68 ;  /* 0x0000004400aa7308 */ /* 0x000fe20000002400 */
[----:B------:R-:W-:Y:S01]  /*f510*/  FMUL.FTZ R69, R69, c[0x0][0x320] ;  /* 0x0000c80045457a20 */ /* 0x000fe20000410000 */
[C---:B--2---:R-:W-:Y:S01]  /*f520*/  HMMA.16816.F32 R48, R12.reuse, R8, R48 ;  /* 0x000000080c30723c */ /* 0x044fe20000001830 */
[----:B------:R-:W-:Y:S01]  /*f530*/  FMUL.FTZ R28, R64, c[0x0][0x320] ;  /* 0x0000c800401c7a20 */ /* 0x000fe20000410000 */
[----:B------:R-:W-:Y:S01]  /*f540*/  LDSM.16.MT88.4 R108, [R134+0x100] ;  /* 0x00010000866c783b */ /* 0x000fe20000004200 */
[----:B------:R-:W-:Y:S02]  /*f550*/  FMUL.FTZ R29, R65, c[0x0][0x320] ;  /* 0x0000c800411d7a20 */ /* 0x000fe40000410000 */
[----:B------:R-:W-:Y:S01]  /*f560*/  FMUL.FTZ R16, R66, c[0x0][0x320] ;  /* 0x0000c80042107a20 */ /* 0x000fe20000410000 */
[----:B------:R-:W-:Y:S01]  /*f570*/  MUFU.TANH R214, R69 ;  /* 0x0000004500d67308 */ /* 0x000fe20000002400 */
[----:B------:R-:W-:Y:S01]  /*f580*/  IADD3 R9, -R222, R22, R215 ;  /* 0x00000016de097210 */ /* 0x000fe20007ffe1d7 */
[----:B------:R-:W-:Y:S01]  /*f590*/  HMMA.16816.F32 R44, R12, R10, R44 ;  /* 0x0000000a0c2c723c */ /* 0x000fe2000000182c */
[----:B------:R-:W-:Y:S01]  /*f5a0*/  FMUL.FTZ R17, R67, c[0x0][0x320] ;  /* 0x0000c80043117a20 */ /* 0x000fe20000410000 */
[----:B------:R-:W-:Y:S01]  /*f5b0*/  LDSM.16.MT88.4 R100, [R4+0x100] ;  /* 0x000100000464783b */ /* 0x000fe20000004200 */
[----:B------:R-:W-:-:S02]  /*f5c0*/  FMUL.FTZ R70, R70, c[0x0][0x320] ;  /* 0x0000c80046467a20 */ /* 0x000fc40000410000 */
[----:B------:R-:W-:Y:S01]  /*f5d0*/  IMAD.IADD R6, R9, 0x1, -R218 ;  /* 0x0000000109067824 */ /* 0x000fe200078e0ada */
[----:B------:R-:W2:Y:S01]  /*f5e0*/  MUFU.TANH R28, R28 ;  /* 0x0000001c001c7308 */ /* 0x000ea20000002400 */
[----:B------:R-:W-:Y:S01]  /*f5f0*/  IMAD.IADD R9, R87, 0x1, -R222 ;  /* 0x0000000157097824 */ /* 0x000fe200078e0ade */
[----:B------:R-:W-:Y:S01]  /*f600*/  LDSM.16.MT88.4 R64, [R165+0x2100] ;  /* 0x00210000a540783b */ /* 0x000fe20000004200 */
[----:B-1----:R-:W-:Y:S02]  /*f610*/  IMAD.IADD R8, R6, 0x1, R18 ;  /* 0x0000000106087824 */ /* 0x002fe400078e0212 */
[----:B------:R-:W-:Y:S01]  /*f620*/  FMUL.FTZ R30, R60, c[0x0][0x320] ;  /* 0x0000c8003c1e7a20 */ /* 0x000fe20000410000 */
[----:B------:R-:W-:Y:S01]  /*f630*/  LDSM.16.MT88.4 R40, [R135+0x2100] ;  /* 0x002100008728783b */ /* 0x000fe20000004200 */
[----:B------:R-:W-:Y:S01]  /*f640*/  FMUL.FTZ R31, R61, c[0x0][0x320] ;  /* 0x0000c8003d1f7a20 */ /* 0x000fe20000410000 */
[----:B------:R-:W-:Y:S01]  /*f650*/  IMNMX R8, R9, R8, PT ;  /* 0x0000000809087217 */ /* 0x000fe20003800200 */
[----:B------:R-:W1:Y:S01]  /*f660*/  MUFU.TANH R29, R29 ;  /* 0x0000001d001d7308 */ /* 0x000e620000002400 */
[----:B---3--:R-:W-:Y:S01]  /*f670*/  IMAD.IADD R6, R6, 0x1, R19 ;  /* 0x0000000106067824 */ /* 0x008fe200078e0213 */
[----:B------:R-:W-:Y:S01]  /*f680*/  LDSM.16.MT88.4 R72, [R135+0x4100] ;  /* 0x004100008748783b */ /* 0x000fe20000004200 */
[----:B------:R-:W-:Y:S01]  /*f690*/  ISETP.GT.AND P0, PT, R8, RZ, PT ;  /* 0x000000ff0800720c */ /* 0x000fe20003f04270 */
[----:B------:R-:W-:Y:S01]  /*f6a0*/  FMUL.FTZ R48, R48, c[0x0][0x320] ;  /* 0x0000c80030307a20 */ /* 0x000fe20000410000 */
[C---:B------:R-:W-:Y:S01]  /*f6b0*/  ISETP.GT.AND P1, PT, R8.reuse, 0x1, PT ;  /* 0x000000010800780c */ /* 0x040fe20003f24270 */
[----:B------:R-:W-:Y:S01]  /*f6c0*/  FMUL.FTZ R49, R49, c[0x0][0x320] ;  /* 0x0000c80031317a20 */ /* 0x000fe20000410000 */
[----:B-----5:R-:W-:Y:S01]  /*f6d0*/  FSEL R5, R5, -INF , P0 ;  /* 0xff80000005057808 */ /* 0x020fe20000000000 */
[----:B------:R-:W3:Y:S01]  /*f6e0*/  MUFU.TANH R30, R30 ;  /* 0x0000001e001e7308 */ /* 0x000ee20000002400 */
[----:B------:R-:W-:Y:S01]  /*f6f0*/  ISETP.GT.AND P0, PT, R8, 0x8, PT ;  /* 0x000000080800780c */ /* 0x000fe20003f04270 */
[----:B------:R-:W-:Y:S01]  /*f700*/  FMUL.FTZ R44, R44, c[0x0][0x320] ;  /* 0x0000c8002c2c7a20 */ /* 0x000fe20000410000 */
[----:B------:R-:W-:Y:S01]  /*f710*/  FSEL R32, R25, -INF , P1 ;  /* 0xff80000019207808 */ /* 0x000fe20000800000 */
[----:B------:R-:W-:Y:S01]  /*f720*/  FMUL.FTZ R45, R45, c[0x0][0x320] ;  /* 0x0000c8002d2d7a20 */ /* 0x000fe20000410000 */
[----:B------:R-:W-:Y:S01]  /*f730*/  ISETP.GT.AND P1, PT, R8, 0x9, PT ;  /* 0x000000090800780c */ /* 0x000fe20003f24270 */
[----:B------:R-:W-:Y:S01]  /*f740*/  FMUL.FTZ R7, R62, c[0x0][0x320] ;  /* 0x0000c8003e077a20 */ /* 0x000fe20000410000 */
[----:B------:R-:W-:Y:S01]  /*f750*/  FSEL R26, R26, -INF , P0 ;  /* 0xff8000001a1a7808 */ /* 0x000fe20000000000 */
[----:B------:R-:W5:Y:S01]  /*f760*/  MUFU.TANH R31, R31 ;  /* 0x0000001f001f7308 */ /* 0x000f620000002400 */
[C---:B------:R-:W-:Y:S01]  /*f770*/  ISETP.GT.AND P0, PT, R8.reuse, 0x10, PT ;  /* 0x000000100800780c */ /* 0x040fe20003f04270 */
[----:B------:R-:W-:Y:S01]  /*f780*/  FMUL.FTZ R0, R63, c[0x0][0x320] ;  /* 0x0000c8003f007a20 */ /* 0x000fe20000410000 */
[----:B----4-:R-:W-:Y:S01]  /*f790*/  FSEL R22, R27, -INF , P1 ;  /* 0xff8000001b167808 */ /* 0x010fe20000800000 */
[----:B------:R-:W-:Y:S01]  /*f7a0*/  FMUL.FTZ R71, R71, c[0x0][0x320] ;  /* 0x0000c80047477a20 */ /* 0x000fe20000410000 */
[----:B------:R-:W-:Y:S01]  /*f7b0*/  ISETP.GT.AND P1, PT, R8, 0x11, PT ;  /* 0x000000110800780c */ /* 0x000fe20003f24270 */
[----:B------:R-:W-:Y:S01]  /*f7c0*/  FMUL.FTZ R50, R50, c[0x0][0x320] ;  /* 0x0000c80032327a20 */ /* 0x000fe20000410000 */
[----:B------:R-:W-:Y:S01]  /*f7d0*/  IMNMX R9, R9, R6, PT ;  /* 0x0000000609097217 */ /* 0x000fe20003800200 */
[----:B------:R-:W4:Y:S01]  /*f7e0*/  MUFU.TANH R192, R48 ;  /* 0x0000003000c07308 */ /* 0x000f220000002400 */
[----:B--2---:R-:W-:Y:S01]  /*f7f0*/  FSEL R20, R28, -INF , P0 ;  /* 0xff8000001c147808 */ /* 0x004fe20000000000 */
[----:B------:R-:W-:Y:S01]  /*f800*/  FMUL.FTZ R51, R51, c[0x0][0x320] ;  /* 0x0000c80033337a20 */ /* 0x000fe20000410000 */
[----:B------:R-:W-:Y:S01]  /*f810*/  ISETP.GT.AND P0, PT, R8, 0x18, PT ;  /* 0x000000180800780c */ /* 0x000fe20003f04270 */
[----:B------:R-:W-:Y:S01]  /*f820*/  FMUL.FTZ R46, R46, c[0x0][0x320] ;  /* 0x0000c8002e2e7a20 */ /* 0x000fe20000410000 */
[----:B-1----:R-:W-:Y:S01]  /*f830*/  FSEL R6, R29, -INF , P1 ;  /* 0xff8000001d067808 */ /* 0x002fe20000800000 */
[----:B------:R-:W-:Y:S01]  /*f840*/  FMUL.FTZ R47, R47, c[0x0][0x320] ;  /* 0x0000c8002f2f7a20 */ /* 0x000fe20000410000 */
[----:B------:R-:W-:Y:S01]  /*f850*/  ISETP.GT.AND P1, PT, R8, 0x19, PT ;  /* 0x000000190800780c */ /* 0x000fe20003f24270 */
[----:B------:R-:W1:Y:S01]  /*f860*/  MUFU.TANH R190, R49 ;  /* 0x0000003100be7308 */ /* 0x000e620000002400 */
[----:B---3--:R-:W-:Y:S01]  /*f870*/  FSEL R18, R30, -INF , P0 ;  /* 0xff8000001e127808 */ /* 0x008fe20000000000 */
[----:B------:R-:W-:Y:S01]  /*f880*/  LDSM.16.MT88.4 R80, [R173+0x4100] ;  /* 0x00410000ad50783b */ /* 0x000fe20000004200 */
[----:B------:R-:W-:-:S02]  /*f890*/  ISETP.GT.AND P0, PT, R8, 0x20, PT ;  /* 0x000000200800780c */ /* 0x000fc40003f04270 */
[----:B-----5:R-:W-:Y:S01]  /*f8a0*/  FSEL R14, R31, -INF , P1 ;  /* 0xff8000001f0e7808 */ /* 0x020fe20000800000 */
[----:B------:R-:W-:Y:S01]  /*f8b0*/  LDSM.16.MT88.4 R88, [R134+0x4100] ;  /* 0x004100008658783b */ /* 0x000fe20000004200 */
[----:B------:R-:W-:Y:S01]  /*f8c0*/  ISETP.GT.AND P1, PT, R8, 0x21, PT ;  /* 0x000000210800780c */ /* 0x000fe20003f24270 */
[----:B------:R-:W2:Y:S01]  /*f8d0*/  MUFU.TANH R182, R44 ;  /* 0x0000002c00b67308 */ /* 0x000ea20000002400 */
[----:B------:R-:W-:Y:S01]  /*f8e0*/  FSEL R224, R224, -INF , P0 ;  /* 0xff800000e0e07808 */ /* 0x000fe20000000000 */
[----:B------:R-:W-:Y:S01]  /*f8f0*/  LDSM.16.MT88.4 R144, [R135+0x900] ;  /* 0x000900008790783b */ /* 0x000fe20000004200 */
[----:B------:R-:W-:Y:S02]  /*f900*/  ISETP.GT.AND P0, PT, R8, 0x28, PT ;  /* 0x000000280800780c */ /* 0x000fe40003f04270 */
[----:B------:R-:W-:Y:S01]  /*f910*/  FSEL R168, R168, -INF , P1 ;  /* 0xff800000a8a87808 */ /* 0x000fe20000800000 */
[----:B------:R-:W-:Y:S01]  /*f920*/  LDSM.16.MT88.4 R140, [R173+0x900] ;  /* 0x00090000ad8c783b */ /* 0x000fe20000004200 */
[----:B------:R-:W-:Y:S01]  /*f930*/  ISETP.GT.AND P1, PT, R8, 0x29, PT ;  /* 0x000000290800780c */ /* 0x000fe20003f24270 */
[----:B------:R-:W3:Y:S01]  /*f940*/  MUFU.TANH R180, R45 ;  /* 0x0000002d00b47308 */ /* 0x000ee20000002400 */
[----:B------:R-:W-:Y:S01]  /*f950*/  FSEL R170, R170, -INF , P0 ;  /* 0xff800000aaaa7808 */ /* 0x000fe20000000000 */
[----:B------:R-:W-:Y:S01]  /*f960*/  LDSM.16.MT88.4 R136, [R134+0x900] ;  /* 0x000900008688783b */ /* 0x000fe20000004200 */
[----:B------:R-:W-:-:S02]  /*f970*/  ISETP.GT.AND P0, PT, R8, 0x30, PT ;  /* 0x000000300800780c */ /* 0x000fc40003f04270 */
[----:B------:R-:W-:Y:S02]  /*f980*/  FSEL R214, R214, -INF , P1 ;  /* 0xff800000d6d67808 */ /* 0x000fe40000800000 */
[----:B------:R-:W-:Y:S01]  /*f990*/  ISETP.GT.AND P1, PT, R8, 0x31, PT ;  /* 0x000000310800780c */ /* 0x000fe20003f24270 */
[----:B------:R-:W5:Y:S01]  /*f9a0*/  MUFU.TANH R16, R16 ;  /* 0x0000001000107308 */ /* 0x000f620000002400 */
[----:B----4-:R-:W-:Y:S02]  /*f9b0*/  FSEL R192, R192, -INF , P0 ;  /* 0xff800000c0c07808 */ /* 0x010fe40000000000 */
[----:B------:R-:W-:Y:S02]  /*f9c0*/  ISETP.GT.AND P0, PT, R8, 0x38, PT ;  /* 0x000000380800780c */ /* 0x000fe40003f04270 */
[----:B-1----:R-:W-:Y:S02]  /*f9d0*/  FSEL R190, R190, -INF , P1 ;  /* 0xff800000bebe7808 */ /* 0x002fe40000800000 */
[----:B------:R-:W-:Y:S01]  /*f9e0*/  ISETP.GT.AND P1, PT, R8, 0x39, PT ;  /* 0x000000390800780c */ /* 0x000fe20003f24270 */
[----:B------:R-:W1:Y:S01]  /*f9f0*/  MUFU.TANH R17, R17 ;  /* 0x0000001100117308 */ /* 0x000e620000002400 */
[----:B--2---:R-:W-:-:S02]  /*fa00*/  FSEL R182, R182, -INF , P0 ;  /* 0xff800000b6b67808 */ /* 0x004fc40000000000 */
[C---:B------:R-:W-:Y:S02]  /*fa10*/  ISETP.GT.AND P0, PT, R9.reuse, RZ, PT ;  /* 0x000000ff0900720c */ /* 0x040fe40003f04270 */
[----:B---3--:R-:W-:Y:S02]  /*fa20*/  FSEL R180, R180, -INF , P1 ;  /* 0xff800000b4b47808 */ /* 0x008fe40000800000 */
[----:B------:R-:W-:Y:S01]  /*fa30*/  ISETP.GT.AND P1, PT, R9, 0x1, PT ;  /* 0x000000010900780c */ /* 0x000fe20003f24270 */
[----:B------:R-:W2:Y:S01]  /*fa40*/  MUFU.TANH R7, R7 ;  /* 0x0000000700077308 */ /* 0x000ea20000002400 */
[----:B------:R-:W-:Y:S02]  /*fa50*/  FMNMX.FTZ R15, R5, R32, !PT ;  /* 0x00000020050f7209 */ /* 0x000fe40007810000 */
[----:B------:R-:W-:Y:S02]  /*fa60*/  FSEL R11, R24, -INF , P0 ;  /* 0xff800000180b7808 */ /* 0x000fe40000000000 */
[----:B------:R-:W-:-:S02]  /*fa70*/  ISETP.GT.AND P0, PT, R9, 0x8, PT ;  /* 0x000000080900780c */ /* 0x000fc40003f04270 */
[----:B------:R-:W-:Y:S01]  /*fa80*/  FSEL R28, R37, -INF , P1 ;  /* 0xff800000251c7808 */ /* 0x000fe20000800000 */
[----:B------:R-:W3:Y:S01]  /*fa90*/  MUFU.TANH R0, R0 ;  /* 0x0000000000007308 */ /* 0x000ee20000002400 */
[----:B------:R-:W-:Y:S02]  /*faa0*/  FMNMX.FTZ R15, R26, R15, !PT ;  /* 0x0000000f1a0f7209 */ /* 0x000fe40007810000 */
[----:B------:R-:W-:Y:S02]  /*fab0*/  ISETP.GT.AND P1, PT, R9, 0x9, PT ;  /* 0x000000090900780c */ /* 0x000fe40003f24270 */
[----:B------:R-:W-:Y:S02]  /*fac0*/  FSEL R24, R2, -INF , P0 ;  /* 0xff80000002187808 */ /* 0x000fe40000000000 */
[----:B------:R-:W-:Y:S01]  /*fad0*/  FMNMX.FTZ R13, R11, R28, !PT ;  /* 0x0000001c0b0d7209 */ /* 0x000fe20007810000 */
[----:B------:R-:W4:Y:S01]  /*fae0*/  MUFU.TANH R174, R58 ;  /* 0x0000003a00ae7308 */ /* 0x000f220000002400 */
[----:B------:R-:W-:-:S02]  /*faf0*/  FMNMX.FTZ R15, R22, R15, !PT ;  /* 0x0000000f160f7209 */ /* 0x000fc40007810000 */
[C---:B------:R-:W-:Y:S02]  /*fb00*/  ISETP.GT.AND P0, PT, R9.reuse, 0x10, PT ;  /* 0x000000100900780c */ /* 0x040fe40003f04270 */
[----:B------:R-:W-:Y:S02]  /*fb10*/  FSEL R36, R36, -INF , P1 ;  /* 0xff80000024247808 */ /* 0x000fe40000800000 */
[----:B------:R-:W-:Y:S01]  /*fb20*/  FMNMX.FTZ R13, R24, R13, !PT ;  /* 0x0000000d180d7209 */ /* 0x000fe20007810000 */
[----:B------:R2:W2:Y:S01]  /*fb30*/  MUFU.TANH R212, R59 ;  /* 0x0000003b00d47308 */ /* 0x0004a20000002400 */
[----:B------:R-:W-:Y:S02]  /*fb40*/  FMNMX.FTZ R15, R20, R15, !PT ;  /* 0x0000000f140f7209 */ /* 0x000fe40007810000 */
[----:B------:R-:W-:Y:S02]  /*fb50*/  ISETP.GT.AND P1, PT, R9, 0x11, PT ;  /* 0x000000110900780c */ /* 0x000fe40003f24270 */
[----:B-----5:R-:W-:-:S02]  /*fb60*/  FSEL R16, R16, -INF , P0 ;  /* 0xff80000010107808 */ /* 0x020fc40000000000 */
[----:B------:R-:W-:Y:S01]  /*fb70*/  FMNMX.FTZ R13, R36, R13, !PT ;  /* 0x0000000d240d7209 */ /* 0x000fe20007810000 */
[----:B------:R-:W5:Y:S01]  /*fb80*/  MUFU.TANH R194, R70 ;  /* 0x0000004600c27308 */ /* 0x000f620000002400 */
[----:B------:R-:W-:Y:S02]  /*fb90*/  FMNMX.FTZ R15, R6, R15, !PT ;  /* 0x0000000f060f7209 */ /* 0x000fe40007810000 */
[----:B------:R-:W-:Y:S02]  /*fba0*/  ISETP.GT.AND P0, PT, R9, 0x18, PT ;  /* 0x000000180900780c */ /* 0x000fe40003f04270 */
[----:B-1----:R-:W-:Y:S02]  /*fbb0*/  FSEL R12, R17, -INF , P1 ;  /* 0xff800000110c7808 */ /* 0x002fe40000800000 */
[----:B------:R-:W-:Y:S01]  /*fbc0*/  FMNMX.FTZ R13, R16, R13, !PT ;  /* 0x0000000d100d7209 */ /* 0x000fe20007810000 */
[----:B------:R-:W1:Y:S01]  /*fbd0*/  MUFU.TANH R71, R71 ;  /* 0x0000004700477308 */ /* 0x000e620000002400 */
[----:B------:R-:W-:Y:S01]  /*fbe0*/  FMNMX.FTZ R15, R18, R15, !PT ;  /* 0x0000000f120f7209 */ /* 0x000fe20007810000 */
[----:B--2---:R-:W-:Y:S01]  /*fbf0*/  LDSM.16.MT88.4 R56, [R134+0x2100] ;  /* 0x002100008638783b */ /* 0x004fe20000004200 */
[----:B------:R-:W-:-:S02]  /*fc00*/  ISETP.GT.AND P1, PT, R9, 0x19, PT ;  /* 0x000000190900780c */ /* 0x000fc40003f24270 */
[----:B------:R-:W-:Y:S02]  /*fc10*/  FSEL R10, R7, -INF , P0 ;  /* 0xff800000070a7808 */ /* 0x000fe40000000000 */
[----:B------:R-:W-:Y:S01]  /*fc20*/  FMNMX.FTZ R13, R12, R13, !PT ;  /* 0x0000000d0c0d7209 */ /* 0x000fe20007810000 */
[----:B------:R-:W2:Y:S01]  /*fc30*/  MUFU.TANH R50, R50 ;  /* 0x0000003200327308 */ /* 0x000ea20000002400 */
[----:B------:R-:W-:Y:S02]  /*fc40*/  FMNMX.FTZ R15, R14, R15, !PT ;  /* 0x0000000f0e0f7209 */ /* 0x000fe40007810000 */
[----:B------:R-:W-:Y:S02]  /*fc50*/  ISETP.GT.AND P0, PT, R9, 0x20, PT ;  /* 0x000000200900780c */ /* 0x000fe40003f04270 */
[----:B---3--:R-:W-:Y:S02]  /*fc60*/  FSEL R8, R0, -INF , P1 ;  /* 0xff80000000087808 */ /* 0x008fe40000800000 */
[----:B------:R-:W-:Y:S01]  /*fc70*/  FMNMX.FTZ R13, R10, R13, !PT ;  /* 0x0000000d0a0d7209 */ /* 0x000fe20007810000 */
[----:B------:R-:W3:Y:S01]  /*fc80*/  MUFU.TANH R51, R51 ;  /* 0x0000003300337308 */ /* 0x000ee20000002400 */
[----:B------:R-:W-:-:S02]  /*fc90*/  FMNMX.FTZ R15, R224, R15, !PT ;  /* 0x0000000fe00f7209 */ /* 0x000fc40007810000 */
[C---:B------:R-:W-:Y:S02]  /*fca0*/  ISETP.GT.AND P1, PT, R9.reuse, 0x21, PT ;  /* 0x000000210900780c */ /* 0x040fe40003f24270 */
[----:B----4-:R-:W-:Y:S02]  /*fcb0*/  FSEL R174, R174, -INF , P0 ;  /* 0xff800000aeae7808 */ /* 0x010fe40000000000 */
[----:B------:R-:W-:Y:S01]  /*fcc0*/  FMNMX.FTZ R13, R8, R13, !PT ;  /* 0x0000000d080d7209 */ /* 0x000fe20007810000 */
[----:B------:R-:W4:Y:S01]  /*fcd0*/  MUFU.TANH R46, R46 ;  /* 0x0000002e002e7308 */ /* 0x000f220000002400 */
[----:B------:R-:W-:Y:S02]  /*fce0*/  FMNMX.FTZ R7, R168, R15, !PT ;  /* 0x0000000fa8077209 */ /* 0x000fe40007810000 */
[----:B------:R-:W-:Y:S02]  /*fcf0*/  ISETP.GT.AND P0, PT, R9, 0x28, PT ;  /* 0x000000280900780c */ /* 0x000fe40003f04270 */
[----:B------:R-:W-:-:S02]  /*fd00*/  FSEL R212, R212, -INF , P1 ;  /* 0xff800000d4d47808 */ /* 0x000fc40000800000 */
[----:B------:R-:W-:Y:S01]  /*fd10*/  FMNMX.FTZ R13, R174, R13, !PT ;  /* 0x0000000dae0d7209 */ /* 0x000fe20007810000 */
[----:B------:R-:W2:Y:S01]  /*fd20*/  MUFU.TANH R47, R47 ;  /* 0x0000002f002f7308 */ /* 0x000ea20000002400 */
[----:B------:R-:W-:Y:S02]  /*fd30*/  FMNMX.FTZ R7, R170, R7, !PT ;  /* 0x00000007aa077209 */ /* 0x000fe40007810000 */
[----:B------:R-:W-:Y:S02]  /*fd40*/  ISETP.GT.AND P1, PT, R9, 0x29, PT ;  /* 0x000000290900780c */ /* 0x000fe40003f24270 */
[----:B-----5:R-:W-:Y:S02]  /*fd50*/  FSEL R194, R194, -INF , P0 ;  /* 0xff800000c2c27808 */ /* 0x020fe40000000000 */
[----:B------:R-:W-:Y:S02]  /*fd60*/  FMNMX.FTZ R13, R212, R13, !PT ;  /* 0x0000000dd40d7209 */ /* 0x000fe40007810000 */
[----:B------:R-:W-:-:S02]  /*fd70*/  FMNMX.FTZ R7, R214, R7, !PT ;  /* 0x00000007d6077209 */ /* 0x000fc40007810000 */
[----:B------:R-:W-:Y:S02]  /*fd80*/  ISETP.GT.AND P0, PT, R9, 0x30, PT ;  /* 0x000000300900780c */ /* 0x000fe40003f04270 */
[----:B-1----:R-:W-:Y:S02]  /*fd90*/  FSEL R178, R71, -INF , P1 ;  /* 0xff80000047b27808 */ /* 0x002fe40000800000 */
[----:B------:R-:W-:Y:S02]  /*fda0*/  FMNMX.FTZ R13, R194, R13, !PT ;  /* 0x0000000dc20d7209 */ /* 0x000fe40007810000 */
[----:B------:R-:W-:Y:S02]  /*fdb0*/  FMNMX.FTZ R7, R192, R7, !PT ;  /* 0x00000007c0077209 */ /* 0x000fe40007810000 */
[----:B------:R-:W-:Y:S02]  /*fdc0*/  ISETP.GT.AND P2, PT, R9, 0x31, PT ;  /* 0x000000310900780c */ /* 0x000fe40003f44270 */
[----:B--2---:R-:W-:-:S02]  /*fdd0*/  FSEL R150, R50, -INF , P0 ;  /* 0xff80000032967808 */ /* 0x004fc40000000000 */
[----:B------:R-:W-:Y:S02]  /*fde0*/  FMNMX.FTZ R13, R178, R13, !PT ;  /* 0x0000000db20d7209 */ /* 0x000fe40007810000 */
[----:B------:R-:W-:Y:S02]  /*fdf0*/  FMNMX.FTZ R7, R190, R7, !PT ;  /* 0x00000007be077209 */ /* 0x000fe40007810000 */
[----:B------:R-:W-:Y:S02]  /*fe00*/  ISETP.GT.AND P1, PT, R9, 0x38, PT ;  /* 0x000000380900780c */ /* 0x000fe40003f24270 */
[----:B---3--:R-:W-:Y:S02]  /*fe10*/  FSEL R148, R51, -INF , P2 ;  /* 0xff80000033947808 */ /* 0x008fe40001000000 */
[----:B------:R-:W-:Y:S01]  /*fe20*/  FMNMX.FTZ R13, R150, R13, !PT ;  /* 0x0000000d960d7209 */ /* 0x000fe20007810000 */
[----:B------:R-:W-:Y:S01]  /*fe30*/  LDSM.16.MT88.4 R48, [R173+0x2100] ;  /* 0x00210000ad30783b */ /* 0x000fe20000004200 */
[----:B------:R-:W-:-:S02]  /*fe40*/  FMNMX.FTZ R7, R182, R7, !PT ;  /* 0x00000007b6077209 */ /* 0x000fc40007810000 */
[----:B------:R-:W-:Y:S02]  /*fe50*/  ISETP.GT.AND P0, PT, R9, 0x39, PT ;  /* 0x000000390900780c */ /* 0x000fe40003f04270 */
[----:B----4-:R-:W-:Y:S02]  /*fe60*/  FSEL R176, R46, -INF , P1 ;  /* 0xff8000002eb07808 */ /* 0x010fe40000800000 */
[----:B------:R-:W-:Y:S02]  /*fe70*/  FMNMX.FTZ R13, R148, R13, !PT ;  /* 0x0000000d940d7209 */ /* 0x000fe40007810000 */
[----:B------:R-:W-:Y:S02]  /*fe80*/  FMNMX.FTZ R0, R180, R7, !PT ;  /* 0x00000007b4007209 */ /* 0x000fe40007810000 */
[----:B------:R-:W-:Y:S02]  /*fe90*/  FSEL R172, R47, -INF , P0 ;  /* 0xff8000002fac7808 */ /* 0x000fe40000000000 */
        /* <DEDUP_REMOVED lines=19> */
[----:B------:R-:W-:Y:S01]  /*ffd0*/  LDSM.16.MT88.4 R32, [R165+0x900] ;  /* 0x00090000a520783b */ /* 0x000fe20000004200 */
[----:B------:R-:W-:Y:S01]  /*ffe0*/  FFMA.FTZ R157, R22, c[0x0][0x2d0], -R149 ;  /* 0x0000b400169d7a23 */ /* 0x000fe20000010895 */
[----:B------:R-:W-:Y:S01]  /*fff0*/  MUFU.EX2 R164, R164 ;  /* 0x000000a400a47308 */ /* 0x000fe20000000800 */
[--C-:B------:R-:W-:Y:S01]  /*10000*/  FFMA.FTZ R166, R11, c[0x0][0x2d0], -R171.reuse ;  /* 0x0000b4000ba67a23 */ /* 0x100fe200000108ab */
[----:B------:R-:W-:Y:S01]  /*10010*/  ISETP.GE.AND P0, PT, R95, 0x3, PT ;  /* 0x000000035f00780c */ /* 0x000fe20003f06270 */
[----:B------:R-:W-:-:S02]  /*10020*/  FFMA.FTZ R163, R28, c[0x0][0x2d0], -R171 ;  /* 0x0000b4001ca37a23 */ /* 0x000fc400000108ab */
[--C-:B------:R-:W-:Y:S01]  /*10030*/  FFMA.FTZ R158, R24, c[0x0][0x2d0], -R171.reuse ;  /* 0x0000b400189e7a23 */ /* 0x100fe200000108ab */
[----:B------:R-:W-:Y:S01]  /*10040*/  LDSM.16.MT88.4 R28, [R173+0x2900] ;  /* 0x00290000ad1c783b */ /* 0x000fe20000004200 */
[----:B------:R-:W-:Y:S01]  /*10050*/  FFMA.FTZ R159, R36, c[0x0][0x2d0], -R171 ;  /* 0x0000b400249f7a23 */ /* 0x000fe200000108ab */
[----:B------:R-:W1:Y:S01]  /*10060*/  MUFU.EX2 R161, R161 ;  /* 0x000000a100a17308 */ /* 0x000e620000000800 */
[--C-:B------:R-:W-:Y:S01]  /*10070*/  FFMA.FTZ R155, R6, c[0x0][0x2d0], -R149.reuse ;  /* 0x0000b400069b7a23 */ /* 0x100fe20000010895 */
[----:B------:R-:W-:Y:S01]  /*10080*/  LDSM.16.MT88.4 R24, [R134+0x2900] ;  /* 0x002900008618783b */ /* 0x000fe20000004200 */
[----:B------:R-:W-:Y:S02]  /*10090*/  FFMA.FTZ R3, R14, c[0x0][0x2d0], -R149 ;  /* 0x0000b4000e037a23 */ /* 0x000fe40000010895 */
[----:B------:R-:W-:Y:S01]  /*100a0*/  FFMA.FTZ R153, R12, c[0x0][0x2d0], -R171 ;  /* 0x0000b4000c997a23 */ /* 0x000fe200000108ab */
[----:B------:R-:W2:Y:S01]  /*100b0*/  LDSM.16.MT88.4 R4, [R4+0x4100] ;  /* 0x004100000404783b */ /* 0x000ea20000004200 */
[--C-:B------:R-:W-:Y:S01]  /*100c0*/  FFMA.FTZ R160, R20, c[0x0][0x2d0], -R149.reuse ;  /* 0x0000b40014a07a23 */ /* 0x100fe20000010895 */
[----:B------:R-:W-:Y:S01]  /*100d0*/  MUFU.EX2 R162, R162 ;  /* 0x000000a200a27308 */ /* 0x000fe20000000800 */
[----:B------:R-:W-:Y:S01]  /*100e0*/  FFMA.FTZ R152, R18, c[0x0][0x2d0], -R149 ;  /* 0x0000b40012987a23 */ /* 0x000fe20000010895 */
[----:B------:R-:W3:Y:S01]  /*100f0*/  LDSM.16.MT88.4 R12, [R165+0x2900] ;  /* 0x00290000a50c783b */ /* 0x000ee20000004200 */
[--C-:B------:R-:W-:Y:S01]  /*10100*/  FFMA.FTZ R156, R16, c[0x0][0x2d0], -R171.reuse ;  /* 0x0000b400109c7a23 */ /* 0x100fe200000108ab */
[----:B------:R-:W-:Y:S01]  /*10110*/  @P0 IADD3 R95, R95, -0x3, RZ ;  /* 0xfffffffd5f5f0810 */ /* 0x000fe20007ffe0ff */
[--C-:B------:R-:W-:Y:S01]  /*10120*/  FFMA.FTZ R133, R10, c[0x0][0x2d0], -R171.reuse ;  /* 0x0000b4000a857a23 */ /* 0x100fe200000108ab */
[----:B------:R-:W4:Y:S01]  /*10130*/  LDSM.16.MT88.4 R20, [R135+0x2900] ;  /* 0x002900008714783b */ /* 0x000f220000004200 */
[----:B------:R-:W-:Y:S01]  /*10140*/  FFMA.FTZ R154, R8, c[0x0][0x2d0], -R171 ;  /* 0x0000b400089a7a23 */ /* 0x000fe200000108ab */
[----:B------:R-:W5:Y:S01]  /*10150*/  MUFU.EX2 R157, R157 ;  /* 0x0000009d009d7308 */ /* 0x000f620000000800 */
[----:B-1----:R-:W-:Y:S01]  /*10160*/  F2FP.PACK_AB R96, R161, R164 ;  /* 0x000000a4a160723e */ /* 0x002fe200000000ff */
[----:B------:R-:W1:Y:S01]  /*10170*/  LDSM.16.MT88.4 R16, [R135+0x4900] ;  /* 0x004900008710783b */ /* 0x000e620000004200 */
[----:B------:R-:W-:-:S02]  /*10180*/  FFMA.FTZ R167, R224, c[0x0][0x2d0], -R149 ;  /* 0x0000b400e0a77a23 */ /* 0x000fc40000010895 */
[--C-:B------:R-:W-:Y:S02]  /*10190*/  FFMA.FTZ R168, R168, c[0x0][0x2d0], -R149.reuse ;  /* 0x0000b400a8a87a23 */ /* 0x100fe40000010895 */
[--C-:B------:R-:W-:Y:S01]  /*101a0*/  FFMA.FTZ R170, R170, c[0x0][0x2d0], -R149.reuse ;  /* 0x0000b400aaaa7a23 */ /* 0x100fe20000010895 */
[----:B------:R-:W-:Y:S01]  /*101b0*/  MUFU.EX2 R166, R166 ;  /* 0x000000a600a67308 */ /* 0x000fe20000000800 */
[----:B------:R-:W-:Y:S02]  /*101c0*/  FFMA.FTZ R169, R214, c[0x0][0x2d0], -R149 ;  /* 0x0000b400d6a97a23 */ /* 0x000fe40000010895 */
[--C-:B------:R-:W-:Y:S02]  /*101d0*/  FFMA.FTZ R174, R174, c[0x0][0x2d0], -R171.reuse ;  /* 0x0000b400aeae7a23 */ /* 0x100fe400000108ab */
[--C-:B------:R-:W-:Y:S02]  /*101e0*/  FFMA.FTZ R175, R212, c[0x0][0x2d0], -R171.reuse ;  /* 0x0000b400d4af7a23 */ /* 0x100fe400000108ab */
[--C-:B------:R-:W-:Y:S01]  /*101f0*/  FFMA.FTZ R177, R194, c[0x0][0x2d0], -R171.reuse ;  /* 0x0000b400c2b17a23 */ /* 0x100fe200000108ab */
[----:B------:R-:W2:Y:S01]  /*10200*/  MUFU.EX2 R163, R163 ;  /* 0x000000a300a37308 */ /* 0x000ea20000000800 */
[----:B-----5:R-:W-:Y:S01]  /*10210*/  F2FP.PACK_AB R98, R157, R162 ;  /* 0x000000a29d62723e */ /* 0x020fe200000000ff */
[----:B------:R-:W-:-:S02]  /*10220*/  FFMA.FTZ R178, R178, c[0x0][0x2d0], -R171 ;  /* 0x0000b400b2b27a23 */ /* 0x000fc400000108ab */
[----:B------:R-:W-:Y:S02]  /*10230*/  FFMA.FTZ R181, R182, c[0x0][0x2d0], -R149 ;  /* 0x0000b400b6b57a23 */ /* 0x000fe40000010895 */
[--C-:B------:R-:W-:Y:S02]  /*10240*/  FFMA.FTZ R182, R150, c[0x0][0x2d0], -R171.reuse ;  /* 0x0000b40096b67a23 */ /* 0x100fe400000108ab */
[----:B------:R-:W-:Y:S01]  /*10250*/  MUFU.EX2 R158, R158 ;  /* 0x0000009e009e7308 */ /* 0x000fe20000000800 */
[--C-:B------:R-:W-:Y:S02]  /*10260*/  FFMA.FTZ R183, R148, c[0x0][0x2d0], -R171.reuse ;  /* 0x0000b40094b77a23 */ /* 0x100fe400000108ab */
[----:B------:R-:W-:Y:S02]  /*10270*/  FFMA.FTZ R176, R176, c[0x0][0x2d0], -R171 ;  /* 0x0000b400b0b07a23 */ /* 0x000fe400000108ab */
[--C-:B------:R-:W-:Y:S02]  /*10280*/  FFMA.FTZ R179, R192, c[0x0][0x2d0], -R149.reuse ;  /* 0x0000b400c0b37a23 */ /* 0x100fe40000010895 */
[--C-:B------:R-:W-:Y:S01]  /*10290*/  FFMA.FTZ R190, R190, c[0x0][0x2d0], -R149.reuse ;  /* 0x0000b400bebe7a23 */ /* 0x100fe20000010895 */
[----:B------:R-:W5:Y:S01]  /*102a0*/  MUFU.EX2 R159, R159 ;  /* 0x0000009f009f7308 */ /* 0x000f620000000800 */
[----:B--2---:R-:W-:Y:S01]  /*102b0*/  F2FP.PACK_AB R97, R163, R166 ;  /* 0x000000a6a361723e */ /* 0x004fe200000000ff */
[----:B------:R-:W-:-:S02]  /*102c0*/  FFMA.FTZ R180, R180, c[0x0][0x2d0], -R149 ;  /* 0x0000b400b4b47a23 */ /* 0x000fc40000010895 */
[----:B------:R-:W-:Y:S01]  /*102d0*/  FFMA.FTZ R171, R172, c[0x0][0x2d0], -R171 ;  /* 0x0000b400acab7a23 */ /* 0x000fe200000108ab */
[----:B------:R-:W-:Y:S01]  /*102e0*/  LDSM.16.MT88.4 R148, [R173+0x3900] ;  /* 0x00390000ad94783b */ /* 0x000fe20000004200 */
[----:B------:R-:W-:Y:S02]  /*102f0*/  FADD.FTZ R161, R164, R161 ;  /* 0x000000a1a4a17221 */ /* 0x000fe40000010000 */
[----:B------:R-:W-:Y:S01]  /*10300*/  MUFU.EX2 R160, R160 ;  /* 0x000000a000a07308 */ /* 0x000fe20000000800 */
[----:B------:R-:W-:Y:S02]  /*10310*/  FADD.FTZ R163, R166, R163 ;  /* 0x000000a3a6a37221 */ /* 0x000fe40000010000 */
[----:B------:R-:W-:Y:S02]  /*10320*/  FADD.FTZ R162, R162, R161 ;  /* 0x000000a1a2a27221 */ /* 0x000fe40000010000 */
[----:B------:R-:W-:Y:S02]  /*10330*/  @P0 IMAD R94, R94, R95, RZ ;  /* 0x0000005f5e5e0224 */ /* 0x000fe400078e02ff */
[----:B------:R-:W-:Y:S01]  /*10340*/  FADD.FTZ R157, R157, R162 ;  /* 0x000000a29d9d7221 */ /* 0x000fe20000010000 */
[----:B-----5:R-:W-:Y:S01]  /*10350*/  F2FP.PACK_AB R99, R159, R158 ;  /* 0x0000009e9f63723e */ /* 0x020fe200000000ff */
[----:B------:R-:W2:Y:S01]  /*10360*/  MUFU.EX2 R155, R155 ;  /* 0x0000009b009b7308 */ /* 0x000ea20000000800 */
[----:B------:R-:W-:-:S02]  /*10370*/  FADD.FTZ R158, R158, R163 ;  /* 0x000000a39e9e7221 */ /* 0x000fc40000010000 */
[----:B------:R-:W-:Y:S02]  /*10380*/  IMAD.MOV.U32 R212, RZ, RZ, RZ ;  /* 0x000000ffffd47224 */ /* 0x000fe400078e00ff */
        /* <DEDUP_REMOVED lines=62> */
[C---:B----4-:R-:W-:Y:S08]  /*10770*/  HMMA.16816.F32 R36, R4.reuse, R20, R36 ;  /* 0x000000140424723c */ /* 0x050ff00000001824 */
[C---:B------:R-:W-:Y:S01]  /*10780*/  HMMA.16816.F32 R40, R4.reuse, R22, R40 ;  /* 0x000000160428723c */ /* 0x040fe20000001828 */
[----:B------:R-:W2:Y:S07]  /*10790*/  LDSM.16.MT88.4 R20, [R173+0x4900] ;  /* 0x00490000ad14783b */ /* 0x000eae0000004200 */
[C---:B------:R-:W-:Y:S08]  /*107a0*/  HMMA.16816.F32 R68, R4.reuse, R16, R68 ;  /* 0x000000100444723c */ /* 0x040ff00000001844 */
        /* <DEDUP_REMOVED lines=25> */
[----:B------:R-:W4:Y:S07]  /*10940*/  LDSM.16.MT88.4 R24, [R173+0x1100] ;  /* 0x00110000ad18783b */ /* 0x000f2e0000004200 */
[C---:B---3--:R-:W-:Y:S08]  /*10950*/  HMMA.16816.F32 R8, R4.reuse, R16, R8 ;  /* 0x000000100408723c */ /* 0x048ff00000001808 */
[----:B------:R-:W-:Y:S01]  /*10960*/  HMMA.16816.F32 R96, R4, R18, R96 ;  /* 0x000000120460723c */ /* 0x000fe20000001860 */
[----:B------:R-:W3:Y:S06]  /*10970*/  LDSM.16.MT88.4 R16, [R165+0x3100] ;  /* 0x00310000a510783b */ /* 0x000eec0000004200 */
[----:B------:R-:W-:Y:S01]  /*10980*/  F2FP.PACK_AB R4, R168, R167 ;  /* 0x000000a7a804723e */ /* 0x000fe200000000ff */
[----:B------:R-:W-:Y:S01]  /*10990*/  FADD.FTZ R167, R167, R152 ;  /* 0x00000098a7a77221 */ /* 0x000fe20000010000 */
[----:B------:R-:W-:Y:S01]  /*109a0*/  F2FP.PACK_AB R5, R175, R174 ;  /* 0x000000aeaf05723e */ /* 0x000fe200000000ff */
[----:B------:R-:W-:Y:S01]  /*109b0*/  FADD.FTZ R174, R174, R133 ;  /* 0x00000085aeae7221 */ /* 0x000fe20000010000 */
[----:B------:R-:W-:Y:S01]  /*109c0*/  F2FP.PACK_AB R6, R169, R170 ;  /* 0x000000aaa906723e */ /* 0x000fe200000000ff */
[----:B------:R-:W-:Y:S01]  /*109d0*/  FADD.FTZ R167, R168, R167 ;  /* 0x000000a7a8a77221 */ /* 0x000fe20000010000 */
[----:B------:R-:W-:Y:S01]  /*109e0*/  F2FP.PACK_AB R7, R178, R177 ;  /* 0x000000b1b207723e */ /* 0x000fe200000000ff */
[----:B------:R-:W-:-:S02]  /*109f0*/  FADD.FTZ R174, R175, R174 ;  /* 0x000000aeafae7221 */ /* 0x000fc40000010000 */
[----:B------:R-:W-:Y:S02]  /*10a00*/  FADD.FTZ R170, R170, R167 ;  /* 0x000000a7aaaa7221 */ /* 0x000fe40000010000 */
[----:B------:R-:W-:Y:S02]  /*10a10*/  FADD.FTZ R177, R177, R174 ;  /* 0x000000aeb1b17221 */ /* 0x000fe40000010000 */
[----:B-1----:R-:W-:Y:S01]  /*10a20*/  HMMA.16816.F32 R36, R4, R12, R36 ;  /* 0x0000000c0424723c */ /* 0x002fe20000001824 */
[----:B------:R-:W-:Y:S02]  /*10a30*/  FADD.FTZ R170, R169, R170 ;  /* 0x000000aaa9aa7221 */ /* 0x000fe40000010000 */
[----:B------:R-:W-:-:S05]  /*10a40*/  FADD.FTZ R177, R178, R177 ;  /* 0x000000b1b2b17221 */ /* 0x000fca0000010000 */
        /* <DEDUP_REMOVED lines=29> */
[C---:B----4-:R-:W-:Y:S08]  /*10c20*/  HMMA.16816.F32 R68, R4.reuse, R24, R68 ;  /* 0x000000180444723c */ /* 0x050ff00000001844 */
[C---:B------:R-:W-:Y:S01]  /*10c30*/  HMMA.16816.F32 R72, R4.reuse, R26, R72 ;  /* 0x0000001a0448723c */ /* 0x040fe20000001848 */
[----:B------:R-:W-:Y:S07]  /*10c40*/  LDSM.16.MT88.4 R24, [R134+0x3900] ;  /* 0x003900008618783b */ /* 0x000fee0000004200 */
        /* <DEDUP_REMOVED lines=21> */
[C---:B---3--:R-:W-:Y:S07]  /*10da0*/  HMMA.16816.F32 R68, R4.reuse, R16, R68 ;  /* 0x000000100444723c */ /* 0x048fee0000001844 */
[-C--:B------:R-:W-:Y:S01]  /*10db0*/  @P0 IMAD.WIDE.U32 R16, R95, R93.reuse, R210 ;  /* 0x0000005d5f100225 */ /* 0x080fe200078e00d2 */
[C---:B------:R-:W-:Y:S07]  /*10dc0*/  HMMA.16816.F32 R72, R4.reuse, R18, R72 ;  /* 0x000000120448723c */ /* 0x040fee0000001848 */
[----:B------:R-:W-:Y:S01]  /*10dd0*/  @P0 LEA R18, P1, R16, c[0x0][0x1c8], 0x1 ;  /* 0x0000720010120a11 */ /* 0x000fe200078208ff */
[C---:B------:R-:W-:Y:S08]  /*10de0*/  HMMA.16816.F32 R44, R4.reuse, R148, R44 ;  /* 0x00000094042c723c */ /* 0x040ff0000000182c */
[C---:B-1----:R-:W-:Y:S07]  /*10df0*/  HMMA.16816.F32 R84, R4.reuse, R12, R84 ;  /* 0x0000000c0454723c */ /* 0x042fee0000001854 */
[----:B------:R-:W-:Y:S01]  /*10e00*/  @P3 IMAD.HI.U32 R13, R92, c[0x0][0x2c8], RZ ;  /* 0x0000b2005c0d3a27 */ /* 0x000fe200078e00ff */
[----:B------:R-:W-:Y:S01]  /*10e10*/  @P0 SHF.R.S32.HI R12, RZ, 0x1f, R95 ;  /* 0x0000001fff0c0819 */ /* 0x000fe2000001145f */
[----:B------:R-:W-:Y:S03]  /*10e20*/  HMMA.16816.F32 R88, R4, R14, R88 ;  /* 0x0000000e0458723c */ /* 0x000fe60000001858 */
[----:B------:R-:W-:Y:S01]  /*10e30*/  @P3 SHF.R.U32.HI R92, RZ, c[0x0][0x2cc], R13 ;  /* 0x0000b300ff5c3a19 */ /* 0x000fe2000001160d */
[----:B------:R-:W-:-:S03]  /*10e40*/  @P0 IMAD R12, R12, R93, R94 ;  /* 0x0000005d0c0c0224 */ /* 0x000fc600078e025e */
[----:B------:R-:W-:Y:S01]  /*10e50*/  IADD3 R92, R92, R215, -R218 ;  /* 0x000000d75c5c7210 */ /* 0x000fe20007ffe8da */
[----:B------:R-:W-:Y:S01]  /*10e60*/  @P0 IMAD.IADD R13, R17, 0x1, R12 ;  /* 0x00000001110d0824 */ /* 0x000fe200078e020c */
[C---:B------:R-:W-:Y:S02]  /*10e70*/  HMMA.16816.F32 R48, R4.reuse, R150, R48 ;  /* 0x000000960430723c */ /* 0x040fe40000001830 */
[----:B------:R-:W-:Y:S02]  /*10e80*/  SHF.R.S32.HI R15, RZ, 0x1f, R92 ;  /* 0x0000001fff0f7819 */ /* 0x000fe4000001145c */
[----:B------:R-:W-:Y:S02]  /*10e90*/  @P0 LEA.HI.X R19, R16, c[0x0][0x1cc], R13, 0x1, P1 ;  /* 0x0000730010130a11 */ /* 0x000fe400008f0c0d */
[----:B------:R-:W-:Y:S02]  /*10ea0*/  LEA.HI R3, R15, R92, RZ, 0x6 ;  /* 0x0000005c0f037211 */ /* 0x000fe400078f30ff */
[----:B--2---:R-:W-:Y:S01]  /*10eb0*/  HMMA.16816.F32 R92, R4, R20, R8 ;  /* 0x00000014045c723c */ /* 0x004fe20000001808 */
[----:B------:R-:W-:Y:S01]  /*10ec0*/  @!PT LDS RZ, [RZ] ;  /* 0x00000000fffff984 */ /* 0x000fe20000000800 */
[----:B------:R-:W-:Y:S01]  /*10ed0*/  @!PT LDS RZ, [RZ] ;  /* 0x00000000fffff984 */ /* 0x000fe20000000800 */
[----:B------:R-:W-:Y:S01]  /*10ee0*/  @!PT LDS RZ, [RZ] ;  /* 0x00000000fffff984 */ /* 0x000fe20000000800 */
[----:B------:R1:W-:Y:S01]  /*10ef0*/  @P0 LDGSTS.E.BYPASS.LTC128B.128 [R132+0xc100], [R18.64], !P6 ;  /* 0x0c10000012840fae */ /* 0x0003e2000f101d46 */
[----:B------:R-:W-:-:S03]  /*10f00*/  SHF.R.S32.HI R3, RZ, 0x6, R3 ;  /* 0x00000006ff037819 */ /* 0x000fc60000011403 */
[----:B------:R1:W-:Y:S01]  /*10f10*/  @P0 LDGSTS.E.BYPASS.LTC128B.128 [R132+0xe100], [R18.64+0x80], !P5 ;  /* 0x0e10008012840fae */ /* 0x0003e2000e901d46 */
[----:B------:R-:W-:Y:S02]  /*10f20*/  IMNMX R234, RZ, R3, !PT ;  /* 0x00000003ffea7217 */ /* 0x000fe40007800200 */
[C---:B------:R-:W-:Y:S01]  /*10f30*/  @P0 LEA R8, P1, R199.reuse, R18, 0x1 ;  /* 0x00000012c7080211 */ /* 0x040fe200078208ff */
[----:B------:R1:W-:Y:S01]  /*10f40*/  @P0 LDGSTS.E.BYPASS.LTC128B.128 [R132+0x10100], [R18.64+0x100], !P4 ;  /* 0x1010010012840fae */ /* 0x0003e2000e101d46 */
[----:B------:R-:W-:Y:S02]  /*10f50*/  HMMA.16816.F32 R76, R4, R144, R76 ;  /* 0x00000090044c723c */ /* 0x000fe4000000184c */
[----:B------:R-:W-:-:S05]  /*10f60*/  @P0 LEA.HI.X R9, R199, R19, R198, 0x1, P1 ;  /* 0x00000013c7090211 */ /* 0x000fca00008f0cc6 */
[----:B------:R1:W-:Y:S01]  /*10f70*/  @P0 LDGSTS.E.BYPASS.LTC128B.128 [R132+0xd100], [R8.64], !P6 ;  /* 0x0d10000008840fae */ /* 0x0003e2000f101d46 */
[C---:B------:R-:W-:Y:S03]  /*10f80*/  HMMA.16816.F32 R80, R4.reuse, R146, R80 ;  /* 0x000000920450723c */ /* 0x040fe60000001850 */
[----:B------:R1:W-:Y:S04]  /*10f90*/  @P0 LDGSTS.E.BYPASS.LTC128B.128 [R132+0xf100], [R8.64+0x80], !P5 ;  /* 0x0f10008008840fae */ /* 0x0003e8000e901d46 */
[----:B------:R1:W-:Y:S01]  /*10fa0*/  @P0 LDGSTS.E.BYPASS.LTC128B.128 [R132+0x11100], [R8.64+0x100], !P4 ;  /* 0x1110010008840fae */ /* 0x0003e2000e101d46 */
[----:B------:R-:W-:Y:S01]  /*10fb0*/  ISETP.GE.AND P0, PT, R217, R234, PT ;  /* 0x000000ead900720c */ /* 0x000fe20003f06270 */
[C---:B------:R-:W-:Y:S02]  /*10fc0*/  HMMA.16816.F32 R128, R4.reuse, R140, R128 ;  /* 0x0000008c0480723c */ /* 0x040fe40000001880 */
[----:B------:R-:W0:Y:S06]  /*10fd0*/  LDGDEPBAR ;  /* 0x00000000000079af */ /* 0x000e2c0000000000 */
        /* <DEDUP_REMOVED lines=11> */
[C---:B-1----:R-:W-:Y:S01]  /*11090*/  IADD3 RZ, P1, R206.reuse, 0x40, RZ ;  /* 0x00000040ceff7810 */ /* 0x042fe20007f3e0ff */
[----:B------:R-:W-:Y:S01]  /*110a0*/  IMAD.MOV.U32 R132, RZ, RZ, R0 ;  /* 0x000000ffff847224 */ /* 0x000fe200078e0000 */
[----:B------:R-:W-:Y:S01]  /*110b0*/  IADD3 RZ, P0, R206, 0x80, RZ ;  /* 0x00000080ceff7810 */ /* 0x000fe20007f1e0ff */
[----:B------:R-:W-:Y:S01]  /*110c0*/  IMAD.MOV.U32 R3, RZ, RZ, R2 ;  /* 0x000000ffff037224 */ /* 0x000fe200078e0002 */
[----:B------:R-:W-:Y:S01]  /*110d0*/  IADD3.X R232, RZ, R211, RZ, P1, !PT ;  /* 0x000000d3ffe87210 */ /* 0x000fe20000ffe4ff */
[----:B------:R-:W-:Y:S01]  /*110e0*/  IMAD.MOV.U32 R212, RZ, RZ, RZ ;  /* 0x000000ffffd47224 */ /* 0x000fe200078e00ff */
[C---:B------:R-:W-:Y:S01]  /*110f0*/  IADD3 R227, P1, R204.reuse, 0x80, RZ ;  /* 0x00000080cce37810 */ /* 0x040fe20007f3e0ff */
[----:B------:R-:W-:Y:S01]  /*11100*/  IMAD.X R231, RZ, RZ, R211, P0 ;  /* 0x000000ffffe77224 */ /* 0x000fe200000e06d3 */
[----:B------:R-:W-:Y:S01]  /*11110*/  IADD3 R225, P0, R204, 0x40, RZ ;  /* 0x00000040cce17810 */ /* 0x000fe20007f1e0ff */
[----:B------:R-:W-:Y:S01]  /*11120*/  IMAD.IADD R133, R189, 0x1, R186 ;  /* 0x00000001bd857824 */ /* 0x000fe200078e02ba */
[----:B------:R-:W-:Y:S01]  /*11130*/  IADD3 R190, R187, 0xc100, RZ ;  /* 0x0000c100bbbe7810 */ /* 0x000fe20007ffe0ff */
[----:B------:R-:W-:Y:S01]  /*11140*/  @P3 IMAD.HI.U32 R229, R220, c[0x0][0x2c8], RZ ;  /* 0x0000b200dce53a27 */ /* 0x000fe200078e00ff */
[----:B------:R-:W-:Y:S01]  /*11150*/  MOV R230, 0x20 ;  /* 0x0000002000e67802 */ /* 0x000fe20000000f00 */
[----:B------:R-:W-:Y:S01]  /*11160*/  UMOV UR5, 0x1 ;  /* 0x0000000100057882 */ /* 0x000fe20000000000 */
[C---:B------:R-:W-:Y:S01]  /*11170*/  IADD3 R223, R206.reuse, 0x40, RZ ;  /* 0x00000040cedf7810 */ /* 0x040fe20007ffe0ff */
[----:B------:R-:W-:Y:S01]  /*11180*/  IMAD.MOV.U32 R228, RZ, RZ, -0x40 ;  /* 0xffffffc0ffe47424 */ /* 0x000fe200078e00ff */
[----:B------:R-:W-:Y:S01]  /*11190*/  IADD3 R221, R206, 0x80, RZ ;  /* 0x00000080cedd7810 */ /* 0x000fe20007ffe0ff */
[----:B------:R-:W-:Y:S01]  /*111a0*/  IMAD.X R226, RZ, RZ, R209, P1 ;  /* 0x000000ffffe27224 */ /* 0x000fe200008e06d1 */
[----:B------:R-:W-:-:S02]  /*111b0*/  IADD3.X R224, RZ, R209, RZ, P0, !PT ;  /* 0x000000d1ffe07210 */ /* 0x000fc400007fe4ff */
.L_x_1262:
[----:B------:R-:W-:Y:S04]  /*111c0*/  DEPBAR.LE SB0, 0x2 ;  /* 0x000080800000791a */ /* 0x000fe80000000000 */
[----:B------:R-:W-:Y:S01]  /*111d0*/  BAR.SYNC.DEFER_BLOCKING 0x0 ;  /* 0x0000000000007b1d */ /* 0x000fe20000010000 */
[----:B------:R-:W-:Y:S01]  /*111e0*/  MOV R193, UR5 ;  /* 0x0000000500c17c02 */ /* 0x000fe20008000f00 */
[----:B------:R-:W-:Y:S01]  /*111f0*/  UIMAD UR4, UR5, 0x6000, URZ ;  /* 0x00006000050478a4 */ /* 0x000fe2000f8e023f */
[C---:B------:R-:W-:Y:S01]  /*11200*/  ISETP.GE.AND P0, PT, R217.reuse, 0x1, PT ;  /* 0x00000001d900780c */ /* 0x040fe20003f06270 */
[----:B------:R-:W-:Y:S01]  /*11210*/  UIADD3 UR8, UR5, 0x1, URZ ;  /* 0x0000000105087890 */ /* 0x000fe2000fffe03f */
[----:B------:R-:W-:Y:S01]  /*11220*/  IADD3 R8, R217, -0x1, RZ ;  /* 0xffffffffd9087810 */ /* 0x000fe20007ffe0ff */
[----:B------:R-:W-:Y:S01]  /*11230*/  IMAD R152, R193, 0x6000, R187 ;  /* 0x00006000c1987824 */ /* 0x000fe200078e02bb */
[----:B------:R-:W-:Y:S01]  /*11240*/  LOP3.LUT P2, RZ, R219, 0x2, RZ, 0xc0, !PT ;  /* 0x00000002dbff7812 */ /* 0x000fe2000784c0ff */
[----:B------:R-:W-:Y:S01]  /*11250*/  IMAD R193, R193, 0x6000, R190 ;  /* 0x00006000c1c17824 */ /* 0x000fe200078e02be */
[----:B------:R-:W-:Y:S01]  /*11260*/  LOP3.LUT P3, RZ, R197, 0x1, RZ, 0xc0, !PT ;  /* 0x00000001c5ff7812 */ /* 0x000fe2000786c0ff */
[----:B------:R-:W-:Y:S01]  /*11270*/  UISETP.GE.AND UP0, UPT, UR5, 0x1, UPT ;  /* 0x000000010500788c */ /* 0x000fe2000bf06270 */
[----:B------:R-:W-:Y:S02]  /*11280*/  SEL R188, R230, 0xffffffe0, !P2 ;  /* 0xffffffe0e6bc7807 */ /* 0x000fe40005000000 */
[----:B------:R-:W-:Y:S01]  /*11290*/  ISETP.NE.AND P2, PT, R216, 0x1, PT ;  /* 0x00000001d800780c */ /* 0x000fe20003f45270 */
[----:B------:R-:W-:Y:S01]  /*112a0*/  USEL UR5, UR8, URZ, !UP0 ;  /* 0x0000003f08057287 */ /* 0x000fe2000c000000 */
[-C--:B------:R-:W-:Y:S01]  /*112b0*/  IADD3 R192, R188, R193.reuse, RZ ;  /* 0x000000c1bcc07210 */ /* 0x080fe20007ffe0ff */
[----:B------:R-:W-:Y:S01]  /*112c0*/  @P0 IMAD R171, R212, 0x6000, R202 ;  /* 0x00006000d4ab0824 */ /* 0x000fe200078e02ca */
[----:B------:R-:W-:Y:S02]  /*112d0*/  @P0 SHF.R.S32.HI R29, RZ, 0x1f, R8 ;  /* 0x0000001fff1d0819 */ /* 0x000fe40000011408 */
[----:B------:R-:W-:Y:S03]  /*112e0*/  IADD3 R194, R188, R193, R191 ;  /* 0x000000c1bcc27210 */ /* 0x000fe60007ffe0bf */
[----:B------:R-:W-:Y:S01]  /*112f0*/  @P0 IMAD R29, R29, c[0x0][0x208], RZ ;  /* 0x000082001d1d0a24 */ /* 0x000fe200078e02ff */
[----:B------:R-:W-:Y:S03]  /*11300*/  LDSM.16.M88.4 R136, [R189] ;  /* 0x00000000bd88783b */ /* 0x000fe60000000200 */
[C---:B------:R-:W-:Y:S02]  /*11310*/  @P0 IMAD R29, R8.reuse, c[0x0][0x20c], R29 ;  /* 0x00008300081d0a24 */ /* 0x040fe400078e021d */
[----:B------:R-:W-:Y:S03]  /*11320*/  @P0 IMAD.WIDE.U32 R8, R8, c[0x0][0x208], RZ ;  /* 0x0000820008080a25 */ /* 0x000fe600078e00ff */
[----:B------:R-:W1:Y:S02]  /*11330*/  LDSM.16.M88.4 R140, [R152+0xc100] ;  /* 0x00c10000988c783b */ /* 0x000e640000000200 */
[----:B------:R-:W-:Y:S02]  /*11340*/  @P0 SHF.L.U32 R0, R8, 0x6, RZ ;  /* 0x0000000608000819 */ /* 0x000fe400000006ff */
[----:B------:R-:W-:Y:S02]  /*11350*/  @P0 IADD3 R29, R9, R29, RZ ;  /* 0x0000001d091d0210 */ /* 0x000fe40007ffe0ff */
[----:B------:R-:W-:Y:S02]  /*11360*/  @P0 IADD3 R9, P1, R0, R204, RZ ;  /* 0x000000cc00090210 */ /* 0x000fe40007f3e0ff */
[----:B------:R-:W-:Y:S01]  /*11370*/  @P0 SHF.L.U64.HI R29, R8, 0x6, R29 ;  /* 0x00000006081d0819 */ /* 0x000fe2000001021d */
[----:B------:R-:W2:Y:S03]  /*11380*/  LDSM.16.M88.4 R144, [R152+0xc900] ;  /* 0x00c900009890783b */ /* 0x000ea60000000200 */
[----:B------:R-:W-:Y:S02]  /*11390*/  @P0 IADD3.X R2, R29, R209, RZ, P1, !PT ;  /* 0x000000d11d020210 */ /* 0x000fe40000ffe4ff */
[C---:B------:R-:W-:Y:S03]  /*113a0*/  @P0 LEA R168, P1, R9.reuse, c[0x0][0x1f8], 0x1 ;  /* 0x00007e0009a80a11 */ /* 0x040fe600078208ff */
[----:B------:R-:W3:Y:S01]  /*113b0*/  LDSM.16.M88.4 R148, [R152+0xd100] ;  /* 0x00d100009894783b */ /* 0x000ee20000000200 */
[----:B------:R-:W-:Y:S02]  /*113c0*/  @P0 LEA.HI.X R169, R9, c[0x0][0x1fc], R2, 0x1, P1 ;  /* 0x00007f0009a90a11 */ /* 0x000fe400008f0c02 */
[C---:B------:R-:W-:Y:S04]  /*113d0*/  @P0 IADD3 R9, P1, R0.reuse, R225, RZ ;  /* 0x000000e100090210 */ /* 0x040fe80007f3e0ff */
[----:B------:R-:W-:Y:S01]  /*113e0*/  @P0 IADD3.X R2, R29, R224, RZ, P1, !PT ;  /* 0x000000e01d020210 */ /* 0x000fe20000ffe4ff */
[----:B------:R-:W4:Y:S01]  /*113f0*/  LDSM.16.M88.4 R32, [R152+0xd900] ;  /* 0x00d900009820783b */ /* 0x000f220000000200 */
[C---:B------:R-:W-:Y:S04]  /*11400*/  @P0 LEA R164, P1, R9.reuse, c[0x0][0x1f8], 0x1 ;  /* 0x00007e0009a40a11 */ /* 0x040fe800078208ff */
[----:B------:R-:W-:Y:S02]  /*11410*/  @P0 LEA.HI.X R165, R9, c[0x0][0x1fc], R2, 0x1, P1 ;  /* 0x00007f0009a50a11 */ /* 0x000fe400008f0c02 */
[----:B------:R-:W-:Y:S01]  /*11420*/  @P0 IADD3 R2, P1, R0, R227, RZ ;  /* 0x000000e300020210 */ /* 0x000fe20007f3e0ff */
[----:B------:R-:W-:Y:S03]  /*11430*/  LDSM.16.M88.4 R152, [R192+0x800] ;  /* 0x00080000c098783b */ /* 0x000fe60000000200 */
[----:B------:R-:W-:Y:S02]  /*11440*/  @P0 IADD3.X R13, R29, R226, RZ, P1, !PT ;  /* 0x000000e21d0d0210 */ /* 0x000fe40000ffe4ff */
[C---:B------:R-:W-:Y:S01]  /*11450*/  @P0 LEA R166, P1, R2.reuse, c[0x0][0x1f8], 0x1 ;  /* 0x00007e0002a60a11 */ /* 0x040fe200078208ff */
[C---:B-1----:R-:W-:Y:S03]  /*11460*/  HMMA.16816.F32 R4, R136.reuse, R140, RZ ;  /* 0x0000008c8804723c */ /* 0x042fe600000018ff */
[----:B------:R-:W-:Y:S02]  /*11470*/  @P0 LEA.HI.X R167, R2, c[0x0][0x1fc], R13, 0x1, P1 ;  /* 0x00007f0002a70a11 */ /* 0x000fe400008f0c0d */
[----:B------:R-:W-:Y:S03]  /*11480*/  @P0 IADD3 R0, P1, R201, R0, RZ ;  /* 0x00000000c9000210 */ /* 0x000fe60007f3e0ff */
[C---:B------:R-:W-:Y:S01]  /*11490*/  HMMA.16816.F32 R8, R136.reuse, R142, RZ ;  /* 0x0000008e8808723c */ /* 0x040fe200000018ff */
[----:B------:R-:W-:Y:S01]  /*114a0*/  @P0 IADD3.X R29, R200, R29, RZ, P1, !PT ;  /* 0x0000001dc81d0210 */ /* 0x000fe20000ffe4ff */
[----:B------:R-:W-:Y:S02]  /*114b0*/  LDSM.16.M88.4 R140, [R133] ;  /* 0x00000000858c783b */ /* 0x000fe40000000200 */
[----:B------:R-:W-:Y:S04]  /*114c0*/  @P0 IADD3 R2, P1, R0, R204, RZ ;  /* 0x000000cc00020210 */ /* 0x000fe80007f3e0ff */
[C---:B--2---:R-:W-:Y:S01]  /*114d0*/  HMMA.16816.F32 R12, R136.reuse, R144, RZ ;  /* 0x00000090880c723c */ /* 0x044fe200000018ff */
[C---:B------:R-:W-:Y:S03]  /*114e0*/  @P0 IADD3.X R21, R29.reuse, R209, RZ, P1, !PT ;  /* 0x000000d11d150210 */ /* 0x040fe60000ffe4ff */
[C---:B------:R-:W-:Y:S04]  /*114f0*/  @P0 LEA R172, P1, R2.reuse, c[0x0][0x1f8], 0x1 ;  /* 0x00007e0002ac0a11 */ /* 0x040fe800078208ff */
[C---:B------:R-:W-:Y:S01]  /*11500*/  HMMA.16816.F32 R16, R136.reuse, R146, RZ ;  /* 0x000000928810723c */ /* 0x040fe200000018ff */
[----:B------:R-:W-:Y:S01]  /*11510*/  @P0 LEA.HI.X R173, R2, c[0x0][0x1fc], R21, 0x1, P1 ;  /* 0x00007f0002ad0a11 */ /* 0x000fe200008f0c15 */
[----:B------:R-:W1:Y:S02]  /*11520*/  LDSM.16.M88.4 R144, [R192] ;  /* 0x00000000c090783b */ /* 0x000e640000000200 */
[----:B------:R-:W-:Y:S04]  /*11530*/  @P0 IADD3 R2, P1, R0, R225, RZ ;  /* 0x000000e100020210 */ /* 0x000fe80007f3e0ff */
[C---:B---3--:R-:W-:Y:S01]  /*11540*/  HMMA.16816.F32 R20, R136.reuse, R148, RZ ;  /* 0x000000948814723c */ /* 0x048fe200000018ff */
[----:B------:R-:W-:Y:S03]  /*11550*/  @P0 IADD3.X R31, R29, R224, RZ, P1, !PT ;  /* 0x000000e01d1f0210 */ /* 0x000fe60000ffe4ff */
[C---:B------:R-:W-:Y:S04]  /*11560*/  @P0 LEA R174, P1, R2.reuse, c[0x0][0x1f8], 0x1 ;  /* 0x00007e0002ae0a11 */ /* 0x040fe800078208ff */
[C---:B------:R-:W-:Y:S01]  /*11570*/  HMMA.16816.F32 R24, R136.reuse, R150, RZ ;  /* 0x000000968818723c */ /* 0x040fe200000018ff */
[----:B------:R-:W-:Y:S01]  /*11580*/  @P0 LEA.HI.X R175, R2, c[0x0][0x1fc], R31, 0x1, P1 ;  /* 0x00007f0002af0a11 */ /* 0x000fe200008f0c1f */
[----:B------:R-:W2:Y:S02]  /*11590*/  LDSM.16.M88.4 R148, [R192+0x1000] ;  /* 0x00100000c094783b */ /* 0x000ea40000000200 */
[----:B------:R-:W-:Y:S02]  /*115a0*/  @P0 IADD3 R157, P1, R0, R227, RZ ;  /* 0x000000e3009d0210 */ /* 0x000fe40007f3e0ff */
[----:B------:R-:W-:Y:S02]  /*115b0*/  IADD3 R2, R191, R192, RZ ;  /* 0x000000c0bf027210 */ /* 0x000fe40007ffe0ff */
[----:B------:R-:W-:Y:S02]  /*115c0*/  @P0 IADD3.X R0, R29, R226, RZ, P1, !PT ;  /* 0x000000e21d000210 */ /* 0x000fe40000ffe4ff */
[C---:B----4-:R-:W-:Y:S02]  /*115d0*/  HMMA.16816.F32 R28, R136.reuse, R32, RZ ;  /* 0x00000020881c723c */ /* 0x050fe400000018ff */
[C---:B------:R-:W-:Y:S04]  /*115e0*/  @P0 LEA R176, P1, R157.reuse, c[0x0][0x1f8], 0x1 ;  /* 0x00007e009db00a11 */ /* 0x040fe800078208ff */
[----:B------:R-:W-:Y:S02]  /*115f0*/  @P0 LEA.HI.X R177, R157, c[0x0][0x1fc], R0, 0x1, P1 ;  /* 0x00007f009db10a11 */ /* 0x000fe400008f0c00 */
[----:B------:R-:W-:Y:S01]  /*11600*/  HMMA.16816.F32 R32, R136, R34, RZ ;  /* 0x000000228820723c */ /* 0x000fe200000018ff */
[----:B------:R-:W3:Y:S03]  /*11610*/  LDSM.16.M88.4 R156, [R192+0x1800] ;  /* 0x00180000c09c783b */ /* 0x000ee60000000200 */
[----:B------:R-:W-:Y:S04]  /*11620*/  IADD3 R0, R191, R193, RZ ;  /* 0x000000c1bf007210 */ /* 0x000fe80007ffe0ff */
[C---:B-1----:R-:W-:Y:S01]  /*11630*/  HMMA.16816.F32 R4, R140.reuse, R144, R4 ;  /* 0x000000908c04723c */ /* 0x042fe20000001804 */
[----:B------:R-:W-:Y:S01]  /*11640*/  @!PT LDS RZ, [RZ] ;  /* 0x00000000fffff984 */ /* 0x000fe20000000800 */
[----:B------:R-:W-:Y:S01]  /*11650*/  @!PT LDS RZ, [RZ] ;  /* 0x00000000fffff984 */ /* 0x000fe20000000800 */
[----:B------:R-:W-:Y:S01]  /*11660*/  @!PT LDS RZ, [RZ] ;  /* 0x00000000fffff984 */ /* 0x000fe20000000800 */
[----:B------:R1:W-:Y:S07]  /*11670*/  @P0 LDGSTS.E.BYPASS.LTC128B.128 [R171], [R168.64], !P6 ;  /* 0x00000000a8ab0fae */ /* 0x0003ee000f101d46 */
[C---:B------:R-:W-:Y:S01]  /*11680*/  HMMA.16816.F32 R8, R140.reuse, R146, R8 ;  /* 0x000000928c08723c */ /* 0x040fe20000001808 */
[----:B------:R4:W-:Y:S07]  /*11690*/  @P0 LDGSTS.E.BYPASS.LTC128B.128 [R171+0x2000], [R164.64], !P5 ;  /* 0x02000000a4ab0fae */ /* 0x0009ee000e901d46 */
[C---:B------:R-:W-:Y:S01]  /*116a0*/  HMMA.16816.F32 R12, R140.reuse, R152, R12 ;  /* 0x000000988c0c723c */ /* 0x040fe2000000180c */
[----:B------:R4:W-:Y:S07]  /*116b0*/  @P0 LDGSTS.E.BYPASS.LTC128B.128 [R171+0x4000], [R166.64], !P3 ;  /* 0x04000000a6ab0fae */ /* 0x0009ee000d901d46 */
[C---:B------:R-:W-:Y:S01]  /*116c0*/  HMMA.16816.F32 R16, R140.reuse, R154, R16 ;  /* 0x0000009a8c10723c */ /* 0x040fe20000001810 */
[----:B------:R1:W-:Y:S07]  /*116d0*/  @P0 LDGSTS.E.BYPASS.LTC128B.128 [R171+0x1000], [R172.64], !P6 ;  /* 0x01000000acab0fae */ /* 0x0003ee000f101d46 */
[C---:B--2---:R-:W-:Y:S01]  /*116e0*/  HMMA.16816.F32 R20, R140.reuse, R148, R20 ;  /* 0x000000948c14723c */ /* 0x044fe20000001814 */
[----:B------:R1:W-:Y:S07]  /*116f0*/  @P0 LDGSTS.E.BYPASS.LTC128B.128 [R171+0x3000], [R174.64], !P5 ;  /* 0x03000000aeab0fae */ /* 0x0003ee000e901d46 */
[C---:B------:R-:W-:Y:S01]  /*11700*/  HMMA.16816.F32 R24, R140.reuse, R150, R24 ;  /* 0x000000968c18723c */ /* 0x040fe20000001818 */
[----:B------:R1:W-:Y:S07]  /*11710*/  @P0 LDGSTS.E.BYPASS.LTC128B.128 [R171+0x5000], [R176.64], !P3 ;  /* 0x05000000b0ab0fae */ /* 0x0003ee000d901d46 */
[C---:B---3--:R-:W-:Y:S01]  /*11720*/  HMMA.16816.F32 R28, R140.reuse, R156, R28 ;  /* 0x0000009c8c1c723c */ /* 0x048fe2000000181c */
[----:B------:R-:W-:Y:S07]  /*11730*/  LDSM.16.M88.4 R136, [R185] ;  /* 0x00000000b988783b */ /* 0x000fee0000000200 */
[----:B------:R-:W-:Y:S01]  /*11740*/  HMMA.16816.F32 R32, R140, R158, R32 ;  /* 0x0000009e8c20723c */ /* 0x000fe20000001820 */
[----:B------:R-:W2:Y:S08]  /*11750*/  LDSM.16.M88.4 R160, [R0] ;  /* 0x0000000000a0783b */ /* 0x000eb00000000200 */
[----:B------:R-:W3:Y:S08]  /*11760*/  LDSM.16.M88.4 R144, [R0+0x800] ;  /* 0x000800000090783b */ /* 0x000ef00000000200 */
[----:B------:R-:W5:Y:S08]  /*11770*/  LDSM.16.M88.4 R152, [R0+0x1000] ;  /* 0x001000000098783b */ /* 0x000f700000000200 */
[----:B------:R-:W0:Y:S08]  /*11780*/  LDGDEPBAR ;  /* 0x00000000000079af */ /* 0x000e300000000000 */
[----:B------:R-:W5:Y:S01]  /*11790*/  LDSM.16.M88.4 R148, [R0+0x1800] ;  /* 0x001800000094783b */ /* 0x000f620000000200 */
[C---:B--2---:R-:W-:Y:S07]  /*117a0*/  HMMA.16816.F32 R4, R136.reuse, R160, R4 ;  /* 0x000000a08804723c */ /* 0x044fee0000001804 */
[----:B----4-:R-:W-:Y:S01]  /*117b0*/  LDSM.16.M88.4 R164, [R184] ;  /* 0x00000000b8a4783b */ /* 0x010fe20000000200 */
[C---:B------:R-:W-:Y:S07]  /*117c0*/  HMMA.16816.F32 R8, R136.reuse, R162, R8 ;  /* 0x000000a28808723c */ /* 0x040fee0000001808 */
[----:B-1----:R-:W1:Y:S01]  /*117d0*/  LDSM.16.M88.4 R168, [R2] ;  /* 0x0000000002a8783b */ /* 0x002e620000000200 */
[C---:B---3--:R-:W-:Y:S07]  /*117e0*/  HMMA.16816.F32 R12, R136.reuse, R144, R12 ;  /* 0x00000090880c723c */ /* 0x048fee000000180c */
[----:B------:R-:W2:Y:S01]  /*117f0*/  LDSM.16.M88.4 R140, [R2+0x800] ;  /* 0x00080000028c783b */ /* 0x000ea20000000200 */
[C---:B------:R-:W-:Y:S07]  /*11800*/  HMMA.16816.F32 R16, R136.reuse, R146, R16 ;  /* 0x000000928810723c */ /* 0x040fee0000001810 */
[----:B------:R-:W3:Y:S01]  /*11810*/  LDSM.16.M88.4 R156, [R2+0x1000] ;  /* 0x00100000029c783b */ /* 0x000ee20000000200 */
[C---:B-----5:R-:W-:Y:S07]  /*11820*/  HMMA.16816.F32 R20, R136.reuse, R152, R20 ;  /* 0x000000988814723c */ /* 0x060fee0000001814 */
[----:B------:R-:W4:Y:S01]  /*11830*/  LDSM.16.M88.4 R144, [R2+0x1800] ;  /* 0x001800000290783b */ /* 0x000f220000000200 */
[C---:B------:R-:W-:Y:S07]  /*11840*/  HMMA.16816.F32 R24, R136.reuse, R154, R24 ;  /* 0x0000009a8818723c */ /* 0x040fee0000001818 */
[----:B------:R-:W-:Y:S01]  /*11850*/  LDSM.16.M88.4 R152, [R193+0x2800] ;  /* 0x00280000c198783b */ /* 0x000fe20000000200 */
[C---:B------:R-:W-:Y:S07]  /*11860*/  HMMA.16816.F32 R28, R136.reuse, R148, R28 ;  /* 0x00000094881c723c */ /* 0x040fee000000181c */
[----:B------:R-:W-:Y:S01]  /*11870*/  LDSM.16.M88.4 R160, [R193+0x3800] ;  /* 0x00380000c1a0783b */ /* 0x000fe20000000200 */
[----:B------:R-:W-:Y:S07]  /*11880*/  HMMA.16816.F32 R32, R136, R150, R32 ;  /* 0x000000968820723c */ /* 0x000fee0000001820 */
[----:B------:R-:W-:Y:S01]  /*11890*/  LDSM.16.M88.4 R136, [R189+0x4000] ;  /* 0x00400000bd88783b */ /* 0x000fe20000000200 */
[C---:B-1----:R-:W-:Y:S07]  /*118a0*/  HMMA.16816.F32 R4, R164.reuse, R168, R4 ;  /* 0x000000a8a404723c */ /* 0x042fee0000001804 */
[----:B------:R-:W1:Y:S01]  /*118b0*/  LDSM.16.M88.4 R148, [R193+0x2000] ;  /* 0x00200000c194783b */ /* 0x000e620000000200 */
[C---:B------:R-:W-:Y:S07]  /*118c0*/  HMMA.16816.F32 R8, R164.reuse, R170, R8 ;  /* 0x000000aaa408723c */ /* 0x040fee0000001808 */
[----:B------:R-:W-:Y:S01]  /*118d0*/  LDSM.16.M88.4 R168, [R192+0x2000] ;  /* 0x00200000c0a8783b */ /* 0x000fe20000000200 */
[C---:B--2---:R-:W-:Y:S07]  /*118e0*/  HMMA.16816.F32 R12, R164.reuse, R140, R12 ;  /* 0x0000008ca40c723c */ /* 0x044fee000000180c */
[----:B------:R-:W-:Y:S01]  /*118f0*/  LDSM.16.M88.4 R172, [R192+0x2800] ;  /* 0x00280000c0ac783b */ /* 0x000fe20000000200 */
[C---:B------:R-:W-:Y:S07]  /*11900*/  HMMA.16816.F32 R16, R164.reuse, R142, R16 ;  /* 0x0000008ea410723c */ /* 0x040fee0000001810 */
[----:B------:R-:W2:Y:S01]  /*11910*/  LDSM.16.M88.4 R140, [R193+0x3000] ;  /* 0x00300000c18c783b */ /* 0x000ea20000000200 */
[C---:B---3--:R-:W-:Y:S07]  /*11920*/  HMMA.16816.F32 R20, R164.reuse, R156, R20 ;  /* 0x0000009ca414723c */ /* 0x048fee0000001814 */
[----:B------:R-:W-:Y:S01]  /*11930*/  LDSM.16.M88.4 R176, [R0+0x2000] ;  /* 0x0020000000b0783b */ /* 0x000fe20000000200 */
[C---:B------:R-:W-:Y:S07]  /*11940*/  HMMA.16816.F32 R24, R164.reuse, R158, R24 ;  /* 0x0000009ea418723c */ /* 0x040fee0000001818 */
[----:B------:R-:W3:Y:S01]  /*11950*/  LDSM.16.M88.4 R156, [R133+0x4000] ;  /* 0x00400000859c783b */ /* 0x000ee20000000200 */
[C---:B----4-:R-:W-:Y:S07]  /*11960*/  HMMA.16816.F32 R28, R164.reuse, R144, R28 ;  /* 0x00000090a41c723c */ /* 0x050fee000000181c */
[----:B------:R-:W-:Y:S01]  /*11970*/  LDSM.16.M88.4 R180, [R193+0x4000] ;  /* 0x00400000c1b4783b */ /* 0x000fe20000000200 */
[----:B------:R-:W-:Y:S07]  /*11980*/  HMMA.16816.F32 R32, R164, R146, R32 ;  /* 0x00000092a420723c */ /* 0x000fee0000001820 */
[----:B------:R-:W4:Y:S01]  /*11990*/  LDSM.16.M88.4 R144, [R192+0x3000] ;  /* 0x00300000c090783b */ /* 0x000f220000000200 */
        /* <DEDUP_REMOVED lines=22> */
[----:B------:R-:W4:Y:S07]  /*11b00*/  LDSM.16.M88.4 R144, [R194+0x2800] ;  /* 0x00280000c290783b */ /* 0x000f2e0000000200 */
        /* <DEDUP_REMOVED lines=44> */
[C---:B------:R-:W-:Y:S08]  /*11dd0*/  HMMA.16816.F32 R8, R164.reuse, R178, R8 ;  /* 0x000000b2a408723c */ /* 0x040ff00000001808 */
[C---:B----4-:R-:W-:Y:S08]  /*11de0*/  HMMA.16816.F32 R12, R164.reuse, R144, R12 ;  /* 0x00000090a40c723c */ /* 0x050ff0000000180c */
        /* <DEDUP_REMOVED lines=33> */
[----:B------:R-:W-:Y:S01]  /*12000*/  FMUL.FTZ R252, R16, c[0x0][0x320] ;  /* 0x0000c80010fc7a20 */ /* 0x000fe20000410000 */
[----:B------:R-:W-:Y:S01]  /*12010*/  MOV R16, R220 ;  /* 0x000000dc00107202 */ /* 0x000fe20000000f00 */
[----:B------:R-:W-:Y:S01]  /*12020*/  FMUL.FTZ R163, R12, c[0x0][0x320] ;  /* 0x0000c8000ca37a20 */ /* 0x000fe20000410000 */
[----:B------:R-:W-:Y:S01]  /*12030*/  @P2 SHF.R.U32.HI R16, RZ, c[0x0][0x2cc], R229 ;  /* 0x0000b300ff102a19 */ /* 0x000fe200000116e5 */
[----:B------:R-:W-:Y:S02]  /*12040*/  FMUL.FTZ R154, R7, c[0x0][0x320] ;  /* 0x0000c800079a7a20 */ /* 0x000fe40000410000 */
[----:B------:R-:W-:Y:S02]  /*12050*/  FMUL.FTZ R2, R5, c[0x0][0x320] ;  /* 0x0000c80005027a20 */ /* 0x000fe40000410000 */
[----:B------:R-:W-:Y:S01]  /*12060*/  SHFL.IDX PT, R12, R16, 0x1, 0x1c1f ;  /* 0x003c1f00100c7f89 */ /* 0x000fe200000e0000 */
[----:B------:R2:W-:Y:S01]  /*12070*/  MUFU.TANH R158, R11 ;  /* 0x0000000b009e7308 */ /* 0x0005e20000002400 */
[----:B------:R-:W-:Y:S02]  /*12080*/  FMUL.FTZ R17, R17, c[0x0][0x320] ;  /* 0x0000c80011117a20 */ /* 0x000fe40000410000 */
[----:B------:R-:W-:Y:S02]  /*12090*/  FMUL.FTZ R18, R18, c[0x0][0x320] ;  /* 0x0000c80012127a20 */ /* 0x000fe40000410000 */
        /* <DEDUP_REMOVED lines=9> */
[----:B------:R4:W-:Y:S01]  /*12130*/  MUFU.TANH R168, R13 ;  /* 0x0000000d00a87308 */ /* 0x0009e20000002400 */
[----:B------:R-:W-:Y:S01]  /*12140*/  FMUL.FTZ R27, R27, c[0x0][0x320] ;  /* 0x0000c8001b1b7a20 */ /* 0x000fe20000410000 */
[----:B--2---:R-:W-:Y:S01]  /*12150*/  LDSM.16.M88.4 R8, [R194+0x5800] ;  /* 0x00580000c208783b */ /* 0x004fe20000000200 */
[----:B------:R-:W-:Y:S07]  /*12160*/  DEPBAR.LE SB0, 0x2 ;  /* 0x000080800000791a */ /* 0x000fee0000000000 */
[----:B------:R2:W-:Y:S01]  /*12170*/  MUFU.TANH R170, R15 ;  /* 0x0000000f00aa7308 */ /* 0x0005e20000002400 */
[----:B---3--:R-:W3:Y:S09]  /*12180*/  SHFL.IDX PT, R14, R16, RZ, 0x1c1f ;  /* 0x001c1fff100e7589 */ /* 0x008ef200000e0000 */
[----:B------:R-:W5:Y:S01]  /*12190*/  MUFU.TANH R154, R154 ;  /* 0x0000009a009a7308 */ /* 0x000f620000002400 */
[----:B------:R-:W-:Y:S01]  /*121a0*/  BAR.SYNC.DEFER_BLOCKING 0x0 ;  /* 0x0000000000007b1d */ /* 0x000fe20000010000 */
[----:B----4-:R-:W-:Y:S05]  /*121b0*/  IMAD R13, R217, R228, 0x1 ;  /* 0x00000001d90d7424 */ /* 0x010fea00078e02e4 */
[----:B------:R-:W-:Y:S05]  /*121c0*/  IADD3 R13, R215, R13, -R222 ;  /* 0x0000000dd70d7210 */ /* 0x000fea0007ffe8de */
[----:B--2---:R-:W-:Y:S05]  /*121d0*/  IMAD.IADD R15, R13, 0x1, -R218 ;  /* 0x000000010d0f7824 */ /* 0x004fea00078e0ada */
[----:B---3--:R-:W-:Y:S04]  /*121e0*/  IADD3 R13, R15, R14, RZ ;  /* 0x0000000e0f0d7210 */ /* 0x008fe80007ffe0ff */
[C---:B------:R-:W-:Y:S01]  /*121f0*/  ISETP.GT.AND P0, PT, R13.reuse, RZ, PT ;  /* 0x000000ff0d00720c */ /* 0x040fe20003f04270 */
[C---:B------:R-:W-:Y:S05]  /*12200*/  HMMA.16816.F32 R28, R172.reuse, R8, R28 ;  /* 0x00000008ac1c723c */ /* 0x040fea000000181c */
[----:B------:R-:W-:Y:S01]  /*12210*/  ISETP.GT.AND P2, PT, R13, 0x1, PT ;  /* 0x000000010d00780c */ /* 0x000fe20003f44270 */
[----:B------:R-:W2:Y:S01]  /*12220*/  MUFU.TANH R153, R153 ;  /* 0x0000009900997308 */ /* 0x000ea20000002400 */
[----:B------:R-:W-:Y:S01]  /*12230*/  IADD3 R9, R15, R12, RZ ;  /* 0x0000000c0f097210 */ /* 0x000fe20007ffe0ff */
[----:B------:R-:W-:Y:S01]  /*12240*/  HMMA.16816.F32 R32, R172, R10, R32 ;  /* 0x0000000aac20723c */ /* 0x000fe20000001820 */
[----:B------:R-:W-:Y:S02]  /*12250*/  LDSM.16.MT88.4 R140, [R134+UR4+0x1900] ;  /* 0x00190004868c783b */ /* 0x000fe40008004200 */
[C---:B------:R-:W-:Y:S02]  /*12260*/  ISETP.GT.AND P1, PT, R9.reuse, RZ, PT ;  /* 0x000000ff0900720c */ /* 0x040fe40003f24270 */
[----:B-1----:R-:W-:Y:S02]  /*12270*/  FSEL R8, R0, -INF , P0 ;  /* 0xff80000000087808 */ /* 0x002fe40000000000 */
[----:B------:R-:W-:Y:S01]  /*12280*/  ISETP.GT.AND P0, PT, R9, 0x1, PT ;  /* 0x000000010900780c */ /* 0x000fe20003f04270 */
[----:B------:R-:W1:Y:S01]  /*12290*/  MUFU.TANH R2, R2 ;  /* 0x0000000200027308 */ /* 0x000e620000002400 */
[----:B------:R-:W-:Y:S03]  /*122a0*/  FMNMX.FTZ R11, R8, R3, !PT ;  /* 0x00000003080b7209 */ /* 0x000fe60007810000 */
[----:B-----5:R-:W-:Y:S02]  /*122b0*/  FSEL R154, R154, -INF , P0 ;  /* 0xff8000009a9a7808 */ /* 0x020fe40000000000 */
[----:B------:R-:W-:Y:S02]  /*122c0*/  ISETP.GT.AND P0, PT, R13, 0x9, PT ;  /* 0x000000090d00780c */ /* 0x000fe40003f04270 */
[----:B------:R-:W-:Y:S02]  /*122d0*/  FMUL.FTZ R28, R28, c[0x0][0x320] ;  /* 0x0000c8001c1c7a20 */ /* 0x000fe40000410000 */
[----:B------:R-:W3:Y:S01]  /*122e0*/  MUFU.TANH R155, R155 ;  /* 0x0000009b009b7308 */ /* 0x000ee20000002400 */
[----:B------:R-:W-:Y:S01]  /*122f0*/  FSEL R156, R156, -INF , P0 ;  /* 0xff8000009c9c7808 */ /* 0x000fe20000000000 */
[----:B------:R-:W-:Y:S01]  /*12300*/  FMUL.FTZ R29, R29, c[0x0][0x320] ;  /* 0x0000c8001d1d7a20 */ /* 0x000fe20000410000 */
[----:B------:R-:W-:Y:S01]  /*12310*/  ISETP.GT.AND P0, PT, R9, 0x9, PT ;  /* 0x000000090900780c */ /* 0x000fe20003f04270 */
[----:B------:R-:W-:Y:S01]  /*12320*/  FMUL.FTZ R30, R30, c[0x0][0x320] ;  /* 0x0000c8001e1e7a20 */ /* 0x000fe20000410000 */
[----:B--2---:R-:W-:Y:S01]  /*12330*/  FSEL R153, R153, -INF , P1 ;  /* 0xff80000099997808 */ /* 0x004fe20000800000 */
[----:B------:R-:W-:Y:S01]  /*12340*/  FMUL.FTZ R32, R32, c[0x0][0x320] ;  /* 0x0000c80020207a20 */ /* 0x000fe20000410000 */
[----:B------:R-:W-:Y:S01]  /*12350*/  ISETP.GT.AND P1, PT, R13, 0x8, PT ;  /* 0x000000080d00780c */ /* 0x000fe20003f24270 */
[----:B------:R-:W-:Y:S01]  /*12360*/  FMUL.FTZ R33, R33, c[0x0][0x320] ;  /* 0x0000c80021217a20 */ /* 0x000fe20000410000 */
[----:B------:R-:W-:Y:S01]  /*12370*/  FSEL R10, R158, -INF , P0 ;  /* 0xff8000009e0a7808 */ /* 0x000fe20000000000 */
[----:B------:R-:W2:Y:S01]  /*12380*/  MUFU.TANH R163, R163 ;  /* 0x000000a300a37308 */ /* 0x000ea20000002400 */
[----:B------:R-:W-:Y:S01]  /*12390*/  ISETP.GT.AND P0, PT, R13, 0x11, PT ;  /* 0x000000110d00780c */ /* 0x000fe20003f04270 */
[----:B------:R-:W-:Y:S01]  /*123a0*/  FMUL.FTZ R31, R31, c[0x0][0x320] ;  /* 0x0000c8001f1f7a20 */ /* 0x000fe20000410000 */
[----:B------:R-:W-:Y:S01]  /*123b0*/  FMNMX.FTZ R15, R153, R132, !PT ;  /* 0x00000084990f7209 */ /* 0x000fe20007810000 */
[----:B------:R-:W-:Y:S01]  /*123c0*/  FMUL.FTZ R34, R34, c[0x0][0x320] ;  /* 0x0000c80022227a20 */ /* 0x000fe20000410000 */
[----:B-1----:R-:W-:Y:S01]  /*123d0*/  FSEL R0, R2, -INF , P2 ;  /* 0xff80000002007808 */ /* 0x002fe20001000000 */
[----:B------:R-:W-:Y:S01]  /*123e0*/  FMUL.FTZ R35, R35, c[0x0][0x320] ;  /* 0x0000c80023237a20 */ /* 0x000fe20000410000 */
[----:B------:R-:W-:Y:S02]  /*123f0*/  FSEL R168, R168, -INF , P0 ;  /* 0xff800000a8a87808 */ /* 0x000fe40000000000 */
[----:B------:R-:W-:Y:S01]  /*12400*/  FMNMX.FTZ R11, R0, R11, !PT ;  /* 0x0000000b000b7209 */ /* 0x000fe20007810000 */
[----:B------:R-:W1:Y:S01]  /*12410*/  MUFU.TANH R176, R17 ;  /* 0x0000001100b07308 */ /* 0x000e620000002400 */
[----:B------:R-:W-:Y:S02]  /*12420*/  ISETP.GT.AND P0, PT, R9, 0x11, PT ;  /* 0x000000110900780c */ /* 0x000fe40003f04270 */
[----:B------:R-:W-:Y:S02]  /*12430*/  FMNMX.FTZ R15, R154, R15, !PT ;  /* 0x0000000f9a0f7209 */ /* 0x000fe40007810000 */
[----:B---3--:R-:W-:Y:S02]  /*12440*/  FSEL R12, R155, -INF , P1 ;  /* 0xff8000009b0c7808 */ /* 0x008fe40000800000 */
[----:B------:R-:W-:Y:S02]  /*12450*/  ISETP.GT.AND P1, PT, R9, 0x8, PT ;  /* 0x000000080900780c */ /* 0x000fe40003f24270 */
[----:B------:R-:W-:Y:S01]  /*12460*/  FMNMX.FTZ R11, R12, R11, !PT ;  /* 0x0000000b0c0b7209 */ /* 0x000fe20007810000 */
[----:B------:R-:W3:Y:S01]  /*12470*/  MUFU.TANH R252, R252 ;  /* 0x000000fc00fc7308 */ /* 0x000ee20000002400 */
[----:B------:R-:W-:Y:S02]  /*12480*/  FSEL R14, R157, -INF , P1 ;  /* 0xff8000009d0e7808 */ /* 0x000fe40000800000 */
[----:B------:R-:W-:Y:S02]  /*12490*/  ISETP.GT.AND P1, PT, R13, 0x10, PT ;  /* 0x000000100d00780c */ /* 0x000fe40003f24270 */
[----:B------:R-:W-:Y:S02]  /*124a0*/  FMNMX.FTZ R2, R156, R11, !PT ;  /* 0x0000000b9c027209 */ /* 0x000fe40007810000 */
[----:B--2---:R-:W-:Y:S02]  /*124b0*/  FSEL R163, R163, -INF , P1 ;  /* 0xff800000a3a37808 */ /* 0x004fe40000800000 */
[----:B------:R-:W-:Y:S01]  /*124c0*/  ISETP.GT.AND P1, PT, R9, 0x10, PT ;  /* 0x000000100900780c */ /* 0x000fe20003f24270 */
[----:B------:R-:W2:Y:S01]  /*124d0*/  MUFU.TANH R250, R18 ;  /* 0x0000001200fa7308 */ /* 0x000ea20000002400 */
[----:B------:R-:W-:Y:S02]  /*124e0*/  FSEL R170, R170, -INF , P0 ;  /* 0xff800000aaaa7808 */ /* 0x000fe40000000000 */
[----:B------:R-:W-:Y:S02]  /*124f0*/  ISETP.GT.AND P0, PT, R13, 0x19, PT ;  /* 0x000000190d00780c */ /* 0x000fe40003f04270 */
[----:B------:R-:W-:Y:S02]  /*12500*/  FSEL R167, R167, -INF , P1 ;  /* 0xff800000a7a77808 */ /* 0x000fe40000800000 */
[----:B------:R-:W-:Y:S02]  /*12510*/  ISETP.GT.AND P1, PT, R13, 0x18, PT ;  /* 0x000000180d00780c */ /* 0x000fe40003f24270 */
[----:B------:R-:W-:Y:S01]  /*12520*/  FMNMX.FTZ R11, R163, R2, !PT ;  /* 0x00000002a30b7209 */ /* 0x000fe20007810000 */
[----:B------:R-:W4:Y:S01]  /*12530*/  MUFU.TANH R182, R19 ;  /* 0x0000001300b67308 */ /* 0x000f220000002400 */
[----:B-1----:R-:W-:Y:S02]  /*12540*/  FSEL R176, R176, -INF , P0 ;  /* 0xff800000b0b07808 */ /* 0x002fe40000000000 */
[C---:B------:R-:W-:Y:S02]  /*12550*/  ISETP.GT.AND P0, PT, R9.reuse, 0x19, PT ;  /* 0x000000190900780c */ /* 0x040fe40003f04270 */
[----:B---3--:R-:W-:Y:S02]  /*12560*/  FSEL R252, R252, -INF , P1 ;  /* 0xff800000fcfc7808 */ /* 0x008fe40000800000 */
[----:B------:R-:W-:Y:S02]  /*12570*/  ISETP.GT.AND P1, PT, R9, 0x18, PT ;  /* 0x000000180900780c */ /* 0x000fe40003f24270 */
[----:B------:R-:W-:Y:S01]  /*12580*/  FMNMX.FTZ R11, R168, R11, !PT ;  /* 0x0000000ba80b7209 */ /* 0x000fe20007810000 */
[----:B------:R-:W1:Y:S01]  /*12590*/  MUFU.TANH R236, R21 ;  /* 0x0000001500ec7308 */ /* 0x000e620000002400 */
[----:B------:R-:W-:Y:S02]  /*125a0*/  FMNMX.FTZ R15, R14, R15, !PT ;  /* 0x0000000f0e0f7209 */ /* 0x000fe40007810000 */
[----:B------:R-:W-:Y:S02]  /*125b0*/  FMNMX.FTZ R11, R252, R11, !PT ;  /* 0x0000000bfc0b7209 */ /* 0x000fe40007810000 */
[----:B--2---:R-:W-:Y:S02]  /*125c0*/  FSEL R250, R250, -INF , P1 ;  /* 0xff800000fafa7808 */ /* 0x004fe40000800000 */
[----:B------:R-:W-:Y:S02]  /*125d0*/  ISETP.GT.AND P1, PT, R13, 0x20, PT ;  /* 0x000000200d00780c */ /* 0x000fe40003f24270 */
[----:B------:R-:W-:Y:S01]  /*125e0*/  FMNMX.FTZ R2, R10, R15, !PT ;  /* 0x0000000f0a027209 */ /* 0x000fe20007810000 */
[----:B------:R-:W2:Y:S01]  /*125f0*/  MUFU.TANH R248, R248 ;  /* 0x000000f800f87308 */ /* 0x000ea20000002400 */
[----:B------:R-:W-:Y:S02]  /*12600*/  FMNMX.FTZ R11, R176, R11, !PT ;  /* 0x0000000bb00b7209 */ /* 0x000fe40007810000 */
[----:B------:R-:W-:Y:S02]  /*12610*/  FMNMX.FTZ R15, R167, R2, !PT ;  /* 0x00000002a70f7209 */ /* 0x000fe40007810000 */
[----:B----4-:R-:W-:Y:S02]  /*12620*/  FSEL R182, R182, -INF , P0 ;  /* 0xff800000b6b67808 */ /* 0x010fe40000000000 */
[----:B------:R-:W-:Y:S02]  /*12630*/  ISETP.GT.AND P0, PT, R13, 0x21, PT ;  /* 0x000000210d00780c */ /* 0x000fe40003f04270 */
[----:B------:R-:W-:Y:S01]  /*12640*/  FMNMX.FTZ R15, R170, R15, !PT ;  /* 0x0000000faa0f7209 */ /* 0x000fe20007810000 */
[----:B------:R-:W3:Y:S01]  /*12650*/  MUFU.TANH R246, R22 ;  /* 0x0000001600f67308 */ /* 0x000ee20000002400 */
[----:B------:R-:W-:Y:S02]  /*12660*/  IADD3 R17, R134, UR4, RZ ;  /* 0x0000000486117c10 */ /* 0x000fe4000fffe0ff */
[----:B-1----:R-:W-:Y:S02]  /*12670*/  FSEL R236, R236, -INF , P0 ;  /* 0xff800000ecec7808 */ /* 0x002fe40000000000 */
[C---:B------:R-:W-:Y:S02]  /*12680*/  ISETP.GT.AND P0, PT, R9.reuse, 0x21, PT ;  /* 0x000000210900780c */ /* 0x040fe40003f04270 */
[----:B------:R-:W-:Y:S03]  /*12690*/  IADD3 R149, R186, R17, RZ ;  /* 0x00000011ba957210 */ /* 0x000fe60007ffe0ff */
[----:B------:R-:W1:Y:S02]  /*126a0*/  MUFU.TANH R242, R23 ;  /* 0x0000001700f27308 */ /* 0x000e640000002400 */
[----:B------:R-:W-:Y:S01]  /*126b0*/  LDSM.16.MT88.4 R144, [R149+0x1900] ;  /* 0x001900009590783b */ /* 0x000fe20000004200 */
[----:B--2---:R-:W-:Y:S02]  /*126c0*/  FSEL R248, R248, -INF , P1 ;  /* 0xff800000f8f87808 */ /* 0x004fe40000800000 */
[----:B------:R-:W-:Y:S02]  /*126d0*/  ISETP.GT.AND P1, PT, R9, 0x20, PT ;  /* 0x000000200900780c */ /* 0x000fe40003f24270 */
[----:B------:R-:W-:Y:S03]  /*126e0*/  FMNMX.FTZ R11, R248, R11, !PT ;  /* 0x0000000bf80b7209 */ /* 0x000fe60007810000 */
[----:B------:R-:W2:Y:S01]  /*126f0*/  MUFU.TANH R244, R24 ;  /* 0x0000001800f47308 */ /* 0x000ea20000002400 */
[----:B------:R-:W-:Y:S02]  /*12700*/  FMNMX.FTZ R11, R236, R11, !PT ;  /* 0x0000000bec0b7209 */ /* 0x000fe40007810000 */
[----:B---3--:R-:W-:Y:S02]  /*12710*/  FSEL R246, R246, -INF , P1 ;  /* 0xff800000f6f67808 */ /* 0x008fe40000800000 */
[C---:B------:R-:W-:Y:S05]  /*12720*/  ISETP.GT.AND P1, PT, R13.reuse, 0x28, PT ;  /* 0x000000280d00780c */ /* 0x040fea0003f24270 */
[----:B------:R-:W3:Y:S01]  /*12730*/  MUFU.TANH R240, R25 ;  /* 0x0000001900f07308 */ /* 0x000ee20000002400 */
[----:B-1----:R-:W-:Y:S02]  /*12740*/  FSEL R242, R242, -INF , P0 ;  /* 0xff800000f2f27808 */ /* 0x002fe40000000000 */
[C---:B------:R-:W-:Y:S07]  /*12750*/  ISETP.GT.AND P0, PT, R13.reuse, 0x29, PT ;  /* 0x000000290d00780c */ /* 0x040fee0003f04270 */
[----:B------:R-:W1:Y:S01]  /*12760*/  MUFU.TANH R192, R28 ;  /* 0x0000001c00c07308 */ /* 0x000e620000002400 */
[----:B--2---:R-:W-:Y:S02]  /*12770*/  FSEL R244, R244, -INF , P1 ;  /* 0xff800000f4f47808 */ /* 0x004fe40000800000 */
[C---:B------:R-:W-:Y:S02]  /*12780*/  ISETP.GT.AND P1, PT, R13.reuse, 0x30, PT ;  /* 0x000000300d00780c */ /* 0x040fe40003f24270 */
[----:B------:R-:W-:Y:S05]  /*12790*/  FMNMX.FTZ R11, R244, R11, !PT ;  /* 0x0000000bf40b7209 */ /* 0x000fea0007810000 */
[----:B------:R-:W2:Y:S01]  /*127a0*/  MUFU.TANH R180, R29 ;  /* 0x0000001d00b47308 */ /* 0x000ea20000002400 */
[----:B---3--:R-:W-:Y:S02]  /*127b0*/  FSEL R240, R240, -INF , P0 ;  /* 0xff800000f0f07808 */ /* 0x008fe40000000000 */
[C---:B------:R-:W-:Y:S02]  /*127c0*/  ISETP.GT.AND P0, PT, R13.reuse, 0x31, PT ;  /* 0x000000310d00780c */ /* 0x040fe40003f04270 */
[----:B------:R-:W-:Y:S05]  /*127d0*/  FMNMX.FTZ R11, R240, R11, !PT ;  /* 0x0000000bf00b7209 */ /* 0x000fea0007810000 */
[----:B------:R-:W3:Y:S01]  /*127e0*/  MUFU.TANH R172, R32 ;  /* 0x0000002000ac7308 */ /* 0x000ee20000002400 */
[----:B-1----:R-:W-:Y:S02]  /*127f0*/  FSEL R192, R192, -INF , P1 ;  /* 0xff800000c0c07808 */ /* 0x002fe40000800000 */
[C---:B------:R-:W-:Y:S02]  /*12800*/  ISETP.GT.AND P1, PT, R13.reuse, 0x38, PT ;  /* 0x000000380d00780c */ /* 0x040fe40003f24270 */
[----:B------:R-:W-:Y:S05]  /*12810*/  FMNMX.FTZ R11, R192, R11, !PT ;  /* 0x0000000bc00b7209 */ /* 0x000fea0007810000 */
[----:B------:R-:W1:Y:S01]  /*12820*/  MUFU.TANH R238, R26 ;  /* 0x0000001a00ee7308 */ /* 0x000e620000002400 */
[----:B--2---:R-:W-:Y:S02]  /*12830*/  FSEL R180, R180, -INF , P0 ;  /* 0xff800000b4b47808 */ /* 0x004fe40000000000 */
[----:B------:R-:W-:Y:S02]  /*12840*/  ISETP.GT.AND P0, PT, R13, 0x39, PT ;  /* 0x000000390d00780c */ /* 0x000fe40003f04270 */
[----:B------:R-:W-:Y:S05]  /*12850*/  FMNMX.FTZ R13, R250, R15, !PT ;  /* 0x0000000ffa0d7209 */ /* 0x000fea0007810000 */
[----:B------:R-:W2:Y:S01]  /*12860*/  MUFU.TANH R166, R33 ;  /* 0x0000002100a67308 */ /* 0x000ea20000002400 */
[----:B------:R-:W-:Y:S02]  /*12870*/  FMNMX.FTZ R11, R180, R11, !PT ;  /* 0x0000000bb40b7209 */ /* 0x000fe40007810000 */
[----:B------:R-:W-:Y:S02]  /*12880*/  FMNMX.FTZ R13, R182, R13, !PT ;  /* 0x0000000db60d7209 */ /* 0x000fe40007810000 */
[----:B---3--:R-:W-:Y:S02]  /*12890*/  FSEL R172, R172, -INF , P1 ;  /* 0xff800000acac7808 */ /* 0x008fe40000800000 */
[C---:B------:R-:W-:Y:S02]  /*128a0*/  ISETP.GT.AND P1, PT, R9.reuse, 0x28, PT ;  /* 0x000000280900780c */ /* 0x040fe40003f24270 */
[----:B------:R-:W-:Y:S01]  /*128b0*/  FMNMX.FTZ R13, R246, R13, !PT ;  /* 0x0000000df60d7209 */ /* 0x000fe20007810000 */
[----:B------:R-:W3:Y:S01]  /*128c0*/  MUFU.TANH R194, R27 ;  /* 0x0000001b00c27308 */ /* 0x000ee20000002400 */
[----:B------:R-:W-:Y:S02]  /*128d0*/  FMNMX.FTZ R11, R172, R11, !PT ;  /* 0x0000000bac0b7209 */ /* 0x000fe40007810000 */
[----:B------:R-:W-:Y:S02]  /*128e0*/  FMNMX.FTZ R13, R242, R13, !PT ;  /* 0x0000000df20d7209 */ /* 0x000fe40007810000 */
[----:B-1----:R-:W-:Y:S02]  /*128f0*/  FSEL R238, R238, -INF , P1 ;  /* 0xff800000eeee7808 */ /* 0x002fe40000800000 */
[C---:B------:R-:W-:Y:S02]  /*12900*/  ISETP.GT.AND P1, PT, R9.reuse, 0x30, PT ;  /* 0x000000300900780c */ /* 0x040fe40003f24270 */
[----:B------:R-:W-:Y:S01]  /*12910*/  FMNMX.FTZ R13, R238, R13, !PT ;  /* 0x0000000dee0d7209 */ /* 0x000fe20007810000 */
[----:B------:R-:W1:Y:S01]  /*12920*/  MUFU.TANH R178, R30 ;  /* 0x0000001e00b27308 */ /* 0x000e620000002400 */
[----:B--2---:R-:W-:Y:S02]  /*12930*/  FSEL R166, R166, -INF , P0 ;  /* 0xff800000a6a67808 */ /* 0x004fe40000000000 */
[C---:B------:R-:W-:Y:S02]  /*12940*/  ISETP.GT.AND P0, PT, R9.reuse, 0x29, PT ;  /* 0x000000290900780c */ /* 0x040fe40003f04270 */
[----:B------:R-:W-:Y:S05]  /*12950*/  FMNMX.FTZ R2, R166, R11, !PT ;  /* 0x0000000ba6027209 */ /* 0x000fea0007810000 */
[----:B------:R-:W2:Y:S01]  /*12960*/  MUFU.TANH R31, R31 ;  /* 0x0000001f001f7308 */ /* 0x000ea20000002400 */
[----:B------:R-:W4:Y:S01]  /*12970*/  SHFL.BFLY PT, R11, R2, 0x2, 0x1f ;  /* 0x0c401f00020b7f89 */ /* 0x000f2200000e0000 */
[----:B---3--:R-:W-:Y:S02]  /*12980*/  FSEL R194, R194, -INF , P0 ;  /* 0xff800000c2c27808 */ /* 0x008fe40000000000 */
[C---:B------:R-:W-:Y:S02]  /*12990*/  ISETP.GT.AND P0, PT, R9.reuse, 0x31, PT ;  /* 0x000000310900780c */ /* 0x040fe40003f04270 */
[----:B------:R-:W-:Y:S04]  /*129a0*/  FMNMX.FTZ R13, R194, R13, !PT ;  /* 0x0000000dc20d7209 */ /* 0x000fe80007810000 */
[----:B------:R-:W3:Y:S01]  /*129b0*/  MUFU.TANH R164, R34 ;  /* 0x0000002200a47308 */ /* 0x000ee20000002400 */
[----:B-1----:R-:W-:Y:S02]  /*129c0*/  FSEL R178, R178, -INF , P1 ;  /* 0xff800000b2b27808 */ /* 0x002fe40000800000 */
[----:B------:R-:W-:Y:S02]  /*129d0*/  ISETP.GT.AND P1, PT, R9, 0x38, PT ;  /* 0x000000380900780c */ /* 0x000fe40003f24270 */
[----:B------:R-:W-:Y:S05]  /*129e0*/  FMNMX.FTZ R13, R178, R13, !PT ;  /* 0x0000000db20d7209 */ /* 0x000fea0007810000 */
[----:B------:R-:W1:Y:S01]  /*129f0*/  MUFU.TANH R162, R35 ;  /* 0x0000002300a27308 */ /* 0x000e620000002400 */
[----:B--2---:R-:W-:Y:S02]  /*12a00*/  FSEL R174, R31, -INF , P0 ;  /* 0xff8000001fae7808 */ /* 0x004fe40000000000 */
[----:B------:R-:W-:Y:S01]  /*12a10*/  ISETP.GT.AND P0, PT, R9, 0x39, PT ;  /* 0x000000390900780c */ /* 0x000fe20003f04270 */
[----:B------:R-:W-:Y:S01]  /*12a20*/  LDSM.16.MT88.4 R28, [R134+UR4+0x100] ;  /* 0x00010004861c783b */ /* 0x000fe20008004200 */
[----:B------:R-:W-:Y:S02]  /*12a30*/  FMNMX.FTZ R13, R174, R13, !PT ;  /* 0x0000000dae0d7209 */ /* 0x000fe40007810000 */
[----:B----4-:R-:W-:Y:S02]  /*12a40*/  FMNMX.FTZ R11, R2, R11, !PT ;  /* 0x0000000b020b7209 */ /* 0x010fe40007810000 */
[----:B---3--:R-:W-:Y:S03]  /*12a50*/  FSEL R164, R164, -INF , P1 ;  /* 0xff800000a4a47808 */ /* 0x008fe60000800000 */
[----:B------:R-:W2:Y:S01]  /*12a60*/  SHFL.BFLY PT, R2, R11, 0x1, 0x1f ;  /* 0x0c201f000b027f89 */ /* 0x000ea200000e0000 */
[----:B------:R-:W-:Y:S02]  /*12a70*/  FMNMX.FTZ R13, R164, R13, !PT ;  /* 0x0000000da40d7209 */ /* 0x000fe40007810000 */
[----:B-1----:R-:W-:Y:S04]  /*12a80*/  FSEL R162, R162, -INF , P0 ;  /* 0xff800000a2a27808 */ /* 0x002fe80000000000 */
[----:B------:R-:W-:Y:S05]  /*12a90*/  FMNMX.FTZ R15, R162, R13, !PT ;  /* 0x0000000da20f7209 */ /* 0x000fea0007810000 */
[----:B------:R-:W1:Y:S01]  /*12aa0*/  SHFL.BFLY PT, R18, R15, 0x2, 0x1f ;  /* 0x0c401f000f127f89 */ /* 0x000e6200000e0000 */
[----:B--2---:R-:W-:Y:S04]  /*12ab0*/  FMNMX.FTZ R2, R11, R2, !PT ;  /* 0x000000020b027209 */ /* 0x004fe80007810000 */
[C---:B------:R-:W-:Y:S01]  /*12ac0*/  FSETP.NEU.FTZ.AND P1, PT, R2.reuse, -INF , PT ;  /* 0xff8000000200780b */ /* 0x040fe20003f3d000 */
[C---:B------:R-:W-:Y:S03]  /*12ad0*/  FMUL.FTZ R165, R2.reuse, c[0x0][0x2d0] ;  /* 0x0000b40002a57a20 */ /* 0x040fe60000410000 */
[----:B------:R-:W-:Y:S02]  /*12ae0*/  FSEL R4, R2, RZ, P1 ;  /* 0x000000ff02047208 */ /* 0x000fe40000800000 */
[----:B------:R-:W-:Y:S03]  /*12af0*/  FSEL R165, R165, RZ, P1 ;  /* 0x000000ffa5a57208 */ /* 0x000fe60000800000 */
[----:B------:R-:W-:Y:S02]  /*12b00*/  FADD.FTZ R4, -R4, R3 ;  /* 0x0000000304047221 */ /* 0x000fe40000010100 */
[--C-:B------:R-:W-:Y:S02]  /*12b10*/  FFMA.FTZ R159, R0, c[0x0][0x2d0], -R165.reuse ;  /* 0x0000b400009f7a23 */ /* 0x100fe400000108a5 */
[--C-:B------:R-:W-:Y:S01]  /*12b20*/  FFMA.FTZ R158, R12, c[0x0][0x2d0], -R165.reuse ;  /* 0x0000b4000c9e7a23 */ /* 0x100fe200000108a5 */
[----:B-1----:R-:W-:Y:S01]  /*12b30*/  FMNMX.FTZ R16, R15, R18, !PT ;  /* 0x000000120f107209 */ /* 0x002fe20007810000 */
[--C-:B------:R-:W-:Y:S02]  /*12b40*/  FFMA.FTZ R155, R156, c[0x0][0x2d0], -R165.reuse ;  /* 0x0000b4009c9b7a23 */ /* 0x100fe400000108a5 */
[--C-:B------:R-:W-:Y:S01]  /*12b50*/  FFMA.FTZ R160, R8, c[0x0][0x2d0], -R165.reuse ;  /* 0x0000b40008a07a23 */ /* 0x100fe200000108a5 */
[----:B------:R-:W-:Y:S01]  /*12b60*/  MUFU.EX2 R159, R159 ;  /* 0x0000009f009f7308 */ /* 0x000fe20000000800 */
[----:B------:R-:W1:Y:S01]  /*12b70*/  SHFL.BFLY PT, R9, R16, 0x1, 0x1f ;  /* 0x0c201f0010097f89 */ /* 0x000e6200000e0000 */
[--C-:B------:R-:W-:Y:S02]  /*12b80*/  FFMA.FTZ R163, R163, c[0x0][0x2d0], -R165.reuse ;  /* 0x0000b400a3a37a23 */ /* 0x100fe400000108a5 */
[--C-:B------:R-:W-:Y:S02]  /*12b90*/  FFMA.FTZ R168, R168, c[0x0][0x2d0], -R165.reuse ;  /* 0x0000b400a8a87a23 */ /* 0x100fe400000108a5 */
[--C-:B------:R-:W-:Y:S02]  /*12ba0*/  FFMA.FTZ R169, R252, c[0x0][0x2d0], -R165.reuse ;  /* 0x0000b400fca97a23 */ /* 0x100fe400000108a5 */
[--C-:B------:R-:W-:Y:S02]  /*12bb0*/  FFMA.FTZ R176, R176, c[0x0][0x2d0], -R165.reuse ;  /* 0x0000b400b0b07a23 */ /* 0x100fe400000108a5 */
[----:B------:R-:W2:Y:S01]  /*12bc0*/  MUFU.EX2 R160, R160 ;  /* 0x000000a000a07308 */ /* 0x000ea20000000800 */
[--C-:B------:R-:W-:Y:S02]  /*12bd0*/  FFMA.FTZ R173, R248, c[0x0][0x2d0], -R165.reuse ;  /* 0x0000b400f8ad7a23 */ /* 0x100fe400000108a5 */
[--C-:B------:R-:W-:Y:S02]  /*12be0*/  FFMA.FTZ R236, R236, c[0x0][0x2d0], -R165.reuse ;  /* 0x0000b400ecec7a23 */ /* 0x100fe400000108a5 */
[--C-:B------:R-:W-:Y:S02]  /*12bf0*/  FFMA.FTZ R177, R244, c[0x0][0x2d0], -R165.reuse ;  /* 0x0000b400f4b17a23 */ /* 0x100fe400000108a5 */
[--C-:B------:R-:W-:Y:S02]  /*12c00*/  FFMA.FTZ R240, R240, c[0x0][0x2d0], -R165.reuse ;  /* 0x0000b400f0f07a23 */ /* 0x100fe400000108a5 */
[--C-:B------:R-:W-:Y:S01]  /*12c10*/  FFMA.FTZ R181, R192, c[0x0][0x2d0], -R165.reuse ;  /* 0x0000b400c0b57a23 */ /* 0x100fe200000108a5 */
[----:B------:R-:W-:Y:S01]  /*12c20*/  MUFU.EX2 R158, R158 ;  /* 0x0000009e009e7308 */ /* 0x000fe20000000800 */
[--C-:B------:R-:W-:Y:S02]  /*12c30*/  FFMA.FTZ R180, R180, c[0x0][0x2d0], -R165.reuse ;  /* 0x0000b400b4b47a23 */ /* 0x100fe400000108a5 */
[--C-:B------:R-:W-:Y:S01]  /*12c40*/  FFMA.FTZ R172, R172, c[0x0][0x2d0], -R165.reuse ;  /* 0x0000b400acac7a23 */ /* 0x100fe200000108a5 */
[----:B-1----:R-:W-:Y:S01]  /*12c50*/  FMNMX.FTZ R0, R16, R9, !PT ;  /* 0x0000000910007209 */ /* 0x002fe20007810000 */
[----:B------:R-:W-:Y:S01]  /*12c60*/  FFMA.FTZ R165, R166, c[0x0][0x2d0], -R165 ;  /* 0x0000b400a6a57a23 */ /* 0x000fe200000108a5 */
[----:B------:R-:W-:Y:S02]  /*12c70*/  IADD3 R9, R135, UR4, RZ ;  /* 0x0000000487097c10 */ /* 0x000fe4000fffe0ff */
[C---:B------:R-:W-:Y:S01]  /*12c80*/  FSETP.NEU.FTZ.AND P0, PT, R0.reuse, -INF , PT ;  /* 0xff8000000000780b */ /* 0x040fe20003f1d000 */
[----:B------:R-:W-:Y:S01]  /*12c90*/  FMUL.FTZ R161, R0, c[0x0][0x2d0] ;  /* 0x0000b40000a17a20 */ /* 0x000fe20000410000 */
[----:B------:R-:W1:Y:S01]  /*12ca0*/  MUFU.EX2 R155, R155 ;  /* 0x0000009b009b7308 */ /* 0x000e620000000800 */
[----:B------:R-:W-:Y:S02]  /*12cb0*/  IADD3 R148, R186, R9, RZ ;  /* 0x00000009ba947210 */ /* 0x000fe40007ffe0ff */
[----:B------:R-:W-:Y:S02]  /*12cc0*/  FSEL R5, R0, RZ, P0 ;  /* 0x000000ff00057208 */ /* 0x000fe40000000000 */
[----:B------:R-:W-:Y:S01]  /*12cd0*/  FSEL R161, R161, RZ, P0 ;  /* 0x000000ffa1a17208 */ /* 0x000fe20000000000 */
[----:B------:R-:W-:Y:S01]  /*12ce0*/  LDSM.16.MT88.4 R20, [R148+0x100] ;  /* 0x000100009414783b */ /* 0x000fe20000004200 */
[----:B--2---:R-:W-:Y:S01]  /*12cf0*/  F2FP.PACK_AB R136, R159, R160 ;  /* 0x000000a09f88723e */ /* 0x004fe200000000ff */
[----:B------:R-:W-:Y:S01]  /*12d00*/  FADD.FTZ R3, -R5, R132 ;  /* 0x0000008405037221 */ /* 0x000fe20000010100 */
[----:B------:R-:W-:Y:S01]  /*12d10*/  ISETP.GE.AND P0, PT, R217, 0x2, PT ;  /* 0x00000002d900780c */ /* 0x000fe20003f06270 */
[--C-:B------:R-:W-:Y:S01]  /*12d20*/  FFMA.FTZ R156, R154, c[0x0][0x2d0], -R161.reuse ;  /* 0x0000b4009a9c7a23 */ /* 0x100fe200000108a1 */
[----:B------:R-:W-:Y:S01]  /*12d30*/  MUFU.EX2 R163, R163 ;  /* 0x000000a300a37308 */ /* 0x000fe20000000800 */
[--C-:B------:R-:W-:Y:S02]  /*12d40*/  FFMA.FTZ R154, R14, c[0x0][0x2d0], -R161.reuse ;  /* 0x0000b4000e9a7a23 */ /* 0x100fe400000108a1 */
[----:B------:R-:W2:Y:S01]  /*12d50*/  LDSM.16.MT88.4 R12, [R135+UR4+0x100] ;  /* 0x00010004870c783b */ /* 0x000ea20008004200 */
[----:B------:R-:W-:Y:S02]  /*12d60*/  FMUL.FTZ R132, R4, c[0x0][0x2d0] ;  /* 0x0000b40004847a20 */ /* 0x000fe40000410000 */
[--C-:B------:R-:W-:Y:S02]  /*12d70*/  FFMA.FTZ R157, R153, c[0x0][0x2d0], -R161.reuse ;  /* 0x0000b400999d7a23 */ /* 0x100fe400000108a1 */
[--C-:B------:R-:W-:Y:S02]  /*12d80*/  FFMA.FTZ R153, R10, c[0x0][0x2d0], -R161.reuse ;  /* 0x0000b4000a997a23 */ /* 0x100fe400000108a1 */
[----:B------:R-:W-:Y:S01]  /*12d90*/  FMUL.FTZ R7, R3, c[0x0][0x2d0] ;  /* 0x0000b40003077a20 */ /* 0x000fe20000410000 */
[----:B------:R-:W3:Y:S01]  /*12da0*/  MUFU.EX2 R132, R132 ;  /* 0x0000008400847308 */ /* 0x000ee20000000800 */
[--C-:B------:R-:W-:Y:S01]  /*12db0*/  FFMA.FTZ R167, R167, c[0x0][0x2d0], -R161.reuse ;  /* 0x0000b400a7a77a23 */ /* 0x100fe200000108a1 */
[----:B-1----:R-:W-:Y:S01]  /*12dc0*/  F2FP.PACK_AB R138, R155, R158 ;  /* 0x0000009e9b8a723e */ /* 0x002fe200000000ff */
[--C-:B------:R-:W-:Y:S02]  /*12dd0*/  FFMA.FTZ R170, R170, c[0x0][0x2d0], -R161.reuse ;  /* 0x0000b400aaaa7a23 */ /* 0x100fe400000108a1 */
[--C-:B------:R-:W-:Y:S02]  /*12de0*/  FFMA.FTZ R171, R250, c[0x0][0x2d0], -R161.reuse ;  /* 0x0000b400faab7a23 */ /* 0x100fe400000108a1 */
[--C-:B------:R-:W-:Y:S02]  /*12df0*/  FFMA.FTZ R182, R182, c[0x0][0x2d0], -R161.reuse ;  /* 0x0000b400b6b67a23 */ /* 0x100fe400000108a1 */
[--C-:B------:R-:W-:Y:S01]  /*12e00*/  FFMA.FTZ R175, R246, c[0x0][0x2d0], -R161.reuse ;  /* 0x0000b400f6af7a23 */ /* 0x100fe200000108a1 */
[----:B------:R-:W1:Y:S01]  /*12e10*/  MUFU.EX2 R3, R7 ;  /* 0x0000000700037308 */ /* 0x000e620000000800 */
[--C-:B------:R-:W-:Y:S02]  /*12e20*/  FFMA.FTZ R242, R242, c[0x0][0x2d0], -R161.reuse ;  /* 0x0000b400f2f27a23 */ /* 0x100fe400000108a1 */
[--C-:B------:R-:W-:Y:S02]  /*12e30*/  FFMA.FTZ R179, R238, c[0x0][0x2d0], -R161.reuse ;  /* 0x0000b400eeb37a23 */ /* 0x100fe400000108a1 */
[--C-:B------:R-:W-:Y:S02]  /*12e40*/  FFMA.FTZ R194, R194, c[0x0][0x2d0], -R161.reuse ;  /* 0x0000b400c2c27a23 */ /* 0x100fe400000108a1 */
[--C-:B------:R-:W-:Y:S02]  /*12e50*/  FFMA.FTZ R178, R178, c[0x0][0x2d0], -R161.reuse ;  /* 0x0000b400b2b27a23 */ /* 0x100fe400000108a1 */
[--C-:B------:R-:W-:Y:S01]  /*12e60*/  FFMA.FTZ R183, R174, c[0x0][0x2d0], -R161.reuse ;  /* 0x0000b400aeb77a23 */ /* 0x100fe200000108a1 */
[----:B------:R-:W-:Y:S01]  /*12e70*/  MUFU.EX2 R156, R156 ;  /* 0x0000009c009c7308 */ /* 0x000fe20000000800 */
[--C-:B------:R-:W-:Y:S02]  /*12e80*/  FFMA.FTZ R164, R164, c[0x0][0x2d0], -R161.reuse ;  /* 0x0000b400a4a47a23 */ /* 0x100fe400000108a1 */
[----:B------:R-:W-:Y:S02]  /*12e90*/  FFMA.FTZ R161, R162, c[0x0][0x2d0], -R161 ;  /* 0x0000b400a2a17a23 */ /* 0x000fe400000108a1 */
[C---:B---3--:R-:W-:Y:S02]  /*12ea0*/  FMUL.FTZ R4, R132.reuse, R128 ;  /* 0x0000008084047220 */ /* 0x048fe40000410000 */
[C---:B------:R-:W-:Y:S02]  /*12eb0*/  FMUL.FTZ R5, R132.reuse, R129 ;  /* 0x0000008184057220 */ /* 0x040fe40000410000 */
[C---:B------:R-:W-:Y:S01]  /*12ec0*/  FMUL.FTZ R8, R132.reuse, R124 ;  /* 0x0000007c84087220 */ /* 0x040fe20000410000 */
[----:B------:R-:W3:Y:S01]  /*12ed0*/  MUFU.EX2 R157, R157 ;  /* 0x0000009d009d7308 */ /* 0x000ee20000000800 */
[C---:B------:R-:W-:Y:S02]  /*12ee0*/  FMUL.FTZ R9, R132.reuse, R125 ;  /* 0x0000007d84097220 */ /* 0x040fe40000410000 */
[C---:B------:R-:W-:Y:S02]  /*12ef0*/  FMUL.FTZ R16, R132.reuse, R116 ;  /* 0x0000007484107220 */ /* 0x040fe40000410000 */
[C---:B-1----:R-:W-:Y:S02]  /*12f00*/  FMUL.FTZ R6, R3.reuse, R130 ;  /* 0x0000008203067220 */ /* 0x042fe40000410000 */
[C---:B------:R-:W-:Y:S02]  /*12f10*/  FMUL.FTZ R7, R3.reuse, R131 ;  /* 0x0000008303077220 */ /* 0x040fe40000410000 */
[C---:B------:R-:W-:Y:S01]  /*12f20*/  FMUL.FTZ R10, R3.reuse, R126 ;  /* 0x0000007e030a7220 */ /* 0x040fe20000410000 */
[----:B------:R-:W-:Y:S01]  /*12f30*/  MUFU.EX2 R154, R154 ;  /* 0x0000009a009a7308 */ /* 0x000fe20000000800 */
[C---:B------:R-:W-:Y:S01]  /*12f40*/  FMUL.FTZ R11, R3.reuse, R127 ;  /* 0x0000007f030b7220 */ /* 0x040fe20000410000 */
[----:B------:R-:W-:Y:S01]  /*12f50*/  LDSM.16.MT88.4 R128, [R134+UR4+0x1100] ;  /* 0x001100048680783b */ /* 0x000fe20008004200 */
[C---:B------:R-:W-:Y:S02]  /*12f60*/  FMUL.FTZ R17, R132.reuse, R117 ;  /* 0x0000007584117220 */ /* 0x040fe40000410000 */
[C---:B------:R-:W-:Y:S02]  /*12f70*/  FMUL.FTZ R18, R3.reuse, R118 ;  /* 0x0000007603127220 */ /* 0x040fe40000410000 */
[C---:B------:R-:W-:Y:S02]  /*12f80*/  FMUL.FTZ R19, R3.reuse, R119 ;  /* 0x0000007703137220 */ /* 0x040fe40000410000 */
[C---:B------:R-:W-:Y:S01]  /*12f90*/  FMUL.FTZ R24, R132.reuse, R108 ;  /* 0x0000006c84187220 */ /* 0x040fe20000410000 */
[----:B------:R-:W1:Y:S01]  /*12fa0*/  MUFU.EX2 R153, R153 ;  /* 0x0000009900997308 */ /* 0x000e620000000800 */
[----:B------:R-:W-:Y:S01]  /*12fb0*/  FMUL.FTZ R25, R132, R109 ;  /* 0x0000006d84197220 */ /* 0x000fe20000410000 */
[----:B------:R-:W-:Y:S01]  /*12fc0*/  LDSM.16.MT88.4 R116, [R134+UR4+0x900] ;  /* 0x000900048674783b */ /* 0x000fe20008004200 */
[C---:B------:R-:W-:Y:S01]  /*12fd0*/  FMUL.FTZ R26, R3.reuse, R110 ;  /* 0x0000006e031a7220 */ /* 0x040fe20000410000 */
[----:B---3--:R-:W-:Y:S01]  /*12fe0*/  F2FP.PACK_AB R137, R156, R157 ;  /* 0x0000009d9c89723e */ /* 0x008fe200000000ff */
[C---:B------:R-:W-:Y:S02]  /*12ff0*/  FMUL.FTZ R27, R3.reuse, R111 ;  /* 0x0000006f031b7220 */ /* 0x040fe40000410000 */
[C---:B------:R-:W-:Y:S02]  /*13000*/  FMUL.FTZ R32, R132.reuse, R100 ;  /* 0x0000006484207220 */ /* 0x040fe40000410000 */
[C---:B------:R-:W-:Y:S01]  /*13010*/  FMUL.FTZ R33, R132.reuse, R101 ;  /* 0x0000006584217220 */ /* 0x040fe20000410000 */
[----:B------:R-:W-:Y:S01]  /*13020*/  LDSM.16.MT88.4 R108, [R149+0x2100] ;  /* 0x00210000956c783b */ /* 0x000fe20000004200 */
[C---:B------:R-:W-:Y:S01]  /*13030*/  FMUL.FTZ R34, R3.reuse, R102 ;  /* 0x0000006603227220 */ /* 0x040fe20000410000 */
[----:B------:R-:W3:Y:S01]  /*13040*/  MUFU.EX2 R168, R168 ;  /* 0x000000a800a87308 */ /* 0x000ee20000000800 */
[C---:B------:R-:W-:Y:S02]  /*13050*/  FMUL.FTZ R35, R3.reuse, R103 ;  /* 0x0000006703237220 */ /* 0x040fe40000410000 */
[C---:B------:R-:W-:Y:S02]  /*13060*/  FMUL.FTZ R38, R3.reuse, R38 ;  /* 0x0000002603267220 */ /* 0x040fe40000410000 */
[C---:B------:R-:W-:Y:S01]  /*13070*/  FMUL.FTZ R36, R132.reuse, R36 ;  /* 0x0000002484247220 */ /* 0x040fe20000410000 */
[----:B------:R-:W-:Y:S01]  /*13080*/  LDSM.16.MT88.4 R100, [R134+UR4+0x2100] ;  /* 0x002100048664783b */ /* 0x000fe20008004200 */
[C---:B------:R-:W-:Y:S02]  /*13090*/  FMUL.FTZ R39, R3.reuse, R39 ;  /* 0x0000002703277220 */ /* 0x040fe40000410000 */
[C---:B------:R-:W-:Y:S01]  /*130a0*/  FMUL.FTZ R37, R132.reuse, R37 ;  /* 0x0000002584257220 */ /* 0x040fe20000410000 */
[----:B------:R-:W-:Y:S01]  /*130b0*/  MUFU.EX2 R167, R167 ;  /* 0x000000a700a77308 */ /* 0x000fe20000000800 */
[----:B------:R-:W-:Y:S01]  /*130c0*/  FMUL.FTZ R42, R3, R42 ;  /* 0x0000002a032a7220 */ /* 0x000fe20000410000 */
[----:B-1----:R-:W-:Y:S01]  /*130d0*/  F2FP.PACK_AB R139, R153, R154 ;  /* 0x0000009a998b723e */ /* 0x002fe200000000ff */
[C---:B------:R-:W-:Y:S01]  /*130e0*/  FMUL.FTZ R40, R132.reuse, R40 ;  /* 0x0000002884287220 */ /* 0x040fe20000410000 */
[----:B------:R-:W-:Y:S01]  /*130f0*/  LDSM.16.MT88.4 R124, [R135+UR4+0x2900] ;  /* 0x00290004877c783b */ /* 0x000fe20008004200 */
[C---:B------:R-:W-:Y:S02]  /*13100*/  FMUL.FTZ R43, R3.reuse, R43 ;  /* 0x0000002b032b7220 */ /* 0x040fe40000410000 */
[C---:B------:R-:W-:Y:S02]  /*13110*/  FMUL.FTZ R41, R132.reuse, R41 ;  /* 0x0000002984297220 */ /* 0x040fe40000410000 */
[C---:B--2---:R-:W-:Y:S01]  /*13120*/  HMMA.16816.F32 R4, R136.reuse, R12, R4 ;  /* 0x0000000c8804723c */ /* 0x044fe20000001804 */
        /* <DEDUP_REMOVED lines=9> */
[----:B------:R-:W2:Y:S01]  /*131c0*/  MUFU.EX2 R176, R176 ;  /* 0x000000b000b07308 */ /* 0x000ea20000000800 */
[----:B------:R-:W4:Y:S01]  /*131d0*/  LDSM.16.MT88.4 R120, [R149+0x100] ;  /* 0x000100009578783b */ /* 0x000f220000004200 */
[C---:B------:R-:W-:Y:S02]  /*131e0*/  FMUL.FTZ R50, R3.reuse, R50 ;  /* 0x0000003203327220 */ /* 0x040fe40000410000 */
[C---:B------:R-:W-:Y:S02]  /*131f0*/  FMUL.FTZ R44, R132.reuse, R44 ;  /* 0x0000002c842c7220 */ /* 0x040fe40000410000 */
[C---:B------:R-:W-:Y:S03]  /*13200*/  HMMA.16816.F32 R12, R136.reuse, R20, R12 ;  /* 0x00000014880c723c */ /* 0x040fe6000000180c */
[C---:B------:R-:W-:Y:S01]  /*13210*/  FMUL.FTZ R51, R3.reuse, R51 ;  /* 0x0000003303337220 */ /* 0x040fe20000410000 */
[----:B------:R-:W-:Y:S01]  /*13220*/  MUFU.EX2 R171, R171 ;  /* 0x000000ab00ab7308 */ /* 0x000fe20000000800 */
[C---:B------:R-:W-:Y:S02]  /*13230*/  FMUL.FTZ R45, R132.reuse, R45 ;  /* 0x0000002d842d7220 */ /* 0x040fe40000410000 */
[C---:B------:R-:W-:Y:S01]  /*13240*/  FMUL.FTZ R20, R132.reuse, R112 ;  /* 0x0000007084147220 */ /* 0x040fe20000410000 */
[C---:B------:R-:W-:Y:S04]  /*13250*/  HMMA.16816.F32 R16, R136.reuse, R22, R16 ;  /* 0x000000168810723c */ /* 0x040fe80000001810 */
[C---:B------:R-:W-:Y:S02]  /*13260*/  FMUL.FTZ R21, R132.reuse, R113 ;  /* 0x0000007184157220 */ /* 0x040fe40000410000 */
[C---:B------:R-:W-:Y:S01]  /*13270*/  FMUL.FTZ R48, R132.reuse, R48 ;  /* 0x0000003084307220 */ /* 0x040fe20000410000 */
[----:B------:R-:W5:Y:S01]  /*13280*/  MUFU.EX2 R182, R182 ;  /* 0x000000b600b67308 */ /* 0x000f620000000800 */
        /* <DEDUP_REMOVED lines=56> */
[C---:B------:R-:W-:Y:S01]  /*13610*/  FMUL.FTZ R78, R3.reuse, R78 ;  /* 0x0000004e034e7220 */ /* 0x040fe20000410000 */
[----:B------:R-:W4:Y:S01]  /*13620*/  MUFU.EX2 R180, R180 ;  /* 0x000000b400b47308 */ /* 0x000f220000000800 */
        /* <DEDUP_REMOVED lines=11> */
[----:B------:R-:W1:Y:S01]  /*136e0*/  MUFU.EX2 R183, R183 ;  /* 0x000000b700b77308 */ /* 0x000e620000000800 */
[C---:B------:R-:W-:Y:S02]  /*136f0*/  FMUL.FTZ R89, R132.reuse, R89 ;  /* 0x0000005984597220 */ /* 0x040fe40000410000 */
[C---:B------:R-:W-:Y:S01]  /*13700*/  FMUL.FTZ R86, R3.reuse, R86 ;  /* 0x0000005603567220 */ /* 0x040fe20000410000 */
[C---:B------:R-:W-:Y:S01]  /*13710*/  HMMA.16816.F32 R72, R136.reuse, R106, R72 ;  /* 0x0000006a8848723c */ /* 0x040fe20000001848 */
[----:B------:R-:W1:Y:S03]  /*13720*/  LDSM.16.MT88.4 R104, [R149+0x4100] ;  /* 0x004100009568783b */ /* 0x000e660000004200 */
[C---:B------:R-:W-:Y:S02]  /*13730*/  FMUL.FTZ R76, R132.reuse, R76 ;  /* 0x0000004c844c7220 */ /* 0x040fe40000410000 */
[C---:B------:R-:W-:Y:S01]  /*13740*/  FMUL.FTZ R77, R132.reuse, R77 ;  /* 0x0000004d844d7220 */ /* 0x040fe20000410000 */
[----:B------:R-:W-:Y:S01]  /*13750*/  MUFU.EX2 R172, R172 ;  /* 0x000000ac00ac7308 */ /* 0x000fe20000000800 */
[C---:B------:R-:W-:Y:S04]  /*13760*/  FMUL.FTZ R87, R3.reuse, R87 ;  /* 0x0000005703577220 */ /* 0x040fe80000410000 */
[C---:B------:R-:W-:Y:S01]  /*13770*/  FMUL.FTZ R92, R132.reuse, R92 ;  /* 0x0000005c845c7220 */ /* 0x040fe20000410000 */
[C---:B--2---:R-:W-:Y:S03]  /*13780*/  HMMA.16816.F32 R76, R136.reuse, R100, R76 ;  /* 0x00000064884c723c */ /* 0x044fe6000000184c */
[C---:B------:R-:W-:Y:S01]  /*13790*/  FMUL.FTZ R80, R132.reuse, R80 ;  /* 0x0000005084507220 */ /* 0x040fe20000410000 */
[----:B------:R-:W2:Y:S01]  /*137a0*/  MUFU.EX2 R165, R165 ;  /* 0x000000a500a57308 */ /* 0x000ea20000000800 */
[----:B------:R-:W-:Y:S02]  /*137b0*/  FMUL.FTZ R81, R132, R81 ;  /* 0x0000005184517220 */ /* 0x000fe40000410000 */
[C---:B------:R-:W-:Y:S01]  /*137c0*/  FMUL.FTZ R90, R3.reuse, R90 ;  /* 0x0000005a035a7220 */ /* 0x040fe20000410000 */
[----:B---3--:R-:W-:Y:S01]  /*137d0*/  F2FP.PACK_AB R100, R168, R163 ;  /* 0x000000a3a864723e */ /* 0x008fe200000000ff */
[----:B------:R-:W-:Y:S03]  /*137e0*/  FMUL.FTZ R93, R132, R93 ;  /* 0x0000005d845d7220 */ /* 0x000fe60000410000 */
[C---:B------:R-:W-:Y:S02]  /*137f0*/  HMMA.16816.F32 R80, R136.reuse, R102, R80 ;  /* 0x000000668850723c */ /* 0x040fe40000001850 */
[----:B------:R-:W-:Y:S01]  /*13800*/  MUFU.EX2 R164, R164 ;  /* 0x000000a400a47308 */ /* 0x000fe20000000800 */
[C---:B------:R-:W-:Y:S01]  /*13810*/  FMUL.FTZ R91, R3.reuse, R91 ;  /* 0x0000005b035b7220 */ /* 0x040fe20000410000 */
[----:B------:R-:W-:Y:S01]  /*13820*/  F2FP.PACK_AB R101, R170, R167 ;  /* 0x000000a7aa65723e */ /* 0x000fe200000000ff */
[C---:B------:R-:W-:Y:S02]  /*13830*/  FMUL.FTZ R96, R132.reuse, R96 ;  /* 0x0000006084607220 */ /* 0x040fe40000410000 */
[C---:B------:R-:W-:Y:S01]  /*13840*/  FMUL.FTZ R94, R3.reuse, R94 ;  /* 0x0000005e035e7220 */ /* 0x040fe20000410000 */
[C---:B----4-:R-:W-:Y:S04]  /*13850*/  HMMA.16816.F32 R84, R136.reuse, R108, R84 ;  /* 0x0000006c8854723c */ /* 0x050fe80000001854 */
[----:B------:R-:W-:Y:S01]  /*13860*/  FMUL.FTZ R97, R132, R97 ;  /* 0x0000006184617220 */ /* 0x000fe20000410000 */
[----:B------:R-:W-:Y:S01]  /*13870*/  F2FP.PACK_AB R102, R176, R169 ;  /* 0x000000a9b066723e */ /* 0x000fe200000000ff */
[C---:B------:R-:W-:Y:S01]  /*13880*/  FMUL.FTZ R95, R3.reuse, R95 ;  /* 0x0000005f035f7220 */ /* 0x040fe20000410000 */
[----:B-----5:R-:W-:Y:S01]  /*13890*/  F2FP.PACK_AB R103, R182, R171 ;  /* 0x000000abb667723e */ /* 0x020fe200000000ff */
[C---:B------:R-:W-:Y:S01]  /*138a0*/  HMMA.16816.F32 R88, R136.reuse, R110, R88 ;  /* 0x0000006e8858723c */ /* 0x040fe20000001858 */
[----:B------:R-:W3:Y:S01]  /*138b0*/  LDSM.16.MT88.4 R108, [R148+0x900] ;  /* 0x00090000946c783b */ /* 0x000ee20000004200 */
[----:B------:R-:W4:Y:S02]  /*138c0*/  MUFU.EX2 R161, R161 ;  /* 0x000000a100a17308 */ /* 0x000f240000000800 */
[C---:B------:R-:W-:Y:S02]  /*138d0*/  FMUL.FTZ R98, R3.reuse, R98 ;  /* 0x0000006203627220 */ /* 0x040fe40000410000 */
[C---:B------:R-:W-:Y:S02]  /*138e0*/  FMUL.FTZ R99, R3.reuse, R99 ;  /* 0x0000006303637220 */ /* 0x040fe40000410000 */
[C---:B-1----:R-:W-:Y:S04]  /*138f0*/  HMMA.16816.F32 R92, R136.reuse, R104, R92 ;  /* 0x00000068885c723c */ /* 0x042fe8000000185c */
[----:B------:R-:W-:Y:S02]  /*13900*/  FFMA.FTZ R157, R3, R214, R157 ;  /* 0x000000d6039d7223 */ /* 0x000fe4000001009d */
[----:B------:R-:W-:Y:S01]  /*13910*/  FFMA.FTZ R160, R132, R213, R160 ;  /* 0x000000d584a07223 */ /* 0x000fe200000100a0 */
[----:B------:R-:W-:Y:S01]  /*13920*/  MOV R132, R0 ;  /* 0x0000000000847202 */ /* 0x000fe20000000f00 */
[----:B------:R-:W-:Y:S01]  /*13930*/  HMMA.16816.F32 R96, R136, R106, R96 ;  /* 0x0000006a8860723c */ /* 0x000fe20000001860 */
[----:B------:R-:W1:Y:S03]  /*13940*/  LDSM.16.MT88.4 R104, [R148+0x2900] ;  /* 0x002900009468783b */ /* 0x000e660000004200 */
[----:B------:R-:W-:Y:S02]  /*13950*/  FADD.FTZ R159, R159, R160 ;  /* 0x000000a09f9f7221 */ /* 0x000fe40000010000 */
[----:B------:R-:W-:Y:S01]  /*13960*/  FADD.FTZ R157, R156, R157 ;  /* 0x0000009d9c9d7221 */ /* 0x000fe20000010000 */
[----:B------:R-:W-:Y:S01]  /*13970*/  F2FP.PACK_AB R136, R180, R181 ;  /* 0x000000b5b488723e */ /* 0x000fe200000000ff */
[C---:B------:R-:W-:Y:S05]  /*13980*/  HMMA.16816.F32 R4, R100.reuse, R112, R4 ;  /* 0x000000706404723c */ /* 0x040fea0000001804 */
[----:B------:R-:W-:Y:S01]  /*13990*/  F2FP.PACK_AB R137, R183, R178 ;  /* 0x000000b2b789723e */ /* 0x000fe200000000ff */
[----:B------:R-:W-:Y:S01]  /*139a0*/  FADD.FTZ R158, R158, R159 ;  /* 0x0000009f9e9e7221 */ /* 0x000fe20000010000 */
[----:B--2---:R-:W-:Y:S01]  /*139b0*/  F2FP.PACK_AB R138, R165, R172 ;  /* 0x000000aca58a723e */ /* 0x004fe200000000ff */
[C---:B------:R-:W-:Y:S01]  /*139c0*/  HMMA.16816.F32 R8, R100.reuse, R114, R8 ;  /* 0x000000726408723c */ /* 0x040fe20000001808 */
[----:B------:R-:W2:Y:S03]  /*139d0*/  LDSM.16.MT88.4 R112, [R134+UR4+0x2900] ;  /* 0x002900048670783b */ /* 0x000ea60008004200 */
[----:B----4-:R-:W-:Y:S01]  /*139e0*/  F2FP.PACK_AB R139, R161, R164 ;  /* 0x000000a4a18b723e */ /* 0x010fe200000000ff */
[----:B------:R-:W-:Y:S03]  /*139f0*/  FADD.FTZ R158, R155, R158 ;  /* 0x0000009e9b9e7221 */ /* 0x000fe60000010000 */
[C---:B---3--:R-:W-:Y:S04]  /*13a00*/  HMMA.16816.F32 R12, R100.reuse, R108, R12 ;  /* 0x0000006c640c723c */ /* 0x048fe8000000180c */
[----:B------:R-:W-:Y:S04]  /*13a10*/  FADD.FTZ R163, R163, R158 ;  /* 0x0000009ea3a37221 */ /* 0x000fe80000010000 */
[----:B------:R-:W-:Y:S01]  /*13a20*/  FADD.FTZ R168, R168, R163 ;  /* 0x000000a3a8a87221 */ /* 0x000fe20000010000 */
[C---:B------:R-:W-:Y:S01]  /*13a30*/  HMMA.16816.F32 R16, R100.reuse, R110, R16 ;  /* 0x0000006e6410723c */ /* 0x040fe20000001810 */
[----:B------:R-:W3:Y:S02]  /*13a40*/  LDSM.16.MT88.4 R108, [R149+0x2900] ;  /* 0x00290000956c783b */ /* 0x000ee40000004200 */
[----:B------:R-:W-:Y:S05]  /*13a50*/  FADD.FTZ R169, R169, R168 ;  /* 0x000000a8a9a97221 */ /* 0x000fea0000010000 */
[C---:B------:R-:W-:Y:S04]  /*13a60*/  HMMA.16816.F32 R20, R100.reuse, R116, R20 ;  /* 0x000000746414723c */ /* 0x040fe80000001814 */
[----:B------:R-:W-:Y:S04]  /*13a70*/  FADD.FTZ R176, R176, R169 ;  /* 0x000000a9b0b07221 */ /* 0x000fe80000010000 */
[C---:B------:R-:W-:Y:S01]  /*13a80*/  HMMA.16816.F32 R24, R100.reuse, R118, R24 ;  /* 0x000000766418723c */ /* 0x040fe20000001818 */
[----:B------:R-:W4:Y:S07]  /*13a90*/  LDSM.16.MT88.4 R116, [R135+UR4+0x4900] ;  /* 0x004900048774783b */ /* 0x000f2e0008004200 */
        /* <DEDUP_REMOVED lines=10> */
[C---:B------:R-:W-:Y:S01]  /*13b40*/  HMMA.16816.F32 R56, R100.reuse, R114, R56 ;  /* 0x000000726438723c */ /* 0x040fe20000001838 */
[----:B------:R-:W2:Y:S07]  /*13b50*/  LDSM.16.MT88.4 R112, [R134+UR4+0x4900] ;  /* 0x004900048670783b */ /* 0x000eae0008004200 */
[C---:B---3--:R-:W-:Y:S08]  /*13b60*/  HMMA.16816.F32 R60, R100.reuse, R108, R60 ;  /* 0x0000006c643c723c */ /* 0x048ff0000000183c */
[C---:B------:R-:W-:Y:S01]  /*13b70*/  HMMA.16816.F32 R64, R100.reuse, R110, R64 ;  /* 0x0000006e6440723c */ /* 0x040fe20000001840 */
[----:B------:R-:W3:Y:S07]  /*13b80*/  LDSM.16.MT88.4 R108, [R135+UR4+0x1100] ;  /* 0x00110004876c783b */ /* 0x000eee0008004200 */
[C---:B----4-:R-:W-:Y:S08]  /*13b90*/  HMMA.16816.F32 R68, R100.reuse, R116, R68 ;  /* 0x000000746444723c */ /* 0x050ff00000001844 */
[C---:B------:R-:W-:Y:S01]  /*13ba0*/  HMMA.16816.F32 R72, R100.reuse, R118, R72 ;  /* 0x000000766448723c */ /* 0x040fe20000001848 */
[----:B------:R-:W4:Y:S07]  /*13bb0*/  LDSM.16.MT88.4 R116, [R149+0x1100] ;  /* 0x001100009574783b */ /* 0x000f2e0000004200 */
[C---:B-1----:R-:W-:Y:S08]  /*13bc0*/  HMMA.16816.F32 R76, R100.reuse, R104, R76 ;  /* 0x00000068644c723c */ /* 0x042ff0000000184c */
[C---:B------:R-:W-:Y:S01]  /*13bd0*/  HMMA.16816.F32 R80, R100.reuse, R106, R80 ;  /* 0x0000006a6450723c */ /* 0x040fe20000001850 */
[----:B------:R-:W1:Y:S07]  /*13be0*/  LDSM.16.MT88.4 R104, [R135+UR4+0x3100] ;  /* 0x003100048768783b */ /* 0x000e6e0008004200 */
[C---:B--2---:R-:W-:Y:S08]  /*13bf0*/  HMMA.16816.F32 R84, R100.reuse, R112, R84 ;  /* 0x000000706454723c */ /* 0x044ff00000001854 */
        /* <DEDUP_REMOVED lines=12> */
[C---:B---3--:R-:W-:Y:S03]  /*13cc0*/  HMMA.16816.F32 R4, R100.reuse, R108, R4 ;  /* 0x0000006c6404723c */ /* 0x048fe60000001804 */
[----:B------:R-:W-:Y:S04]  /*13cd0*/  FADD.FTZ R240, R240, R177 ;  /* 0x000000b1f0f07221 */ /* 0x000fe80000010000 */
[----:B------:R-:W-:Y:S01]  /*13ce0*/  FADD.FTZ R181, R181, R240 ;  /* 0x000000f0b5b57221 */ /* 0x000fe20000010000 */
[C---:B------:R-:W-:Y:S01]  /*13cf0*/  HMMA.16816.F32 R8, R100.reuse, R110, R8 ;  /* 0x0000006e6408723c */ /* 0x040fe20000001808 */
[----:B------:R-:W2:Y:S03]  /*13d00*/  LDSM.16.MT88.4 R108, [R148+0x3100] ;  /* 0x00310000946c783b */ /* 0x000ea60000004200 */
        /* <DEDUP_REMOVED lines=9> */
[C---:B----4-:R-:W-:Y:S08]  /*13da0*/  HMMA.16816.F32 R28, R100.reuse, R116, R28 ;  /* 0x00000074641c723c */ /* 0x050ff0000000181c */
[C---:B------:R-:W-:Y:S01]  /*13db0*/  HMMA.16816.F32 R32, R100.reuse, R118, R32 ;  /* 0x000000766420723c */ /* 0x040fe20000001820 */
[----:B------:R-:W3:Y:S07]  /*13dc0*/  LDSM.16.MT88.4 R116, [R149+0x3100] ;  /* 0x003100009574783b */ /* 0x000eee0000004200 */
[C---:B-1----:R-:W-:Y:S08]  /*13dd0*/  HMMA.16816.F32 R36, R100.reuse, R104, R36 ;  /* 0x000000686424723c */ /* 0x042ff00000001824 */
[C---:B------:R-:W-:Y:S01]  /*13de0*/  HMMA.16816.F32 R40, R100.reuse, R106, R40 ;  /* 0x0000006a6428723c */ /* 0x040fe20000001828 */
[----:B------:R-:W1:Y:S07]  /*13df0*/  LDSM.16.MT88.4 R104, [R135+UR4+0x5100] ;  /* 0x005100048768783b */ /* 0x000e6e0008004200 */
[C---:B--2---:R-:W-:Y:S08]  /*13e00*/  HMMA.16816.F32 R44, R100.reuse, R108, R44 ;  /* 0x0000006c642c723c */ /* 0x044ff0000000182c */
[C---:B------:R-:W-:Y:S01]  /*13e10*/  HMMA.16816.F32 R48, R100.reuse, R110, R48 ;  /* 0x0000006e6430723c */ /* 0x040fe20000001830 */
[----:B------:R-:W2:Y:S07]  /*13e20*/  LDSM.16.MT88.4 R108, [R135+UR4+0x1900] ;  /* 0x00190004876c783b */ /* 0x000eae0008004200 */
[C---:B------:R-:W-:Y:S08]  /*13e30*/  HMMA.16816.F32 R52, R100.reuse, R112, R52 ;  /* 0x000000706434723c */ /* 0x040ff00000001834 */
[C---:B------:R-:W-:Y:S01]  /*13e40*/  HMMA.16816.F32 R56, R100.reuse, R114, R56 ;  /* 0x000000726438723c */ /* 0x040fe20000001838 */
[----:B------:R-:W4:Y:S07]  /*13e50*/  LDSM.16.MT88.4 R112, [R148+0x1900] ;  /* 0x001900009470783b */ /* 0x000f2e0000004200 */
[C---:B---3--:R-:W-:Y:S08]  /*13e60*/  HMMA.16816.F32 R60, R100.reuse, R116, R60 ;  /* 0x00000074643c723c */ /* 0x048ff0000000183c */
        /* <DEDUP_REMOVED lines=10> */
[C---:B------:R-:W-:Y:S01]  /*13f10*/  HMMA.16816.F32 R124, R136.reuse, R110, R8 ;  /* 0x0000006e887c723c */ /* 0x040fe20000001808 */
[----:B------:R-:W1:Y:S07]  /*13f20*/  LDSM.16.MT88.4 R8, [R135+UR4+0x3900] ;  /* 0x003900048708783b */ /* 0x000e6e0008004200 */
[C---:B----4-:R-:W-:Y:S01]  /*13f30*/  HMMA.16816.F32 R120, R136.reuse, R112, R12 ;  /* 0x000000708878723c */ /* 0x050fe2000000180c */
[----:B------:R-:W2:Y:S07]  /*13f40*/  LDSM.16.MT88.4 R12, [R148+0x3900] ;  /* 0x00390000940c783b */ /* 0x000eae0000004200 */
[C---:B------:R-:W-:Y:S01]  /*13f50*/  HMMA.16816.F32 R116, R136.reuse, R114, R16 ;  /* 0x000000728874723c */ /* 0x040fe20000001810 */
[----:B------:R-:W3:Y:S07]  /*13f60*/  LDSM.16.MT88.4 R16, [R134+UR4+0x3900] ;  /* 0x003900048610783b */ /* 0x000eee0008004200 */
[C---:B------:R-:W-:Y:S08]  /*13f70*/  HMMA.16816.F32 R112, R136.reuse, R140, R20 ;  /* 0x0000008c8870723c */ /* 0x040ff00000001814 */
[C---:B------:R-:W-:Y:S07]  /*13f80*/  HMMA.16816.F32 R108, R136.reuse, R142, R24 ;  /* 0x0000008e886c723c */ /* 0x040fee0000001818 */
[----:B------:R-:W-:Y:S01]  /*13f90*/  @P0 IADD3 R24, R217, -0x2, RZ ;  /* 0xfffffffed9180810 */ /* 0x000fe20007ffe0ff */
[C---:B------:R-:W-:Y:S04]  /*13fa0*/  HMMA.16816.F32 R104, R136.reuse, R144, R28 ;  /* 0x000000908868723c */ /* 0x040fe8000000181c */
[----:B------:R-:W-:Y:S04]  /*13fb0*/  @P0 SHF.R.S32.HI R20, RZ, 0x1f, R24 ;  /* 0x0000001fff140819 */ /* 0x000fe80000011418 */
[C---:B------:R-:W-:Y:S08]  /*13fc0*/  HMMA.16816.F32 R100, R136.reuse, R146, R32 ;  /* 0x000000928864723c */ /* 0x040ff00000001820 */
        /* <DEDUP_REMOVED lines=12> */
[----:B------:R-:W-:Y:S01]  /*14090*/  @P0 IADD3 R12, P1, R28, R206, RZ ;  /* 0x000000ce1c0c0210 */ /* 0x000fe20007f3e0ff */
[C---:B---3--:R-:W-:Y:S04]  /*140a0*/  HMMA.16816.F32 R52, R136.reuse, R16, R52 ;  /* 0x000000108834723c */ /* 0x048fe80000001834 */
[C---:B------:R-:W-:Y:S02]  /*140b0*/  @P0 IADD3.X R13, R29.reuse, R211, RZ, P1, !PT ;  /* 0x000000d31d0d0210 */ /* 0x040fe40000ffe4ff */
[C---:B------:R-:W-:Y:S02]  /*140c0*/  @P0 LEA R24, P1, R12.reuse, c[0x0][0x1c8], 0x1 ;  /* 0x000072000c180a11 */ /* 0x040fe400078208ff */
[C---:B------:R-:W-:Y:S04]  /*140d0*/  HMMA.16816.F32 R56, R136.reuse, R18, R56 ;  /* 0x000000128838723c */ /* 0x040fe80000001838 */
[----:B------:R-:W-:Y:S02]  /*140e0*/  @P0 LEA.HI.X R25, R12, c[0x0][0x1cc], R13, 0x1, P1 ;  /* 0x000073000c190a11 */ /* 0x000fe400008f0c0d */
[C---:B------:R-:W-:Y:S02]  /*140f0*/  @P0 IADD3 R13, P1, R28.reuse, R223, RZ ;  /* 0x000000df1c0d0210 */ /* 0x040fe40007f3e0ff */
[C---:B-1----:R-:W-:Y:S04]  /*14100*/  HMMA.16816.F32 R60, R136.reuse, R20, R60 ;  /* 0x00000014883c723c */ /* 0x042fe8000000183c */
[----:B------:R-:W-:Y:S01]  /*14110*/  @P0 IMAD.X R12, R29, 0x1, R232, P1 ;  /* 0x000000011d0c0824 */ /* 0x000fe200008e06e8 */
[C---:B------:R-:W-:Y:S04]  /*14120*/  @P0 LEA R26, P1, R13.reuse, c[0x0][0x1c8], 0x1 ;  /* 0x000072000d1a0a11 */ /* 0x040fe800078208ff */
[----:B------:R-:W-:Y:S01]  /*14130*/  @P0 LEA.HI.X R27, R13, c[0x0][0x1cc], R12, 0x1, P1 ;  /* 0x000073000d1b0a11 */ /* 0x000fe200008f0c0c */
[C---:B------:R-:W-:Y:S01]  /*14140*/  HMMA.16816.F32 R64, R136.reuse, R22, R64 ;  /* 0x000000168840723c */ /* 0x040fe20000001840 */
[----:B------:R-:W1:Y:S02]  /*14150*/  LDSM.16.MT88.4 R12, [R148+0x5900] ;  /* 0x00590000940c783b */ /* 0x000e640000004200 */
[----:B------:R-:W-:Y:S04]  /*14160*/  @P0 IADD3 R16, P1, R28, R221, RZ ;  /* 0x000000dd1c100210 */ /* 0x000fe80007f3e0ff */
[----:B------:R-:W-:Y:S02]  /*14170*/  @P0 IADD3.X R17, R29, R231, RZ, P1, !PT ;  /* 0x000000e71d110210 */ /* 0x000fe40000ffe4ff */
[C---:B------:R-:W-:Y:S01]  /*14180*/  @P0 LEA R20, P1, R16.reuse, c[0x0][0x1c8], 0x1 ;  /* 0x0000720010140a11 */ /* 0x040fe200078208ff */
[C---:B--2---:R-:W-:Y:S03]  /*14190*/  HMMA.16816.F32 R68, R136.reuse, R8, R68 ;  /* 0x000000088844723c */ /* 0x044fe60000001844 */
[----:B------:R-:W-:Y:S02]  /*141a0*/  @P0 LEA.HI.X R21, R16, c[0x0][0x1cc], R17, 0x1, P1 ;  /* 0x0000730010150a11 */ /* 0x000fe400008f0c11 */
[----:B------:R-:W2:Y:S01]  /*141b0*/  LDSM.16.MT88.4 R16, [R134+UR4+0x5900] ;  /* 0x005900048610783b */ /* 0x000ea20008004200 */
[----:B------:R-:W-:Y:S02]  /*141c0*/  @P0 IADD3 R28, P1, R199, R28, RZ ;  /* 0x0000001cc71c0210 */ /* 0x000fe40007f3e0ff */
[C---:B------:R-:W-:Y:S04]  /*141d0*/  HMMA.16816.F32 R72, R136.reuse, R10, R72 ;  /* 0x0000000a8848723c */ /* 0x040fe80000001848 */
[----:B------:R-:W-:Y:S02]  /*141e0*/  @P0 IADD3.X R29, R198, R29, RZ, P1, !PT ;  /* 0x0000001dc61d0210 */ /* 0x000fe40000ffe4ff */
[C---:B------:R-:W-:Y:S06]  /*141f0*/  @P0 IADD3 R23, P1, R28.reuse, R206, RZ ;  /* 0x000000ce1c170210 */ /* 0x040fec0007f3e0ff */
[----:B------:R-:W-:Y:S02]  /*14200*/  @P0 IADD3.X R8, R29, R211, RZ, P1, !PT ;  /* 0x000000d31d080210 */ /* 0x000fe40000ffe4ff */
[C---:B------:R-:W-:Y:S04]  /*14210*/  @P0 LEA R22, P1, R23.reuse, c[0x0][0x1c8], 0x1 ;  /* 0x0000720017160a11 */ /* 0x040fe800078208ff */
[----:B------:R-:W-:Y:S02]  /*14220*/  @P0 LEA.HI.X R23, R23, c[0x0][0x1cc], R8, 0x1, P1 ;  /* 0x0000730017170a11 */ /* 0x000fe400008f0c08 */
[----:B------:R-:W-:Y:S01]  /*14230*/  @P0 IADD3 R8, P1, R28, R223, RZ ;  /* 0x000000df1c080210 */ /* 0x000fe20007f3e0ff */
[C---:B-1----:R-:W-:Y:S03]  /*14240*/  HMMA.16816.F32 R76, R136.reuse, R12, R76 ;  /* 0x0000000c884c723c */ /* 0x042fe6000000184c */
        /* <DEDUP_REMOVED lines=46> */
.L_x_1261:
[----:B-1----:R-:W-:-:S13]  /*14530*/  ISETP.GE.AND P0, PT, R217, RZ, PT ;  /* 0x000000ffd900720c */ /* 0x002fda0003f06270 */
[----:B------:R-:W-:Y:S05]  /*14540*/  @!P0 BRA `(.L_x_1263) ;  /* 0x00002fa000008947 */ /* 0x000fea0003800000 */
[----:B------:R-:W1:Y:S01]  /*14550*/  S2R R3, SR_TID.X ;  /* 0x0000000000037919 */ /* 0x000e620000002100 */
[C---:B------:R-:W-:Y:S01]  /*14560*/  IADD3 RZ, P1, R204.reuse, 0x40, RZ ;  /* 0x00000040ccff7810 */ /* 0x040fe20007f3e0ff */
[----:B------:R-:W-:Y:S01]  /*14570*/  IMAD.MOV.U32 R192, RZ, RZ, 0x40 ;  /* 0x00000040ffc07424 */ /* 0x000fe200078e00ff */
[----:B------:R-:W-:Y:S01]  /*14580*/  IADD3 R219, P3, R204, 0x80, RZ ;  /* 0x00000080ccdb7810 */ /* 0x000fe20007f7e0ff */
[----:B------:R-:W-:Y:S01]  /*14590*/  IMAD.MOV.U32 R133, RZ, RZ, R2 ;  /* 0x000000ffff857224 */ /* 0x000fe200078e0002 */
[C---:B------:R-:W-:Y:S01]  /*145a0*/  IADD3 R216, P2, R206.reuse, 0x40, RZ ;  /* 0x00000040ced87810 */ /* 0x040fe20007f5e0ff */
[--C-:B------:R-:W-:Y:S01]  /*145b0*/  IMAD.X R220, RZ, RZ, R209.reuse, P1 ;  /* 0x000000ffffdc7224 */ /* 0x100fe200008e06d1 */
[----:B------:R-:W-:Y:S01]  /*145c0*/  IADD3 R194, P1, R206, 0x80, RZ ;  /* 0x00000080cec27810 */ /* 0x000fe20007f3e0ff */
[----:B------:R-:W-:Y:S01]  /*145d0*/  IMAD.X R218, RZ, RZ, R209, P3 ;  /* 0x000000ffffda7224 */ /* 0x000fe200018e06d1 */
[----:B------:R-:W-:Y:S01]  /*145e0*/  IADD3 R221, R204, 0x40, RZ ;  /* 0x00000040ccdd7810 */ /* 0x000fe20007ffe0ff */
[----:B------:R-:W-:-:S02]  /*145f0*/  IMAD.X R215, RZ, RZ, R211, P2 ;  /* 0x000000ffffd77224 */ /* 0x000fc400010e06d3 */
[----:B------:R-:W-:Y:S02]  /*14600*/  IMAD.X R193, RZ, RZ, R211, P1 ;  /* 0x000000ffffc17224 */ /* 0x000fe400008e06d3 */
[----:B------:R-:W-:Y:S01]  /*14610*/  IMAD.IADD R190, R189, 0x1, R186 ;  /* 0x00000001bdbe7824 */ /* 0x000fe200078e02ba */
[----:B-1----:R-:W-:-:S04]  /*14620*/  SHF.R.S32.HI R4, RZ, 0x1f, R3 ;  /* 0x0000001fff047819 */ /* 0x002fc80000011403 */
[----:B------:R-:W-:-:S04]  /*14630*/  LEA.HI R4, R4, R3, RZ, 0x3 ;  /* 0x0000000304047211 */ /* 0x000fc800078f18ff */
[----:B------:R-:W-:-:S05]  /*14640*/  LOP3.LUT R4, R4, 0xfffffff8, RZ, 0xc0, !PT ;  /* 0xfffffff804047812 */ /* 0x000fca00078ec0ff */
[----:B------:R-:W-:Y:S02]  /*14650*/  IMAD.IADD R4, R3, 0x1, -R4 ;  /* 0x0000000103047824 */ /* 0x000fe400078e0a04 */
[----:B------:R-:W-:-:S03]  /*14660*/  IMAD.MOV.U32 R3, RZ, RZ, R0 ;  /* 0x000000ffff037224 */ /* 0x000fc600078e0000 */
[----:B------:R-:W-:-:S04]  /*14670*/  LOP3.LUT P0, RZ, R4, 0x4, RZ, 0xc0, !PT ;  /* 0x0000000404ff7812 */ /* 0x000fc8000780c0ff */
[----:B------:R-:W-:Y:S02]  /*14680*/  SEL R192, R192, 0xffffffc0, !P0 ;  /* 0xffffffc0c0c07807 */ /* 0x000fe40004000000 */
.L_x_1264:
        /* <DEDUP_REMOVED lines=14> */
[----:B------:R-:W-:Y:S01]  /*14770*/  @P0 IMAD R175, R212, 0x6000, R202 ;  /* 0x00006000d4af0824 */ /* 0x000fe200078e02ca */
[----:B------:R-:W-:Y:S01]  /*14780*/  LDSM.16.M88.4 R32, [R189] ;  /* 0x00000000bd20783b */ /* 0x000fe20000000200 */
[----:B------:R-:W-:Y:S01]  /*14790*/  @P0 IMAD R155, R222, c[0x0][0x20c], R155 ;  /* 0x00008300de9b0a24 */ /* 0x000fe200078e029b */
[C---:B------:R-:W-:Y:S02]  /*147a0*/  @P0 IADD3 R149, P2, R132.reuse, R221, RZ ;  /* 0x000000dd84950210 */ /* 0x040fe40007f5e0ff */
[----:B------:R-:W-:Y:S02]  /*147b0*/  @P0 IADD3 R0, P1, R132, R204, RZ ;  /* 0x000000cc84000210 */ /* 0x000fe40007f3e0ff */
[----:B------:R-:W-:Y:S02]  /*147c0*/  @P0 IADD3 R155, R21, R155, RZ ;  /* 0x0000009b159b0210 */ /* 0x000fe40007ffe0ff */
[----:B------:R-:W1:Y:S01]  /*147d0*/  LDSM.16.M88.4 R8, [R187+UR4+0xc100] ;  /* 0x00c10004bb08783b */ /* 0x000e620008000200 */
        /* <DEDUP_REMOVED lines=10> */
[----:B------:R-:W-:Y:S02]  /*14880*/  @P0 LEA R168, P3, R29, c[0x0][0x1f8], 0x1 ;  /* 0x00007e001da80a11 */ /* 0x000fe400078608ff */
[----:B------:R-:W-:Y:S02]  /*14890*/  @P0 IADD3.X R0, R155, R218, RZ, P2, !PT ;  /* 0x000000da9b000210 */ /* 0x000fe400017fe4ff */
[----:B------:R-:W-:Y:S01]  /*148a0*/  @P0 IADD3 R132, P1, R201, R132, RZ ;  /* 0x00000084c9840210 */ /* 0x000fe20007f3e0ff */
[----:B------:R-:W4:Y:S01]  /*148b0*/  LDSM.16.M88.4 R136, [R187+UR4+0xd900] ;  /* 0x00d90004bb88783b */ /* 0x000f220008000200 */
[----:B------:R-:W-:Y:S02]  /*148c0*/  @P0 LEA.HI.X R169, R29, c[0x0][0x1fc], R0, 0x1, P3 ;  /* 0x00007f001da90a11 */ /* 0x000fe400018f0c00 */
[----:B------:R-:W-:Y:S02]  /*148d0*/  @P0 IADD3 R159, P2, R132, R204, RZ ;  /* 0x000000cc849f0210 */ /* 0x000fe40007f5e0ff */
[----:B------:R-:W-:Y:S02]  /*148e0*/  @P0 IADD3.X R155, R200, R155, RZ, P1, !PT ;  /* 0x0000009bc89b0210 */ /* 0x000fe40000ffe4ff */
[----:B------:R-:W-:Y:S01]  /*148f0*/  @P0 LEA R172, P4, R159, c[0x0][0x1f8], 0x1 ;  /* 0x00007e009fac0a11 */ /* 0x000fe200078808ff */
[----:B------:R-:W-:Y:S01]  /*14900*/  LDSM.16.M88.4 R140, [R190] ;  /* 0x00000000be8c783b */ /* 0x000fe20000000200 */
[----:B------:R-:W-:Y:S02]  /*14910*/  @P0 IADD3.X R0, R155, R209, RZ, P2, !PT ;  /* 0x000000d19b000210 */ /* 0x000fe400017fe4ff */
[C---:B------:R-:W-:Y:S02]  /*14920*/  @P0 IADD3 R153, P2, R132.reuse, R219, RZ ;  /* 0x000000db84990210 */ /* 0x040fe40007f5e0ff */
[----:B------:R-:W-:Y:S02]  /*14930*/  @P0 LEA.HI.X R173, R159, c[0x0][0x1fc], R0, 0x1, P4 ;  /* 0x00007f009fad0a11 */ /* 0x000fe400020f0c00 */
[----:B------:R-:W-:Y:S01]  /*14940*/  @P0 IADD3.X R0, R155, R218, RZ, P2, !PT ;  /* 0x000000da9b000210 */ /* 0x000fe200017fe4ff */
[C---:B-1----:R-:W-:Y:S01]  /*14950*/  HMMA.16816.F32 R4, R32.reuse, R8, RZ ;  /* 0x000000082004723c */ /* 0x042fe200000018ff */
[----:B------:R-:W1:Y:S02]  /*14960*/  LDSM.16.M88.4 R144, [R191+0xc100] ;  /* 0x00c10000bf90783b */ /* 0x000e640000000200 */
[----:B------:R-:W-:Y:S02]  /*14970*/  LOP3.LUT P4, RZ, R197, 0x1, RZ, 0xc0, !PT ;  /* 0x00000001c5ff7812 */ /* 0x000fe4000788c0ff */
[----:B------:R-:W-:Y:S03]  /*14980*/  @P0 IADD3 R2, P1, R132, R221, RZ ;  /* 0x000000dd84020210 */ /* 0x000fe60007f3e0ff */
[C---:B------:R-:W-:Y:S01]  /*14990*/  HMMA.16816.F32 R8, R32.reuse, R10, RZ ;  /* 0x0000000a2008723c */ /* 0x040fe200000018ff */
[----:B------:R-:W5:Y:S03]  /*149a0*/  LDSM.16.M88.4 R148, [R191+0xc900] ;  /* 0x00c90000bf94783b */ /* 0x000f660000000200 */
[C---:B------:R-:W-:Y:S04]  /*149b0*/  @P0 LEA R170, P3, R2.reuse, c[0x0][0x1f8], 0x1 ;  /* 0x00007e0002aa0a11 */ /* 0x040fe800078608ff */
[C---:B--2---:R-:W-:Y:S08]  /*149c0*/  HMMA.16816.F32 R12, R32.reuse, R16, RZ ;  /* 0x00000010200c723c */ /* 0x044ff000000018ff */
[C---:B------:R-:W-:Y:S08]  /*149d0*/  HMMA.16816.F32 R16, R32.reuse, R18, RZ ;  /* 0x000000122010723c */ /* 0x040ff000000018ff */
[C---:B---3--:R-:W-:Y:S08]  /*149e0*/  HMMA.16816.F32 R20, R32.reuse, R24, RZ ;  /* 0x000000182014723c */ /* 0x048ff000000018ff */
[C---:B------:R-:W-:Y:S08]  /*149f0*/  HMMA.16816.F32 R24, R32.reuse, R26, RZ ;  /* 0x0000001a2018723c */ /* 0x040ff000000018ff */
[C---:B----4-:R-:W-:Y:S07]  /*14a00*/  HMMA.16816.F32 R28, R32.reuse, R136, RZ ;  /* 0x00000088201c723c */ /* 0x050fee00000018ff */
[----:B------:R-:W-:Y:S01]  /*14a10*/  @P0 IADD3.X R137, R155, R220, RZ, P1, !PT ;  /* 0x000000dc9b890210 */ /* 0x000fe20000ffe4ff */
[----:B------:R-:W-:Y:S01]  /*14a20*/  HMMA.16816.F32 R32, R32, R138, RZ ;  /* 0x0000008a2020723c */ /* 0x000fe200000018ff */
[C---:B------:R-:W-:Y:S03]  /*14a30*/  @P0 LEA R180, P1, R153.reuse, c[0x0][0x1f8], 0x1 ;  /* 0x00007e0099b40a11 */ /* 0x040fe600078208ff */
[----:B------:R-:W-:Y:S02]  /*14a40*/  @P0 LEA.HI.X R171, R2, c[0x0][0x1fc], R137, 0x1, P3 ;  /* 0x00007f0002ab0a11 */ /* 0x000fe400018f0c89 */
[----:B------:R-:W-:Y:S01]  /*14a50*/  @P0 LEA.HI.X R181, R153, c[0x0][0x1fc], R0, 0x1, P1 ;  /* 0x00007f0099b50a11 */ /* 0x000fe200008f0c00 */
[----:B------:R-:W2:Y:S01]  /*14a60*/  LDSM.16.M88.4 R136, [R191+0xd100] ;  /* 0x00d10000bf88783b */ /* 0x000ea20000000200 */
[C---:B-1----:R-:W-:Y:S05]  /*14a70*/  HMMA.16816.F32 R4, R140.reuse, R144, R4 ;  /* 0x000000908c04723c */ /* 0x042fea0000001804 */
[C---:B------:R-:W-:Y:S02]  /*14a80*/  IADD3 R0, R192.reuse, R157, RZ ;  /* 0x0000009dc0007210 */ /* 0x040fe40007ffe0ff */
[----:B------:R-:W1:Y:S01]  /*14a90*/  LDSM.16.M88.4 R152, [R191+0xd900] ;  /* 0x00d90000bf98783b */ /* 0x000e620000000200 */
[C---:B------:R-:W-:Y:S04]  /*14aa0*/  HMMA.16816.F32 R8, R140.reuse, R146, R8 ;  /* 0x000000928c08723c */ /* 0x040fe80000001808 */
[C---:B------:R-:W-:Y:S03]  /*14ab0*/  IADD3 R2, R192.reuse, R191, RZ ;  /* 0x000000bfc0027210 */ /* 0x040fe60007ffe0ff */
[----:B------:R-:W-:Y:S01]  /*14ac0*/  @!PT LDS RZ, [RZ] ;  /* 0x00000000fffff984 */ /* 0x000fe20000000800 */
[----:B------:R-:W-:Y:S01]  /*14ad0*/  @!PT LDS RZ, [RZ] ;  /* 0x00000000fffff984 */ /* 0x000fe20000000800 */
[----:B------:R-:W-:Y:S01]  /*14ae0*/  @!PT LDS RZ, [RZ] ;  /* 0x00000000fffff984 */ /* 0x000fe20000000800 */
[----:B------:R3:W-:Y:S01]  /*14af0*/  @P0 LDGSTS.E.BYPASS.LTC128B.128 [R175], [R178.64], !P6 ;  /* 0x00000000b2af0fae */ /* 0x0007e2000f101d46 */
[C---:B-----5:R-:W-:Y:S07]  /*14b00*/  HMMA.16816.F32 R12, R140.reuse, R148, R12 ;  /* 0x000000948c0c723c */ /* 0x060fee000000180c */
[----:B------:R3:W-:Y:S01]  /*14b10*/  @P0 LDGSTS.E.BYPASS.LTC128B.128 [R175+0x2000], [R176.64], !P5 ;  /* 0x02000000b0af0fae */ /* 0x0007e2000e901d46 */
[C---:B------:R-:W-:Y:S07]  /*14b20*/  HMMA.16816.F32 R16, R140.reuse, R150, R16 ;  /* 0x000000968c10723c */ /* 0x040fee0000001810 */
[----:B------:R4:W-:Y:S01]  /*14b30*/  @P0 LDGSTS.E.BYPASS.LTC128B.128 [R175+0x4000], [R168.64], !P4 ;  /* 0x04000000a8af0fae */ /* 0x0009e2000e101d46 */
[C---:B--2---:R-:W-:Y:S07]  /*14b40*/  HMMA.16816.F32 R20, R140.reuse, R136, R20 ;  /* 0x000000888c14723c */ /* 0x044fee0000001814 */
[----:B------:R3:W-:Y:S01]  /*14b50*/  @P0 LDGSTS.E.BYPASS.LTC128B.128 [R175+0x1000], [R172.64], !P6 ;  /* 0x01000000acaf0fae */ /* 0x0007e2000f101d46 */
[C---:B------:R-:W-:Y:S07]  /*14b60*/  HMMA.16816.F32 R24, R140.reuse, R138, R24 ;  /* 0x0000008a8c18723c */ /* 0x040fee0000001818 */
[----:B------:R4:W-:Y:S01]  /*14b70*/  @P0 LDGSTS.E.BYPASS.LTC128B.128 [R175+0x3000], [R170.64], !P5 ;  /* 0x03000000aaaf0fae */ /* 0x0009e2000e901d46 */
[C---:B-1----:R-:W-:Y:S07]  /*14b80*/  HMMA.16816.F32 R28, R140.reuse, R152, R28 ;  /* 0x000000988c1c723c */ /* 0x042fee000000181c */
[----:B------:R3:W-:Y:S01]  /*14b90*/  @P0 LDGSTS.E.BYPASS.LTC128B.128 [R175+0x5000], [R180.64], !P4 ;  /* 0x05000000b4af0fae */ /* 0x0007e2000e101d46 */
[----:B------:R-:W-:Y:S01]  /*14ba0*/  ISETP.GE.AND P0, PT, R217, 0x2, PT ;  /* 0x00000002d900780c */ /* 0x000fe20003f06270 */
[----:B------:R-:W-:Y:S06]  /*14bb0*/  HMMA.16816.F32 R32, R140, R154, R32 ;  /* 0x0000009a8c20723c */ /* 0x000fec0000001820 */
[----:B------:R-:W-:Y:S08]  /*14bc0*/  LDSM.16.M88.4 R156, [R185] ;  /* 0x00000000b99c783b */ /* 0x000ff00000000200 */
[----:B------:R-:W1:Y:S08]  /*14bd0*/  LDSM.16.M88.4 R160, [R0+0xc100] ;  /* 0x00c1000000a0783b */ /* 0x000e700000000200 */
[----:B------:R-:W2:Y:S08]  /*14be0*/  LDSM.16.M88.4 R164, [R0+0xc900] ;  /* 0x00c9000000a4783b */ /* 0x000eb00000000200 */
[----:B------:R-:W5:Y:S08]  /*14bf0*/  LDSM.16.M88.4 R144, [R0+0xd100] ;  /* 0x00d100000090783b */ /* 0x000f700000000200 */
[----:B------:R-:W0:Y:S08]  /*14c00*/  LDGDEPBAR ;  /* 0x00000000000079af */ /* 0x000e300000000000 */
[----:B------:R-:W3:Y:S01]  /*14c10*/  LDSM.16.M88.4 R148, [R0+0xd900] ;  /* 0x00d900000094783b */ /* 0x000ee20000000200 */
[C---:B-1----:R-:W-:Y:S07]  /*14c20*/  HMMA.16816.F32 R4, R156.reuse, R160, R4 ;  /* 0x000000a09c04723c */ /* 0x042fee0000001804 */
[----:B------:R-:W-:Y:S01]  /*14c30*/  LDSM.16.M88.4 R136, [R184] ;  /* 0x00000000b888783b */ /* 0x000fe20000000200 */
[C---:B------:R-:W-:Y:S07]  /*14c40*/  HMMA.16816.F32 R8, R156.reuse, R162, R8 ;  /* 0x000000a29c08723c */ /* 0x040fee0000001808 */
[----:B----4-:R-:W1:Y:S01]  /*14c50*/  LDSM.16.M88.4 R168, [R2+0xc100] ;  /* 0x00c1000002a8783b */ /* 0x010e620000000200 */
[C---:B--2---:R-:W-:Y:S07]  /*14c60*/  HMMA.16816.F32 R12, R156.reuse, R164, R12 ;  /* 0x000000a49c0c723c */ /* 0x044fee000000180c */
[----:B------:R-:W2:Y:S01]  /*14c70*/  LDSM.16.M88.4 R140, [R2+0xc900] ;  /* 0x00c90000028c783b */ /* 0x000ea20000000200 */
[C---:B------:R-:W-:Y:S07]  /*14c80*/  HMMA.16816.F32 R16, R156.reuse, R166, R16 ;  /* 0x000000a69c10723c */ /* 0x040fee0000001810 */
[----:B------:R-:W4:Y:S01]  /*14c90*/  LDSM.16.M88.4 R152, [R2+0xd100] ;  /* 0x00d100000298783b */ /* 0x000f220000000200 */
[C---:B-----5:R-:W-:Y:S07]  /*14ca0*/  HMMA.16816.F32 R20, R156.reuse, R144, R20 ;  /* 0x000000909c14723c */ /* 0x060fee0000001814 */
[----:B------:R-:W5:Y:S01]  /*14cb0*/  LDSM.16.M88.4 R160, [R2+0xd900] ;  /* 0x00d9000002a0783b */ /* 0x000f620000000200 */
[C---:B------:R-:W-:Y:S07]  /*14cc0*/  HMMA.16816.F32 R24, R156.reuse, R146, R24 ;  /* 0x000000929c18723c */ /* 0x040fee0000001818 */
[----:B------:R-:W-:Y:S01]  /*14cd0*/  LDSM.16.M88.4 R144, [R189+0x4000] ;  /* 0x00400000bd90783b */ /* 0x000fe20000000200 */
[C---:B---3--:R-:W-:Y:S07]  /*14ce0*/  HMMA.16816.F32 R28, R156.reuse, R148, R28 ;  /* 0x000000949c1c723c */ /* 0x048fee000000181c */
[----:B------:R-:W3:Y:S01]  /*14cf0*/  LDSM.16.M88.4 R164, [R187+UR4+0xe100] ;  /* 0x00e10004bba4783b */ /* 0x000ee20008000200 */
[----:B------:R-:W-:Y:S07]  /*14d00*/  HMMA.16816.F32 R32, R156, R150, R32 ;  /* 0x000000969c20723c */ /* 0x000fee0000001820 */
[----:B------:R-:W3:Y:S01]  /*14d10*/  LDSM.16.M88.4 R148, [R187+UR4+0xe900] ;  /* 0x00e90004bb94783b */ /* 0x000ee20008000200 */
[C---:B-1----:R-:W-:Y:S07]  /*14d20*/  HMMA.16816.F32 R4, R136.reuse, R168, R4 ;  /* 0x000000a88804723c */ /* 0x042fee0000001804 */
[----:B------:R-:W1:Y:S01]  /*14d30*/  LDSM.16.M88.4 R156, [R187+UR4+0xf100] ;  /* 0x00f10004bb9c783b */ /* 0x000e620008000200 */
[C---:B------:R-:W-:Y:S07]  /*14d40*/  HMMA.16816.F32 R8, R136.reuse, R170, R8 ;  /* 0x000000aa8808723c */ /* 0x040fee0000001808 */
[----:B------:R-:W1:Y:S01]  /*14d50*/  LDSM.16.M88.4 R168, [R187+UR4+0xf900] ;  /* 0x00f90004bba8783b */ /* 0x000e620008000200 */
[C---:B--2---:R-:W-:Y:S07]  /*14d60*/  HMMA.16816.F32 R12, R136.reuse, R140, R12 ;  /* 0x0000008c880c723c */ /* 0x044fee000000180c */
[----:B------:R-:W-:Y:S01]  /*14d70*/  LDSM.16.M88.4 R172, [R191+0xf900] ;  /* 0x00f90000bfac783b */ /* 0x000fe20000000200 */
[C---:B------:R-:W-:Y:S07]  /*14d80*/  HMMA.16816.F32 R16, R136.reuse, R142, R16 ;  /* 0x0000008e8810723c */ /* 0x040fee0000001810 */
[----:B------:R-:W-:Y:S01]  /*14d90*/  LDSM.16.M88.4 R140, [R191+0xe100] ;  /* 0x00e10000bf8c783b */ /* 0x000fe20000000200 */
[C---:B----4-:R-:W-:Y:S07]  /*14da0*/  HMMA.16816.F32 R20, R136.reuse, R152, R20 ;  /* 0x000000988814723c */ /* 0x050fee0000001814 */
[----:B------:R-:W-:Y:S01]  /*14db0*/  LDSM.16.M88.4 R176, [R189+0x8000] ;  /* 0x00800000bdb0783b */ /* 0x000fe20000000200 */
[C---:B------:R-:W-:Y:S07]  /*14dc0*/  HMMA.16816.F32 R24, R136.reuse, R154, R24 ;  /* 0x0000009a8818723c */ /* 0x040fee0000001818 */
[----:B------:R-:W-:Y:S01]  /*14dd0*/  LDSM.16.M88.4 R152, [R191+0xe900] ;  /* 0x00e90000bf98783b */ /* 0x000fe20000000200 */
[C---:B-----5:R-:W-:Y:S07]  /*14de0*/  HMMA.16816.F32 R28, R136.reuse, R160, R28 ;  /* 0x000000a0881c723c */ /* 0x060fee000000181c */
[----:B------:R-:W-:Y:S01]  /*14df0*/  LDSM.16.M88.4 R180, [R187+UR4+0x10100] ;  /* 0x01010004bbb4783b */ /* 0x000fe20008000200 */
[----:B------:R-:W-:Y:S07]  /*14e00*/  HMMA.16816.F32 R32, R136, R162, R32 ;  /* 0x000000a28820723c */ /* 0x000fee0000001820 */
[----:B------:R-:W2:Y:S01]  /*14e10*/  LDSM.16.M88.4 R136, [R190+0x4000] ;  /* 0x00400000be88783b */ /* 0x000ea20000000200 */
[C---:B---3--:R-:W-:Y:S07]  /*14e20*/  HMMA.16816.F32 R4, R144.reuse, R164, R4 ;  /* 0x000000a49004723c */ /* 0x048fee0000001804 */
[----:B------:R-:W3:Y:S01]  /*14e30*/  LDSM.16.M88.4 R160, [R191+0xf100] ;  /* 0x00f10000bfa0783b */ /* 0x000ee20000000200 */
[C---:B------:R-:W-:Y:S07]  /*14e40*/  HMMA.16816.F32 R8, R144.reuse, R166, R8 ;  /* 0x000000a69008723c */ /* 0x040fee0000001808 */
[----:B------:R-:W-:Y:S01]  /*14e50*/  LDSM.16.M88.4 R164, [R2+0xe100] ;  /* 0x00e1000002a4783b */ /* 0x000fe20000000200 */
        /* <DEDUP_REMOVED lines=15> */
[C---:B---3--:R-:W-:Y:S08]  /*14f50*/  HMMA.16816.F32 R20, R136.reuse, R160, R20 ;  /* 0x000000a08814723c */ /* 0x048ff00000001814 */
[C---:B------:R-:W-:Y:S01]  /*14f60*/  HMMA.16816.F32 R24, R136.reuse, R162, R24 ;  /* 0x000000a28818723c */ /* 0x040fe20000001818 */
[----:B------:R-:W3:Y:S07]  /*14f70*/  LDSM.16.M88.4 R160, [R184+0x4000] ;  /* 0x00400000b8a0783b */ /* 0x000eee0000000200 */
[C---:B------:R-:W-:Y:S08]  /*14f80*/  HMMA.16816.F32 R28, R136.reuse, R172, R28 ;  /* 0x000000ac881c723c */ /* 0x040ff0000000181c */
[----:B------:R-:W-:Y:S07]  /*14f90*/  HMMA.16816.F32 R32, R136, R174, R32 ;  /* 0x000000ae8820723c */ /* 0x000fee0000001820 */
[----:B------:R-:W-:Y:S01]  /*14fa0*/  IADD3 R137, R192, UR4, R187 ;  /* 0x00000004c0897c10 */ /* 0x000fe2000fffe0bb */
[C---:B-1----:R-:W-:Y:S05]  /*14fb0*/  HMMA.16816.F32 R4, R148.reuse, R156, R4 ;  /* 0x0000009c9404723c */ /* 0x042fea0000001804 */
[----:B------:R-:W-:Y:S03]  /*14fc0*/  IADD3 R132, R188, R137, RZ ;  /* 0x00000089bc847210 */ /* 0x000fe60007ffe0ff */
[C---:B------:R-:W-:Y:S01]  /*14fd0*/  HMMA.16816.F32 R8, R148.reuse, R158, R8 ;  /* 0x0000009e9408723c */ /* 0x040fe20000001808 */
[----:B------:R-:W-:Y:S07]  /*14fe0*/  LDSM.16.M88.4 R156, [R191+0x10100] ;  /* 0x01010000bf9c783b */ /* 0x000fee0000000200 */
[C---:B--2---:R-:W-:Y:S01]  /*14ff0*/  HMMA.16816.F32 R12, R148.reuse, R140, R12 ;  /* 0x0000008c940c723c */ /* 0x044fe2000000180c */
[----:B------:R-:W1:Y:S07]  /*15000*/  LDSM.16.M88.4 R136, [R132+0xe900] ;  /* 0x00e900008488783b */ /* 0x000e6e0000000200 */
[C---:B------:R-:W-:Y:S01]  /*15010*/  HMMA.16816.F32 R16, R148.reuse, R142, R16 ;  /* 0x0000008e9410723c */ /* 0x040fe20000001810 */
[----:B------:R-:W2:Y:S07]  /*15020*/  LDSM.16.M88.4 R168, [R132+0xf100] ;  /* 0x00f1000084a8783b */ /* 0x000eae0000000200 */
[C---:B------:R-:W-:Y:S01]  /*15030*/  HMMA.16816.F32 R20, R148.reuse, R144, R20 ;  /* 0x000000909414723c */ /* 0x040fe20000001814 */
[----:B------:R-:W5:Y:S07]  /*15040*/  LDSM.16.M88.4 R172, [R132+0xf900] ;  /* 0x00f9000084ac783b */ /* 0x000f6e0000000200 */
[C---:B------:R-:W-:Y:S01]  /*15050*/  HMMA.16816.F32 R24, R148.reuse, R146, R24 ;  /* 0x000000929418723c */ /* 0x040fe20000001818 */
[----:B------:R-:W2:Y:S07]  /*15060*/  LDSM.16.M88.4 R140, [R187+UR4+0x10900] ;  /* 0x01090004bb8c783b */ /* 0x000eae0008000200 */
[C---:B----4-:R-:W-:Y:S01]  /*15070*/  HMMA.16816.F32 R28, R148.reuse, R152, R28 ;  /* 0x00000098941c723c */ /* 0x050fe2000000181c */
[----:B------:R-:W4:Y:S07]  /*15080*/  LDSM.16.M88.4 R144, [R187+UR4+0x11100] ;  /* 0x01110004bb90783b */ /* 0x000f2e0008000200 */
[----:B------:R-:W-:Y:S01]  /*15090*/  HMMA.16816.F32 R32, R148, R154, R32 ;  /* 0x0000009a9420723c */ /* 0x000fe20000001820 */
[----:B------:R-:W4:Y:S07]  /*150a0*/  LDSM.16.M88.4 R148, [R187+UR4+0x11900] ;  /* 0x01190004bb94783b */ /* 0x000f2e0008000200 */
[C---:B---3--:R-:W-:Y:S01]  /*150b0*/  HMMA.16816.F32 R4, R160.reuse, R164, R4 ;  /* 0x000000a4a004723c */ /* 0x048fe20000001804 */
[----:B------:R-:W3:Y:S07]  /*150c0*/  LDSM.16.M88.4 R152, [R190+0x8000] ;  /* 0x00800000be98783b */ /* 0x000eee0000000200 */
[C---:B------:R-:W-:Y:S01]  /*150d0*/  HMMA.16816.F32 R8, R160.reuse, R166, R8 ;  /* 0x000000a6a008723c */ /* 0x040fe20000001808 */
[----:B------:R-:W-:Y:S07]  /*150e0*/  LDSM.16.M88.4 R164, [R191+0x11900] ;  /* 0x01190000bfa4783b */ /* 0x000fee0000000200 */
[C---:B-1----:R-:W-:Y:S08]  /*150f0*/  HMMA.16816.F32 R12, R160.reuse, R136, R12 ;  /* 0x00000088a00c723c */ /* 0x042ff0000000180c */
[C---:B------:R-:W-:Y:S01]  /*15100*/  HMMA.16816.F32 R16, R160.reuse, R138, R16 ;  /* 0x0000008aa010723c */ /* 0x040fe20000001810 */
[----:B------:R-:W1:Y:S07]  /*15110*/  LDSM.16.M88.4 R136, [R191+0x10900] ;  /* 0x01090000bf88783b */ /* 0x000e6e0000000200 */
[C---:B--2---:R-:W-:Y:S08]  /*15120*/  HMMA.16816.F32 R20, R160.reuse, R168, R20 ;  /* 0x000000a8a014723c */ /* 0x044ff00000001814 */
[C---:B------:R-:W-:Y:S01]  /*15130*/  HMMA.16816.F32 R24, R160.reuse, R170, R24 ;  /* 0x000000aaa018723c */ /* 0x040fe20000001818 */
[----:B------:R-:W-:Y:S07]  /*15140*/  LDSM.16.M88.4 R168, [R185+0x8000] ;  /* 0x00800000b9a8783b */ /* 0x000fee0000000200 */
[C---:B-----5:R-:W-:Y:S08]  /*15150*/  HMMA.16816.F32 R28, R160.reuse, R172, R28 ;  /* 0x000000aca01c723c */ /* 0x060ff0000000181c */
[----:B------:R-:W-:Y:S01]  /*15160*/  HMMA.16816.F32 R32, R160, R174, R32 ;  /* 0x000000aea020723c */ /* 0x000fe20000001820 */
[----:B------:R-:W2:Y:S07]  /*15170*/  LDSM.16.M88.4 R160, [R191+0x11100] ;  /* 0x01110000bfa0783b */ /* 0x000eae0000000200 */
        /* <DEDUP_REMOVED lines=12> */
[----:B------:R-:W4:Y:S07]  /*15240*/  LDSM.16.M88.4 R148, [R0+0x11900] ;  /* 0x011900000094783b */ /* 0x000f2e0000000200 */
[C---:B---3--:R-:W-:Y:S01]  /*15250*/  HMMA.16816.F32 R4, R152.reuse, R156, R4 ;  /* 0x0000009c9804723c */ /* 0x048fe20000001804 */
[----:B------:R-:W3:Y:S07]  /*15260*/  LDSM.16.M88.4 R176, [R184+0x8000] ;  /* 0x00800000b8b0783b */ /* 0x000eee0000000200 */
        /* <DEDUP_REMOVED lines=86> */
[----:B-1----:R-:W-:Y:S09]  /*157d0*/  FMNMX.FTZ R13, R138, R13, !PT ;  /* 0x0000000d8a0d7209 */ /* 0x002ff20007810000 */
[----:B------:R-:W1:Y:S01]  /*157e0*/  MUFU.TANH R140, R18 ;  /* 0x00000012008c7308 */ /* 0x000e620000002400 */
[----:B---3--:R-:W-:Y:S09]  /*157f0*/  FMNMX.FTZ R0, R139, R0, !PT ;  /* 0x000000008b007209 */ /* 0x008ff20007810000 */
[----:B------:R-:W3:Y:S01]  /*15800*/  MUFU.TANH R136, R19 ;  /* 0x0000001300887308 */ /* 0x000ee20000002400 */
[----:B--2---:R-:W-:Y:S02]  /*15810*/  FMNMX.FTZ R0, R137, R0, !PT ;  /* 0x0000000089007209 */ /* 0x004fe40007810000 */
[----:B------:R-:W-:Y:S07]  /*15820*/  IADD3 R17, R134, UR4, RZ ;  /* 0x0000000486117c10 */ /* 0x000fee000fffe0ff */
        /* <DEDUP_REMOVED lines=53> */
[--C-:B------:R-:W-:Y:S01]  /*15b80*/  FFMA.FTZ R167, R139, c[0x0][0x2d0], -R152.reuse ;  /* 0x0000b4008ba77a23 */ /* 0x100fe20000010898 */
[----:B------:R-:W-:Y:S01]  /*15b90*/  IADD3 R5, R135, UR4, RZ ;  /* 0x0000000487057c10 */ /* 0x000fe2000fffe0ff */
[--C-:B------:R-:W-:Y:S02]  /*15ba0*/  FFMA.FTZ R177, R155, c[0x0][0x2d0], -R152.reuse ;  /* 0x0000b4009bb17a23 */ /* 0x100fe40000010898 */
        /* <DEDUP_REMOVED lines=8> */
[----:B------:R-:W1:Y:S01]  /*15c30*/  LDSM.16.MT88.4 R20, [R133+0x100] ;  /* 0x000100008514783b */ /* 0x000e620000004200 */
[--C-:B------:R-:W-:Y:S01]  /*15c40*/  FFMA.FTZ R157, R166, c[0x0][0x2d0], -R145.reuse ;  /* 0x0000b400a69d7a23 */ /* 0x100fe20000010891 */
[----:B------:R-:W3:Y:S01]  /*15c50*/  MUFU.EX2 R163, R163 ;  /* 0x000000a300a37308 */ /* 0x000ee20000000800 */
[----:B------:R-:W-:Y:S02]  /*15c60*/  FMUL.FTZ R3, R4, c[0x0][0x2d0] ;  /* 0x0000b40004037a20 */ /* 0x000fe40000410000 */
[C---:B--2---:R-:W-:Y:S02]  /*15c70*/  FMUL.FTZ R4, R132.reuse, R128 ;  /* 0x0000008084047220 */ /* 0x044fe40000410000 */
[C---:B------:R-:W-:Y:S02]  /*15c80*/  FMUL.FTZ R5, R132.reuse, R129 ;  /* 0x0000008184057220 */ /* 0x040fe40000410000 */
[C---:B------:R-:W-:Y:S02]  /*15c90*/  FMUL.FTZ R8, R132.reuse, R124 ;  /* 0x0000007c84087220 */ /* 0x040fe40000410000 */
[C---:B------:R-:W-:Y:S01]  /*15ca0*/  FMUL.FTZ R9, R132.reuse, R125 ;  /* 0x0000007d84097220 */ /* 0x040fe20000410000 */
[----:B------:R-:W2:Y:S01]  /*15cb0*/  MUFU.EX2 R3, R3 ;  /* 0x0000000300037308 */ /* 0x000ea20000000800 */
[C---:B------:R-:W-:Y:S02]  /*15cc0*/  FMUL.FTZ R16, R132.reuse, R116 ;  /* 0x0000007484107220 */ /* 0x040fe40000410000 */
[C---:B------:R-:W-:Y:S02]  /*15cd0*/  FMUL.FTZ R17, R132.reuse, R117 ;  /* 0x0000007584117220 */ /* 0x040fe40000410000 */
[C---:B------:R-:W-:Y:S02]  /*15ce0*/  FMUL.FTZ R24, R132.reuse, R108 ;  /* 0x0000006c84187220 */ /* 0x040fe40000410000 */
[C---:B------:R-:W-:Y:S02]  /*15cf0*/  FMUL.FTZ R25, R132.reuse, R109 ;  /* 0x0000006d84197220 */ /* 0x040fe40000410000 */
[C---:B------:R-:W-:Y:S01]  /*15d00*/  FMUL.FTZ R32, R132.reuse, R100 ;  /* 0x0000006484207220 */ /* 0x040fe20000410000 */
[----:B------:R-:W-:Y:S01]  /*15d10*/  MUFU.EX2 R162, R162 ;  /* 0x000000a200a27308 */ /* 0x000fe20000000800 */
[----:B------:R-:W-:Y:S02]  /*15d20*/  FMUL.FTZ R33, R132, R101 ;  /* 0x0000006584217220 */ /* 0x000fe40000410000 */
[--C-:B------:R-:W-:Y:S01]  /*15d30*/  FFMA.FTZ R166, R141, c[0x0][0x2d0], -R152.reuse ;  /* 0x0000b4008da67a23 */ /* 0x100fe20000010898 */
[----:B---3--:R-:W-:Y:S01]  /*15d40*/  F2FP.PACK_AB R128, R163, R164 ;  /* 0x000000a4a380723e */ /* 0x008fe200000000ff */
[--C-:B------:R-:W-:Y:S02]  /*15d50*/  FFMA.FTZ R168, R137, c[0x0][0x2d0], -R152.reuse ;  /* 0x0000b40089a87a23 */ /* 0x100fe40000010898 */
[--C-:B------:R-:W-:Y:S02]  /*15d60*/  FFMA.FTZ R169, R142, c[0x0][0x2d0], -R145.reuse ;  /* 0x0000b4008ea97a23 */ /* 0x100fe40000010891 */
[--C-:B------:R-:W-:Y:S01]  /*15d70*/  FFMA.FTZ R170, R138, c[0x0][0x2d0], -R145.reuse ;  /* 0x0000b4008aaa7a23 */ /* 0x100fe20000010891 */
        /* <DEDUP_REMOVED lines=16> */
[----:B------:R-:W-:Y:S01]  /*15e80*/  FMUL.FTZ R35, R3, R103 ;  /* 0x0000006703237220 */ /* 0x000fe20000410000 */
[----:B---3--:R-:W-:Y:S01]  /*15e90*/  F2FP.PACK_AB R130, R159, R162 ;  /* 0x000000a29f82723e */ /* 0x008fe200000000ff */
        /* <DEDUP_REMOVED lines=8> */
[----:B------:R-:W-:Y:S01]  /*15f20*/  FMUL.FTZ R37, R132, R37 ;  /* 0x0000002584257220 */ /* 0x000fe20000410000 */
[----:B------:R-:W-:Y:S01]  /*15f30*/  LDSM.16.MT88.4 R116, [R133+0x900] ;  /* 0x000900008574783b */ /* 0x000fe20000004200 */
[----:B------:R-:W3:Y:S01]  /*15f40*/  MUFU.EX2 R157, R157 ;  /* 0x0000009d009d7308 */ /* 0x000ee20000000800 */
[C---:B------:R-:W-:Y:S02]  /*15f50*/  FMUL.FTZ R38, R3.reuse, R38 ;  /* 0x0000002603267220 */ /* 0x040fe40000410000 */
[C---:B------:R-:W-:Y:S01]  /*15f60*/  FMUL.FTZ R39, R3.reuse, R39 ;  /* 0x0000002703277220 */ /* 0x040fe20000410000 */
[----:B--2---:R-:W-:Y:S01]  /*15f70*/  F2FP.PACK_AB R129, R160, R161 ;  /* 0x000000a1a081723e */ /* 0x004fe200000000ff */
[C---:B------:R-:W-:Y:S02]  /*15f80*/  FMUL.FTZ R40, R132.reuse, R40 ;  /* 0x0000002884287220 */ /* 0x040fe40000410000 */
        /* <DEDUP_REMOVED lines=8> */
[----:B------:R-:W-:Y:S01]  /*16010*/  FMUL.FTZ R47, R3, R47 ;  /* 0x0000002f032f7220 */ /* 0x000fe20000410000 */
[----:B------:R-:W2:Y:S01]  /*16020*/  MUFU.EX2 R166, R166 ;  /* 0x000000a600a67308 */ /* 0x000ea20000000800 */
[C---:B------:R-:W-:Y:S01]  /*16030*/  FMUL.FTZ R48, R132.reuse, R48 ;  /* 0x0000003084307220 */ /* 0x040fe20000410000 */
[----:B---3--:R-:W-:Y:S01]  /*16040*/  F2FP.PACK_AB R131, R157, R158 ;  /* 0x0000009e9d83723e */ /* 0x008fe200000000ff */
[C---:B------:R-:W-:Y:S02]  /*16050*/  FMUL.FTZ R49, R132.reuse, R49 ;  /* 0x0000003184317220 */ /* 0x040fe40000410000 */
[C---:B------:R-:W-:Y:S02]  /*16060*/  FMUL.FTZ R50, R3.reuse, R50 ;  /* 0x0000003203327220 */ /* 0x040fe40000410000 */
[C---:B------:R-:W-:Y:S02]  /*16070*/  FMUL.FTZ R51, R3.reuse, R51 ;  /* 0x0000003303337220 */ /* 0x040fe40000410000 */
[C---:B------:R-:W-:Y:S01]  /*16080*/  HMMA.16816.F32 R4, R128.reuse, R12, R4 ;  /* 0x0000000c8004723c */ /* 0x040fe20000001804 */
        /* <DEDUP_REMOVED lines=10> */
[----:B------:R-:W3:Y:S01]  /*16130*/  LDSM.16.MT88.4 R120, [R156+0x100] ;  /* 0x000100009c78783b */ /* 0x000ee20000004200 */
[C---:B------:R-:W-:Y:S02]  /*16140*/  FMUL.FTZ R54, R3.reuse, R54 ;  /* 0x0000003603367220 */ /* 0x040fe40000410000 */
[C---:B------:R-:W-:Y:S02]  /*16150*/  FMUL.FTZ R55, R3.reuse, R55 ;  /* 0x0000003703377220 */ /* 0x040fe40000410000 */
[C---:B-1----:R-:W-:Y:S03]  /*16160*/  HMMA.16816.F32 R12, R128.reuse, R20, R12 ;  /* 0x00000014800c723c */ /* 0x042fe6000000180c */
[C---:B------:R-:W-:Y:S01]  /*16170*/  FMUL.FTZ R56, R132.reuse, R56 ;  /* 0x0000003884387220 */ /* 0x040fe20000410000 */
[----:B------:R-:W1:Y:S01]  /*16180*/  MUFU.EX2 R170, R170 ;  /* 0x000000aa00aa7308 */ /* 0x000e620000000800 */
        /* <DEDUP_REMOVED lines=8> */
[----:B------:R-:W4:Y:S01]  /*16210*/  LDSM.16.MT88.4 R112, [R135+UR4+0x2100] ;  /* 0x002100048770783b */ /* 0x000f220008004200 */
[C---:B------:R-:W-:Y:S02]  /*16220*/  FMUL.FTZ R59, R3.reuse, R59 ;  /* 0x0000003b033b7220 */ /* 0x040fe40000410000 */
[C---:B------:R-:W-:Y:S01]  /*16230*/  FMUL.FTZ R60, R132.reuse, R60 ;  /* 0x0000003c843c7220 */ /* 0x040fe20000410000 */
[----:B------:R-:W5:Y:S01]  /*16240*/  MUFU.EX2 R172, R172 ;  /* 0x000000ac00ac7308 */ /* 0x000f620000000800 */
        /* <DEDUP_REMOVED lines=14> */
[C---:B---3--:R-:W-:Y:S02]  /*16330*/  HMMA.16816.F32 R28, R128.reuse, R120, R28 ;  /* 0x00000078801c723c */ /* 0x048fe4000000181c */
        /* <DEDUP_REMOVED lines=9> */
[C---:B----4-:R-:W-:Y:S04]  /*163d0*/  HMMA.16816.F32 R36, R128.reuse, R112, R36 ;  /* 0x000000708024723c */ /* 0x050fe80000001824 */
        /* <DEDUP_REMOVED lines=13> */
[----:B------:R-:W1:Y:S03]  /*164b0*/  LDSM.16.MT88.4 R104, [R135+UR4+0x4100] ;  /* 0x004100048768783b */ /* 0x000e660008004200 */
        /* <DEDUP_REMOVED lines=9> */
[C---:B------:R-:W-:Y:S04]  /*16550*/  HMMA.16816.F32 R60, R128.reuse, R108, R60 ;  /* 0x0000006c803c723c */ /* 0x040fe8000000183c */
[C---:B------:R-:W-:Y:S02]  /*16560*/  FMUL.FTZ R93, R132.reuse, R93 ;  /* 0x0000005d845d7220 */ /* 0x040fe40000410000 */
[C---:B------:R-:W-:Y:S02]  /*16570*/  FMUL.FTZ R94, R3.reuse, R94 ;  /* 0x0000005e035e7220 */ /* 0x040fe40000410000 */
[C---:B------:R-:W-:Y:S01]  /*16580*/  HMMA.16816.F32 R64, R128.reuse, R110, R64 ;  /* 0x0000006e8040723c */ /* 0x040fe20000001840 */
[----:B------:R-:W4:Y:S03]  /*16590*/  LDSM.16.MT88.4 R108, [R134+UR4+0x4100] ;  /* 0x00410004866c783b */ /* 0x000f260008004200 */
        /* <DEDUP_REMOVED lines=9> */
[C---:B------:R-:W-:Y:S01]  /*16630*/  FMUL.FTZ R78, R3.reuse, R78 ;  /* 0x0000004e034e7220 */ /* 0x040fe20000410000 */
[----:B------:R-:W-:Y:S01]  /*16640*/  MUFU.EX2 R176, R176 ;  /* 0x000000b000b07308 */ /* 0x000fe20000000800 */
[C---:B------:R-:W-:Y:S02]  /*16650*/  FMUL.FTZ R76, R132.reuse, R76 ;  /* 0x0000004c844c7220 */ /* 0x040fe40000410000 */
[----:B------:R-:W-:Y:S04]  /*16660*/  FMUL.FTZ R79, R3, R79 ;  /* 0x0000004f034f7220 */ /* 0x000fe80000410000 */
[C---:B------:R-:W-:Y:S02]  /*16670*/  FMUL.FTZ R77, R132.reuse, R77 ;  /* 0x0000004d844d7220 */ /* 0x040fe40000410000 */
[--C-:B------:R-:W-:Y:S02]  /*16680*/  FFMA.FTZ R181, R153, c[0x0][0x2d0], -R152.reuse ;  /* 0x0000b40099b57a23 */ /* 0x100fe40000010898 */
[--C-:B------:R-:W-:Y:S02]  /*16690*/  FFMA.FTZ R175, R175, c[0x0][0x2d0], -R152.reuse ;  /* 0x0000b400afaf7a23 */ /* 0x100fe40000010898 */
[--C-:B------:R-:W-:Y:S01]  /*166a0*/  FFMA.FTZ R178, R173, c[0x0][0x2d0], -R152.reuse ;  /* 0x0000b400adb27a23 */ /* 0x100fe20000010898 */
[C---:B---3--:R-:W-:Y:S01]  /*166b0*/  HMMA.16816.F32 R76, R128.reuse, R100, R76 ;  /* 0x00000064804c723c */ /* 0x048fe2000000184c */
[----:B------:R-:W-:Y:S02]  /*166c0*/  MUFU.EX2 R181, R181 ;  /* 0x000000b500b57308 */ /* 0x000fe40000000800 */
[C---:B------:R-:W-:Y:S02]  /*166d0*/  FMUL.FTZ R82, R3.reuse, R82 ;  /* 0x0000005203527220 */ /* 0x040fe40000410000 */
[----:B------:R-:W-:Y:S02]  /*166e0*/  FMUL.FTZ R80, R132, R80 ;  /* 0x0000005084507220 */ /* 0x000fe40000410000 */
[----:B------:R-:W-:Y:S01]  /*166f0*/  FMUL.FTZ R83, R3, R83 ;  /* 0x0000005303537220 */ /* 0x000fe20000410000 */
[----:B--2---:R-:W-:Y:S01]  /*16700*/  F2FP.PACK_AB R100, R166, R165 ;  /* 0x000000a5a664723e */ /* 0x004fe200000000ff */
[----:B------:R-:W-:Y:S02]  /*16710*/  FMUL.FTZ R81, R132, R81 ;  /* 0x0000005184517220 */ /* 0x000fe40000410000 */
[----:B------:R-:W-:Y:S01]  /*16720*/  MUFU.EX2 R175, R175 ;  /* 0x000000af00af7308 */ /* 0x000fe20000000800 */
[----:B------:R-:W-:Y:S01]  /*16730*/  F2FP.PACK_AB R101, R170, R169 ;  /* 0x000000a9aa65723e */ /* 0x000fe200000000ff */
[--C-:B------:R-:W-:Y:S02]  /*16740*/  FFMA.FTZ R173, R180, c[0x0][0x2d0], -R145.reuse ;  /* 0x0000b400b4ad7a23 */ /* 0x100fe40000010891 */
[--C-:B------:R-:W-:Y:S01]  /*16750*/  FFMA.FTZ R180, R154, c[0x0][0x2d0], -R145.reuse ;  /* 0x0000b4009ab47a23 */ /* 0x100fe20000010891 */
[C---:B------:R-:W-:Y:S03]  /*16760*/  HMMA.16816.F32 R80, R128.reuse, R102, R80 ;  /* 0x000000668050723c */ /* 0x040fe60000001850 */
[--C-:B------:R-:W-:Y:S02]  /*16770*/  FFMA.FTZ R174, R174, c[0x0][0x2d0], -R145.reuse ;  /* 0x0000b400aeae7a23 */ /* 0x100fe40000010891 */
[--C-:B------:R-:W-:Y:S01]  /*16780*/  FFMA.FTZ R179, R182, c[0x0][0x2d0], -R145.reuse ;  /* 0x0000b400b6b37a23 */ /* 0x100fe20000010891 */
[----:B------:R-:W-:Y:S01]  /*16790*/  MUFU.EX2 R178, R178 ;  /* 0x000000b200b27308 */ /* 0x000fe20000000800 */
[--C-:B------:R-:W-:Y:S01]  /*167a0*/  FFMA.FTZ R182, R151, c[0x0][0x2d0], -R152.reuse ;  /* 0x0000b40097b67a23 */ /* 0x100fe20000010898 */
[C---:B----4-:R-:W-:Y:S01]  /*167b0*/  HMMA.16816.F32 R84, R128.reuse, R108, R84 ;  /* 0x0000006c8054723c */ /* 0x050fe20000001854 */
[----:B------:R-:W-:Y:S03]  /*167c0*/  LDSM.16.MT88.4 R148, [R135+UR4+0x3900] ;  /* 0x003900048794783b */ /* 0x000fe60008004200 */
[----:B------:R-:W-:Y:S01]  /*167d0*/  FFMA.FTZ R152, R147, c[0x0][0x2d0], -R152 ;  /* 0x0000b40093987a23 */ /* 0x000fe20000010898 */
[----:B------:R-:W-:Y:S01]  /*167e0*/  F2FP.PACK_AB R102, R168, R167 ;  /* 0x000000a7a866723e */ /* 0x000fe200000000ff */
[----:B------:R-:W-:Y:S01]  /*167f0*/  FFMA.FTZ R145, R144, c[0x0][0x2d0], -R145 ;  /* 0x0000b40090917a23 */ /* 0x000fe20000010891 */
[----:B-----5:R-:W-:Y:S01]  /*16800*/  F2FP.PACK_AB R103, R172, R171 ;  /* 0x000000abac67723e */ /* 0x020fe200000000ff */
[C---:B------:R-:W-:Y:S01]  /*16810*/  HMMA.16816.F32 R88, R128.reuse, R110, R88 ;  /* 0x0000006e8058723c */ /* 0x040fe20000001858 */
[----:B------:R-:W2:Y:S01]  /*16820*/  LDSM.16.MT88.4 R108, [R134+UR4+0x900] ;  /* 0x00090004866c783b */ /* 0x000ea20008004200 */
[----:B------:R3:W-:Y:S02]  /*16830*/  MUFU.EX2 R224, R152 ;  /* 0x0000009800e07308 */ /* 0x0007e40000000800 */
[----:B------:R-:W-:Y:S02]  /*16840*/  FFMA.FTZ R161, R3, R214, R161 ;  /* 0x000000d603a17223 */ /* 0x000fe400000100a1 */
[----:B------:R-:W-:Y:S02]  /*16850*/  FFMA.FTZ R164, R132, R213, R164 ;  /* 0x000000d584a47223 */ /* 0x000fe400000100a4 */
[C---:B-1----:R-:W-:Y:S04]  /*16860*/  HMMA.16816.F32 R92, R128.reuse, R104, R92 ;  /* 0x00000068805c723c */ /* 0x042fe8000000185c */
[----:B------:R1:W-:Y:S01]  /*16870*/  MUFU.EX2 R228, R145 ;  /* 0x0000009100e47308 */ /* 0x0003e20000000800 */
[----:B------:R-:W-:Y:S02]  /*16880*/  FADD.FTZ R163, R163, R164 ;  /* 0x000000a4a3a37221 */ /* 0x000fe40000010000 */
[----:B------:R-:W-:Y:S01]  /*16890*/  FADD.FTZ R161, R160, R161 ;  /* 0x000000a1a0a17221 */ /* 0x000fe20000010000 */
[----:B------:R-:W-:Y:S01]  /*168a0*/  HMMA.16816.F32 R96, R128, R106, R96 ;  /* 0x0000006a8060723c */ /* 0x000fe20000001860 */
[----:B------:R-:W4:Y:S03]  /*168b0*/  LDSM.16.MT88.4 R104, [R156+0x2900] ;  /* 0x002900009c68783b */ /* 0x000f260000004200 */
[----:B------:R-:W-:Y:S02]  /*168c0*/  FADD.FTZ R162, R162, R163 ;  /* 0x000000a3a2a27221 */ /* 0x000fe40000010000 */
[----:B------:R-:W-:Y:S02]  /*168d0*/  MUFU.EX2 R173, R173 ;  /* 0x000000ad00ad7308 */ /* 0x000fe40000000800 */
[C---:B------:R-:W-:Y:S01]  /*168e0*/  HMMA.16816.F32 R4, R100.reuse, R112, R4 ;  /* 0x000000706404723c */ /* 0x040fe20000001804 */
[----:B---3--:R-:W-:Y:S04]  /*168f0*/  LDSM.16.MT88.4 R152, [R133+0x3900] ;  /* 0x003900008598783b */ /* 0x008fe80000004200 */
[----:B------:R-:W-:Y:S03]  /*16900*/  FADD.FTZ R162, R159, R162 ;  /* 0x000000a29fa27221 */ /* 0x000fe60000010000 */
[C---:B------:R-:W-:Y:S01]  /*16910*/  HMMA.16816.F32 R8, R100.reuse, R114, R8 ;  /* 0x000000726408723c */ /* 0x040fe20000001808 */
[----:B------:R-:W-:Y:S01]  /*16920*/  MUFU.EX2 R174, R174 ;  /* 0x000000ae00ae7308 */ /* 0x000fe20000000800 */
[----:B------:R-:W-:Y:S02]  /*16930*/  LDSM.16.MT88.4 R112, [R133+0x4900] ;  /* 0x004900008570783b */ /* 0x000fe40000004200 */
[----:B------:R-:W-:Y:S04]  /*16940*/  FADD.FTZ R165, R165, R162 ;  /* 0x000000a2a5a57221 */ /* 0x000fe80000010000 */
[C---:B------:R-:W-:Y:S02]  /*16950*/  HMMA.16816.F32 R12, R100.reuse, R116, R12 ;  /* 0x00000074640c723c */ /* 0x040fe4000000180c */
[----:B-1----:R-:W-:Y:S01]  /*16960*/  LDSM.16.MT88.4 R144, [R156+0x1900] ;  /* 0x001900009c90783b */ /* 0x002fe20000004200 */
[----:B------:R-:W-:Y:S01]  /*16970*/  MUFU.EX2 R179, R179 ;  /* 0x000000b300b37308 */ /* 0x000fe20000000800 */
[----:B------:R-:W-:Y:S04]  /*16980*/  FADD.FTZ R166, R166, R165 ;  /* 0x000000a5a6a67221 */ /* 0x000fe80000010000 */
[C---:B------:R-:W-:Y:S02]  /*16990*/  HMMA.16816.F32 R16, R100.reuse, R118, R16 ;  /* 0x000000766410723c */ /* 0x040fe40000001810 */
[----:B------:R-:W-:Y:S02]  /*169a0*/  LDSM.16.MT88.4 R116, [R134+UR4+0x4900] ;  /* 0x004900048674783b */ /* 0x000fe40008004200 */
[----:B------:R-:W-:Y:S01]  /*169b0*/  FADD.FTZ R167, R167, R166 ;  /* 0x000000a6a7a77221 */ /* 0x000fe20000010000 */
[----:B------:R-:W-:Y:S03]  /*169c0*/  MUFU.EX2 R180, R180 ;  /* 0x000000b400b47308 */ /* 0x000fe60000000800 */
[C---:B--2---:R-:W-:Y:S04]  /*169d0*/  HMMA.16816.F32 R20, R100.reuse, R108, R20 ;  /* 0x0000006c6414723c */ /* 0x044fe80000001814 */
[----:B------:R-:W-:Y:S03]  /*169e0*/  FADD.FTZ R167, R168, R167 ;  /* 0x000000a7a8a77221 */ /* 0x000fe60000010000 */
[----:B------:R-:W1:Y:S01]  /*169f0*/  MUFU.EX2 R182, R182 ;  /* 0x000000b600b67308 */ /* 0x000e620000000800 */
[C---:B------:R-:W-:Y:S01]  /*16a00*/  HMMA.16816.F32 R24, R100.reuse, R110, R24 ;  /* 0x0000006e6418723c */ /* 0x040fe20000001818 */
[----:B------:R-:W2:Y:S07]  /*16a10*/  LDSM.16.MT88.4 R108, [R135+UR4+0x4900] ;  /* 0x00490004876c783b */ /* 0x000eae0008004200 */
[C---:B------:R-:W-:Y:S08]  /*16a20*/  HMMA.16816.F32 R28, R100.reuse, R120, R28 ;  /* 0x00000078641c723c */ /* 0x040ff0000000181c */
[C---:B------:R-:W-:Y:S01]  /*16a30*/  HMMA.16816.F32 R32, R100.reuse, R122, R32 ;  /* 0x0000007a6420723c */ /* 0x040fe20000001820 */
[----:B------:R-:W-:Y:S07]  /*16a40*/  LDSM.16.MT88.4 R120, [R156+0x1100] ;  /* 0x001100009c78783b */ /* 0x000fee0000004200 */
[C---:B------:R-:W-:Y:S08]  /*16a50*/  HMMA.16816.F32 R36, R100.reuse, R124, R36 ;  /* 0x0000007c6424723c */ /* 0x040ff00000001824 */
[C---:B------:R-:W-:Y:S01]  /*16a60*/  HMMA.16816.F32 R40, R100.reuse, R126, R40 ;  /* 0x0000007e6428723c */ /* 0x040fe20000001828 */
[----:B------:R-:W-:Y:S07]  /*16a70*/  LDSM.16.MT88.4 R124, [R135+UR4+0x3100] ;  /* 0x00310004877c783b */ /* 0x000fee0008004200 */
[C---:B------:R-:W-:Y:S07]  /*16a80*/  HMMA.16816.F32 R44, R100.reuse, R136, R44 ;  /* 0x00000088642c723c */ /* 0x040fee000000182c */
[----:B-1----:R-:W-:Y:S01]  /*16a90*/  F2FP.PACK_AB R136, R182, R181 ;  /* 0x000000b5b688723e */ /* 0x002fe200000000ff */
[C---:B------:R-:W-:Y:S04]  /*16aa0*/  HMMA.16816.F32 R48, R100.reuse, R138, R48 ;  /* 0x0000008a6430723c */ /* 0x040fe80000001830 */
[----:B------:R-:W-:Y:S03]  /*16ab0*/  F2FP.PACK_AB R137, R226, R191 ;  /* 0x000000bfe289723e */ /* 0x000fe600000000ff */
[----:B------:R-:W-:Y:S01]  /*16ac0*/  F2FP.PACK_AB R138, R224, R183 ;  /* 0x000000b7e08a723e */ /* 0x000fe200000000ff */
[C---:B------:R-:W-:Y:S04]  /*16ad0*/  HMMA.16816.F32 R52, R100.reuse, R140, R52 ;  /* 0x0000008c6434723c */ /* 0x040fe80000001834 */
[----:B------:R-:W-:Y:S04]  /*16ae0*/  F2FP.PACK_AB R139, R228, R223 ;  /* 0x000000dfe48b723e */ /* 0x000fe800000000ff */
[C---:B------:R-:W-:Y:S01]  /*16af0*/  HMMA.16816.F32 R56, R100.reuse, R142, R56 ;  /* 0x0000008e6438723c */ /* 0x040fe20000001838 */
[----:B------:R-:W-:Y:S07]  /*16b00*/  LDSM.16.MT88.4 R140, [R134+UR4+0x1900] ;  /* 0x00190004868c783b */ /* 0x000fee0008004200 */
[C---:B----4-:R-:W-:Y:S08]  /*16b10*/  HMMA.16816.F32 R60, R100.reuse, R104, R60 ;  /* 0x00000068643c723c */ /* 0x050ff0000000183c */
        /* <DEDUP_REMOVED lines=14> */
[C---:B------:R-:W-:Y:S01]  /*16c00*/  F2FP.PACK_AB R100, R177.reuse, R176 ;  /* 0x000000b0b164723e */ /* 0x040fe200000000ff */
        /* <DEDUP_REMOVED lines=43> */
[C---:B------:R-:W-:Y:S01]  /*16ec0*/  HMMA.16816.F32 R128, R136.reuse, R124, R4 ;  /* 0x0000007c8880723c */ /* 0x040fe20000001804 */
[----:B------:R-:W1:Y:S07]  /*16ed0*/  LDSM.16.MT88.4 R4, [R134+UR4+0x3900] ;  /* 0x003900048604783b */ /* 0x000e6e0008004200 */
[C---:B------:R-:W-:Y:S01]  /*16ee0*/  HMMA.16816.F32 R124, R136.reuse, R126, R8 ;  /* 0x0000007e887c723c */ /* 0x040fe20000001808 */
[----:B------:R-:W2:Y:S07]  /*16ef0*/  LDSM.16.MT88.4 R8, [R156+0x3900] ;  /* 0x003900009c08783b */ /* 0x000eae0000004200 */
[C---:B---3--:R-:W-:Y:S01]  /*16f00*/  HMMA.16816.F32 R120, R136.reuse, R116, R12 ;  /* 0x000000748878723c */ /* 0x048fe2000000180c */
[----:B------:R-:W3:Y:S07]  /*16f10*/  LDSM.16.MT88.4 R12, [R135+UR4+0x5900] ;  /* 0x00590004870c783b */ /* 0x000eee0008004200 */
[C---:B------:R-:W-:Y:S07]  /*16f20*/  HMMA.16816.F32 R116, R136.reuse, R118, R16 ;  /* 0x000000768874723c */ /* 0x040fee0000001810 */
[----:B------:R-:W-:Y:S01]  /*16f30*/  @P0 IADD3 R16, R217, -0x2, RZ ;  /* 0xfffffffed9100810 */ /* 0x000fe20007ffe0ff */
[C---:B------:R-:W-:Y:S04]  /*16f40*/  HMMA.16816.F32 R112, R136.reuse, R140, R20 ;  /* 0x0000008c8870723c */ /* 0x040fe80000001814 */
[----:B------:R-:W-:Y:S03]  /*16f50*/  @P0 SHF.R.S32.HI R17, RZ, 0x1f, R16 ;  /* 0x0000001fff110819 */ /* 0x000fe60000011410 */
[----:B------:R-:W-:Y:S01]  /*16f60*/  @P0 IMAD.WIDE.U32 R20, R16, c[0x0][0x1e0], RZ ;  /* 0x0000780010140a25 */ /* 0x000fe200078e00ff */
[C---:B------:R-:W-:Y:S04]  /*16f70*/  HMMA.16816.F32 R108, R136.reuse, R142, R24 ;  /* 0x0000008e886c723c */ /* 0x040fe80000001818 */
[----:B------:R-:W-:Y:S01]  /*16f80*/  @P0 SHF.L.U32 R23, R20, 0x6, RZ ;  /* 0x0000000614170819 */ /* 0x000fe200000006ff */
[----:B------:R-:W-:Y:S03]  /*16f90*/  @P0 IMAD R17, R17, c[0x0][0x1e0], RZ ;  /* 0x0000780011110a24 */ /* 0x000fe600078e02ff */
        /* <DEDUP_REMOVED lines=9> */
[C---:B-1----:R-:W-:Y:S08]  /*17030*/  HMMA.16816.F32 R52, R136.reuse, R4, R52 ;  /* 0x000000048834723c */ /* 0x042ff00000001834 */
[C---:B------:R-:W-:Y:S01]  /*17040*/  HMMA.16816.F32 R56, R136.reuse, R6, R56 ;  /* 0x000000068838723c */ /* 0x040fe20000001838 */
[----:B------:R-:W1:Y:S07]  /*17050*/  LDSM.16.MT88.4 R4, [R133+0x5900] ;  /* 0x005900008504783b */ /* 0x000e6e0000004200 */
[C---:B--2---:R-:W-:Y:S07]  /*17060*/  HMMA.16816.F32 R60, R136.reuse, R8, R60 ;  /* 0x00000008883c723c */ /* 0x044fee000000183c */
[C---:B------:R-:W-:Y:S01]  /*17070*/  @P0 IADD3 R8, P1, R23.reuse, R206, RZ ;  /* 0x000000ce17080210 */ /* 0x040fe20007f3e0ff */
[C---:B------:R-:W-:Y:S04]  /*17080*/  HMMA.16816.F32 R64, R136.reuse, R10, R64 ;  /* 0x0000000a8840723c */ /* 0x040fe80000001840 */
[----:B------:R-:W-:Y:S02]  /*17090*/  @P0 IADD3.X R9, R20, R211, RZ, P1, !PT ;  /* 0x000000d314090210 */ /* 0x000fe40000ffe4ff */
[----:B------:R-:W-:Y:S02]  /*170a0*/  @P0 LEA R18, P3, R8, c[0x0][0x1c8], 0x1 ;  /* 0x0000720008120a11 */ /* 0x000fe400078608ff */
[----:B------:R-:W-:Y:S01]  /*170b0*/  @P0 IADD3 R11, P2, R23, R216, RZ ;  /* 0x000000d8170b0210 */ /* 0x000fe20007f5e0ff */
[C---:B---3--:R-:W-:Y:S03]  /*170c0*/  HMMA.16816.F32 R68, R136.reuse, R12, R68 ;  /* 0x0000000c8844723c */ /* 0x048fe60000001844 */
[C---:B------:R-:W-:Y:S02]  /*170d0*/  @P0 LEA R16, P1, R11.reuse, c[0x0][0x1c8], 0x1 ;  /* 0x000072000b100a11 */ /* 0x040fe400078208ff */
[----:B------:R-:W-:Y:S02]  /*170e0*/  @P0 IADD3.X R10, R20, R215, RZ, P2, !PT ;  /* 0x000000d7140a0210 */ /* 0x000fe400017fe4ff */
[----:B------:R-:W-:Y:S01]  /*170f0*/  @P0 LEA.HI.X R19, R8, c[0x0][0x1cc], R9, 0x1, P3 ;  /* 0x0000730008130a11 */ /* 0x000fe200018f0c09 */
[C---:B------:R-:W-:Y:S04]  /*17100*/  HMMA.16816.F32 R72, R136.reuse, R14, R72 ;  /* 0x0000000e8848723c */ /* 0x040fe80000001848 */
[----:B------:R-:W-:Y:S02]  /*17110*/  @P0 LEA.HI.X R17, R11, c[0x0][0x1cc], R10, 0x1, P1 ;  /* 0x000073000b110a11 */ /* 0x000fe400008f0c0a */
[----:B------:R-:W2:Y:S01]  /*17120*/  LDSM.16.MT88.4 R8, [R134+UR4+0x5900] ;  /* 0x005900048608783b */ /* 0x000ea20008004200 */
[----:B------:R-:W-:Y:S01]  /*17130*/  @P0 IADD3 R21, P1, R199, R23, RZ ;  /* 0x00000017c7150210 */ /* 0x000fe20007f3e0ff */
[C---:B-1----:R-:W-:Y:S04]  /*17140*/  HMMA.16816.F32 R76, R136.reuse, R4, R76 ;  /* 0x00000004884c723c */ /* 0x042fe8000000184c */
[----:B------:R-:W-:Y:S02]  /*17150*/  @P0 IADD3 R12, P4, R21, R206, RZ ;  /* 0x000000ce150c0210 */ /* 0x000fe40007f9e0ff */
[----:B------:R-:W-:Y:S01]  /*17160*/  @P0 IADD3.X R24, R198, R20, RZ, P1, !PT ;  /* 0x00000014c6180210 */ /* 0x000fe20000ffe4ff */
[----:B------:R-:W-:Y:S01]  /*17170*/  FADD.FTZ R4, R158, R161 ;  /* 0x000000a19e047221 */ /* 0x000fe20000010000 */
[----:B------:R-:W-:Y:S01]  /*17180*/  @P0 LEA R26, P1, R12, c[0x0][0x1c8], 0x1 ;  /* 0x000072000c1a0a11 */ /* 0x000fe200078208ff */
[C---:B------:R-:W-:Y:S03]  /*17190*/  HMMA.16816.F32 R80, R136.reuse, R6, R80 ;  /* 0x000000068850723c */ /* 0x040fe60000001850 */
[----:B------:R-:W-:Y:S01]  /*171a0*/  @P0 IADD3.X R13, R24, R211, RZ, P4, !PT ;  /* 0x000000d3180d0210 */ /* 0x000fe200027fe4ff */
[----:B------:R-:W-:Y:S01]  /*171b0*/  FADD.FTZ R4, R157, R4 ;  /* 0x000000049d047221 */ /* 0x000fe20000010000 */
[----:B------:R-:W-:Y:S02]  /*171c0*/  @P0 IADD3 R23, P3, R23, R194, RZ ;  /* 0x000000c217170210 */ /* 0x000fe40007f7e0ff */
[----:B------:R-:W-:Y:S01]  /*171d0*/  @P0 LEA.HI.X R27, R12, c[0x0][0x1cc], R13, 0x1, P1 ;  /* 0x000073000c1b0a11 */ /* 0x000fe200008f0c0d */
[----:B------:R-:W-:Y:S01]  /*171e0*/  FADD.FTZ R169, R169, R4 ;  /* 0x00000004a9a97221 */ /* 0x000fe20000010000 */
[----:B------:R-:W1:Y:S01]  /*171f0*/  LDSM.16.MT88.4 R12, [R156+0x5900] ;  /* 0x005900009c0c783b */ /* 0x000e620000004200 */
[C---:B------:R-:W-:Y:S02]  /*17200*/  ISETP.GE.AND P1, PT, R212.reuse, 0x1, PT ;  /* 0x00000001d400780c */ /* 0x040fe40003f26270 */
[----:B------:R-:W-:Y:S01]  /*17210*/  IADD3 R212, R212, 0x1, RZ ;  /* 0x00000001d4d47810 */ /* 0x000fe20007ffe0ff */
[----:B------:R-:W-:Y:S01]  /*17220*/  FADD.FTZ R170, R170, R169 ;  /* 0x000000a9aaaa7221 */ /* 0x000fe20000010000 */
[----:B------:R-:W-:Y:S02]  /*17230*/  @P0 LEA R22, P2, R23, c[0x0][0x1c8], 0x1 ;  /* 0x0000720017160a11 */ /* 0x000fe400078408ff */
[----:B------:R-:W-:Y:S01]  /*17240*/  SEL R212, R212, RZ, !P1 ;  /* 0x000000ffd4d47207 */ /* 0x000fe20004800000 */
[----:B------:R-:W-:Y:S01]  /*17250*/  FADD.FTZ R171, R171, R170 ;  /* 0x000000aaabab7221 */ /* 0x000fe20000010000 */
[----:B------:R-:W-:Y:S02]  /*17260*/  @P0 IADD3.X R20, R20, R193, RZ, P3, !PT ;  /* 0x000000c114140210 */ /* 0x000fe40001ffe4ff */
[----:B------:R-:W-:Y:S01]  /*17270*/  @P0 IADD3 R3, P4, R21, R216, RZ ;  /* 0x000000d815030210 */ /* 0x000fe20007f9e0ff */
[----:B------:R-:W-:Y:S01]  /*17280*/  @P0 IMAD R5, R212, 0x3000, R203 ;  /* 0x00003000d4050824 */ /* 0x000fe200078e02cb */
[----:B------:R-:W-:Y:S01]  /*17290*/  @P0 LEA.HI.X R23, R23, c[0x0][0x1cc], R20, 0x1, P2 ;  /* 0x0000730017170a11 */ /* 0x000fe200010f0c14 */
[----:B------:R-:W-:Y:S01]  /*172a0*/  FADD.FTZ R172, R172, R171 ;  /* 0x000000abacac7221 */ /* 0x000fe20000010000 */
[----:B------:R-:W-:Y:S02]  /*172b0*/  @P0 LEA R20, P3, R3, c[0x0][0x1c8], 0x1 ;  /* 0x0000720003140a11 */ /* 0x000fe400078608ff */
[----:B------:R-:W-:Y:S01]  /*172c0*/  @P0 IADD3.X R28, R24, R215, RZ, P4, !PT ;  /* 0x000000d7181c0210 */ /* 0x000fe200027fe4ff */
[----:B------:R-:W-:Y:S01]  /*172d0*/  FADD.FTZ R173, R173, R172 ;  /* 0x000000acadad7221 */ /* 0x000fe20000010000 */
[----:B------:R-:W-:Y:S01]  /*172e0*/  @P0 IADD3 R7, P2, R21, R194, RZ ;  /* 0x000000c215070210 */ /* 0x000fe20007f5e0ff */
[C---:B--2---:R-:W-:Y:S03]  /*172f0*/  HMMA.16816.F32 R84, R136.reuse, R8, R84 ;  /* 0x000000088854723c */ /* 0x044fe60000001854 */
[----:B------:R-:W-:Y:S01]  /*17300*/  @P0 LEA.HI.X R21, R3, c[0x0][0x1cc], R28, 0x1, P3 ;  /* 0x0000730003150a11 */ /* 0x000fe200018f0c1c */
[----:B------:R-:W-:Y:S01]  /*17310*/  FADD.FTZ R174, R174, R173 ;  /* 0x000000adaeae7221 */ /* 0x000fe20000010000 */
[----:B------:R-:W-:Y:S02]  /*17320*/  @P0 SHF.L.U32 R3, R5, 0x1, RZ ;  /* 0x0000000105030819 */ /* 0x000fe400000006ff */
[----:B------:R-:W-:Y:S01]  /*17330*/  LOP3.LUT P4, RZ, R197, 0x1, RZ, 0xc0, !PT ;  /* 0x00000001c5ff7812 */ /* 0x000fe2000788c0ff */
[C---:B------:R-:W-:Y:S02]  /*17340*/  HMMA.16816.F32 R88, R136.reuse, R10, R88 ;  /* 0x0000000a8858723c */ /* 0x040fe40000001858 */
[----:B------:R-:W-:Y:S01]  /*17350*/  @!PT LDS RZ, [RZ] ;  /* 0x00000000fffff984 */ /* 0x000fe20000000800 */
[----:B------:R-:W-:Y:S01]  /*17360*/  @!PT LDS RZ, [RZ] ;  /* 0x00000000fffff984 */ /* 0x000fe20000000800 */
[----:B------:R-:W-:Y:S01]  /*17370*/  @!PT LDS RZ, [RZ] ;  /* 0x00000000fffff984 */ /* 0x000fe20000000800 */
[----:B------:R2:W-:Y:S02]  /*17380*/  @P0 LDGSTS.E.BYPASS.LTC128B.128 [R3+0xc100], [R18.64], !P6 ;  /* 0x0c10000012030fae */ /* 0x0005e4000f101d46 */
[----:B------:R-:W-:Y:S01]  /*17390*/  @P0 LEA R6, P1, R7, c[0x0][0x1c8], 0x1 ;  /* 0x0000720007060a11 */ /* 0x000fe200078208ff */
[----:B------:R-:W-:Y:S01]  /*173a0*/  FADD.FTZ R179, R179, R174 ;  /* 0x000000aeb3b37221 */ /* 0x000fe20000010000 */
[----:B------:R-:W-:Y:S02]  /*173b0*/  @P0 IADD3.X R24, R24, R193, RZ, P2, !PT ;  /* 0x000000c118180210 */ /* 0x000fe400017fe4ff */
[----:B------:R-:W-:Y:S01]  /*173c0*/  MOV R133, R2 ;  /* 0x0000000200857202 */ /* 0x000fe20000000f00 */
[----:B------:R-:W-:Y:S01]  /*173d0*/  FADD.FTZ R180, R180, R179 ;  /* 0x000000b3b4b47221 */ /* 0x000fe20000010000 */
[----:B------:R2:W-:Y:S02]  /*173e0*/  @P0 LDGSTS.E.BYPASS.LTC128B.128 [R3+0xe100], [R16.64], !P5 ;  /* 0x0e10000010030fae */ /* 0x0005e4000e901d46 */
[----:B------:R-:W-:Y:S01]  /*173f0*/  @P0 LEA.HI.X R7, R7, c[0x0][0x1cc], R24, 0x1, P1 ;  /* 0x0000730007070a11 */ /* 0x000fe200008f0c18 */
[C---:B-1----:R-:W-:Y:S03]  /*17400*/  HMMA.16816.F32 R92, R136.reuse, R12, R92 ;  /* 0x0000000c885c723c */ /* 0x042fe6000000185c */
[----:B------:R-:W-:Y:S02]  /*17410*/  FADD.FTZ R191, R191, R180 ;  /* 0x000000b4bfbf7221 */ /* 0x000fe40000010000 */
[----:B------:R2:W-:Y:S02]  /*17420*/  @P0 LDGSTS.E.BYPASS.LTC128B.128 [R3+0x10100], [R22.64], !P4 ;  /* 0x1010000016030fae */ /* 0x0005e4000e101d46 */
[----:B------:R-:W-:Y:S01]  /*17430*/  FADD.FTZ R226, R226, R191 ;  /* 0x000000bfe2e27221 */ /* 0x000fe20000010000 */
[----:B------:R-:W-:Y:S04]  /*17440*/  HMMA.16816.F32 R96, R136, R14, R96 ;  /* 0x0000000e8860723c */ /* 0x000fe80000001860 */
[----:B------:R-:W-:Y:S01]  /*17450*/  FADD.FTZ R223, R223, R226 ;  /* 0x000000e2dfdf7221 */ /* 0x000fe20000010000 */
[----:B------:R2:W-:Y:S03]  /*17460*/  @P0 LDGSTS.E.BYPASS.LTC128B.128 [R3+0xd100], [R26.64], !P6 ;  /* 0x0d1000001a030fae */ /* 0x0005e6000f101d46 */
[----:B------:R-:W-:Y:S05]  /*17470*/  FADD.FTZ R214, R228, R223 ;  /* 0x000000dfe4d67221 */ /* 0x000fea0000010000 */
[----:B------:R2:W-:Y:S08]  /*17480*/  @P0 LDGSTS.E.BYPASS.LTC128B.128 [R3+0xf100], [R20.64], !P5 ;  /* 0x0f10000014030fae */ /* 0x0005f0000e901d46 */
[----:B------:R2:W-:Y:S01]  /*17490*/  @P0 LDGSTS.E.BYPASS.LTC128B.128 [R3+0x11100], [R6.64], !P4 ;  /* 0x1110000006030fae */ /* 0x0005e2000e101d46 */
[----:B------:R-:W-:Y:S02]  /*174a0*/  ISETP.GT.AND P0, PT, R217, RZ, PT ;  /* 0x000000ffd900720c */ /* 0x000fe40003f04270 */
[----:B------:R-:W-:Y:S05]  /*174b0*/  MOV R217, R222 ;  /* 0x000000de00d97202 */ /* 0x000fea0000000f00 */
[----:B------:R-:W0:Y:S01]  /*174c0*/  LDGDEPBAR ;  /* 0x00000000000079af */ /* 0x000e220000000000 */
[----:B--2---:R-:W-:Y:S05]  /*174d0*/  MOV R3, R0 ;  /* 0x0000000000037202 */ /* 0x004fea0000000f00 */
[----:B------:R-:W-:-:S05]  /*174e0*/  @P0 BRA `(.L_x_1264) ;  /* 0xffffd1a000000947 */ /* 0x000fca000383ffff */
.L_x_1263:
        /* <DEDUP_REMOVED lines=122> */
.L_x_1209:
        /* <DEDUP_REMOVED lines=152> */
.L_x_1266:
[----:B----4-:R-:W-:Y:S01]  /*18610*/  LOP3.LUT R7, R6, 0xffffffe0, RZ, 0xc0, !PT ;  /* 0xffffffe006077812 */ /* 0x010fe200078ec0ff */
        /* <DEDUP_REMOVED lines=10> */
[----:B------:R-:W-:Y:S01]  /*186c0*/  LOP3.LUT R13, R13, 0xffffff8, RZ, 0xc0, !PT ;  /* 0x0ffffff80d0d7812 */ /* 0x000fe200078ec0ff */
[----:B------:R-:W-:Y:S01]  /*186d0*/  IMAD.IADD R21, R21, 0x1, -R6 ;  /* 0x0000000115157824 */ /* 0x000fe200078e0a06 */
[----:B------:R-:W-:Y:S01]  /*186e0*/  LEA.HI R7, R7, R8, RZ, 0x2 ;  /* 0x0000000807077211 */ /* 0x000fe200078f10ff */
[----:B------:R-:W-:Y:S01]  /*186f0*/  IMAD R6, R0, c[0x0][0x490], RZ ;  /* 0x0001240000067a24 */ /* 0x000fe200078e02ff */
[----:B------:R-:W-:Y:S01]  /*18700*/  IADD3 R4, R4, -R13, RZ ;  /* 0x8000000d04047210 */ /* 0x000fe20007ffe0ff */
[----:B------:R-:W-:Y:S01]  /*18710*/  IMAD R0, R0, c[0x0][0x3e8], RZ ;  /* 0x0000fa0000007a24 */ /* 0x000fe200078e02ff */
[----:B------:R-:W-:Y:S01]  /*18720*/  SHF.R.S32.HI R7, RZ, 0x2, R7 ;  /* 0x00000002ff077819 */ /* 0x000fe20000011407 */
[----:B------:R-:W-:Y:S01]  /*18730*/  IMAD R13, R195, c[0x0][0x494], R6 ;  /* 0x00012500c30d7a24 */ /* 0x000fe200078e0206 */
[----:B------:R-:W-:Y:S01]  /*18740*/  ISETP.NE.AND P1, PT, R9, 0x1, PT ;  /* 0x000000010900780c */ /* 0x000fe20003f25270 */
[----:B------:R-:W-:Y:S01]  /*18750*/  IMAD R9, R11, c[0x0][0x3a0], RZ ;  /* 0x0000e8000b097a24 */ /* 0x000fe200078e02ff */
[----:B------:R-:W-:Y:S01]  /*18760*/  LOP3.LUT P2, RZ, R8, 0x3, RZ, 0xc0, !PT ;  /* 0x0000000308ff7812 */ /* 0x000fe2000784c0ff */
[----:B------:R-:W-:Y:S01]  /*18770*/  IMAD R4, R4, 0x10, R7 ;  /* 0x0000001004047824 */ /* 0x000fe200078e0207 */
[----:B------:R-:W-:Y:S01]  /*18780*/  MOV R18, R10 ;  /* 0x0000000a00127202 */ /* 0x000fe20000000f00 */
[C---:B------:R-:W-:Y:S01]  /*18790*/  IMAD R9, R10.reuse, c[0x0][0x3a4], R9 ;  /* 0x0000e9000a097a24 */ /* 0x040fe200078e0209 */
[-C--:B------:R-:W-:Y:S01]  /*187a0*/  LEA.HI R12, R17, R2.reuse, RZ, 0x3 ;  /* 0x00000002110c7211 */ /* 0x080fe200078f18ff */
[----:B------:R-:W-:Y:S01]  /*187b0*/  IMAD R8, R21, 0x8, R4 ;  /* 0x0000000815087824 */ /* 0x000fe200078e0204 */
[----:B------:R-:W-:Y:S01]  /*187c0*/  LEA.HI R17, R17, R2, RZ, 0x6 ;  /* 0x0000000211117211 */ /* 0x000fe200078f30ff */
[----:B------:R-:W-:Y:S01]  /*187d0*/  IMAD.WIDE.U32 R10, R10, c[0x0][0x3a0], RZ ;  /* 0x0000e8000a0a7a25 */ /* 0x000fe200078e00ff */
[----:B------:R-:W-:-:S02]  /*187e0*/  LOP3.LUT R7, R12, 0xfffffff8, RZ, 0xc0, !PT ;  /* 0xfffffff80c077812 */ /* 0x000fc400078ec0ff */
[----:B-1----:R-:W-:Y:S01]  /*187f0*/  LEA R8, R57, R8, 0x7 ;  /* 0x0000000839087211 */ /* 0x002fe200078e38ff */
[----:B------:R-:W-:Y:S01]  /*18800*/  IMAD.WIDE.U32 R18, R195, c[0x0][0x490], R18 ;  /* 0x00012400c3127a25 */ /* 0x000fe200078e0012 */
[----:B------:R-:W-:Y:S02]  /*18810*/  IADD3 R11, R11, R9, RZ ;  /* 0x000000090b0b7210 */ /* 0x000fe40007ffe0ff */
[----:B------:R-:W-:Y:S01]  /*18820*/  SHF.R.S32.HI R12, RZ, 0x3, R12 ;  /* 0x00000003ff0c7819 */ /* 0x000fe2000001140c */
[----:B------:R-:W-:-:S04]  /*18830*/  @P1 IMAD.HI.U32 R9, R8, c[0x0][0x4ec], RZ ;  /* 0x00013b0008091a27 */ /* 0x000fc800078e00ff */
[----:B------:R-:W-:Y:S01]  /*18840*/  IMAD.IADD R7, R2, 0x1, -R7 ;  /* 0x0000000102077824 */ /* 0x000fe200078e0a07 */
[----:B------:R-:W-:Y:S01]  /*18850*/  SHF.R.S32.HI R2, RZ, 0x1f, R196 ;  /* 0x0000001fff027819 */ /* 0x000fe200000114c4 */
[----:B------:R-:W-:Y:S01]  /*18860*/  IMAD.MOV.U32 R6, RZ, RZ, R8 ;  /* 0x000000ffff067224 */ /* 0x000fe200078e0008 */
[----:B------:R-:W-:Y:S01]  /*18870*/  @P1 SHF.R.U32.HI R6, RZ, c[0x0][0x4f0], R9 ;  /* 0x00013c00ff061a19 */ /* 0x000fe20000011609 */
[----:B------:R-:W-:Y:S01]  /*18880*/  IMAD.IADD R19, R19, 0x1, R13 ;  /* 0x0000000113137824 */ /* 0x000fe200078e020d */
[----:B------:R-:W-:Y:S01]  /*18890*/  SEL R196, R196, RZ, !P0 ;  /* 0x000000ffc4c47207 */ /* 0x000fe20004000000 */
[----:B------:R-:W-:Y:S01]  /*188a0*/  IMAD R15, R195, c[0x0][0x3ec], R0 ;  /* 0x0000fb00c30f7a24 */ /* 0x000fe200078e0200 */
[----:B------:R-:W-:Y:S01]  /*188b0*/  SEL R2, R2, RZ, !P0 ;  /* 0x000000ff02027207 */ /* 0x000fe20004000000 */
[----:B------:R-:W-:Y:S01]  /*188c0*/  IMAD.MOV R9, RZ, RZ, -R6 ;  /* 0x000000ffff097224 */ /* 0x000fe200078e0a06 */
[----:B------:R-:W-:Y:S01]  /*188d0*/  LEA R0, R7, R12, 0x5 ;  /* 0x0000000c07007211 */ /* 0x000fe200078e28ff */
[----:B------:R-:W-:Y:S01]  /*188e0*/  IMAD.WIDE.U32 R18, R196, c[0x0][0x498], R18 ;  /* 0x00012600c4127a25 */ /* 0x000fe200078e0012 */
[----:B------:R-:W-:-:S03]  /*188f0*/  SHF.R.S32.HI R16, RZ, 0x1f, R6 ;  /* 0x0000001fff107819 */ /* 0x000fc60000011406 */
[----:B------:R-:W-:Y:S01]  /*18900*/  IMAD R9, R9, c[0x0][0x4e8], R8 ;  /* 0x00013a0009097a24 */ /* 0x000fe200078e0208 */
[----:B------:R-:W-:Y:S01]  /*18910*/  IADD3 R20, P0, R6, R18, RZ ;  /* 0x0000001206147210 */ /* 0x000fe20007f1e0ff */
[----:B------:R-:W-:Y:S02]  /*18920*/  IMAD R13, R2, c[0x0][0x498], RZ ;  /* 0x00012600020d7a24 */ /* 0x000fe400078e02ff */
[----:B------:R-:W-:Y:S01]  /*18930*/  IMAD.WIDE.U32 R10, R195, c[0x0][0x3e8], R10 ;  /* 0x0000fa00c30a7a25 */ /* 0x000fe200078e000a */
[----:B------:R-:W-:-:S03]  /*18940*/  SHF.R.S32.HI R18, RZ, 0x1f, R9 ;  /* 0x0000001fff127819 */ /* 0x000fc60000011409 */
[----:B------:R-:W-:Y:S01]  /*18950*/  IMAD R13, R196, c[0x0][0x49c], R13 ;  /* 0x00012700c40d7a24 */ /* 0x000fe200078e020d */
[----:B------:R-:W-:Y:S01]  /*18960*/  IADD3 R11, R11, R15, RZ ;  /* 0x0000000f0b0b7210 */ /* 0x000fe20007ffe0ff */
[----:B------:R-:W-:Y:S02]  /*18970*/  IMAD R8, R57, 0x80, R0 ;  /* 0x0000008039087824 */ /* 0x000fe400078e0200 */
[----:B------:R-:W-:Y:S01]  /*18980*/  IMAD R18, R18, c[0x0][0x488], RZ ;  /* 0x0001220012127a24 */ /* 0x000fe200078e02ff */
[----:B------:R-:W-:Y:S01]  /*18990*/  IADD3.X R21, R16, R19, R13, P0, !PT ;  /* 0x0000001310157210 */ /* 0x000fe200007fe40d */
        /* <DEDUP_REMOVED lines=13> */
[----:B------:R-:W-:Y:S01]  /*18a70*/  LOP3.LUT R13, R13, 0x38, R0, 0xf8, !PT ;  /* 0x000000380d0d7812 */ /* 0x000fe200078ef800 */
[----:B------:R-:W-:Y:S01]  /*18a80*/  SHFL.IDX PT, R34, R9, RZ, 0x1c1f ;  /* 0x001c1fff09227589 */ /* 0x000fe200000e0000 */
[----:B------:R-:W-:Y:S01]  /*18a90*/  LEA.HI.X R15, R20, c[0x0][0x454], R15, 0x2, P0 ;  /* 0x00011500140f7a11 */ /* 0x000fe200000f140f */
[----:B------:R-:W-:Y:S01]  /*18aa0*/  IMAD R7, R196, c[0x0][0x3f4], R7 ;  /* 0x0000fd00c4077a24 */ /* 0x000fe200078e0207 */
[----:B------:R-:W-:Y:S01]  /*18ab0*/  LOP3.LUT R13, R13, R2, RZ, 0x3c, !PT ;  /* 0x000000020d0d7212 */ /* 0x000fe200078e3cff */
[----:B------:R-:W-:Y:S01]  /*18ac0*/  SHFL.IDX PT, R48, R9, 0x1, 0x1c1f ;  /* 0x003c1f0009307f89 */ /* 0x000fe200000e0000 */
[--C-:B------:R-:W-:Y:S01]  /*18ad0*/  SHF.R.S32.HI R2, RZ, 0x1f, R6.reuse ;  /* 0x0000001fff027819 */ /* 0x100fe20000011406 */
[----:B------:R-:W-:Y:S01]  /*18ae0*/  IMAD.MOV R19, RZ, RZ, -R6 ;  /* 0x000000ffff137224 */ /* 0x000fe200078e0a06 */
[----:B------:R-:W-:Y:S01]  /*18af0*/  IADD3 R11, R11, R7, RZ ;  /* 0x000000070b0b7210 */ /* 0x000fe20007ffe0ff */
[----:B------:R-:W1:Y:S01]  /*18b00*/  SHFL.IDX PT, R35, R15, RZ, 0x1c1f ;  /* 0x001c1fff0f237589 */ /* 0x000e6200000e0000 */
[C---:B------:R-:W-:Y:S01]  /*18b10*/  IMAD R7, R57.reuse, 0x80, R4 ;  /* 0x0000008039077824 */ /* 0x040fe200078e0204 */
[----:B------:R-:W-:Y:S01]  /*18b20*/  LEA R57, R57, R12, 0x7 ;  /* 0x0000000c39397211 */ /* 0x000fe200078e38ff */
[----:B------:R-:W-:Y:S01]  /*18b30*/  IMAD R21, R2, c[0x0][0x3e0], RZ ;  /* 0x0000f80002157a24 */ /* 0x000fe200078e02ff */
[----:B------:R-:W2:Y:S01]  /*18b40*/  SHFL.IDX PT, R49, R15, 0x1, 0x1c1f ;  /* 0x003c1f000f317f89 */ /* 0x000ea200000e0000 */
[----:B-----5:R-:W-:Y:S01]  /*18b50*/  IMAD R2, R5, c[0x0][0x4e8], RZ ;  /* 0x00013a0005027a24 */ /* 0x020fe200078e02ff */
[----:B------:R-:W-:Y:S01]  /*18b60*/  IADD3 R5, R7, 0x8, RZ ;  /* 0x0000000807057810 */ /* 0x000fe20007ffe0ff */
[----:B------:R-:W-:-:S02]  /*18b70*/  IMAD R19, R19, c[0x0][0x4e8], R8 ;  /* 0x00013a0013137a24 */ /* 0x000fc400078e0208 */
[C---:B------:R-:W-:Y:S01]  /*18b80*/  IMAD R21, R6.reuse, c[0x0][0x3e4], R21 ;  /* 0x0000f90006157a24 */ /* 0x040fe200078e0215 */
[-C--:B------:R-:W-:Y:S01]  /*18b90*/  ISETP.GE.OR P1, PT, R7, R2.reuse, P2 ;  /* 0x000000020700720c */ /* 0x080fe20001726670 */
[----:B------:R-:W-:Y:S01]  /*18ba0*/  IMAD.WIDE.U32 R10, R6, c[0x0][0x3e0], R10 ;  /* 0x0000f800060a7a25 */ /* 0x000fe200078e000a */
[----:B------:R-:W-:Y:S02]  /*18bb0*/  ISETP.GE.OR P0, PT, R5, R2, P2 ;  /* 0x000000020500720c */ /* 0x000fe40001706670 */
[----:B------:R-:W-:Y:S01]  /*18bc0*/  SHF.L.U32 R6, R17, 0x3, RZ ;  /* 0x0000000311067819 */ /* 0x000fe200000006ff */
[----:B------:R-:W-:Y:S01]  /*18bd0*/  IMAD.IADD R11, R11, 0x1, R21 ;  /* 0x000000010b0b7824 */ /* 0x000fe200078e0215 */
[----:B------:R-:W-:Y:S02]  /*18be0*/  SHF.R.S32.HI R4, RZ, 0x1f, R19 ;  /* 0x0000001fff047819 */ /* 0x000fe40000011413 */
        /* <DEDUP_REMOVED lines=43> */
.L_x_1268:
[----:B--2---:R-:W-:Y:S05]  /*18ea0*/  BSYNC B0 ;  /* 0x0000000000007941 */ /* 0x004fea0003800000 */
.L_x_1267:
        /* <DEDUP_REMOVED lines=23> */
.L_x_1270:
[----:B------:R-:W-:Y:S05]  /*19020*/  BSYNC B0 ;  /* 0x0000000000007941 */ /* 0x000fea0003800000 */
.L_x_1269:
        /* <DEDUP_REMOVED lines=23> */
.L_x_1272:
[----:B------:R-:W-:Y:S05]  /*191a0*/  BSYNC B0 ;  /* 0x0000000000007941 */ /* 0x000fea0003800000 */
.L_x_1271:
        /* <DEDUP_REMOVED lines=24> */
.L_x_1265:
        /* <DEDUP_REMOVED lines=18> */
.L_x_1273:
        /* <DEDUP_REMOVED lines=41> */
.L_x_1275:
[----:B------:R-:W-:Y:S05]  /*196e0*/  BSYNC B0 ;  /* 0x0000000000007941 */ /* 0x000fea0003800000 */
.L_x_1274:
        /* <DEDUP_REMOVED lines=64> */
.L_x_1277:
[----:B------:R-:W-:Y:S05]  /*19af0*/  BSYNC B0 ;  /* 0x0000000000007941 */ /* 0x000fea0003800000 */
.L_x_1276:
        /* <DEDUP_REMOVED lines=21> */
.L_x_1279:
[----:B------:R-:W-:Y:S05]  /*19c50*/  BSYNC B0 ;  /* 0x0000000000007941 */ /* 0x000fea0003800000 */
.L_x_1278:
        /* <DEDUP_REMOVED lines=21> */
.L_x_1281:
[----:B------:R-:W-:Y:S05]  /*19db0*/  BSYNC B0 ;  /* 0x0000000000007941 */ /* 0x000fea0003800000 */
.L_x_1280:
        /* <DEDUP_REMOVED lines=22> */
.L_x_1282:
        /* <DEDUP_REMOVED lines=14> */
.L_x_2587:


//--------------------- .text._ZN7cutlass13device_kernelIN5flash19enable_sm80_to_sm89INS1_16FlashAttnFwdSm80INS1_25CollectiveMainloopFwdSm80ILi8ELi1ELb1EN4cute5tupleIJNS5_1CILi128EEENS7_ILi96EEENS7_ILi192EEEEEELi192ENS_6half_tEfNS_4arch4Sm80ELb0ELb0ELb0ELb0ELb0ELb0ELb1ELb0EEENS1_21CollectiveEpilogueFwdINS6_IJS8_SA_S9_EEENS6_IJNS7_ILi1EEESI_SI_EEESC_SE_Li256ELb0ELb1ELb0ELb0EEENS1_19SingleTileSchedulerILb0ELb0ELb1ELi128EEEEEEEEEvNT_6ParamsE --------------------------
	.section	.text._ZN7cutlass13device_kernelIN5flash19enable_sm80_to_sm89INS1_16FlashAttnFwdSm80INS1_25CollectiveMainloopFwdSm80ILi8ELi1ELb1EN4cute5tupleIJNS5_1CILi128EEENS7_ILi96EEENS7_ILi192EEEEEELi192ENS_6half_tEfNS_4arch4Sm80ELb0ELb0ELb0ELb0ELb0ELb0ELb1ELb0EEENS1_21CollectiveEpilogueFwdINS6_IJS8_SA_S9_EEENS6_IJNS7_ILi1EEESI_SI_EEESC_SE_Li256ELb0ELb1ELb0ELb0EEENS1_19SingleTileSchedulerILb0ELb0ELb1ELi128EEEEEEEEEvNT_6ParamsE,"ax",@progbits
	.sectioninfo	@"SHI_REGISTERS=255"
	.align	128
.text._ZN7cutlass13device_kernelIN5flash19enable_sm80_to_sm89INS1_16FlashAttnFwdSm80INS1_25CollectiveMainloopFwdSm80ILi8ELi1ELb1EN4cute5tupleIJNS5_1CILi128EEENS7_ILi96EEENS7_ILi192EEEEEELi192ENS_6half_tEfNS_4arch4Sm80ELb0ELb0ELb0ELb0ELb0ELb0ELb1ELb0EEENS1_21CollectiveEpilogueFwdINS6_IJS8_SA_S9_EEENS6_IJNS7_ILi1EEESI_SI_EEESC_SE_Li256ELb0ELb1ELb0ELb0EEENS1_19SingleTileSchedulerILb0ELb0ELb1ELi128EEEEEEEEEvNT_6ParamsE:
        .type           _ZN7cutlass13device_kernelIN5flash19enable_sm80_to_sm89INS1_16FlashAttnFwdSm80INS1_25CollectiveMainloopFwdSm80ILi8ELi1ELb1EN4cute5tupleIJNS5_1CILi128EEENS7_ILi96EEENS7_ILi192EEEEEELi192ENS_6half_tEfNS_4arch4Sm80ELb0ELb0ELb0ELb0ELb0ELb0ELb1ELb0EEENS1_21CollectiveEpilogueFwdINS6_IJS8_SA_S9_EEENS6_IJNS7_ILi1EEESI_SI_EEESC_SE_Li256ELb0ELb1ELb0ELb0EEENS1_19SingleTileSchedulerILb0ELb0ELb1ELi128EEEEEEEEEvNT_6ParamsE,@function
        .size           _ZN7cutlass13device_kernelIN5flash19enable_sm80_to_sm89INS1_16FlashAttnFwdSm80INS1_25CollectiveMainloopFwdSm80ILi8ELi1ELb1EN4cute5tupleIJNS5_1CILi128EEENS7_ILi96EEENS7_ILi192EEEEEELi192ENS_6half_tEfNS_4arch4Sm80ELb0ELb0ELb0ELb0ELb0ELb0ELb1ELb0EEENS1_21CollectiveEpilogueFwdINS6_IJS8_SA_S9_EEENS6_IJNS7_ILi1EEESI_SI_EEESC_SE_Li256ELb0ELb1ELb0ELb0EEENS1_19SingleTileSchedulerILb0ELb0ELb1ELi128EEEEEEEEEvNT_6ParamsE,(.L_x_2588 - _ZN7cutlass13device_kernelIN5flash19enable_sm80_to_sm89INS1_16FlashAttnFwdSm80INS1_25CollectiveMainloopFwdSm80ILi8ELi1ELb1EN4cute5tupleIJNS5_1CILi128EEENS7_ILi96EEENS7_ILi192EEEEEELi192ENS_6half_tEfNS_4arch4Sm80ELb0ELb0ELb0ELb0ELb0ELb0ELb1ELb0EEENS1_21CollectiveEpilogueFwdINS6_IJS8_SA_S9_EEENS6_IJNS7_ILi1EEESI_SI_EEESC_SE_Li256ELb0ELb1ELb0ELb0EEENS1_19SingleTileSchedulerILb0ELb0ELb1ELi128EEEEEEEEEvNT_6ParamsE)
        .other          _ZN7cutlass13device_kernelIN5flash19enable_sm80_to_sm89INS1_16FlashAttnFwdSm80INS1_25CollectiveMainloopFwdSm80ILi8ELi1ELb1EN4cute5tupleIJNS5_1CILi128EEENS7_ILi96EEENS7_ILi192EEEEEELi192ENS_6half_tEfNS_4arch4Sm80ELb0ELb0ELb0ELb0ELb0ELb0ELb1ELb0EEENS1_21CollectiveEpilogueFwdINS6_IJS8_SA_S9_EEENS6_IJNS7_ILi1EEESI_SI_EEESC_SE_Li256ELb0ELb1ELb0ELb0EEENS1_19SingleTileSchedulerILb0ELb0ELb1ELi128EEEEEEEEEvNT_6ParamsE,@"STO_CUDA_ENTRY STV_DEFAULT"
_ZN7cutlass13device_kernelIN5flash19enable_sm80_to_sm89INS1_16FlashAttnFwdSm80INS1_25CollectiveMainloopFwdSm80ILi8ELi1ELb1EN4cute5tupleIJNS5_1CILi128EEENS7_ILi96EEENS7_ILi192EEEEEELi192ENS_6half_tEfNS_4arch4Sm80ELb0ELb0ELb0ELb0ELb0ELb0ELb1ELb0EEENS1_21CollectiveEpilogueFwdINS6_IJS8_SA_S9_EEENS6_IJNS7_ILi1EEESI_SI_EEESC_SE_Li256ELb0ELb1ELb0ELb0EEENS1_19SingleTileSchedulerILb0ELb0ELb1ELi128EEEEEEEEEvNT_6ParamsE:
        /* <DEDUP_REMOVED lines=26> */
[----:B----4-:R-:W-:Y:S01]  /*01a0*/  IMAD.WIDE.U32 R4, R40, c[0x0][0x1b8], RZ ;  /* 0x00006e0028047a25 */ /* 0x010fe200078e00ff */
        /* <DEDUP_REMOVED lines=71> */
[----:B------:R-:W-:Y:S01]  /*0620*/  @!P1 SHF.R.S32.HI R7, RZ, 0x1f, R36 ;  /* 0x0000001fff079819 */ /* 0x000fe20000011424 */
        /* <DEDUP_REMOVED lines=170> */
[----:B------:R-:W-:Y:S01]  /*10d0*/  IMAD R6, R24, c[0x0][0x20c], R2 ;  /* 0x0000830018067a24 */ /* 0x000fe200078e0202 */
[----:B------:R-:W-:Y:S01]  /*10e0*/  IADD3 R247, R230, 0x800, RZ ;  /* 0x00000800e6f77810 */ /* 0x000fe20007ffe0ff */
[----:B------:R-:W-:Y:S01]  /*10f0*/  IMAD.WIDE.U32 R2, R24, c[0x0][0x208], R42 ;  /* 0x0000820018027a25 */ /* 0x000fe200078e002a */
[C---:B------:R-:W-:Y:S02]  /*1100*/  IADD3 R246, R230.reuse, 0x1000, RZ ;  /* 0x00001000e6f67810 */ /* 0x040fe40007ffe0ff */
[C---:B------:R-:W-:Y:S01]  /*1110*/  IADD3 R245, R230.reuse, 0x1800, RZ ;  /* 0x00001800e6f57810 */ /* 0x040fe20007ffe0ff */
        /* <DEDUP_REMOVED lines=91> */
.L_x_1283:
[----:B-1-34-:R-:W-:Y:S01]  /*16d0*/  HMMA.16816.F32 R32, R152, R16, RZ ;  /* 0x000000109820723c */ /* 0x01afe200000018ff */
[----:B------:R-:W-:Y:S01]  /*16e0*/  LOP3.LUT P0, RZ, R30, 0x4, RZ, 0xc0, !PT ;  /* 0x000000041eff7812 */ /* 0x000fe2000780c0ff */
[----:B------:R-:W0:Y:S01]  /*16f0*/  LDGDEPBAR ;  /* 0x00000000000079af */ /* 0x000e220000000000 */
[----:B------:R-:W-:-:S02]  /*1700*/  ISETP.GE.AND P3, PT, R123, 0x61, PT ;  /* 0x000000617b00780c */ /* 0x000fc40003f66270 */
[----:B------:R-:W-:Y:S02]  /*1710*/  SEL R2, R28, 0xffffffc0, !P0 ;  /* 0xffffffc01c027807 */ /* 0x000fe40004000000 */
[C---:B------:R-:W-:Y:S01]  /*1720*/  IADD3 R242, R230.reuse, 0x3000, RZ ;  /* 0x00003000e6f27810 */ /* 0x040fe20007ffe0ff */
[C---:B------:R-:W-:Y:S01]  /*1730*/  HMMA.16816.F32 R24, R152.reuse, R18, RZ ;  /* 0x000000129818723c */ /* 0x040fe200000018ff */
[C---:B------:R-:W-:Y:S01]  /*1740*/  IADD3 R241, R230.reuse, 0x3800, RZ ;  /* 0x00003800e6f17810 */ /* 0x040fe20007ffe0ff */
[--C-:B------:R-:W-:Y:S01]  /*1750*/  IMAD.IADD R229, R135, 0x1, R2.reuse ;  /* 0x0000000187e57824 */ /* 0x100fe200078e0202 */
[C---:B------:R-:W-:Y:S01]  /*1760*/  IADD3 R240, R230.reuse, 0x4000, RZ ;  /* 0x00004000e6f07810 */ /* 0x040fe20007ffe0ff */
[C---:B------:R-:W-:Y:S01]  /*1770*/  IMAD.IADD R226, R230.reuse, 0x1, R2 ;  /* 0x00000001e6e27824 */ /* 0x040fe200078e0202 */
[C---:B------:R-:W-:Y:S02]  /*1780*/  IADD3 R239, R230.reuse, 0x4800, RZ ;  /* 0x00004800e6ef7810 */ /* 0x040fe40007ffe0ff */
[C---:B------:R-:W-:Y:S01]  /*1790*/  IADD3 R238, R230.reuse, 0x5000, RZ ;  /* 0x00005000e6ee7810 */ /* 0x040fe20007ffe0ff */
[----:B------:R-:W-:Y:S01]  /*17a0*/  HMMA.16816.F32 R20, R152, R44, RZ ;  /* 0x0000002c9814723c */ /* 0x000fe200000018ff */
[----:B------:R-:W-:Y:S01]  /*17b0*/  LDSM.16.M88.4 R28, [R226] ;  /* 0x00000000e21c783b */ /* 0x000fe20000000200 */
[----:B------:R-:W-:-:S02]  /*17c0*/  IADD3 R237, R230, 0x5800, RZ ;  /* 0x00005800e6ed7810 */ /* 0x000fc40007ffe0ff */
[C---:B------:R-:W-:Y:S01]  /*17d0*/  IADD3 R236, R230.reuse, 0x6000, RZ ;  /* 0x00006000e6ec7810 */ /* 0x040fe20007ffe0ff */
[----:B------:R-:W-:Y:S01]  /*17e0*/  LDSM.16.M88.4 R112, [R226+0x5000] ;  /* 0x00500000e270783b */ /* 0x000fe20000000200 */
[C---:B------:R-:W-:Y:S02]  /*17f0*/  IADD3 R235, R230.reuse, 0x6800, RZ ;  /* 0x00006800e6eb7810 */ /* 0x040fe40007ffe0ff */
[----:B------:R-:W-:Y:S01]  /*1800*/  HMMA.16816.F32 R16, R152, R46, RZ ;  /* 0x0000002e9810723c */ /* 0x000fe200000018ff */
[----:B------:R-:W-:Y:S01]  /*1810*/  LDSM.16.M88.4 R44, [R229+0xc900] ;  /* 0x00c90000e52c783b */ /* 0x000fe20000000200 */
[C---:B------:R-:W-:Y:S02]  /*1820*/  IADD3 R234, R230.reuse, 0x7000, RZ ;  /* 0x00007000e6ea7810 */ /* 0x040fe40007ffe0ff */
[C---:B------:R-:W-:Y:S02]  /*1830*/  IADD3 R233, R230.reuse, 0x7800, RZ ;  /* 0x00007800e6e97810 */ /* 0x040fe40007ffe0ff */
[----:B------:R-:W-:-:S02]  /*1840*/  IADD3 R232, R230, 0x8000, RZ ;  /* 0x00008000e6e87810 */ /* 0x000fc40007ffe0ff */
[----:B------:R-:W-:Y:S01]  /*1850*/  HMMA.16816.F32 R12, R152, R48, RZ ;  /* 0x00000030980c723c */ /* 0x000fe200000018ff */
[----:B------:R-:W-:-:S07]  /*1860*/  IADD3 R231, R230, 0x8800, RZ ;  /* 0x00008800e6e77810 */ /* 0x000fce0007ffe0ff */
[C---:B--2---:R-:W-:Y:S08]  /*1870*/  HMMA.16816.F32 R8, R152.reuse, R50, RZ ;  /* 0x000000329808723c */ /* 0x044ff000000018ff */
[C---:B------:R-:W-:Y:S08]  /*1880*/  HMMA.16816.F32 R40, R152.reuse, R36, RZ ;  /* 0x000000249828723c */ /* 0x040ff000000018ff */
[----:B------:R-:W-:Y:S08]  /*1890*/  HMMA.16816.F32 R36, R152, R38, RZ ;  /* 0x000000269824723c */ /* 0x000ff000000018ff */
[C---:B------:R-:W-:Y:S01]  /*18a0*/  HMMA.16816.F32 R96, R156.reuse, R64, R32 ;  /* 0x000000409c60723c */ /* 0x040fe20000001820 */
[----:B------:R-:W1:Y:S07]  /*18b0*/  LDSM.16.M88.4 R32, [R229+0xc100] ;  /* 0x00c10000e520783b */ /* 0x000e6e0000000200 */
[C---:B------:R-:W-:Y:S08]  /*18c0*/  HMMA.16816.F32 R88, R156.reuse, R60, R20 ;  /* 0x0000003c9c58723c */ /* 0x040ff00000001814 */
[----:B------:R-:W-:Y:S01]  /*18d0*/  HMMA.16816.F32 R84, R156, R62, R16 ;  /* 0x0000003e9c54723c */ /* 0x000fe20000001810 */
[----:B------:R-:W2:Y:S07]  /*18e0*/  LDSM.16.M88.4 R60, [R229+0xd100] ;  /* 0x00d10000e53c783b */ /* 0x000eae0000000200 */
[----:B------:R-:W-:Y:S08]  /*18f0*/  HMMA.16816.F32 R20, R152, R68, RZ ;  /* 0x000000449814723c */ /* 0x000ff000000018ff */
[C---:B------:R-:W-:Y:S08]  /*1900*/  HMMA.16816.F32 R80, R156.reuse, R76, R12 ;  /* 0x0000004c9c50723c */ /* 0x040ff0000000180c */
[----:B------:R-:W-:Y:S08]  /*1910*/  HMMA.16816.F32 R76, R156, R78, R8 ;  /* 0x0000004e9c4c723c */ /* 0x000ff00000001808 */
[C---:B------:R-:W-:Y:S01]  /*1920*/  HMMA.16816.F32 R16, R152.reuse, R70, RZ ;  /* 0x000000469810723c */ /* 0x040fe200000018ff */
[----:B------:R-:W3:Y:S07]  /*1930*/  LDSM.16.M88.4 R68, [R229+0xd900] ;  /* 0x00d90000e544783b */ /* 0x000eee0000000200 */
[C---:B------:R-:W-:Y:S08]  /*1940*/  HMMA.16816.F32 R12, R152.reuse, R72, RZ ;  /* 0x00000048980c723c */ /* 0x040ff000000018ff */
[----:B------:R-:W-:Y:S08]  /*1950*/  HMMA.16816.F32 R8, R152, R74, RZ ;  /* 0x0000004a9808723c */ /* 0x000ff000000018ff */
[C---:B------:R-:W-:Y:S01]  /*1960*/  HMMA.16816.F32 R100, R156.reuse, R54, R36 ;  /* 0x000000369c64723c */ /* 0x040fe20000001824 */
[----:B------:R-:W-:Y:S07]  /*1970*/  LDSM.16.M88.4 R36, [R229+0xe900] ;  /* 0x00e90000e524783b */ /* 0x000fee0000000200 */
[C---:B------:R-:W-:Y:S01]  /*1980*/  HMMA.16816.F32 R92, R156.reuse, R66, R24 ;  /* 0x000000429c5c723c */ /* 0x040fe20000001818 */
[----:B------:R-:W-:Y:S07]  /*1990*/  LDSM.16.M88.4 R24, [R226+0x800] ;  /* 0x00080000e218783b */ /* 0x000fee0000000200 */
[C---:B------:R-:W-:Y:S01]  /*19a0*/  HMMA.16816.F32 R56, R156.reuse, R52, R40 ;  /* 0x000000349c38723c */ /* 0x040fe20000001828 */
[----:B------:R-:W4:Y:S07]  /*19b0*/  LDSM.16.M88.4 R52, [R229+0xe100] ;  /* 0x00e10000e534783b */ /* 0x000f2e0000000200 */
[C---:B------:R-:W-:Y:S08]  /*19c0*/  HMMA.16816.F32 R72, R156.reuse, R104, R20 ;  /* 0x000000689c48723c */ /* 0x040ff00000001814 */
[C---:B------:R-:W-:Y:S01]  /*19d0*/  HMMA.16816.F32 R64, R156.reuse, R106, R16 ;  /* 0x0000006a9c40723c */ /* 0x040fe20000001810 */
[----:B------:R-:W-:Y:S07]  /*19e0*/  LDSM.16.M88.4 R104, [R226+0x1000] ;  /* 0x00100000e268783b */ /* 0x000fee0000000200 */
[C---:B------:R-:W-:Y:S08]  /*19f0*/  HMMA.16816.F32 R48, R156.reuse, R108, R12 ;  /* 0x0000006c9c30723c */ /* 0x040ff0000000180c */
[----:B------:R-:W-:Y:S01]  /*1a00*/  HMMA.16816.F32 R40, R156, R110, R8 ;  /* 0x0000006e9c28723c */ /* 0x000fe20000001808 */
[----:B------:R-:W-:Y:S07]  /*1a10*/  LDSM.16.M88.4 R108, [R135+0x13900] ;  /* 0x01390000876c783b */ /* 0x000fee0000000200 */
[C---:B-1----:R-:W-:Y:S01]  /*1a20*/  HMMA.16816.F32 R16, R184.reuse, R34, R100 ;  /* 0x00000022b810723c */ /* 0x042fe20000001864 */
[----:B------:R-:W1:Y:S07]  /*1a30*/  LDSM.16.M88.4 R100, [R226+0x1800] ;  /* 0x00180000e264783b */ /* 0x000e6e0000000200 */
[C---:B------:R-:W-:Y:S01]  /*1a40*/  HMMA.16816.F32 R12, R184.reuse, R44, R96 ;  /* 0x0000002cb80c723c */ /* 0x040fe20000001860 */
[----:B------:R-:W-:Y:S07]  /*1a50*/  LDSM.16.M88.4 R96, [R230+0x3800] ;  /* 0x00380000e660783b */ /* 0x000fee0000000200 */
[C---:B------:R-:W-:Y:S01]  /*1a60*/  HMMA.16816.F32 R8, R184.reuse, R46, R92 ;  /* 0x0000002eb808723c */ /* 0x040fe2000000185c */
[----:B------:R-:W-:Y:S07]  /*1a70*/  LDSM.16.M88.4 R92, [R226+0x2800] ;  /* 0x00280000e25c783b */ /* 0x000fee0000000200 */
[C---:B------:R-:W-:Y:S08]  /*1a80*/  HMMA.16816.F32 R20, R184.reuse, R32, R56 ;  /* 0x00000020b814723c */ /* 0x040ff00000001838 */
[C---:B--2---:R-:W-:Y:S01]  /*1a90*/  HMMA.16816.F32 R44, R184.reuse, R60, R88 ;  /* 0x0000003cb82c723c */ /* 0x044fe20000001858 */
[----:B------:R-:W2:Y:S07]  /*1aa0*/  LDSM.16.M88.4 R88, [R226+0x2000] ;  /* 0x00200000e258783b */ /* 0x000eae0000000200 */
[C---:B------:R-:W-:Y:S08]  /*1ab0*/  HMMA.16816.F32 R56, R184.reuse, R62, R84 ;  /* 0x0000003eb838723c */ /* 0x040ff00000001854 */
[C---:B---3--:R-:W-:Y:S08]  /*1ac0*/  HMMA.16816.F32 R60, R184.reuse, R68, R80 ;  /* 0x00000044b83c723c */ /* 0x048ff00000001850 */
[C---:B----4-:R-:W-:Y:S08]  /*1ad0*/  HMMA.16816.F32 R72, R184.reuse, R52, R72 ;  /* 0x00000034b848723c */ /* 0x050ff00000001848 */
[----:B------:R-:W-:Y:S08]  /*1ae0*/  HMMA.16816.F32 R84, R184, R54, R64 ;  /* 0x00000036b854723c */ /* 0x000ff00000001840 */
[C---:B------:R-:W-:Y:S01]  /*1af0*/  HMMA.16816.F32 R64, R188.reuse, R28, R20 ;  /* 0x0000001cbc40723c */ /* 0x040fe20000001814 */
[----:B------:R-:W-:Y:S07]  /*1b00*/  LDSM.16.M88.4 R20, [R135+0x10100] ;  /* 0x010100008714783b */ /* 0x000fee0000000200 */
[----:B------:R-:W-:Y:S01]  /*1b10*/  HMMA.16816.F32 R52, R188, R30, R16 ;  /* 0x0000001ebc34723c */ /* 0x000fe20000001810 */
[----:B------:R-:W3:Y:S07]  /*1b20*/  LDSM.16.M88.4 R28, [R135+0xf100] ;  /* 0x00f10000871c783b */ /* 0x000eee0000000200 */
[----:B------:R-:W-:Y:S08]  /*1b30*/  HMMA.16816.F32 R80, R184, R70, R76 ;  /* 0x00000046b850723c */ /* 0x000ff0000000184c */
[C---:B------:R-:W-:Y:S08]  /*1b40*/  HMMA.16816.F32 R32, R188.reuse, R24, R12 ;  /* 0x00000018bc20723c */ /* 0x040ff0000000180c */
[----:B------:R-:W-:Y:S01]  /*1b50*/  HMMA.16816.F32 R16, R188, R26, R8 ;  /* 0x0000001abc10723c */ /* 0x000fe20000001808 */
[----:B------:R-:W4:Y:S07]  /*1b60*/  LDSM.16.M88.4 R24, [R135+0xf900] ;  /* 0x00f900008718783b */ /* 0x000f2e0000000200 */
[C---:B------:R-:W-:Y:S08]  /*1b70*/  HMMA.16816.F32 R76, R184.reuse, R36, R48 ;  /* 0x00000024b84c723c */ /* 0x040ff00000001830 */
[----:B------:R-:W-:Y:S01]  /*1b80*/  HMMA.16816.F32 R68, R184, R38, R40 ;  /* 0x00000026b844723c */ /* 0x000fe20000001828 */
[----:B------:R-:W5:Y:S07]  /*1b90*/  LDSM.16.M88.4 R40, [R135+0x10900] ;  /* 0x010900008728783b */ /* 0x000f6e0000000200 */
[C---:B-1----:R-:W-:Y:S08]  /*1ba0*/  HMMA.16816.F32 R36, R188.reuse, R100, R60 ;  /* 0x00000064bc24723c */ /* 0x042ff0000000183c */
[C---:B--2---:R-:W-:Y:S01]  /*1bb0*/  HMMA.16816.F32 R60, R188.reuse, R88, R72 ;  /* 0x00000058bc3c723c */ /* 0x044fe20000001848 */
[----:B------:R-:W1:Y:S07]  /*1bc0*/  LDSM.16.M88.4 R72, [R135+0x11100] ;  /* 0x011100008748783b */ /* 0x000e6e0000000200 */
[C---:B------:R-:W-:Y:S08]  /*1bd0*/  HMMA.16816.F32 R12, R188.reuse, R104, R44 ;  /* 0x00000068bc0c723c */ /* 0x040ff0000000182c */
[C---:B------:R-:W-:Y:S01]  /*1be0*/  HMMA.16816.F32 R8, R188.reuse, R106, R56 ;  /* 0x0000006abc08723c */ /* 0x040fe20000001838 */
[----:B------:R-:W-:Y:S07]  /*1bf0*/  LDSM.16.M88.4 R104, [R230+0x4800] ;  /* 0x00480000e668783b */ /* 0x000fee0000000200 */
[C---:B------:R-:W-:Y:S01]  /*1c00*/  HMMA.16816.F32 R48, R188.reuse, R102, R80 ;  /* 0x00000066bc30723c */ /* 0x040fe20000001850 */
[----:B------:R-:W-:Y:S07]  /*1c10*/  LDSM.16.M88.4 R100, [R230+0x4000] ;  /* 0x00400000e664783b */ /* 0x000fee0000000200 */
[----:B------:R-:W-:Y:S01]  /*1c20*/  HMMA.16816.F32 R80, R188, R90, R84 ;  /* 0x0000005abc50723c */ /* 0x000fe20000001854 */
[----:B------:R-:W2:Y:S04]  /*1c30*/  LDSM.16.M88.4 R84, [R135+0x11900] ;  /* 0x011900008754783b */ /* 0x000ea80000000200 */
[----:B------:R-:W1:Y:S03]  /*1c40*/  LDSM.16.M88.4 R88, [R230+0x3000] ;  /* 0x00300000e658783b */ /* 0x000e660000000200 */
[C---:B---3--:R-:W-:Y:S08]  /*1c50*/  HMMA.16816.F32 R64, R192.reuse, R28, R64 ;  /* 0x0000001cc040723c */ /* 0x048ff00000001840 */
[----:B------:R-:W-:Y:S01]  /*1c60*/  HMMA.16816.F32 R56, R192, R30, R52 ;  /* 0x0000001ec038723c */ /* 0x000fe20000001834 */
[----:B------:R-:W3:Y:S07]  /*1c70*/  LDSM.16.M88.4 R28, [R230+0x5000] ;  /* 0x00500000e61c783b */ /* 0x000eee0000000200 */
[C---:B------:R-:W-:Y:S08]  /*1c80*/  HMMA.16816.F32 R76, R188.reuse, R92, R76 ;  /* 0x0000005cbc4c723c */ /* 0x040ff0000000184c */
[----:B------:R-:W-:Y:S01]  /*1c90*/  HMMA.16816.F32 R68, R188, R94, R68 ;  /* 0x0000005ebc44723c */ /* 0x000fe20000001844 */
[----:B------:R-:W1:Y:S07]  /*1ca0*/  LDSM.16.M88.4 R92, [R230+0x5800] ;  /* 0x00580000e65c783b */ /* 0x000e6e0000000200 */
[C---:B----4-:R-:W-:Y:S08]  /*1cb0*/  HMMA.16816.F32 R52, R192.reuse, R24, R32 ;  /* 0x00000018c034723c */ /* 0x050ff00000001820 */
[C---:B------:R-:W-:Y:S08]  /*1cc0*/  HMMA.16816.F32 R44, R192.reuse, R26, R16 ;  /* 0x0000001ac02c723c */ /* 0x040ff00000001810 */
[C---:B------:R-:W-:Y:S08]  /*1cd0*/  HMMA.16816.F32 R32, R192.reuse, R20, R12 ;  /* 0x00000014c020723c */ /* 0x040ff0000000180c */
[C---:B------:R-:W-:Y:S08]  /*1ce0*/  HMMA.16816.F32 R24, R192.reuse, R22, R8 ;  /* 0x00000016c018723c */ /* 0x040ff00000001808 */
[C---:B-----5:R-:W-:Y:S08]  /*1cf0*/  HMMA.16816.F32 R16, R192.reuse, R42, R48 ;  /* 0x0000002ac010723c */ /* 0x060ff00000001830 */
[C---:B-1----:R-:W-:Y:S08]  /*1d00*/  HMMA.16816.F32 R12, R192.reuse, R72, R60 ;  /* 0x00000048c00c723c */ /* 0x042ff0000000183c */
[C---:B------:R-:W-:Y:S08]  /*1d10*/  HMMA.16816.F32 R8, R192.reuse, R74, R80 ;  /* 0x0000004ac008723c */ /* 0x040ff00000001850 */
[C---:B------:R-:W-:Y:S08]  /*1d20*/  HMMA.16816.F32 R20, R192.reuse, R40, R36 ;  /* 0x00000028c014723c */ /* 0x040ff00000001824 */
[C---:B--2---:R-:W-:Y:S08]  /*1d30*/  HMMA.16816.F32 R72, R192.reuse, R84, R76 ;  /* 0x00000054c048723c */ /* 0x044ff0000000184c */
[----:B------:R-:W-:Y:S08]  /*1d40*/  HMMA.16816.F32 R84, R192, R86, R68 ;  /* 0x00000056c054723c */ /* 0x000ff00000001844 */
[C---:B------:R-:W-:Y:S01]  /*1d50*/  HMMA.16816.F32 R68, R196.reuse, R96, R52 ;  /* 0x00000060c444723c */ /* 0x040fe20000001834 */
[----:B------:R-:W1:Y:S07]  /*1d60*/  LDSM.16.M88.4 R52, [R229+0xf100] ;  /* 0x00f10000e534783b */ /* 0x000e6e0000000200 */
[C---:B------:R-:W-:Y:S08]  /*1d70*/  HMMA.16816.F32 R80, R196.reuse, R88, R64 ;  /* 0x00000058c450723c */ /* 0x040ff00000001840 */
[C---:B------:R-:W-:Y:S01]  /*1d80*/  HMMA.16816.F32 R64, R196.reuse, R98, R44 ;  /* 0x00000062c440723c */ /* 0x040fe2000000182c */
[----:B------:R-:W2:Y:S04]  /*1d90*/  LDSM.16.M88.4 R44, [R229+0xf900] ;  /* 0x00f90000e52c783b */ /* 0x000ea80000000200 */
[----:B------:R-:W-:Y:S03]  /*1da0*/  LDSM.16.M88.4 R96, [R135+0x13100] ;  /* 0x013100008760783b */ /* 0x000fe60000000200 */
[C---:B------:R-:W-:Y:S01]  /*1db0*/  HMMA.16816.F32 R60, R196.reuse, R100, R32 ;  /* 0x00000064c43c723c */ /* 0x040fe20000001820 */
[----:B------:R-:W4:Y:S07]  /*1dc0*/  LDSM.16.M88.4 R32, [R229+0x10100] ;  /* 0x01010000e520783b */ /* 0x000f2e0000000200 */
[C---:B------:R-:W-:Y:S08]  /*1dd0*/  HMMA.16816.F32 R40, R196.reuse, R106, R16 ;  /* 0x0000006ac428723c */ /* 0x040ff00000001810 */
[C---:B---3--:R-:W-:Y:S08]  /*1de0*/  HMMA.16816.F32 R36, R196.reuse, R28, R12 ;  /* 0x0000001cc424723c */ /* 0x048ff0000000180c */
[C---:B------:R-:W-:Y:S01]  /*1df0*/  HMMA.16816.F32 R16, R196.reuse, R30, R8 ;  /* 0x0000001ec410723c */ /* 0x040fe20000001808 */
[----:B------:R-:W3:Y:S07]  /*1e00*/  LDSM.16.M88.4 R28, [R229+0x10900] ;  /* 0x01090000e51c783b */ /* 0x000eee0000000200 */
[C---:B------:R-:W-:Y:S01]  /*1e10*/  HMMA.16816.F32 R76, R196.reuse, R90, R56 ;  /* 0x0000005ac44c723c */ /* 0x040fe20000001838 */
[----:B------:R-:W-:Y:S07]  /*1e20*/  LDSM.16.M88.4 R88, [R226+0x3800] ;  /* 0x00380000e258783b */ /* 0x000fee0000000200 */
[C---:B------:R-:W-:Y:S01]  /*1e30*/  HMMA.16816.F32 R56, R196.reuse, R102, R24 ;  /* 0x00000066c438723c */ /* 0x040fe20000001818 */
[----:B------:R-:W5:Y:S04]  /*1e40*/  LDSM.16.M88.4 R24, [R229+0x11100] ;  /* 0x01110000e518783b */ /* 0x000f680000000200 */
[----:B------:R-:W-:Y:S03]  /*1e50*/  LDSM.16.M88.4 R100, [R226+0x4000] ;  /* 0x00400000e264783b */ /* 0x000fe60000000200 */
[C---:B------:R-:W-:Y:S01]  /*1e60*/  HMMA.16816.F32 R48, R196.reuse, R104, R20 ;  /* 0x00000068c430723c */ /* 0x040fe20000001814 */
[----:B------:R-:W3:Y:S04]  /*1e70*/  LDSM.16.M88.4 R20, [R229+0x11900] ;  /* 0x01190000e514783b */ /* 0x000ee80000000200 */
[----:B------:R-:W-:Y:S03]  /*1e80*/  LDSM.16.M88.4 R104, [R226+0x4800] ;  /* 0x00480000e268783b */ /* 0x000fe60000000200 */
[C---:B------:R-:W-:Y:S08]  /*1e90*/  HMMA.16816.F32 R12, R196.reuse, R92, R72 ;  /* 0x0000005cc40c723c */ /* 0x040ff00000001848 */
[----:B------:R-:W-:Y:S01]  /*1ea0*/  HMMA.16816.F32 R8, R196, R94, R84 ;  /* 0x0000005ec408723c */ /* 0x000fe20000001854 */
[----:B------:R-:W3:Y:S07]  /*1eb0*/  LDSM.16.M88.4 R92, [R226+0x3000] ;  /* 0x00300000e25c783b */ /* 0x000eee0000000200 */
[C---:B-1----:R-:W-:Y:S08]  /*1ec0*/  HMMA.16816.F32 R84, R200.reuse, R52, R80 ;  /* 0x00000034c854723c */ /* 0x042ff00000001850 */
[C---:B------:R-:W-:Y:S08]  /*1ed0*/  HMMA.16816.F32 R80, R200.reuse, R54, R76 ;  /* 0x00000036c850723c */ /* 0x040ff0000000184c */
[C---:B--2---:R-:W-:Y:S08]  /*1ee0*/  HMMA.16816.F32 R76, R200.reuse, R44, R68 ;  /* 0x0000002cc84c723c */ /* 0x044ff00000001844 */
[C---:B------:R-:W-:Y:S08]  /*1ef0*/  HMMA.16816.F32 R72, R200.reuse, R46, R64 ;  /* 0x0000002ec848723c */ /* 0x040ff00000001840 */
[C---:B----4-:R-:W-:Y:S08]  /*1f00*/  HMMA.16816.F32 R44, R200.reuse, R32, R60 ;  /* 0x00000020c82c723c */ /* 0x050ff0000000183c */
[C---:B---3--:R-:W-:Y:S08]  /*1f10*/  HMMA.16816.F32 R64, R200.reuse, R28, R48 ;  /* 0x0000001cc840723c */ /* 0x048ff00000001830 */
[C---:B------:R-:W-:Y:S01]  /*1f20*/  HMMA.16816.F32 R68, R200.reuse, R34, R56 ;  /* 0x00000022c844723c */ /* 0x040fe20000001838 */
[----:B------:R-:W-:Y:S07]  /*1f30*/  LDSM.16.M88.4 R32, [R135+0x12900] ;  /* 0x012900008720783b */ /* 0x000fee0000000200 */
[C---:B------:R-:W-:Y:S01]  /*1f40*/  HMMA.16816.F32 R60, R200.reuse, R30, R40 ;  /* 0x0000001ec83c723c */ /* 0x040fe20000001828 */
[----:B------:R-:W1:Y:S07]  /*1f50*/  LDSM.16.M88.4 R28, [R226+0x5800] ;  /* 0x00580000e21c783b */ /* 0x000e6e0000000200 */
[C---:B-----5:R-:W-:Y:S08]  /*1f60*/  HMMA.16816.F32 R56, R200.reuse, R24, R36 ;  /* 0x00000018c838723c */ /* 0x060ff00000001824 */
[C---:B------:R-:W-:Y:S08]  /*1f70*/  HMMA.16816.F32 R52, R200.reuse, R26, R16 ;  /* 0x0000001ac834723c */ /* 0x040ff00000001810 */
[C---:B------:R-:W-:Y:S08]  /*1f80*/  HMMA.16816.F32 R40, R200.reuse, R20, R12 ;  /* 0x00000014c828723c */ /* 0x040ff0000000180c */
[----:B------:R-:W-:Y:S01]  /*1f90*/  HMMA.16816.F32 R24, R200, R22, R8 ;  /* 0x00000016c818723c */ /* 0x000fe20000001808 */
[----:B------:R-:W2:Y:S07]  /*1fa0*/  LDSM.16.M88.4 R20, [R135+0x12100] ;  /* 0x012100008714783b */ /* 0x000eae0000000200 */
[C---:B------:R-:W-:Y:S01]  /*1fb0*/  HMMA.16816.F32 R16, R204.reuse, R92, R84 ;  /* 0x0000005ccc10723c */ /* 0x040fe20000001854 */
[----:B------:R-:W3:Y:S07]  /*1fc0*/  LDSM.16.M88.4 R84, [R135+0x14100] ;  /* 0x014100008754783b */ /* 0x000eee0000000200 */
[C---:B------:R-:W-:Y:S01]  /*1fd0*/  HMMA.16816.F32 R12, R204.reuse, R94, R80 ;  /* 0x0000005ecc0c723c */ /* 0x040fe20000001850 */
[----:B------:R-:W-:Y:S07]  /*1fe0*/  LDSM.16.M88.4 R92, [R230+0x6000] ;  /* 0x00600000e65c783b */ /* 0x000fee0000000200 */
[C---:B------:R-:W-:Y:S08]  /*1ff0*/  HMMA.16816.F32 R8, R204.reuse, R88, R76 ;  /* 0x00000058cc08723c */ /* 0x040ff0000000184c */
[C---:B------:R-:W-:Y:S01]  /*2000*/  HMMA.16816.F32 R36, R204.reuse, R90, R72 ;  /* 0x0000005acc24723c */ /* 0x040fe20000001848 */
[----:B------:R-:W4:Y:S07]  /*2010*/  LDSM.16.M88.4 R88, [R135+0x14900] ;  /* 0x014900008758783b */ /* 0x000f2e0000000200 */
[C---:B------:R-:W-:Y:S08]  /*2020*/  HMMA.16816.F32 R44, R204.reuse, R100, R44 ;  /* 0x00000064cc2c723c */ /* 0x040ff0000000182c */
[C---:B------:R-:W-:Y:S08]  /*2030*/  HMMA.16816.F32 R64, R204.reuse, R104, R64 ;  /* 0x00000068cc40723c */ /* 0x040ff00000001840 */
[C---:B------:R-:W-:Y:S01]  /*2040*/  HMMA.16816.F32 R48, R204.reuse, R102, R68 ;  /* 0x00000066cc30723c */ /* 0x040fe20000001844 */
[----:B------:R-:W-:Y:S07]  /*2050*/  LDSM.16.M88.4 R100, [R230+0x6800] ;  /* 0x00680000e664783b */ /* 0x000fee0000000200 */
[C---:B------:R-:W-:Y:S01]  /*2060*/  HMMA.16816.F32 R80, R204.reuse, R106, R60 ;  /* 0x0000006acc50723c */ /* 0x040fe2000000183c */
[----:B------:R-:W5:Y:S07]  /*2070*/  LDSM.16.M88.4 R104, [R230+0x7000] ;  /* 0x00700000e668783b */ /* 0x000f6e0000000200 */
[C---:B------:R-:W-:Y:S08]  /*2080*/  HMMA.16816.F32 R76, R204.reuse, R112, R56 ;  /* 0x00000070cc4c723c */ /* 0x040ff00000001838 */
[C---:B------:R-:W-:Y:S01]  /*2090*/  HMMA.16816.F32 R72, R204.reuse, R114, R52 ;  /* 0x00000072cc48723c */ /* 0x040fe20000001834 */
[----:B------:R-:W-:Y:S07]  /*20a0*/  LDSM.16.M88.4 R112, [R229+0x12100] ;  /* 0x01210000e570783b */ /* 0x000fee0000000200 */
[C---:B-1----:R-:W-:Y:S08]  /*20b0*/  HMMA.16816.F32 R68, R204.reuse, R28, R40 ;  /* 0x0000001ccc44723c */ /* 0x042ff00000001828 */
[----:B------:R-:W-:Y:S08]  /*20c0*/  HMMA.16816.F32 R56, R204, R30, R24 ;  /* 0x0000001ecc38723c */ /* 0x000ff00000001818 */
[C---:B--2---:R-:W-:Y:S08]  /*20d0*/  HMMA.16816.F32 R60, R208.reuse, R20, R16 ;  /* 0x00000014d03c723c */ /* 0x044ff00000001810 */
[C---:B------:R-:W-:Y:S08]  /*20e0*/  HMMA.16816.F32 R52, R208.reuse, R22, R12 ;  /* 0x00000016d034723c */ /* 0x040ff0000000180c */
[C---:B------:R-:W-:Y:S08]  /*20f0*/  HMMA.16816.F32 R28, R208.reuse, R32, R8 ;  /* 0x00000020d01c723c */ /* 0x040ff00000001808 */
[C---:B------:R-:W-:Y:S01]  /*2100*/  HMMA.16816.F32 R24, R208.reuse, R34, R36 ;  /* 0x00000022d018723c */ /* 0x040fe20000001824 */
[----:B------:R-:W1:Y:S07]  /*2110*/  LDSM.16.M88.4 R32, [R230+0x7800] ;  /* 0x00780000e620783b */ /* 0x000e6e0000000200 */
[C---:B------:R-:W-:Y:S08]  /*2120*/  HMMA.16816.F32 R20, R208.reuse, R96, R44 ;  /* 0x00000060d014723c */ /* 0x040ff0000000182c */
[C---:B------:R-:W-:Y:S01]  /*2130*/  HMMA.16816.F32 R12, R208.reuse, R108, R64 ;  /* 0x0000006cd00c723c */ /* 0x040fe20000001840 */
[----:B------:R-:W2:Y:S07]  /*2140*/  LDSM.16.M88.4 R64, [R230+0x8000] ;  /* 0x00800000e640783b */ /* 0x000eae0000000200 */
[C---:B------:R-:W-:Y:S01]  /*2150*/  HMMA.16816.F32 R16, R208.reuse, R98, R48 ;  /* 0x00000062d010723c */ /* 0x040fe20000001830 */
[----:B------:R-:W1:Y:S07]  /*2160*/  LDSM.16.M88.4 R96, [R230+0x8800] ;  /* 0x00880000e660783b */ /* 0x000e6e0000000200 */
[C---:B------:R-:W-:Y:S01]  /*2170*/  HMMA.16816.F32 R8, R208.reuse, R110, R80 ;  /* 0x0000006ed008723c */ /* 0x040fe20000001850 */
[----:B------:R-:W-:Y:S07]  /*2180*/  LDSM.16.M88.4 R108, [R229+0x14900] ;  /* 0x01490000e56c783b */ /* 0x000fee0000000200 */
[C---:B---3--:R-:W-:Y:S08]  /*2190*/  HMMA.16816.F32 R36, R208.reuse, R84, R76 ;  /* 0x00000054d024723c */ /* 0x048ff0000000184c */
[C---:B------:R-:W-:Y:S01]  /*21a0*/  HMMA.16816.F32 R40, R208.reuse, R86, R72 ;  /* 0x00000056d028723c */ /* 0x040fe20000001848 */
[----:B------:R-:W-:Y:S07]  /*21b0*/  LDSM.16.M88.4 R84, [R229+0x13100] ;  /* 0x01310000e554783b */ /* 0x000fee0000000200 */
[C---:B----4-:R-:W-:Y:S01]  /*21c0*/  HMMA.16816.F32 R44, R208.reuse, R88, R68 ;  /* 0x00000058d02c723c */ /* 0x050fe20000001844 */
[----:B------:R-:W-:Y:S07]  /*21d0*/  LDSM.16.M88.4 R68, [R226+0x6000] ;  /* 0x00600000e244783b */ /* 0x000fee0000000200 */
[----:B------:R-:W-:Y:S01]  /*21e0*/  HMMA.16816.F32 R48, R208, R90, R56 ;  /* 0x0000005ad030723c */ /* 0x000fe20000001838 */
[----:B------:R-:W-:Y:S07]  /*21f0*/  LDSM.16.M88.4 R88, [R226+0x7000] ;  /* 0x00700000e258783b */ /* 0x000fee0000000200 */
[C---:B------:R-:W-:Y:S08]  /*2200*/  HMMA.16816.F32 R60, R212.reuse, R92, R60 ;  /* 0x0000005cd43c723c */ /* 0x040ff0000000183c */
[C---:B------:R-:W-:Y:S01]  /*2210*/  HMMA.16816.F32 R56, R212.reuse, R94, R52 ;  /* 0x0000005ed438723c */ /* 0x040fe20000001834 */
[----:B------:R-:W-:Y:S07]  /*2220*/  LDSM.16.M88.4 R92, [R229+0x13900] ;  /* 0x01390000e55c783b */ /* 0x000fee0000000200 */
[C---:B-----5:R-:W-:Y:S01]  /*2230*/  HMMA.16816.F32 R76, R212.reuse, R104, R20 ;  /* 0x00000068d44c723c */ /* 0x060fe20000001814 */
[----:B------:R-:W3:Y:S07]  /*2240*/  LDSM.16.M88.4 R20, [R229+0x12900] ;  /* 0x01290000e514783b */ /* 0x000eee0000000200 */
[C---:B------:R-:W-:Y:S08]  /*2250*/  HMMA.16816.F32 R52, R212.reuse, R100, R28 ;  /* 0x00000064d434723c */ /* 0x040ff0000000181c */
[C---:B------:R-:W-:Y:S01]  /*2260*/  HMMA.16816.F32 R80, R212.reuse, R102, R24 ;  /* 0x00000066d450723c */ /* 0x040fe20000001818 */
[----:B------:R-:W4:Y:S07]  /*2270*/  LDSM.16.M88.4 R100, [R229+0x14100] ;  /* 0x01410000e564783b */ /* 0x000f2e0000000200 */
[C---:B------:R-:W-:Y:S01]  /*2280*/  HMMA.16816.F32 R72, R212.reuse, R106, R16 ;  /* 0x0000006ad448723c */ /* 0x040fe20000001810 */
[----:B------:R-:W-:Y:S07]  /*2290*/  LDSM.16.M88.4 R104, [R226+0x8000] ;  /* 0x00800000e268783b */ /* 0x000fee0000000200 */
[C---:B-1----:R-:W-:Y:S08]  /*22a0*/  HMMA.16816.F32 R28, R212.reuse, R32, R12 ;  /* 0x00000020d41c723c */ /* 0x042ff0000000180c */
[C---:B------:R-:W-:Y:S08]  /*22b0*/  HMMA.16816.F32 R16, R212.reuse, R34, R8 ;  /* 0x00000022d410723c */ /* 0x040ff00000001808 */
[C---:B--2---:R-:W-:Y:S08]  /*22c0*/  HMMA.16816.F32 R12, R212.reuse, R64, R36 ;  /* 0x00000040d40c723c */ /* 0x044ff00000001824 */
[C---:B------:R-:W-:Y:S01]  /*22d0*/  HMMA.16816.F32 R8, R212.reuse, R66, R40 ;  /* 0x00000042d408723c */ /* 0x040fe20000001828 */
[----:B------:R-:W1:Y:S07]  /*22e0*/  LDSM.16.M88.4 R64, [R226+0x6800] ;  /* 0x00680000e240783b */ /* 0x000e6e0000000200 */
[C---:B------:R-:W-:Y:S08]  /*22f0*/  HMMA.16816.F32 R24, R212.reuse, R96, R44 ;  /* 0x00000060d418723c */ /* 0x040ff0000000182c */
[----:B------:R-:W-:Y:S01]  /*2300*/  HMMA.16816.F32 R48, R212, R98, R48 ;  /* 0x00000062d430723c */ /* 0x000fe20000001830 */
[----:B------:R-:W2:Y:S07]  /*2310*/  LDSM.16.M88.4 R96, [R226+0x7800] ;  /* 0x00780000e260783b */ /* 0x000eae0000000200 */
[C---:B------:R-:W-:Y:S08]  /*2320*/  HMMA.16816.F32 R60, R216.reuse, R112, R60 ;  /* 0x00000070d83c723c */ /* 0x040ff0000000183c */
[----:B------:R-:W-:Y:S01]  /*2330*/  HMMA.16816.F32 R56, R216, R114, R56 ;  /* 0x00000072d838723c */ /* 0x000fe20000001838 */
[----:B------:R-:W5:Y:S01]  /*2340*/  LDSM.16.M88.4 R112, [R226+0x8800] ;  /* 0x00880000e270783b */ /* 0x000f620000000200 */
[----:B------:R-:W-:-:S06]  /*2350*/  DEPBAR.LE SB0, 0x0 ;  /* 0x000080000000791a */ /* 0x000fcc0000000000 */
[C---:B---3--:R-:W-:Y:S08]  /*2360*/  HMMA.16816.F32 R52, R216.reuse, R20, R52 ;  /* 0x00000014d834723c */ /* 0x048ff00000001834 */
[C---:B------:R-:W-:Y:S08]  /*2370*/  HMMA.16816.F32 R32, R216.reuse, R92, R28 ;  /* 0x0000005cd820723c */ /* 0x040ff0000000181c */
[C---:B------:R-:W-:Y:S08]  /*2380*/  HMMA.16816.F32 R44, R216.reuse, R22, R80 ;  /* 0x00000016d82c723c */ /* 0x040ff00000001850 */
        /* <DEDUP_REMOVED lines=8> */
[C---:B-1----:R-:W-:Y:S08]  /*2410*/  HMMA.16816.F32 R52, R220.reuse, R64, R52 ;  /* 0x00000040dc34723c */ /* 0x042ff00000001834 */
        /* <DEDUP_REMOVED lines=8> */
[C---:B-----5:R-:W-:Y:S08]  /*24a0*/  HMMA.16816.F32 R60, R220.reuse, R112, R12 ;  /* 0x00000070dc3c723c */ /* 0x060ff0000000180c */
[----:B------:R-:W-:Y:S01]  /*24b0*/  HMMA.16816.F32 R72, R220, R114, R8 ;  /* 0x00000072dc48723c */ /* 0x000fe20000001808 */
[----:B------:R-:W-:Y:S06]  /*24c0*/  BAR.SYNC.DEFER_BLOCKING 0x0 ;  /* 0x0000000000007b1d */ /* 0x000fec0000010000 */
[----:B------:R-:W-:Y:S05]  /*24d0*/  @!P3 BRA `(.L_x_1284) ;  /* 0x000001f00000b947 */ /* 0x000fea0003800000 */
[----:B------:R-:W-:Y:S01]  /*24e0*/  IADD3 R6, R125, -0x2, RZ ;  /* 0xfffffffe7d067810 */ /* 0x000fe20007ffe0ff */
[C---:B------:R-:W-:Y:S01]  /*24f0*/  IMAD.SHL.U32 R8, R119.reuse, 0x40, RZ ;  /* 0x0000004077087824 */ /* 0x040fe200078e00ff */
        /* <DEDUP_REMOVED lines=29> */
.L_x_1284:
[----:B------:R-:W-:Y:S01]  /*26d0*/  STL [R1+0x88], R185 ;  /* 0x000088b901007387 */ /* 0x000fe20000100800 */
[----:B-1----:R-:W-:-:S02]  /*26e0*/  SHF.R.S32.HI R2, RZ, 0x1f, R116 ;  /* 0x0000001fff027819 */ /* 0x002fc40000011474 */
[----:B------:R-:W-:Y:S01]  /*26f0*/  SHF.L.U32 R224, R5, 0x1, RZ ;  /* 0x0000000105e07819 */ /* 0x000fe200000006ff */
[----:B------:R-:W-:Y:S01]  /*2700*/  STL [R1+0x84], R184 ;  /* 0x000084b801007387 */ /* 0x000fe20000100800 */
[----:B------:R-:W-:-:S03]  /*2710*/  LEA.HI R3, R2, R116, RZ, 0x2 ;  /* 0x0000007402037211 */ /* 0x000fc600078f10ff */
[----:B------:R-:W-:Y:S01]  /*2720*/  STL [R1+0x80], R159 ;  /* 0x0000809f01007387 */ /* 0x000fe20000100800 */
[----:B------:R-:W-:Y:S01]  /*2730*/  LOP3.LUT R2, R3, 0x7ffffffc, RZ, 0xc0, !PT ;  /* 0x7ffffffc03027812 */ /* 0x000fe200078ec0ff */
[--C-:B------:R-:W-:Y:S02]  /*2740*/  IMAD R225, R4, 0x2, R224.reuse ;  /* 0x0000000204e17824 */ /* 0x100fe400078e02e0 */
[----:B------:R-:W-:Y:S01]  /*2750*/  STL [R1+0x7c], R158 ;  /* 0x00007c9e01007387 */ /* 0x000fe20000100800 */
[----:B------:R-:W-:Y:S02]  /*2760*/  IMAD R228, R0, 0x2, R224 ;  /* 0x0000000200e47824 */ /* 0x000fe400078e02e0 */
[----:B------:R-:W-:Y:S01]  /*2770*/  IMAD.IADD R2, R116, 0x1, -R2 ;  /* 0x0000000174027824 */ /* 0x000fe200078e0a02 */
[----:B------:R-:W-:Y:S01]  /*2780*/  STL [R1+0x78], R157 ;  /* 0x0000789d01007387 */ /* 0x000fe20000100800 */
[----:B------:R-:W-:-:S03]  /*2790*/  LEA R227, R0, R225, 0x1 ;  /* 0x000000e100e37211 */ /* 0x000fc600078e08ff */
        /* <DEDUP_REMOVED lines=29> */
[C---:B------:R-:W-:Y:S01]  /*2970*/  ISETP.GT.AND P0, PT, R2.reuse, 0x18, PT ;  /* 0x000000180200780c */ /* 0x040fe20003f04270 */
        /* <DEDUP_REMOVED lines=8> */
[----:B------:R-:W-:Y:S01]  /*2a00*/  FSEL R15, R65, -INF , P1 ;  /* 0xff800000410f7808 */ /* 0x000fe20000800000 */
[----:B------:R-:W-:Y:S01]  /*2a10*/  LDSM.16.MT88.4 R52, [R225+0x900] ;  /* 0x00090000e134783b */ /* 0x000fe20000004200 */
[----:B------:R-:W-:Y:S02]  /*2a20*/  ISETP.GT.AND P2, PT, R2, 0x20, PT ;  /* 0x000000200200780c */ /* 0x000fe40003f44270 */
        /* <DEDUP_REMOVED lines=14> */
[----:B------:R-:W-:-:S02]  /*2b10*/  FSEL R90, R58, -INF , P2 ;  /* 0xff8000003a5a7808 */ /* 0x000fc40001000000 */
[----:B------:R-:W-:Y:S01]  /*2b20*/  FSEL R80, R49, -INF , P1 ;  /* 0xff80000031507808 */ /* 0x000fe20000800000 */
[----:B------:R-:W-:Y:S01]  /*2b30*/  LDSM.16.MT88.4 R56, [R225+0x3100] ;  /* 0x00310000e138783b */ /* 0x000fe20000004200 */
[C---:B------:R-:W-:Y:S02]  /*2b40*/  ISETP.GT.AND P2, PT, R2.reuse, 0x30, PT ;  /* 0x000000300200780c */ /* 0x040fe40003f44270 */
        /* <DEDUP_REMOVED lines=17> */
[----:B------:R-:W-:Y:S02]  /*2c60*/  FSEL R133, R33, -INF , P1 ;  /* 0xff80000021857808 */ /* 0x000fe40000800000 */
[----:B------:R-:W-:Y:S02]  /*2c70*/  ISETP.GT.AND P1, PT, R2, 0x40, PT ;  /* 0x000000400200780c */ /* 0x000fe40003f24270 */
        /* <DEDUP_REMOVED lines=9> */
[----:B------:R-:W-:Y:S02]  /*2d10*/  FSEL R96, R37, -INF , P0 ;  /* 0xff80000025607808 */ /* 0x000fe40000000000 */
[----:B------:R-:W-:Y:S02]  /*2d20*/  ISETP.GT.AND P1, PT, R2, 0x48, PT ;  /* 0x000000480200780c */ /* 0x000fe40003f24270 */
        /* <DEDUP_REMOVED lines=9> */
[----:B------:R-:W-:Y:S02]  /*2dc0*/  FSEL R97, R41, -INF , P0 ;  /* 0xff80000029617808 */ /* 0x000fe40000000000 */
[----:B------:R-:W-:Y:S02]  /*2dd0*/  ISETP.GT.AND P0, PT, R2, 0x50, PT ;  /* 0x000000500200780c */ /* 0x000fe40003f04270 */
        /* <DEDUP_REMOVED lines=20> */
[----:B------:R-:W-:Y:S02]  /*2f20*/  FMNMX.FTZ R2, R91, R2, !PT ;  /* 0x000000025b027209 */ /* 0x000fe40007810000 */
[----:B------:R-:W-:Y:S02]  /*2f30*/  FMNMX.FTZ R132, R155, R132, !PT ;  /* 0x000000849b847209 */ /* 0x000fe40007810000 */
[----:B------:R-:W-:Y:S02]  /*2f40*/  FMNMX.FTZ R2, R111, R2, !PT ;  /* 0x000000026f027209 */ /* 0x000fe40007810000 */
[----:B------:R-:W-:-:S02]  /*2f50*/  FMNMX.FTZ R132, R154, R132, !PT ;  /* 0x000000849a847209 */ /* 0x000fc40007810000 */
[----:B------:R-:W-:Y:S02]  /*2f60*/  FMNMX.FTZ R2, R87, R2, !PT ;  /* 0x0000000257027209 */ /* 0x000fe40007810000 */
[----:B------:R-:W-:Y:S01]  /*2f70*/  FSEL R152, R63, -INF , P2 ;  /* 0xff8000003f987808 */ /* 0x000fe20001000000 */
[----:B------:R-:W1:Y:S01]  /*2f80*/  SHFL.BFLY PT, R3, R132, 0x2, 0x1f ;  /* 0x0c401f0084037f89 */ /* 0x000e6200000e0000 */
[----:B------:R-:W-:Y:S02]  /*2f90*/  FMNMX.FTZ R2, R107, R2, !PT ;  /* 0x000000026b027209 */ /* 0x000fe40007810000 */
[----:B------:R-:W-:Y:S01]  /*2fa0*/  FSEL R135, R74, -INF , P1 ;  /* 0xff8000004a877808 */ /* 0x000fe20000800000 */
[----:B------:R-:W-:Y:S01]  /*2fb0*/  LDSM.16.MT88.4 R60, [R225+0x3900] ;  /* 0x00390000e13c783b */ /* 0x000fe20000004200 */
[----:B------:R-:W-:Y:S02]  /*2fc0*/  FMNMX.FTZ R2, R99, R2, !PT ;  /* 0x0000000263027209 */ /* 0x000fe40007810000 */
[----:B------:R-:W-:-:S02]  /*2fd0*/  FSEL R101, R75, -INF , P0 ;  /* 0xff8000004b657808 */ /* 0x000fc40000000000 */
[----:B------:R-:W-:Y:S01]  /*2fe0*/  FMNMX.FTZ R2, R159, R2, !PT ;  /* 0x000000029f027209 */ /* 0x000fe20007810000 */
[----:B------:R-:W-:Y:S03]  /*2ff0*/  LDSM.16.MT88.4 R72, [R228+0x3100] ;  /* 0x00310000e448783b */ /* 0x000fe60000004200 */
        /* <DEDUP_REMOVED lines=15> */
[----:B------:R-:W-:-:S04]  /*30f0*/  FFMA.FTZ R2, R7, c[0x0][0x2d0], -R12 ;  /* 0x0000b40007027a23 */ /* 0x000fc8000001080c */
[----:B------:R1:W-:Y:S01]  /*3100*/  MUFU.EX2 R112, R2 ;  /* 0x0000000200707308 */ /* 0x0003e20000000800 */
[----:B------:R-:W2:Y:S01]  /*3110*/  SHFL.BFLY PT, R6, R3, 0x1, 0x1f ;  /* 0x0c201f0003067f89 */ /* 0x000ea200000e0000 */
[----:B-1----:R-:W-:-:S06]  /*3120*/  FFMA.FTZ R2, R8, c[0x0][0x2d0], -R12 ;  /* 0x0000b40008027a23 */ /* 0x002fcc000001080c */
[----:B------:R1:W3:Y:S01]  /*3130*/  MUFU.EX2 R85, R2 ;  /* 0x0000000200557308 */ /* 0x0002e20000000800 */
[----:B--2---:R-:W-:Y:S01]  /*3140*/  FMNMX.FTZ R3, R3, R6, !PT ;  /* 0x0000000603037209 */ /* 0x004fe20007810000 */
[----:B------:R-:W-:-:S03]  /*3150*/  FFMA.FTZ R6, R14, c[0x0][0x2d0], -R12 ;  /* 0x0000b4000e067a23 */ /* 0x000fc6000001080c */
[----:B------:R-:W-:-:S03]  /*3160*/  FSETP.NEU.FTZ.AND P0, PT, R3, -INF , PT ;  /* 0xff8000000300780b */ /* 0x000fc60003f1d000 */
[----:B------:R2:W-:Y:S01]  /*3170*/  MUFU.EX2 R86, R6 ;  /* 0x0000000600567308 */ /* 0x0005e20000000800 */
[----:B-1----:R-:W-:Y:S01]  /*3180*/  FFMA.FTZ R2, R9, c[0x0][0x2d0], -R12 ;  /* 0x0000b40009027a23 */ /* 0x002fe2000001080c */
[----:B---3--:R-:W-:-:S06]  /*3190*/  F2FP.PACK_AB R8, R85, R112 ;  /* 0x000000705508723e */ /* 0x008fcc00000000ff */
[----:B------:R1:W-:Y:S01]  /*31a0*/  MUFU.EX2 R109, R2 ;  /* 0x00000002006d7308 */ /* 0x0003e20000000800 */
[----:B--2---:R-:W-:-:S07]  /*31b0*/  FFMA.FTZ R6, R15, c[0x0][0x2d0], -R12 ;  /* 0x0000b4000f067a23 */ /* 0x004fce000001080c */
[----:B------:R-:W2:Y:S01]  /*31c0*/  MUFU.EX2 R184, R6 ;  /* 0x0000000600b87308 */ /* 0x000ea20000000800 */
[----:B-1----:R-:W-:-:S07]  /*31d0*/  FFMA.FTZ R2, R10, c[0x0][0x2d0], -R12 ;  /* 0x0000b4000a027a23 */ /* 0x002fce000001080c */
[----:B------:R1:W3:Y:S01]  /*31e0*/  MUFU.EX2 R104, R2 ;  /* 0x0000000200687308 */ /* 0x0002e20000000800 */
[----:B--2---:R-:W-:Y:S01]  /*31f0*/  F2FP.PACK_AB R6, R184, R86 ;  /* 0x00000056b806723e */ /* 0x004fe200000000ff */
[----:B-1----:R-:W-:Y:S01]  /*3200*/  FFMA.FTZ R2, R11, c[0x0][0x2d0], -R12 ;  /* 0x0000b4000b027a23 */ /* 0x002fe2000001080c */
[----:B---3--:R-:W-:-:S05]  /*3210*/  F2FP.PACK_AB R10, R104, R109 ;  /* 0x0000006d680a723e */ /* 0x008fca00000000ff */
[----:B------:R1:W-:Y:S02]  /*3220*/  MUFU.EX2 R103, R2 ;  /* 0x0000000200677308 */ /* 0x0003e40000000800 */
[----:B-1----:R-:W-:-:S06]  /*3230*/  FFMA.FTZ R2, R13, c[0x0][0x2d0], -R12 ;  /* 0x0000b4000d027a23 */ /* 0x002fcc000001080c */
[----:B------:R1:W2:Y:S02]  /*3240*/  MUFU.EX2 R17, R2 ;  /* 0x0000000200117308 */ /* 0x0002a40000000800 */
[----:B-1----:R-:W-:Y:S02]  /*3250*/  FMUL.FTZ R2, R3, c[0x0][0x2d0] ;  /* 0x0000b40003027a20 */ /* 0x002fe40000410000 */
[----:B--2---:R-:W-:-:S03]  /*3260*/  IMAD.MOV.U32 R15, RZ, RZ, R17 ;  /* 0x000000ffff0f7224 */ /* 0x004fc600078e0011 */
        /* <DEDUP_REMOVED lines=12> */
[----:B------:R-:W-:Y:S01]  /*3330*/  F2FP.PACK_AB R9, R113, R105 ;  /* 0x000000697109723e */ /* 0x000fe200000000ff */
[----:B------:R-:W-:-:S05]  /*3340*/  IMAD.MOV.U32 R0, RZ, RZ, R113 ;  /* 0x000000ffff007224 */ /* 0x000fca00078e0071 */
        /* <DEDUP_REMOVED lines=17> */
[C---:B------:R-:W-:Y:S08]  /*3460*/  HMMA.16816.F32 R20, R8.reuse, R44, RZ ;  /* 0x0000002c0814723c */ /* 0x040ff000000018ff */
[----:B------:R-:W-:Y:S08]  /*3470*/  HMMA.16816.F32 R16, R8, R46, RZ ;  /* 0x0000002e0810723c */ /* 0x000ff000000018ff */
[C---:B------:R-:W-:Y:S08]  /*3480*/  HMMA.16816.F32 R176, R4.reuse, R54, R24 ;  /* 0x0000003604b0723c */ /* 0x040ff00000001818 */
[----:B------:R-:W-:Y:S01]  /*3490*/  HMMA.16816.F32 R164, R4, R52, R28 ;  /* 0x0000003404a4723c */ /* 0x000fe2000000181c */
[----:B------:R-:W1:Y:S07]  /*34a0*/  LDSM.16.MT88.4 R52, [R227+0x3100] ;  /* 0x00310000e334783b */ /* 0x000e6e0000004200 */
[----:B------:R-:W-:Y:S08]  /*34b0*/  HMMA.16816.F32 R24, R8, R56, RZ ;  /* 0x000000380818723c */ /* 0x000ff000000018ff */
[C---:B------:R-:W-:Y:S08]  /*34c0*/  HMMA.16816.F32 R172, R4.reuse, R32, R20 ;  /* 0x0000002004ac723c */ /* 0x040ff00000001814 */
[----:B------:R-:W-:Y:S08]  /*34d0*/  HMMA.16816.F32 R168, R4, R34, R16 ;  /* 0x0000002204a8723c */ /* 0x000ff00000001810 */
[C---:B------:R-:W-:Y:S08]  /*34e0*/  HMMA.16816.F32 R40, R8.reuse, R36, RZ ;  /* 0x000000240828723c */ /* 0x040ff000000018ff */
[C---:B------:R-:W-:Y:S08]  /*34f0*/  HMMA.16816.F32 R36, R8.reuse, R38, RZ ;  /* 0x000000260824723c */ /* 0x040ff000000018ff */
[C---:B------:R-:W-:Y:S08]  /*3500*/  HMMA.16816.F32 R32, R8.reuse, R48, RZ ;  /* 0x000000300820723c */ /* 0x040ff000000018ff */
[C---:B------:R-:W-:Y:S08]  /*3510*/  HMMA.16816.F32 R28, R8.reuse, R50, RZ ;  /* 0x00000032081c723c */ /* 0x040ff000000018ff */
[C---:B------:R-:W-:Y:S01]  /*3520*/  HMMA.16816.F32 R20, R8.reuse, R58, RZ ;  /* 0x0000003a0814723c */ /* 0x040fe200000018ff */
[----:B------:R-:W2:Y:S07]  /*3530*/  LDSM.16.MT88.4 R56, [R224+0x6100] ;  /* 0x00610000e038783b */ /* 0x000eae0000004200 */
[C---:B------:R-:W-:Y:S08]  /*3540*/  HMMA.16816.F32 R16, R8.reuse, R72, RZ ;  /* 0x000000480810723c */ /* 0x040ff000000018ff */
[----:B------:R-:W-:Y:S01]  /*3550*/  HMMA.16816.F32 R44, R8, R74, RZ ;  /* 0x0000004a082c723c */ /* 0x000fe200000018ff */
[----:B------:R-:W3:Y:S07]  /*3560*/  LDSM.16.MT88.4 R72, [R225+0x6100] ;  /* 0x00610000e148783b */ /* 0x000eee0000004200 */
[C---:B------:R-:W-:Y:S01]  /*3570*/  HMMA.16816.F32 R92, R4.reuse, R60, R24 ;  /* 0x0000003c045c723c */ /* 0x040fe20000001818 */
[----:B------:R-:W4:Y:S07]  /*3580*/  LDSM.16.MT88.4 R24, [R227+0x3900] ;  /* 0x00390000e318783b */ /* 0x000f2e0000004200 */
[C---:B------:R-:W-:Y:S08]  /*3590*/  HMMA.16816.F32 R124, R4.reuse, R68, R40 ;  /* 0x00000044047c723c */ /* 0x040ff00000001828 */
[C---:B------:R-:W-:Y:S01]  /*35a0*/  HMMA.16816.F32 R160, R4.reuse, R70, R36 ;  /* 0x0000004604a0723c */ /* 0x040fe20000001824 */
[----:B------:R-:W3:Y:S07]  /*35b0*/  LDSM.16.MT88.4 R68, [R224+0x6900] ;  /* 0x00690000e044783b */ /* 0x000eee0000004200 */
[C---:B------:R-:W-:Y:S08]  /*35c0*/  HMMA.16816.F32 R144, R4.reuse, R64, R32 ;  /* 0x000000400490723c */ /* 0x040ff00000001820 */
[C---:B------:R-:W-:Y:S01]  /*35d0*/  HMMA.16816.F32 R136, R4.reuse, R66, R28 ;  /* 0x000000420488723c */ /* 0x040fe2000000181c */
[----:B------:R-:W4:Y:S07]  /*35e0*/  LDSM.16.MT88.4 R64, [R225+0x6900] ;  /* 0x00690000e140783b */ /* 0x000f2e0000004200 */
[----:B------:R-:W-:Y:S07]  /*35f0*/  HMMA.16816.F32 R140, R4, R76, R16 ;  /* 0x0000004c048c723c */ /* 0x000fee0000001810 */
[----:B------:R-:W-:Y:S01]  /*3600*/  IMAD.MOV.U32 R77, RZ, RZ, R114 ;  /* 0x000000ffff4d7224 */ /* 0x000fe200078e0072 */
[----:B-1----:R-:W-:Y:S01]  /*3610*/  HMMA.16816.F32 R16, R8, R52, RZ ;  /* 0x000000340810723c */ /* 0x002fe200000018ff */
[----:B------:R-:W-:-:S07]  /*3620*/  MOV R76, R112 ;  /* 0x00000070004c7202 */ /* 0x000fce0000000f00 */
[C---:B--2---:R-:W-:Y:S08]  /*3630*/  HMMA.16816.F32 R48, R8.reuse, R56, RZ ;  /* 0x000000380830723c */ /* 0x044ff000000018ff */
[----:B---3--:R-:W-:Y:S07]  /*3640*/  HMMA.16816.F32 R40, R8, R72, RZ ;  /* 0x000000480828723c */ /* 0x008fee00000018ff */
[----:B------:R-:W-:Y:S01]  /*3650*/  MOV R73, R97 ;  /* 0x0000006100497202 */ /* 0x000fe20000000f00 */
[----:B------:R-:W-:Y:S01]  /*3660*/  HMMA.16816.F32 R148, R4, R62, R20 ;  /* 0x0000003e0494723c */ /* 0x000fe20000001814 */
[----:B------:R-:W1:Y:S01]  /*3670*/  LDSM.16.MT88.4 R20, [R228+0x6100] ;  /* 0x00610000e414783b */ /* 0x000e620000004200 */
[----:B------:R-:W-:-:S03]  /*3680*/  IMAD.MOV.U32 R72, RZ, RZ, R96 ;  /* 0x000000ffff487224 */ /* 0x000fc600078e0060 */
[----:B------:R-:W2:Y:S03]  /*3690*/  LDSM.16.MT88.4 R60, [R227+0x6100] ;  /* 0x00610000e33c783b */ /* 0x000ea60000004200 */
[----:B------:R-:W-:Y:S07]  /*36a0*/  HMMA.16816.F32 R128, R4, R78, R44 ;  /* 0x0000004e0480723c */ /* 0x000fee000000182c */
[----:B------:R-:W-:Y:S01]  /*36b0*/  IMAD.MOV.U32 R79, RZ, RZ, R99 ;  /* 0x000000ffff4f7224 */ /* 0x000fe200078e0063 */
[----:B------:R-:W-:Y:S01]  /*36c0*/  HMMA.16816.F32 R44, R8, R58, RZ ;  /* 0x0000003a082c723c */ /* 0x000fe200000018ff */
[----:B------:R-:W-:-:S07]  /*36d0*/  IMAD.MOV.U32 R78, RZ, RZ, R98 ;  /* 0x000000ffff4e7224 */ /* 0x000fce00078e0062 */
[----:B----4-:R-:W-:Y:S07]  /*36e0*/  HMMA.16816.F32 R96, R4, R24, R16 ;  /* 0x000000180460723c */ /* 0x010fee0000001810 */
[----:B------:R-:W-:Y:S01]  /*36f0*/  IMAD.MOV.U32 R16, RZ, RZ, R107 ;  /* 0x000000ffff107224 */ /* 0x000fe200078e006b */
[----:B------:R-:W-:Y:S01]  /*3700*/  MOV R17, R106 ;  /* 0x0000006a00117202 */ /* 0x000fe20000000f00 */
[----:B------:R-:W-:Y:S01]  /*3710*/  IMAD.MOV.U32 R18, RZ, RZ, R105 ;  /* 0x000000ffff127224 */ /* 0x000fe200078e0069 */
[----:B------:R-:W-:Y:S01]  /*3720*/  HMMA.16816.F32 R56, R8, R74, RZ ;  /* 0x0000004a0838723c */ /* 0x000fe200000018ff */
[----:B------:R-:W-:Y:S01]  /*3730*/  IMAD.MOV.U32 R19, RZ, RZ, R104 ;  /* 0x000000ffff137224 */ /* 0x000fe200078e0068 */
[----:B------:R-:W-:Y:S01]  /*3740*/  MOV R25, R159 ;  /* 0x0000009f00197202 */ /* 0x000fe20000000f00 */
[----:B------:R-:W-:-:S04]  /*3750*/  IMAD.MOV.U32 R24, RZ, RZ, R111 ;  /* 0x000000ffff187224 */ /* 0x000fc800078e006f */
[----:B------:R-:W-:Y:S01]  /*3760*/  IMAD.MOV.U32 R75, RZ, RZ, R17 ;  /* 0x000000ffff4b7224 */ /* 0x000fe200078e0011 */
[C---:B------:R-:W-:Y:S07]  /*3770*/  HMMA.16816.F32 R116, R4.reuse, R68, R48 ;  /* 0x000000440474723c */ /* 0x040fee0000001830 */
[----:B------:R-:W-:Y:S01]  /*3780*/  IMAD.MOV.U32 R51, RZ, RZ, R18 ;  /* 0x000000ffff337224 */ /* 0x000fe200078e0012 */
[----:B------:R-:W-:Y:S01]  /*3790*/  HMMA.16816.F32 R104, R4, R64, R40 ;  /* 0x000000400468723c */ /* 0x000fe20000001828 */
[----:B------:R-:W-:Y:S01]  /*37a0*/  MOV R50, R19 ;  /* 0x0000001300327202 */ /* 0x000fe20000000f00 */
[----:B------:R-:W-:Y:S01]  /*37b0*/  IMAD.MOV.U32 R49, RZ, RZ, R108 ;  /* 0x000000ffff317224 */ /* 0x000fe200078e006c */
[----:B------:R-:W-:-:S04]  /*37c0*/  MOV R48, R103 ;  /* 0x0000006700307202 */ /* 0x000fc80000000f00 */
[----:B------:R-:W-:Y:S01]  /*37d0*/  MOV R43, R16 ;  /* 0x00000010002b7202 */ /* 0x000fe20000000f00 */
[C---:B------:R-:W-:Y:S01]  /*37e0*/  HMMA.16816.F32 R52, R8.reuse, R54, RZ ;  /* 0x000000360834723c */ /* 0x040fe200000018ff */
[----:B------:R-:W3:Y:S07]  /*37f0*/  LDSM.16.MT88.4 R16, [R227+0x6900] ;  /* 0x00690000e310783b */ /* 0x000eee0000004200 */
[C---:B-1----:R-:W-:Y:S08]  /*3800*/  HMMA.16816.F32 R36, R8.reuse, R20, RZ ;  /* 0x000000140824723c */ /* 0x042ff000000018ff */
[C---:B------:R-:W-:Y:S01]  /*3810*/  HMMA.16816.F32 R32, R8.reuse, R22, RZ ;  /* 0x000000160820723c */ /* 0x040fe200000018ff */
[----:B------:R-:W1:Y:S07]  /*3820*/  LDSM.16.MT88.4 R20, [R228+0x6900] ;  /* 0x00690000e414783b */ /* 0x000e6e0000004200 */
[C---:B--2---:R-:W-:Y:S07]  /*3830*/  HMMA.16816.F32 R28, R8.reuse, R60, RZ ;  /* 0x0000003c081c723c */ /* 0x044fee00000018ff */
[----:B------:R-:W-:Y:S01]  /*3840*/  IMAD.MOV.U32 R61, RZ, RZ, R0 ;  /* 0x000000ffff3d7224 */ /* 0x000fe200078e0000 */
[----:B------:R-:W-:Y:S01]  /*3850*/  HMMA.16816.F32 R8, R8, R62, RZ ;  /* 0x0000003e0808723c */ /* 0x000fe200000018ff */
[----:B------:R-:W-:-:S02]  /*3860*/  FFMA.FTZ R0, R83, c[0x0][0x2d0], -R12 ;  /* 0x0000b40053007a23 */ /* 0x000fc4000001080c */
[----:B------:R-:W-:-:S04]  /*3870*/  IMAD.MOV.U32 R60, RZ, RZ, R184 ;  /* 0x000000ffff3c7224 */ /* 0x000fc800078e00b8 */
[----:B------:R-:W-:Y:S01]  /*3880*/  MOV R62, R13 ;  /* 0x0000000d003e7202 */ /* 0x000fe20000000f00 */
[----:B------:R-:W-:Y:S01]  /*3890*/  HMMA.16816.F32 R120, R4, R26, R52 ;  /* 0x0000001a0478723c */ /* 0x000fe20000001834 */
[----:B------:R2:W-:Y:S01]  /*38a0*/  MUFU.EX2 R13, R0 ;  /* 0x00000000000d7308 */ /* 0x0005e20000000800 */
[----:B------:R-:W-:-:S05]  /*38b0*/  IMAD.MOV.U32 R63, RZ, RZ, R110 ;  /* 0x000000ffff3f7224 */ /* 0x000fca00078e006e */
[----:B------:R-:W-:Y:S01]  /*38c0*/  IMAD.MOV.U32 R26, RZ, RZ, R109 ;  /* 0x000000ffff1a7224 */ /* 0x000fe200078e006d */
[----:B------:R-:W-:Y:S01]  /*38d0*/  HMMA.16816.F32 R112, R4, R70, R44 ;  /* 0x000000460470723c */ /* 0x000fe2000000182c */
[----:B------:R-:W-:-:S06]  /*38e0*/  IMAD.MOV.U32 R55, RZ, RZ, R86 ;  /* 0x000000ffff377224 */ /* 0x000fcc00078e0056 */
[----:B------:R-:W-:Y:S01]  /*38f0*/  IMAD.MOV.U32 R47, RZ, RZ, R102 ;  /* 0x000000ffff2f7224 */ /* 0x000fe200078e0066 */
[C---:B---3--:R-:W-:Y:S01]  /*3900*/  HMMA.16816.F32 R68, R4.reuse, R16, R28 ;  /* 0x000000100444723c */ /* 0x048fe2000000181c */
[--C-:B--2---:R-:W-:Y:S01]  /*3910*/  FFMA.FTZ R0, R82, c[0x0][0x2d0], -R12.reuse ;  /* 0x0000b40052007a23 */ /* 0x104fe2000001080c */
[----:B------:R-:W-:Y:S01]  /*3920*/  MOV R45, R100 ;  /* 0x00000064002d7202 */ /* 0x000fe20000000f00 */
[----:B------:R-:W-:Y:S02]  /*3930*/  IMAD.MOV.U32 R46, RZ, RZ, R101 ;  /* 0x000000ffff2e7224 */ /* 0x000fe400078e0065 */
[----:B------:R2:W3:Y:S01]  /*3940*/  MUFU.EX2 R40, R0 ;  /* 0x0000000000287308 */ /* 0x0004e20000000800 */
[----:B------:R-:W-:Y:S02]  /*3950*/  IMAD.MOV.U32 R44, RZ, RZ, R87 ;  /* 0x000000ffff2c7224 */ /* 0x000fe400078e0057 */
[C---:B------:R-:W-:Y:S01]  /*3960*/  HMMA.16816.F32 R28, R4.reuse, R18, R8 ;  /* 0x00000012041c723c */ /* 0x040fe20000001808 */
[----:B------:R-:W4:Y:S04]  /*3970*/  LDSM.16.MT88.4 R8, [R224+0x1100] ;  /* 0x00110000e008783b */ /* 0x000f280000004200 */
[----:B------:R-:W4:Y:S03]  /*3980*/  LDSM.16.MT88.4 R16, [R225+0x1100] ;  /* 0x00110000e110783b */ /* 0x000f260000004200 */
[----:B------:R-:W-:Y:S01]  /*3990*/  HMMA.16816.F32 R108, R4, R66, R56 ;  /* 0x00000042046c723c */ /* 0x000fe20000001838 */
[----:B--2---:R-:W-:-:S06]  /*39a0*/  FFMA.FTZ R0, R81, c[0x0][0x2d0], -R12 ;  /* 0x0000b40051007a23 */ /* 0x004fcc000001080c */
[----:B------:R-:W-:Y:S01]  /*39b0*/  MOV R58, R85 ;  /* 0x00000055003a7202 */ /* 0x000fe20000000f00 */
[----:B------:R-:W-:Y:S01]  /*39c0*/  IMAD.MOV.U32 R59, RZ, RZ, R84 ;  /* 0x000000ffff3b7224 */ /* 0x000fe200078e0054 */
[----:B------:R2:W-:Y:S01]  /*39d0*/  MUFU.EX2 R27, R0 ;  /* 0x00000000001b7308 */ /* 0x0005e20000000800 */
[----:B-1----:R-:W-:Y:S01]  /*39e0*/  HMMA.16816.F32 R100, R4, R20, R36 ;  /* 0x000000140464723c */ /* 0x002fe20000001824 */
[----:B------:R-:W-:Y:S02]  /*39f0*/  IMAD.MOV.U32 R57, RZ, RZ, R79 ;  /* 0x000000ffff397224 */ /* 0x000fe400078e004f */
[----:B------:R-:W-:-:S04]  /*3a00*/  IMAD.MOV.U32 R56, RZ, RZ, R76 ;  /* 0x000000ffff387224 */ /* 0x000fc800078e004c */
[----:B------:R-:W-:Y:S01]  /*3a10*/  IMAD.MOV.U32 R39, RZ, RZ, R59 ;  /* 0x000000ffff277224 */ /* 0x000fe200078e003b */
[----:B------:R-:W-:Y:S01]  /*3a20*/  HMMA.16816.F32 R84, R4, R22, R32 ;  /* 0x000000160454723c */ /* 0x000fe20000001820 */
[----:B------:R-:W1:Y:S01]  /*3a30*/  LDSM.16.MT88.4 R20, [R227+0x1100] ;  /* 0x00110000e314783b */ /* 0x000e620000004200 */
[----:B------:R-:W-:Y:S02]  /*3a40*/  IMAD.MOV.U32 R59, RZ, RZ, R43 ;  /* 0x000000ffff3b7224 */ /* 0x000fe400078e002b */
[----:B--2---:R-:W-:-:S03]  /*3a50*/  FFMA.FTZ R0, R80, c[0x0][0x2d0], -R12 ;  /* 0x0000b40050007a23 */ /* 0x004fc6000001080c */
[----:B---3--:R-:W-:Y:S01]  /*3a60*/  F2FP.PACK_AB R4, R40, R13 ;  /* 0x0000000d2804723e */ /* 0x008fe200000000ff */
[----:B------:R-:W-:Y:S01]  /*3a70*/  IMAD.MOV.U32 R33, RZ, RZ, R44 ;  /* 0x000000ffff217224 */ /* 0x000fe200078e002c */
[----:B------:R-:W-:Y:S01]  /*3a80*/  MOV R32, R77 ;  /* 0x0000004d00207202 */ /* 0x000fe20000000f00 */
[----:B------:R2:W3:Y:S01]  /*3a90*/  MUFU.EX2 R184, R0 ;  /* 0x0000000000b87308 */ /* 0x0004e20000000800 */
[----:B------:R-:W-:Y:S01]  /*3aa0*/  IMAD.MOV.U32 R44, RZ, RZ, R47 ;  /* 0x000000ffff2c7224 */ /* 0x000fe200078e002f */
[----:B------:R-:W-:Y:S01]  /*3ab0*/  MOV R34, R45 ;  /* 0x0000002d00227202 */ /* 0x000fe20000000f00 */
[----:B------:R-:W-:Y:S01]  /*3ac0*/  IMAD.MOV.U32 R47, RZ, RZ, R26 ;  /* 0x000000ffff2f7224 */ /* 0x000fe200078e001a */
[----:B------:R-:W-:Y:S01]  /*3ad0*/  MOV R26, R62 ;  /* 0x0000003e001a7202 */ /* 0x000fe20000000f00 */
[----:B------:R-:W-:Y:S01]  /*3ae0*/  IMAD.MOV.U32 R35, RZ, RZ, R46 ;  /* 0x000000ffff237224 */ /* 0x000fe200078e002e */
[----:B------:R-:W-:Y:S01]  /*3af0*/  MOV R45, R48 ;  /* 0x00000030002d7202 */ /* 0x000fe20000000f00 */
[----:B------:R-:W-:-:S02]  /*3b00*/  IMAD.MOV.U32 R46, RZ, RZ, R49 ;  /* 0x000000ffff2e7224 */ /* 0x000fc400078e0031 */
[----:B--2---:R-:W-:Y:S01]  /*3b10*/  FFMA.FTZ R0, R90, c[0x0][0x2d0], -R2 ;  /* 0x0000b4005a007a23 */ /* 0x004fe20000010802 */
[----:B---3--:R-:W-:-:S03]  /*3b20*/  F2FP.PACK_AB R6, R184, R27 ;  /* 0x0000001bb806723e */ /* 0x008fc600000000ff */
[----:B------:R2:W-:Y:S02]  /*3b30*/  MUFU.EX2 R41, R0 ;  /* 0x0000000000297308 */ /* 0x0005e40000000800 */
[----:B--2---:R-:W-:-:S06]  /*3b40*/  FFMA.FTZ R0, R89, c[0x0][0x2d0], -R2 ;  /* 0x0000b40059007a23 */ /* 0x004fcc0000010802 */
[----:B------:R2:W3:Y:S02]  /*3b50*/  MUFU.EX2 R42, R0 ;  /* 0x00000000002a7308 */ /* 0x0004e40000000800 */
[----:B--2---:R-:W-:Y:S01]  /*3b60*/  FFMA.FTZ R0, R88, c[0x0][0x2d0], -R2 ;  /* 0x0000b40058007a23 */ /* 0x004fe20000010802 */
[----:B---3--:R-:W-:-:S05]  /*3b70*/  F2FP.PACK_AB R5, R42, R41 ;  /* 0x000000292a05723e */ /* 0x008fca00000000ff */
[----:B------:R2:W-:Y:S02]  /*3b80*/  MUFU.EX2 R74, R0 ;  /* 0x00000000004a7308 */ /* 0x0005e40000000800 */
[----:B--2---:R-:W-:-:S06]  /*3b90*/  FFMA.FTZ R0, R91, c[0x0][0x2d0], -R2 ;  /* 0x0000b4005b007a23 */ /* 0x004fcc0000010802 */
[----:B------:R-:W2:Y:S02]  /*3ba0*/  MUFU.EX2 R159, R0 ;  /* 0x00000000009f7308 */ /* 0x000ea40000000800 */
[----:B--2---:R-:W-:Y:S01]  /*3bb0*/  F2FP.PACK_AB R7, R159, R74 ;  /* 0x0000004a9f07723e */ /* 0x004fe200000000ff */
[----:B------:R-:W-:-:S04]  /*3bc0*/  IMAD.MOV.U32 R0, RZ, RZ, R34 ;  /* 0x000000ffff007224 */ /* 0x000fc800078e0022 */
[----:B------:R-:W-:Y:S02]  /*3bd0*/  FFMA.FTZ R0, R0, c[0x0][0x2d0], -R12 ;  /* 0x0000b40000007a23 */ /* 0x000fe4000001080c */
[C---:B----4-:R-:W-:Y:S07]  /*3be0*/  HMMA.16816.F32 R64, R4.reuse, R8, R248 ;  /* 0x000000080440723c */ /* 0x050fee00000018f8 */
[----:B------:R-:W-:Y:S01]  /*3bf0*/  IMAD.MOV.U32 R248, RZ, RZ, R55 ;  /* 0x000000fffff87224 */ /* 0x000fe200078e0037 */
[----:B------:R-:W-:Y:S01]  /*3c00*/  MOV R251, R47 ;  /* 0x0000002f00fb7202 */ /* 0x000fe20000000f00 */
[----:B------:R-:W-:Y:S01]  /*3c10*/  HMMA.16816.F32 R52, R4, R10, R180 ;  /* 0x0000000a0434723c */ /* 0x000fe200000018b4 */
[----:B------:R-:W2:Y:S01]  /*3c20*/  LDSM.16.MT88.4 R8, [R228+0x1100] ;  /* 0x00110000e408783b */ /* 0x000ea20000004200 */
[----:B------:R-:W-:-:S02]  /*3c30*/  IMAD.MOV.U32 R250, RZ, RZ, R26 ;  /* 0x000000fffffa7224 */ /* 0x000fc400078e001a */
[----:B------:R-:W-:-:S03]  /*3c40*/  IMAD.MOV.U32 R249, RZ, RZ, R27 ;  /* 0x000000fffff97224 */ /* 0x000fc600078e001b */
[----:B------:R-:W-:Y:S01]  /*3c50*/  MOV R183, R58 ;  /* 0x0000003a00b77202 */ /* 0x000fe20000000f00 */
[----:B------:R-:W-:Y:S01]  /*3c60*/  IMAD.MOV.U32 R182, RZ, RZ, R42 ;  /* 0x000000ffffb67224 */ /* 0x000fe200078e002a */
[----:B------:R-:W-:Y:S01]  /*3c70*/  MOV R58, R78 ;  /* 0x0000004e003a7202 */ /* 0x000fe20000000f00 */
[----:B------:R-:W-:Y:S01]  /*3c80*/  IMAD.MOV.U32 R180, RZ, RZ, R40 ;  /* 0x000000ffffb47224 */ /* 0x000fe200078e0028 */
[----:B------:R-:W-:Y:S01]  /*3c90*/  HMMA.16816.F32 R76, R4, R18, R176 ;  /* 0x00000012044c723c */ /* 0x000fe200000018b0 */
[----:B------:R-:W-:-:S06]  /*3ca0*/  MOV R181, R41 ;  /* 0x0000002900b57202 */ /* 0x000fcc0000000f00 */
[----:B------:R-:W-:Y:S01]  /*3cb0*/  IMAD.MOV.U32 R178, RZ, RZ, R63 ;  /* 0x000000ffffb27224 */ /* 0x000fe200078e003f */
[----:B------:R-:W-:Y:S01]  /*3cc0*/  MOV R176, R61 ;  /* 0x0000003d00b07202 */ /* 0x000fe20000000f00 */
[----:B------:R-:W-:Y:S01]  /*3cd0*/  IMAD.MOV.U32 R177, RZ, RZ, R60 ;  /* 0x000000ffffb17224 */ /* 0x000fe200078e003c */
[----:B------:R-:W-:Y:S01]  /*3ce0*/  HMMA.16816.F32 R40, R4, R16, R164 ;  /* 0x000000100428723c */ /* 0x000fe200000018a4 */
[----:B------:R-:W3:Y:S01]  /*3cf0*/  LDSM.16.MT88.4 R16, [R225+0x4100] ;  /* 0x00410000e110783b */ /* 0x000ee20000004200 */
[----:B------:R-:W-:-:S05]  /*3d00*/  IMAD.MOV.U32 R179, RZ, RZ, R39 ;  /* 0x000000ffffb37224 */ /* 0x000fca00078e0027 */
[----:B------:R-:W-:Y:S01]  /*3d10*/  MOV R164, R74 ;  /* 0x0000004a00a47202 */ /* 0x000fe20000000f00 */
[----:B------:R-:W-:Y:S01]  /*3d20*/  IMAD.MOV.U32 R166, RZ, RZ, R35 ;  /* 0x000000ffffa67224 */ /* 0x000fe200078e0023 */
[----:B------:R-:W-:Y:S01]  /*3d30*/  MOV R165, R44 ;  /* 0x0000002c00a57202 */ /* 0x000fe20000000f00 */
[----:B------:R-:W-:Y:S01]  /*3d40*/  IMAD.MOV.U32 R167, RZ, RZ, R25 ;  /* 0x000000ffffa77224 */ /* 0x000fe200078e0019 */
[C---:B-1----:R-:W-:Y:S08]  /*3d50*/  HMMA.16816.F32 R36, R4.reuse, R20, R124 ;  /* 0x000000140424723c */ /* 0x042ff0000000187c */
[----:B--2---:R-:W-:Y:S07]  /*3d60*/  HMMA.16816.F32 R60, R4, R8, R172 ;  /* 0x00000008043c723c */ /* 0x004fee00000018ac */
[----:B------:R-:W-:-:S02]  /*3d70*/  IMAD.MOV.U32 R175, RZ, RZ, R50 ;  /* 0x000000ffffaf7224 */ /* 0x000fc400078e0032 */
[----:B------:R-:W-:Y:S02]  /*3d80*/  IMAD.MOV.U32 R174, RZ, RZ, R51 ;  /* 0x000000ffffae7224 */ /* 0x000fe400078e0033 */
[----:B------:R-:W-:Y:S01]  /*3d90*/  HMMA.16816.F32 R48, R4, R10, R168 ;  /* 0x0000000a0430723c */ /* 0x000fe200000018a8 */
[----:B------:R-:W1:Y:S01]  /*3da0*/  LDSM.16.MT88.4 R8, [R224+0x4100] ;  /* 0x00410000e008783b */ /* 0x000e620000004200 */
[----:B------:R-:W-:Y:S02]  /*3db0*/  IMAD.MOV.U32 R173, RZ, RZ, R75 ;  /* 0x000000ffffad7224 */ /* 0x000fe400078e004b */
[----:B------:R-:W-:-:S03]  /*3dc0*/  IMAD.MOV.U32 R172, RZ, RZ, R72 ;  /* 0x000000ffffac7224 */ /* 0x000fc600078e0048 */
[----:B------:R-:W-:Y:S01]  /*3dd0*/  MOV R171, R73 ;  /* 0x0000004900ab7202 */ /* 0x000fe20000000f00 */
[----:B------:R-:W-:Y:S01]  /*3de0*/  IMAD.MOV.U32 R170, RZ, RZ, R58 ;  /* 0x000000ffffaa7224 */ /* 0x000fe200078e003a */
[----:B------:R-:W-:Y:S01]  /*3df0*/  HMMA.16816.F32 R72, R4, R22, R160 ;  /* 0x000000160448723c */ /* 0x000fe200000018a0 */
[----:B------:R-:W-:Y:S01]  /*3e00*/  IMAD.MOV.U32 R169, RZ, RZ, R45 ;  /* 0x000000ffffa97224 */ /* 0x000fe200078e002d */
[----:B------:R-:W2:Y:S01]  /*3e10*/  LDSM.16.MT88.4 R20, [R225+0x7100] ;  /* 0x00710000e114783b */ /* 0x000ea20000004200 */
[----:B------:R-:W-:-:S04]  /*3e20*/  IMAD.MOV.U32 R168, RZ, RZ, R46 ;  /* 0x000000ffffa87224 */ /* 0x000fc800078e002e */
[----:B------:R-:W-:Y:S01]  /*3e30*/  IMAD.MOV.U32 R162, RZ, RZ, R56 ;  /* 0x000000ffffa27224 */ /* 0x000fe200078e0038 */
[----:B------:R-:W-:Y:S01]  /*3e40*/  MOV R161, R57 ;  /* 0x0000003900a17202 */ /* 0x000fe20000000f00 */
[----:B------:R-:W-:Y:S01]  /*3e50*/  IMAD.MOV.U32 R160, RZ, RZ, R59 ;  /* 0x000000ffffa07224 */ /* 0x000fe200078e003b */
[----:B---3--:R-:W-:Y:S01]  /*3e60*/  HMMA.16816.F32 R80, R4, R18, R148 ;  /* 0x000000120450723c */ /* 0x008fe20000001894 */
[----:B------:R-:W-:-:S07]  /*3e70*/  IMAD.MOV.U32 R163, RZ, RZ, R32 ;  /* 0x000000ffffa37224 */ /* 0x000fce00078e0020 */
[C---:B-1----:R-:W-:Y:S07]  /*3e80*/  HMMA.16816.F32 R56, R4.reuse, R8, R144 ;  /* 0x000000080438723c */ /* 0x042fee0000001890 */
[----:B------:R-:W-:Y:S01]  /*3e90*/  MOV R147, R33 ;  /* 0x0000002100937202 */ /* 0x000fe20000000f00 */
[----:B------:R-:W-:Y:S01]  /*3ea0*/  HMMA.16816.F32 R44, R4, R10, R136 ;  /* 0x0000000a042c723c */ /* 0x000fe20000001888 */
[----:B------:R-:W1:Y:S01]  /*3eb0*/  LDSM.16.MT88.4 R8, [R228+0x4100] ;  /* 0x00410000e408783b */ /* 0x000e620000004200 */
[----:B------:R-:W-:-:S02]  /*3ec0*/  MOV R146, R24 ;  /* 0x0000001800927202 */ /* 0x000fc40000000f00 */
[----:B------:R-:W-:Y:S01]  /*3ed0*/  MOV R145, R147 ;  /* 0x0000009300917202 */ /* 0x000fe20000000f00 */
[----:B------:R-:W3:Y:S01]  /*3ee0*/  LDSM.16.MT88.4 R24, [R227+0x4100] ;  /* 0x00410000e318783b */ /* 0x000ee20000004200 */
[----:B------:R-:W-:Y:S01]  /*3ef0*/  IMAD.MOV.U32 R147, RZ, RZ, R161 ;  /* 0x000000ffff937224 */ /* 0x000fe200078e00a1 */
[----:B------:R-:W-:Y:S01]  /*3f00*/  MOV R161, R162 ;  /* 0x000000a200a17202 */ /* 0x000fe20000000f00 */
[C---:B------:R-:W-:Y:S01]  /*3f10*/  HMMA.16816.F32 R32, R4.reuse, R16, R92 ;  /* 0x000000100420723c */ /* 0x040fe2000000185c */
[----:B------:R-:W-:Y:S01]  /*3f20*/  IMAD.MOV.U32 R162, RZ, RZ, R163 ;  /* 0x000000ffffa27224 */ /* 0x000fe200078e00a3 */
[----:B------:R-:W4:Y:S01]  /*3f30*/  LDSM.16.MT88.4 R16, [R228+0x7100] ;  /* 0x00710000e410783b */ /* 0x000f220000004200 */
[----:B------:R-:W-:Y:S01]  /*3f40*/  IMAD.MOV.U32 R163, RZ, RZ, R171 ;  /* 0x000000ffffa37224 */ /* 0x000fe200078e00ab */
[----:B------:R-:W-:Y:S01]  /*3f50*/  MOV R171, R172 ;  /* 0x000000ac00ab7202 */ /* 0x000fe20000000f00 */
[----:B------:R-:W-:Y:S02]  /*3f60*/  IMAD.MOV.U32 R172, RZ, RZ, R173 ;  /* 0x000000ffffac7224 */ /* 0x000fe400078e00ad */
        /* <DEDUP_REMOVED lines=14> */
[----:B------:R-:W-:Y:S01]  /*4050*/  MOV R148, R251 ;  /* 0x000000fb00947202 */ /* 0x000fe20000000f00 */
[----:B------:R2:W-:Y:S01]  /*4060*/  MUFU.EX2 R159, R0 ;  /* 0x00000000009f7308 */ /* 0x0005e20000000800 */
[----:B------:R-:W-:Y:S01]  /*4070*/  IMAD.MOV.U32 R144, RZ, RZ, R146 ;  /* 0x000000ffff907224 */ /* 0x000fe200078e0092 */
[----:B------:R-:W-:Y:S01]  /*4080*/  LDSM.16.MT88.4 R20, [R227+0x1900] ;  /* 0x00190000e314783b */ /* 0x000fe20000004200 */
[----:B------:R-:W-:-:S02]  /*4090*/  IMAD.MOV.U32 R146, RZ, RZ, R160 ;  /* 0x000000ffff927224 */ /* 0x000fc400078e00a0 */
[----:B------:R-:W-:Y:S02]  /*40a0*/  IMAD.MOV.U32 R139, RZ, RZ, R145 ;  /* 0x000000ffff8b7224 */ /* 0x000fe400078e0091 */
[----:B------:R-:W-:Y:S01]  /*40b0*/  IMAD.MOV.U32 R145, RZ, RZ, R147 ;  /* 0x000000ffff917224 */ /* 0x000fe200078e0093 */
[----:B------:R-:W-:Y:S01]  /*40c0*/  MOV R147, R162 ;  /* 0x000000a200937202 */ /* 0x000fe20000000f00 */
[----:B------:R-:W-:Y:S01]  /*40d0*/  IMAD.MOV.U32 R162, RZ, RZ, R168 ;  /* 0x000000ffffa27224 */ /* 0x000fe200078e00a8 */
[----:B-1----:R-:W-:Y:S01]  /*40e0*/  HMMA.16816.F32 R88, R4, R8, R140 ;  /* 0x000000080458723c */ /* 0x002fe2000000188c */
[----:B------:R-:W-:Y:S02]  /*40f0*/  IMAD.MOV.U32 R168, RZ, RZ, R165 ;  /* 0x000000ffffa87224 */ /* 0x000fe400078e00a5 */
[----:B--2---:R-:W-:-:S05]  /*4100*/  FFMA.FTZ R0, R252, c[0x0][0x2d0], -R12 ;  /* 0x0000b400fc007a23 */ /* 0x004fca000001080c */
[C---:B------:R-:W-:Y:S01]  /*4110*/  HMMA.16816.F32 R92, R4.reuse, R10, R128 ;  /* 0x0000000a045c723c */ /* 0x040fe20000001880 */
[----:B------:R-:W1:Y:S07]  /*4120*/  LDSM.16.MT88.4 R8, [R224+0x7100] ;  /* 0x00710000e008783b */ /* 0x000e6e0000004200 */
[C---:B---3--:R-:W-:Y:S08]  /*4130*/  HMMA.16816.F32 R128, R4.reuse, R26, R120 ;  /* 0x0000001a0480723c */ /* 0x048ff00000001878 */
[C---:B------:R-:W-:Y:S01]  /*4140*/  HMMA.16816.F32 R96, R4.reuse, R24, R96 ;  /* 0x000000180460723c */ /* 0x040fe20000001860 */
[----:B------:R2:W3:Y:S07]  /*4150*/  MUFU.EX2 R24, R0 ;  /* 0x0000000000187308 */ /* 0x0004ee0000000800 */
[----:B----4-:R-:W-:Y:S01]  /*4160*/  HMMA.16816.F32 R108, R4, R18, R84 ;  /* 0x00000012046c723c */ /* 0x010fe20000001854 */
[----:B--2---:R-:W-:-:S04]  /*4170*/  FFMA.FTZ R0, R134, c[0x0][0x2d0], -R12 ;  /* 0x0000b40086007a23 */ /* 0x004fc8000001080c */
[----:B------:R2:W-:Y:S03]  /*4180*/  MUFU.EX2 R160, R0 ;  /* 0x0000000000a07308 */ /* 0x0005e60000000800 */
[C---:B-1----:R-:W-:Y:S08]  /*4190*/  HMMA.16816.F32 R120, R4.reuse, R8, R116 ;  /* 0x000000080478723c */ /* 0x042ff00000001874 */
[----:B------:R-:W-:Y:S01]  /*41a0*/  HMMA.16816.F32 R112, R4, R10, R112 ;  /* 0x0000000a0470723c */ /* 0x000fe20000001870 */
[----:B------:R-:W1:Y:S01]  /*41b0*/  LDSM.16.MT88.4 R8, [R227+0x7100] ;  /* 0x00710000e308783b */ /* 0x000e620000004200 */
[----:B--2---:R-:W-:-:S04]  /*41c0*/  FFMA.FTZ R0, R133, c[0x0][0x2d0], -R12 ;  /* 0x0000b40085007a23 */ /* 0x004fc8000001080c */
[----:B------:R2:W4:Y:S02]  /*41d0*/  MUFU.EX2 R25, R0 ;  /* 0x0000000000197308 */ /* 0x0005240000000800 */
[----:B------:R-:W-:Y:S01]  /*41e0*/  HMMA.16816.F32 R116, R4, R16, R100 ;  /* 0x000000100474723c */ /* 0x000fe20000001864 */
[----:B------:R-:W-:Y:S01]  /*41f0*/  IMAD.MOV.U32 R150, RZ, RZ, R180 ;  /* 0x000000ffff967224 */ /* 0x000fe200078e00b4 */
[----:B------:R-:W-:Y:S01]  /*4200*/  MOV R143, R181 ;  /* 0x000000b5008f7202 */ /* 0x000fe20000000f00 */
[----:B------:R-:W-:Y:S01]  /*4210*/  IMAD.MOV.U32 R149, RZ, RZ, R249 ;  /* 0x000000ffff957224 */ /* 0x000fe200078e00f9 */
[----:B------:R-:W-:Y:S01]  /*4220*/  MOV R142, R172 ;  /* 0x000000ac008e7202 */ /* 0x000fe20000000f00 */
[----:B------:R-:W-:Y:S01]  /*4230*/  IMAD.MOV.U32 R151, RZ, RZ, R179 ;  /* 0x000000ffff977224 */ /* 0x000fe200078e00b3 */
[----:B------:R-:W-:Y:S01]  /*4240*/  LDSM.16.MT88.4 R16, [R225+0x1900] ;  /* 0x00190000e110783b */ /* 0x000fe20000004200 */
[----:B--2---:R-:W-:Y:S01]  /*4250*/  FFMA.FTZ R0, R144, c[0x0][0x2d0], -R2 ;  /* 0x0000b40090007a23 */ /* 0x004fe20000010802 */
[----:B------:R-:W-:Y:S01]  /*4260*/  MOV R144, R146 ;  /* 0x0000009200907202 */ /* 0x000fe20000000f00 */
[----:B------:R-:W-:-:S02]  /*4270*/  IMAD.MOV.U32 R146, RZ, RZ, R161 ;  /* 0x000000ffff927224 */ /* 0x000fc400078e00a1 */
[----:B------:R2:W-:Y:S01]  /*4280*/  MUFU.EX2 R165, R0 ;  /* 0x0000000000a57308 */ /* 0x0005e20000000800 */
[----:B------:R-:W-:Y:S01]  /*4290*/  IMAD.MOV.U32 R161, RZ, RZ, R163 ;  /* 0x000000ffffa17224 */ /* 0x000fe200078e00a3 */
[----:B------:R-:W-:Y:S01]  /*42a0*/  MOV R163, R169 ;  /* 0x000000a900a37202 */ /* 0x000fe20000000f00 */
[----:B------:R-:W-:Y:S01]  /*42b0*/  IMAD.MOV.U32 R169, RZ, RZ, R166 ;  /* 0x000000ffffa97224 */ /* 0x000fe200078e00a6 */
[----:B------:R-:W-:Y:S01]  /*42c0*/  MOV R166, R185 ;  /* 0x000000b900a67202 */ /* 0x000fe20000000f00 */
[C---:B-1----:R-:W-:Y:S08]  /*42d0*/  HMMA.16816.F32 R100, R4.reuse, R8, R68 ;  /* 0x000000080464723c */ /* 0x042ff00000001844 */
[----:B------:R-:W-:Y:S01]  /*42e0*/  HMMA.16816.F32 R28, R4, R10, R28 ;  /* 0x0000000a041c723c */ /* 0x000fe2000000181c */
[----:B--2---:R-:W-:Y:S01]  /*42f0*/  FFMA.FTZ R0, R139, c[0x0][0x2d0], -R2 ;  /* 0x0000b4008b007a23 */ /* 0x004fe20000010802 */
[----:B------:R-:W1:Y:S01]  /*4300*/  LDSM.16.MT88.4 R8, [R224+0x1900] ;  /* 0x00190000e008783b */ /* 0x000e620000004200 */
[----:B------:R-:W-:-:S02]  /*4310*/  IMAD.MOV.U32 R139, RZ, RZ, R144 ;  /* 0x000000ffff8b7224 */ /* 0x000fc400078e0090 */
[----:B------:R-:W-:Y:S01]  /*4320*/  IMAD.MOV.U32 R144, RZ, RZ, R145 ;  /* 0x000000ffff907224 */ /* 0x000fe200078e0091 */
[----:B------:R-:W-:Y:S01]  /*4330*/  MOV R145, R146 ;  /* 0x0000009200917202 */ /* 0x000fe20000000f00 */
[----:B------:R-:W-:Y:S01]  /*4340*/  IMAD.MOV.U32 R146, RZ, RZ, R147 ;  /* 0x000000ffff927224 */ /* 0x000fe200078e0093 */
[----:B------:R2:W5:Y:S01]  /*4350*/  LDL.LU R185, [R1+0x88] ;  /* 0x0000880001b97983 */ /* 0x0005620000300800 */
[----:B------:R-:W-:Y:S01]  /*4360*/  IMAD.MOV.U32 R147, RZ, RZ, R161 ;  /* 0x000000ffff937224 */ /* 0x000fe200078e00a1 */
[----:B------:R-:W-:Y:S01]  /*4370*/  MOV R161, R162 ;  /* 0x000000a200a17202 */ /* 0x000fe20000000f00 */
[----:B------:R-:W-:Y:S01]  /*4380*/  IMAD.MOV.U32 R162, RZ, RZ, R163 ;  /* 0x000000ffffa27224 */ /* 0x000fe200078e00a3 */
[----:B---3--:R-:W-:Y:S01]  /*4390*/  F2FP.PACK_AB R4, R24, R159 ;  /* 0x0000009f1804723e */ /* 0x008fe200000000ff */
[----:B------:R-:W-:Y:S01]  /*43a0*/  IMAD.MOV.U32 R163, RZ, RZ, R168 ;  /* 0x000000ffffa37224 */ /* 0x000fe200078e00a8 */
[----:B------:R-:W-:Y:S01]  /*43b0*/  MOV R168, R169 ;  /* 0x000000a900a87202 */ /* 0x000fe20000000f00 */
[----:B------:R-:W-:Y:S01]  /*43c0*/  IMAD.MOV.U32 R169, RZ, RZ, R166 ;  /* 0x000000ffffa97224 */ /* 0x000fe200078e00a6 */
[----:B----4-:R-:W-:Y:S01]  /*43d0*/  F2FP.PACK_AB R6, R25, R160 ;  /* 0x000000a01906723e */ /* 0x010fe200000000ff */
[----:B------:R-:W-:-:S02]  /*43e0*/  IMAD.MOV.U32 R166, RZ, RZ, R167 ;  /* 0x000000ffffa67224 */ /* 0x000fc400078e00a7 */
[----:B------:R3:W4:Y:S01]  /*43f0*/  MUFU.EX2 R167, R0 ;  /* 0x0000000000a77308 */ /* 0x0007220000000800 */
[----:B------:R-:W-:Y:S01]  /*4400*/  IMAD.MOV.U32 R180, RZ, RZ, R182 ;  /* 0x000000ffffb47224 */ /* 0x000fe200078e00b6 */
[----:B------:R-:W-:Y:S01]  /*4410*/  MOV R182, R248 ;  /* 0x000000f800b67202 */ /* 0x000fe20000000f00 */
[----:B------:R-:W-:Y:S02]  /*4420*/  IMAD.MOV.U32 R181, RZ, RZ, R183 ;  /* 0x000000ffffb57224 */ /* 0x000fe400078e00b7 */
[----:B------:R-:W-:Y:S02]  /*4430*/  IMAD.MOV.U32 R183, RZ, RZ, R250 ;  /* 0x000000ffffb77224 */ /* 0x000fe400078e00fa */
[----:B---3--:R-:W-:Y:S01]  /*4440*/  FFMA.FTZ R0, R139, c[0x0][0x2d0], -R2 ;  /* 0x0000b4008b007a23 */ /* 0x008fe20000010802 */
[----:B------:R-:W-:Y:S01]  /*4450*/  MOV R139, R144 ;  /* 0x00000090008b7202 */ /* 0x000fe20000000f00 */
[----:B------:R-:W-:Y:S01]  /*4460*/  IMAD.MOV.U32 R144, RZ, RZ, R145 ;  /* 0x000000ffff907224 */ /* 0x000fe200078e0091 */
[----:B----4-:R-:W-:Y:S01]  /*4470*/  F2FP.PACK_AB R5, R167, R165 ;  /* 0x000000a5a705723e */ /* 0x010fe200000000ff */
        /* <DEDUP_REMOVED lines=11> */
[----:B------:R-:W-:Y:S01]  /*4530*/  IMAD.MOV.U32 R71, RZ, RZ, R144 ;  /* 0x000000ffff477224 */ /* 0x000fe200078e0090 */
[----:B------:R-:W-:Y:S01]  /*4540*/  MOV R145, R169 ;  /* 0x000000a900917202 */ /* 0x000fe20000000f00 */
[----:B------:R-:W-:Y:S01]  /*4550*/  IMAD.MOV.U32 R68, RZ, RZ, R147 ;  /* 0x000000ffff447224 */ /* 0x000fe200078e0093 */
[----:B------:R-:W-:Y:S01]  /*4560*/  MOV R140, R162 ;  /* 0x000000a2008c7202 */ /* 0x000fe20000000f00 */
[----:B------:R-:W-:Y:S01]  /*4570*/  IMAD.MOV.U32 R146, RZ, RZ, R168 ;  /* 0x000000ffff927224 */ /* 0x000fe200078e00a8 */
[----:B------:R-:W-:Y:S01]  /*4580*/  MOV R162, R175 ;  /* 0x000000af00a27202 */ /* 0x000fe20000000f00 */
[----:B------:R-:W-:-:S02]  /*4590*/  IMAD.MOV.U32 R147, RZ, RZ, R163 ;  /* 0x000000ffff937224 */ /* 0x000fc400078e00a3 */
[----:B------:R-:W-:Y:S02]  /*45a0*/  IMAD.MOV.U32 R144, RZ, RZ, R170 ;  /* 0x000000ffff907224 */ /* 0x000fe400078e00aa */
[----:B------:R-:W-:Y:S02]  /*45b0*/  IMAD.MOV.U32 R141, RZ, RZ, R161 ;  /* 0x000000ffff8d7224 */ /* 0x000fe400078e00a1 */
[----:B------:R-:W-:Y:S02]  /*45c0*/  IMAD.MOV.U32 R161, RZ, RZ, R173 ;  /* 0x000000ffffa17224 */ /* 0x000fe400078e00ad */
[----:B------:R-:W-:Y:S02]  /*45d0*/  IMAD.MOV.U32 R163, RZ, RZ, R174 ;  /* 0x000000ffffa37224 */ /* 0x000fe400078e00ae */
[----:B---3--:R-:W-:Y:S01]  /*45e0*/  FFMA.FTZ R0, R139, c[0x0][0x2d0], -R2 ;  /* 0x0000b4008b007a23 */ /* 0x008fe20000010802 */
[----:B------:R-:W-:-:S03]  /*45f0*/  MOV R134, R161 ;  /* 0x000000a100867202 */ /* 0x000fc60000000f00 */
[----:B------:R-:W3:Y:S02]  /*4600*/  MUFU.EX2 R252, R0 ;  /* 0x0000000000fc7308 */ /* 0x000ee40000000800 */
[----:B---3--:R-:W-:Y:S01]  /*4610*/  F2FP.PACK_AB R7, R252, R166 ;  /* 0x000000a6fc07723e */ /* 0x008fe200000000ff */
[----:B------:R-:W-:-:S04]  /*4620*/  IMAD.MOV.U32 R0, RZ, RZ, R142 ;  /* 0x000000ffff007224 */ /* 0x000fc800078e008e */
[----:B------:R-:W-:Y:S02]  /*4630*/  FFMA.FTZ R0, R0, c[0x0][0x2d0], -R12 ;  /* 0x0000b40000007a23 */ /* 0x000fe4000001080c */
[C---:B-1----:R-:W-:Y:S07]  /*4640*/  HMMA.16816.F32 R136, R4.reuse, R8, R64 ;  /* 0x000000080488723c */ /* 0x042fee0000001840 */
[----:B------:R-:W-:Y:S01]  /*4650*/  IMAD.MOV.U32 R67, RZ, RZ, R171 ;  /* 0x000000ffff437224 */ /* 0x000fe200078e00ab */
[----:B------:R-:W-:Y:S01]  /*4660*/  HMMA.16816.F32 R248, R4, R10, R52 ;  /* 0x0000000a04f8723c */ /* 0x000fe20000001834 */
[----:B------:R-:W1:Y:S01]  /*4670*/  LDSM.16.MT88.4 R8, [R228+0x1900] ;  /* 0x00190000e408783b */ /* 0x000e620000004200 */
[----:B------:R-:W-:Y:S01]  /*4680*/  MOV R64, R178 ;  /* 0x000000b200407202 */ /* 0x000fe20000000f00 */
[----:B------:R-:W-:-:S02]  /*4690*/  IMAD.MOV.U32 R66, RZ, RZ, R176 ;  /* 0x000000ffff427224 */ /* 0x000fc400078e00b0 */
[----:B------:R-:W-:-:S03]  /*46a0*/  IMAD.MOV.U32 R65, RZ, RZ, R177 ;  /* 0x000000ffff417224 */ /* 0x000fc600078e00b1 */
[C---:B------:R-:W-:Y:S08]  /*46b0*/  HMMA.16816.F32 R172, R4.reuse, R18, R76 ;  /* 0x0000001204ac723c */ /* 0x040ff0000000184c */
[C---:B------:R-:W-:Y:S01]  /*46c0*/  HMMA.16816.F32 R176, R4.reuse, R16, R40 ;  /* 0x0000001004b0723c */ /* 0x040fe20000001828 */
[----:B------:R-:W3:Y:S07]  /*46d0*/  LDSM.16.MT88.4 R16, [R225+0x4900] ;  /* 0x00490000e110783b */ /* 0x000eee0000004200 */
[----:B-1----:R-:W-:Y:S07]  /*46e0*/  HMMA.16816.F32 R168, R4, R8, R60 ;  /* 0x0000000804a8723c */ /* 0x002fee000000183c */
[----:B------:R-:W-:Y:S01]  /*46f0*/  IMAD.MOV.U32 R63, RZ, RZ, R144 ;  /* 0x000000ffff3f7224 */ /* 0x000fe200078e0090 */
[----:B------:R-:W-:Y:S01]  /*4700*/  MOV R61, R146 ;  /* 0x00000092003d7202 */ /* 0x000fe20000000f00 */
[----:B------:R-:W-:-:S02]  /*4710*/  IMAD.MOV.U32 R62, RZ, RZ, R145 ;  /* 0x000000ffff3e7224 */ /* 0x000fc400078e0091 */
[----:B------:R-:W-:Y:S02]  /*4720*/  IMAD.MOV.U32 R60, RZ, RZ, R147 ;  /* 0x000000ffff3c7224 */ /* 0x000fe400078e0093 */
[C---:B------:R-:W-:Y:S07]  /*4730*/  HMMA.16816.F32 R144, R4.reuse, R10, R48 ;  /* 0x0000000a0490723c */ /* 0x040fee0000001830 */
[----:B------:R-:W-:Y:S01]  /*4740*/  MOV R49, R24 ;  /* 0x0000001800317202 */ /* 0x000fe20000000f00 */
[----:B------:R-:W-:Y:S01]  /*4750*/  HMMA.16816.F32 R8, R4, R20, R36 ;  /* 0x000000140408723c */ /* 0x000fe20000001824 */
[----:B------:R-:W-:Y:S01]  /*4760*/  IMAD.MOV.U32 R48, RZ, RZ, R162 ;  /* 0x000000ffff307224 */ /* 0x000fe200078e00a2 */
[----:B------:R-:W-:Y:S01]  /*4770*/  MOV R51, R140 ;  /* 0x0000008c00337202 */ /* 0x000fe20000000f00 */
[----:B------:R-:W-:-:S04]  /*4780*/  IMAD.MOV.U32 R50, RZ, RZ, R141 ;  /* 0x000000ffff327224 */ /* 0x000fc800078e008d */
[----:B------:R-:W-:Y:S01]  /*4790*/  IMAD.MOV.U32 R21, RZ, RZ, R180 ;  /* 0x000000ffff157224 */ /* 0x000fe200078e00b4 */
[----:B------:R-:W-:Y:S01]  /*47a0*/  MOV R36, R181 ;  /* 0x000000b500247202 */ /* 0x000fe20000000f00 */
[----:B------:R-:W-:Y:S01]  /*47b0*/  IMAD.MOV.U32 R37, RZ, RZ, R182 ;  /* 0x000000ffff257224 */ /* 0x000fe200078e00b6 */
[----:B------:R-:W-:Y:S01]  /*47c0*/  MOV R20, R143 ;  /* 0x0000008f00147202 */ /* 0x000fe20000000f00 */
[----:B------:R-:W-:Y:S01]  /*47d0*/  IMAD.MOV.U32 R39, RZ, RZ, R183 ;  /* 0x000000ffff277224 */ /* 0x000fe200078e00b7 */
[----:B------:R-:W-:Y:S01]  /*47e0*/  MOV R38, R25 ;  /* 0x0000001900267202 */ /* 0x000fe20000000f00 */
[C---:B------:R-:W-:Y:S07]  /*47f0*/  HMMA.16816.F32 R180, R4.reuse, R22, R72 ;  /* 0x0000001604b4723c */ /* 0x040fee0000001848 */
        /* <DEDUP_REMOVED lines=9> */
[----:B------:R-:W1:Y:S01]  /*4890*/  LDSM.16.MT88.4 R8, [R224+0x4900] ;  /* 0x00490000e008783b */ /* 0x000e620000004200 */
[----:B------:R-:W-:Y:S01]  /*48a0*/  MOV R23, R24 ;  /* 0x0000001800177202 */ /* 0x000fe20000000f00 */
[C---:B---3--:R-:W-:Y:S01]  /*48b0*/  HMMA.16816.F32 R40, R4.reuse, R18, R80 ;  /* 0x000000120428723c */ /* 0x048fe20000001850 */
[----:B------:R-:W-:Y:S01]  /*48c0*/  MOV R73, R20 ;  /* 0x0000001400497202 */ /* 0x000fe20000000f00 */
[----:B------:R-:W-:Y:S01]  /*48d0*/  LDSM.16.MT88.4 R24, [R227+0x4900] ;  /* 0x00490000e318783b */ /* 0x000fe20000004200 */
        /* <DEDUP_REMOVED lines=8> */
[C---:B------:R-:W-:Y:S01]  /*4960*/  HMMA.16816.F32 R52, R4.reuse, R16, R32 ;  /* 0x000000100434723c */ /* 0x040fe20000001820 */
[----:B------:R-:W-:Y:S07]  /*4970*/  LDSM.16.MT88.4 R16, [R228+0x7900] ;  /* 0x00790000e410783b */ /* 0x000fee0000004200 */
[C---:B-1----:R-:W-:Y:S07]  /*4980*/  HMMA.16816.F32 R148, R4.reuse, R8, R56 ;  /* 0x000000080494723c */ /* 0x042fee0000001838 */
[----:B------:R-:W-:Y:S01]  /*4990*/  MOV R59, R72 ;  /* 0x00000048003b7202 */ /* 0x000fe20000000f00 */
        /* <DEDUP_REMOVED lines=12> */
[----:B------:R-:W-:Y:S02]  /*4a60*/  MOV R36, R37 ;  /* 0x0000002500247202 */ /* 0x000fe40000000f00 */
[----:B------:R-:W-:Y:S02]  /*4a70*/  MOV R37, R39 ;  /* 0x0000002700257202 */ /* 0x000fe40000000f00 */
[----:B------:R-:W-:Y:S01]  /*4a80*/  MOV R58, R73 ;  /* 0x00000049003a7202 */ /* 0x000fe20000000f00 */
[----:B------:R-:W-:Y:S01]  /*4a90*/  IMAD.MOV.U32 R73, RZ, RZ, R20 ;  /* 0x000000ffff497224 */ /* 0x000fe200078e0014 */
[C---:B-1----:R-:W-:Y:S07]  /*4aa0*/  HMMA.16816.F32 R84, R4.reuse, R8, R88 ;  /* 0x000000080454723c */ /* 0x042fee0000001858 */
[----:B------:R-:W-:Y:S01]  /*4ab0*/  IMAD.MOV.U32 R88, RZ, RZ, R48 ;  /* 0x000000ffff587224 */ /* 0x000fe200078e0030 */
[----:B------:R-:W-:Y:S01]  /*4ac0*/  HMMA.16816.F32 R76, R4, R10, R92 ;  /* 0x0000000a044c723c */ /* 0x000fe2000000185c */
[----:B------:R-:W1:Y:S01]  /*4ad0*/  LDSM.16.MT88.4 R8, [R224+0x7900] ;  /* 0x00790000e008783b */ /* 0x000e620000004200 */
[----:B------:R-:W-:Y:S01]  /*4ae0*/  MOV R91, R49 ;  /* 0x00000031005b7202 */ /* 0x000fe20000000f00 */
[----:B------:R-:W-:Y:S01]  /*4af0*/  IMAD.MOV.U32 R90, RZ, RZ, R75 ;  /* 0x000000ffff5a7224 */ /* 0x000fe200078e004b */
[----:B------:R-:W-:-:S03]  /*4b00*/  MOV R89, R36 ;  /* 0x0000002400597202 */ /* 0x000fc60000000f00 */
        /* <DEDUP_REMOVED lines=12> */
[----:B------:R-:W-:Y:S01]  /*4bd0*/  HMMA.16816.F32 R68, R4, R24, R96 ;  /* 0x000000180444723c */ /* 0x000fe20000001860 */
[----:B------:R-:W-:-:S06]  /*4be0*/  IMAD.MOV.U32 R94, RZ, RZ, R73 ;  /* 0x000000ffff5e7224 */ /* 0x000fcc00078e0049 */
[----:B------:R-:W-:Y:S01]  /*4bf0*/  IMAD.MOV.U32 R96, RZ, RZ, R38 ;  /* 0x000000ffff607224 */ /* 0x000fe200078e0026 */
[----:B------:R-:W-:Y:S01]  /*4c00*/  MOV R24, R63 ;  /* 0x0000003f00187202 */ /* 0x000fe20000000f00 */
[----:B------:R-:W-:Y:S01]  /*4c10*/  IMAD.MOV.U32 R38, RZ, RZ, R60 ;  /* 0x000000ffff267224 */ /* 0x000fe200078e003c */
[----:B------:R-:W-:Y:S01]  /*4c20*/  MOV R97, R59 ;  /* 0x0000003b00617202 */ /* 0x000fe20000000f00 */
[----:B------:R-:W-:Y:S01]  /*4c30*/  IMAD.MOV.U32 R25, RZ, RZ, R62 ;  /* 0x000000ffff197224 */ /* 0x000fe200078e003e */
[----:B------:R-:W-:Y:S01]  /*4c40*/  MOV R98, R72 ;  /* 0x0000004800627202 */ /* 0x000fe20000000f00 */
[C---:B------:R-:W-:Y:S01]  /*4c50*/  HMMA.16816.F32 R60, R4.reuse, R26, R128 ;  /* 0x0000001a043c723c */ /* 0x040fe20000001880 */
[----:B------:R-:W-:Y:S01]  /*4c60*/  IMAD.MOV.U32 R59, RZ, RZ, R74 ;  /* 0x000000ffff3b7224 */ /* 0x000fe200078e004a */
[----:B------:R-:W-:Y:S02]  /*4c70*/  MOV R74, R21 ;  /* 0x00000015004a7202 */ /* 0x000fe40000000f00 */
[----:B------:R-:W3:Y:S01]  /*4c80*/  LDSM.16.MT88.4 R20, [R225+0x7900] ;  /* 0x00790000e114783b */ /* 0x000ee20000004200 */
[----:B------:R-:W-:Y:S01]  /*4c90*/  IMAD.MOV.U32 R99, RZ, RZ, R59 ;  /* 0x000000ffff637224 */ /* 0x000fe200078e003b */
[----:B------:R-:W-:Y:S01]  /*4ca0*/  MOV R95, R74 ;  /* 0x0000004a005f7202 */ /* 0x000fe20000000f00 */
[----:B------:R-:W-:Y:S01]  /*4cb0*/  IMAD.MOV.U32 R26, RZ, RZ, R50 ;  /* 0x000000ffff1a7224 */ /* 0x000fe200078e0032 */
[----:B------:R-:W-:Y:S01]  /*4cc0*/  MOV R27, R51 ;  /* 0x00000033001b7202 */ /* 0x000fe20000000f00 */
[----:B------:R-:W-:Y:S01]  /*4cd0*/  IMAD.MOV.U32 R129, RZ, RZ, R57 ;  /* 0x000000ffff817224 */ /* 0x000fe200078e0039 */
[----:B-1----:R-:W-:Y:S01]  /*4ce0*/  HMMA.16816.F32 R48, R4, R8, R120 ;  /* 0x000000080430723c */ /* 0x002fe20000001878 */
[----:B------:R-:W-:Y:S01]  /*4cf0*/  MOV R128, R58 ;  /* 0x0000003a00807202 */ /* 0x000fe20000000f00 */
[----:B------:R-:W-:Y:S01]  /*4d00*/  IMAD.MOV.U32 R131, RZ, RZ, R47 ;  /* 0x000000ffff837224 */ /* 0x000fe200078e002f */
[----:B------:R-:W-:-:S04]  /*4d10*/  MOV R130, R56 ;  /* 0x0000003800827202 */ /* 0x000fc80000000f00 */
[----:B------:R-:W-:Y:S01]  /*4d20*/  IMAD.MOV.U32 R120, RZ, RZ, R37 ;  /* 0x000000ffff787224 */ /* 0x000fe200078e0025 */
[----:B------:R-:W-:Y:S01]  /*4d30*/  MOV R121, R38 ;  /* 0x0000002600797202 */ /* 0x000fe20000000f00 */
[----:B------:R-:W-:Y:S01]  /*4d40*/  IMAD.MOV.U32 R122, RZ, RZ, R39 ;  /* 0x000000ffff7a7224 */ /* 0x000fe200078e0027 */
[----:B------:R-:W-:Y:S01]  /*4d50*/  MOV R123, R64 ;  /* 0x00000040007b7202 */ /* 0x000fe20000000f00 */
[C---:B------:R-:W-:Y:S01]  /*4d60*/  HMMA.16816.F32 R36, R4.reuse, R10, R112 ;  /* 0x0000000a0424723c */ /* 0x040fe20000001870 */
[----:B------:R-:W1:Y:S06]  /*4d70*/  LDSM.16.MT88.4 R8, [R227+0x7900] ;  /* 0x00790000e308783b */ /* 0x000e6c0000004200 */
[----:B------:R-:W-:Y:S01]  /*4d80*/  IMAD.MOV.U32 R113, RZ, RZ, R65 ;  /* 0x000000ffff717224 */ /* 0x000fe200078e0041 */
[----:B------:R-:W-:Y:S01]  /*4d90*/  MOV R114, R66 ;  /* 0x0000004200727202 */ /* 0x000fe20000000f00 */
[----:B------:R-:W-:Y:S01]  /*4da0*/  IMAD.MOV.U32 R115, RZ, RZ, R67 ;  /* 0x000000ffff737224 */ /* 0x000fe200078e0043 */
[C---:B------:R-:W-:Y:S02]  /*4db0*/  HMMA.16816.F32 R56, R4.reuse, R18, R108 ;  /* 0x000000120438723c */ /* 0x040fe4000000186c */
        /* <DEDUP_REMOVED lines=19> */
[C---:B---3--:R-:W-:Y:S01]  /*4ef0*/  HMMA.16816.F32 R80, R4.reuse, R20, R104 ;  /* 0x000000140450723c */ /* 0x048fe20000001868 */
[----:B------:R3:W-:Y:S07]  /*4f00*/  MUFU.EX2 R133, R0 ;  /* 0x0000000000857308 */ /* 0x0007ee0000000800 */
[C---:B------:R-:W-:Y:S01]  /*4f10*/  HMMA.16816.F32 R72, R4.reuse, R22, R124 ;  /* 0x000000160448723c */ /* 0x040fe2000000187c */
[----:B------:R-:W4:Y:S07]  /*4f20*/  LDSM.16.MT88.4 R20, [R224+0x2100] ;  /* 0x00210000e014783b */ /* 0x000f2e0000004200 */
[----:B-1----:R-:W-:Y:S01]  /*4f30*/  HMMA.16816.F32 R32, R4, R10, R28 ;  /* 0x0000000a0420723c */ /* 0x002fe2000000181c */
[----:B---3--:R-:W-:-:S02]  /*4f40*/  FFMA.FTZ R0, R112, c[0x0][0x2d0], -R12 ;  /* 0x0000b40070007a23 */ /* 0x008fc4000001080c */
        /* <DEDUP_REMOVED lines=21> */
[C---:B------:R-:W-:Y:S01]  /*50a0*/  HMMA.16816.F32 R64, R4.reuse, R16, R116 ;  /* 0x000000100440723c */ /* 0x040fe20000001874 */
[----:B------:R1:W3:Y:S01]  /*50b0*/  MUFU.EX2 R161, R0 ;  /* 0x0000000000a17308 */ /* 0x0002e20000000800 */
[----:B------:R-:W2:Y:S06]  /*50c0*/  LDSM.16.MT88.4 R16, [R225+0x2100] ;  /* 0x00210000e110783b */ /* 0x000eac0000004200 */
[----:B------:R-:W-:Y:S01]  /*50d0*/  HMMA.16816.F32 R44, R4, R8, R100 ;  /* 0x00000008042c723c */ /* 0x000fe20000001864 */
[----:B------:R-:W2:Y:S01]  /*50e0*/  LDSM.16.MT88.4 R8, [R228+0x2100] ;  /* 0x00210000e408783b */ /* 0x000ea20000004200 */
        /* <DEDUP_REMOVED lines=24> */
[----:B------:R1:W-:Y:S01]  /*5270*/  MUFU.EX2 R162, R0 ;  /* 0x0000000000a27308 */ /* 0x0003e20000000800 */
[----:B------:R-:W-:-:S02]  /*5280*/  MOV R113, R115 ;  /* 0x0000007300717202 */ /* 0x000fc40000000f00 */
[----:B------:R-:W-:Y:S01]  /*5290*/  MOV R115, R121 ;  /* 0x0000007900737202 */ /* 0x000fe20000000f00 */
[----:B------:R-:W-:Y:S02]  /*52a0*/  IMAD.MOV.U32 R121, RZ, RZ, R26 ;  /* 0x000000ffff797224 */ /* 0x000fe400078e001a */
[----:B------:R-:W-:Y:S01]  /*52b0*/  IMAD.MOV.U32 R26, RZ, RZ, R128 ;  /* 0x000000ffff1a7224 */ /* 0x000fe200078e0080 */
[----:B------:R-:W-:Y:S01]  /*52c0*/  MOV R128, R129 ;  /* 0x0000008100807202 */ /* 0x000fe20000000f00 */
[----:B------:R-:W-:Y:S01]  /*52d0*/  IMAD.MOV.U32 R129, RZ, RZ, R130 ;  /* 0x000000ffff817224 */ /* 0x000fe200078e0082 */
[----:B------:R-:W-:Y:S02]  /*52e0*/  MOV R130, R131 ;  /* 0x0000008300827202 */ /* 0x000fe40000000f00 */
[----:B------:R-:W-:Y:S02]  /*52f0*/  MOV R131, R25 ;  /* 0x0000001900837202 */ /* 0x000fe40000000f00 */
[----:B------:R-:W-:-:S02]  /*5300*/  MOV R25, R97 ;  /* 0x0000006100197202 */ /* 0x000fc40000000f00 */
[----:B------:R-:W-:Y:S01]  /*5310*/  MOV R97, R99 ;  /* 0x0000006300617202 */ /* 0x000fe20000000f00 */
[----:B-1----:R-:W-:Y:S01]  /*5320*/  FFMA.FTZ R0, R112, c[0x0][0x2d0], -R12 ;  /* 0x0000b40070007a23 */ /* 0x002fe2000001080c */
[----:B------:R-:W-:Y:S01]  /*5330*/  MOV R99, R93 ;  /* 0x0000005d00637202 */ /* 0x000fe20000000f00 */
[----:B------:R-:W-:Y:S01]  /*5340*/  IMAD.MOV.U32 R112, RZ, RZ, R114 ;  /* 0x000000ffff707224 */ /* 0x000fe200078e0072 */
[----:B------:R-:W-:Y:S01]  /*5350*/  MOV R93, R184 ;  /* 0x000000b8005d7202 */ /* 0x000fe20000000f00 */
[----:B------:R-:W-:Y:S01]  /*5360*/  IMAD.MOV.U32 R114, RZ, RZ, R120 ;  /* 0x000000ffff727224 */ /* 0x000fe200078e0078 */
[----:B---3--:R-:W-:Y:S01]  /*5370*/  F2FP.PACK_AB R4, R161, R133 ;  /* 0x00000085a104723e */ /* 0x008fe200000000ff */
[----:B------:R-:W-:Y:S01]  /*5380*/  IMAD.MOV.U32 R120, RZ, RZ, R122 ;  /* 0x000000ffff787224 */ /* 0x000fe200078e007a */
[----:B------:R-:W-:Y:S01]  /*5390*/  MOV R122, R123 ;  /* 0x0000007b007a7202 */ /* 0x000fe20000000f00 */
[----:B------:R-:W-:Y:S01]  /*53a0*/  FFMA.FTZ R29, R135, c[0x0][0x2d0], -R2 ;  /* 0x0000b400871d7a23 */ /* 0x000fe20000010802 */
[----:B------:R-:W-:Y:S01]  /*53b0*/  MOV R123, R27 ;  /* 0x0000001b007b7202 */ /* 0x000fe20000000f00 */
[----:B------:R-:W-:Y:S01]  /*53c0*/  IMAD.MOV.U32 R27, RZ, RZ, R24 ;  /* 0x000000ffff1b7224 */ /* 0x000fe200078e0018 */
[----:B------:R1:W5:Y:S01]  /*53d0*/  LDL.LU R184, [R1+0x84] ;  /* 0x0000840001b87983 */ /* 0x0003620000300800 */
[----:B------:R-:W-:-:S02]  /*53e0*/  IMAD.MOV.U32 R24, RZ, RZ, R96 ;  /* 0x000000ffff187224 */ /* 0x000fc400078e0060 */
[----:B------:R-:W-:Y:S02]  /*53f0*/  IMAD.MOV.U32 R96, RZ, RZ, R98 ;  /* 0x000000ffff607224 */ /* 0x000fe400078e0062 */
[----:B------:R-:W-:Y:S02]  /*5400*/  IMAD.MOV.U32 R98, RZ, RZ, R92 ;  /* 0x000000ffff627224 */ /* 0x000fe400078e005c */
[----:B------:R-:W-:Y:S02]  /*5410*/  IMAD.MOV.U32 R92, RZ, RZ, R164 ;  /* 0x000000ffff5c7224 */ /* 0x000fe400078e00a4 */
[----:B------:R3:W1:Y:S02]  /*5420*/  MUFU.EX2 R164, R0 ;  /* 0x0000000000a47308 */ /* 0x0006640000000800 */
[----:B---3--:R-:W-:Y:S02]  /*5430*/  FFMA.FTZ R0, R107, c[0x0][0x2d0], -R2 ;  /* 0x0000b4006b007a23 */ /* 0x008fe40000010802 */
        /* <DEDUP_REMOVED lines=21> */
[----:B------:R3:W-:Y:S01]  /*5590*/  MUFU.EX2 R31, R0 ;  /* 0x00000000001f7308 */ /* 0x0007e20000000800 */
[----:B------:R-:W-:Y:S02]  /*55a0*/  MOV R27, R25 ;  /* 0x00000019001b7202 */ /* 0x000fe40000000f00 */
[----:B------:R-:W-:Y:S02]  /*55b0*/  MOV R25, R97 ;  /* 0x0000006100197202 */ /* 0x000fe40000000f00 */
[----:B------:R-:W-:Y:S02]  /*55c0*/  MOV R97, R99 ;  /* 0x0000006300617202 */ /* 0x000fe40000000f00 */
[----:B------:R-:W-:-:S02]  /*55d0*/  MOV R99, R93 ;  /* 0x0000005d00637202 */ /* 0x000fc40000000f00 */
[----:B------:R-:W-:Y:S01]  /*55e0*/  MOV R93, R134 ;  /* 0x00000086005d7202 */ /* 0x000fe20000000f00 */
[----:B---3--:R-:W-:Y:S02]  /*55f0*/  FFMA.FTZ R0, R107, c[0x0][0x2d0], -R2 ;  /* 0x0000b4006b007a23 */ /* 0x008fe40000010802 */
[----:B------:R-:W-:Y:S02]  /*5600*/  IMAD.MOV.U32 R107, RZ, RZ, R113 ;  /* 0x000000ffff6b7224 */ /* 0x000fe400078e0071 */
[----:B------:R-:W-:Y:S01]  /*5610*/  IMAD.MOV.U32 R113, RZ, RZ, R115 ;  /* 0x000000ffff717224 */ /* 0x000fe200078e0073 */
[----:B------:R-:W-:Y:S01]  /*5620*/  MOV R115, R26 ;  /* 0x0000001a00737202 */ /* 0x000fe20000000f00 */
[----:B------:R3:W2:Y:S01]  /*5630*/  MUFU.EX2 R134, R0 ;  /* 0x0000000000867308 */ /* 0x0006a20000000800 */
[----:B------:R-:W-:Y:S01]  /*5640*/  MOV R26, R131 ;  /* 0x00000083001a7202 */ /* 0x000fe20000000f00 */
[----:B------:R-:W-:Y:S02]  /*5650*/  IMAD.MOV.U32 R131, RZ, RZ, R24 ;  /* 0x000000ffff837224 */ /* 0x000fe400078e0018 */
[----:B------:R-:W-:-:S02]  /*5660*/  IMAD.MOV.U32 R24, RZ, RZ, R96 ;  /* 0x000000ffff187224 */ /* 0x000fc400078e0060 */
[----:B------:R-:W-:Y:S02]  /*5670*/  IMAD.MOV.U32 R94, RZ, RZ, R159 ;  /* 0x000000ffff5e7224 */ /* 0x000fe400078e009f */
[----:B------:R-:W-:Y:S01]  /*5680*/  IMAD.MOV.U32 R96, RZ, RZ, R98 ;  /* 0x000000ffff607224 */ /* 0x000fe200078e0062 */
[----:B-1----:R-:W-:Y:S01]  /*5690*/  F2FP.PACK_AB R6, R164, R162 ;  /* 0x000000a2a406723e */ /* 0x002fe200000000ff */
[----:B------:R-:W-:Y:S01]  /*56a0*/  IMAD.MOV.U32 R98, RZ, RZ, R92 ;  /* 0x000000ffff627224 */ /* 0x000fe200078e005c */
[----:B------:R1:W5:Y:S01]  /*56b0*/  LDL.LU R159, [R1+0x80] ;  /* 0x00008000019f7983 */ /* 0x0003620000300800 */
[----:B---3--:R-:W-:Y:S01]  /*56c0*/  FFMA.FTZ R0, R106, c[0x0][0x2d0], -R2 ;  /* 0x0000b4006a007a23 */ /* 0x008fe20000010802 */
        /* <DEDUP_REMOVED lines=20> */
[----:B------:R-:W-:Y:S01]  /*5810*/  MOV R107, R26 ;  /* 0x0000001a006b7202 */ /* 0x000fe20000000f00 */
[----:B------:R1:W5:Y:S01]  /*5820*/  LDL.LU R158, [R1+0x7c] ;  /* 0x00007c00019e7983 */ /* 0x0003620000300800 */
[----:B------:R-:W-:Y:S01]  /*5830*/  MOV R26, R24 ;  /* 0x00000018001a7202 */ /* 0x000fe20000000f00 */
[----:B------:R-:W-:-:S02]  /*5840*/  FFMA.FTZ R28, R105, c[0x0][0x2d0], -R12 ;  /* 0x0000b400691c7a23 */ /* 0x000fc4000001080c */
[----:B---3--:R-:W-:Y:S02]  /*5850*/  FFMA.FTZ R0, R106, c[0x0][0x2d0], -R2 ;  /* 0x0000b4006a007a23 */ /* 0x008fe40000010802 */
[----:B------:R-:W-:Y:S02]  /*5860*/  IMAD.MOV.U32 R106, RZ, RZ, R112 ;  /* 0x000000ffff6a7224 */ /* 0x000fe400078e0070 */
[----:B------:R-:W-:Y:S02]  /*5870*/  IMAD.MOV.U32 R112, RZ, RZ, R27 ;  /* 0x000000ffff707224 */ /* 0x000fe400078e001b */
[----:B------:R-:W-:Y:S02]  /*5880*/  IMAD.MOV.U32 R27, RZ, RZ, R25 ;  /* 0x000000ffff1b7224 */ /* 0x000fe400078e0019 */
[----:B------:R-:W-:Y:S02]  /*5890*/  IMAD.MOV.U32 R25, RZ, RZ, R97 ;  /* 0x000000ffff197224 */ /* 0x000fe400078e0061 */
[----:B------:R-:W-:-:S02]  /*58a0*/  IMAD.MOV.U32 R97, RZ, RZ, R99 ;  /* 0x000000ffff617224 */ /* 0x000fc400078e0063 */
[----:B------:R-:W-:Y:S02]  /*58b0*/  IMAD.MOV.U32 R99, RZ, RZ, R93 ;  /* 0x000000ffff637224 */ /* 0x000fe400078e005d */
[----:B------:R-:W-:Y:S02]  /*58c0*/  IMAD.MOV.U32 R93, RZ, RZ, R95 ;  /* 0x000000ffff5d7224 */ /* 0x000fe400078e005f */
[----:B------:R-:W-:Y:S02]  /*58d0*/  IMAD.MOV.U32 R95, RZ, RZ, R89 ;  /* 0x000000ffff5f7224 */ /* 0x000fe400078e0059 */
[----:B------:R-:W-:Y:S02]  /*58e0*/  IMAD.MOV.U32 R89, RZ, RZ, R163 ;  /* 0x000000ffff597224 */ /* 0x000fe400078e00a3 */
[----:B------:R-:W-:Y:S01]  /*58f0*/  IMAD.MOV.U32 R105, RZ, RZ, R106 ;  /* 0x000000ffff697224 */ /* 0x000fe200078e006a */
[----:B------:R-:W3:Y:S01]  /*5900*/  MUFU.EX2 R163, R0 ;  /* 0x0000000000a37308 */ /* 0x000ee20000000800 */
        /* <DEDUP_REMOVED lines=17> */
[----:B------:R-:W-:Y:S02]  /*5a20*/  MOV R96, R98 ;  /* 0x0000006200607202 */ /* 0x000fe40000000f00 */
[----:B------:R-:W-:Y:S02]  /*5a30*/  MOV R98, R92 ;  /* 0x0000005c00627202 */ /* 0x000fe40000000f00 */
[----:B--2---:R-:W-:-:S02]  /*5a40*/  F2FP.PACK_AB R5, R134, R31 ;  /* 0x0000001f8605723e */ /* 0x004fc400000000ff */
[----:B---3--:R-:W-:Y:S02]  /*5a50*/  F2FP.PACK_AB R7, R163, R160 ;  /* 0x000000a0a307723e */ /* 0x008fe400000000ff */
[----:B------:R-:W-:Y:S02]  /*5a60*/  MOV R92, R94 ;  /* 0x0000005e005c7202 */ /* 0x000fe40000000f00 */
[----:B------:R-:W-:Y:S02]  /*5a70*/  MOV R94, R88 ;  /* 0x00000058005e7202 */ /* 0x000fe40000000f00 */
[----:B------:R-:W-:Y:S01]  /*5a80*/  MOV R126, R127 ;  /* 0x0000007f007e7202 */ /* 0x000fe20000000f00 */
[----:B------:R-:W-:Y:S01]  /*5a90*/  IMAD.MOV.U32 R127, RZ, RZ, R112 ;  /* 0x000000ffff7f7224 */ /* 0x000fe200078e0070 */
[----:B------:R-:W-:Y:S02]  /*5aa0*/  MOV R88, R90 ;  /* 0x0000005a00587202 */ /* 0x000fe40000000f00 */
[----:B------:R-:W-:-:S02]  /*5ab0*/  MOV R90, R157 ;  /* 0x0000009d005a7202 */ /* 0x000fc40000000f00 */
[----:B------:R-:W-:Y:S01]  /*5ac0*/  MOV R112, R24 ;  /* 0x0000001800707202 */ /* 0x000fe20000000f00 */
[C---:B----4-:R-:W-:Y:S01]  /*5ad0*/  HMMA.16816.F32 R136, R4.reuse, R20, R136 ;  /* 0x000000140488723c */ /* 0x050fe20000001888 */
[----:B------:R-:W-:Y:S01]  /*5ae0*/  FFMA.FTZ R30, R126, c[0x0][0x2d0], -R2 ;  /* 0x0000b4007e1e7a23 */ /* 0x000fe20000010802 */
[----:B------:R-:W-:Y:S01]  /*5af0*/  MOV R110, R93 ;  /* 0x0000005d006e7202 */ /* 0x000fe20000000f00 */
[----:B------:R-:W-:Y:S01]  /*5b00*/  IMAD.MOV.U32 R116, RZ, RZ, R127 ;  /* 0x000000ffff747224 */ /* 0x000fe200078e007f */
[----:B------:R-:W-:Y:S01]  /*5b10*/  MOV R117, R112 ;  /* 0x0000007000757202 */ /* 0x000fe20000000f00 */
[--C-:B------:R-:W-:Y:S01]  /*5b20*/  FFMA.FTZ R27, R156, c[0x0][0x2d0], -R12.reuse ;  /* 0x0000b4009c1b7a23 */ /* 0x100fe2000001080c */
[----:B------:R-:W-:Y:S01]  /*5b30*/  MOV R124, R95 ;  /* 0x0000005f007c7202 */ /* 0x000fe20000000f00 */
[--C-:B------:R-:W-:Y:S01]  /*5b40*/  FFMA.FTZ R26, R155, c[0x0][0x2d0], -R12.reuse ;  /* 0x0000b4009b1a7a23 */ /* 0x100fe2000001080c */
[C---:B------:R-:W-:Y:S01]  /*5b50*/  HMMA.16816.F32 R20, R4.reuse, R22, R248 ;  /* 0x000000160414723c */ /* 0x040fe200000018f8 */
        /* <DEDUP_REMOVED lines=9> */
[----:B------:R-:W-:Y:S01]  /*5bf0*/  HMMA.16816.F32 R92, R4, R18, R172 ;  /* 0x00000012045c723c */ /* 0x000fe200000018ac */
[----:B------:R-:W-:Y:S01]  /*5c00*/  IMAD.MOV.U32 R249, RZ, RZ, R15 ;  /* 0x000000fffff97224 */ /* 0x000fe200078e000f */
[----:B------:R-:W-:Y:S01]  /*5c10*/  MOV R108, R99 ;  /* 0x00000063006c7202 */ /* 0x000fe20000000f00 */
[----:B------:R-:W-:Y:S01]  /*5c20*/  IMAD.MOV.U32 R251, RZ, RZ, R13 ;  /* 0x000000fffffb7224 */ /* 0x000fe200078e000d */
[----:B------:R1:W5:Y:S01]  /*5c30*/  LDL.LU R157, [R1+0x78] ;  /* 0x00007800019d7983 */ /* 0x0003620000300800 */
[----:B------:R-:W-:-:S03]  /*5c40*/  FFMA.FTZ R24, R153, c[0x0][0x2d0], -R2 ;  /* 0x0000b40099187a23 */ /* 0x000fc60000010802 */
[----:B------:R-:W-:Y:S01]  /*5c50*/  HMMA.16816.F32 R88, R4, R16, R176 ;  /* 0x000000100458723c */ /* 0x000fe200000018b0 */
[----:B------:R-:W2:Y:S01]  /*5c60*/  LDSM.16.MT88.4 R12, [R224+0x5100] ;  /* 0x00510000e00c783b */ /* 0x000ea20000004200 */
[----:B------:R-:W-:-:S03]  /*5c70*/  FFMA.FTZ R0, R152, c[0x0][0x2d0], -R2 ;  /* 0x0000b40098007a23 */ /* 0x000fc60000010802 */
[----:B------:R-:W3:Y:S01]  /*5c80*/  LDSM.16.MT88.4 R16, [R227+0x2100] ;  /* 0x00210000e310783b */ /* 0x000ee20000004200 */
[----:B------:R-:W-:Y:S02]  /*5c90*/  IMAD.MOV.U32 R118, RZ, RZ, R96 ;  /* 0x000000ffff767224 */ /* 0x000fe400078e0060 */
[----:B------:R-:W-:Y:S01]  /*5ca0*/  IMAD.MOV.U32 R2, RZ, RZ, R98 ;  /* 0x000000ffff027224 */ /* 0x000fe200078e0062 */
[C---:B------:R-:W-:Y:S01]  /*5cb0*/  HMMA.16816.F32 R100, R4.reuse, R10, R144 ;  /* 0x0000000a0464723c */ /* 0x040fe20000001890 */
[----:B------:R-:W-:Y:S01]  /*5cc0*/  IMAD.MOV.U32 R248, RZ, RZ, R124 ;  /* 0x000000fffff87224 */ /* 0x000fe200078e007c */
[----:B------:R1:W5:Y:S06]  /*5cd0*/  LDL.LU R156, [R1+0x74] ;  /* 0x00007400019c7983 */ /* 0x00036c0000300800 */
[----:B------:R-:W-:Y:S01]  /*5ce0*/  HMMA.16816.F32 R96, R4, R8, R168 ;  /* 0x000000080460723c */ /* 0x000fe200000018a8 */
[----:B------:R-:W4:Y:S01]  /*5cf0*/  LDSM.16.MT88.4 R8, [R225+0x5100] ;  /* 0x00510000e108783b */ /* 0x000f220000004200 */
        /* <DEDUP_REMOVED lines=9> */
[----:B------:R1:W5:Y:S01]  /*5d90*/  LDL.LU R155, [R1+0x70] ;  /* 0x00007000019b7983 */ /* 0x0003620000300800 */
[----:B------:R-:W-:-:S03]  /*5da0*/  MOV R127, R115 ;  /* 0x00000073007f7202 */ /* 0x000fc60000000f00 */
[----:B------:R1:W5:Y:S04]  /*5db0*/  LDL.LU R154, [R1+0x6c] ;  /* 0x00006c00019a7983 */ /* 0x0003680000300800 */
[----:B------:R1:W5:Y:S04]  /*5dc0*/  LDL.LU R153, [R1+0x68] ;  /* 0x0000680001997983 */ /* 0x0003680000300800 */
[----:B------:R1:W5:Y:S01]  /*5dd0*/  LDL.LU R152, [R1+0x64] ;  /* 0x0000640001987983 */ /* 0x0003620000300800 */
[C---:B--2---:R-:W-:Y:S03]  /*5de0*/  HMMA.16816.F32 R172, R4.reuse, R12, R148 ;  /* 0x0000000c04ac723c */ /* 0x044fe60000001894 */
[----:B------:R1:W5:Y:S05]  /*5df0*/  LDL.LU R135, [R1+0x60] ;  /* 0x0000600001877983 */ /* 0x00036a0000300800 */
[C---:B---3--:R-:W-:Y:S08]  /*5e00*/  HMMA.16816.F32 R104, R4.reuse, R16, R104 ;  /* 0x000000100468723c */ /* 0x048ff00000001868 */
[C---:B------:R-:W-:Y:S01]  /*5e10*/  HMMA.16816.F32 R112, R4.reuse, R18, R180 ;  /* 0x000000120470723c */ /* 0x040fe200000018b4 */
[----:B------:R-:W2:Y:S07]  /*5e20*/  LDSM.16.MT88.4 R16, [R228+0x5100] ;  /* 0x00510000e410783b */ /* 0x000eae0000004200 */
[C---:B------:R-:W-:Y:S01]  /*5e30*/  HMMA.16816.F32 R148, R4.reuse, R14, R140 ;  /* 0x0000000e0494723c */ /* 0x040fe2000000188c */
[----:B------:R-:W3:Y:S06]  /*5e40*/  LDSM.16.MT88.4 R12, [R227+0x5100] ;  /* 0x00510000e30c783b */ /* 0x000eec0000004200 */
        /* <DEDUP_REMOVED lines=11> */
[C---:B----4-:R-:W-:Y:S08]  /*5f00*/  HMMA.16816.F32 R144, R4.reuse, R8, R52 ;  /* 0x000000080490723c */ /* 0x050ff00000001834 */
[----:B------:R-:W-:Y:S01]  /*5f10*/  HMMA.16816.F32 R124, R4, R10, R40 ;  /* 0x0000000a047c723c */ /* 0x000fe20000001828 */
[----:B------:R-:W4:Y:S01]  /*5f20*/  LDSM.16.MT88.4 R8, [R224+0x8100] ;  /* 0x00810000e008783b */ /* 0x000f220000004200 */
[----:B------:R-:W-:Y:S01]  /*5f30*/  MOV R55, R120 ;  /* 0x0000007800377202 */ /* 0x000fe20000000f00 */
[----:B------:R-:W-:Y:S01]  /*5f40*/  IMAD.MOV.U32 R54, RZ, RZ, R121 ;  /* 0x000000ffff367224 */ /* 0x000fe200078e0079 */
[----:B------:R-:W-:Y:S01]  /*5f50*/  MOV R53, R122 ;  /* 0x0000007a00357202 */ /* 0x000fe20000000f00 */
[----:B------:R-:W-:-:S03]  /*5f60*/  IMAD.MOV.U32 R52, RZ, RZ, R123 ;  /* 0x000000ffff347224 */ /* 0x000fc600078e007b */
[----:B--2---:R-:W-:Y:S07]  /*5f70*/  HMMA.16816.F32 R120, R4, R16, R84 ;  /* 0x000000100478723c */ /* 0x004fee0000001854 */
[----:B------:R-:W-:Y:S01]  /*5f80*/  MOV R87, R116 ;  /* 0x0000007400577202 */ /* 0x000fe20000000f00 */
[----:B------:R-:W-:Y:S01]  /*5f90*/  IMAD.MOV.U32 R86, RZ, RZ, R117 ;  /* 0x000000ffff567224 */ /* 0x000fe200078e0075 */
[----:B------:R-:W-:Y:S01]  /*5fa0*/  MOV R85, R118 ;  /* 0x0000007600557202 */ /* 0x000fe20000000f00 */
[----:B------:R-:W-:-:S02]  /*5fb0*/  IMAD.MOV.U32 R84, RZ, RZ, R119 ;  /* 0x000000ffff547224 */ /* 0x000fc400078e0077 */
[C---:B------:R-:W-:Y:S01]  /*5fc0*/  HMMA.16816.F32 R116, R4.reuse, R18, R76 ;  /* 0x000000120474723c */ /* 0x040fe2000000184c */
[----:B------:R-:W2:Y:S06]  /*5fd0*/  LDSM.16.MT88.4 R16, [R225+0x8100] ;  /* 0x00810000e110783b */ /* 0x000eac0000004200 */
[----:B------:R-:W-:Y:S01]  /*5fe0*/  MOV R76, R108 ;  /* 0x0000006c004c7202 */ /* 0x000fe20000000f00 */
[----:B------:R-:W-:Y:S01]  /*5ff0*/  IMAD.MOV.U32 R77, RZ, RZ, R109 ;  /* 0x000000ffff4d7224 */ /* 0x000fe200078e006d */
[----:B------:R-:W-:Y:S01]  /*6000*/  MOV R78, R110 ;  /* 0x0000006e004e7202 */ /* 0x000fe20000000f00 */
[----:B------:R-:W-:Y:S01]  /*6010*/  IMAD.MOV.U32 R79, RZ, RZ, R111 ;  /* 0x000000ffff4f7224 */ /* 0x000fe200078e006f */
[C---:B---3--:R-:W-:Y:S08]  /*6020*/  HMMA.16816.F32 R40, R4.reuse, R14, R60 ;  /* 0x0000000e0428723c */ /* 0x048ff0000000183c */
[C---:B------:R-:W-:Y:S01]  /*6030*/  HMMA.16816.F32 R108, R4.reuse, R12, R68 ;  /* 0x0000000c046c723c */ /* 0x040fe20000001844 */
[----:B------:R-:W3:Y:S07]  /*6040*/  LDSM.16.MT88.4 R12, [R228+0x8100] ;  /* 0x00810000e40c783b */ /* 0x000eee0000004200 */
[C---:B----4-:R-:W-:Y:S08]  /*6050*/  HMMA.16816.F32 R48, R4.reuse, R8, R48 ;  /* 0x000000080430723c */ /* 0x050ff00000001830 */
[C---:B------:R-:W-:Y:S01]  /*6060*/  HMMA.16816.F32 R36, R4.reuse, R10, R36 ;  /* 0x0000000a0424723c */ /* 0x040fe20000001824 */
        /* <DEDUP_REMOVED lines=8> */
[----:B--2---:R-:W-:Y:S01]  /*60f0*/  HMMA.16816.F32 R168, R4, R16, R80 ;  /* 0x0000001004a8723c */ /* 0x004fe20000001850 */
[----:B------:R-:W-:Y:S01]  /*6100*/  IMAD.MOV.U32 R60, RZ, RZ, R63 ;  /* 0x000000ffff3c7224 */ /* 0x000fe200078e003f */
[----:B------:R-:W-:Y:S01]  /*6110*/  LDSM.16.MT88.4 R80, [R224+0x5900] ;  /* 0x00590000e050783b */ /* 0x000fe20000004200 */
[----:B------:R-:W-:-:S05]  /*6120*/  MOV R63, R70 ;  /* 0x00000046003f7202 */ /* 0x000fca0000000f00 */
[----:B------:R-:W-:Y:S01]  /*6130*/  HMMA.16816.F32 R176, R4, R18, R72 ;  /* 0x0000001204b0723c */ /* 0x000fe20000001848 */
[----:B------:R-:W-:Y:S01]  /*6140*/  IMAD.MOV.U32 R70, RZ, RZ, R77 ;  /* 0x000000ffff467224 */ /* 0x000fe200078e004d */
[----:B------:R-:W-:-:S06]  /*6150*/  MOV R77, R84 ;  /* 0x00000054004d7202 */ /* 0x000fcc0000000f00 */
[----:B---3--:R-:W-:Y:S01]  /*6160*/  HMMA.16816.F32 R180, R4, R12, R64 ;  /* 0x0000000c04b4723c */ /* 0x008fe20000001840 */
[----:B------:R-:W-:-:S07]  /*6170*/  IMAD.MOV.U32 R84, RZ, RZ, R87 ;  /* 0x000000ffff547224 */ /* 0x000fce00078e0057 */
[C---:B------:R-:W-:Y:S08]  /*6180*/  HMMA.16816.F32 R248, R4.reuse, R14, R56 ;  /* 0x0000000e04f8723c */ /* 0x040ff00000001838 */
[C---:B----4-:R-:W-:Y:S08]  /*6190*/  HMMA.16816.F32 R44, R4.reuse, R8, R44 ;  /* 0x00000008042c723c */ /* 0x050ff0000000182c */
[----:B------:R-:W-:Y:S01]  /*61a0*/  HMMA.16816.F32 R32, R4, R10, R32 ;  /* 0x0000000a0420723c */ /* 0x000fe20000001820 */
[----:B------:R2:W-:Y:S01]  /*61b0*/  MUFU.EX2 R7, R0 ;  /* 0x0000000000077308 */ /* 0x0005e20000000800 */
[----:B------:R-:W-:Y:S01]  /*61c0*/  MOV R87, R54 ;  /* 0x0000003600577202 */ /* 0x000fe20000000f00 */
[----:B------:R-:W-:Y:S01]  /*61d0*/  FADD.FTZ R2, R2, R140 ;  /* 0x0000008c02027221 */ /* 0x000fe20000010000 */
[----:B------:R-:W-:Y:S01]  /*61e0*/  LDSM.16.MT88.4 R56, [R225+0x2900] ;  /* 0x00290000e138783b */ /* 0x000fe20000004200 */
[----:B------:R-:W-:-:S03]  /*61f0*/  IMAD.MOV.U32 R54, RZ, RZ, R142 ;  /* 0x000000ffff367224 */ /* 0x000fc600078e008e */
[----:B------:R-:W-:Y:S01]  /*6200*/  LDSM.16.MT88.4 R64, [R228+0x2900] ;  /* 0x00290000e440783b */ /* 0x000fe20000004200 */
[----:B------:R-:W-:Y:S01]  /*6210*/  MOV R17, R128 ;  /* 0x0000008000117202 */ /* 0x000fe20000000f00 */
[----:B------:R-:W-:Y:S01]  /*6220*/  IMAD.MOV.U32 R16, RZ, RZ, R129 ;  /* 0x000000ffff107224 */ /* 0x000fe200078e0081 */
[----:B------:R-:W-:Y:S01]  /*6230*/  MOV R19, R130 ;  /* 0x0000008200137202 */ /* 0x000fe20000000f00 */
[----:B------:R-:W-:Y:S01]  /*6240*/  IMAD.MOV.U32 R18, RZ, RZ, R131 ;  /* 0x000000ffff127224 */ /* 0x000fe200078e0083 */
[----:B------:R-:W-:Y:S01]  /*6250*/  LDSM.16.MT88.4 R72, [R227+0x2900] ;  /* 0x00290000e348783b */ /* 0x000fe20000004200 */
[----:B--2---:R-:W-:Y:S01]  /*6260*/  FADD.FTZ R0, R62, R61 ;  /* 0x0000003d3e007221 */ /* 0x004fe20000010000 */
        /* <DEDUP_REMOVED lines=13> */
[----:B------:R-:W2:Y:S01]  /*6340*/  LDSM.16.MT88.4 R140, [R224+0x2900] ;  /* 0x00290000e08c783b */ /* 0x000ea20000004200 */
[----:B------:R-:W-:Y:S08]  /*6350*/  MUFU.EX2 R12, R28 ;  /* 0x0000001c000c7308 */ /* 0x000ff00000000800 */
[----:B------:R-:W3:Y:S08]  /*6360*/  MUFU.EX2 R11, R27 ;  /* 0x0000001b000b7308 */ /* 0x000ef00000000800 */
[----:B------:R-:W-:Y:S08]  /*6370*/  MUFU.EX2 R10, R26 ;  /* 0x0000001a000a7308 */ /* 0x000ff00000000800 */
[----:B------:R-:W4:Y:S08]  /*6380*/  MUFU.EX2 R9, R25 ;  /* 0x0000001900097308 */ /* 0x000f300000000800 */
[----:B------:R-:W1:Y:S08]  /*6390*/  MUFU.EX2 R8, R24 ;  /* 0x0000001800087308 */ /* 0x000e700000000800 */
[----:B------:R-:W-:Y:S08]  /*63a0*/  MUFU.EX2 R5, R29 ;  /* 0x0000001d00057308 */ /* 0x000ff00000000800 */
[----:B------:R-:W2:Y:S01]  /*63b0*/  MUFU.EX2 R6, R30 ;  /* 0x0000001e00067308 */ /* 0x000ea20000000800 */
[----:B---3--:R-:W-:-:S02]  /*63c0*/  F2FP.PACK_AB R128, R11, R12 ;  /* 0x0000000c0b80723e */ /* 0x008fc400000000ff */
[----:B----4-:R-:W-:Y:S02]  /*63d0*/  F2FP.PACK_AB R130, R9, R10 ;  /* 0x0000000a0982723e */ /* 0x010fe400000000ff */
[----:B-1----:R-:W-:Y:S01]  /*63e0*/  F2FP.PACK_AB R129, R7, R8 ;  /* 0x000000080781723e */ /* 0x002fe200000000ff */
[----:B------:R-:W-:Y:S02]  /*63f0*/  FADD.FTZ R0, R60, R0 ;  /* 0x000000003c007221 */ /* 0x000fe40000010000 */
[----:B------:R-:W-:Y:S02]  /*6400*/  FADD.FTZ R4, R61, R2 ;  /* 0x000000023d047221 */ /* 0x000fe40000010000 */
[----:B------:R-:W-:Y:S01]  /*6410*/  FADD.FTZ R2, R62, R0 ;  /* 0x000000003e027221 */ /* 0x000fe20000010000 */
[----:B--2---:R-:W-:Y:S01]  /*6420*/  F2FP.PACK_AB R131, R6, R5 ;  /* 0x000000050683723e */ /* 0x004fe200000000ff */
[----:B------:R-:W-:Y:S02]  /*6430*/  FADD.FTZ R0, R63, R4 ;  /* 0x000000043f007221 */ /* 0x000fe40000010000 */
[----:B------:R-:W-:-:S04]  /*6440*/  FADD.FTZ R2, R68, R2 ;  /* 0x0000000244027221 */ /* 0x000fc80000010000 */
[----:B------:R-:W-:Y:S01]  /*6450*/  HMMA.16816.F32 R136, R128, R140, R136 ;  /* 0x0000008c8088723c */ /* 0x000fe20000001888 */
[----:B------:R-:W-:-:S07]  /*6460*/  FADD.FTZ R0, R69, R0 ;  /* 0x0000000045007221 */ /* 0x000fce0000010000 */
[----:B------:R-:W-:Y:S07]  /*6470*/  HMMA.16816.F32 R140, R128, R142, R20 ;  /* 0x0000008e808c723c */ /* 0x000fee0000001814 */
[----:B------:R-:W-:Y:S01]  /*6480*/  MOV R21, R53 ;  /* 0x0000003500157202 */ /* 0x000fe20000000f00 */
[----:B------:R-:W-:-:S04]  /*6490*/  IMAD.MOV.U32 R22, RZ, RZ, R54 ;  /* 0x000000ffff167224 */ /* 0x000fc800078e0036 */
[----:B------:R-:W-:Y:S02]  /*64a0*/  FADD.FTZ R2, R21, R2 ;  /* 0x0000000215027221 */ /* 0x000fe40000010000 */
[----:B------:R-:W-:Y:S02]  /*64b0*/  FADD.FTZ R0, R22, R0 ;  /* 0x0000000016007221 */ /* 0x000fe40000010000 */
[----:B------:R-:W-:Y:S02]  /*64c0*/  FADD.FTZ R2, R18, R2 ;  /* 0x0000000212027221 */ /* 0x000fe40000010000 */
[----:B------:R-:W-:Y:S01]  /*64d0*/  FADD.FTZ R0, R19, R0 ;  /* 0x0000000013007221 */ /* 0x000fe20000010000 */
[----:B------:R-:W-:Y:S01]  /*64e0*/  MOV R23, R55 ;  /* 0x0000003700177202 */ /* 0x000fe20000000f00 */
[----:B------:R-:W-:Y:S02]  /*64f0*/  FADD.FTZ R2, R16, R2 ;  /* 0x0000000210027221 */ /* 0x000fe40000010000 */
[----:B------:R-:W-:-:S02]  /*6500*/  IMAD.MOV.U32 R4, RZ, RZ, R52 ;  /* 0x000000ffff047224 */ /* 0x000fc400078e0034 */
[----:B------:R-:W-:Y:S01]  /*6510*/  FADD.FTZ R0, R17, R0 ;  /* 0x0000000011007221 */ /* 0x000fe20000010000 */
[----:B------:R-:W-:Y:S01]  /*6520*/  MOV R30, R87 ;  /* 0x00000057001e7202 */ /* 0x000fe20000000f00 */
[C---:B------:R-:W-:Y:S01]  /*6530*/  HMMA.16816.F32 R52, R128.reuse, R56, R88 ;  /* 0x000000388034723c */ /* 0x040fe20000001858 */
[----:B------:R-:W1:Y:S01]  /*6540*/  LDSM.16.MT88.4 R88, [R225+0x5900] ;  /* 0x00590000e158783b */ /* 0x000e620000004200 */
[----:B------:R-:W-:Y:S02]  /*6550*/  FADD.FTZ R2, R23, R2 ;  /* 0x0000000217027221 */ /* 0x000fe40000010000 */
[----:B------:R-:W-:Y:S01]  /*6560*/  IMAD.MOV.U32 R29, RZ, RZ, R86 ;  /* 0x000000ffff1d7224 */ /* 0x000fe200078e0056 */
[----:B------:R-:W-:Y:S01]  /*6570*/  MOV R24, R85 ;  /* 0x0000005500187202 */ /* 0x000fe20000000f00 */
[----:B------:R-:W-:Y:S01]  /*6580*/  FADD.FTZ R0, R4, R0 ;  /* 0x0000000004007221 */ /* 0x000fe20000010000 */
[----:B------:R-:W-:Y:S01]  /*6590*/  MOV R26, R79 ;  /* 0x0000004f001a7202 */ /* 0x000fe20000000f00 */
[----:B------:R-:W-:Y:S01]  /*65a0*/  HMMA.16816.F32 R60, R128, R64, R96 ;  /* 0x00000040803c723c */ /* 0x000fe20000001860 */
[----:B------:R-:W2:Y:S01]  /*65b0*/  LDSM.16.MT88.4 R96, [R228+0x5900] ;  /* 0x00590000e460783b */ /* 0x000ea20000004200 */
[----:B------:R-:W-:-:S02]  /*65c0*/  FADD.FTZ R2, R30, R2 ;  /* 0x000000021e027221 */ /* 0x000fc40000010000 */
[----:B------:R-:W-:Y:S01]  /*65d0*/  IMAD.MOV.U32 R25, RZ, RZ, R84 ;  /* 0x000000ffff197224 */ /* 0x000fe200078e0054 */
[----:B------:R-:W-:Y:S01]  /*65e0*/  MOV R28, R77 ;  /* 0x0000004d001c7202 */ /* 0x000fe20000000f00 */
[----:B------:R-:W-:Y:S01]  /*65f0*/  FADD.FTZ R0, R29, R0 ;  /* 0x000000001d007221 */ /* 0x000fe20000010000 */
[----:B------:R-:W-:Y:S01]  /*6600*/  MOV R15, R71 ;  /* 0x00000047000f7202 */ /* 0x000fe20000000f00 */
[----:B------:R-:W-:Y:S01]  /*6610*/  FADD.FTZ R2, R24, R2 ;  /* 0x0000000218027221 */ /* 0x000fe20000010000 */
[----:B------:R-:W-:Y:S01]  /*6620*/  LDSM.16.MT88.4 R16, [R227+0x8900] ;  /* 0x00890000e310783b */ /* 0x000fe20000004200 */
[----:B------:R-:W-:Y:S02]  /*6630*/  IMAD.MOV.U32 R27, RZ, RZ, R78 ;  /* 0x000000ffff1b7224 */ /* 0x000fe400078e004e */
[----:B------:R-:W-:Y:S02]  /*6640*/  FADD.FTZ R0, R25, R0 ;  /* 0x0000000019007221 */ /* 0x000fe40000010000 */
[----:B------:R-:W-:-:S02]  /*6650*/  FADD.FTZ R2, R26, R2 ;  /* 0x000000021a027221 */ /* 0x000fc40000010000 */
[----:B------:R-:W-:Y:S02]  /*6660*/  FADD.FTZ R0, R27, R0 ;  /* 0x000000001b007221 */ /* 0x000fe40000010000 */
[----:B------:R-:W-:Y:S02]  /*6670*/  IMAD.MOV.U32 R14, RZ, RZ, R76 ;  /* 0x000000ffff0e7224 */ /* 0x000fe400078e004c */
[----:B------:R-:W-:Y:S02]  /*6680*/  FADD.FTZ R2, R28, R2 ;  /* 0x000000021c027221 */ /* 0x000fe40000010000 */
[----:B------:R-:W-:Y:S02]  /*6690*/  FADD.FTZ R0, R165, R0 ;  /* 0x00000000a5007221 */ /* 0x000fe40000010000 */
[----:B------:R-:W-:Y:S02]  /*66a0*/  FADD.FTZ R2, R14, R2 ;  /* 0x000000020e027221 */ /* 0x000fe40000010000 */
[----:B------:R-:W-:-:S02]  /*66b0*/  FADD.FTZ R0, R167, R0 ;  /* 0x00000000a7007221 */ /* 0x000fc40000010000 */
[----:B------:R-:W-:Y:S02]  /*66c0*/  IMAD.MOV.U32 R13, RZ, RZ, R70 ;  /* 0x000000ffff0d7224 */ /* 0x000fe400078e0046 */
[----:B------:R-:W-:Y:S02]  /*66d0*/  FADD.FTZ R2, R15, R2 ;  /* 0x000000020f027221 */ /* 0x000fe40000010000 */
[----:B------:R-:W-:Y:S02]  /*66e0*/  FADD.FTZ R0, R166, R0 ;  /* 0x00000000a6007221 */ /* 0x000fe40000010000 */
[----:B------:R-:W-:Y:S02]  /*66f0*/  FADD.FTZ R2, R13, R2 ;  /* 0x000000020d027221 */ /* 0x000fe40000010000 */
[----:B------:R-:W-:Y:S02]  /*6700*/  FADD.FTZ R0, R252, R0 ;  /* 0x00000000fc007221 */ /* 0x000fe40000010000 */
[----:B------:R-:W-:-:S02]  /*6710*/  FADD.FTZ R2, R133, R2 ;  /* 0x0000000285027221 */ /* 0x000fc40000010000 */
[----:B------:R-:W-:Y:S02]  /*6720*/  FADD.FTZ R0, R31, R0 ;  /* 0x000000001f007221 */ /* 0x000fe40000010000 */
[----:B------:R-:W-:Y:S02]  /*6730*/  FADD.FTZ R2, R161, R2 ;  /* 0x00000002a1027221 */ /* 0x000fe40000010000 */
[----:B------:R-:W-:Y:S01]  /*6740*/  FADD.FTZ R0, R134, R0 ;  /* 0x0000000086007221 */ /* 0x000fe20000010000 */
[----:B------:R-:W-:Y:S01]  /*6750*/  HMMA.16816.F32 R56, R128, R58, R92 ;  /* 0x0000003a8038723c */ /* 0x000fe2000000185c */
[----:B------:R-:W-:Y:S02]  /*6760*/  FADD.FTZ R4, R162, R2 ;  /* 0x00000002a2047221 */ /* 0x000fe40000010000 */
[----:B------:R-:W-:-:S05]  /*6770*/  FADD.FTZ R2, R160, R0 ;  /* 0x00000000a0027221 */ /* 0x000fca0000010000 */
[----:B------:R-:W-:Y:S01]  /*6780*/  HMMA.16816.F32 R68, R128, R72, R104 ;  /* 0x000000488044723c */ /* 0x000fe20000001868 */
[----:B------:R-:W3:Y:S01]  /*6790*/  LDSM.16.MT88.4 R104, [R227+0x5900] ;  /* 0x00590000e368783b */ /* 0x000ee20000004200 */
[----:B------:R-:W-:-:S06]  /*67a0*/  FADD.FTZ R2, R163, R2 ;  /* 0x00000002a3027221 */ /* 0x000fcc0000010000 */
[----:B-1----:R-:W-:Y:S01]  /*67b0*/  HMMA.16816.F32 R84, R128, R88, R144 ;  /* 0x000000588054723c */ /* 0x002fe20000001890 */
[----:B------:R-:W-:-:S07]  /*67c0*/  FADD.FTZ R0, R164, R4 ;  /* 0x00000004a4007221 */ /* 0x000fce0000010000 */
[C---:B------:R-:W-:Y:S01]  /*67d0*/  HMMA.16816.F32 R72, R128.reuse, R74, R112 ;  /* 0x0000004a8048723c */ /* 0x040fe20000001870 */
[----:B------:R-:W1:Y:S07]  /*67e0*/  LDSM.16.MT88.4 R112, [R224+0x8900] ;  /* 0x00890000e070783b */ /* 0x000e6e0000004200 */
[C---:B------:R-:W-:Y:S01]  /*67f0*/  HMMA.16816.F32 R88, R128.reuse, R90, R124 ;  /* 0x0000005a8058723c */ /* 0x040fe2000000187c */
[----:B------:R-:W-:Y:S07]  /*6800*/  LDSM.16.MT88.4 R124, [R228+0x8900] ;  /* 0x00890000e47c783b */ /* 0x000fee0000004200 */
[----:B--2---:R-:W-:Y:S01]  /*6810*/  HMMA.16816.F32 R92, R128, R96, R120 ;  /* 0x00000060805c723c */ /* 0x004fe20000001878 */
[----:B------:R-:W2:Y:S01]  /*6820*/  LDSM.16.MT88.4 R120, [R225+0x8900] ;  /* 0x00890000e178783b */ /* 0x000ea20000004200 */
[----:B------:R-:W-:-:S02]  /*6830*/  FADD.FTZ R8, R8, R2 ;  /* 0x0000000208087221 */ /* 0x000fc40000010000 */
[----:B------:R-:W-:Y:S02]  /*6840*/  FADD.FTZ R12, R12, R0 ;  /* 0x000000000c0c7221 */ /* 0x000fe40000010000 */
[----:B------:R-:W-:Y:S02]  /*6850*/  FADD.FTZ R7, R7, R8 ;  /* 0x0000000807077221 */ /* 0x000fe40000010000 */
[----:B------:R-:W-:Y:S02]  /*6860*/  FADD.FTZ R11, R11, R12 ;  /* 0x0000000c0b0b7221 */ /* 0x000fe40000010000 */
[----:B------:R-:W-:Y:S02]  /*6870*/  FADD.FTZ R5, R5, R7 ;  /* 0x0000000705057221 */ /* 0x000fe40000010000 */
[----:B------:R-:W-:Y:S02]  /*6880*/  FADD.FTZ R10, R10, R11 ;  /* 0x0000000b0a0a7221 */ /* 0x000fe40000010000 */
[----:B------:R-:W-:-:S02]  /*6890*/  FADD.FTZ R0, R6, R5 ;  /* 0x0000000506007221 */ /* 0x000fc40000010000 */
[----:B------:R-:W-:-:S03]  /*68a0*/  FADD.FTZ R2, R9, R10 ;  /* 0x0000000a09027221 */ /* 0x000fc60000010000 */
[----:B------:R4:W-:Y:S04]  /*68b0*/  STL [R1+0x4], R0 ;  /* 0x0000040001007387 */ /* 0x0009e80000100800 */
[----:B------:R4:W-:Y:S01]  /*68c0*/  STL [R1], R2 ;  /* 0x0000000201007387 */ /* 0x0009e20000100800 */
[C---:B------:R-:W-:Y:S08]  /*68d0*/  HMMA.16816.F32 R64, R128.reuse, R66, R100 ;  /* 0x000000428040723c */ /* 0x040ff00000001864 */
[C---:B------:R-:W-:Y:S08]  /*68e0*/  HMMA.16816.F32 R76, R128.reuse, R80, R172 ;  /* 0x00000050804c723c */ /* 0x040ff000000018ac */
[C---:B------:R-:W-:Y:S08]  /*68f0*/  HMMA.16816.F32 R96, R128.reuse, R98, R116 ;  /* 0x000000628060723c */ /* 0x040ff00000001874 */
[C---:B---3--:R-:W-:Y:S08]  /*6900*/  HMMA.16816.F32 R100, R128.reuse, R104, R108 ;  /* 0x000000688064723c */ /* 0x048ff0000000186c */
[C---:B------:R-:W-:Y:S08]  /*6910*/  HMMA.16816.F32 R80, R128.reuse, R82, R148 ;  /* 0x000000528050723c */ /* 0x040ff00000001894 */
[C---:B-1----:R-:W-:Y:S08]  /*6920*/  HMMA.16816.F32 R108, R128.reuse, R112, R48 ;  /* 0x00000070806c723c */ /* 0x042ff00000001830 */
        /* <DEDUP_REMOVED lines=24> */
.L_x_1286:
[----:B------:R-:W2:Y:S01]  /*6ab0*/  LDL.64 R20, [R1+0x10] ;  /* 0x0000100001147983 */ /* 0x000ea20000100a00 */
[----:B------:R-:W-:Y:S04]  /*6ac0*/  DEPBAR.LE SB0, 0x0 ;  /* 0x000080000000791a */ /* 0x000fe80000000000 */
[----:B-1----:R-:W-:Y:S01]  /*6ad0*/  SHF.R.S32.HI R0, RZ, 0x1f, R249 ;  /* 0x0000001fff007819 */ /* 0x002fe200000114f9 */
[----:B------:R-:W-:Y:S01]  /*6ae0*/  BAR.SYNC.DEFER_BLOCKING 0x0 ;  /* 0x0000000000007b1d */ /* 0x000fe20000010000 */
[C---:B-1----:R-:W-:Y:S01]  /*6af0*/  IMAD.WIDE.U32 R2, R249.reuse, c[0x0][0x208], RZ ;  /* 0x00008200f9027a25 */ /* 0x042fe200078e00ff */
[----:B------:R-:W-:Y:S03]  /*6b00*/  MOV R252, c[0x0][0x1e4] ;  /* 0x0000790000fc7a02 */ /* 0x000fe60000000f00 */
[----:B------:R-:W-:Y:S04]  /*6b10*/  IMAD R0, R0, c[0x0][0x208], RZ ;  /* 0x0000820000007a24 */ /* 0x000fe800078e02ff */
[----:B------:R-:W-:Y:S05]  /*6b20*/  IMAD R0, R249, c[0x0][0x20c], R0 ;  /* 0x00008300f9007a24 */ /* 0x000fea00078e0200 */
[----:B------:R-:W-:Y:S05]  /*6b30*/  IADD3 R0, R3, R0, RZ ;  /* 0x0000000003007210 */ /* 0x000fea0007ffe0ff */
[----:B------:R-:W-:Y:S01]  /*6b40*/  IMAD R0, R0, 0x60, RZ ;  /* 0x0000006000007824 */ /* 0x000fe200078e02ff */
[----:B-----5:R-:W1:Y:S08]  /*6b50*/  LDSM.16.M88.4 R8, [R135+0xc100] ;  /* 0x00c100008708783b */ /* 0x020e700000000200 */
[----:B------:R-:W3:Y:S08]  /*6b60*/  LDSM.16.M88.4 R16, [R135+0xc900] ;  /* 0x00c900008710783b */ /* 0x000ef00000000200 */
[----:B------:R-:W4:Y:S08]  /*6b70*/  LDSM.16.M88.4 R24, [R135+0xd100] ;  /* 0x00d100008718783b */ /* 0x000f300000000200 */
[----:B------:R-:W2:Y:S08]  /*6b80*/  LDSM.16.M88.4 R32, [R135+0xd900] ;  /* 0x00d900008720783b */ /* 0x000eb00000000200 */
[----:B------:R-:W2:Y:S01]  /*6b90*/  LDSM.16.M88.4 R40, [R135+0xe100] ;  /* 0x00e100008728783b */ /* 0x000ea20000000200 */
[C---:B-1----:R-:W-:Y:S07]  /*6ba0*/  HMMA.16816.F32 R4, R152.reuse, R8, RZ ;  /* 0x000000089804723c */ /* 0x042fee00000018ff */
        /* <DEDUP_REMOVED lines=10> */
[----:B------:R-:W3:Y:S01]  /*6c50*/  LDL.64 R250, [R1+0x30] ;  /* 0x0000300001fa7983 */ /* 0x000ee20000100a00 */
        /* <DEDUP_REMOVED lines=51> */
[C---:B------:R-:W-:Y:S08]  /*6f90*/  HMMA.16816.F32 R36, R156.reuse, R176, R36 ;  /* 0x000000b09c24723c */ /* 0x040ff00000001824 */
[C---:B------:R-:W-:Y:S01]  /*6fa0*/  HMMA.16816.F32 R40, R156.reuse, R178, R40 ;  /* 0x000000b29c28723c */ /* 0x040fe20000001828 */
[----:B------:R-:W4:Y:S07]  /*6fb0*/  LDSM.16.M88.4 R176, [R229+0xe100] ;  /* 0x00e10000e5b0783b */ /* 0x000f2e0000000200 */
[C---:B------:R-:W-:Y:S01]  /*6fc0*/  HMMA.16816.F32 R44, R156.reuse, R180, R44 ;  /* 0x000000b49c2c723c */ /* 0x040fe2000000182c */
[----:B------:R-:W2:Y:S07]  /*6fd0*/  LDL.64 R180, [R1+0x20] ;  /* 0x0000200001b47983 */ /* 0x000eae0000100a00 */
        /* <DEDUP_REMOVED lines=73> */
[C---:B-1----:R-:W-:Y:S08]  /*7470*/  HMMA.16816.F32 R4, R200.reuse, R160, R4 ;  /* 0x000000a0c804723c */ /* 0x042ff00000001804 */
[C---:B------:R-:W-:Y:S01]  /*7480*/  HMMA.16816.F32 R8, R200.reuse, R162, R8 ;  /* 0x000000a2c808723c */ /* 0x040fe20000001808 */
[----:B------:R-:W1:Y:S07]  /*7490*/  LDSM.16.M88.4 R160, [R229+0x11900] ;  /* 0x01190000e5a0783b */ /* 0x000e6e0000000200 */
[C---:B------:R-:W-:Y:S08]  /*74a0*/  HMMA.16816.F32 R12, R200.reuse, R176, R12 ;  /* 0x000000b0c80c723c */ /* 0x040ff0000000180c */
        /* <DEDUP_REMOVED lines=11> */
[C---:B-1----:R-:W-:Y:S08]  /*7560*/  HMMA.16816.F32 R44, R200.reuse, R160, R44 ;  /* 0x000000a0c82c723c */ /* 0x042ff0000000182c */
[----:B------:R-:W-:Y:S01]  /*7570*/  HMMA.16816.F32 R48, R200, R162, R48 ;  /* 0x000000a2c830723c */ /* 0x000fe20000001830 */
[----:B------:R-:W1:Y:S07]  /*7580*/  LDSM.16.M88.4 R160, [R226+0x5000] ;  /* 0x00500000e2a0783b */ /* 0x000e6e0000000200 */
[C---:B------:R-:W-:Y:S08]  /*7590*/  HMMA.16816.F32 R4, R204.reuse, R176, R4 ;  /* 0x000000b0cc04723c */ /* 0x040ff00000001804 */
        /* <DEDUP_REMOVED lines=32> */
[C---:B------:R-:W-:Y:S08]  /*77a0*/  HMMA.16816.F32 R44, R208.reuse, R176, R44 ;  /* 0x000000b0d02c723c */ /* 0x040ff0000000182c */
[----:B------:R-:W-:Y:S01]  /*77b0*/  HMMA.16816.F32 R48, R208, R178, R48 ;  /* 0x000000b2d030723c */ /* 0x000fe20000001830 */
[----:B------:R-:W-:Y:S07]  /*77c0*/  LDSM.16.M88.4 R176, [R231] ;  /* 0x00000000e7b0783b */ /* 0x000fee0000000200 */
[C---:B----4-:R-:W-:Y:S08]  /*77d0*/  HMMA.16816.F32 R4, R212.reuse, R168, R4 ;  /* 0x000000a8d404723c */ /* 0x050ff00000001804 */
[C---:B------:R-:W-:Y:S01]  /*77e0*/  HMMA.16816.F32 R8, R212.reuse, R170, R8 ;  /* 0x000000aad408723c */ /* 0x040fe20000001808 */
[----:B------:R-:W4:Y:S07]  /*77f0*/  LDSM.16.M88.4 R168, [R232] ;  /* 0x00000000e8a8783b */ /* 0x000f2e0000000200 */
        /* <DEDUP_REMOVED lines=28> */
[C---:B------:R-:W-:Y:S08]  /*79c0*/  HMMA.16816.F32 R40, R216.reuse, R178, R40 ;  /* 0x000000b2d828723c */ /* 0x040ff00000001828 */
        /* <DEDUP_REMOVED lines=8> */
[----:B------:R-:W3:Y:S01]  /*7a50*/  LDSM.16.M88.4 R164, [R226+0x8800] ;  /* 0x00880000e2a4783b */ /* 0x000ee20000000200 */
[----:B------:R-:W-:Y:S04]  /*7a60*/  DEPBAR.LE SB0, 0x0 ;  /* 0x000080000000791a */ /* 0x000fe80000000000 */
[----:B------:R-:W-:Y:S02]  /*7a70*/  FMNMX.FTZ R0, R4, R133, !PT ;  /* 0x0000008504007209 */ /* 0x000fe40007810000 */
[C---:B----4-:R-:W-:Y:S01]  /*7a80*/  HMMA.16816.F32 R20, R220.reuse, R168, R20 ;  /* 0x000000a8dc14723c */ /* 0x050fe20000001814 */
[----:B------:R-:W-:Y:S04]  /*7a90*/  BAR.SYNC.DEFER_BLOCKING 0x0 ;  /* 0x0000000000007b1d */ /* 0x000fe80000010000 */
[----:B------:R-:W-:Y:S02]  /*7aa0*/  FMNMX.FTZ R0, R5, R0, !PT ;  /* 0x0000000005007209 */ /* 0x000fe40007810000 */
[----:B------:R-:W-:Y:S01]  /*7ab0*/  FMNMX.FTZ R2, R6, R134, !PT ;  /* 0x0000008606027209 */ /* 0x000fe20007810000 */
[C---:B------:R-:W-:Y:S04]  /*7ac0*/  HMMA.16816.F32 R24, R220.reuse, R170, R24 ;  /* 0x000000aadc18723c */ /* 0x040fe80000001818 */
[----:B------:R-:W-:Y:S02]  /*7ad0*/  FMNMX.FTZ R0, R8, R0, !PT ;  /* 0x0000000008007209 */ /* 0x000fe40007810000 */
[----:B------:R-:W-:Y:S02]  /*7ae0*/  FMNMX.FTZ R2, R7, R2, !PT ;  /* 0x0000000207027209 */ /* 0x000fe40007810000 */
[C---:B--2---:R-:W-:Y:S04]  /*7af0*/  HMMA.16816.F32 R28, R220.reuse, R172, R28 ;  /* 0x000000acdc1c723c */ /* 0x044fe8000000181c */
[----:B------:R-:W-:Y:S02]  /*7b00*/  FMNMX.FTZ R0, R9, R0, !PT ;  /* 0x0000000009007209 */ /* 0x000fe40007810000 */
[----:B------:R-:W-:Y:S02]  /*7b10*/  FMNMX.FTZ R2, R10, R2, !PT ;  /* 0x000000020a027209 */ /* 0x000fe40007810000 */
[C---:B------:R-:W-:Y:S04]  /*7b20*/  HMMA.16816.F32 R32, R220.reuse, R174, R32 ;  /* 0x000000aedc20723c */ /* 0x040fe80000001820 */
[----:B------:R-:W-:Y:S02]  /*7b30*/  FMNMX.FTZ R0, R12, R0, !PT ;  /* 0x000000000c007209 */ /* 0x000fe40007810000 */
[----:B------:R-:W-:Y:S02]  /*7b40*/  FMNMX.FTZ R2, R11, R2, !PT ;  /* 0x000000020b027209 */ /* 0x000fe40007810000 */
[C---:B-1----:R-:W-:Y:S04]  /*7b50*/  HMMA.16816.F32 R36, R220.reuse, R160, R36 ;  /* 0x000000a0dc24723c */ /* 0x042fe80000001824 */
[----:B------:R-:W-:Y:S02]  /*7b60*/  FMNMX.FTZ R0, R13, R0, !PT ;  /* 0x000000000d007209 */ /* 0x000fe40007810000 */
[----:B------:R-:W-:Y:S02]  /*7b70*/  FMNMX.FTZ R2, R14, R2, !PT ;  /* 0x000000020e027209 */ /* 0x000fe40007810000 */
[C---:B------:R-:W-:Y:S04]  /*7b80*/  HMMA.16816.F32 R40, R220.reuse, R162, R40 ;  /* 0x000000a2dc28723c */ /* 0x040fe80000001828 */
[----:B------:R-:W-:Y:S02]  /*7b90*/  FMNMX.FTZ R0, R16, R0, !PT ;  /* 0x0000000010007209 */ /* 0x000fe40007810000 */
[----:B------:R-:W-:Y:S01]  /*7ba0*/  FMNMX.FTZ R2, R15, R2, !PT ;  /* 0x000000020f027209 */ /* 0x000fe20007810000 */
[----:B------:R-:W-:Y:S01]  /*7bb0*/  @P0 IMAD.WIDE.U32 R162, R249, c[0x0][0x1e0], RZ ;  /* 0x00007800f9a20a25 */ /* 0x000fe200078e00ff */
[C---:B---3--:R-:W-:Y:S04]  /*7bc0*/  HMMA.16816.F32 R44, R220.reuse, R164, R44 ;  /* 0x000000a4dc2c723c */ /* 0x048fe8000000182c */
[----:B------:R-:W-:Y:S02]  /*7bd0*/  FMNMX.FTZ R0, R17, R0, !PT ;  /* 0x0000000011007209 */ /* 0x000fe40007810000 */
[----:B------:R-:W-:Y:S02]  /*7be0*/  FMNMX.FTZ R2, R18, R2, !PT ;  /* 0x0000000212027209 */ /* 0x000fe40007810000 */
[----:B------:R-:W-:Y:S04]  /*7bf0*/  HMMA.16816.F32 R48, R220, R166, R48 ;  /* 0x000000a6dc30723c */ /* 0x000fe80000001830 */
[----:B------:R-:W-:Y:S02]  /*7c00*/  FMNMX.FTZ R0, R20, R0, !PT ;  /* 0x0000000014007209 */ /* 0x000fe40007810000 */
[----:B------:R-:W-:Y:S02]  /*7c10*/  FMNMX.FTZ R2, R19, R2, !PT ;  /* 0x0000000213027209 */ /* 0x000fe40007810000 */
[----:B------:R-:W-:Y:S04]  /*7c20*/  FMNMX.FTZ R0, R21, R0, !PT ;  /* 0x0000000015007209 */ /* 0x000fe80007810000 */
[----:B------:R-:W-:Y:S02]  /*7c30*/  FMNMX.FTZ R0, R24, R0, !PT ;  /* 0x0000000018007209 */ /* 0x000fe40007810000 */
        /* <DEDUP_REMOVED lines=27> */
[----:B------:R-:W-:Y:S01]  /*7df0*/  @P0 MOV R161, R181 ;  /* 0x000000b500a10202 */ /* 0x000fe20000000f00 */
[----:B------:R-:W1:Y:S01]  /*7e00*/  SHFL.BFLY PT, R3, R132, 0x2, 0x1f ;  /* 0x0c401f0084037f89 */ /* 0x000e6200000e0000 */
[----:B------:R-:W-:Y:S04]  /*7e10*/  FMNMX.FTZ R0, R50, R0, !PT ;  /* 0x0000000032007209 */ /* 0x000fe80007810000 */
[----:B------:R-:W-:Y:S05]  /*7e20*/  FMNMX.FTZ R0, R51, R0, !PT ;  /* 0x0000000033007209 */ /* 0x000fea0007810000 */
[----:B------:R-:W2:Y:S01]  /*7e30*/  SHFL.BFLY PT, R2, R0, 0x2, 0x1f ;  /* 0x0c401f0000027f89 */ /* 0x000ea200000e0000 */
[----:B-1----:R-:W-:Y:S07]  /*7e40*/  FMNMX.FTZ R132, R132, R3, !PT ;  /* 0x0000000384847209 */ /* 0x002fee0007810000 */
[----:B------:R-:W1:Y:S01]  /*7e50*/  SHFL.BFLY PT, R160, R132, 0x1, 0x1f ;  /* 0x0c201f0084a07f89 */ /* 0x000e6200000e0000 */
[----:B--2---:R-:W-:Y:S07]  /*7e60*/  FMNMX.FTZ R0, R0, R2, !PT ;  /* 0x0000000200007209 */ /* 0x004fee0007810000 */
[----:B------:R-:W2:Y:S01]  /*7e70*/  SHFL.BFLY PT, R3, R0, 0x1, 0x1f ;  /* 0x0c201f0000037f89 */ /* 0x000ea200000e0000 */
[----:B-1----:R-:W-:Y:S02]  /*7e80*/  FMNMX.FTZ R132, R132, R160, !PT ;  /* 0x000000a084847209 */ /* 0x002fe40007810000 */
[----:B------:R-:W-:Y:S02]  /*7e90*/  @P0 MOV R160, R250 ;  /* 0x000000fa00a00202 */ /* 0x000fe40000000f00 */
[----:B------:R-:W-:Y:S01]  /*7ea0*/  MOV R250, c[0x0][0x1e0] ;  /* 0x0000780000fa7a02 */ /* 0x000fe20000000f00 */
[C---:B------:R-:W-:Y:S02]  /*7eb0*/  FMUL.FTZ R172, R132.reuse, c[0x0][0x2d0] ;  /* 0x0000b40084ac7a20 */ /* 0x040fe40000410000 */
[----:B------:R-:W-:Y:S01]  /*7ec0*/  FADD.FTZ R2, -R132, R133 ;  /* 0x0000008584027221 */ /* 0x000fe20000010100 */
[----:B------:R-:W-:Y:S01]  /*7ed0*/  @P0 SHF.R.S32.HI R133, RZ, 0x1f, R249 ;  /* 0x0000001fff850819 */ /* 0x000fe200000114f9 */
[--C-:B------:R-:W-:Y:S01]  /*7ee0*/  FFMA.FTZ R4, R4, c[0x0][0x2d0], -R172.reuse ;  /* 0x0000b40004047a23 */ /* 0x100fe200000108ac */
[----:B--2---:R-:W-:Y:S01]  /*7ef0*/  FMNMX.FTZ R3, R0, R3, !PT ;  /* 0x0000000300037209 */ /* 0x004fe20007810000 */
[----:B------:R-:W-:Y:S02]  /*7f00*/  FMUL.FTZ R0, R2, c[0x0][0x2d0] ;  /* 0x0000b40002007a20 */ /* 0x000fe40000410000 */
[----:B------:R1:W-:Y:S01]  /*7f10*/  MUFU.EX2 R251, R4 ;  /* 0x0000000400fb7308 */ /* 0x0003e20000000800 */
[----:B------:R-:W-:Y:S02]  /*7f20*/  FFMA.FTZ R5, R5, c[0x0][0x2d0], -R172 ;  /* 0x0000b40005057a23 */ /* 0x000fe400000108ac */
[----:B------:R-:W-:Y:S02]  /*7f30*/  @P0 IMAD R133, R133, c[0x0][0x1e0], RZ ;  /* 0x0000780085850a24 */ /* 0x000fe400078e02ff */
[----:B------:R-:W-:Y:S04]  /*7f40*/  @P0 IMAD.WIDE.U32 R160, R162, 0x60, R160 ;  /* 0x00000060a2a00825 */ /* 0x000fe800078e00a0 */
[----:B------:R-:W-:Y:S01]  /*7f50*/  @P0 IMAD R133, R249, c[0x0][0x1e4], R133 ;  /* 0x00007900f9850a24 */ /* 0x000fe200078e0285 */
[----:B------:R2:W3:Y:S01]  /*7f60*/  MUFU.EX2 R2, R0 ;  /* 0x0000000000027308 */ /* 0x0004e20000000800 */
[--C-:B------:R-:W-:Y:S02]  /*7f70*/  FFMA.FTZ R8, R8, c[0x0][0x2d0], -R172.reuse ;  /* 0x0000b40008087a23 */ /* 0x100fe400000108ac */
[--C-:B------:R-:W-:Y:S01]  /*7f80*/  FFMA.FTZ R9, R9, c[0x0][0x2d0], -R172.reuse ;  /* 0x0000b40009097a23 */ /* 0x100fe200000108ac */
[----:B------:R-:W-:Y:S01]  /*7f90*/  @P0 IADD3 R133, R163, R133, RZ ;  /* 0x00000085a3850210 */ /* 0x000fe20007ffe0ff */
[--C-:B------:R-:W-:Y:S02]  /*7fa0*/  FFMA.FTZ R24, R24, c[0x0][0x2d0], -R172.reuse ;  /* 0x0000b40018187a23 */ /* 0x100fe400000108ac */
[--C-:B------:R-:W-:Y:S02]  /*7fb0*/  FFMA.FTZ R25, R25, c[0x0][0x2d0], -R172.reuse ;  /* 0x0000b40019197a23 */ /* 0x100fe400000108ac */
[--C-:B------:R-:W-:Y:S01]  /*7fc0*/  FFMA.FTZ R28, R28, c[0x0][0x2d0], -R172.reuse ;  /* 0x0000b4001c1c7a23 */ /* 0x100fe200000108ac */
[----:B------:R4:W-:Y:S01]  /*7fd0*/  MUFU.EX2 R177, R5 ;  /* 0x0000000500b17308 */ /* 0x0009e20000000800 */
[--C-:B------:R-:W-:Y:S02]  /*7fe0*/  FFMA.FTZ R29, R29, c[0x0][0x2d0], -R172.reuse ;  /* 0x0000b4001d1d7a23 */ /* 0x100fe400000108ac */
[--C-:B------:R-:W-:Y:S02]  /*7ff0*/  FFMA.FTZ R32, R32, c[0x0][0x2d0], -R172.reuse ;  /* 0x0000b40020207a23 */ /* 0x100fe400000108ac */
[----:B-1----:R-:W-:Y:S02]  /*8000*/  @P0 IMAD R4, R133, 0x60, RZ ;  /* 0x0000006085040824 */ /* 0x002fe400078e02ff */
[----:B------:R-:W-:Y:S02]  /*8010*/  FMUL.FTZ R133, R3, c[0x0][0x2d0] ;  /* 0x0000b40003857a20 */ /* 0x000fe40000410000 */
[----:B------:R-:W-:Y:S01]  /*8020*/  FFMA.FTZ R33, R33, c[0x0][0x2d0], -R172 ;  /* 0x0000b40021217a23 */ /* 0x000fe200000108ac */
[----:B------:R-:W-:Y:S01]  /*8030*/  @P0 IADD3 R4, R161, R4, RZ ;  /* 0x00000004a1040210 */ /* 0x000fe20007ffe0ff */
[----:B------:R1:W-:Y:S01]  /*8040*/  MUFU.EX2 R178, R8 ;  /* 0x0000000800b27308 */ /* 0x0003e20000000800 */
[--C-:B------:R-:W-:Y:S01]  /*8050*/  FFMA.FTZ R6, R6, c[0x0][0x2d0], -R133.reuse ;  /* 0x0000b40006067a23 */ /* 0x100fe20000010885 */
[----:B------:R-:W-:Y:S01]  /*8060*/  @P0 SHF.L.U64.HI R161, R250, 0x6, R252 ;  /* 0x00000006faa10819 */ /* 0x000fe200000102fc */
[----:B--2---:R-:W-:Y:S01]  /*8070*/  FADD.FTZ R0, -R3, R134 ;  /* 0x0000008603007221 */ /* 0x004fe20000010100 */
[----:B------:R-:W-:Y:S01]  /*8080*/  @P0 SHF.L.U32 R134, R160, 0x1, RZ ;  /* 0x00000001a0860819 */ /* 0x000fe200000006ff */
[--C-:B------:R-:W-:Y:S01]  /*8090*/  FFMA.FTZ R10, R10, c[0x0][0x2d0], -R133.reuse ;  /* 0x0000b4000a0a7a23 */ /* 0x100fe20000010885 */
[----:B------:R-:W-:Y:S01]  /*80a0*/  @P0 SHF.L.U64.HI R160, R160, 0x1, R4 ;  /* 0x00000001a0a00819 */ /* 0x000fe20000010204 */
[----:B------:R-:W-:Y:S01]  /*80b0*/  FMUL.FTZ R0, R0, c[0x0][0x2d0] ;  /* 0x0000b40000007a20 */ /* 0x000fe20000410000 */
[C---:B------:R-:W-:Y:S01]  /*80c0*/  @P0 IADD3 R4, P1, R134.reuse, c[0x0][0x1c8], RZ ;  /* 0x0000720086040a10 */ /* 0x040fe20007f3e0ff */
[--C-:B------:R-:W-:Y:S01]  /*80d0*/  FFMA.FTZ R11, R11, c[0x0][0x2d0], -R133.reuse ;  /* 0x0000b4000b0b7a23 */ /* 0x100fe20000010885 */
[----:B------:R2:W-:Y:S01]  /*80e0*/  MUFU.EX2 R179, R9 ;  /* 0x0000000900b37308 */ /* 0x0005e20000000800 */
[----:B------:R-:W-:Y:S01]  /*80f0*/  @P0 IADD3 R162, P2, R134, 0x80, RZ ;  /* 0x0000008086a20810 */ /* 0x000fe20007f5e0ff */
[----:B---3--:R-:W-:Y:S01]  /*8100*/  FMUL.FTZ R52, R2, R52 ;  /* 0x0000003402347220 */ /* 0x008fe20000410000 */
[----:B----4-:R-:W-:Y:S01]  /*8110*/  @P0 IADD3.X R5, R160, c[0x0][0x1cc], RZ, P1, !PT ;  /* 0x00007300a0050a10 */ /* 0x010fe20000ffe4ff */
[----:B------:R-:W-:Y:S01]  /*8120*/  FMUL.FTZ R53, R2, R53 ;  /* 0x0000003502357220 */ /* 0x000fe20000410000 */
[----:B------:R-:W-:Y:S01]  /*8130*/  @P0 IADD3 R162, P1, R162, c[0x0][0x1c8], RZ ;  /* 0x00007200a2a20a10 */ /* 0x000fe20007f3e0ff */
[C---:B------:R-:W-:Y:S02]  /*8140*/  FMUL.FTZ R56, R2.reuse, R56 ;  /* 0x0000003802387220 */ /* 0x040fe40000410000 */
[----:B------:R3:W-:Y:S01]  /*8150*/  @P0 LDGSTS.E.BYPASS.LTC128B.128 [R248+0xc100], [R4.64], !P6 ;  /* 0x0c10000004f80fae */ /* 0x0007e2000f101d48 */
[--C-:B------:R-:W-:Y:S01]  /*8160*/  @P0 IADD3.X R163, RZ, c[0x0][0x1cc], R160.reuse, P1, P2 ;  /* 0x00007300ffa30a10 */ /* 0x100fe20000fe44a0 */
[----:B------:R4:W-:Y:S01]  /*8170*/  MUFU.EX2 R173, R6 ;  /* 0x0000000600ad7308 */ /* 0x0009e20000000800 */
[C---:B------:R-:W-:Y:S02]  /*8180*/  FMUL.FTZ R57, R2.reuse, R57 ;  /* 0x0000003902397220 */ /* 0x040fe40000410000 */
[----:B------:R-:W-:Y:S01]  /*8190*/  FMUL.FTZ R60, R2, R60 ;  /* 0x0000003c023c7220 */ /* 0x000fe20000410000 */
[----:B-1----:R-:W-:Y:S01]  /*81a0*/  @P0 IADD3 R8, P3, R134, 0x100, RZ ;  /* 0x0000010086080810 */ /* 0x002fe20007f7e0ff */
[----:B------:R-:W-:Y:S01]  /*81b0*/  FMUL.FTZ R61, R2, R61 ;  /* 0x0000003d023d7220 */ /* 0x000fe20000410000 */
[----:B------:R1:W-:Y:S01]  /*81c0*/  @P0 LDGSTS.E.BYPASS.LTC128B.128 [R248+0xf100], [R162.64], !P5 ;  /* 0x0f100000a2f80fae */ /* 0x0003e2000e901d48 */
[----:B------:R-:W-:Y:S01]  /*81d0*/  @P0 SHF.L.U32 R134, R250, 0x6, RZ ;  /* 0x00000006fa860819 */ /* 0x000fe200000006ff */
[----:B------:R-:W-:Y:S01]  /*81e0*/  FMUL.FTZ R64, R2, R64 ;  /* 0x0000004002407220 */ /* 0x000fe20000410000 */
[----:B------:R-:W-:Y:S01]  /*81f0*/  @P0 IADD3 R8, P2, R8, c[0x0][0x1c8], RZ ;  /* 0x0000720008080a10 */ /* 0x000fe20007f5e0ff */
[----:B------:R-:W1:Y:S01]  /*8200*/  MUFU.EX2 R0, R0 ;  /* 0x0000000000007308 */ /* 0x000e620000000800 */
[C---:B------:R-:W-:Y:S02]  /*8210*/  FMUL.FTZ R65, R2.reuse, R65 ;  /* 0x0000004102417220 */ /* 0x040fe40000410000 */
[C---:B------:R-:W-:Y:S01]  /*8220*/  FMUL.FTZ R68, R2.reuse, R68 ;  /* 0x0000004402447220 */ /* 0x040fe20000410000 */
[----:B--2---:R-:W-:Y:S01]  /*8230*/  @P0 IADD3.X R9, RZ, c[0x0][0x1cc], R160, P2, P3 ;  /* 0x00007300ff090a10 */ /* 0x004fe200017e64a0 */
[C---:B------:R-:W-:Y:S02]  /*8240*/  FMUL.FTZ R69, R2.reuse, R69 ;  /* 0x0000004502457220 */ /* 0x040fe40000410000 */
[C---:B------:R-:W-:Y:S02]  /*8250*/  FMUL.FTZ R72, R2.reuse, R72 ;  /* 0x0000004802487220 */ /* 0x040fe40000410000 */
[----:B------:R2:W-:Y:S01]  /*8260*/  @P0 LDGSTS.E.BYPASS.LTC128B.128 [R248+0x12100], [R8.64], !P4 ;  /* 0x1210000008f80fae */ /* 0x0005e2000e101d48 */
[----:B------:R2:W-:Y:S01]  /*8270*/  MUFU.EX2 R175, R10 ;  /* 0x0000000a00af7308 */ /* 0x0005e20000000800 */
[C---:B------:R-:W-:Y:S02]  /*8280*/  FMUL.FTZ R73, R2.reuse, R73 ;  /* 0x0000004902497220 */ /* 0x040fe40000410000 */
[----:B------:R-:W-:Y:S01]  /*8290*/  FMUL.FTZ R76, R2, R76 ;  /* 0x0000004c024c7220 */ /* 0x000fe20000410000 */
[----:B---3--:R-:W-:Y:S01]  /*82a0*/  @P0 IADD3 R4, P1, R4, R134, RZ ;  /* 0x0000008604040210 */ /* 0x008fe20007f3e0ff */
[C---:B------:R-:W-:Y:S02]  /*82b0*/  FMUL.FTZ R77, R2.reuse, R77 ;  /* 0x0000004d024d7220 */ /* 0x040fe40000410000 */
[----:B------:R-:W-:Y:S01]  /*82c0*/  FMUL.FTZ R80, R2, R80 ;  /* 0x0000005002507220 */ /* 0x000fe20000410000 */
[----:B------:R-:W-:Y:S02]  /*82d0*/  @P0 IADD3.X R5, R5, R161, RZ, P1, !PT ;  /* 0x000000a105050210 */ /* 0x000fe40000ffe4ff */
[----:B------:R3:W-:Y:S01]  /*82e0*/  MUFU.EX2 R174, R11 ;  /* 0x0000000b00ae7308 */ /* 0x0007e20000000800 */
[----:B----4-:R-:W-:Y:S01]  /*82f0*/  @P0 IADD3 R6, P2, R134, R4, RZ ;  /* 0x0000000486060210 */ /* 0x010fe20007f5e0ff */
[--C-:B------:R-:W-:Y:S01]  /*8300*/  FFMA.FTZ R134, R7, c[0x0][0x2d0], -R133.reuse ;  /* 0x0000b40007867a23 */ /* 0x100fe20000010885 */
[----:B------:R4:W-:Y:S02]  /*8310*/  @P0 LDGSTS.E.BYPASS.LTC128B.128 [R248+0xd100], [R4.64], !P6 ;  /* 0x0d10000004f80fae */ /* 0x0009e4000f101d48 */
[----:B------:R-:W-:Y:S01]  /*8320*/  @P0 IADD3.X R7, R161, R5, RZ, P2, !PT ;  /* 0x00000005a1070210 */ /* 0x000fe200017fe4ff */
[C---:B-1----:R-:W-:Y:S02]  /*8330*/  FMUL.FTZ R54, R0.reuse, R54 ;  /* 0x0000003600367220 */ /* 0x042fe40000410000 */
[C---:B------:R-:W-:Y:S02]  /*8340*/  FMUL.FTZ R55, R0.reuse, R55 ;  /* 0x0000003700377220 */ /* 0x040fe40000410000 */
[----:B------:R-:W1:Y:S01]  /*8350*/  MUFU.EX2 R176, R134 ;  /* 0x0000008600b07308 */ /* 0x000e620000000800 */
[C---:B------:R-:W-:Y:S01]  /*8360*/  FMUL.FTZ R58, R0.reuse, R58 ;  /* 0x0000003a003a7220 */ /* 0x040fe20000410000 */
[----:B------:R4:W-:Y:S01]  /*8370*/  @P0 LDGSTS.E.BYPASS.LTC128B.128 [R248+0x10100], [R4.64+0x80], !P5 ;  /* 0x1010008004f80fae */ /* 0x0009e2000e901d48 */
[C---:B------:R-:W-:Y:S02]  /*8380*/  FMUL.FTZ R59, R0.reuse, R59 ;  /* 0x0000003b003b7220 */ /* 0x040fe40000410000 */
[----:B--2---:R-:W-:Y:S02]  /*8390*/  FMUL.FTZ R10, R0, R142 ;  /* 0x0000008e000a7220 */ /* 0x004fe40000410000 */
[C---:B------:R-:W-:Y:S02]  /*83a0*/  FMUL.FTZ R8, R2.reuse, R140 ;  /* 0x0000008c02087220 */ /* 0x040fe40000410000 */
[----:B------:R-:W-:Y:S01]  /*83b0*/  FMUL.FTZ R9, R2, R141 ;  /* 0x0000008d02097220 */ /* 0x000fe20000410000 */
[----:B------:R4:W-:Y:S01]  /*83c0*/  @P0 LDGSTS.E.BYPASS.LTC128B.128 [R248+0x13100], [R4.64+0x100], !P4 ;  /* 0x1310010004f80fae */ /* 0x0009e2000e101d48 */
[C---:B------:R-:W-:Y:S01]  /*83d0*/  FMUL.FTZ R62, R0.reuse, R62 ;  /* 0x0000003e003e7220 */ /* 0x040fe20000410000 */
[----:B------:R-:W-:Y:S01]  /*83e0*/  MUFU.EX2 R183, R24 ;  /* 0x0000001800b77308 */ /* 0x000fe20000000800 */
[C---:B------:R-:W-:Y:S02]  /*83f0*/  FMUL.FTZ R63, R0.reuse, R63 ;  /* 0x0000003f003f7220 */ /* 0x040fe40000410000 */
[C---:B---3--:R-:W-:Y:S02]  /*8400*/  FMUL.FTZ R11, R0.reuse, R143 ;  /* 0x0000008f000b7220 */ /* 0x048fe40000410000 */
[C---:B------:R-:W-:Y:S01]  /*8410*/  FMUL.FTZ R66, R0.reuse, R66 ;  /* 0x0000004200427220 */ /* 0x040fe20000410000 */
[----:B------:R2:W-:Y:S01]  /*8420*/  @P0 LDGSTS.E.BYPASS.LTC128B.128 [R248+0xe100], [R6.64], !P6 ;  /* 0x0e10000006f80fae */ /* 0x0005e2000f101d48 */
[C---:B------:R-:W-:Y:S02]  /*8430*/  FMUL.FTZ R67, R0.reuse, R67 ;  /* 0x0000004300437220 */ /* 0x040fe40000410000 */
[C---:B------:R-:W-:Y:S02]  /*8440*/  FMUL.FTZ R70, R0.reuse, R70 ;  /* 0x0000004600467220 */ /* 0x040fe40000410000 */
[C---:B------:R-:W-:Y:S02]  /*8450*/  FMUL.FTZ R71, R0.reuse, R71 ;  /* 0x0000004700477220 */ /* 0x040fe40000410000 */
[C---:B------:R-:W-:Y:S01]  /*8460*/  FMUL.FTZ R74, R0.reuse, R74 ;  /* 0x0000004a004a7220 */ /* 0x040fe20000410000 */
[----:B------:R2:W-:Y:S01]  /*8470*/  @P0 LDGSTS.E.BYPASS.LTC128B.128 [R248+0x11100], [R6.64+0x80], !P5 ;  /* 0x1110008006f80fae */ /* 0x0005e2000e901d48 */
[C---:B------:R-:W-:Y:S02]  /*8480*/  FMUL.FTZ R75, R0.reuse, R75 ;  /* 0x0000004b004b7220 */ /* 0x040fe40000410000 */
[C---:B------:R-:W-:Y:S02]  /*8490*/  FMUL.FTZ R78, R0.reuse, R78 ;  /* 0x0000004e004e7220 */ /* 0x040fe40000410000 */
[----:B------:R-:W-:Y:S02]  /*84a0*/  FMUL.FTZ R79, R0, R79 ;  /* 0x0000004f004f7220 */ /* 0x000fe40000410000 */
[----:B------:R-:W-:Y:S01]  /*84b0*/  FMUL.FTZ R81, R2, R81 ;  /* 0x0000005102517220 */ /* 0x000fe20000410000 */
[----:B------:R2:W-:Y:S01]  /*84c0*/  @P0 LDGSTS.E.BYPASS.LTC128B.128 [R248+0x14100], [R6.64+0x100], !P4 ;  /* 0x1410010006f80fae */ /* 0x0005e2000e101d48 */
[----:B------:R-:W-:Y:S02]  /*84d0*/  FMUL.FTZ R82, R0, R82 ;  /* 0x0000005200527220 */ /* 0x000fe40000410000 */
[C---:B----4-:R-:W-:Y:S01]  /*84e0*/  FMUL.FTZ R4, R2.reuse, R136 ;  /* 0x0000008802047220 */ /* 0x050fe20000410000 */
[----:B------:R-:W-:Y:S01]  /*84f0*/  F2FP.PACK_AB R136, R177, R251 ;  /* 0x000000fbb188723e */ /* 0x000fe200000000ff */
[----:B------:R-:W-:Y:S01]  /*8500*/  FMUL.FTZ R5, R2, R137 ;  /* 0x0000008902057220 */ /* 0x000fe20000410000 */
[----:B-1----:R-:W-:Y:S01]  /*8510*/  F2FP.PACK_AB R137, R176, R173 ;  /* 0x000000adb089723e */ /* 0x002fe200000000ff */
[----:B------:R-:W-:Y:S01]  /*8520*/  FMUL.FTZ R83, R0, R83 ;  /* 0x0000005300537220 */ /* 0x000fe20000410000 */
[----:B------:R-:W1:Y:S01]  /*8530*/  LDSM.16.MT88.4 R160, [R224+0x100] ;  /* 0x00010000e0a0783b */ /* 0x000e620000004200 */
[--C-:B------:R-:W-:Y:S02]  /*8540*/  FFMA.FTZ R26, R26, c[0x0][0x2d0], -R133.reuse ;  /* 0x0000b4001a1a7a23 */ /* 0x100fe40000010885 */
[--C-:B------:R-:W-:Y:S02]  /*8550*/  FFMA.FTZ R27, R27, c[0x0][0x2d0], -R133.reuse ;  /* 0x0000b4001b1b7a23 */ /* 0x100fe40000010885 */
[--C-:B------:R-:W-:Y:S02]  /*8560*/  FFMA.FTZ R30, R30, c[0x0][0x2d0], -R133.reuse ;  /* 0x0000b4001e1e7a23 */ /* 0x100fe40000010885 */
[--C-:B------:R-:W-:Y:S01]  /*8570*/  FFMA.FTZ R31, R31, c[0x0][0x2d0], -R133.reuse ;  /* 0x0000b4001f1f7a23 */ /* 0x100fe20000010885 */
[----:B------:R-:W3:Y:S01]  /*8580*/  LDSM.16.MT88.4 R164, [R225+0x100] ;  /* 0x00010000e1a4783b */ /* 0x000ee20000004200 */
[--C-:B------:R-:W-:Y:S02]  /*8590*/  FFMA.FTZ R34, R34, c[0x0][0x2d0], -R133.reuse ;  /* 0x0000b40022227a23 */ /* 0x100fe40000010885 */
[--C-:B------:R-:W-:Y:S02]  /*85a0*/  FFMA.FTZ R35, R35, c[0x0][0x2d0], -R133.reuse ;  /* 0x0000b40023237a23 */ /* 0x100fe40000010885 */
[--C-:B------:R-:W-:Y:S02]  /*85b0*/  FFMA.FTZ R36, R36, c[0x0][0x2d0], -R172.reuse ;  /* 0x0000b40024247a23 */ /* 0x100fe400000108ac */
[--C-:B------:R-:W-:Y:S01]  /*85c0*/  FFMA.FTZ R37, R37, c[0x0][0x2d0], -R172.reuse ;  /* 0x0000b40025257a23 */ /* 0x100fe200000108ac */
[----:B------:R-:W4:Y:S01]  /*85d0*/  LDSM.16.MT88.4 R168, [R228+0x100] ;  /* 0x00010000e4a8783b */ /* 0x000f220000004200 */
[--C-:B------:R-:W-:Y:S02]  /*85e0*/  FFMA.FTZ R38, R38, c[0x0][0x2d0], -R133.reuse ;  /* 0x0000b40026267a23 */ /* 0x100fe40000010885 */
[C---:B--2---:R-:W-:Y:S01]  /*85f0*/  FMUL.FTZ R6, R0.reuse, R138 ;  /* 0x0000008a00067220 */ /* 0x044fe20000410000 */
[----:B------:R-:W-:Y:S01]  /*8600*/  F2FP.PACK_AB R138, R179, R178 ;  /* 0x000000b2b38a723e */ /* 0x000fe200000000ff */
[----:B------:R-:W-:Y:S01]  /*8610*/  FMUL.FTZ R7, R0, R139 ;  /* 0x0000008b00077220 */ /* 0x000fe20000410000 */
[----:B------:R-:W-:Y:S01]  /*8620*/  F2FP.PACK_AB R139, R174, R175 ;  /* 0x000000afae8b723e */ /* 0x000fe200000000ff */
[--C-:B------:R-:W-:Y:S01]  /*8630*/  FFMA.FTZ R39, R39, c[0x0][0x2d0], -R133.reuse ;  /* 0x0000b40027277a23 */ /* 0x100fe20000010885 */
[----:B------:R-:W2:Y:S01]  /*8640*/  LDSM.16.MT88.4 R140, [R227+0x100] ;  /* 0x00010000e38c783b */ /* 0x000ea20000004200 */
[--C-:B------:R-:W-:Y:S02]  /*8650*/  FFMA.FTZ R40, R40, c[0x0][0x2d0], -R172.reuse ;  /* 0x0000b40028287a23 */ /* 0x100fe400000108ac */
[--C-:B------:R-:W-:Y:S02]  /*8660*/  FFMA.FTZ R41, R41, c[0x0][0x2d0], -R172.reuse ;  /* 0x0000b40029297a23 */ /* 0x100fe400000108ac */
[--C-:B------:R-:W-:Y:S02]  /*8670*/  FFMA.FTZ R42, R42, c[0x0][0x2d0], -R133.reuse ;  /* 0x0000b4002a2a7a23 */ /* 0x100fe40000010885 */
[--C-:B------:R-:W-:Y:S01]  /*8680*/  FFMA.FTZ R43, R43, c[0x0][0x2d0], -R133.reuse ;  /* 0x0000b4002b2b7a23 */ /* 0x100fe20000010885 */
[----:B------:R-:W0:Y:S01]  /*8690*/  LDGDEPBAR ;  /* 0x00000000000079af */ /* 0x000e220000000000 */
[C---:B------:R-:W-:Y:S02]  /*86a0*/  FMUL.FTZ R84, R2.reuse, R84 ;  /* 0x0000005402547220 */ /* 0x040fe40000410000 */
[----:B------:R-:W-:Y:S02]  /*86b0*/  FMUL.FTZ R85, R2, R85 ;  /* 0x0000005502557220 */ /* 0x000fe40000410000 */
[C---:B------:R-:W-:Y:S02]  /*86c0*/  FMUL.FTZ R86, R0.reuse, R86 ;  /* 0x0000005600567220 */ /* 0x040fe40000410000 */
[----:B------:R-:W-:Y:S01]  /*86d0*/  FMUL.FTZ R87, R0, R87 ;  /* 0x0000005700577220 */ /* 0x000fe20000410000 */
[C---:B-1----:R-:W-:Y:S05]  /*86e0*/  HMMA.16816.F32 R4, R136.reuse, R160, R4 ;  /* 0x000000a08804723c */ /* 0x042fea0000001804 */
[C---:B------:R-:W-:Y:S02]  /*86f0*/  FMUL.FTZ R88, R2.reuse, R88 ;  /* 0x0000005802587220 */ /* 0x040fe40000410000 */
[----:B------:R-:W-:Y:S01]  /*8700*/  FMUL.FTZ R89, R2, R89 ;  /* 0x0000005902597220 */ /* 0x000fe20000410000 */
[C---:B------:R-:W-:Y:S01]  /*8710*/  HMMA.16816.F32 R8, R136.reuse, R162, R8 ;  /* 0x000000a28808723c */ /* 0x040fe20000001808 */
[----:B------:R-:W1:Y:S03]  /*8720*/  LDSM.16.MT88.4 R160, [R224+0x3100] ;  /* 0x00310000e0a0783b */ /* 0x000e660000004200 */
[C---:B------:R-:W-:Y:S02]  /*8730*/  FMUL.FTZ R90, R0.reuse, R90 ;  /* 0x0000005a005a7220 */ /* 0x040fe40000410000 */
[----:B------:R-:W-:Y:S02]  /*8740*/  FMUL.FTZ R91, R0, R91 ;  /* 0x0000005b005b7220 */ /* 0x000fe40000410000 */
[C---:B---3--:R-:W-:Y:S04]  /*8750*/  HMMA.16816.F32 R52, R136.reuse, R164, R52 ;  /* 0x000000a48834723c */ /* 0x048fe80000001834 */
[C---:B------:R-:W-:Y:S02]  /*8760*/  FMUL.FTZ R92, R2.reuse, R92 ;  /* 0x0000005c025c7220 */ /* 0x040fe40000410000 */
[----:B------:R-:W-:Y:S02]  /*8770*/  FMUL.FTZ R93, R2, R93 ;  /* 0x0000005d025d7220 */ /* 0x000fe40000410000 */
[C---:B------:R-:W-:Y:S01]  /*8780*/  HMMA.16816.F32 R56, R136.reuse, R166, R56 ;  /* 0x000000a68838723c */ /* 0x040fe20000001838 */
[----:B------:R-:W3:Y:S03]  /*8790*/  LDSM.16.MT88.4 R164, [R225+0x3100] ;  /* 0x00310000e1a4783b */ /* 0x000ee60000004200 */
[C---:B------:R-:W-:Y:S02]  /*87a0*/  FMUL.FTZ R94, R0.reuse, R94 ;  /* 0x0000005e005e7220 */ /* 0x040fe40000410000 */
[----:B------:R-:W-:Y:S02]  /*87b0*/  FMUL.FTZ R95, R0, R95 ;  /* 0x0000005f005f7220 */ /* 0x000fe40000410000 */
[C---:B----4-:R-:W-:Y:S04]  /*87c0*/  HMMA.16816.F32 R60, R136.reuse, R168, R60 ;  /* 0x000000a8883c723c */ /* 0x050fe8000000183c */
[C---:B------:R-:W-:Y:S02]  /*87d0*/  FMUL.FTZ R96, R2.reuse, R96 ;  /* 0x0000006002607220 */ /* 0x040fe40000410000 */
[----:B------:R-:W-:Y:S02]  /*87e0*/  FMUL.FTZ R97, R2, R97 ;  /* 0x0000006102617220 */ /* 0x000fe40000410000 */
[C---:B------:R-:W-:Y:S04]  /*87f0*/  HMMA.16816.F32 R64, R136.reuse, R170, R64 ;  /* 0x000000aa8840723c */ /* 0x040fe80000001840 */
[C---:B------:R-:W-:Y:S02]  /*8800*/  FMUL.FTZ R98, R0.reuse, R98 ;  /* 0x0000006200627220 */ /* 0x040fe40000410000 */
[----:B------:R-:W-:Y:S02]  /*8810*/  FMUL.FTZ R99, R0, R99 ;  /* 0x0000006300637220 */ /* 0x000fe40000410000 */
[C---:B--2---:R-:W-:Y:S04]  /*8820*/  HMMA.16816.F32 R68, R136.reuse, R140, R68 ;  /* 0x0000008c8844723c */ /* 0x044fe80000001844 */
[C---:B------:R-:W-:Y:S02]  /*8830*/  FMUL.FTZ R100, R2.reuse, R100 ;  /* 0x0000006402647220 */ /* 0x040fe40000410000 */
[----:B------:R-:W-:Y:S02]  /*8840*/  FMUL.FTZ R101, R2, R101 ;  /* 0x0000006502657220 */ /* 0x000fe40000410000 */
[C---:B------:R-:W-:Y:S01]  /*8850*/  HMMA.16816.F32 R72, R136.reuse, R142, R72 ;  /* 0x0000008e8848723c */ /* 0x040fe20000001848 */
[----:B------:R-:W2:Y:S03]  /*8860*/  LDSM.16.MT88.4 R140, [R228+0x3100] ;  /* 0x00310000e48c783b */ /* 0x000ea60000004200 */
[C---:B------:R-:W-:Y:S02]  /*8870*/  FMUL.FTZ R102, R0.reuse, R102 ;  /* 0x0000006600667220 */ /* 0x040fe40000410000 */
[----:B------:R-:W-:Y:S02]  /*8880*/  FMUL.FTZ R103, R0, R103 ;  /* 0x0000006700677220 */ /* 0x000fe40000410000 */
[C---:B-1----:R-:W-:Y:S04]  /*8890*/  HMMA.16816.F32 R76, R136.reuse, R160, R76 ;  /* 0x000000a0884c723c */ /* 0x042fe8000000184c */
[C---:B------:R-:W-:Y:S02]  /*88a0*/  FMUL.FTZ R104, R2.reuse, R104 ;  /* 0x0000006802687220 */ /* 0x040fe40000410000 */
[----:B------:R-:W-:Y:S02]  /*88b0*/  FMUL.FTZ R105, R2, R105 ;  /* 0x0000006902697220 */ /* 0x000fe40000410000 */
        /* <DEDUP_REMOVED lines=11> */
[--C-:B------:R-:W-:Y:S01]  /*8970*/  FFMA.FTZ R12, R12, c[0x0][0x2d0], -R172.reuse ;  /* 0x0000b4000c0c7a23 */ /* 0x100fe200000108ac */
[C---:B--2---:R-:W-:Y:S03]  /*8980*/  HMMA.16816.F32 R92, R136.reuse, R140, R92 ;  /* 0x0000008c885c723c */ /* 0x044fe6000000185c */
[--C-:B------:R-:W-:Y:S01]  /*8990*/  FFMA.FTZ R13, R13, c[0x0][0x2d0], -R172.reuse ;  /* 0x0000b4000d0d7a23 */ /* 0x100fe200000108ac */
[----:B------:R2:W-:Y:S01]  /*89a0*/  MUFU.EX2 R250, R12 ;  /* 0x0000000c00fa7308 */ /* 0x0005e20000000800 */
[--C-:B------:R-:W-:Y:S02]  /*89b0*/  FFMA.FTZ R14, R14, c[0x0][0x2d0], -R133.reuse ;  /* 0x0000b4000e0e7a23 */ /* 0x100fe40000010885 */
[--C-:B------:R-:W-:Y:S01]  /*89c0*/  FFMA.FTZ R15, R15, c[0x0][0x2d0], -R133.reuse ;  /* 0x0000b4000f0f7a23 */ /* 0x100fe20000010885 */
[C---:B------:R-:W-:Y:S01]  /*89d0*/  HMMA.16816.F32 R96, R136.reuse, R142, R96 ;  /* 0x0000008e8860723c */ /* 0x040fe20000001860 */
[----:B------:R-:W4:Y:S03]  /*89e0*/  LDSM.16.MT88.4 R140, [R225+0x6100] ;  /* 0x00610000e18c783b */ /* 0x000f260000004200 */
[C---:B------:R-:W-:Y:S02]  /*89f0*/  FMUL.FTZ R112, R2.reuse, R112 ;  /* 0x0000007002707220 */ /* 0x040fe40000410000 */
[----:B------:R3:W-:Y:S01]  /*8a00*/  MUFU.EX2 R134, R13 ;  /* 0x0000000d00867308 */ /* 0x0007e20000000800 */
[----:B------:R-:W-:Y:S01]  /*8a10*/  FMUL.FTZ R113, R2, R113 ;  /* 0x0000007102717220 */ /* 0x000fe20000410000 */
[C---:B-1----:R-:W-:Y:S04]  /*8a20*/  HMMA.16816.F32 R100, R136.reuse, R160, R100 ;  /* 0x000000a08864723c */ /* 0x042fe80000001864 */
[C---:B------:R-:W-:Y:S02]  /*8a30*/  FMUL.FTZ R114, R0.reuse, R114 ;  /* 0x0000007200727220 */ /* 0x040fe40000410000 */
[----:B------:R-:W-:Y:S02]  /*8a40*/  FMUL.FTZ R115, R0, R115 ;  /* 0x0000007300737220 */ /* 0x000fe40000410000 */
[C---:B------:R-:W-:Y:S01]  /*8a50*/  HMMA.16816.F32 R104, R136.reuse, R162, R104 ;  /* 0x000000a28868723c */ /* 0x040fe20000001868 */
[----:B------:R-:W1:Y:S01]  /*8a60*/  LDSM.16.MT88.4 R160, [R228+0x6100] ;  /* 0x00610000e4a0783b */ /* 0x000e620000004200 */
[----:B------:R1:W-:Y:S02]  /*8a70*/  MUFU.EX2 R171, R14 ;  /* 0x0000000e00ab7308 */ /* 0x0003e40000000800 */
[C---:B--2---:R-:W-:Y:S02]  /*8a80*/  FMUL.FTZ R12, R2.reuse, R144 ;  /* 0x00000090020c7220 */ /* 0x044fe40000410000 */
[C---:B------:R-:W-:Y:S02]  /*8a90*/  FMUL.FTZ R116, R2.reuse, R116 ;  /* 0x0000007402747220 */ /* 0x040fe40000410000 */
[C---:B---3--:R-:W-:Y:S04]  /*8aa0*/  HMMA.16816.F32 R108, R136.reuse, R164, R108 ;  /* 0x000000a4886c723c */ /* 0x048fe8000000186c */
[----:B------:R2:W-:Y:S01]  /*8ab0*/  MUFU.EX2 R170, R15 ;  /* 0x0000000f00aa7308 */ /* 0x0005e20000000800 */
[C---:B------:R-:W-:Y:S02]  /*8ac0*/  FMUL.FTZ R117, R2.reuse, R117 ;  /* 0x0000007502757220 */ /* 0x040fe40000410000 */
[----:B------:R-:W-:Y:S01]  /*8ad0*/  FMUL.FTZ R13, R2, R145 ;  /* 0x00000091020d7220 */ /* 0x000fe20000410000 */
[C---:B------:R-:W-:Y:S01]  /*8ae0*/  HMMA.16816.F32 R112, R136.reuse, R166, R112 ;  /* 0x000000a68870723c */ /* 0x040fe20000001870 */
[----:B------:R-:W3:Y:S03]  /*8af0*/  LDSM.16.MT88.4 R164, [R227+0x6100] ;  /* 0x00610000e3a4783b */ /* 0x000ee60000004200 */
[C---:B------:R-:W-:Y:S02]  /*8b00*/  FMUL.FTZ R118, R0.reuse, R118 ;  /* 0x0000007600767220 */ /* 0x040fe40000410000 */
[----:B------:R-:W-:Y:S02]  /*8b10*/  FMUL.FTZ R119, R0, R119 ;  /* 0x0000007700777220 */ /* 0x000fe40000410000 */
[--C-:B------:R-:W-:Y:S04]  /*8b20*/  FFMA.FTZ R16, R16, c[0x0][0x2d0], -R172.reuse ;  /* 0x0000b40010107a23 */ /* 0x100fe800000108ac */
[--C-:B------:R-:W-:Y:S01]  /*8b30*/  FFMA.FTZ R17, R17, c[0x0][0x2d0], -R172.reuse ;  /* 0x0000b40011117a23 */ /* 0x100fe200000108ac */
[C---:B----4-:R-:W-:Y:S01]  /*8b40*/  HMMA.16816.F32 R116, R136.reuse, R140, R116 ;  /* 0x0000008c8874723c */ /* 0x050fe20000001874 */
[----:B------:R4:W3:Y:S02]  /*8b50*/  MUFU.EX2 R180, R16 ;  /* 0x0000001000b47308 */ /* 0x0008e40000000800 */
[--C-:B------:R-:W-:Y:S02]  /*8b60*/  FFMA.FTZ R18, R18, c[0x0][0x2d0], -R133.reuse ;  /* 0x0000b40012127a23 */ /* 0x100fe40000010885 */
[--C-:B------:R-:W-:Y:S02]  /*8b70*/  FFMA.FTZ R19, R19, c[0x0][0x2d0], -R133.reuse ;  /* 0x0000b40013137a23 */ /* 0x100fe40000010885 */
[C---:B------:R-:W-:Y:S02]  /*8b80*/  FMUL.FTZ R120, R2.reuse, R120 ;  /* 0x0000007802787220 */ /* 0x040fe40000410000 */
[----:B------:R-:W-:Y:S02]  /*8b90*/  FMUL.FTZ R121, R2, R121 ;  /* 0x0000007902797220 */ /* 0x000fe40000410000 */
[----:B------:R3:W3:Y:S01]  /*8ba0*/  MUFU.EX2 R252, R17 ;  /* 0x0000001100fc7308 */ /* 0x0006e20000000800 */
[C---:B------:R-:W-:Y:S02]  /*8bb0*/  FMUL.FTZ R122, R0.reuse, R122 ;  /* 0x0000007a007a7220 */ /* 0x040fe40000410000 */
[C---:B------:R-:W-:Y:S02]  /*8bc0*/  FMUL.FTZ R123, R0.reuse, R123 ;  /* 0x0000007b007b7220 */ /* 0x040fe40000410000 */
[C---:B-1----:R-:W-:Y:S02]  /*8bd0*/  FMUL.FTZ R14, R0.reuse, R146 ;  /* 0x00000092000e7220 */ /* 0x042fe40000410000 */
[----:B--2---:R-:W-:Y:S02]  /*8be0*/  FMUL.FTZ R15, R0, R147 ;  /* 0x00000093000f7220 */ /* 0x004fe40000410000 */
[----:B------:R-:W-:Y:S01]  /*8bf0*/  LDSM.16.MT88.4 R144, [R225+0x900] ;  /* 0x00090000e190783b */ /* 0x000fe20000004200 */
[C---:B------:R-:W-:Y:S01]  /*8c00*/  HMMA.16816.F32 R120, R136.reuse, R142, R120 ;  /* 0x0000008e8878723c */ /* 0x040fe20000001878 */
[----:B------:R1:W-:Y:S02]  /*8c10*/  MUFU.EX2 R169, R18 ;  /* 0x0000001200a97308 */ /* 0x0003e40000000800 */
[C---:B------:R-:W-:Y:S02]  /*8c20*/  FMUL.FTZ R124, R2.reuse, R124 ;  /* 0x0000007c027c7220 */ /* 0x040fe40000410000 */
[C---:B----4-:R-:W-:Y:S02]  /*8c30*/  FMUL.FTZ R16, R2.reuse, R148 ;  /* 0x0000009402107220 */ /* 0x050fe40000410000 */
[----:B------:R-:W2:Y:S01]  /*8c40*/  LDSM.16.MT88.4 R140, [R224+0x900] ;  /* 0x00090000e08c783b */ /* 0x000ea20000004200 */
[C---:B------:R-:W-:Y:S03]  /*8c50*/  HMMA.16816.F32 R12, R136.reuse, R160, R12 ;  /* 0x000000a0880c723c */ /* 0x040fe6000000180c */
[----:B------:R4:W2:Y:S01]  /*8c60*/  MUFU.EX2 R168, R19 ;  /* 0x0000001300a87308 */ /* 0x0008a20000000800 */
[----:B------:R-:W-:Y:S02]  /*8c70*/  FMUL.FTZ R125, R2, R125 ;  /* 0x0000007d027d7220 */ /* 0x000fe40000410000 */
[C---:B------:R-:W-:Y:S01]  /*8c80*/  FMUL.FTZ R126, R0.reuse, R126 ;  /* 0x0000007e007e7220 */ /* 0x040fe20000410000 */
[----:B---3--:R-:W-:Y:S01]  /*8c90*/  MOV R160, R180 ;  /* 0x000000b400a07202 */ /* 0x008fe20000000f00 */
[----:B------:R-:W-:Y:S04]  /*8ca0*/  FMUL.FTZ R127, R0, R127 ;  /* 0x0000007f007f7220 */ /* 0x000fe80000410000 */
[C---:B------:R-:W-:Y:S01]  /*8cb0*/  FMUL.FTZ R17, R2.reuse, R149 ;  /* 0x0000009502117220 */ /* 0x040fe20000410000 */
[----:B------:R-:W-:Y:S01]  /*8cc0*/  MUFU.EX2 R180, R25 ;  /* 0x0000001900b47308 */ /* 0x000fe20000000800 */
[----:B------:R-:W-:Y:S01]  /*8cd0*/  FMUL.FTZ R128, R2, R128 ;  /* 0x0000008002807220 */ /* 0x000fe20000410000 */
[C---:B------:R-:W-:Y:S03]  /*8ce0*/  HMMA.16816.F32 R124, R136.reuse, R162, R124 ;  /* 0x000000a2887c723c */ /* 0x040fe6000000187c */
[----:B-1----:R-:W-:Y:S02]  /*8cf0*/  FMUL.FTZ R18, R0, R150 ;  /* 0x0000009600127220 */ /* 0x002fe40000410000 */
[----:B------:R-:W-:Y:S02]  /*8d00*/  FMUL.FTZ R129, R2, R129 ;  /* 0x0000008102817220 */ /* 0x000fe40000410000 */
[C---:B------:R-:W-:Y:S01]  /*8d10*/  FMUL.FTZ R130, R0.reuse, R130 ;  /* 0x0000008200827220 */ /* 0x040fe20000410000 */
[----:B------:R-:W-:Y:S01]  /*8d20*/  MUFU.EX2 R161, R26 ;  /* 0x0000001a00a17308 */ /* 0x000fe20000000800 */
[C---:B------:R-:W-:Y:S03]  /*8d30*/  FMUL.FTZ R131, R0.reuse, R131 ;  /* 0x0000008300837220 */ /* 0x040fe60000410000 */
[----:B----4-:R-:W-:Y:S02]  /*8d40*/  FMUL.FTZ R19, R0, R151 ;  /* 0x0000009700137220 */ /* 0x010fe40000410000 */
[----:B------:R-:W1:Y:S01]  /*8d50*/  LDSM.16.MT88.4 R148, [R228+0x900] ;  /* 0x00090000e494783b */ /* 0x000e620000004200 */
[--C-:B------:R-:W-:Y:S02]  /*8d60*/  FFMA.FTZ R20, R20, c[0x0][0x2d0], -R172.reuse ;  /* 0x0000b40014147a23 */ /* 0x100fe400000108ac */
[--C-:B------:R-:W-:Y:S02]  /*8d70*/  FFMA.FTZ R21, R21, c[0x0][0x2d0], -R172.reuse ;  /* 0x0000b40015157a23 */ /* 0x100fe400000108ac */
[C---:B------:R-:W-:Y:S01]  /*8d80*/  HMMA.16816.F32 R16, R136.reuse, R164, R16 ;  /* 0x000000a48810723c */ /* 0x040fe20000001810 */
[----:B------:R-:W-:Y:S02]  /*8d90*/  MUFU.EX2 R182, R20 ;  /* 0x0000001400b67308 */ /* 0x000fe40000000800 */
[--C-:B------:R-:W-:Y:S02]  /*8da0*/  FFMA.FTZ R22, R22, c[0x0][0x2d0], -R133.reuse ;  /* 0x0000b40016167a23 */ /* 0x100fe40000010885 */
[--C-:B------:R-:W-:Y:S02]  /*8db0*/  FFMA.FTZ R23, R23, c[0x0][0x2d0], -R133.reuse ;  /* 0x0000b40017177a23 */ /* 0x100fe40000010885 */
[----:B------:R-:W-:Y:S01]  /*8dc0*/  MOV R164, R178 ;  /* 0x000000b200a47202 */ /* 0x000fe20000000f00 */
[----:B------:R-:W-:Y:S03]  /*8dd0*/  HMMA.16816.F32 R128, R136, R166, R128 ;  /* 0x000000a68880723c */ /* 0x000fe60000001880 */
[----:B------:R-:W-:Y:S01]  /*8de0*/  MUFU.EX2 R178, R28 ;  /* 0x0000001c00b27308 */ /* 0x000fe20000000800 */
[----:B------:R-:W-:Y:S01]  /*8df0*/  MOV R165, R179 ;  /* 0x000000b300a57202 */ /* 0x000fe20000000f00 */
[--C-:B------:R-:W-:Y:S02]  /*8e00*/  FFMA.FTZ R45, R45, c[0x0][0x2d0], -R172.reuse ;  /* 0x0000b4002d2d7a23 */ /* 0x100fe400000108ac */
[----:B------:R-:W-:Y:S01]  /*8e10*/  F2FP.PACK_AB R136, R134, R250 ;  /* 0x000000fa8688723e */ /* 0x000fe200000000ff */
[--C-:B------:R-:W-:Y:S01]  /*8e20*/  FFMA.FTZ R48, R48, c[0x0][0x2d0], -R172.reuse ;  /* 0x0000b40030307a23 */ /* 0x100fe200000108ac */
[----:B------:R-:W-:Y:S03]  /*8e30*/  F2FP.PACK_AB R138, R252, R160 ;  /* 0x000000a0fc8a723e */ /* 0x000fe600000000ff */
[----:B------:R-:W-:Y:S01]  /*8e40*/  F2FP.PACK_AB R137, R170, R171 ;  /* 0x000000abaa89723e */ /* 0x000fe200000000ff */
[----:B------:R-:W-:Y:S01]  /*8e50*/  MUFU.EX2 R179, R32 ;  /* 0x0000002000b37308 */ /* 0x000fe20000000800 */
[----:B--2---:R-:W-:Y:S01]  /*8e60*/  F2FP.PACK_AB R139, R168, R169 ;  /* 0x000000a9a88b723e */ /* 0x004fe200000000ff */
[--C-:B------:R-:W-:Y:S01]  /*8e70*/  FFMA.FTZ R46, R46, c[0x0][0x2d0], -R133.reuse ;  /* 0x0000b4002e2e7a23 */ /* 0x100fe20000010885 */
[----:B------:R-:W-:Y:S01]  /*8e80*/  MOV R167, R177 ;  /* 0x000000b100a77202 */ /* 0x000fe20000000f00 */
[--C-:B------:R-:W-:Y:S02]  /*8e90*/  FFMA.FTZ R47, R47, c[0x0][0x2d0], -R133.reuse ;  /* 0x0000b4002f2f7a23 */ /* 0x100fe40000010885 */
[--C-:B------:R-:W-:Y:S02]  /*8ea0*/  FFMA.FTZ R50, R50, c[0x0][0x2d0], -R133.reuse ;  /* 0x0000b40032327a23 */ /* 0x100fe40000010885 */
[C---:B------:R-:W-:Y:S02]  /*8eb0*/  HMMA.16816.F32 R4, R136.reuse, R140, R4 ;  /* 0x0000008c8804723c */ /* 0x040fe40000001804 */
[----:B------:R-:W-:Y:S01]  /*8ec0*/  MUFU.EX2 R177, R33 ;  /* 0x0000002100b17308 */ /* 0x000fe20000000800 */
[----:B------:R-:W-:Y:S05]  /*8ed0*/  FFMA.FTZ R133, R51, c[0x0][0x2d0], -R133 ;  /* 0x0000b40033857a23 */ /* 0x000fea0000010885 */
[C---:B------:R-:W-:Y:S01]  /*8ee0*/  HMMA.16816.F32 R8, R136.reuse, R142, R8 ;  /* 0x0000008e8808723c */ /* 0x040fe20000001808 */
[----:B------:R-:W2:Y:S03]  /*8ef0*/  LDSM.16.MT88.4 R140, [R227+0x900] ;  /* 0x00090000e38c783b */ /* 0x000ea60000004200 */
[----:B------:R-:W-:Y:S04]  /*8f00*/  MUFU.EX2 R166, R37 ;  /* 0x0000002500a67308 */ /* 0x000fe80000000800 */
[C---:B------:R-:W-:Y:S06]  /*8f10*/  HMMA.16816.F32 R52, R136.reuse, R144, R52 ;  /* 0x000000908834723c */ /* 0x040fec0000001834 */
[----:B------:R-:W-:Y:S02]  /*8f20*/  MUFU.EX2 R133, R133 ;  /* 0x0000008500857308 */ /* 0x000fe40000000800 */
[C---:B------:R-:W-:Y:S01]  /*8f30*/  HMMA.16816.F32 R56, R136.reuse, R146, R56 ;  /* 0x000000928838723c */ /* 0x040fe20000001838 */
[----:B------:R-:W3:Y:S07]  /*8f40*/  LDSM.16.MT88.4 R144, [R224+0x3900] ;  /* 0x00390000e090783b */ /* 0x000eee0000004200 */
[C---:B-1----:R-:W-:Y:S01]  /*8f50*/  HMMA.16816.F32 R60, R136.reuse, R148, R60 ;  /* 0x00000094883c723c */ /* 0x042fe2000000183c */
[----:B------:R-:W1:Y:S07]  /*8f60*/  MUFU.EX2 R181, R21 ;  /* 0x0000001500b57308 */ /* 0x000e6e0000000800 */
[C---:B------:R-:W-:Y:S01]  /*8f70*/  HMMA.16816.F32 R64, R136.reuse, R150, R64 ;  /* 0x000000968840723c */ /* 0x040fe20000001840 */
[----:B------:R-:W4:Y:S02]  /*8f80*/  LDSM.16.MT88.4 R148, [R225+0x3900] ;  /* 0x00390000e194783b */ /* 0x000f240000004200 */
[----:B------:R3:W-:Y:S05]  /*8f90*/  MUFU.EX2 R163, R22 ;  /* 0x0000001600a37308 */ /* 0x0007ea0000000800 */
[C---:B--2---:R-:W-:Y:S05]  /*8fa0*/  HMMA.16816.F32 R68, R136.reuse, R140, R68 ;  /* 0x0000008c8844723c */ /* 0x044fea0000001844 */
[----:B------:R-:W2:Y:S03]  /*8fb0*/  MUFU.EX2 R162, R23 ;  /* 0x0000001700a27308 */ /* 0x000ea60000000800 */
[C---:B------:R-:W-:Y:S01]  /*8fc0*/  HMMA.16816.F32 R72, R136.reuse, R142, R72 ;  /* 0x0000008e8848723c */ /* 0x040fe20000001848 */
[----:B------:R-:W4:Y:S03]  /*8fd0*/  LDSM.16.MT88.4 R140, [R228+0x3900] ;  /* 0x00390000e48c783b */ /* 0x000f260000004200 */
[----:B-1----:R-:W-:Y:S03]  /*8fe0*/  F2FP.PACK_AB R20, R181, R182 ;  /* 0x000000b6b514723e */ /* 0x002fe600000000ff */
[----:B------:R-:W-:Y:S01]  /*8ff0*/  MUFU.EX2 R45, R45 ;  /* 0x0000002d002d7308 */ /* 0x000fe20000000800 */
[C---:B---3--:R-:W-:Y:S04]  /*9000*/  HMMA.16816.F32 R76, R136.reuse, R144, R76 ;  /* 0x00000090884c723c */ /* 0x048fe8000000184c */
[----:B------:R-:W-:Y:S04]  /*9010*/  F2FP.PACK_AB R22, R180, R183 ;  /* 0x000000b7b416723e */ /* 0x000fe800000000ff */
[C---:B------:R-:W-:Y:S01]  /*9020*/  HMMA.16816.F32 R80, R136.reuse, R146, R80 ;  /* 0x000000928850723c */ /* 0x040fe20000001850 */
[----:B------:R-:W1:Y:S01]  /*9030*/  LDSM.16.MT88.4 R144, [R227+0x3900] ;  /* 0x00390000e390783b */ /* 0x000e620000004200 */
[----:B------:R-:W-:Y:S02]  /*9040*/  MUFU.EX2 R46, R46 ;  /* 0x0000002e002e7308 */ /* 0x000fe40000000800 */
[----:B--2---:R-:W-:Y:S04]  /*9050*/  F2FP.PACK_AB R21, R162, R163 ;  /* 0x000000a3a215723e */ /* 0x004fe800000000ff */
[C---:B----4-:R-:W-:Y:S04]  /*9060*/  HMMA.16816.F32 R84, R136.reuse, R148, R84 ;  /* 0x000000948854723c */ /* 0x050fe80000001854 */
[----:B------:R-:W-:Y:S04]  /*9070*/  MUFU.EX2 R47, R47 ;  /* 0x0000002f002f7308 */ /* 0x000fe80000000800 */
[C---:B------:R-:W-:Y:S01]  /*9080*/  HMMA.16816.F32 R88, R136.reuse, R150, R88 ;  /* 0x000000968858723c */ /* 0x040fe20000001858 */
[----:B------:R-:W2:Y:S05]  /*9090*/  LDSM.16.MT88.4 R148, [R224+0x6900] ;  /* 0x00690000e094783b */ /* 0x000eaa0000004200 */
[----:B------:R-:W-:Y:S02]  /*90a0*/  MUFU.EX2 R48, R48 ;  /* 0x0000003000307308 */ /* 0x000fe40000000800 */
[C---:B------:R-:W-:Y:S08]  /*90b0*/  HMMA.16816.F32 R92, R136.reuse, R140, R92 ;  /* 0x0000008c885c723c */ /* 0x040ff0000000185c */
[----:B------:R-:W-:Y:S01]  /*90c0*/  MUFU.EX2 R50, R50 ;  /* 0x0000003200327308 */ /* 0x000fe20000000800 */
        /* <DEDUP_REMOVED lines=11> */
[C---:B-1----:R-:W-:Y:S01]  /*9180*/  HMMA.16816.F32 R12, R136.reuse, R144, R12 ;  /* 0x00000090880c723c */ /* 0x042fe2000000180c */
[----:B------:R-:W-:Y:S07]  /*9190*/  MUFU.EX2 R145, R30 ;  /* 0x0000001e00917308 */ /* 0x000fee0000000800 */
[C---:B------:R-:W-:Y:S03]  /*91a0*/  HMMA.16816.F32 R124, R136.reuse, R146, R124 ;  /* 0x00000092887c723c */ /* 0x040fe6000000187c */
[----:B------:R1:W4:Y:S05]  /*91b0*/  MUFU.EX2 R146, R27 ;  /* 0x0000001b00927308 */ /* 0x00032a0000000800 */
[C---:B--2---:R-:W-:Y:S05]  /*91c0*/  HMMA.16816.F32 R16, R136.reuse, R148, R16 ;  /* 0x000000948810723c */ /* 0x044fea0000001810 */
[----:B------:R-:W2:Y:S03]  /*91d0*/  MUFU.EX2 R147, R29 ;  /* 0x0000001d00937308 */ /* 0x000ea60000000800 */
[----:B------:R-:W-:Y:S01]  /*91e0*/  HMMA.16816.F32 R128, R136, R150, R128 ;  /* 0x000000968880723c */ /* 0x000fe20000001880 */
[----:B------:R-:W-:Y:S06]  /*91f0*/  LDSM.16.MT88.4 R136, [R228+0x1100] ;  /* 0x00110000e488783b */ /* 0x000fec0000004200 */
[----:B------:R2:W2:Y:S02]  /*9200*/  MUFU.EX2 R144, R31 ;  /* 0x0000001f00907308 */ /* 0x0004a40000000800 */
[----:B-1----:R-:W1:Y:S03]  /*9210*/  LDSM.16.MT88.4 R24, [R225+0x1100] ;  /* 0x00110000e118783b */ /* 0x002e660000004200 */
[----:B----4-:R-:W-:Y:S05]  /*9220*/  F2FP.PACK_AB R23, R146, R161 ;  /* 0x000000a19217723e */ /* 0x010fea00000000ff */
[----:B------:R-:W-:Y:S02]  /*9230*/  MUFU.EX2 R151, R34 ;  /* 0x0000002200977308 */ /* 0x000fe40000000800 */
[C---:B---3--:R-:W-:Y:S08]  /*9240*/  HMMA.16816.F32 R4, R20.reuse, R140, R4 ;  /* 0x0000008c1404723c */ /* 0x048ff00000001804 */
[C---:B------:R-:W-:Y:S01]  /*9250*/  HMMA.16816.F32 R8, R20.reuse, R142, R8 ;  /* 0x0000008e1408723c */ /* 0x040fe20000001808 */
[----:B------:R-:W3:Y:S01]  /*9260*/  LDSM.16.MT88.4 R140, [R227+0x1100] ;  /* 0x00110000e38c783b */ /* 0x000ee20000004200 */
[----:B------:R4:W3:Y:S07]  /*9270*/  MUFU.EX2 R150, R35 ;  /* 0x0000002300967308 */ /* 0x0008ee0000000800 */
[----:B--2---:R-:W-:Y:S03]  /*9280*/  LDSM.16.MT88.4 R28, [R224+0x1900] ;  /* 0x00190000e01c783b */ /* 0x004fe60000004200 */
[----:B------:R-:W-:Y:S10]  /*9290*/  MUFU.EX2 R149, R38 ;  /* 0x0000002600957308 */ /* 0x000ff40000000800 */
[----:B------:R-:W-:Y:S01]  /*92a0*/  MUFU.EX2 R148, R39 ;  /* 0x0000002700947308 */ /* 0x000fe20000000800 */
[C---:B-1----:R-:W-:Y:S01]  /*92b0*/  HMMA.16816.F32 R52, R20.reuse, R24, R52 ;  /* 0x000000181434723c */ /* 0x042fe20000001834 */
[----:B----4-:R-:W-:Y:S07]  /*92c0*/  LDSM.16.MT88.4 R32, [R228+0x1900] ;  /* 0x00190000e420783b */ /* 0x010fee0000004200 */
        /* <DEDUP_REMOVED lines=23> */
[C---:B---3--:R-:W-:Y:S07]  /*9440*/  HMMA.16816.F32 R116, R20.reuse, R140, R116 ;  /* 0x0000008c1474723c */ /* 0x048fee0000001874 */
[----:B------:R-:W-:Y:S01]  /*9450*/  MOV R141, R167 ;  /* 0x000000a7008d7202 */ /* 0x000fe20000000f00 */
[C---:B------:R-:W-:Y:S01]  /*9460*/  HMMA.16816.F32 R120, R20.reuse, R142, R120 ;  /* 0x0000008e1478723c */ /* 0x040fe20000001878 */
[----:B------:R3:W4:Y:S03]  /*9470*/  MUFU.EX2 R167, R36 ;  /* 0x0000002400a77308 */ /* 0x0007260000000800 */
[----:B------:R-:W-:Y:S03]  /*9480*/  MOV R140, R164 ;  /* 0x000000a4008c7202 */ /* 0x000fe60000000f00 */
[----:B------:R-:W-:Y:S01]  /*9490*/  MOV R143, R165 ;  /* 0x000000a5008f7202 */ /* 0x000fe20000000f00 */
[C---:B-1----:R-:W-:Y:S03]  /*94a0*/  HMMA.16816.F32 R12, R20.reuse, R24, R12 ;  /* 0x00000018140c723c */ /* 0x042fe6000000180c */
[----:B------:R-:W-:Y:S01]  /*94b0*/  MUFU.EX2 R165, R40 ;  /* 0x0000002800a57308 */ /* 0x000fe20000000800 */
[----:B------:R-:W-:Y:S04]  /*94c0*/  MOV R142, R160 ;  /* 0x000000a0008e7202 */ /* 0x000fe80000000f00 */
[C---:B------:R-:W-:Y:S01]  /*94d0*/  HMMA.16816.F32 R124, R20.reuse, R26, R124 ;  /* 0x0000001a147c723c */ /* 0x040fe2000000187c */
[----:B------:R-:W1:Y:S04]  /*94e0*/  LDSM.16.MT88.4 R24, [R225+0x1900] ;  /* 0x00190000e118783b */ /* 0x000e680000004200 */
[----:B------:R-:W1:Y:S03]  /*94f0*/  MUFU.EX2 R164, R41 ;  /* 0x0000002900a47308 */ /* 0x000e660000000800 */
[C---:B--2---:R-:W-:Y:S01]  /*9500*/  HMMA.16816.F32 R16, R20.reuse, R136, R16 ;  /* 0x000000881410723c */ /* 0x044fe20000001810 */
[----:B---3--:R-:W-:Y:S06]  /*9510*/  LDSM.16.MT88.4 R36, [R228+0x2100] ;  /* 0x00210000e424783b */ /* 0x008fec0000004200 */
[----:B------:R-:W-:Y:S01]  /*9520*/  MUFU.EX2 R160, R42 ;  /* 0x0000002a00a07308 */ /* 0x000fe20000000800 */
[----:B------:R-:W-:Y:S01]  /*9530*/  MOV R137, R134 ;  /* 0x0000008600897202 */ /* 0x000fe20000000f00 */
[----:B------:R-:W-:Y:S01]  /*9540*/  HMMA.16816.F32 R128, R20, R138, R128 ;  /* 0x0000008a1480723c */ /* 0x000fe20000001880 */
[----:B------:R-:W2:Y:S02]  /*9550*/  LDL.LU R138, [R1] ;  /* 0x00000000018a7983 */ /* 0x000ea40000300800 */
[--C-:B------:R-:W-:Y:S02]  /*9560*/  FFMA.FTZ R136, R44, c[0x0][0x2d0], -R172.reuse ;  /* 0x0000b4002c887a23 */ /* 0x100fe400000108ac */
[----:B------:R-:W3:Y:S01]  /*9570*/  LDL.LU R139, [R1+0x4] ;  /* 0x00000400018b7983 */ /* 0x000ee20000300800 */
[----:B------:R-:W-:Y:S01]  /*9580*/  FFMA.FTZ R172, R49, c[0x0][0x2d0], -R172 ;  /* 0x0000b40031ac7a23 */ /* 0x000fe200000108ac */
[----:B------:R-:W-:Y:S01]  /*9590*/  F2FP.PACK_AB R20, R147, R178 ;  /* 0x000000b29314723e */ /* 0x000fe200000000ff */
[----:B------:R1:W1:Y:S01]  /*95a0*/  MUFU.EX2 R134, R43 ;  /* 0x0000002b00867308 */ /* 0x0002620000000800 */
[----:B------:R-:W-:Y:S03]  /*95b0*/  F2FP.PACK_AB R22, R177, R179 ;  /* 0x000000b3b116723e */ /* 0x000fe600000000ff */
[----:B------:R-:W-:Y:S02]  /*95c0*/  F2FP.PACK_AB R21, R144, R145 ;  /* 0x000000919015723e */ /* 0x000fe400000000ff */
[----:B------:R-:W-:Y:S04]  /*95d0*/  F2FP.PACK_AB R23, R150, R151 ;  /* 0x000000979617723e */ /* 0x000fe800000000ff */
[----:B------:R-:W2:Y:S03]  /*95e0*/  MUFU.EX2 R49, R136 ;  /* 0x0000008800317308 */ /* 0x000ea60000000800 */
[C---:B------:R-:W-:Y:S07]  /*95f0*/  HMMA.16816.F32 R4, R20.reuse, R28, R4 ;  /* 0x0000001c1404723c */ /* 0x040fee0000001804 */
[----:B------:R-:W2:Y:S01]  /*9600*/  MUFU.EX2 R172, R172 ;  /* 0x000000ac00ac7308 */ /* 0x000ea20000000800 */
[C---:B------:R-:W-:Y:S01]  /*9610*/  HMMA.16816.F32 R8, R20.reuse, R30, R8 ;  /* 0x0000001e1408723c */ /* 0x040fe20000001808 */
[----:B------:R-:W4:Y:S07]  /*9620*/  LDSM.16.MT88.4 R28, [R227+0x1900] ;  /* 0x00190000e31c783b */ /* 0x000f2e0000004200 */
[C---:B-1----:R-:W-:Y:S01]  /*9630*/  HMMA.16816.F32 R52, R20.reuse, R24, R52 ;  /* 0x000000181434723c */ /* 0x042fe20000001834 */
[----:B------:R-:W-:Y:S07]  /*9640*/  LDSM.16.MT88.4 R40, [R225+0x5100] ;  /* 0x00510000e128783b */ /* 0x000fee0000004200 */
[C---:B------:R-:W-:Y:S01]  /*9650*/  HMMA.16816.F32 R56, R20.reuse, R26, R56 ;  /* 0x0000001a1438723c */ /* 0x040fe20000001838 */
[----:B------:R-:W1:Y:S07]  /*9660*/  LDSM.16.MT88.4 R24, [R224+0x4900] ;  /* 0x00490000e018783b */ /* 0x000e6e0000004200 */
[C---:B------:R-:W-:Y:S08]  /*9670*/  HMMA.16816.F32 R60, R20.reuse, R32, R60 ;  /* 0x00000020143c723c */ /* 0x040ff0000000183c */
[C---:B------:R-:W-:Y:S01]  /*9680*/  HMMA.16816.F32 R64, R20.reuse, R34, R64 ;  /* 0x000000221440723c */ /* 0x040fe20000001840 */
[----:B------:R-:W1:Y:S07]  /*9690*/  LDSM.16.MT88.4 R32, [R225+0x4900] ;  /* 0x00490000e120783b */ /* 0x000e6e0000004200 */
[C---:B----4-:R-:W-:Y:S08]  /*96a0*/  HMMA.16816.F32 R68, R20.reuse, R28, R68 ;  /* 0x0000001c1444723c */ /* 0x050ff00000001844 */
[C---:B------:R-:W-:Y:S01]  /*96b0*/  HMMA.16816.F32 R72, R20.reuse, R30, R72 ;  /* 0x0000001e1448723c */ /* 0x040fe20000001848 */
[----:B------:R-:W4:Y:S07]  /*96c0*/  LDSM.16.MT88.4 R28, [R228+0x4900] ;  /* 0x00490000e41c783b */ /* 0x000f2e0000004200 */
[C---:B-1----:R-:W-:Y:S08]  /*96d0*/  HMMA.16816.F32 R76, R20.reuse, R24, R76 ;  /* 0x00000018144c723c */ /* 0x042ff0000000184c */
        /* <DEDUP_REMOVED lines=21> */
[----:B------:R-:W-:Y:S01]  /*9830*/  HMMA.16816.F32 R128, R20, R34, R128 ;  /* 0x000000221480723c */ /* 0x000fe20000001880 */
[----:B------:R-:W1:Y:S06]  /*9840*/  LDSM.16.MT88.4 R32, [R227+0x2100] ;  /* 0x00210000e320783b */ /* 0x000e6c0000004200 */
[----:B------:R-:W-:Y:S02]  /*9850*/  F2FP.PACK_AB R20, R166, R167 ;  /* 0x000000a7a614723e */ /* 0x000fe400000000ff */
[----:B------:R-:W-:Y:S03]  /*9860*/  F2FP.PACK_AB R22, R164, R165 ;  /* 0x000000a5a416723e */ /* 0x000fe600000000ff */
[----:B------:R-:W-:Y:S02]  /*9870*/  F2FP.PACK_AB R21, R148, R149 ;  /* 0x000000959415723e */ /* 0x000fe400000000ff */
[----:B------:R-:W-:Y:S07]  /*9880*/  F2FP.PACK_AB R23, R134, R160 ;  /* 0x000000a08617723e */ /* 0x000fee00000000ff */
        /* <DEDUP_REMOVED lines=9> */
[C---:B------:R-:W-:Y:S08]  /*9920*/  HMMA.16816.F32 R68, R20.reuse, R32, R68 ;  /* 0x000000201444723c */ /* 0x040ff00000001844 */
[C---:B------:R-:W-:Y:S01]  /*9930*/  HMMA.16816.F32 R72, R20.reuse, R34, R72 ;  /* 0x000000221448723c */ /* 0x040fe20000001848 */
[----:B------:R-:W-:Y:S07]  /*9940*/  LDSM.16.MT88.4 R32, [R225+0x8100] ;  /* 0x00810000e120783b */ /* 0x000fee0000004200 */
[C---:B----4-:R-:W-:Y:S08]  /*9950*/  HMMA.16816.F32 R76, R20.reuse, R28, R76 ;  /* 0x0000001c144c723c */ /* 0x050ff0000000184c */
[C---:B------:R-:W-:Y:S01]  /*9960*/  HMMA.16816.F32 R80, R20.reuse, R30, R80 ;  /* 0x0000001e1450723c */ /* 0x040fe20000001850 */
[----:B------:R-:W4:Y:S03]  /*9970*/  LDSM.16.MT88.4 R28, [R224+0x8100] ;  /* 0x00810000e01c783b */ /* 0x000f260000004200 */
[----:B--2---:R-:W-:Y:S01]  /*9980*/  FFMA.FTZ R2, R2, R138, R251 ;  /* 0x0000008a02027223 */ /* 0x004fe200000100fb */
[----:B------:R-:W-:Y:S01]  /*9990*/  MOV R138, R143 ;  /* 0x0000008f008a7202 */ /* 0x000fe20000000f00 */
[----:B---3--:R-:W-:Y:S01]  /*99a0*/  FFMA.FTZ R44, R0, R139, R173 ;  /* 0x0000008b002c7223 */ /* 0x008fe200000100ad */
[----:B------:R-:W-:Y:S01]  /*99b0*/  MOV R139, R142 ;  /* 0x0000008e008b7202 */ /* 0x000fe20000000f00 */
[C---:B------:R-:W-:Y:S04]  /*99c0*/  HMMA.16816.F32 R84, R20.reuse, R40, R84 ;  /* 0x000000281454723c */ /* 0x040fe80000001854 */
[----:B------:R-:W-:Y:S02]  /*99d0*/  MOV R251, R140 ;  /* 0x0000008c00fb7202 */ /* 0x000fe40000000f00 */
[----:B------:R-:W-:Y:S02]  /*99e0*/  MOV R173, R141 ;  /* 0x0000008d00ad7202 */ /* 0x000fe40000000f00 */
[C---:B------:R-:W-:Y:S01]  /*99f0*/  HMMA.16816.F32 R88, R20.reuse, R42, R88 ;  /* 0x0000002a1458723c */ /* 0x040fe20000001858 */
[----:B------:R-:W2:Y:S03]  /*9a00*/  LDSM.16.MT88.4 R40, [R228+0x8100] ;  /* 0x00810000e428783b */ /* 0x000ea60000004200 */
[----:B------:R-:W-:Y:S01]  /*9a10*/  FADD.FTZ R0, R173, R2 ;  /* 0x00000002ad007221 */ /* 0x000fe20000010000 */
[----:B------:R-:W-:Y:S01]  /*9a20*/  MOV R173, R137 ;  /* 0x0000008900ad7202 */ /* 0x000fe20000000f00 */
[----:B------:R-:W-:Y:S02]  /*9a30*/  FADD.FTZ R2, R176, R44 ;  /* 0x0000002cb0027221 */ /* 0x000fe40000010000 */
[C---:B-1----:R-:W-:Y:S01]  /*9a40*/  HMMA.16816.F32 R92, R20.reuse, R24, R92 ;  /* 0x00000018145c723c */ /* 0x042fe2000000185c */
[----:B------:R-:W-:Y:S03]  /*9a50*/  LDSM.16.MT88.4 R140, [R224+0x2900] ;  /* 0x00290000e08c783b */ /* 0x000fe60000004200 */
[----:B------:R-:W-:Y:S01]  /*9a60*/  FADD.FTZ R0, R251, R0 ;  /* 0x00000000fb007221 */ /* 0x000fe20000010000 */
[----:B------:R-:W-:Y:S01]  /*9a70*/  MOV R251, R139 ;  /* 0x0000008b00fb7202 */ /* 0x000fe20000000f00 */
        /* <DEDUP_REMOVED lines=9> */
[----:B------:R-:W-:Y:S03]  /*9b10*/  LDSM.16.MT88.4 R36, [R228+0x5900] ;  /* 0x00590000e424783b */ /* 0x000fe60000004200 */
[----:B------:R-:W-:Y:S02]  /*9b20*/  FADD.FTZ R0, R170, R0 ;  /* 0x00000000aa007221 */ /* 0x000fe40000010000 */
[----:B------:R-:W-:Y:S02]  /*9b30*/  FADD.FTZ R2, R173, R2 ;  /* 0x00000002ad027221 */ /* 0x000fe40000010000 */
[C---:B----4-:R-:W-:Y:S04]  /*9b40*/  HMMA.16816.F32 R108, R20.reuse, R28, R108 ;  /* 0x0000001c146c723c */ /* 0x050fe8000000186c */
        /* <DEDUP_REMOVED lines=16> */
[C---:B------:R-:W-:Y:S01]  /*9c50*/  HMMA.16816.F32 R124, R20.reuse, R42, R124 ;  /* 0x0000002a147c723c */ /* 0x040fe2000000187c */
[----:B------:R-:W-:Y:S03]  /*9c60*/  LDSM.16.MT88.4 R40, [R227+0x5900] ;  /* 0x00590000e328783b */ /* 0x000fe60000004200 */
[----:B------:R-:W-:Y:S02]  /*9c70*/  FADD.FTZ R0, R146, R0 ;  /* 0x0000000092007221 */ /* 0x000fe40000010000 */
[----:B------:R-:W-:Y:S02]  /*9c80*/  FADD.FTZ R2, R180, R2 ;  /* 0x00000002b4027221 */ /* 0x000fe40000010000 */
[C---:B-1----:R-:W-:Y:S04]  /*9c90*/  HMMA.16816.F32 R16, R20.reuse, R24, R16 ;  /* 0x000000181410723c */ /* 0x042fe80000001810 */
[----:B------:R-:W-:Y:S02]  /*9ca0*/  FADD.FTZ R0, R145, R0 ;  /* 0x0000000091007221 */ /* 0x000fe40000010000 */
[----:B------:R-:W-:Y:S02]  /*9cb0*/  FADD.FTZ R2, R178, R2 ;  /* 0x00000002b2027221 */ /* 0x000fe40000010000 */
[----:B------:R-:W-:Y:S01]  /*9cc0*/  HMMA.16816.F32 R128, R20, R26, R128 ;  /* 0x0000001a1480723c */ /* 0x000fe20000001880 */
[----:B------:R-:W1:Y:S03]  /*9cd0*/  LDSM.16.MT88.4 R24, [R227+0x2900] ;  /* 0x00290000e318783b */ /* 0x000e660000004200 */
[----:B------:R-:W-:Y:S02]  /*9ce0*/  FADD.FTZ R2, R147, R2 ;  /* 0x0000000293027221 */ /* 0x000fe40000010000 */
[----:B------:R-:W-:Y:S01]  /*9cf0*/  FADD.FTZ R0, R144, R0 ;  /* 0x0000000090007221 */ /* 0x000fe20000010000 */
        /* <DEDUP_REMOVED lines=9> */
[C---:B------:R-:W-:Y:S01]  /*9d90*/  HMMA.16816.F32 R136, R20.reuse, R140, R4 ;  /* 0x0000008c1488723c */ /* 0x040fe20000001804 */
[----:B------:R-:W2:Y:S02]  /*9da0*/  LDSM.16.MT88.4 R4, [R224+0x5900] ;  /* 0x00590000e004783b */ /* 0x000ea40000004200 */
[----:B------:R-:W-:Y:S02]  /*9db0*/  FADD.FTZ R2, R166, R2 ;  /* 0x00000002a6027221 */ /* 0x000fe40000010000 */
[----:B------:R-:W-:Y:S02]  /*9dc0*/  FADD.FTZ R0, R149, R0 ;  /* 0x0000000095007221 */ /* 0x000fe40000010000 */
[----:B------:R-:W-:Y:S01]  /*9dd0*/  FADD.FTZ R2, R165, R2 ;  /* 0x00000002a5027221 */ /* 0x000fe20000010000 */
[C---:B------:R-:W-:Y:S01]  /*9de0*/  HMMA.16816.F32 R140, R20.reuse, R142, R8 ;  /* 0x0000008e148c723c */ /* 0x040fe20000001808 */
[----:B------:R-:W2:Y:S03]  /*9df0*/  LDSM.16.MT88.4 R8, [R225+0x5900] ;  /* 0x00590000e108783b */ /* 0x000ea60000004200 */
[----:B------:R-:W-:Y:S02]  /*9e00*/  FADD.FTZ R2, R164, R2 ;  /* 0x00000002a4027221 */ /* 0x000fe40000010000 */
[----:B------:R-:W-:Y:S02]  /*9e10*/  FADD.FTZ R0, R148, R0 ;  /* 0x0000000094007221 */ /* 0x000fe40000010000 */
[C---:B---3--:R-:W-:Y:S04]  /*9e20*/  HMMA.16816.F32 R52, R20.reuse, R28, R52 ;  /* 0x0000001c1434723c */ /* 0x048fe80000001834 */
[----:B------:R-:W-:Y:S04]  /*9e30*/  FADD.FTZ R0, R160, R0 ;  /* 0x00000000a0007221 */ /* 0x000fe80000010000 */
[C---:B------:R-:W-:Y:S01]  /*9e40*/  HMMA.16816.F32 R56, R20.reuse, R30, R56 ;  /* 0x0000001e1438723c */ /* 0x040fe20000001838 */
[----:B------:R-:W3:Y:S07]  /*9e50*/  LDSM.16.MT88.4 R28, [R224+0x8900] ;  /* 0x00890000e01c783b */ /* 0x000eee0000004200 */
[C---:B----4-:R-:W-:Y:S08]  /*9e60*/  HMMA.16816.F32 R60, R20.reuse, R32, R60 ;  /* 0x00000020143c723c */ /* 0x050ff0000000183c */
[C---:B------:R-:W-:Y:S08]  /*9e70*/  HMMA.16816.F32 R64, R20.reuse, R34, R64 ;  /* 0x000000221440723c */ /* 0x040ff00000001840 */
        /* <DEDUP_REMOVED lines=17> */
[C---:B--2---:R-:W-:Y:S07]  /*9f90*/  HMMA.16816.F32 R144, R20.reuse, R4, R12 ;  /* 0x000000041490723c */ /* 0x044fee000000180c */
[----:B------:R-:W-:Y:S01]  /*9fa0*/  FADD.FTZ R4, R134, R0 ;  /* 0x0000000086047221 */ /* 0x000fe20000010000 */
[C---:B------:R-:W-:Y:S04]  /*9fb0*/  HMMA.16816.F32 R124, R20.reuse, R6, R124 ;  /* 0x00000006147c723c */ /* 0x040fe8000000187c */
[----:B------:R-:W-:Y:S01]  /*9fc0*/  FADD.FTZ R0, R49, R2 ;  /* 0x0000000231007221 */ /* 0x000fe20000010000 */
[----:B------:R-:W-:Y:S01]  /*9fd0*/  MOV R134, R3 ;  /* 0x0000000300867202 */ /* 0x000fe20000000f00 */
[----:B------:R-:W-:Y:S02]  /*9fe0*/  FADD.FTZ R4, R46, R4 ;  /* 0x000000042e047221 */ /* 0x000fe40000010000 */
[C---:B----4-:R-:W-:Y:S04]  /*9ff0*/  HMMA.16816.F32 R148, R20.reuse, R8, R16 ;  /* 0x000000081494723c */ /* 0x050fe80000001810 */
[----:B------:R-:W-:Y:S02]  /*a000*/  FADD.FTZ R0, R45, R0 ;  /* 0x000000002d007221 */ /* 0x000fe40000010000 */
[----:B------:R-:W-:Y:S02]  /*a010*/  FADD.FTZ R4, R47, R4 ;  /* 0x000000042f047221 */ /* 0x000fe40000010000 */
[----:B------:R-:W-:Y:S04]  /*a020*/  HMMA.16816.F32 R128, R20, R10, R128 ;  /* 0x0000000a1480723c */ /* 0x000fe80000001880 */
[----:B------:R-:W-:Y:S02]  /*a030*/  FADD.FTZ R2, R48, R0 ;  /* 0x0000000030027221 */ /* 0x000fe40000010000 */
[----:B------:R-:W-:Y:S02]  /*a040*/  FADD.FTZ R0, R50, R4 ;  /* 0x0000000432007221 */ /* 0x000fe40000010000 */
[----:B------:R-:W-:Y:S04]  /*a050*/  FADD.FTZ R2, R172, R2 ;  /* 0x00000002ac027221 */ /* 0x000fe80000010000 */
[----:B------:R-:W-:Y:S01]  /*a060*/  FADD.FTZ R0, R133, R0 ;  /* 0x0000000085007221 */ /* 0x000fe20000010000 */
[----:B------:R1:W-:Y:S01]  /*a070*/  STL [R1], R2 ;  /* 0x0000000201007387 */ /* 0x0003e20000100800 */
[----:B------:R-:W-:Y:S03]  /*a080*/  MOV R133, R132 ;  /* 0x0000008400857202 */ /* 0x000fe60000000f00 */
[----:B------:R1:W-:Y:S01]  /*a090*/  STL [R1+0x4], R0 ;  /* 0x0000040001007387 */ /* 0x0003e20000100800 */
[----:B------:R-:W-:-:S05]  /*a0a0*/  @P0 BRA `(.L_x_1286) ;  /* 0xffffca0000000947 */ /* 0x000fca000383ffff */
.L_x_1285:
[----:B-1--4-:R-:W2:Y:S04]  /*a0b0*/  LDL.LU R0, [R1] ;  /* 0x0000000001007983 */ /* 0x012ea80000300800 */
[----:B------:R-:W1:Y:S01]  /*a0c0*/  S2R R8, SR_TID.X ;  /* 0x0000000000087919 */ /* 0x000e620000002100 */
[----:B------:R-:W-:Y:S01]  /*a0d0*/  MOV R134, c[0x0][0x4e8] ;  /* 0x00013a0000867a02 */ /* 0x000fe20000000f00 */
[----:B------:R-:W3:Y:S01]  /*a0e0*/  S2UR UR7, SR_CTAID.Y ;  /* 0x00000000000779c3 */ /* 0x000ee20000002600 */
[----:B------:R-:W-:Y:S01]  /*a0f0*/  ULDC.64 UR4, c[0x0][0x490] ;  /* 0x0001240000047ab9 */ /* 0x000fe20000000a00 */
[----:B------:R-:W4:Y:S04]  /*a100*/  LDL.LU R2, [R1+0x4] ;  /* 0x0000040001027983 */ /* 0x000f280000300800 */
[----:B------:R-:W4:Y:S01]  /*a110*/  LDL.LU R9, [R1+0x40] ;  /* 0x0000400001097983 */ /* 0x000f220000300800 */
[----:B------:R-:W-:-:S03]  /*a120*/  ISETP.NE.AND P0, PT, R134, 0x1, PT ;  /* 0x000000018600780c */ /* 0x000fc60003f05270 */
[----:B-----5:R-:W4:Y:S01]  /*a130*/  LDL.LU R135, [R1+0x5c] ;  /* 0x00005c0001877983 */ /* 0x020f220000300800 */
        /* <DEDUP_REMOVED lines=23> */
[----:B------:R-:W-:-:S03]  /*a2b0*/  IADD3 R2, -R4, R8, RZ ;  /* 0x0000000804027210 */ /* 0x000fc60007ffe1ff */
[----:B------:R-:W1:Y:S01]  /*a2c0*/  @P2 MUFU.RCP R0, R11 ;  /* 0x0000000b00002308 */ /* 0x000e620000001000 */
[----:B------:R-:W-:Y:S01]  /*a2d0*/  IMAD.MOV.U32 R4, RZ, RZ, RZ ;  /* 0x000000ffff047224 */ /* 0x000fe200078e00ff */
[----:B------:R-:W-:Y:S01]  /*a2e0*/  UIMAD.WIDE.U32 UR12, UR7, UR4, URZ ;  /* 0x00000004070c72a5 */ /* 0x000fe2000f8e003f */
[----:B------:R-:W-:Y:S01]  /*a2f0*/  LOP3.LUT P4, RZ, R2, 0x3, RZ, 0xc0, !PT ;  /* 0x0000000302ff7812 */ /* 0x000fe2000788c0ff */
[----:B------:R-:W-:Y:S01]  /*a300*/  UIMAD UR10, UR7, UR5, UR10 ;  /* 0x00000005070a72a4 */ /* 0x000fe2000f8e020a */
[----:B------:R-:W-:-:S03]  /*a310*/  IADD3 R7, -R26, RZ, RZ ;  /* 0x000000ff1a077210 */ /* 0x000fc60007ffe1ff */
[----:B------:R-:W2:Y:S01]  /*a320*/  @P1 MUFU.RCP R4, R6 ;  /* 0x0000000600041308 */ /* 0x000ea20000001000 */
[C---:B-1----:R-:W-:Y:S02]  /*a330*/  FMUL.FTZ R43, R0.reuse, R68 ;  /* 0x00000044002b7220 */ /* 0x042fe40000410000 */
[C---:B------:R-:W-:Y:S01]  /*a340*/  FMUL.FTZ R65, R0.reuse, R65 ;  /* 0x0000004100417220 */ /* 0x040fe20000410000 */
[----:B------:R-:W3:Y:S01]  /*a350*/  LDL.LU R68, [R1+0x38] ;  /* 0x0000380001447983 */ /* 0x000ee20000300800 */
[C---:B------:R-:W-:Y:S02]  /*a360*/  FMUL.FTZ R25, R0.reuse, R64 ;  /* 0x0000004000197220 */ /* 0x040fe40000410000 */
[C---:B------:R-:W-:Y:S02]  /*a370*/  FMUL.FTZ R15, R0.reuse, R53 ;  /* 0x00000035000f7220 */ /* 0x040fe40000410000 */
[C---:B------:R-:W-:Y:S02]  /*a380*/  FMUL.FTZ R19, R0.reuse, R52 ;  /* 0x0000003400137220 */ /* 0x040fe40000410000 */
[----:B------:R-:W-:Y:S01]  /*a390*/  FMUL.FTZ R21, R0, R56 ;  /* 0x0000003800157220 */ /* 0x000fe20000410000 */
[----:B------:R-:W-:Y:S01]  /*a3a0*/  SHF.R.S32.HI R2, RZ, 0x2, R5 ;  /* 0x00000002ff027819 */ /* 0x000fe20000011405 */
[C---:B--2---:R-:W-:Y:S01]  /*a3b0*/  FMUL.FTZ R67, R4.reuse, R67 ;  /* 0x0000004304437220 */ /* 0x044fe20000410000 */
[----:B------:R-:W-:Y:S01]  /*a3c0*/  ULDC.64 UR4, c[0x0][0x3e8] ;  /* 0x0000fa0000047ab9 */ /* 0x000fe20000000a00 */
[----:B------:R-:W-:-:S02]  /*a3d0*/  FMUL.FTZ R27, R4, R66 ;  /* 0x00000042041b7220 */ /* 0x000fc40000410000 */
[C---:B------:R-:W-:Y:S02]  /*a3e0*/  FMUL.FTZ R63, R4.reuse, R63 ;  /* 0x0000003f043f7220 */ /* 0x040fe40000410000 */
[----:B------:R-:W-:Y:S01]  /*a3f0*/  FMUL.FTZ R24, R4, R62 ;  /* 0x0000003e04187220 */ /* 0x000fe20000410000 */
[----:B------:R-:W-:Y:S01]  /*a400*/  F2FP.PACK_AB R27, R67, R27 ;  /* 0x0000001b431b723e */ /* 0x000fe200000000ff */
[----:B------:R1:W5:Y:S01]  /*a410*/  LDL R66, [R1+0x28] ;  /* 0x0000280001427983 */ /* 0x0003620000100800 */
[C---:B------:R-:W-:Y:S02]  /*a420*/  FMUL.FTZ R137, R0.reuse, R137 ;  /* 0x0000008900897220 */ /* 0x040fe40000410000 */
[C---:B------:R-:W-:Y:S01]  /*a430*/  FMUL.FTZ R13, R0.reuse, R136 ;  /* 0x00000088000d7220 */ /* 0x040fe20000410000 */
[----:B------:R-:W2:Y:S01]  /*a440*/  LDL R67, [R1+0x58] ;  /* 0x0000580001437983 */ /* 0x000ea20000100800 */
[----:B------:R-:W-:Y:S01]  /*a450*/  F2FP.PACK_AB R24, R63, R24 ;  /* 0x000000183f18723e */ /* 0x000fe200000000ff */
[C---:B------:R-:W-:Y:S01]  /*a460*/  FMUL.FTZ R141, R0.reuse, R141 ;  /* 0x0000008d008d7220 */ /* 0x040fe20000410000 */
[----:B------:R-:W-:Y:S01]  /*a470*/  F2FP.PACK_AB R25, R65, R25 ;  /* 0x000000194119723e */ /* 0x000fe200000000ff */
[----:B------:R1:W5:Y:S01]  /*a480*/  LDL R63, [R1+0x8] ;  /* 0x00000800013f7983 */ /* 0x0003620000100800 */
[----:B------:R-:W-:-:S02]  /*a490*/  FMUL.FTZ R17, R0, R140 ;  /* 0x0000008c00117220 */ /* 0x000fc40000410000 */
[C---:B------:R-:W-:Y:S01]  /*a4a0*/  FMUL.FTZ R57, R0.reuse, R57 ;  /* 0x0000003900397220 */ /* 0x040fe20000410000 */
[----:B------:R1:W5:Y:S01]  /*a4b0*/  LDL.64 R64, [R1+0x18] ;  /* 0x0000180001407983 */ /* 0x0003620000100a00 */
        /* <DEDUP_REMOVED lines=37> */
[----:B------:R-:W-:Y:S01]  /*a710*/  SHF.R.S32.HI R0, RZ, 0x1f, R5 ;  /* 0x0000001fff007819 */ /* 0x000fe20000011405 */
[C---:B------:R-:W-:Y:S01]  /*a720*/  FMUL.FTZ R59, R4.reuse, R59 ;  /* 0x0000003b043b7220 */ /* 0x040fe20000410000 */
[----:B------:R-:W4:Y:S01]  /*a730*/  @P1 MUFU.LG2 R6, R6 ;  /* 0x0000000600061308 */ /* 0x000f220000000c00 */
[----:B------:R-:W-:Y:S01]  /*a740*/  FMUL.FTZ R20, R4, R58 ;  /* 0x0000003a04147220 */ /* 0x000fe20000410000 */
[----:B------:R-:W-:Y:S01]  /*a750*/  LEA.HI R0, R0, R2, RZ, 0x3 ;  /* 0x0000000200007211 */ /* 0x000fe200078f18ff */
[----:B------:R-:W-:-:S03]  /*a760*/  IMAD R133, R7, c[0x0][0x4e8], R9 ;  /* 0x00013a0007857a24 */ /* 0x000fc600078e0209 */
[----:B------:R-:W-:Y:S02]  /*a770*/  F2FP.PACK_AB R20, R59, R20 ;  /* 0x000000143b14723e */ /* 0x000fe400000000ff */
[----:B------:R-:W-:Y:S01]  /*a780*/  LOP3.LUT R0, R0, 0xfffffff8, RZ, 0xc0, !PT ;  /* 0xfffffff800007812 */ /* 0x000fe200078ec0ff */
[----:B------:R-:W1:Y:S01]  /*a790*/  S2R R59, SR_CTAID.Z ;  /* 0x00000000003b7919 */ /* 0x000e620000002700 */
[----:B------:R-:W-:Y:S02]  /*a7a0*/  UIMAD.WIDE.U32 UR14, UR7, UR4, URZ ;  /* 0x00000004070e72a5 */ /* 0x000fe4000f8e003f */
[----:B------:R-:W-:Y:S02]  /*a7b0*/  IADD3 R10, R2, -R0, RZ ;  /* 0x80000000020a7210 */ /* 0x000fe40007ffe0ff */
[----:B------:R-:W-:Y:S01]  /*a7c0*/  @P2 MOV R2, 0x3f317218 ;  /* 0x3f31721800022802 */ /* 0x000fe20000000f00 */
[----:B------:R-:W-:Y:S01]  /*a7d0*/  @P1 IMAD.MOV.U32 R0, RZ, RZ, 0x3f317218 ;  /* 0x3f317218ff001424 */ /* 0x000fe200078e00ff */
[----:B------:R-:W-:Y:S01]  /*a7e0*/  MOV R9, UR15 ;  /* 0x0000000f00097c02 */ /* 0x000fe20008000f00 */
[----:B------:R-:W1:Y:S02]  /*a7f0*/  @P2 MUFU.LG2 R11, R11 ;  /* 0x0000000b000b2308 */ /* 0x000e640000000c00 */
[----:B------:R-:W-:-:S02]  /*a800*/  @P2 FMUL.FTZ R9, R2, c[0x0][0x2d0] ;  /* 0x0000b40002092a20 */ /* 0x000fc40000410000 */
[----:B----4-:R-:W-:Y:S02]  /*a810*/  @P1 FMUL.FTZ R2, R6, 0.69314718246459960938 ;  /* 0x3f31721806021820 */ /* 0x010fe40000410000 */
[----:B------:R-:W-:Y:S01]  /*a820*/  @P1 FMUL.FTZ R0, R0, c[0x0][0x2d0] ;  /* 0x0000b40000001a20 */ /* 0x000fe20000410000 */
[----:B------:R-:W-:Y:S01]  /*a830*/  UIMAD UR6, UR6, UR4, URZ ;  /* 0x00000004060672a4 */ /* 0x000fe2000f8e023f */
[----:B------:R-:W-:Y:S01]  /*a840*/  MOV R58, 0xff800000 ;  /* 0xff800000003a7802 */ /* 0x000fe20000000f00 */
[----:B------:R-:W-:Y:S02]  /*a850*/  FMUL.FTZ R139, R4, R139 ;  /* 0x0000008b048b7220 */ /* 0x000fe40000410000 */
[----:B------:R-:W-:Y:S01]  /*a860*/  @P1 FFMA.FTZ R58, R0, R3, R2 ;  /* 0x00000003003a1223 */ /* 0x000fe20000010002 */
[----:B------:R-:W-:Y:S01]  /*a870*/  SHF.R.S32.HI R0, RZ, 0x5, R16 ;  /* 0x00000005ff007819 */ /* 0x000fe20000011410 */
        /* <DEDUP_REMOVED lines=46> */
[----:B------:R-:W-:Y:S01]  /*ab60*/  MOV R6, R4 ;  /* 0x0000000400067202 */ /* 0x000fe20000000f00 */
[----:B------:R-:W4:Y:S01]  /*ab70*/  S2R R62, SR_CTAID.X ;  /* 0x00000000003e7919 */ /* 0x000f220000002500 */
[----:B------:R-:W-:-:S02]  /*ab80*/  MOV R4, R8 ;  /* 0x0000000800047202 */ /* 0x000fc40000000f00 */
[----:B------:R-:W-:Y:S02]  /*ab90*/  LEA.HI R3, R3, R0, RZ, 0x3 ;  /* 0x0000000003037211 */ /* 0x000fe400078f18ff */
[----:B-1----:R-:W-:Y:S02]  /*aba0*/  SHF.R.S32.HI R8, RZ, 0x1f, R59 ;  /* 0x0000001fff087819 */ /* 0x002fe4000001143b */
[----:B------:R-:W-:Y:S01]  /*abb0*/  LEA.HI R2, R14, R14, RZ, 0x1 ;  /* 0x0000000e0e027211 */ /* 0x000fe200078f08ff */
[----:B------:R-:W-:Y:S01]  /*abc0*/  @P2 FMUL.FTZ R11, R11, 0.69314718246459960938 ;  /* 0x3f3172180b0b2820 */ /* 0x000fe20000410000 */
[----:B------:R-:W-:Y:S02]  /*abd0*/  MOV R5, UR13 ;  /* 0x0000000d00057c02 */ /* 0x000fe40008000f00 */
[----:B------:R-:W-:Y:S02]  /*abe0*/  MOV R5, UR5 ;  /* 0x0000000500057c02 */ /* 0x000fe40008000f00 */
[----:B------:R-:W-:Y:S01]  /*abf0*/  F2FP.PACK_AB R19, R15, R19 ;  /* 0x000000130f13723e */ /* 0x000fe200000000ff */
[----:B------:R-:W-:Y:S01]  /*ac00*/  IMAD R15, R8, c[0x0][0x3f0], RZ ;  /* 0x0000fc00080f7a24 */ /* 0x000fe200078e02ff */
[----:B------:R-:W-:-:S02]  /*ac10*/  LOP3.LUT R3, R3, 0xffffff8, RZ, 0xc0, !PT ;  /* 0x0ffffff803037812 */ /* 0x000fc400078ec0ff */
[----:B------:R-:W-:Y:S01]  /*ac20*/  LOP3.LUT R2, R2, 0x1ffffffe, RZ, 0xc0, !PT ;  /* 0x1ffffffe02027812 */ /* 0x000fe200078ec0ff */
[----:B------:R-:W-:Y:S01]  /*ac30*/  UIADD3 UR10, UR13, UR10, URZ ;  /* 0x0000000a0d0a7290 */ /* 0x000fe2000fffe03f */
[----:B------:R-:W-:Y:S01]  /*ac40*/  MOV R60, 0xff800000 ;  /* 0xff800000003c7802 */ /* 0x000fe20000000f00 */
[----:B------:R-:W-:Y:S01]  /*ac50*/  @P2 FFMA.FTZ R60, R9, R132, R11 ;  /* 0x00000084093c2223 */ /* 0x000fe2000001000b */
[C---:B------:R-:W-:Y:S01]  /*ac60*/  IADD3 R9, R0.reuse, -R3, RZ ;  /* 0x8000000300097210 */ /* 0x040fe20007ffe0ff */
[----:B------:R-:W-:Y:S01]  /*ac70*/  IMAD R16, R0, 0x200, R14 ;  /* 0x0000020000107824 */ /* 0x000fe200078e020e */
[----:B------:R-:W-:Y:S01]  /*ac80*/  IADD3 R11, R14, -R2, RZ ;  /* 0x800000020e0b7210 */ /* 0x000fe20007ffe0ff */
[----:B------:R-:W-:Y:S01]  /*ac90*/  IMAD R0, R59, c[0x0][0x3f4], R15 ;  /* 0x0000fd003b007a24 */ /* 0x000fe200078e020f */
[----:B------:R-:W-:Y:S01]  /*aca0*/  F2FP.PACK_AB R21, R57, R21 ;  /* 0x000000153915723e */ /* 0x000fe200000000ff */
[----:B------:R-:W-:Y:S01]  /*acb0*/  IMAD.WIDE.U32 R2, R59, c[0x0][0x3f0], R4 ;  /* 0x0000fc003b027a25 */ /* 0x000fe200078e0004 */
[----:B------:R-:W-:-:S03]  /*acc0*/  MOV R7, UR10 ;  /* 0x0000000a00077c02 */ /* 0x000fc60008000f00 */
[----:B------:R-:W-:Y:S01]  /*acd0*/  IMAD R57, R8, c[0x0][0x498], RZ ;  /* 0x0001260008397a24 */ /* 0x000fe200078e02ff */
[----:B------:R-:W-:Y:S02]  /*ace0*/  SHF.R.S32.HI R8, RZ, 0x2, R135 ;  /* 0x00000002ff087819 */ /* 0x000fe40000011487 */
[C---:B------:R-:W-:Y:S02]  /*acf0*/  LOP3.LUT R4, R10.reuse, 0x1, RZ, 0xc0, !PT ;  /* 0x000000010a047812 */ /* 0x040fe400078ec0ff */
[----:B------:R-:W-:Y:S02]  /*ad00*/  IADD3 R3, R3, R0, RZ ;  /* 0x0000000003037210 */ /* 0x000fe40007ffe0ff */
[----:B------:R-:W-:Y:S02]  /*ad10*/  LEA R0, R9, R8, 0x4 ;  /* 0x0000000809007211 */ /* 0x000fe400078e20ff */
[C---:B------:R-:W-:Y:S01]  /*ad20*/  SHF.L.U32 R5, R10.reuse, 0x6, RZ ;  /* 0x000000060a057819 */ /* 0x040fe200000006ff */
[----:B------:R-:W-:Y:S01]  /*ad30*/  IMAD.WIDE.U32 R14, R59, c[0x0][0x498], R6 ;  /* 0x000126003b0e7a25 */ /* 0x000fe200078e0006 */
[----:B------:R-:W-:-:S02]  /*ad40*/  R2P PR, R10, 0x6 ;  /* 0x000000060a007804 */ /* 0x000fc40000000000 */
[----:B------:R-:W-:Y:S02]  /*ad50*/  ISETP.NE.U32.AND P3, PT, R4, 0x1, PT ;  /* 0x000000010400780c */ /* 0x000fe40003f65070 */
[----:B------:R-:W-:Y:S02]  /*ad60*/  SHF.R.S32.HI R6, RZ, 0x1f, R26 ;  /* 0x0000001fff067819 */ /* 0x000fe4000001141a */
[----:B------:R-:W-:Y:S02]  /*ad70*/  LEA R4, R11, R0, 0x3 ;  /* 0x000000000b047211 */ /* 0x000fe400078e18ff */
[----:B------:R-:W-:Y:S01]  /*ad80*/  LOP3.LUT R5, R5, 0x1c0, RZ, 0xc0, !PT ;  /* 0x000001c005057812 */ /* 0x000fe200078ec0ff */
[----:B----4-:R-:W-:Y:S01]  /*ad90*/  IMAD R0, R62, 0x80, R0 ;  /* 0x000000803e007824 */ /* 0x010fe200078e0200 */
[----:B------:R-:W-:Y:S01]  /*ada0*/  F2FP.PACK_AB R23, R61, R23 ;  /* 0x000000173d17723e */ /* 0x000fe200000000ff */
[----:B------:R-:W-:Y:S01]  /*adb0*/  IMAD R61, R134, c[0x0][0x388], RZ ;  /* 0x0000e200863d7a24 */ /* 0x000fe200078e02ff */
[----:B------:R-:W-:Y:S01]  /*adc0*/  LEA R10, R62, R4, 0x7 ;  /* 0x000000043e0a7211 */ /* 0x000fe200078e38ff */
[----:B------:R-:W-:Y:S01]  /*add0*/  IMAD R4, R6, c[0x0][0x3e0], RZ ;  /* 0x0000f80006047a24 */ /* 0x000fe200078e02ff */
[----:B------:R-:W-:Y:S01]  /*ade0*/  LEA.HI R5, R5, R5, RZ, 0x1d ;  /* 0x0000000505057211 */ /* 0x000fe200078fe8ff */
[----:B------:R-:W-:Y:S01]  /*adf0*/  IMAD.WIDE.U32 R2, R26, c[0x0][0x3e0], R2 ;  /* 0x0000f8001a027a25 */ /* 0x000fe200078e0002 */
[----:B------:R-:W-:-:S02]  /*ae00*/  ISETP.GE.OR P5, PT, R0, R61, P4 ;  /* 0x0000003d0000720c */ /* 0x000fc400027a6670 */
[----:B------:R-:W-:Y:S01]  /*ae10*/  LEA R5, R16, R5, 0x1 ;  /* 0x0000000510057211 */ /* 0x000fe200078e08ff */
[----:B------:R-:W-:Y:S01]  /*ae20*/  IMAD R4, R26, c[0x0][0x3e4], R4 ;  /* 0x0000f9001a047a24 */ /* 0x000fe200078e0204 */
[----:B------:R-:W-:Y:S01]  /*ae30*/  IADD3 R0, R0, 0x8, RZ ;  /* 0x0000000800007810 */ /* 0x000fe20007ffe0ff */
[----:B------:R-:W-:Y:S01]  /*ae40*/  @P0 IMAD.HI.U32 R7, R10, c[0x0][0x4ec], RZ ;  /* 0x00013b000a070a27 */ /* 0x000fe200078e00ff */
[----:B------:R-:W-:Y:S02]  /*ae50*/  F2FP.PACK_AB R13, R137, R13 ;  /* 0x0000000d890d723e */ /* 0x000fe400000000ff */
[----:B------:R-:W-:Y:S02]  /*ae60*/  F2FP.PACK_AB R12, R139, R12 ;  /* 0x0000000c8b0c723e */ /* 0x000fe400000000ff */
[----:B------:R-:W-:Y:S02]  /*ae70*/  SHF.L.U32 R5, R5, 0x1, RZ ;  /* 0x0000000105057819 */ /* 0x000fe400000006ff */
[----:B------:R-:W-:-:S02]  /*ae80*/  ISETP.GE.OR P4, PT, R0, R61, P4 ;  /* 0x0000003d0000720c */ /* 0x000fc40002786670 */
        /* <DEDUP_REMOVED lines=27> */
[----:B------:R-:W-:Y:S01]  /*b040*/  IADD3 R0, R5, R3, RZ ;  /* 0x0000000305007210 */ /* 0x000fe20007ffe0ff */
[C---:B------:R-:W-:Y:S01]  /*b050*/  IMAD R10, R2.reuse, c[0x0][0x48c], R7 ;  /* 0x00012300020a7a24 */ /* 0x040fe200078e0207 */
[----:B------:R-:W-:Y:S01]  /*b060*/  IADD3 R15, R3, R4, RZ ;  /* 0x00000004030f7210 */ /* 0x000fe20007ffe0ff */
[----:B------:R-:W-:Y:S01]  /*b070*/  IMAD.WIDE.U32 R8, R2, c[0x0][0x488], R8 ;  /* 0x0001220002087a25 */ /* 0x000fe200078e0008 */
[----:B------:R-:W-:Y:S01]  /*b080*/  IADD3 R3, R5, R6, RZ ;  /* 0x0000000605037210 */ /* 0x000fe20007ffe0ff */
[----:B------:R-:W-:Y:S01]  /*b090*/  STS [R4], R17 ;  /* 0x0000001104007388 */ /* 0x000fe20000000800 */
[----:B------:R-:W-:Y:S01]  /*b0a0*/  F2FP.PACK_AB R43, R69, R43 ;  /* 0x0000002b452b723e */ /* 0x000fe200000000ff */
[C---:B------:R-:W-:Y:S01]  /*b0b0*/  IMAD.IADD R7, R6.reuse, 0x1, R4 ;  /* 0x0000000106077824 */ /* 0x040fe200078e0204 */
[----:B------:R-:W-:Y:S01]  /*b0c0*/  F2FP.PACK_AB R42, R71, R42 ;  /* 0x0000002a472a723e */ /* 0x000fe200000000ff */
[----:B------:R-:W-:Y:S01]  /*b0d0*/  STS [R4+0x400], R18 ;  /* 0x0004001204007388 */ /* 0x000fe20000000800 */
[----:B------:R-:W-:-:S02]  /*b0e0*/  IADD3 R2, R6, R0, RZ ;  /* 0x0000000006027210 */ /* 0x000fc40007ffe0ff */
[----:B------:R-:W-:Y:S01]  /*b0f0*/  F2FP.PACK_AB R41, R73, R41 ;  /* 0x000000294929723e */ /* 0x000fe200000000ff */
[----:B------:R-:W-:Y:S01]  /*b100*/  STS [R0+0x80], R19 ;  /* 0x0000801300007388 */ /* 0x000fe20000000800 */
[----:B------:R-:W-:Y:S02]  /*b110*/  F2FP.PACK_AB R40, R75, R40 ;  /* 0x000000284b28723e */ /* 0x000fe400000000ff */
[----:B------:R-:W-:Y:S01]  /*b120*/  IADD3 R6, R15, R6, RZ ;  /* 0x000000060f067210 */ /* 0x000fe20007ffe0ff */
        /* <DEDUP_REMOVED lines=10> */
[----:B------:R-:W-:-:S03]  /*b1d0*/  F2FP.PACK_AB R33, R89, R33 ;  /* 0x000000215921723e */ /* 0x000fc600000000ff */
[----:B------:R-:W-:Y:S01]  /*b1e0*/  STS [R3+0x480], R24 ;  /* 0x0004801803007388 */ /* 0x000fe20000000800 */
[----:B------:R-:W-:-:S03]  /*b1f0*/  F2FP.PACK_AB R32, R91, R32 ;  /* 0x000000205b20723e */ /* 0x000fc600000000ff */
[----:B------:R-:W-:Y:S01]  /*b200*/  STS [R7], R25 ;  /* 0x0000001907007388 */ /* 0x000fe20000000800 */
[----:B------:R-:W-:-:S03]  /*b210*/  F2FP.PACK_AB R31, R93, R31 ;  /* 0x0000001f5d1f723e */ /* 0x000fc600000000ff */
[----:B------:R-:W-:Y:S01]  /*b220*/  STS [R7+0x400], R27 ;  /* 0x0004001b07007388 */ /* 0x000fe20000000800 */
[----:B------:R-:W-:-:S03]  /*b230*/  F2FP.PACK_AB R30, R95, R30 ;  /* 0x0000001e5f1e723e */ /* 0x000fc600000000ff */
        /* <DEDUP_REMOVED lines=31> */
[----:B------:R-:W-:Y:S02]  /*b430*/  F2FP.PACK_AB R49, R147, R49 ;  /* 0x000000319331723e */ /* 0x000fe400000000ff */
[----:B------:R-:W-:Y:S01]  /*b440*/  LEA R14, P0, R8, c[0x0][0x450], 0x2 ;  /* 0x00011400080e7a11 */ /* 0x000fe200078010ff */
[----:B------:R-:W-:Y:S01]  /*b450*/  STS [R2+0x4080], R55 ;  /* 0x0040803702007388 */ /* 0x000fe20000000800 */
[----:B------:R-:W-:-:S03]  /*b460*/  IADD3 R9, R9, R10, RZ ;  /* 0x0000000a09097210 */ /* 0x000fc60007ffe0ff */
[----:B------:R-:W-:Y:S01]  /*b470*/  STS [R2+0x4480], R102 ;  /* 0x0044806602007388 */ /* 0x000fe20000000800 */
[----:B------:R-:W-:Y:S02]  /*b480*/  F2FP.PACK_AB R48, R125, R48 ;  /* 0x000000307d30723e */ /* 0x000fe400000000ff */
[----:B------:R-:W-:Y:S01]  /*b490*/  F2FP.PACK_AB R47, R127, R47 ;  /* 0x0000002f7f2f723e */ /* 0x000fe200000000ff */
        /* <DEDUP_REMOVED lines=28> */
[----:B---3--:R-:W-:-:S03]  /*b660*/  SHF.L.U32 R4, R68, 0x1, RZ ;  /* 0x0000000144047819 */ /* 0x008fc600000006ff */
[----:B-1----:R1:W-:Y:S04]  /*b670*/  @!P5 ST.E [R10.64], R60 ;  /* 0x0000003c0a00d985 */ /* 0x0023e8000c101908 */
[----:B----4-:R1:W-:Y:S04]  /*b680*/  @!P4 ST.E [R8.64], R58 ;  /* 0x0000003a0800c985 */ /* 0x0103e8000c101908 */
        /* <DEDUP_REMOVED lines=12> */
[----:B--2---:R-:W-:Y:S01]  /*b750*/  ISETP.GE.AND P0, PT, R67, R61, PT ;  /* 0x0000003d4300720c */ /* 0x004fe20003f06270 */
[----:B------:R2:W1:Y:S01]  /*b760*/  SHFL.IDX PT, R2, R21, RZ, 0x181f ;  /* 0x00181fff15027589 */ /* 0x00046200000e0000 */
[----:B------:R-:W-:Y:S03]  /*b770*/  BSSY B0, `(.L_x_1287) ;  /* 0x0000015000007945 */ /* 0x000fe60003800000 */
[----:B------:R2:W1:Y:S08]  /*b780*/  SHFL.IDX PT, R3, R20, RZ, 0x181f ;  /* 0x00181fff14037589 */ /* 0x00047000000e0000 */
[----:B------:R-:W-:Y:S05]  /*b790*/  @P0 BRA `(.L_x_1288) ;  /* 0x0000012000000947 */ /* 0x000fea0003800000 */
[----:B---34-:R-:W3:Y:S01]  /*b7a0*/  LDS.128 R16, [R4+0x80] ;  /* 0x0000800004107984 */ /* 0x018ee20000000c00 */
[----:B-----5:R-:W-:-:S02]  /*b7b0*/  ISETP.GE.AND P1, PT, R66, c[0x0][0x3c8], PT ;  /* 0x0000f20042007a0c */ /* 0x020fc40003f26270 */
[----:B------:R-:W-:Y:S01]  /*b7c0*/  ISETP.GE.AND P0, PT, R63, c[0x0][0x3c8], PT ;  /* 0x0000f2003f007a0c */ /* 0x000fe20003f06270 */
[----:B------:R-:W4:Y:S01]  /*b7d0*/  LDS.128 R12, [R4+0x4080] ;  /* 0x00408000040c7984 */ /* 0x000f220000000c00 */
[----:B------:R-:W-:-:S03]  /*b7e0*/  ISETP.GE.AND P2, PT, R64, c[0x0][0x3c8], PT ;  /* 0x0000f20040007a0c */ /* 0x000fc60003f46270 */
[----:B-1----:R1:W2:Y:S08]  /*b7f0*/  LDS.128 R8, [R4+0x8080] ;  /* 0x0080800004087984 */ /* 0x0022b00000000c00 */
[----:B------:R-:W-:Y:S02]  /*b800*/  @!P0 SHF.R.S32.HI R0, RZ, 0x1f, R63 ;  /* 0x0000001fff008819 */ /* 0x000fe4000001143f */
[----:B------:R-:W-:-:S02]  /*b810*/  @!P2 IMAD.WIDE R6, R64, 0x2, R2 ;  /* 0x000000024006a825 */ /* 0x000fc400078e0202 */
[----:B------:R-:W-:-:S04]  /*b820*/  @!P0 LEA.HI R0, R0, R63, RZ, 0x3 ;  /* 0x0000003f00008211 */ /* 0x000fc800078f18ff */
[----:B------:R-:W-:Y:S02]  /*b830*/  @!P0 LOP3.LUT R0, R0, 0xfffffff8, RZ, 0xc0, !PT ;  /* 0xfffffff800008812 */ /* 0x000fe400078ec0ff */
[----:B-1----:R-:W-:-:S04]  /*b840*/  @!P1 SHF.R.S32.HI R4, RZ, 0x1f, R66 ;  /* 0x0000001fff049819 */ /* 0x002fc80000011442 */
[----:B------:R-:W-:-:S04]  /*b850*/  @!P1 LEA.HI R4, R4, R66, RZ, 0x3 ;  /* 0x0000004204049211 */ /* 0x000fc800078f18ff */
[----:B------:R-:W-:Y:S01]  /*b860*/  @!P1 LOP3.LUT R4, R4, 0xfffffff8, RZ, 0xc0, !PT ;  /* 0xfffffff804049812 */ /* 0x000fe200078ec0ff */
[----:B---3--:R1:W-:Y:S04]  /*b870*/  @!P2 ST.E.128 [R6.64], R16 ;  /* 0x000000100600a985 */ /* 0x0083e8000c101d08 */
[----:B------:R-:W-:-:S04]  /*b880*/  @!P1 IMAD.WIDE R4, R4, 0x2, R2 ;  /* 0x0000000204049825 */ /* 0x000fc800078e0202 */
[----:B------:R-:W-:Y:S01]  /*b890*/  @!P0 IMAD.WIDE R2, R0, 0x2, R2 ;  /* 0x0000000200028825 */ /* 0x000fe200078e0202 */
[----:B----4-:R1:W-:Y:S04]  /*b8a0*/  @!P1 ST.E.128 [R4.64], R12 ;  /* 0x0000000c04009985 */ /* 0x0103e8000c101d08 */
[----:B--2---:R1:W-:Y:S02]  /*b8b0*/  @!P0 ST.E.128 [R2.64], R8 ;  /* 0x0000000802008985 */ /* 0x0043e4000c101d08 */
.L_x_1288:
[----:B---34-:R-:W-:Y:S05]  /*b8c0*/  BSYNC B0 ;  /* 0x0000000000007941 */ /* 0x018fea0003800000 */
.L_x_1287:
[----:B------:R-:W-:Y:S01]  /*b8d0*/  IADD3 R0, R67, 0x20, RZ ;  /* 0x0000002043007810 */ /* 0x000fe20007ffe0ff */
[----:B-1----:R1:W3:Y:S01]  /*b8e0*/  SHFL.IDX PT, R3, R20, 0x1, 0x181f ;  /* 0x00381f0014037f89 */ /* 0x0022e200000e0000 */
        /* <DEDUP_REMOVED lines=19> */
.L_x_1290:
[----:B------:R-:W-:Y:S05]  /*ba20*/  BSYNC B0 ;  /* 0x0000000000007941 */ /* 0x000fea0003800000 */
.L_x_1289:
[----:B------:R-:W-:Y:S01]  /*ba30*/  IADD3 R0, R67, 0x40, RZ ;  /* 0x0000004043007810 */ /* 0x000fe20007ffe0ff */
[----:B---3--:R3:W1:Y:S01]  /*ba40*/  SHFL.IDX PT, R3, R20, 0x2, 0x181f ;  /* 0x00581f0014037f89 */ /* 0x00866200000e0000 */
        /* <DEDUP_REMOVED lines=19> */
.L_x_1292:
[----:B------:R-:W-:Y:S05]  /*bb80*/  BSYNC B0 ;  /* 0x0000000000007941 */ /* 0x000fea0003800000 */
.L_x_1291:
        /* <DEDUP_REMOVED lines=22> */
.L_x_1293:
        /* <DEDUP_REMOVED lines=9> */
.L_x_2588:


//--------------------- .text._ZN7cutlass13device_kernelIN5flash19enable_sm80_to_sm89INS1_16FlashAttnFwdSm80INS1_25CollectiveMainloopFwdSm80ILi8ELi1ELb1EN4cute5tupleIJNS5_1CILi128EEENS7_ILi96EEENS7_ILi192EEEEEELi192ENS_6half_tEfNS_4arch4Sm80ELb0ELb0ELb0ELb1ELb0ELb0ELb1ELb0EEENS1_21CollectiveEpilogueFwdINS6_IJS8_SA_S9_EEENS6_IJNS7_ILi1EEESI_SI_EEESC_SE_Li256ELb1ELb1ELb0ELb0EEENS1_19SingleTileSchedulerILb1ELb0ELb1ELi128EEEEEEEEEvNT_6ParamsE --------------------------
	.section	.text._ZN7cutlass13device_kernelIN5flash19enable_sm80_to_sm89INS1_16FlashAttnFwdSm80INS1_25CollectiveMainloopFwdSm80ILi8ELi1ELb1EN4cute5tupleIJNS5_1CILi128EEENS7_ILi96EEENS7_ILi192EEEEEELi192ENS_6half_tEfNS_4arch4Sm80ELb0ELb0ELb0ELb1ELb0ELb0ELb1ELb0EEENS1_21CollectiveEpilogueFwdINS6_IJS8_SA_S9_EEENS6_IJNS7_ILi1EEESI_SI_EEESC_SE_Li256ELb1ELb1ELb0ELb0EEENS1_19SingleTileSchedulerILb1ELb0ELb1ELi128EEEEEEEEEvNT_6ParamsE,"ax",@progbits
	.sectioninfo	@"SHI_REGISTERS=255"
	.align	128
.text._ZN7cutlass13device_kernelIN5flash19enable_sm80_to_sm89INS1_16FlashAttnFwdSm80INS1_25CollectiveMainloopFwdSm80ILi8ELi1ELb1EN4cute5tupleIJNS5_1CILi128EEENS7_ILi96EEENS7_ILi192EEEEEELi192ENS_6half_tEfNS_4arch4Sm80ELb0ELb0ELb0ELb1ELb0ELb0ELb1ELb0EEENS1_21CollectiveEpilogueFwdINS6_IJS8_SA_S9_EEENS6_IJNS7_ILi1EEESI_SI_EEESC_SE_Li256ELb1ELb1ELb0ELb0EEENS1_19SingleTileSchedulerILb1ELb0ELb1ELi128EEEEEEEEEvNT_6ParamsE:
        .type           _ZN7cutlass13device_kernelIN5flash19enable_sm80_to_sm89INS1_16FlashAttnFwdSm80INS1_25CollectiveMainloopFwdSm80ILi8ELi1ELb1EN4cute5tupleIJNS5_1CILi128EEENS7_ILi96EEENS7_ILi192EEEEEELi192ENS_6half_tEfNS_4arch4Sm80ELb0ELb0ELb0ELb1ELb0ELb0ELb1ELb0EEENS1_21CollectiveEpilogueFwdINS6_IJS8_SA_S9_EEENS6_IJNS7_ILi1EEESI_SI_EEESC_SE_Li256ELb1ELb1ELb0ELb0EEENS1_19SingleTileSchedulerILb1ELb0ELb1ELi128EEEEEEEEEvNT_6ParamsE,@function
        .size           _ZN7cutlass13device_kernelIN5flash19enable_sm80_to_sm89INS1_16FlashAttnFwdSm80INS1_25CollectiveMainloopFwdSm80ILi8ELi1ELb1EN4cute5tupleIJNS5_1CILi128EEENS7_ILi96EEENS7_ILi192EEEEEELi192ENS_6half_tEfNS_4arch4Sm80ELb0ELb0ELb0ELb1ELb0ELb0ELb1ELb0EEENS1_21CollectiveEpilogueFwdINS6_IJS8_SA_S9_EEENS6_IJNS7_ILi1EEESI_SI_EEESC_SE_Li256ELb1ELb1ELb0ELb0EEENS1_19SingleTileSchedulerILb1ELb0ELb1ELi128EEEEEEEEEvNT_6ParamsE,(.L_x_2589 - _ZN7cutlass13device_kernelIN5flash19enable_sm80_to_sm89INS1_16FlashAttnFwdSm80INS1_25CollectiveMainloopFwdSm80ILi8ELi1ELb1EN4cute5tupleIJNS5_1CILi128EEENS7_ILi96EEENS7_ILi192EEEEEELi192ENS_6half_tEfNS_4arch4Sm80ELb0ELb0ELb0ELb1ELb0ELb0ELb1ELb0EEENS1_21CollectiveEpilogueFwdINS6_IJS8_SA_S9_EEENS6_IJNS7_ILi1EEESI_SI_EEESC_SE_Li256ELb1ELb1ELb0ELb0EEENS1_19SingleTileSchedulerILb1ELb0ELb1ELi128EEEEEEEEEvNT_6ParamsE)
        .other          _ZN7cutlass13device_kernelIN5flash19enable_sm80_to_sm89INS1_16FlashAttnFwdSm80INS1_25CollectiveMainloopFwdSm80ILi8ELi1ELb1EN4cute5tupleIJNS5_1CILi128EEENS7_ILi96EEENS7_ILi192EEEEEELi192ENS_6half_tEfNS_4arch4Sm80ELb0ELb0ELb0ELb1ELb0ELb0ELb1ELb0EEENS1_21CollectiveEpilogueFwdINS6_IJS8_SA_S9_EEENS6_IJNS7_ILi1EEESI_SI_EEESC_SE_Li256ELb1ELb1ELb0ELb0EEENS1_19SingleTileSchedulerILb1ELb0ELb1ELi128EEEEEEEEEvNT_6ParamsE,@"STO_CUDA_ENTRY STV_DEFAULT"
_ZN7cutlass13device_kernelIN5flash19enable_sm80_to_sm89INS1_16FlashAttnFwdSm80INS1_25CollectiveMainloopFwdSm80ILi8ELi1ELb1EN4cute5tupleIJNS5_1CILi128EEENS7_ILi96EEENS7_ILi192EEEEEELi192ENS_6half_tEfNS_4arch4Sm80ELb0ELb0ELb0ELb1ELb0ELb0ELb1ELb0EEENS1_21CollectiveEpilogueFwdINS6_IJS8_SA_S9_EEENS6_IJNS7_ILi1EEESI_SI_EEESC_SE_Li256ELb1ELb1ELb0ELb0EEENS1_19SingleTileSchedulerILb1ELb0ELb1ELi128EEEEEEEEEvNT_6ParamsE:
        /* <DEDUP_REMOVED lines=17> */
.L_x_1295:
        /* <DEDUP_REMOVED lines=8> */
.L_x_1297:
[----:B------:R-:W-:-:S05]  /*0190*/  MOV R0, c[0x0][0x54c] ;  /* 0x0001530000007a02 */ /* 0x000fca0000000f00 */
.L_x_1296:
[----:B-----5:R-:W-:Y:S01]  /*01a0*/  IMAD R0, R0, c[0x0][0x548], RZ ;  /* 0x0001520000007a24 */ /* 0x020fe200078e02ff */
[----:B-1----:R-:W-:-:S04]  /*01b0*/  SHF.L.U32 R2, R39, 0x7, RZ ;  /* 0x0000000727027819 */ /* 0x002fc800000006ff */
[----:B------:R-:W-:-:S04]  /*01c0*/  ISETP.GE.AND P0, PT, R2, R0, PT ;  /* 0x000000000200720c */ /* 0x000fc80003f06270 */
[----:B------:R-:W-:-:S05]  /*01d0*/  SEL R0, R5, 0xffffffff, !P0 ;  /* 0xffffffff05007807 */ /* 0x000fca0004000000 */
[----:B------:R1:W-:Y:S01]  /*01e0*/  STL [R1+0x8], R0 ;  /* 0x0000080001007387 */ /* 0x0003e20000100800 */
[----:B------:R-:W-:Y:S05]  /*01f0*/  BRA `(.L_x_1298) ;  /* 0x0000013000007947 */ /* 0x000fea0003800000 */
.L_x_1294:
[----:B---3--:R-:W-:-:S04]  /*0200*/  ISETP.NE.U32.AND P0, PT, RZ, c[0x0][0x568], PT ;  /* 0x00015a00ff007a0c */ /* 0x008fc80003f05070 */
[----:B------:R-:W-:-:S13]  /*0210*/  ISETP.NE.AND.EX P0, PT, RZ, c[0x0][0x56c], PT, P0 ;  /* 0x00015b00ff007a0c */ /* 0x000fda0003f05300 */
[----:B------:R-:W-:Y:S05]  /*0220*/  @!P0 BRA `(.L_x_1299) ;  /* 0x0000002000008947 */ /* 0x000fea0003800000 */
[----:B------:R1:W5:Y:S01]  /*0230*/  LDG.E R0, [R2.64] ;  /* 0x0000000402007981 */ /* 0x000362000c1e1900 */
[----:B------:R-:W-:Y:S05]  /*0240*/  BRA `(.L_x_1300) ;  /* 0x0000009000007947 */ /* 0x000fea0003800000 */
.L_x_1299:
        /* <DEDUP_REMOVED lines=8> */
.L_x_1301:
[----:B------:R-:W-:-:S05]  /*02d0*/  MOV R0, c[0x0][0x54c] ;  /* 0x0001530000007a02 */ /* 0x000fca0000000f00 */
.L_x_1300:
[----:B-----5:R-:W-:Y:S01]  /*02e0*/  IMAD R0, R0, c[0x0][0x548], RZ ;  /* 0x0001520000007a24 */ /* 0x020fe200078e02ff */
[----:B-1----:R-:W-:-:S04]  /*02f0*/  SHF.L.U32 R2, R39, 0x7, RZ ;  /* 0x0000000727027819 */ /* 0x002fc800000006ff */
[----:B------:R-:W-:-:S04]  /*0300*/  ISETP.GE.AND P0, PT, R2, R0, PT ;  /* 0x000000000200720c */ /* 0x000fc80003f06270 */
[----:B------:R-:W-:-:S05]  /*0310*/  SEL R0, R5, 0xffffffff, !P0 ;  /* 0xffffffff05007807 */ /* 0x000fca0004000000 */
[----:B------:R1:W-:Y:S04]  /*0320*/  STL [R1+0x8], R0 ;  /* 0x0000080001007387 */ /* 0x0003e80000100800 */
.L_x_1298:
        /* <DEDUP_REMOVED lines=28> */
.L_x_1302:
[----:B------:R-:W-:-:S04]  /*04f0*/  ISETP.NE.U32.AND P1, PT, RZ, c[0x0][0x368], PT ;  /* 0x0000da00ff007a0c */ /* 0x000fc80003f25070 */
[----:B------:R-:W-:-:S13]  /*0500*/  ISETP.NE.AND.EX P1, PT, RZ, c[0x0][0x36c], PT, P1 ;  /* 0x0000db00ff007a0c */ /* 0x000fda0003f25310 */
[----:B------:R-:W-:Y:S05]  /*0510*/  @!P1 BRA `(.L_x_1303) ;  /* 0x0000003000009947 */ /* 0x000fea0003800000 */
[----:B--2---:R-:W-:-:S05]  /*0520*/  IMAD.WIDE R2, R40, R26, c[0x0][0x368] ;  /* 0x0000da0028027625 */ /* 0x004fca00078e021a */
[----:B------:R1:W5:Y:S01]  /*0530*/  LDG.E R0, [R2.64] ;  /* 0x0000000402007981 */ /* 0x000362000c1e1900 */
[----:B------:R-:W-:Y:S05]  /*0540*/  BRA `(.L_x_1304) ;  /* 0x0000004000007947 */ /* 0x000fea0003800000 */
.L_x_1303:
[----:B------:R-:W-:Y:S05]  /*0550*/  @!P2 BRA `(.L_x_1304) ;  /* 0x000000300000a947 */ /* 0x000fea0003800000 */
[----:B------:R1:W3:Y:S04]  /*0560*/  LDG.E R0, [R2.64] ;  /* 0x0000000402007981 */ /* 0x0002e8000c1e1900 */
[----:B-12---:R-:W3:Y:S02]  /*0570*/  LDG.E R2, [R2.64+0x4] ;  /* 0x0000040402027981 */ /* 0x006ee4000c1e1900 */
[----:B---3--:R-:W-:-:S05]  /*0580*/  IADD3 R0, -R0, R2, RZ ;  /* 0x0000000200007210 */ /* 0x008fca0007ffe1ff */
.L_x_1304:
        /* <DEDUP_REMOVED lines=85> */
[----:B------:R-:W-:Y:S01]  /*0ae0*/  IMAD.MOV.U32 R148, RZ, RZ, c[0x0][0x1e0] ;  /* 0x00007800ff947624 */ /* 0x000fe200078e00ff */
[----:B------:R-:W-:Y:S01]  /*0af0*/  ISETP.NE.AND P3, PT, R4, 0x1, PT ;  /* 0x000000010400780c */ /* 0x000fe20003f65270 */
[----:B------:R-:W-:Y:S01]  /*0b00*/  IMAD R0, R0, c[0x0][0x178], RZ ;  /* 0x00005e0000007a24 */ /* 0x000fe200078e02ff */
[----:B------:R-:W-:Y:S01]  /*0b10*/  LOP3.LUT R4, R29, 0xfffffff8, RZ, 0xc0, !PT ;  /* 0xfffffff81d047812 */ /* 0x000fe200078ec0ff */
[----:B------:R-:W-:Y:S01]  /*0b20*/  IMAD.MOV.U32 R149, RZ, RZ, c[0x0][0x1e4] ;  /* 0x00007900ff957624 */ /* 0x000fe200078e00ff */
[----:B------:R-:W-:Y:S01]  /*0b30*/  SHF.R.S32.HI R28, RZ, 0x3, R29 ;  /* 0x00000003ff1c7819 */ /* 0x000fe2000001141d */
[----:B------:R-:W-:Y:S01]  /*0b40*/  IMAD R0, R10, c[0x0][0x17c], R0 ;  /* 0x00005f000a007a24 */ /* 0x000fe200078e0200 */
[----:B------:R-:W-:Y:S01]  /*0b50*/  SHF.R.S32.HI R11, RZ, 0x1f, R40 ;  /* 0x0000001fff0b7819 */ /* 0x000fe20000011428 */
[----:B------:R-:W-:Y:S01]  /*0b60*/  IMAD.IADD R36, R145, 0x1, -R4 ;  /* 0x0000000191247824 */ /* 0x000fe200078e0a04 */
[----:B------:R-:W-:Y:S01]  /*0b70*/  SEL R4, R40, RZ, !P0 ;  /* 0x000000ff28047207 */ /* 0x000fe20004000000 */
[----:B------:R-:W-:Y:S01]  /*0b80*/  IMAD.WIDE.U32 R32, R148, 0x40, RZ ;  /* 0x0000004094207825 */ /* 0x000fe200078e00ff */
[----:B------:R-:W-:-:S02]  /*0b90*/  SEL R5, R11, RZ, !P0 ;  /* 0x000000ff0b057207 */ /* 0x000fc40004000000 */
[-C--:B------:R-:W-:Y:S01]  /*0ba0*/  LEA.HI R27, R30, R145.reuse, RZ, 0x4 ;  /* 0x000000911e1b7211 */ /* 0x080fe200078f20ff */
[----:B------:R-:W-:Y:S01]  /*0bb0*/  IMAD R7, R36, 0x20, R28 ;  /* 0x0000002024077824 */ /* 0x000fe200078e021c */
[----:B------:R-:W-:Y:S01]  /*0bc0*/  LEA.HI R134, R30, R145, RZ, 0x5 ;  /* 0x000000911e867211 */ /* 0x000fe200078f28ff */
[----:B------:R-:W-:Y:S02]  /*0bd0*/  IMAD R5, R5, c[0x0][0x1c0], RZ ;  /* 0x0000700005057a24 */ /* 0x000fe400078e02ff */
[----:B------:R-:W-:Y:S02]  /*0be0*/  IMAD R7, R39, 0x80, R7 ;  /* 0x0000008027077824 */ /* 0x000fe400078e0207 */
[----:B-1----:R-:W-:Y:S01]  /*0bf0*/  IMAD.WIDE.U32 R2, R10, c[0x0][0x178], RZ ;  /* 0x00005e000a027a25 */ /* 0x002fe200078e00ff */
[----:B---3--:R-:W-:-:S03]  /*0c00*/  SHF.R.S32.HI R34, RZ, 0x1f, R31 ;  /* 0x0000001fff227819 */ /* 0x008fc6000001141f */
[----:B------:R-:W-:Y:S02]  /*0c10*/  IMAD.IADD R3, R3, 0x1, R0 ;  /* 0x0000000103037824 */ /* 0x000fe400078e0200 */
        /* <DEDUP_REMOVED lines=9> */
[--C-:B------:R-:W-:Y:S01]  /*0cb0*/  SHF.R.S32.HI R4, RZ, 0x1f, R0.reuse ;  /* 0x0000001fff047819 */ /* 0x100fe20000011400 */
[----:B------:R-:W-:Y:S02]  /*0cc0*/  IMAD.IADD R3, R3, 0x1, R5 ;  /* 0x0000000103037824 */ /* 0x000fe400078e0205 */
[----:B------:R-:W-:Y:S02]  /*0cd0*/  IMAD.MOV R5, RZ, RZ, -R0 ;  /* 0x000000ffff057224 */ /* 0x000fe400078e0a00 */
[----:B------:R-:W-:Y:S02]  /*0ce0*/  IMAD R4, R4, c[0x0][0x1b0], RZ ;  /* 0x00006c0004047a24 */ /* 0x000fe400078e02ff */
[----:B------:R-:W-:-:S04]  /*0cf0*/  IMAD.WIDE.U32 R2, R0, c[0x0][0x1b0], R2 ;  /* 0x00006c0000027a25 */ /* 0x000fc800078e0002 */
[----:B------:R-:W-:Y:S02]  /*0d00*/  IMAD R4, R0, c[0x0][0x1b4], R4 ;  /* 0x00006d0000047a24 */ /* 0x000fe400078e0204 */
[----:B------:R-:W-:Y:S02]  /*0d10*/  IMAD R0, R5, c[0x0][0x2c4], R7 ;  /* 0x0000b10005007a24 */ /* 0x000fe400078e0207 */
[----:B------:R-:W-:Y:S02]  /*0d20*/  IMAD.IADD R5, R3, 0x1, R4 ;  /* 0x0000000103057824 */ /* 0x000fe400078e0204 */
[----:B------:R-:W-:Y:S01]  /*0d30*/  IMAD.SHL.U32 R7, R28, 0x40, RZ ;  /* 0x000000401c077824 */ /* 0x000fe200078e00ff */
[----:B------:R-:W-:Y:S01]  /*0d40*/  SHF.R.S32.HI R3, RZ, 0x1f, R0 ;  /* 0x0000001fff037819 */ /* 0x000fe20000011400 */
[----:B------:R-:W-:Y:S02]  /*0d50*/  IMAD.MOV.U32 R4, RZ, RZ, R2 ;  /* 0x000000ffff047224 */ /* 0x000fe400078e0002 */
[----:B------:R-:W-:-:S02]  /*0d60*/  IMAD.SHL.U32 R2, R36, 0x8, RZ ;  /* 0x0000000824027824 */ /* 0x000fc400078e00ff */
[----:B------:R-:W-:Y:S01]  /*0d70*/  IMAD R6, R3, c[0x0][0x1a8], RZ ;  /* 0x00006a0003067a24 */ /* 0x000fe200078e02ff */
[----:B------:R-:W-:Y:S01]  /*0d80*/  LOP3.LUT R3, R7, 0x1c0, RZ, 0xc0, !PT ;  /* 0x000001c007037812 */ /* 0x000fe200078ec0ff */
[----:B------:R-:W-:Y:S02]  /*0d90*/  IMAD R10, R39, 0x80, R28 ;  /* 0x00000080270a7824 */ /* 0x000fe400078e021c */
[C---:B------:R-:W-:Y:S01]  /*0da0*/  IMAD R8, R0.reuse, c[0x0][0x1ac], R6 ;  /* 0x00006b0000087a24 */ /* 0x040fe200078e0206 */
[----:B------:R-:W-:Y:S01]  /*0db0*/  LOP3.LUT R7, R3, 0x38, R2, 0xf8, !PT ;  /* 0x0000003803077812 */ /* 0x000fe200078ef802 */
[----:B------:R-:W-:Y:S01]  /*0dc0*/  IMAD.WIDE.U32 R4, R0, c[0x0][0x1a8], R4 ;  /* 0x00006a0000047a25 */ /* 0x000fe200078e0004 */
[----:B------:R-:W-:Y:S02]  /*0dd0*/  SHF.R.U32.HI R6, RZ, 0x3, R3 ;  /* 0x00000003ff067819 */ /* 0x000fe40000011603 */
[----:B------:R-:W-:Y:S01]  /*0de0*/  IADD3 R9, R10, 0x20, RZ ;  /* 0x000000200a097810 */ /* 0x000fe20007ffe0ff */
[----:B------:R-:W-:Y:S01]  /*0df0*/  IMAD R0, R13, c[0x0][0x2c4], RZ ;  /* 0x0000b1000d007a24 */ /* 0x000fe200078e02ff */
[----:B------:R-:W-:Y:S01]  /*0e00*/  BAR.SYNC.DEFER_BLOCKING 0x0 ;  /* 0x0000000000007b1d */ /* 0x000fe20000010000 */
[----:B------:R-:W-:Y:S01]  /*0e10*/  IMAD.IADD R3, R5, 0x1, R8 ;  /* 0x0000000105037824 */ /* 0x000fe200078e0208 */
[----:B------:R-:W-:-:S02]  /*0e20*/  LEA R19, P0, R4, c[0x0][0x160], 0x1 ;  /* 0x0000580004137a11 */ /* 0x000fc400078008ff */
[----:B------:R-:W-:Y:S02]  /*0e30*/  ISETP.GE.AND P4, PT, R9, R0, PT ;  /* 0x000000000900720c */ /* 0x000fe40003f86270 */
[----:B------:R-:W-:Y:S02]  /*0e40*/  LOP3.LUT R9, R7, R6, RZ, 0x3c, !PT ;  /* 0x0000000607097212 */ /* 0x000fe400078e3cff */
[----:B------:R-:W-:Y:S01]  /*0e50*/  LEA.HI.X R18, R4, c[0x0][0x164], R3, 0x1, P0 ;  /* 0x0000590004127a11 */ /* 0x000fe200000f0c03 */
[----:B------:R-:W1:Y:S01]  /*0e60*/  SHFL.IDX PT, R6, R19, RZ, 0x181f ;  /* 0x00181fff13067589 */ /* 0x000e6200000e0000 */
[C---:B------:R-:W-:Y:S02]  /*0e70*/  IADD3 R4, R10.reuse, 0x40, RZ ;  /* 0x000000400a047810 */ /* 0x040fe40007ffe0ff */
[C---:B------:R-:W-:Y:S01]  /*0e80*/  IADD3 R3, R10.reuse, 0x60, RZ ;  /* 0x000000600a037810 */ /* 0x040fe20007ffe0ff */
[----:B------:R-:W3:Y:S01]  /*0e90*/  SHFL.IDX PT, R7, R18, RZ, 0x181f ;  /* 0x00181fff12077589 */ /* 0x000ee200000e0000 */
[----:B------:R-:W-:-:S02]  /*0ea0*/  ISETP.GE.AND P5, PT, R10, R0, PT ;  /* 0x000000000a00720c */ /* 0x000fc40003fa6270 */
[-C--:B------:R-:W-:Y:S02]  /*0eb0*/  ISETP.GE.AND P6, PT, R4, R0.reuse, PT ;  /* 0x000000000400720c */ /* 0x080fe40003fc6270 */
[----:B------:R-:W-:Y:S02]  /*0ec0*/  LEA.HI R8, R30, R145, RZ, 0x6 ;  /* 0x000000911e087211 */ /* 0x000fe400078f30ff */
[----:B------:R-:W-:Y:S02]  /*0ed0*/  ISETP.GE.AND P0, PT, R3, R0, PT ;  /* 0x000000000300720c */ /* 0x000fe40003f06270 */
[----:B------:R-:W-:Y:S01]  /*0ee0*/  SHF.R.S32.HI R0, RZ, 0x1f, R14 ;  /* 0x0000001fff007819 */ /* 0x000fe2000001140e */
[----:B------:R-:W-:Y:S01]  /*0ef0*/  IMAD.SHL.U32 R8, R8, 0x8, RZ ;  /* 0x0000000808087824 */ /* 0x000fe200078e00ff */
[----:B------:R-:W-:Y:S02]  /*0f00*/  IADD3 R10, R2, 0x80, RZ ;  /* 0x00000080020a7810 */ /* 0x000fe40007ffe0ff */
[----:B------:R-:W-:-:S02]  /*0f10*/  SHF.R.S32.HI R3, RZ, 0x1f, R2 ;  /* 0x0000001fff037819 */ /* 0x000fc40000011402 */
[----:B------:R-:W-:Y:S02]  /*0f20*/  LOP3.LUT R248, R9, 0xfffffe00, R8, 0xf8, !PT ;  /* 0xfffffe0009f87812 */ /* 0x000fe400078ef808 */
[----:B-1----:R-:W-:-:S03]  /*0f30*/  @!P5 LEA R8, P3, R2, R6, 0x1 ;  /* 0x000000060208d211 */ /* 0x002fc600078608ff */
[----:B------:R-:W-:Y:S01]  /*0f40*/  IMAD.SHL.U32 R248, R248, 0x2, RZ ;  /* 0x00000002f8f87824 */ /* 0x000fe200078e00ff */
[--C-:B--2---:R-:W-:Y:S01]  /*0f50*/  @P1 SHF.R.S32.HI R5, RZ, 0x1f, R12.reuse ;  /* 0x0000001fff051819 */ /* 0x104fe2000001140c */
[----:B------:R-:W-:Y:S02]  /*0f60*/  @P1 IMAD.MOV.U32 R4, RZ, RZ, R12 ;  /* 0x000000ffff041224 */ /* 0x000fe400078e000c */
[----:B------:R-:W-:Y:S02]  /*0f70*/  @!P1 IMAD.MOV.U32 R4, RZ, RZ, R40 ;  /* 0x000000ffff049224 */ /* 0x000fe400078e0028 */
[----:B------:R-:W-:Y:S01]  /*0f80*/  @!P1 IMAD.MOV.U32 R5, RZ, RZ, R11 ;  /* 0x000000ffff059224 */ /* 0x000fe200078e000b */
[----:B------:R-:W-:Y:S02]  /*0f90*/  IADD3 R21, P1, R14, R28, RZ ;  /* 0x0000001c0e157210 */ /* 0x000fe40007f3e0ff */
[----:B------:R-:W-:Y:S02]  /*0fa0*/  @!P5 SHF.R.S32.HI R11, RZ, 0x1f, R10 ;  /* 0x0000001fff0bd819 */ /* 0x000fe4000001140a */
[----:B------:R-:W-:-:S02]  /*0fb0*/  LEA.HI.X.SX32 R24, R28, R0, 0x1, P1 ;  /* 0x000000001c187211 */ /* 0x000fc400008f0eff */
[----:B------:R-:W-:Y:S02]  /*0fc0*/  IADD3 R0, R2, 0x40, RZ ;  /* 0x0000004002007810 */ /* 0x000fe40007ffe0ff */
[----:B------:R-:W-:Y:S02]  /*0fd0*/  SEL R26, R4, RZ, !P2 ;  /* 0x000000ff041a7207 */ /* 0x000fe40005000000 */
[----:B------:R-:W-:Y:S01]  /*0fe0*/  @!P5 SHF.R.S32.HI R9, RZ, 0x1f, R0 ;  /* 0x0000001fff09d819 */ /* 0x000fe20000011400 */
[----:B------:R-:W1:Y:S01]  /*0ff0*/  SHFL.IDX PT, R4, R19, 0x1, 0x181f ;  /* 0x00381f0013047f89 */ /* 0x000e6200000e0000 */
[----:B------:R-:W-:Y:S02]  /*1000*/  SEL R25, R5, RZ, !P2 ;  /* 0x000000ff05197207 */ /* 0x000fe40005000000 */
[----:B------:R-:W-:Y:S01]  /*1010*/  ISETP.GE.AND P1, PT, R2, c[0x0][0x198], PT ;  /* 0x0000660002007a0c */ /* 0x000fe20003f26270 */
[----:B------:R-:W2:Y:S01]  /*1020*/  SHFL.IDX PT, R5, R18, 0x1, 0x181f ;  /* 0x00381f0012057f89 */ /* 0x000ea200000e0000 */
[----:B------:R-:W-:-:S02]  /*1030*/  @!P5 LEA.HI R12, R9, R0, RZ, 0x3 ;  /* 0x00000000090cd211 */ /* 0x000fc400078f18ff */
[----:B------:R-:W-:Y:S02]  /*1040*/  ISETP.GE.AND P2, PT, R0, c[0x0][0x198], PT ;  /* 0x0000660000007a0c */ /* 0x000fe40003f46270 */
[----:B------:R-:W-:Y:S02]  /*1050*/  @!P5 LEA.HI R11, R11, R10, RZ, 0x3 ;  /* 0x0000000a0b0bd211 */ /* 0x000fe400078f18ff */
[----:B---3--:R-:W-:Y:S02]  /*1060*/  @!P5 LEA.HI.X R9, R2, R7, R3, 0x1, P3 ;  /* 0x000000070209d211 */ /* 0x008fe400018f0c03 */
[----:B------:R-:W-:Y:S02]  /*1070*/  ISETP.GE.AND P3, PT, R10, c[0x0][0x198], PT ;  /* 0x000066000a007a0c */ /* 0x000fe40003f66270 */
[----:B------:R-:W-:Y:S01]  /*1080*/  @!P5 LOP3.LUT R12, R12, 0xfffffff8, RZ, 0xc0, !PT ;  /* 0xfffffff80c0cd812 */ /* 0x000fe200078ec0ff */
[----:B------:R3:W-:Y:S01]  /*1090*/  @!P5 LDGSTS.E.BYPASS.LTC128B.128 [R248+0x100], [R8.64], !P1 ;  /* 0x0010000008f8dfae */ /* 0x0007e2000c901d44 */
[----:B------:R-:W-:-:S02]  /*10a0*/  @!P5 LOP3.LUT R11, R11, 0xfffffff8, RZ, 0xc0, !PT ;  /* 0xfffffff80b0bd812 */ /* 0x000fc400078ec0ff */
[----:B------:R-:W-:Y:S01]  /*10b0*/  SHF.R.S32.HI R14, RZ, 0x4, R27 ;  /* 0x00000004ff0e7819 */ /* 0x000fe2000001141b */
[----:B------:R-:W-:-:S04]  /*10c0*/  @!P5 IMAD.WIDE R12, R12, 0x2, R6 ;  /* 0x000000020c0cd825 */ /* 0x000fc800078e0206 */
[----:B------:R-:W-:Y:S01]  /*10d0*/  @!P5 IMAD.WIDE R6, R11, 0x2, R6 ;  /* 0x000000020b06d825 */ /* 0x000fe200078e0206 */
[----:B------:R-:W-:Y:S01]  /*10e0*/  LEA.HI R11, R27, R14, RZ, 0x1 ;  /* 0x0000000e1b0b7211 */ /* 0x000fe200078f08ff */
[----:B------:R1:W-:Y:S04]  /*10f0*/  @!P5 LDGSTS.E.BYPASS.LTC128B.128 [R248+0x4100], [R12.64], !P2 ;  /* 0x041000000cf8dfae */ /* 0x0003e8000d101d44 */
[----:B------:R4:W-:Y:S01]  /*1100*/  @!P5 LDGSTS.E.BYPASS.LTC128B.128 [R248+0x8100], [R6.64], !P3 ;  /* 0x0810000006f8dfae */ /* 0x0009e2000d901d44 */
[----:B---3--:R-:W-:Y:S02]  /*1110*/  @!P4 SHF.R.S32.HI R8, RZ, 0x1f, R10 ;  /* 0x0000001fff08c819 */ /* 0x008fe4000001140a */
[----:B------:R-:W-:Y:S02]  /*1120*/  @!P6 SHF.R.S32.HI R9, RZ, 0x1f, R0 ;  /* 0x0000001fff09e819 */ /* 0x000fe40000011400 */
[----:B------:R-:W-:-:S02]  /*1130*/  @!P4 LEA.HI R8, R8, R10, RZ, 0x3 ;  /* 0x0000000a0808c211 */ /* 0x000fc400078f18ff */
[----:B------:R-:W-:Y:S02]  /*1140*/  @!P6 LEA.HI R20, R9, R0, RZ, 0x3 ;  /* 0x000000000914e211 */ /* 0x000fe400078f18ff */
[----:B------:R-:W-:Y:S02]  /*1150*/  @!P4 LOP3.LUT R8, R8, 0xfffffff8, RZ, 0xc0, !PT ;  /* 0xfffffff80808c812 */ /* 0x000fe400078ec0ff */
[----:B-1----:R-:W-:Y:S02]  /*1160*/  @!P4 LEA R12, P5, R2, R4, 0x1 ;  /* 0x00000004020cc211 */ /* 0x002fe400078a08ff */
[----:B----4-:R-:W-:Y:S02]  /*1170*/  LOP3.LUT R6, R11, 0xfffffffe, RZ, 0xc0, !PT ;  /* 0xfffffffe0b067812 */ /* 0x010fe400078ec0ff */
[--C-:B------:R-:W-:Y:S02]  /*1180*/  @!P4 SHF.R.S32.HI R7, RZ, 0x1f, R0.reuse ;  /* 0x0000001fff07c819 */ /* 0x100fe40000011400 */
[----:B------:R-:W-:Y:S01]  /*1190*/  @!P0 SHF.R.S32.HI R11, RZ, 0x1f, R0 ;  /* 0x0000001fff0b8819 */ /* 0x000fe20000011400 */
[----:B------:R-:W-:Y:S01]  /*11a0*/  IMAD.IADD R23, R14, 0x1, -R6 ;  /* 0x000000010e177824 */ /* 0x000fe200078e0a06 */
[-C--:B------:R-:W-:Y:S01]  /*11b0*/  @!P4 LEA.HI R16, R7, R0.reuse, RZ, 0x3 ;  /* 0x000000000710c211 */ /* 0x080fe200078f18ff */
[----:B------:R-:W1:Y:S01]  /*11c0*/  SHFL.IDX PT, R6, R19, 0x2, 0x181f ;  /* 0x00581f0013067f89 */ /* 0x000e6200000e0000 */
[----:B--2---:R-:W-:Y:S01]  /*11d0*/  @!P4 LEA.HI.X R13, R2, R5, R3, 0x1, P5 ;  /* 0x00000005020dc211 */ /* 0x004fe200028f0c03 */
[----:B------:R-:W-:Y:S01]  /*11e0*/  @!P4 IMAD.WIDE R14, R8, 0x2, R4 ;  /* 0x00000002080ec825 */ /* 0x000fe200078e0204 */
[----:B------:R-:W-:Y:S01]  /*11f0*/  @!P4 LOP3.LUT R16, R16, 0xfffffff8, RZ, 0xc0, !PT ;  /* 0xfffffff81010c812 */ /* 0x000fe200078ec0ff */
[----:B------:R-:W2:Y:S01]  /*1200*/  SHFL.IDX PT, R7, R18, 0x2, 0x181f ;  /* 0x00581f0012077f89 */ /* 0x000ea200000e0000 */
[----:B------:R-:W-:Y:S01]  /*1210*/  ISETP.GE.AND P5, PT, R0, c[0x0][0x1d4], PT ;  /* 0x0000750000007a0c */ /* 0x000fe20003fa6270 */
[----:B------:R-:W-:Y:S01]  /*1220*/  IMAD.WIDE.U32 R8, R21, c[0x0][0x1e0], R2 ;  /* 0x0000780015087a25 */ /* 0x000fe200078e0002 */
[----:B------:R-:W-:Y:S01]  /*1230*/  @!P0 LEA.HI R22, R11, R0, RZ, 0x3 ;  /* 0x000000000b168211 */ /* 0x000fe200078f18ff */
[----:B------:R1:W-:Y:S02]  /*1240*/  @!P4 LDGSTS.E.BYPASS.LTC128B.128 [R248+0x1100], [R12.64], !P1 ;  /* 0x011000000cf8cfae */ /* 0x0003e4000c901d44 */
[----:B------:R-:W-:-:S02]  /*1250*/  @!P4 IMAD.WIDE R16, R16, 0x2, R4 ;  /* 0x000000021010c825 */ /* 0x000fc400078e0204 */
[----:B------:R-:W3:Y:S02]  /*1260*/  SHFL.IDX PT, R4, R19, 0x3, 0x181f ;  /* 0x00781f0013047f89 */ /* 0x000ee400000e0000 */
[----:B------:R-:W-:Y:S02]  /*1270*/  IMAD R0, R24, c[0x0][0x1e0], RZ ;  /* 0x0000780018007a24 */ /* 0x000fe400078e02ff */
[----:B------:R4:W5:Y:S02]  /*1280*/  SHFL.IDX PT, R5, R18, 0x3, 0x181f ;  /* 0x00781f0012057f89 */ /* 0x00096400000e0000 */
[----:B------:R-:W-:Y:S01]  /*1290*/  IMAD R11, R21, c[0x0][0x1e4], R0 ;  /* 0x00007900150b7a24 */ /* 0x000fe200078e0200 */
[----:B------:R-:W-:Y:S01]  /*12a0*/  @!P6 SHF.R.S32.HI R0, RZ, 0x1f, R10 ;  /* 0x0000001fff00e819 */ /* 0x000fe2000001140a */
[----:B------:R3:W-:Y:S02]  /*12b0*/  @!P4 LDGSTS.E.BYPASS.LTC128B.128 [R248+0x5100], [R16.64], !P2 ;  /* 0x0510000010f8cfae */ /* 0x0007e4000d101d44 */
[----:B------:R-:W-:Y:S01]  /*12c0*/  IMAD.IADD R9, R9, 0x1, R11 ;  /* 0x0000000109097824 */ /* 0x000fe200078e020b */
[----:B------:R-:W-:Y:S01]  /*12d0*/  @!P6 LEA.HI R0, R0, R10, RZ, 0x3 ;  /* 0x0000000a0000e211 */ /* 0x000fe200078f18ff */
[----:B------:R5:W-:Y:S01]  /*12e0*/  @!P4 LDGSTS.E.BYPASS.LTC128B.128 [R248+0x9100], [R14.64], !P3 ;  /* 0x091000000ef8cfae */ /* 0x000be2000d901d44 */
[----:B------:R-:W-:-:S04]  /*12f0*/  IMAD R11, R34, c[0x0][0x1e8], RZ ;  /* 0x00007a00220b7a24 */ /* 0x000fc800078e02ff */
[----:B------:R-:W-:Y:S01]  /*1300*/  IMAD R11, R31, c[0x0][0x1ec], R11 ;  /* 0x00007b001f0b7a24 */ /* 0x000fe200078e020b */
[----:B-1----:R-:W-:-:S04]  /*1310*/  @!P6 LEA R12, P4, R2, R6, 0x1 ;  /* 0x00000006020ce211 */ /* 0x002fc800078808ff */
[----:B--2---:R-:W-:Y:S02]  /*1320*/  @!P6 LEA.HI.X R13, R2, R7, R3, 0x1, P4 ;  /* 0x00000007020de211 */ /* 0x004fe400020f0c03 */
[----:B----4-:R-:W-:-:S03]  /*1330*/  IADD3 R18, R160, -0x1, RZ ;  /* 0xffffffffa0127810 */ /* 0x010fc60007ffe0ff */
[----:B------:R1:W-:Y:S01]  /*1340*/  @!P6 LDGSTS.E.BYPASS.LTC128B.128 [R248+0x2100], [R12.64], !P1 ;  /* 0x021000000cf8efae */ /* 0x0003e2000c901d44 */
[----:B------:R-:W-:Y:S02]  /*1350*/  SHF.R.S32.HI R19, RZ, 0x1f, R18 ;  /* 0x0000001fff137819 */ /* 0x000fe40000011412 */
[----:B---3--:R-:W-:Y:S01]  /*1360*/  @!P6 LOP3.LUT R16, R20, 0xfffffff8, RZ, 0xc0, !PT ;  /* 0xfffffff81410e812 */ /* 0x008fe200078ec0ff */
[----:B------:R-:W-:Y:S01]  /*1370*/  IMAD.MOV.U32 R20, RZ, RZ, 0x60 ;  /* 0x00000060ff147424 */ /* 0x000fe200078e00ff */
[----:B-----5:R-:W-:-:S03]  /*1380*/  @!P6 LOP3.LUT R14, R0, 0xfffffff8, RZ, 0xc0, !PT ;  /* 0xfffffff8000ee812 */ /* 0x020fc600078ec0ff */
[----:B------:R-:W-:Y:S01]  /*1390*/  @!P6 IMAD.WIDE R16, R16, 0x2, R6 ;  /* 0x000000021010e825 */ /* 0x000fe200078e0206 */
[----:B------:R-:W-:-:S03]  /*13a0*/  @!P0 SHF.R.S32.HI R0, RZ, 0x1f, R10 ;  /* 0x0000001fff008819 */ /* 0x000fc6000001140a */
[----:B------:R-:W-:Y:S01]  /*13b0*/  @!P6 IMAD.WIDE R14, R14, 0x2, R6 ;  /* 0x000000020e0ee825 */ /* 0x000fe200078e0206 */
[----:B------:R-:W-:Y:S01]  /*13c0*/  @!P0 LEA.HI R0, R0, R10, RZ, 0x3 ;  /* 0x0000000a00008211 */ /* 0x000fe200078f18ff */
[----:B------:R2:W-:Y:S02]  /*13d0*/  @!P6 LDGSTS.E.BYPASS.LTC128B.128 [R248+0x6100], [R16.64], !P2 ;  /* 0x0610000010f8efae */ /* 0x0005e4000d101d44 */
[----:B------:R-:W-:Y:S01]  /*13e0*/  IMAD.WIDE.U32 R6, R31, c[0x0][0x1e8], R8 ;  /* 0x00007a001f067a25 */ /* 0x000fe200078e0008 */
[----:B------:R-:W-:Y:S01]  /*13f0*/  @!P0 LEA R8, P4, R2, R4, 0x1 ;  /* 0x0000000402088211 */ /* 0x000fe200078808ff */
[----:B------:R3:W-:Y:S01]  /*1400*/  @!P6 LDGSTS.E.BYPASS.LTC128B.128 [R248+0xa100], [R14.64], !P3 ;  /* 0x0a1000000ef8efae */ /* 0x0007e2000d901d44 */
[----:B------:R-:W-:Y:S01]  /*1410*/  @!P0 LOP3.LUT R0, R0, 0xfffffff8, RZ, 0xc0, !PT ;  /* 0xfffffff800008812 */ /* 0x000fe200078ec0ff */
[----:B------:R-:W-:Y:S01]  /*1420*/  IMAD.IADD R7, R7, 0x1, R11 ;  /* 0x0000000107077824 */ /* 0x000fe200078e020b */
[----:B------:R-:W-:Y:S01]  /*1430*/  @!P0 LOP3.LUT R11, R22, 0xfffffff8, RZ, 0xc0, !PT ;  /* 0xfffffff8160b8812 */ /* 0x000fe200078ec0ff */
[----:B------:R-:W-:Y:S01]  /*1440*/  IMAD R133, R160, -0x60, R20 ;  /* 0xffffffa0a0857824 */ /* 0x000fe200078e0214 */
[----:B------:R-:W-:Y:S01]  /*1450*/  @!P0 LEA.HI.X R9, R2, R5, R3, 0x1, P4 ;  /* 0x0000000502098211 */ /* 0x000fe200020f0c03 */
[----:B------:R-:W-:Y:S01]  /*1460*/  IMAD.WIDE.U32 R146, R20, c[0x0][0x1e0], RZ ;  /* 0x0000780014927a25 */ /* 0x000fe200078e00ff */
[----:B------:R-:W-:-:S02]  /*1470*/  ISETP.GE.AND P4, PT, R10, c[0x0][0x1d4], PT ;  /* 0x000075000a007a0c */ /* 0x000fc40003f86270 */
[----:B------:R-:W-:Y:S01]  /*1480*/  ISETP.GE.AND P6, PT, R2, c[0x0][0x1d4], PT ;  /* 0x0000750002007a0c */ /* 0x000fe20003fc6270 */
[--C-:B------:R-:W-:Y:S01]  /*1490*/  @!P0 IMAD.WIDE R10, R11, 0x2, R4.reuse ;  /* 0x000000020b0a8825 */ /* 0x100fe200078e0204 */
[----:B------:R4:W-:Y:S03]  /*14a0*/  @!P0 LDGSTS.E.BYPASS.LTC128B.128 [R248+0x3100], [R8.64], !P1 ;  /* 0x0310000008f88fae */ /* 0x0009e6000c901d44 */
[----:B------:R-:W-:Y:S01]  /*14b0*/  @!P0 IMAD.WIDE R4, R0, 0x2, R4 ;  /* 0x0000000200048825 */ /* 0x000fe200078e0204 */
[----:B------:R5:W-:Y:S03]  /*14c0*/  @!P0 LDGSTS.E.BYPASS.LTC128B.128 [R248+0x7100], [R10.64], !P2 ;  /* 0x071000000af88fae */ /* 0x000be6000d101d44 */
[----:B------:R-:W-:Y:S01]  /*14d0*/  IMAD R0, R25, c[0x0][0x1f0], RZ ;  /* 0x00007c0019007a24 */ /* 0x000fe200078e02ff */
[----:B------:R3:W-:Y:S01]  /*14e0*/  @!P0 LDGSTS.E.BYPASS.LTC128B.128 [R248+0xb100], [R4.64], !P3 ;  /* 0x0b10000004f88fae */ /* 0x0007e2000d901d44 */
[----:B------:R-:W-:Y:S01]  /*14f0*/  IMAD.WIDE.U32 R40, R26, c[0x0][0x1f0], R6 ;  /* 0x00007c001a287a25 */ /* 0x000fe200078e0006 */
[----:B--2---:R-:W-:-:S03]  /*1500*/  IADD3 R17, R133, R132, -R28 ;  /* 0x0000008485117210 */ /* 0x004fc60007ffe81c */
[----:B------:R-:W-:Y:S01]  /*1510*/  IMAD.MOV.U32 R150, RZ, RZ, R40 ;  /* 0x000000ffff967224 */ /* 0x000fe200078e0028 */
[----:B------:R-:W0:Y:S01]  /*1520*/  LDGDEPBAR ;  /* 0x00000000000079af */ /* 0x000e220000000000 */
[----:B------:R-:W-:Y:S01]  /*1530*/  IMAD.SHL.U32 R7, R36, 0x40, RZ ;  /* 0x0000004024077824 */ /* 0x000fe200078e00ff */
[----:B------:R-:W-:Y:S01]  /*1540*/  ISETP.GE.AND P3, PT, R17, 0x1, PT ;  /* 0x000000011100780c */ /* 0x000fe20003f66270 */
[----:B------:R-:W-:Y:S01]  /*1550*/  IMAD.WIDE.U32 R2, R21, c[0x0][0x208], R2 ;  /* 0x0000820015027a25 */ /* 0x000fe200078e0002 */
[C---:B------:R-:W-:Y:S01]  /*1560*/  ISETP.GE.AND P2, PT, R17.reuse, 0x21, PT ;  /* 0x000000211100780c */ /* 0x040fe20003f46270 */
[----:B------:R2:W-:Y:S01]  /*1570*/  STL.64 [R1+0x20], R40 ;  /* 0x0000202801007387 */ /* 0x0005e20000100a00 */
[----:B------:R-:W-:Y:S01]  /*1580*/  ISETP.GE.AND P1, PT, R17, 0x41, PT ;  /* 0x000000411100780c */ /* 0x000fe20003f26270 */
[----:B------:R-:W-:Y:S01]  /*1590*/  IMAD.SHL.U32 R16, R149, 0x40, RZ ;  /* 0x0000004095107824 */ /* 0x000fe200078e00ff */
[----:B------:R-:W-:Y:S02]  /*15a0*/  LOP3.LUT R7, R7, 0x1c0, RZ, 0xc0, !PT ;  /* 0x000001c007077812 */ /* 0x000fe400078ec0ff */
[----:B----4-:R-:W-:Y:S01]  /*15b0*/  LOP3.LUT R8, R27, 0xfffffff0, RZ, 0xc0, !PT ;  /* 0xfffffff01b087812 */ /* 0x010fe200078ec0ff */
[----:B------:R-:W-:-:S04]  /*15c0*/  IMAD R9, R24, c[0x0][0x208], RZ ;  /* 0x0000820018097a24 */ /* 0x000fc800078e02ff */
[----:B------:R-:W-:Y:S02]  /*15d0*/  IMAD.IADD R8, R145, 0x1, -R8 ;  /* 0x0000000191087824 */ /* 0x000fe400078e0a08 */
[----:B-1----:R-:W-:Y:S01]  /*15e0*/  IMAD R13, R21, c[0x0][0x20c], R9 ;  /* 0x00008300150d7a24 */ /* 0x002fe200078e0209 */
[----:B------:R-:W-:Y:S01]  /*15f0*/  LOP3.LUT R9, R7, 0x8, R29, 0xf8, !PT ;  /* 0x0000000807097812 */ /* 0x000fe200078ef81d */
[----:B---3--:R-:W-:Y:S01]  /*1600*/  IMAD R4, R20, c[0x0][0x1e4], RZ ;  /* 0x0000790014047a24 */ /* 0x008fe200078e02ff */
[----:B------:R-:W-:Y:S01]  /*1610*/  SHF.R.S32.HI R6, RZ, 0x1f, R8 ;  /* 0x0000001fff067819 */ /* 0x000fe20000011408 */
[----:B------:R-:W-:Y:S02]  /*1620*/  IMAD.IADD R3, R3, 0x1, R13 ;  /* 0x0000000103037824 */ /* 0x000fe400078e020d */
[----:B------:R-:W-:Y:S01]  /*1630*/  IMAD.IADD R144, R147, 0x1, R4 ;  /* 0x0000000193907824 */ /* 0x000fe200078e0204 */
[----:B------:R-:W-:Y:S01]  /*1640*/  LEA.HI R15, R6, R8, RZ, 0x3 ;  /* 0x00000008060f7211 */ /* 0x000fe200078f18ff */
[----:B------:R-:W-:-:S02]  /*1650*/  IMAD R4, R26, c[0x0][0x1f4], R0 ;  /* 0x00007d001a047a24 */ /* 0x000fc400078e0200 */
[----:B------:R-:W-:Y:S01]  /*1660*/  IMAD R0, R144, R18, RZ ;  /* 0x0000001290007224 */ /* 0x000fe200078e02ff */
[----:B-----5:R-:W-:Y:S01]  /*1670*/  LOP3.LUT R10, R15, 0xfffffff8, RZ, 0xc0, !PT ;  /* 0xfffffff80f0a7812 */ /* 0x020fe200078ec0ff */
[----:B------:R-:W-:Y:S02]  /*1680*/  IMAD.IADD R151, R41, 0x1, R4 ;  /* 0x0000000129977824 */ /* 0x000fe400078e0204 */
[-C--:B------:R-:W-:Y:S02]  /*1690*/  IMAD R0, R19, R146.reuse, R0 ;  /* 0x0000009213007224 */ /* 0x080fe400078e0200 */
[----:B------:R-:W-:Y:S01]  /*16a0*/  IMAD.WIDE.U32 R4, R18, R146, R150 ;  /* 0x0000009212047225 */ /* 0x000fe200078e0096 */
[----:B------:R-:W-:Y:S03]  /*16b0*/  STL.64 [R1+0x18], R150 ;  /* 0x0000189601007387 */ /* 0x000fe60000100a00 */
[----:B------:R-:W-:Y:S01]  /*16c0*/  IMAD.IADD R0, R5, 0x1, R0 ;  /* 0x0000000105007824 */ /* 0x000fe200078e0200 */
[----:B------:R-:W-:Y:S01]  /*16d0*/  @P3 LEA R6, P0, R4, c[0x0][0x1c8], 0x1 ;  /* 0x0000720004063a11 */ /* 0x000fe200078008ff */
[----:B------:R-:W-:Y:S01]  /*16e0*/  IMAD.IADD R10, R8, 0x1, -R10 ;  /* 0x00000001080a7824 */ /* 0x000fe200078e0a0a */
[----:B------:R-:W-:Y:S01]  /*16f0*/  SHF.R.U32.HI R5, RZ, 0x3, R7 ;  /* 0x00000003ff057819 */ /* 0x000fe20000011607 */
[----:B------:R-:W-:Y:S01]  /*1700*/  IMAD R13, R34, c[0x0][0x210], RZ ;  /* 0x00008400220d7a24 */ /* 0x000fe200078e02ff */
[----:B------:R-:W-:-:S02]  /*1710*/  @P3 LEA.HI.X R7, R4, c[0x0][0x1cc], R0, 0x1, P0 ;  /* 0x0000730004073a11 */ /* 0x000fc400000f0c00 */
[C---:B------:R-:W-:Y:S01]  /*1720*/  @P2 LEA R11, P0, R148.reuse, R4, 0x5 ;  /* 0x00000004940b2211 */ /* 0x040fe200078028ff */
[----:B------:R-:W-:Y:S01]  /*1730*/  IMAD R13, R31, c[0x0][0x214], R13 ;  /* 0x000085001f0d7a24 */ /* 0x000fe200078e020d */
[----:B------:R-:W-:Y:S01]  /*1740*/  LOP3.LUT R14, R9, R5, RZ, 0x3c, !PT ;  /* 0x00000005090e7212 */ /* 0x000fe200078e3cff */
[----:B------:R-:W-:Y:S01]  /*1750*/  IMAD.WIDE.U32 R8, R31, c[0x0][0x210], R2 ;  /* 0x000084001f087a25 */ /* 0x000fe200078e0002 */
[----:B------:R-:W-:Y:S01]  /*1760*/  @P2 LEA.HI.X R5, R148, R0, R149, 0x5, P0 ;  /* 0x0000000094052211 */ /* 0x000fe200000f2c95 */
[----:B------:R1:W-:Y:S01]  /*1770*/  @P3 LDGSTS.E.BYPASS.LTC128B.128 [R248+0xc100], [R6.64], !P6 ;  /* 0x0c10000006f83fae */ /* 0x0003e2000f101d44 */
[----:B------:R-:W-:Y:S01]  /*1780*/  @P1 IADD3 R12, P0, R4, R32, RZ ;  /* 0x00000020040c1210 */ /* 0x000fe20007f1e0ff */
[----:B------:R-:W-:Y:S02]  /*1790*/  IMAD.SHL.U32 R2, R10, 0x40, RZ ;  /* 0x000000400a027824 */ /* 0x000fe400078e00ff */
[----:B------:R1:W-:Y:S01]  /*17a0*/  @P3 LDGSTS.E.BYPASS.LTC128B.128 [R248+0xf100], [R6.64+0x80], !P5 ;  /* 0x0f10008006f83fae */ /* 0x0003e2000e901d44 */
[----:B------:R-:W-:Y:S01]  /*17b0*/  @P1 IADD3.X R16, R0, R33, R16, P0, !PT ;  /* 0x0000002100101210 */ /* 0x000fe200007fe410 */
[----:B------:R-:W-:Y:S01]  /*17c0*/  IMAD.SHL.U32 R3, R23, 0x8, RZ ;  /* 0x0000000817037824 */ /* 0x000fe200078e00ff */
[----:B------:R-:W-:Y:S01]  /*17d0*/  @P2 LEA R4, P0, R11, c[0x0][0x1c8], 0x1 ;  /* 0x000072000b042a11 */ /* 0x000fe200078008ff */
[----:B------:R1:W-:Y:S01]  /*17e0*/  @P3 LDGSTS.E.BYPASS.LTC128B.128 [R248+0x12100], [R6.64+0x100], !P4 ;  /* 0x1210010006f83fae */ /* 0x0003e2000e101d44 */
[----:B------:R-:W-:Y:S01]  /*17f0*/  LOP3.LUT R2, R2, 0x1c0, RZ, 0xc0, !PT ;  /* 0x000001c002027812 */ /* 0x000fe200078ec0ff */
[----:B------:R-:W-:Y:S01]  /*1800*/  IMAD R0, R23, 0x200, R14 ;  /* 0x0000020017007824 */ /* 0x000fe200078e020e */
[----:B------:R-:W-:Y:S01]  /*1810*/  @P2 LEA.HI.X R5, R11, c[0x0][0x1cc], R5, 0x1, P0 ;  /* 0x000073000b052a11 */ /* 0x000fe200000f0c05 */
[----:B------:R-:W-:Y:S01]  /*1820*/  IMAD.MOV.U32 R11, RZ, RZ, 0x6 ;  /* 0x00000006ff0b7424 */ /* 0x000fe200078e00ff */
[----:B------:R-:W-:Y:S01]  /*1830*/  LOP3.LUT P3, RZ, R10, 0x4, RZ, 0xc0, !PT ;  /* 0x000000040aff7812 */ /* 0x000fe2000786c0ff */
[----:B------:R-:W-:Y:S01]  /*1840*/  IMAD.SHL.U32 R135, R0, 0x2, RZ ;  /* 0x0000000200877824 */ /* 0x000fe200078e00ff */
[----:B------:R-:W-:Y:S01]  /*1850*/  SEL R0, RZ, 0xffffffff, P5 ;  /* 0xffffffffff007807 */ /* 0x000fe20002800000 */
[----:B------:R3:W-:Y:S03]  /*1860*/  @P2 LDGSTS.E.BYPASS.LTC128B.128 [R248+0xd100], [R4.64], !P6 ;  /* 0x0d10000004f82fae */ /* 0x0007e6000f101d44 */
[----:B------:R-:W-:Y:S01]  /*1870*/  IADD3 R230, R135, 0xc120, RZ ;  /* 0x0000c12087e67810 */ /* 0x000fe20007ffe0ff */
[----:B------:R3:W-:Y:S01]  /*1880*/  @P2 LDGSTS.E.BYPASS.LTC128B.128 [R248+0x10100], [R4.64+0x80], !P5 ;  /* 0x1010008004f82fae */ /* 0x0007e2000e901d44 */
[----:B------:R-:W-:-:S03]  /*1890*/  IMAD.SHL.U32 R0, R0, 0x2, RZ ;  /* 0x0000000200007824 */ /* 0x000fc600078e00ff */
[----:B------:R3:W-:Y:S01]  /*18a0*/  @P2 LDGSTS.E.BYPASS.LTC128B.128 [R248+0x13100], [R4.64+0x100], !P4 ;  /* 0x1310010004f82fae */ /* 0x0007e2000e101d44 */
[----:B------:R-:W-:Y:S01]  /*18b0*/  LOP3.LUT P2, RZ, R10, 0x2, RZ, 0xc0, !PT ;  /* 0x000000020aff7812 */ /* 0x000fe2000784c0ff */
[----:B-1----:R-:W-:Y:S02]  /*18c0*/  IMAD.IADD R7, R9, 0x1, R13 ;  /* 0x0000000109077824 */ /* 0x002fe400078e020d */
[----:B------:R-:W-:Y:S02]  /*18d0*/  IMAD.MOV.U32 R6, RZ, RZ, R8 ;  /* 0x000000ffff067224 */ /* 0x000fe400078e0008 */
[----:B------:R-:W-:Y:S02]  /*18e0*/  IMAD R9, R20, c[0x0][0x20c], RZ ;  /* 0x0000830014097a24 */ /* 0x000fe400078e02ff */
[----:B--2---:R-:W-:Y:S01]  /*18f0*/  IMAD.WIDE.U32 R40, R26, c[0x0][0x218], R6 ;  /* 0x000086001a287a25 */ /* 0x004fe200078e0006 */
[----:B------:R-:W-:-:S03]  /*1900*/  IADD3 R7, R135, 0xc100, RZ ;  /* 0x0000c10087077810 */ /* 0x000fc60007ffe0ff */
[----:B------:R-:W-:Y:S01]  /*1910*/  IMAD.MOV.U32 R38, RZ, RZ, R40 ;  /* 0x000000ffff267224 */ /* 0x000fe200078e0028 */
[----:B------:R-:W-:Y:S01]  /*1920*/  STL.64 [R1+0x38], R40 ;  /* 0x0000382801007387 */ /* 0x000fe20000100a00 */
[----:B---3--:R-:W-:Y:S02]  /*1930*/  LOP3.LUT R5, R2, 0x8, R3, 0xf8, !PT ;  /* 0x0000000802057812 */ /* 0x008fe400078ef803 */
[----:B------:R-:W-:Y:S02]  /*1940*/  SHF.R.U32.HI R4, RZ, 0x3, R2 ;  /* 0x00000003ff047819 */ /* 0x000fe40000011602 */
[C---:B------:R-:W-:Y:S02]  /*1950*/  @P1 LEA R2, P0, R12.reuse, c[0x0][0x1c8], 0x1 ;  /* 0x000072000c021a11 */ /* 0x040fe400078008ff */
[----:B------:R-:W-:Y:S01]  /*1960*/  LOP3.LUT R5, R5, R4, RZ, 0x3c, !PT ;  /* 0x0000000405057212 */ /* 0x000fe200078e3cff */
[----:B------:R-:W-:Y:S01]  /*1970*/  IMAD.SHL.U32 R4, R15, 0x40, RZ ;  /* 0x000000400f047824 */ /* 0x000fe200078e00ff */
[----:B------:R-:W-:Y:S01]  /*1980*/  @P1 LEA.HI.X R3, R12, c[0x0][0x1cc], R16, 0x1, P0 ;  /* 0x000073000c031a11 */ /* 0x000fe200000f0c10 */
[----:B------:R-:W-:Y:S01]  /*1990*/  IMAD.WIDE.U32 R12, R20, c[0x0][0x208], RZ ;  /* 0x00008200140c7a25 */ /* 0x000fe200078e00ff */
[----:B------:R-:W-:-:S02]  /*19a0*/  LOP3.LUT P0, RZ, R36, 0x2, RZ, 0xc0, !PT ;  /* 0x0000000224ff7812 */ /* 0x000fc4000780c0ff */
[----:B------:R-:W-:Y:S01]  /*19b0*/  LOP3.LUT R4, R5, 0xfffffe00, R4, 0xf8, !PT ;  /* 0xfffffe0005047812 */ /* 0x000fe200078ef804 */
[----:B------:R1:W-:Y:S01]  /*19c0*/  @P1 LDGSTS.E.BYPASS.LTC128B.128 [R248+0xe100], [R2.64], !P6 ;  /* 0x0e10000002f81fae */ /* 0x0003e2000f101d44 */
[----:B------:R-:W-:Y:S02]  /*19d0*/  IMAD.MOV.U32 R5, RZ, RZ, 0x10 ;  /* 0x00000010ff057424 */ /* 0x000fe400078e00ff */
[----:B------:R-:W-:Y:S01]  /*19e0*/  IMAD.IADD R6, R13, 0x1, R9 ;  /* 0x000000010d067824 */ /* 0x000fe200078e0209 */
[----:B------:R1:W-:Y:S02]  /*19f0*/  @P1 LDGSTS.E.BYPASS.LTC128B.128 [R248+0x11100], [R2.64+0x80], !P5 ;  /* 0x1110008002f81fae */ /* 0x0003e4000e901d44 */
[----:B------:R-:W-:Y:S01]  /*1a00*/  SEL R5, R5, 0xfffffff0, !P2 ;  /* 0xfffffff005057807 */ /* 0x000fe20005000000 */
[----:B------:R-:W-:Y:S01]  /*1a10*/  IMAD R6, R6, R18, RZ ;  /* 0x0000001206067224 */ /* 0x000fe200078e02ff */
[----:B------:R1:W-:Y:S02]  /*1a20*/  @P1 LDGSTS.E.BYPASS.LTC128B.128 [R248+0x14100], [R2.64+0x100], !P4 ;  /* 0x1410010002f81fae */ /* 0x0003e4000e101d44 */
[----:B------:R-:W-:Y:S01]  /*1a30*/  @P0 IADD3 R230, R7, -0x20, RZ ;  /* 0xffffffe007e60810 */ /* 0x000fe20007ffe0ff */
[----:B------:R-:W-:Y:S01]  /*1a40*/  IMAD R6, R19, R12, R6 ;  /* 0x0000000c13067224 */ /* 0x000fe200078e0206 */
[----:B------:R-:W0:Y:S01]  /*1a50*/  LDGDEPBAR ;  /* 0x00000000000079af */ /* 0x000e220000000000 */
[----:B------:R-:W-:Y:S01]  /*1a60*/  IMAD.MOV.U32 R7, RZ, RZ, c[0x0][0x208] ;  /* 0x00008200ff077624 */ /* 0x000fe200078e00ff */
[----:B------:R-:W-:-:S02]  /*1a70*/  IADD3 R247, R230, 0x800, RZ ;  /* 0x00000800e6f77810 */ /* 0x000fc40007ffe0ff */
[C---:B------:R-:W-:Y:S01]  /*1a80*/  IADD3 R246, R230.reuse, 0x1000, RZ ;  /* 0x00001000e6f67810 */ /* 0x040fe20007ffe0ff */
[C---:B------:R-:W-:Y:S01]  /*1a90*/  IMAD.SHL.U32 R19, R7.reuse, 0x40, RZ ;  /* 0x0000004007137824 */ /* 0x040fe200078e00ff */
[----:B------:R-:W-:Y:S02]  /*1aa0*/  SHF.L.U64.HI R16, R7, R11, c[0x0][0x20c] ;  /* 0x0000830007107619 */ /* 0x000fe4000001020b */
[C---:B------:R-:W-:Y:S02]  /*1ab0*/  IADD3 R245, R230.reuse, 0x1800, RZ ;  /* 0x00001800e6f57810 */ /* 0x040fe40007ffe0ff */
[C---:B------:R-:W-:Y:S02]  /*1ac0*/  IADD3 R244, R230.reuse, 0x2000, RZ ;  /* 0x00002000e6f47810 */ /* 0x040fe40007ffe0ff */
[C---:B------:R-:W-:Y:S02]  /*1ad0*/  IADD3 R243, R230.reuse, 0x2800, RZ ;  /* 0x00002800e6f37810 */ /* 0x040fe40007ffe0ff */
[----:B------:R-:W-:-:S02]  /*1ae0*/  IADD3 R242, R230, 0x3000, RZ ;  /* 0x00003000e6f27810 */ /* 0x000fc40007ffe0ff */
[C---:B------:R-:W-:Y:S02]  /*1af0*/  IADD3 R241, R230.reuse, 0x3800, RZ ;  /* 0x00003800e6f17810 */ /* 0x040fe40007ffe0ff */
[C---:B------:R-:W-:Y:S02]  /*1b00*/  IADD3 R240, R230.reuse, 0x4000, RZ ;  /* 0x00004000e6f07810 */ /* 0x040fe40007ffe0ff */
[C---:B------:R-:W-:Y:S02]  /*1b10*/  IADD3 R239, R230.reuse, 0x4800, RZ ;  /* 0x00004800e6ef7810 */ /* 0x040fe40007ffe0ff */
[----:B------:R-:W-:Y:S01]  /*1b20*/  IADD3 R238, R230, 0x5000, RZ ;  /* 0x00005000e6ee7810 */ /* 0x000fe20007ffe0ff */
[----:B-1----:R-:W-:Y:S01]  /*1b30*/  IMAD.SHL.U32 R2, R134, 0x20, RZ ;  /* 0x0000002086027824 */ /* 0x002fe200078e00ff */
[----:B------:R-:W-:-:S04]  /*1b40*/  DEPBAR.LE SB0, 0x1 ;  /* 0x000080400000791a */ /* 0x000fc80000000000 */
[----:B------:R-:W-:Y:S01]  /*1b50*/  LOP3.LUT R2, R2, 0x7ffffc00, RZ, 0xc0, !PT ;  /* 0x7ffffc0002027812 */ /* 0x000fe200078ec0ff */
[----:B------:R-:W-:Y:S01]  /*1b60*/  IMAD R3, R25, c[0x0][0x218], RZ ;  /* 0x0000860019037a24 */ /* 0x000fe200078e02ff */
[C---:B------:R-:W-:Y:S02]  /*1b70*/  IADD3 R237, R230.reuse, 0x5800, RZ ;  /* 0x00005800e6ed7810 */ /* 0x040fe40007ffe0ff */
[----:B------:R-:W-:Y:S01]  /*1b80*/  IADD3 R236, R230, 0x6000, RZ ;  /* 0x00006000e6ec7810 */ /* 0x000fe20007ffe0ff */
[----:B------:R-:W-:Y:S01]  /*1b90*/  IMAD.IADD R208, R4, 0x1, R2 ;  /* 0x0000000104d07824 */ /* 0x000fe200078e0202 */
[C---:B------:R-:W-:Y:S01]  /*1ba0*/  IADD3 R235, R230.reuse, 0x6800, RZ ;  /* 0x00006800e6eb7810 */ /* 0x040fe20007ffe0ff */
[----:B------:R-:W-:Y:S01]  /*1bb0*/  IMAD.MOV.U32 R2, RZ, RZ, 0x20 ;  /* 0x00000020ff027424 */ /* 0x000fe200078e00ff */
[----:B------:R-:W-:Y:S01]  /*1bc0*/  IADD3 R234, R230, 0x7000, RZ ;  /* 0x00007000e6ea7810 */ /* 0x000fe20007ffe0ff */
[----:B------:R-:W-:Y:S01]  /*1bd0*/  IMAD R8, R26, c[0x0][0x21c], R3 ;  /* 0x000087001a087a24 */ /* 0x000fe200078e0203 */
[----:B------:R-:W-:Y:S01]  /*1be0*/  BAR.SYNC.DEFER_BLOCKING 0x0 ;  /* 0x0000000000007b1d */ /* 0x000fe20000010000 */
[C---:B------:R-:W-:Y:S01]  /*1bf0*/  LEA R216, R208.reuse, 0x100, 0x1 ;  /* 0x00000100d0d87811 */ /* 0x040fe200078e08ff */
[----:B------:R-:W-:Y:S01]  /*1c00*/  IMAD.SHL.U32 R208, R208, 0x2, RZ ;  /* 0x00000002d0d07824 */ /* 0x000fe200078e00ff */
[----:B------:R-:W-:Y:S01]  /*1c10*/  SEL R2, R2, 0xffffffe0, !P3 ;  /* 0xffffffe002027807 */ /* 0x000fe20005800000 */
[----:B------:R-:W-:Y:S01]  /*1c20*/  IMAD.IADD R39, R41, 0x1, R8 ;  /* 0x0000000129277824 */ /* 0x000fe200078e0208 */
[----:B------:R-:W-:Y:S01]  /*1c30*/  SEL R3, RZ, 0x1, P6 ;  /* 0x00000001ff037807 */ /* 0x000fe20003000000 */
[--C-:B------:R-:W-:Y:S01]  /*1c40*/  IMAD R212, R5, 0x2, R216.reuse ;  /* 0x0000000205d47824 */ /* 0x100fe200078e02d8 */
[----:B------:R-:W-:Y:S01]  /*1c50*/  IADD3 R233, R230, 0x7800, RZ ;  /* 0x00007800e6e97810 */ /* 0x000fe20007ffe0ff */
[----:B------:R-:W-:Y:S01]  /*1c60*/  IMAD R216, R2, 0x2, R216 ;  /* 0x0000000202d87824 */ /* 0x000fe200078e02d8 */
[----:B------:R-:W-:Y:S01]  /*1c70*/  LOP3.LUT R10, R0, 0x2, R3, 0xe2, !PT ;  /* 0x00000002000a7812 */ /* 0x000fe200078ee203 */
[----:B------:R-:W-:Y:S01]  /*1c80*/  IMAD R220, R2, 0x2, R212 ;  /* 0x0000000202dc7824 */ /* 0x000fe200078e02d4 */
[----:B------:R-:W-:Y:S01]  /*1c90*/  SEL R0, RZ, 0x4, P4 ;  /* 0x00000004ff007807 */ /* 0x000fe20002000000 */
[----:B------:R-:W-:Y:S01]  /*1ca0*/  IMAD.WIDE.U32 R8, R18, R12, R38 ;  /* 0x0000000c12087225 */ /* 0x000fe200078e0026 */
[----:B------:R-:W-:Y:S01]  /*1cb0*/  STL.64 [R1+0x30], R38 ;  /* 0x0000302601007387 */ /* 0x000fe20000100a00 */
[----:B------:R-:W-:-:S02]  /*1cc0*/  IADD3 R232, R230, 0x8000, RZ ;  /* 0x00008000e6e87810 */ /* 0x000fc40007ffe0ff */
[----:B------:R-:W-:Y:S01]  /*1cd0*/  IMAD.IADD R3, R9, 0x1, R6 ;  /* 0x0000000109037824 */ /* 0x000fe200078e0206 */
[----:B------:R-:W-:Y:S02]  /*1ce0*/  LEA R6, P0, R8, c[0x0][0x1f8], 0x1 ;  /* 0x00007e0008067a11 */ /* 0x000fe400078008ff */
[----:B------:R-:W-:Y:S02]  /*1cf0*/  LOP3.LUT R0, R10, R0, RZ, 0xfc, !PT ;  /* 0x000000000a007212 */ /* 0x000fe400078efcff */
[----:B------:R-:W-:Y:S02]  /*1d00*/  LEA.HI.X R7, R8, c[0x0][0x1fc], R3, 0x1, P0 ;  /* 0x00007f0008077a11 */ /* 0x000fe400000f0c03 */
[C---:B------:R-:W-:Y:S01]  /*1d10*/  IADD3 R14, P2, P1, R19.reuse, 0x80, R6 ;  /* 0x00000080130e7810 */ /* 0x040fe2000795e006 */
[----:B------:R-:W-:Y:S01]  /*1d20*/  LDSM.16.M88.4 R152, [R208+0x100] ;  /* 0x00010000d098783b */ /* 0x000fe20000000200 */
[----:B------:R-:W-:Y:S02]  /*1d30*/  LOP3.LUT R3, R0, 0x1, RZ, 0xc0, !PT ;  /* 0x0000000100037812 */ /* 0x000fe400078ec0ff */
[----:B------:R-:W-:Y:S01]  /*1d40*/  IADD3 R8, P0, R19, R6, RZ ;  /* 0x0000000613087210 */ /* 0x000fe20007f1e0ff */
[----:B------:R-:W-:Y:S01]  /*1d50*/  LDSM.16.M88.4 R192, [R208+0x4100] ;  /* 0x00410000d0c0783b */ /* 0x000fe20000000200 */
[----:B------:R-:W-:-:S02]  /*1d60*/  IADD3.X R15, R16, RZ, R7, P2, P1 ;  /* 0x000000ff100f7210 */ /* 0x000fc400017e2407 */
[----:B------:R-:W-:Y:S01]  /*1d70*/  IADD3 R12, P2, P1, R19, 0x100, R6 ;  /* 0x00000100130c7810 */ /* 0x000fe2000795e006 */
[----:B------:R-:W-:Y:S01]  /*1d80*/  LDSM.16.M88.4 R156, [R212] ;  /* 0x00000000d49c783b */ /* 0x000fe20000000200 */
[----:B------:R-:W-:Y:S01]  /*1d90*/  ISETP.NE.U32.AND P3, PT, R3, 0x1, PT ;  /* 0x000000010300780c */ /* 0x000fe20003f65070 */
[--C-:B------:R-:W-:Y:S01]  /*1da0*/  IMAD.X R9, R16, 0x1, R7.reuse, P0 ;  /* 0x0000000110097824 */ /* 0x100fe200000e0607 */
[----:B------:R-:W-:Y:S01]  /*1db0*/  IADD3 R10, P0, R8, R19, RZ ;  /* 0x00000013080a7210 */ /* 0x000fe20007f1e0ff */
[----:B------:R-:W-:Y:S01]  /*1dc0*/  LDSM.16.M88.4 R196, [R212+0x4000] ;  /* 0x00400000d4c4783b */ /* 0x000fe20000000200 */
[----:B------:R-:W-:Y:S02]  /*1dd0*/  IADD3.X R13, R16, RZ, R7, P2, P1 ;  /* 0x000000ff100d7210 */ /* 0x000fe400017e2407 */
[----:B------:R-:W-:Y:S01]  /*1de0*/  LOP3.LUT P1, RZ, R0, 0x2, RZ, 0xc0, !PT ;  /* 0x0000000200ff7812 */ /* 0x000fe2000782c0ff */
[----:B------:R-:W-:Y:S01]  /*1df0*/  LDSM.16.M88.4 R184, [R216] ;  /* 0x00000000d8b8783b */ /* 0x000fe20000000200 */
[----:B------:R-:W-:Y:S01]  /*1e00*/  ISETP.LT.OR P2, PT, R17, 0x1, P3 ;  /* 0x000000011100780c */ /* 0x000fe20001f41670 */
[----:B------:R-:W-:Y:S01]  /*1e10*/  IMAD.X R11, R9, 0x1, R16, P0 ;  /* 0x00000001090b7824 */ /* 0x000fe200000e0610 */
[----:B------:R-:W-:Y:S01]  /*1e20*/  ISETP.LT.OR P0, PT, R17, 0x1, !P1 ;  /* 0x000000011100780c */ /* 0x000fe20004f01670 */
[----:B------:R-:W-:Y:S01]  /*1e30*/  LDSM.16.M88.4 R200, [R216+0x4000] ;  /* 0x00400000d8c8783b */ /* 0x000fe20000000200 */
[----:B------:R-:W-:-:S03]  /*1e40*/  IADD3 R231, R230, 0x8800, RZ ;  /* 0x00008800e6e77810 */ /* 0x000fc60007ffe0ff */
[----:B------:R-:W-:Y:S04]  /*1e50*/  LDSM.16.M88.4 R188, [R220] ;  /* 0x00000000dcbc783b */ /* 0x000fe80000000200 */
        /* <DEDUP_REMOVED lines=9> */
[----:B------:R-:W-:Y:S04]  /*1ef0*/  LDSM.16.M88.4 R48, [R230] ;  /* 0x00000000e630783b */ /* 0x000fe80000000200 */
[----:B------:R-:W2:Y:S04]  /*1f00*/  LDSM.16.M88.4 R28, [R135+0xc900] ;  /* 0x00c90000871c783b */ /* 0x000ea80000000200 */
[----:B------:R-:W3:Y:S04]  /*1f10*/  LDSM.16.M88.4 R24, [R135+0xd100] ;  /* 0x00d100008718783b */ /* 0x000ee80000000200 */
[----:B------:R-:W4:Y:S04]  /*1f20*/  LDSM.16.M88.4 R56, [R135+0xd900] ;  /* 0x00d900008738783b */ /* 0x000f280000000200 */
[----:B------:R-:W-:Y:S04]  /*1f30*/  LDSM.16.M88.4 R72, [R135+0xe100] ;  /* 0x00e100008748783b */ /* 0x000fe80000000200 */
[----:B------:R-:W-:Y:S04]  /*1f40*/  LDSM.16.M88.4 R76, [R135+0xe900] ;  /* 0x00e90000874c783b */ /* 0x000fe80000000200 */
[----:B------:R-:W5:Y:S04]  /*1f50*/  LDSM.16.M88.4 R68, [R230+0x800] ;  /* 0x00080000e644783b */ /* 0x000f680000000200 */
[----:B------:R-:W4:Y:S04]  /*1f60*/  LDSM.16.M88.4 R64, [R230+0x1000] ;  /* 0x00100000e640783b */ /* 0x000f280000000200 */
[----:B------:R-:W4:Y:S04]  /*1f70*/  LDSM.16.M88.4 R60, [R230+0x1800] ;  /* 0x00180000e63c783b */ /* 0x000f280000000200 */
        /* <DEDUP_REMOVED lines=8> */
[----:B------:R-:W-:Y:S01]  /*2000*/  HMMA.16816.F32 R52, R152, R34, RZ ;  /* 0x000000229834723c */ /* 0x000fe200000018ff */
[----:B------:R-:W-:Y:S01]  /*2010*/  IMAD.MOV.U32 R0, RZ, RZ, 0x40 ;  /* 0x00000040ff007424 */ /* 0x000fe200078e00ff */
[----:B------:R1:W-:Y:S01]  /*2020*/  LDGSTS.E.BYPASS.LTC128B.128 [R248+0x3100], [R6.64+0x80], !P0 ;  /* 0x0310008006f87fae */ /* 0x0003e2000c101d44 */
[----:B------:R-:W-:-:S05]  /*2030*/  ISETP.LT.OR P0, PT, R17, 0x1, !P2 ;  /* 0x000000011100780c */ /* 0x000fca0005701670 */
[C---:B--2---:R-:W-:Y:S08]  /*2040*/  HMMA.16816.F32 R44, R152.reuse, R28, RZ ;  /* 0x0000001c982c723c */ /* 0x044ff000000018ff */
[----:B------:R2:W-:Y:S01]  /*2050*/  LDGSTS.E.BYPASS.LTC128B.128 [R248+0x6100], [R6.64+0x100], !P0 ;  /* 0x0610010006f87fae */ /* 0x0005e2000c101d44 */
[C---:B------:R-:W-:Y:S01]  /*2060*/  ISETP.LT.OR P0, PT, R17.reuse, 0x21, P3 ;  /* 0x000000211100780c */ /* 0x040fe20001f01670 */
[----:B---3--:R-:W-:Y:S01]  /*2070*/  HMMA.16816.F32 R32, R152, R24, RZ ;  /* 0x000000189820723c */ /* 0x008fe200000018ff */
[----:B------:R-:W-:-:S07]  /*2080*/  ISETP.LT.OR P3, PT, R17, 0x41, P3 ;  /* 0x000000411100780c */ /* 0x000fce0001f61670 */
[----:B------:R-:W-:Y:S04]  /*2090*/  HMMA.16816.F32 R112, R156, R48, R20 ;  /* 0x000000309c70723c */ /* 0x000fe80000001814 */
[----:B------:R3:W-:Y:S01]  /*20a0*/  LDGSTS.E.BYPASS.LTC128B.128 [R248+0x1100], [R8.64], !P0 ;  /* 0x0110000008f87fae */ /* 0x0007e2000c101d44 */
[C---:B------:R-:W-:Y:S02]  /*20b0*/  ISETP.LT.OR P0, PT, R17.reuse, 0x21, !P1 ;  /* 0x000000211100780c */ /* 0x040fe40004f01670 */
[C---:B------:R-:W-:Y:S01]  /*20c0*/  ISETP.LT.OR P1, PT, R17.reuse, 0x41, !P1 ;  /* 0x000000411100780c */ /* 0x040fe20004f21670 */
[C---:B----4-:R-:W-:Y:S08]  /*20d0*/  HMMA.16816.F32 R20, R152.reuse, R58, RZ ;  /* 0x0000003a9814723c */ /* 0x050ff000000018ff */
[----:B------:R-:W-:Y:S02]  /*20e0*/  HMMA.16816.F32 R40, R152, R30, RZ ;  /* 0x0000001e9828723c */ /* 0x000fe400000018ff */
[----:B------:R4:W-:Y:S01]  /*20f0*/  LDGSTS.E.BYPASS.LTC128B.128 [R248+0x4100], [R14.64], !P0 ;  /* 0x041000000ef87fae */ /* 0x0009e2000c101d44 */
[----:B------:R-:W-:-:S02]  /*2100*/  ISETP.LT.OR P0, PT, R17, 0x21, !P2 ;  /* 0x000000211100780c */ /* 0x000fc40005701670 */
[----:B------:R-:W-:-:S03]  /*2110*/  ISETP.LT.OR P2, PT, R17, 0x41, !P2 ;  /* 0x000000411100780c */ /* 0x000fc60005741670 */
[----:B------:R-:W-:Y:S08]  /*2120*/  HMMA.16816.F32 R28, R152, R26, RZ ;  /* 0x0000001a981c723c */ /* 0x000ff000000018ff */
[----:B------:R4:W-:Y:S01]  /*2130*/  LDGSTS.E.BYPASS.LTC128B.128 [R248+0x7100], [R12.64], !P0 ;  /* 0x071000000cf87fae */ /* 0x0009e2000c101d44 */
[----:B------:R-:W-:Y:S01]  /*2140*/  LOP3.LUT P0, RZ, R36, 0x4, RZ, 0xc0, !PT ;  /* 0x0000000424ff7812 */ /* 0x000fe2000780c0ff */
[----:B-----5:R-:W-:Y:S02]  /*2150*/  HMMA.16816.F32 R100, R156, R68, R44 ;  /* 0x000000449c64723c */ /* 0x020fe4000000182c */
[----:B------:R3:W-:Y:S01]  /*2160*/  LDGSTS.E.BYPASS.LTC128B.128 [R248+0x2100], [R10.64], !P3 ;  /* 0x021000000af87fae */ /* 0x0007e2000d901d44 */
[----:B------:R-:W-:-:S02]  /*2170*/  SEL R0, R0, 0xffffffc0, !P0 ;  /* 0xffffffc000007807 */ /* 0x000fc40004000000 */
[----:B------:R-:W-:Y:S01]  /*2180*/  ISETP.GE.AND P0, PT, R132, 0x61, PT ;  /* 0x000000618400780c */ /* 0x000fe20003f06270 */
[----:B------:R3:W-:Y:S02]  /*2190*/  LDGSTS.E.BYPASS.LTC128B.128 [R248+0x5100], [R10.64+0x80], !P1 ;  /* 0x051000800af87fae */ /* 0x0007e4000c901d44 */
[----:B------:R-:W-:Y:S01]  /*21a0*/  IMAD.IADD R229, R135, 0x1, R0 ;  /* 0x0000000187e57824 */ /* 0x000fe200078e0200 */
[----:B------:R-:W-:Y:S01]  /*21b0*/  HMMA.16816.F32 R92, R156, R64, R32 ;  /* 0x000000409c5c723c */ /* 0x000fe20000001820 */
[----:B------:R3:W-:Y:S01]  /*21c0*/  LDGSTS.E.BYPASS.LTC128B.128 [R248+0x8100], [R10.64+0x100], !P2 ;  /* 0x081001000af87fae */ /* 0x0007e2000d101d44 */
[----:B------:R-:W-:-:S03]  /*21d0*/  IMAD.IADD R226, R0, 0x1, R230 ;  /* 0x0000000100e27824 */ /* 0x000fc600078e02e6 */
[----:B------:R-:W5:Y:S03]  /*21e0*/  LDSM.16.M88.4 R32, [R229+0xc100] ;  /* 0x00c10000e520783b */ /* 0x000f660000000200 */
[----:B------:R-:W-:Y:S01]  /*21f0*/  HMMA.16816.F32 R24, R152, R56, RZ ;  /* 0x000000389818723c */ /* 0x000fe200000018ff */
[----:B------:R-:W1:Y:S04]  /*2200*/  LDSM.16.M88.4 R44, [R229+0xc900] ;  /* 0x00c90000e52c783b */ /* 0x000e680000000200 */
[----:B------:R-:W1:Y:S03]  /*2210*/  LDSM.16.M88.4 R56, [R229+0xd100] ;  /* 0x00d10000e538783b */ /* 0x000e660000000200 */
[----:B------:R-:W-:Y:S01]  /*2220*/  HMMA.16816.F32 R80, R156, R62, R20 ;  /* 0x0000003e9c50723c */ /* 0x000fe20000001814 */
[----:B------:R-:W-:Y:S04]  /*2230*/  LDSM.16.M88.4 R36, [R229+0xe900] ;  /* 0x00e90000e524783b */ /* 0x000fe80000000200 */
[----:B------:R-:W-:Y:S03]  /*2240*/  LDSM.16.M88.4 R116, [R226+0x5000] ;  /* 0x00500000e274783b */ /* 0x000fe60000000200 */
[C---:B------:R-:W-:Y:S01]  /*2250*/  HMMA.16816.F32 R20, R152.reuse, R72, RZ ;  /* 0x000000489814723c */ /* 0x040fe200000018ff */
[----:B------:R-:W-:Y:S04]  /*2260*/  LDSM.16.M88.4 R128, [R230+0x7000] ;  /* 0x00700000e680783b */ /* 0x000fe80000000200 */
[----:B------:R-:W-:Y:S03]  /*2270*/  LDSM.16.M88.4 R120, [R230+0x8800] ;  /* 0x00880000e678783b */ /* 0x000fe60000000200 */
[C---:B------:R-:W-:Y:S01]  /*2280*/  HMMA.16816.F32 R16, R152.reuse, R74, RZ ;  /* 0x0000004a9810723c */ /* 0x040fe200000018ff */
[----:B------:R-:W-:Y:S04]  /*2290*/  LDSM.16.M88.4 R140, [R229+0x12100] ;  /* 0x01210000e58c783b */ /* 0x000fe80000000200 */
[----:B------:R-:W-:Y:S03]  /*22a0*/  LDSM.16.M88.4 R124, [R229+0x14100] ;  /* 0x01410000e57c783b */ /* 0x000fe60000000200 */
[C---:B----4-:R-:W-:Y:S01]  /*22b0*/  HMMA.16816.F32 R12, R152.reuse, R76, RZ ;  /* 0x0000004c980c723c */ /* 0x050fe200000018ff */
[----:B------:R-:W-:Y:S04]  /*22c0*/  LDSM.16.M88.4 R136, [R229+0x14900] ;  /* 0x01490000e588783b */ /* 0x000fe80000000200 */
[----:B------:R-:W0:Y:S03]  /*22d0*/  LDGDEPBAR ;  /* 0x00000000000079af */ /* 0x000e260000000000 */
[----:B---3--:R-:W-:Y:S08]  /*22e0*/  HMMA.16816.F32 R8, R152, R78, RZ ;  /* 0x0000004e9808723c */ /* 0x008ff000000018ff */
[C---:B------:R-:W-:Y:S01]  /*22f0*/  HMMA.16816.F32 R104, R156.reuse, R50, R52 ;  /* 0x000000329c68723c */ /* 0x040fe20000001834 */
[----:B------:R-:W-:Y:S07]  /*2300*/  LDSM.16.M88.4 R52, [R229+0xe100] ;  /* 0x00e10000e534783b */ /* 0x000fee0000000200 */
[C---:B------:R-:W-:Y:S01]  /*2310*/  HMMA.16816.F32 R96, R156.reuse, R70, R40 ;  /* 0x000000469c60723c */ /* 0x040fe20000001828 */
[----:B------:R-:W3:Y:S07]  /*2320*/  LDSM.16.M88.4 R68, [R229+0xd900] ;  /* 0x00d90000e544783b */ /* 0x000eee0000000200 */
[C---:B------:R-:W-:Y:S01]  /*2330*/  HMMA.16816.F32 R84, R156.reuse, R66, R28 ;  /* 0x000000429c54723c */ /* 0x040fe2000000181c */
[----:B------:R-:W4:Y:S07]  /*2340*/  LDSM.16.M88.4 R28, [R226] ;  /* 0x00000000e21c783b */ /* 0x000f2e0000000200 */
[C---:B------:R-:W-:Y:S01]  /*2350*/  HMMA.16816.F32 R64, R156.reuse, R60, R24 ;  /* 0x0000003c9c40723c */ /* 0x040fe20000001818 */
[----:B------:R-:W2:Y:S07]  /*2360*/  LDSM.16.M88.4 R24, [R226+0x800] ;  /* 0x00080000e218783b */ /* 0x000eae0000000200 */
[C---:B------:R-:W-:Y:S08]  /*2370*/  HMMA.16816.F32 R72, R156.reuse, R88, R20 ;  /* 0x000000589c48723c */ /* 0x040ff00000001814 */
[C---:B------:R-:W-:Y:S01]  /*2380*/  HMMA.16816.F32 R60, R156.reuse, R90, R16 ;  /* 0x0000005a9c3c723c */ /* 0x040fe20000001810 */
[----:B------:R-:W-:Y:S07]  /*2390*/  LDSM.16.M88.4 R88, [R226+0x1000] ;  /* 0x00100000e258783b */ /* 0x000fee0000000200 */
[C---:B-1----:R-:W-:Y:S08]  /*23a0*/  HMMA.16816.F32 R48, R156.reuse, R108, R12 ;  /* 0x0000006c9c30723c */ /* 0x042ff0000000180c */
[----:B------:R-:W-:Y:S01]  /*23b0*/  HMMA.16816.F32 R40, R156, R110, R8 ;  /* 0x0000006e9c28723c */ /* 0x000fe20000001808 */
[----:B------:R-:W-:Y:S07]  /*23c0*/  LDSM.16.M88.4 R108, [R226+0x4800] ;  /* 0x00480000e26c783b */ /* 0x000fee0000000200 */
[C---:B-----5:R-:W-:Y:S01]  /*23d0*/  HMMA.16816.F32 R16, R184.reuse, R34, R104 ;  /* 0x00000022b810723c */ /* 0x060fe20000001868 */
[----:B------:R-:W1:Y:S07]  /*23e0*/  LDSM.16.M88.4 R104, [R226+0x1800] ;  /* 0x00180000e268783b */ /* 0x000e6e0000000200 */
[C---:B------:R-:W-:Y:S01]  /*23f0*/  HMMA.16816.F32 R12, R184.reuse, R44, R100 ;  /* 0x0000002cb80c723c */ /* 0x040fe20000001864 */
[----:B------:R-:W-:Y:S07]  /*2400*/  LDSM.16.M88.4 R100, [R230+0x3800] ;  /* 0x00380000e664783b */ /* 0x000fee0000000200 */
[C---:B------:R-:W-:Y:S01]  /*2410*/  HMMA.16816.F32 R8, R184.reuse, R46, R96 ;  /* 0x0000002eb808723c */ /* 0x040fe20000001860 */
[----:B------:R-:W-:Y:S07]  /*2420*/  LDSM.16.M88.4 R96, [R226+0x2800] ;  /* 0x00280000e260783b */ /* 0x000fee0000000200 */
[C---:B------:R-:W-:Y:S01]  /*2430*/  HMMA.16816.F32 R20, R184.reuse, R32, R112 ;  /* 0x00000020b814723c */ /* 0x040fe20000001870 */
[----:B------:R-:W-:Y:S07]  /*2440*/  LDSM.16.M88.4 R112, [R135+0x13900] ;  /* 0x013900008770783b */ /* 0x000fee0000000200 */
[C---:B------:R-:W-:Y:S01]  /*2450*/  HMMA.16816.F32 R44, R184.reuse, R56, R92 ;  /* 0x00000038b82c723c */ /* 0x040fe2000000185c */
[----:B------:R-:W5:Y:S07]  /*2460*/  LDSM.16.M88.4 R92, [R226+0x2000] ;  /* 0x00200000e25c783b */ /* 0x000f6e0000000200 */
[C---:B---3--:R-:W-:Y:S08]  /*2470*/  HMMA.16816.F32 R64, R184.reuse, R68, R64 ;  /* 0x00000044b840723c */ /* 0x048ff00000001840 */
[C---:B------:R-:W-:Y:S08]  /*2480*/  HMMA.16816.F32 R72, R184.reuse, R52, R72 ;  /* 0x00000034b848723c */ /* 0x040ff00000001848 */
[C---:B------:R-:W-:Y:S08]  /*2490*/  HMMA.16816.F32 R56, R184.reuse, R58, R84 ;  /* 0x0000003ab838723c */ /* 0x040ff00000001854 */
[----:B------:R-:W-:Y:S08]  /*24a0*/  HMMA.16816.F32 R84, R184, R54, R60 ;  /* 0x00000036b854723c */ /* 0x000ff0000000183c */
[C---:B----4-:R-:W-:Y:S01]  /*24b0*/  HMMA.16816.F32 R60, R188.reuse, R28, R20 ;  /* 0x0000001cbc3c723c */ /* 0x050fe20000001814 */
[----:B------:R-:W-:Y:S07]  /*24c0*/  LDSM.16.M88.4 R20, [R135+0x10100] ;  /* 0x010100008714783b */ /* 0x000fee0000000200 */
[----:B------:R-:W-:Y:S01]  /*24d0*/  HMMA.16816.F32 R52, R188, R30, R16 ;  /* 0x0000001ebc34723c */ /* 0x000fe20000001810 */
[----:B------:R-:W3:Y:S07]  /*24e0*/  LDSM.16.M88.4 R28, [R135+0xf100] ;  /* 0x00f10000871c783b */ /* 0x000eee0000000200 */
[----:B------:R-:W-:Y:S08]  /*24f0*/  HMMA.16816.F32 R80, R184, R70, R80 ;  /* 0x00000046b850723c */ /* 0x000ff00000001850 */
[C---:B--2---:R-:W-:Y:S08]  /*2500*/  HMMA.16816.F32 R32, R188.reuse, R24, R12 ;  /* 0x00000018bc20723c */ /* 0x044ff0000000180c */
[----:B------:R-:W-:Y:S01]  /*2510*/  HMMA.16816.F32 R16, R188, R26, R8 ;  /* 0x0000001abc10723c */ /* 0x000fe20000001808 */
[----:B------:R-:W2:Y:S07]  /*2520*/  LDSM.16.M88.4 R24, [R135+0xf900] ;  /* 0x00f900008718783b */ /* 0x000eae0000000200 */
[C---:B------:R-:W-:Y:S08]  /*2530*/  HMMA.16816.F32 R76, R184.reuse, R36, R48 ;  /* 0x00000024b84c723c */ /* 0x040ff00000001830 */
[----:B------:R-:W-:Y:S01]  /*2540*/  HMMA.16816.F32 R68, R184, R38, R40 ;  /* 0x00000026b844723c */ /* 0x000fe20000001828 */
[----:B------:R-:W4:Y:S07]  /*2550*/  LDSM.16.M88.4 R40, [R135+0x10900] ;  /* 0x010900008728783b */ /* 0x000f2e0000000200 */
[C---:B-1----:R-:W-:Y:S08]  /*2560*/  HMMA.16816.F32 R36, R188.reuse, R104, R64 ;  /* 0x00000068bc24723c */ /* 0x042ff00000001840 */
[C---:B-----5:R-:W-:Y:S01]  /*2570*/  HMMA.16816.F32 R64, R188.reuse, R92, R72 ;  /* 0x0000005cbc40723c */ /* 0x060fe20000001848 */
[----:B------:R-:W1:Y:S07]  /*2580*/  LDSM.16.M88.4 R72, [R135+0x11100] ;  /* 0x011100008748783b */ /* 0x000e6e0000000200 */
[C---:B------:R-:W-:Y:S08]  /*2590*/  HMMA.16816.F32 R12, R188.reuse, R88, R44 ;  /* 0x00000058bc0c723c */ /* 0x040ff0000000182c */
[C---:B------:R-:W-:Y:S01]  /*25a0*/  HMMA.16816.F32 R48, R188.reuse, R106, R80 ;  /* 0x0000006abc30723c */ /* 0x040fe20000001850 */
[----:B------:R-:W-:Y:S07]  /*25b0*/  LDSM.16.M88.4 R104, [R230+0x4000] ;  /* 0x00400000e668783b */ /* 0x000fee0000000200 */
[C---:B------:R-:W-:Y:S01]  /*25c0*/  HMMA.16816.F32 R8, R188.reuse, R90, R56 ;  /* 0x0000005abc08723c */ /* 0x040fe20000001838 */
[----:B------:R-:W-:Y:S07]  /*25d0*/  LDSM.16.M88.4 R88, [R230+0x3000] ;  /* 0x00300000e658783b */ /* 0x000fee0000000200 */
[C---:B------:R-:W-:Y:S01]  /*25e0*/  HMMA.16816.F32 R80, R188.reuse, R94, R84 ;  /* 0x0000005ebc50723c */ /* 0x040fe20000001854 */
[----:B------:R-:W5:Y:S04]  /*25f0*/  LDSM.16.M88.4 R84, [R135+0x11900] ;  /* 0x011900008754783b */ /* 0x000f680000000200 */
[----:B------:R-:W-:Y:S03]  /*2600*/  LDSM.16.M88.4 R92, [R230+0x5800] ;  /* 0x00580000e65c783b */ /* 0x000fe60000000200 */
[C---:B------:R-:W-:Y:S08]  /*2610*/  HMMA.16816.F32 R76, R188.reuse, R96, R76 ;  /* 0x00000060bc4c723c */ /* 0x040ff0000000184c */
[----:B------:R-:W-:Y:S01]  /*2620*/  HMMA.16816.F32 R68, R188, R98, R68 ;  /* 0x00000062bc44723c */ /* 0x000fe20000001844 */
[----:B------:R-:W1:Y:S07]  /*2630*/  LDSM.16.M88.4 R96, [R230+0x4800] ;  /* 0x00480000e660783b */ /* 0x000e6e0000000200 */
[C---:B---3--:R-:W-:Y:S08]  /*2640*/  HMMA.16816.F32 R60, R192.reuse, R28, R60 ;  /* 0x0000001cc03c723c */ /* 0x048ff0000000183c */
[C---:B------:R-:W-:Y:S01]  /*2650*/  HMMA.16816.F32 R56, R192.reuse, R30, R52 ;  /* 0x0000001ec038723c */ /* 0x040fe20000001834 */
[----:B------:R-:W3:Y:S07]  /*2660*/  LDSM.16.M88.4 R28, [R230+0x5000] ;  /* 0x00500000e61c783b */ /* 0x000eee0000000200 */
[C---:B--2---:R-:W-:Y:S08]  /*2670*/  HMMA.16816.F32 R52, R192.reuse, R24, R32 ;  /* 0x00000018c034723c */ /* 0x044ff00000001820 */
[C---:B------:R-:W-:Y:S08]  /*2680*/  HMMA.16816.F32 R44, R192.reuse, R26, R16 ;  /* 0x0000001ac02c723c */ /* 0x040ff00000001810 */
[C---:B------:R-:W-:Y:S08]  /*2690*/  HMMA.16816.F32 R32, R192.reuse, R20, R12 ;  /* 0x00000014c020723c */ /* 0x040ff0000000180c */
[C---:B------:R-:W-:Y:S08]  /*26a0*/  HMMA.16816.F32 R24, R192.reuse, R22, R8 ;  /* 0x00000016c018723c */ /* 0x040ff00000001808 */
[C---:B----4-:R-:W-:Y:S08]  /*26b0*/  HMMA.16816.F32 R16, R192.reuse, R42, R48 ;  /* 0x0000002ac010723c */ /* 0x050ff00000001830 */
[C---:B-1----:R-:W-:Y:S08]  /*26c0*/  HMMA.16816.F32 R12, R192.reuse, R72, R64 ;  /* 0x00000048c00c723c */ /* 0x042ff00000001840 */
[C---:B------:R-:W-:Y:S08]  /*26d0*/  HMMA.16816.F32 R8, R192.reuse, R74, R80 ;  /* 0x0000004ac008723c */ /* 0x040ff00000001850 */
[C---:B-----5:R-:W-:Y:S08]  /*26e0*/  HMMA.16816.F32 R72, R192.reuse, R84, R76 ;  /* 0x00000054c048723c */ /* 0x060ff0000000184c */
[C---:B------:R-:W-:Y:S08]  /*26f0*/  HMMA.16816.F32 R20, R192.reuse, R40, R36 ;  /* 0x00000028c014723c */ /* 0x040ff00000001824 */
        /* <DEDUP_REMOVED lines=13> */
[C---:B------:R-:W-:Y:S08]  /*27d0*/  HMMA.16816.F32 R76, R196.reuse, R90, R56 ;  /* 0x0000005ac44c723c */ /* 0x040ff00000001838 */
        /* <DEDUP_REMOVED lines=14> */
[C---:B------:R-:W-:Y:S01]  /*28c0*/  HMMA.16816.F32 R64, R200.reuse, R34, R56 ;  /* 0x00000022c840723c */ /* 0x040fe20000001838 */
[----:B------:R-:W-:Y:S07]  /*28d0*/  LDSM.16.M88.4 R32, [R135+0x12100] ;  /* 0x012100008720783b */ /* 0x000fee0000000200 */
[C---:B---3--:R-:W-:Y:S08]  /*28e0*/  HMMA.16816.F32 R68, R200.reuse, R28, R48 ;  /* 0x0000001cc844723c */ /* 0x048ff00000001830 */
[C---:B------:R-:W-:Y:S01]  /*28f0*/  HMMA.16816.F32 R60, R200.reuse, R30, R40 ;  /* 0x0000001ec83c723c */ /* 0x040fe20000001828 */
[----:B------:R-:W1:Y:S04]  /*2900*/  LDSM.16.M88.4 R40, [R226+0x5800] ;  /* 0x00580000e228783b */ /* 0x000e680000000200 */
[----:B------:R-:W2:Y:S03]  /*2910*/  LDSM.16.M88.4 R28, [R135+0x12900] ;  /* 0x01290000871c783b */ /* 0x000ea60000000200 */
[C---:B-----5:R-:W-:Y:S08]  /*2920*/  HMMA.16816.F32 R56, R200.reuse, R24, R36 ;  /* 0x00000018c838723c */ /* 0x060ff00000001824 */
[C---:B------:R-:W-:Y:S08]  /*2930*/  HMMA.16816.F32 R52, R200.reuse, R26, R16 ;  /* 0x0000001ac834723c */ /* 0x040ff00000001810 */
[C---:B------:R-:W-:Y:S08]  /*2940*/  HMMA.16816.F32 R44, R200.reuse, R20, R12 ;  /* 0x00000014c82c723c */ /* 0x040ff0000000180c */
[----:B------:R-:W-:Y:S08]  /*2950*/  HMMA.16816.F32 R36, R200, R22, R8 ;  /* 0x00000016c824723c */ /* 0x000ff00000001808 */
[C---:B------:R-:W-:Y:S08]  /*2960*/  HMMA.16816.F32 R16, R204.reuse, R92, R80 ;  /* 0x0000005ccc10723c */ /* 0x040ff00000001850 */
        /* <DEDUP_REMOVED lines=8> */
[----:B------:R-:W4:Y:S07]  /*29f0*/  LDSM.16.M88.4 R96, [R230+0x6800] ;  /* 0x00680000e660783b */ /* 0x000f2e0000000200 */
        /* <DEDUP_REMOVED lines=10> */
[C---:B------:R-:W-:Y:S08]  /*2aa0*/  HMMA.16816.F32 R60, R208.reuse, R32, R24 ;  /* 0x00000020d03c723c */ /* 0x040ff00000001818 */
[C---:B------:R-:W-:Y:S01]  /*2ab0*/  HMMA.16816.F32 R40, R208.reuse, R102, R48 ;  /* 0x00000066d028723c */ /* 0x040fe20000001830 */
[----:B------:R-:W1:Y:S07]  /*2ac0*/  LDSM.16.M88.4 R48, [R230+0x7800] ;  /* 0x00780000e630783b */ /* 0x000e6e0000000200 */
[C---:B------:R-:W-:Y:S01]  /*2ad0*/  HMMA.16816.F32 R36, R208.reuse, R112, R68 ;  /* 0x00000070d024723c */ /* 0x040fe20000001844 */
[----:B------:R-:W2:Y:S07]  /*2ae0*/  LDSM.16.M88.4 R68, [R230+0x8000] ;  /* 0x00800000e644783b */ /* 0x000eae0000000200 */
[C---:B------:R-:W-:Y:S08]  /*2af0*/  HMMA.16816.F32 R56, R208.reuse, R34, R20 ;  /* 0x00000022d038723c */ /* 0x040ff00000001814 */
[C---:B---3--:R-:W-:Y:S08]  /*2b00*/  HMMA.16816.F32 R28, R208.reuse, R88, R80 ;  /* 0x00000058d01c723c */ /* 0x048ff00000001850 */
[C---:B------:R-:W-:Y:S01]  /*2b10*/  HMMA.16816.F32 R24, R208.reuse, R90, R76 ;  /* 0x0000005ad018723c */ /* 0x040fe2000000184c */
[----:B------:R-:W-:Y:S07]  /*2b20*/  LDSM.16.M88.4 R88, [R226+0x6000] ;  /* 0x00600000e258783b */ /* 0x000fee0000000200 */
[C---:B------:R-:W-:Y:S01]  /*2b30*/  HMMA.16816.F32 R32, R208.reuse, R114, R84 ;  /* 0x00000072d020723c */ /* 0x040fe20000001854 */
[----:B------:R-:W-:Y:S07]  /*2b40*/  LDSM.16.M88.4 R112, [R229+0x13100] ;  /* 0x01310000e570783b */ /* 0x000fee0000000200 */
[C---:B------:R-:W-:Y:S08]  /*2b50*/  HMMA.16816.F32 R20, R208.reuse, R92, R72 ;  /* 0x0000005cd014723c */ /* 0x040ff00000001848 */
[----:B------:R-:W-:Y:S08]  /*2b60*/  HMMA.16816.F32 R16, R208, R94, R64 ;  /* 0x0000005ed010723c */ /* 0x000ff00000001840 */
[C---:B----4-:R-:W-:Y:S08]  /*2b70*/  HMMA.16816.F32 R104, R212.reuse, R96, R52 ;  /* 0x00000060d468723c */ /* 0x050ff00000001834 */
[C---:B------:R-:W-:Y:S08]  /*2b80*/  HMMA.16816.F32 R100, R212.reuse, R98, R44 ;  /* 0x00000062d464723c */ /* 0x040ff0000000182c */
[C---:B------:R-:W-:Y:S01]  /*2b90*/  HMMA.16816.F32 R96, R212.reuse, R128, R8 ;  /* 0x00000080d460723c */ /* 0x040fe20000001808 */
[----:B------:R-:W3:Y:S07]  /*2ba0*/  LDSM.16.M88.4 R8, [R229+0x12900] ;  /* 0x01290000e508783b */ /* 0x000eee0000000200 */
[C---:B-----5:R-:W-:Y:S01]  /*2bb0*/  HMMA.16816.F32 R12, R212.reuse, R108, R60 ;  /* 0x0000006cd40c723c */ /* 0x060fe2000000183c */
[----:B------:R-:W4:Y:S07]  /*2bc0*/  LDSM.16.M88.4 R60, [R226+0x6800] ;  /* 0x00680000e23c783b */ /* 0x000f2e0000000200 */
[C---:B------:R-:W-:Y:S01]  /*2bd0*/  HMMA.16816.F32 R108, R212.reuse, R110, R56 ;  /* 0x0000006ed46c723c */ /* 0x040fe20000001838 */
[----:B------:R-:W5:Y:S07]  /*2be0*/  LDSM.16.M88.4 R56, [R226+0x7000] ;  /* 0x00700000e238783b */ /* 0x000f6e0000000200 */
[C---:B------:R-:W-:Y:S01]  /*2bf0*/  HMMA.16816.F32 R92, R212.reuse, R130, R40 ;  /* 0x00000082d45c723c */ /* 0x040fe20000001828 */
[----:B------:R-:W-:Y:S07]  /*2c00*/  LDSM.16.M88.4 R128, [R226+0x8000] ;  /* 0x00800000e280783b */ /* 0x000fee0000000200 */
[C---:B-1----:R-:W-:Y:S08]  /*2c10*/  HMMA.16816.F32 R84, R212.reuse, R48, R36 ;  /* 0x00000030d454723c */ /* 0x042ff00000001824 */
[C---:B--2---:R-:W-:Y:S08]  /*2c20*/  HMMA.16816.F32 R76, R212.reuse, R68, R28 ;  /* 0x00000044d44c723c */ /* 0x044ff0000000181c */
[C---:B------:R-:W-:Y:S08]  /*2c30*/  HMMA.16816.F32 R72, R212.reuse, R70, R24 ;  /* 0x00000046d448723c */ /* 0x040ff00000001818 */
[C---:B------:R-:W-:Y:S08]  /*2c40*/  HMMA.16816.F32 R80, R212.reuse, R50, R32 ;  /* 0x00000032d450723c */ /* 0x040ff00000001820 */
[C---:B------:R-:W-:Y:S08]  /*2c50*/  HMMA.16816.F32 R68, R212.reuse, R120, R20 ;  /* 0x00000078d444723c */ /* 0x040ff00000001814 */
[----:B------:R-:W-:Y:S01]  /*2c60*/  HMMA.16816.F32 R64, R212, R122, R16 ;  /* 0x0000007ad440723c */ /* 0x000fe20000001810 */
[----:B------:R-:W1:Y:S07]  /*2c70*/  LDSM.16.M88.4 R120, [R226+0x7800] ;  /* 0x00780000e278783b */ /* 0x000e6e0000000200 */
[----:B------:R-:W-:Y:S01]  /*2c80*/  HMMA.16816.F32 R48, R216, R142, R108 ;  /* 0x0000008ed830723c */ /* 0x000fe2000000186c */
[----:B------:R-:W2:Y:S01]  /*2c90*/  LDSM.16.M88.4 R108, [R226+0x8800] ;  /* 0x00880000e26c783b */ /* 0x000ea20000000200 */
[----:B------:R-:W-:-:S06]  /*2ca0*/  DEPBAR.LE SB0, 0x0 ;  /* 0x000080000000791a */ /* 0x000fcc0000000000 */
        /* <DEDUP_REMOVED lines=13> */
[C---:B----4-:R-:W-:Y:S08]  /*2d80*/  HMMA.16816.F32 R48, R220.reuse, R60, R44 ;  /* 0x0000003cdc30723c */ /* 0x050ff0000000182c */
[C---:B------:R-:W-:Y:S08]  /*2d90*/  HMMA.16816.F32 R60, R220.reuse, R62, R40 ;  /* 0x0000003edc3c723c */ /* 0x040ff00000001828 */
[C---:B-----5:R-:W-:Y:S08]  /*2da0*/  HMMA.16816.F32 R40, R220.reuse, R56, R36 ;  /* 0x00000038dc28723c */ /* 0x060ff00000001824 */
[C---:B------:R-:W-:Y:S08]  /*2db0*/  HMMA.16816.F32 R56, R220.reuse, R58, R32 ;  /* 0x0000003adc38723c */ /* 0x040ff00000001820 */
[C---:B-1----:R-:W-:Y:S08]  /*2dc0*/  HMMA.16816.F32 R32, R220.reuse, R120, R28 ;  /* 0x00000078dc20723c */ /* 0x042ff0000000181c */
[C---:B------:R-:W-:Y:S08]  /*2dd0*/  HMMA.16816.F32 R28, R220.reuse, R122, R24 ;  /* 0x0000007adc1c723c */ /* 0x040ff00000001818 */
[C---:B------:R-:W-:Y:S08]  /*2de0*/  HMMA.16816.F32 R20, R220.reuse, R128, R20 ;  /* 0x00000080dc14723c */ /* 0x040ff00000001814 */
[C---:B------:R-:W-:Y:S08]  /*2df0*/  HMMA.16816.F32 R36, R220.reuse, R130, R16 ;  /* 0x00000082dc24723c */ /* 0x040ff00000001810 */
[C---:B--2---:R-:W-:Y:S08]  /*2e00*/  HMMA.16816.F32 R44, R220.reuse, R108, R12 ;  /* 0x0000006cdc2c723c */ /* 0x044ff0000000180c */
[----:B------:R-:W-:Y:S01]  /*2e10*/  HMMA.16816.F32 R52, R220, R110, R8 ;  /* 0x0000006edc34723c */ /* 0x000fe20000001808 */
[----:B------:R-:W-:Y:S06]  /*2e20*/  BAR.SYNC.DEFER_BLOCKING 0x0 ;  /* 0x0000000000007b1d */ /* 0x000fec0000010000 */
[----:B------:R-:W-:Y:S05]  /*2e30*/  @!P0 BRA `(.L_x_1306) ;  /* 0x000001e000008947 */ /* 0x000fea0003800000 */
[----:B------:R-:W-:Y:S01]  /*2e40*/  IADD3 R0, R160, -0x2, RZ ;  /* 0xfffffffea0007810 */ /* 0x000fe20007ffe0ff */
[----:B------:R-:W-:-:S03]  /*2e50*/  IMAD.SHL.U32 R10, R148, 0x40, RZ ;  /* 0x00000040940a7824 */ /* 0x000fc600078e00ff */
[----:B------:R-:W-:Y:S01]  /*2e60*/  SHF.R.S32.HI R6, RZ, 0x1f, R0 ;  /* 0x0000001fff067819 */ /* 0x000fe20000011400 */
[----:B------:R-:W-:Y:S02]  /*2e70*/  IMAD R3, R144, R0, RZ ;  /* 0x0000000090037224 */ /* 0x000fe400078e02ff */
[----:B------:R-:W-:-:S04]  /*2e80*/  IMAD.WIDE.U32 R8, R0, R146, R150 ;  /* 0x0000009200087225 */ /* 0x000fc800078e0096 */
[----:B------:R-:W-:Y:S01]  /*2e90*/  IMAD R0, R6, R146, R3 ;  /* 0x0000009206007224 */ /* 0x000fe200078e0203 */
[----:B------:R-:W-:Y:S02]  /*2ea0*/  LEA R6, P1, R8, c[0x0][0x1c8], 0x1 ;  /* 0x0000720008067a11 */ /* 0x000fe400078208ff */
[----:B------:R-:W-:Y:S01]  /*2eb0*/  SHF.L.U64.HI R3, R148, 0x6, R149 ;  /* 0x0000000694037819 */ /* 0x000fe20000010295 */
        /* <DEDUP_REMOVED lines=22> */
.L_x_1306:
[----:B------:R-:W-:Y:S01]  /*3020*/  LOP3.LUT R0, R134, 0xffffffe0, RZ, 0xc0, !PT ;  /* 0xffffffe086007812 */ /* 0x000fe200078ec0ff */
[----:B-1----:R-:W-:Y:S01]  /*3030*/  IMAD.IADD R6, R132, 0x1, R133 ;  /* 0x0000000184067824 */ /* 0x002fe200078e0285 */
[----:B------:R-:W-:Y:S01]  /*3040*/  STL [R1+0x6c], R186 ;  /* 0x00006cba01007387 */ /* 0x000fe20000100800 */
[----:B------:R-:W-:-:S02]  /*3050*/  IMAD.SHL.U32 R224, R4, 0x2, RZ ;  /* 0x0000000204e07824 */ /* 0x000fc400078e00ff */
[----:B------:R-:W-:Y:S01]  /*3060*/  IMAD.IADD R0, R145, 0x1, -R0 ;  /* 0x0000000191007824 */ /* 0x000fe200078e0a00 */
[----:B------:R-:W-:Y:S01]  /*3070*/  STL [R1+0x68], R185 ;  /* 0x000068b901007387 */ /* 0x000fe20000100800 */
[----:B------:R-:W-:Y:S01]  /*3080*/  IMAD R225, R5, 0x2, R224 ;  /* 0x0000000205e17824 */ /* 0x000fe200078e02e0 */
[C---:B------:R-:W-:Y:S02]  /*3090*/  LEA R228, R2.reuse, R224, 0x1 ;  /* 0x000000e002e47211 */ /* 0x040fe400078e08ff */
[----:B------:R-:W-:Y:S01]  /*30a0*/  SHF.R.S32.HI R3, RZ, 0x1f, R0 ;  /* 0x0000001fff037819 */ /* 0x000fe20000011400 */
[----:B------:R-:W-:Y:S01]  /*30b0*/  STL [R1+0x64], R184 ;  /* 0x000064b801007387 */ /* 0x000fe20000100800 */
        /* <DEDUP_REMOVED lines=10> */
[----:B------:R1:W-:Y:S01]  /*3160*/  STL [R1+0x50], R155 ;  /* 0x0000509b01007387 */ /* 0x0003e20000100800 */
[----:B------:R-:W-:-:S02]  /*3170*/  ISETP.GT.AND P1, PT, R0, 0x1, PT ;  /* 0x000000010000780c */ /* 0x000fc40003f24270 */
[----:B------:R-:W-:Y:S01]  /*3180*/  ISETP.GT.AND P2, PT, R0, 0x8, PT ;  /* 0x000000080000780c */ /* 0x000fe20003f44270 */
[----:B------:R2:W-:Y:S01]  /*3190*/  STL [R1+0x4c], R154 ;  /* 0x00004c9a01007387 */ /* 0x0005e20000100800 */
[----:B------:R-:W-:Y:S02]  /*31a0*/  FSEL R7, R64, -INF , P3 ;  /* 0xff80000040077808 */ /* 0x000fe40001800000 */
[----:B------:R-:W-:Y:S01]  /*31b0*/  FSEL R8, R65, -INF , P1 ;  /* 0xff80000041087808 */ /* 0x000fe20000800000 */
[----:B------:R3:W-:Y:S01]  /*31c0*/  STL [R1+0x48], R153 ;  /* 0x0000489901007387 */ /* 0x0007e20000100800 */
[----:B------:R-:W-:Y:S02]  /*31d0*/  FSEL R17, R67, -INF , P1 ;  /* 0xff80000043117808 */ /* 0x000fe40000800000 */
[----:B------:R-:W-:Y:S01]  /*31e0*/  ISETP.GT.AND P1, PT, R0, 0x9, PT ;  /* 0x000000090000780c */ /* 0x000fe20003f24270 */
[----:B------:R-:W-:Y:S01]  /*31f0*/  STL [R1+0x44], R152 ;  /* 0x0000449801007387 */ /* 0x000fe20000100800 */
[----:B------:R-:W-:-:S02]  /*3200*/  FSEL R9, R88, -INF , P2 ;  /* 0xff80000058097808 */ /* 0x000fc40001000000 */
[----:B------:R-:W-:Y:S01]  /*3210*/  FMNMX.FTZ R3, R7, R8, !PT ;  /* 0x0000000807037209 */ /* 0x000fe20007810000 */
[----:B------:R-:W-:Y:S01]  /*3220*/  STL [R1+0x40], R135 ;  /* 0x0000408701007387 */ /* 0x000fe20000100800 */
[----:B------:R-:W-:Y:S02]  /*3230*/  FSEL R16, R66, -INF , P3 ;  /* 0xff80000042107808 */ /* 0x000fe40001800000 */
[----:B------:R-:W-:Y:S01]  /*3240*/  ISETP.GT.AND P3, PT, R0, 0x10, PT ;  /* 0x000000100000780c */ /* 0x000fe20003f64270 */
[----:B------:R-:W-:Y:S01]  /*3250*/  LDSM.16.MT88.4 R64, [R225+0x3100] ;  /* 0x00310000e140783b */ /* 0x000fe20000004200 */
[----:B------:R-:W-:Y:S02]  /*3260*/  FSEL R10, R89, -INF , P1 ;  /* 0xff800000590a7808 */ /* 0x000fe40000800000 */
[----:B------:R-:W-:Y:S01]  /*3270*/  FMNMX.FTZ R3, R9, R3, !PT ;  /* 0x0000000309037209 */ /* 0x000fe20007810000 */
[----:B------:R-:W-:Y:S01]  /*3280*/  LDSM.16.MT88.4 R68, [R227+0x900] ;  /* 0x00090000e344783b */ /* 0x000fe20000004200 */
[----:B------:R-:W-:-:S02]  /*3290*/  FSEL R18, R90, -INF , P2 ;  /* 0xff8000005a127808 */ /* 0x000fc40001000000 */
[----:B------:R-:W-:Y:S01]  /*32a0*/  ISETP.GT.AND P2, PT, R0, 0x11, PT ;  /* 0x000000110000780c */ /* 0x000fe20003f44270 */
[----:B------:R-:W-:Y:S01]  /*32b0*/  LDSM.16.MT88.4 R80, [R228+0x3900] ;  /* 0x00390000e450783b */ /* 0x000fe20000004200 */
[----:B------:R-:W-:Y:S02]  /*32c0*/  FSEL R11, R48, -INF , P3 ;  /* 0xff800000300b7808 */ /* 0x000fe40001800000 */
[----:B------:R-:W-:Y:S01]  /*32d0*/  FMNMX.FTZ R3, R10, R3, !PT ;  /* 0x000000030a037209 */ /* 0x000fe20007810000 */
[----:B------:R-:W-:Y:S01]  /*32e0*/  LDSM.16.MT88.4 R76, [R227+0x3900] ;  /* 0x00390000e34c783b */ /* 0x000fe20000004200 */
[----:B------:R-:W-:Y:S02]  /*32f0*/  FSEL R19, R91, -INF , P1 ;  /* 0xff8000005b137808 */ /* 0x000fe40000800000 */
[----:B------:R-:W-:Y:S01]  /*3300*/  ISETP.GT.AND P1, PT, R0, 0x18, PT ;  /* 0x000000180000780c */ /* 0x000fe20003f24270 */
[----:B------:R-:W0:Y:S01]  /*3310*/  LDGDEPBAR ;  /* 0x00000000000079af */ /* 0x000e220000000000 */
        /* <DEDUP_REMOVED lines=9> */
[----:B------:R-:W-:Y:S02]  /*33b0*/  ISETP.GT.AND P3, PT, R0, 0x20, PT ;  /* 0x000000200000780c */ /* 0x000fe40003f64270 */
        /* <DEDUP_REMOVED lines=15> */
[----:B------:R-:W-:Y:S02]  /*34b0*/  FSEL R116, R57, -INF , P2 ;  /* 0xff80000039747808 */ /* 0x000fe40001000000 */
[----:B------:R-:W-:-:S02]  /*34c0*/  ISETP.GT.AND P3, PT, R0, 0x30, PT ;  /* 0x000000300000780c */ /* 0x000fc40003f64270 */
        /* <DEDUP_REMOVED lines=19> */
[----:B------:R-:W-:Y:S02]  /*3600*/  ISETP.GT.AND P2, PT, R0, 0x40, PT ;  /* 0x000000400000780c */ /* 0x000fe40003f44270 */
        /* <DEDUP_REMOVED lines=30> */
[----:B------:R-:W-:-:S02]  /*37f0*/  ISETP.GT.AND P2, PT, R0, 0x58, PT ;  /* 0x000000580000780c */ /* 0x000fc40003f44270 */
[----:B-1----:R-:W-:Y:S02]  /*3800*/  FSEL R155, R45, -INF , P3 ;  /* 0xff8000002d9b7808 */ /* 0x002fe40001800000 */
[----:B------:R-:W-:Y:S02]  /*3810*/  FMNMX.FTZ R6, R124, R6, !PT ;  /* 0x000000067c067209 */ /* 0x000fe40007810000 */
[----:B------:R-:W-:Y:S02]  /*3820*/  FMNMX.FTZ R3, R99, R3, !PT ;  /* 0x0000000363037209 */ /* 0x000fe40007810000 */
[----:B------:R-:W-:Y:S02]  /*3830*/  FSEL R87, R46, -INF , P1 ;  /* 0xff8000002e577808 */ /* 0x000fe40000800000 */
[----:B------:R-:W-:Y:S02]  /*3840*/  ISETP.GT.AND P1, PT, R0, 0x59, PT ;  /* 0x000000590000780c */ /* 0x000fe40003f24270 */
[----:B--2---:R-:W-:-:S02]  /*3850*/  FSEL R154, R52, -INF , P2 ;  /* 0xff800000349a7808 */ /* 0x004fc40001000000 */
[----:B------:R-:W-:Y:S02]  /*3860*/  FMNMX.FTZ R0, R127, R6, !PT ;  /* 0x000000067f007209 */ /* 0x000fe40007810000 */
[----:B------:R-:W-:Y:S02]  /*3870*/  FMNMX.FTZ R132, R155, R3, !PT ;  /* 0x000000039b847209 */ /* 0x000fe40007810000 */
[----:B------:R-:W-:Y:S02]  /*3880*/  FSEL R156, R53, -INF , P1 ;  /* 0xff800000359c7808 */ /* 0x000fe40000800000 */
[----:B------:R-:W-:Y:S02]  /*3890*/  FMNMX.FTZ R0, R110, R0, !PT ;  /* 0x000000006e007209 */ /* 0x000fe40007810000 */
[----:B------:R-:W-:Y:S02]  /*38a0*/  FMNMX.FTZ R132, R154, R132, !PT ;  /* 0x000000849a847209 */ /* 0x000fe40007810000 */
[----:B------:R-:W-:-:S02]  /*38b0*/  FMNMX.FTZ R0, R252, R0, !PT ;  /* 0x00000000fc007209 */ /* 0x000fc40007810000 */
[----:B------:R-:W-:Y:S02]  /*38c0*/  FMNMX.FTZ R132, R156, R132, !PT ;  /* 0x000000849c847209 */ /* 0x000fe40007810000 */
[----:B------:R-:W-:Y:S02]  /*38d0*/  FMNMX.FTZ R0, R251, R0, !PT ;  /* 0x00000000fb007209 */ /* 0x000fe40007810000 */
[----:B------:R-:W-:Y:S01]  /*38e0*/  FSEL R105, R47, -INF , P3 ;  /* 0xff8000002f697808 */ /* 0x000fe20001800000 */
[----:B------:R-:W1:Y:S01]  /*38f0*/  SHFL.BFLY PT, R3, R132, 0x2, 0x1f ;  /* 0x0c401f0084037f89 */ /* 0x000e6200000e0000 */
[----:B------:R-:W-:Y:S02]  /*3900*/  FMNMX.FTZ R0, R108, R0, !PT ;  /* 0x000000006c007209 */ /* 0x000fe40007810000 */
[----:B------:R-:W-:Y:S01]  /*3910*/  FSEL R185, R54, -INF , P2 ;  /* 0xff80000036b97808 */ /* 0x000fe20001000000 */
[----:B------:R-:W-:Y:S01]  /*3920*/  LDSM.16.MT88.4 R44, [R228+0x900] ;  /* 0x00090000e42c783b */ /* 0x000fe20000004200 */
[----:B------:R-:W-:-:S02]  /*3930*/  FMNMX.FTZ R0, R97, R0, !PT ;  /* 0x0000000061007209 */ /* 0x000fc40007810000 */
[----:B---3--:R-:W-:Y:S02]  /*3940*/  FSEL R153, R55, -INF , P1 ;  /* 0xff80000037997808 */ /* 0x008fe40000800000 */
        /* <DEDUP_REMOVED lines=70> */
[----:B------:R-:W-:Y:S07]  /*3db0*/  LDSM.16.MT88.4 R40, [R224+0x3900] ;  /* 0x00390000e028783b */ /* 0x000fee0000004200 */
[----:B------:R-:W-:Y:S08]  /*3dc0*/  HMMA.16816.F32 R160, R4, R46, R16 ;  /* 0x0000002e04a0723c */ /* 0x000ff00000001810 */
[----:B------:R-:W-:Y:S01]  /*3dd0*/  HMMA.16816.F32 R16, R8, R56, RZ ;  /* 0x000000380810723c */ /* 0x000fe200000018ff */
[----:B------:R-:W-:Y:S07]  /*3de0*/  LDSM.16.MT88.4 R56, [R225+0x6100] ;  /* 0x00610000e138783b */ /* 0x000fee0000004200 */
[----:B------:R-:W-:Y:S01]  /*3df0*/  HMMA.16816.F32 R180, R4, R54, R36 ;  /* 0x0000003604b4723c */ /* 0x000fe20000001824 */
[----:B------:R-:W1:Y:S01]  /*3e00*/  LDSM.16.MT88.4 R36, [R225+0x3900] ;  /* 0x00390000e124783b */ /* 0x000e620000004200 */
[----:B------:R-:W-:Y:S01]  /*3e10*/  IMAD.MOV.U32 R86, RZ, RZ, R72 ;  /* 0x000000ffff567224 */ /* 0x000fe200078e0048 */
[----:B------:R-:W-:Y:S01]  /*3e20*/  MOV R85, R73 ;  /* 0x0000004900557202 */ /* 0x000fe20000000f00 */
[----:B------:R-:W-:Y:S01]  /*3e30*/  IMAD.MOV.U32 R84, RZ, RZ, R74 ;  /* 0x000000ffff547224 */ /* 0x000fe200078e004a */
[----:B------:R-:W2:Y:S01]  /*3e40*/  LDSM.16.MT88.4 R52, [R224+0x6100] ;  /* 0x00610000e034783b */ /* 0x000ea20000004200 */
[----:B------:R-:W-:-:S02]  /*3e50*/  IMAD.MOV.U32 R2, RZ, RZ, R75 ;  /* 0x000000ffff027224 */ /* 0x000fc400078e004b */
[----:B------:R-:W-:Y:S01]  /*3e60*/  HMMA.16816.F32 R164, R4, R44, R20 ;  /* 0x0000002c04a4723c */ /* 0x000fe20000001814 */
[----:B------:R-:W3:Y:S04]  /*3e70*/  LDSM.16.MT88.4 R44, [R228+0x3100] ;  /* 0x00310000e42c783b */ /* 0x000ee80000004200 */
[----:B------:R-:W-:Y:S03]  /*3e80*/  LDSM.16.MT88.4 R72, [R227+0x6100] ;  /* 0x00610000e348783b */ /* 0x000fe60000004200 */
[----:B------:R-:W-:Y:S08]  /*3e90*/  HMMA.16816.F32 R20, R8, R64, RZ ;  /* 0x000000400814723c */ /* 0x000ff000000018ff */
[C---:B------:R-:W-:Y:S08]  /*3ea0*/  HMMA.16816.F32 R176, R4.reuse, R48, R28 ;  /* 0x0000003004b0723c */ /* 0x040ff0000000181c */
[C---:B------:R-:W-:Y:S01]  /*3eb0*/  HMMA.16816.F32 R172, R4.reuse, R50, R24 ;  /* 0x0000003204ac723c */ /* 0x040fe20000001818 */
[----:B------:R-:W4:Y:S07]  /*3ec0*/  LDSM.16.MT88.4 R48, [R227+0x3100] ;  /* 0x00310000e330783b */ /* 0x000f2e0000004200 */
[----:B------:R-:W-:Y:S08]  /*3ed0*/  HMMA.16816.F32 R168, R4, R68, R16 ;  /* 0x0000004404a8723c */ /* 0x000ff00000001810 */
[----:B------:R-:W-:Y:S01]  /*3ee0*/  HMMA.16816.F32 R16, R8, R66, RZ ;  /* 0x000000420810723c */ /* 0x000fe200000018ff */
[----:B------:R-:W3:Y:S07]  /*3ef0*/  LDSM.16.MT88.4 R64, [R228+0x6100] ;  /* 0x00610000e440783b */ /* 0x000eee0000004200 */
[----:B------:R-:W-:Y:S01]  /*3f00*/  HMMA.16816.F32 R148, R4, R70, R32 ;  /* 0x000000460494723c */ /* 0x000fe20000001820 */
[----:B------:R-:W4:Y:S07]  /*3f10*/  LDSM.16.MT88.4 R68, [R224+0x6900] ;  /* 0x00690000e044783b */ /* 0x000f2e0000004200 */
[C---:B------:R-:W-:Y:S08]  /*3f20*/  HMMA.16816.F32 R24, R8.reuse, R62, RZ ;  /* 0x0000003e0818723c */ /* 0x040ff000000018ff */
[----:B------:R-:W-:Y:S08]  /*3f30*/  HMMA.16816.F32 R28, R8, R60, RZ ;  /* 0x0000003c081c723c */ /* 0x000ff000000018ff */
[----:B-1----:R-:W-:Y:S08]  /*3f40*/  HMMA.16816.F32 R136, R4, R36, R20 ;  /* 0x000000240488723c */ /* 0x002ff00000001814 */
[C---:B--2---:R-:W-:Y:S08]  /*3f50*/  HMMA.16816.F32 R20, R8.reuse, R52, RZ ;  /* 0x000000340814723c */ /* 0x044ff000000018ff */
[----:B---3--:R-:W-:Y:S08]  /*3f60*/  HMMA.16816.F32 R32, R8, R46, RZ ;  /* 0x0000002e0820723c */ /* 0x008ff000000018ff */
[----:B------:R-:W-:Y:S08]  /*3f70*/  HMMA.16816.F32 R140, R4, R42, R24 ;  /* 0x0000002a048c723c */ /* 0x000ff00000001818 */
[----:B----4-:R-:W-:Y:S08]  /*3f80*/  HMMA.16816.F32 R24, R8, R50, RZ ;  /* 0x000000320818723c */ /* 0x010ff000000018ff */
[C---:B------:R-:W-:Y:S08]  /*3f90*/  HMMA.16816.F32 R128, R4.reuse, R38, R16 ;  /* 0x000000260480723c */ /* 0x040ff00000001810 */
[----:B------:R-:W-:Y:S08]  /*3fa0*/  HMMA.16816.F32 R144, R4, R40, R28 ;  /* 0x000000280490723c */ /* 0x000ff0000000181c */
[C---:B------:R-:W-:Y:S08]  /*3fb0*/  HMMA.16816.F32 R36, R8.reuse, R44, RZ ;  /* 0x0000002c0824723c */ /* 0x040ff000000018ff */
[C---:B------:R-:W-:Y:S08]  /*3fc0*/  HMMA.16816.F32 R16, R8.reuse, R54, RZ ;  /* 0x000000360810723c */ /* 0x040ff000000018ff */
[C---:B------:R-:W-:Y:S07]  /*3fd0*/  HMMA.16816.F32 R52, R8.reuse, R64, RZ ;  /* 0x000000400834723c */ /* 0x040fee00000018ff */
[----:B------:R-:W-:Y:S01]  /*3fe0*/  IMAD.MOV.U32 R65, RZ, RZ, R99 ;  /* 0x000000ffff417224 */ /* 0x000fe200078e0063 */
[----:B------:R-:W-:Y:S01]  /*3ff0*/  HMMA.16816.F32 R44, R8, R72, RZ ;  /* 0x00000048082c723c */ /* 0x000fe200000018ff */
[----:B------:R-:W-:-:S06]  /*4000*/  MOV R64, R103 ;  /* 0x0000006700407202 */ /* 0x000fcc0000000f00 */
[----:B------:R-:W-:Y:S01]  /*4010*/  MOV R73, R98 ;  /* 0x0000006200497202 */ /* 0x000fe20000000f00 */
[----:B------:R-:W-:Y:S01]  /*4020*/  HMMA.16816.F32 R40, R8, R74, RZ ;  /* 0x0000004a0828723c */ /* 0x000fe200000018ff */
[----:B------:R-:W-:-:S06]  /*4030*/  IMAD.MOV.U32 R72, RZ, RZ, R97 ;  /* 0x000000ffff487224 */ /* 0x000fcc00078e0061 */
[----:B------:R-:W-:Y:S01]  /*4040*/  IMAD.MOV.U32 R75, RZ, RZ, R96 ;  /* 0x000000ffff4b7224 */ /* 0x000fe200078e0060 */
[----:B------:R-:W-:Y:S01]  /*4050*/  HMMA.16816.F32 R28, R8, R48, RZ ;  /* 0x00000030081c723c */ /* 0x000fe200000018ff */
[----:B------:R-:W-:-:S07]  /*4060*/  MOV R74, R95 ;  /* 0x0000005f004a7202 */ /* 0x000fce0000000f00 */
[----:B------:R-:W-:Y:S01]  /*4070*/  HMMA.16816.F32 R96, R4, R68, R20 ;  /* 0x000000440460723c */ /* 0x000fe20000001814 */
[----:B------:R-:W1:Y:S07]  /*4080*/  LDSM.16.MT88.4 R20, [R225+0x6900] ;  /* 0x00690000e114783b */ /* 0x000e6e0000004200 */
[C---:B------:R-:W-:Y:S08]  /*4090*/  HMMA.16816.F32 R60, R8.reuse, R56, RZ ;  /* 0x00000038083c723c */ /* 0x040ff000000018ff */
[----:B------:R-:W-:Y:S07]  /*40a0*/  HMMA.16816.F32 R48, R8, R66, RZ ;  /* 0x000000420830723c */ /* 0x000fee00000018ff */
[----:B------:R-:W-:Y:S01]  /*40b0*/  IMAD.MOV.U32 R67, RZ, RZ, R102 ;  /* 0x000000ffff437224 */ /* 0x000fe200078e0066 */
[----:B------:R-:W-:Y:S01]  /*40c0*/  HMMA.16816.F32 R112, R4, R82, R32 ;  /* 0x000000520470723c */ /* 0x000fe20000001820 */
[----:B------:R-:W-:-:S06]  /*40d0*/  IMAD.MOV.U32 R66, RZ, RZ, R101 ;  /* 0x000000ffff427224 */ /* 0x000fcc00078e0065 */
[----:B------:R-:W-:Y:S01]  /*40e0*/  MOV R32, R100 ;  /* 0x0000006400207202 */ /* 0x000fe20000000f00 */
[----:B------:R-:W-:Y:S01]  /*40f0*/  HMMA.16816.F32 R56, R8, R58, RZ ;  /* 0x0000003a0838723c */ /* 0x000fe200000018ff */
[----:B------:R-:W-:Y:S01]  /*4100*/  MOV R35, R110 ;  /* 0x0000006e00237202 */ /* 0x000fe20000000f00 */
[----:B------:R-:W-:Y:S01]  /*4110*/  IMAD.MOV.U32 R34, RZ, RZ, R109 ;  /* 0x000000ffff227224 */ /* 0x000fe200078e006d */
[----:B------:R-:W2:Y:S01]  /*4120*/  LDSM.16.MT88.4 R8, [R227+0x6900] ;  /* 0x00690000e308783b */ /* 0x000ea20000004200 */
[----:B------:R-:W-:-:S04]  /*4130*/  IMAD.MOV.U32 R33, RZ, RZ, R108 ;  /* 0x000000ffff217224 */ /* 0x000fc800078e006c */
[C---:B------:R-:W-:Y:S07]  /*4140*/  HMMA.16816.F32 R100, R4.reuse, R78, R24 ;  /* 0x0000004e0464723c */ /* 0x040fee0000001818 */
[----:B------:R-:W-:Y:S01]  /*4150*/  IMAD.MOV.U32 R26, RZ, RZ, R2 ;  /* 0x000000ffff1a7224 */ /* 0x000fe200078e0002 */
[----:B------:R-:W-:Y:S01]  /*4160*/  HMMA.16816.F32 R120, R4, R80, R36 ;  /* 0x000000500478723c */ /* 0x000fe20000001824 */
[----:B------:R-:W-:Y:S02]  /*4170*/  FFMA.FTZ R2, R119, c[0x0][0x2d0], -R12 ;  /* 0x0000b40077027a23 */ /* 0x000fe4000001080c */
[----:B------:R-:W-:-:S02]  /*4180*/  IMAD.MOV.U32 R79, RZ, RZ, R26 ;  /* 0x000000ffff4f7224 */ /* 0x000fc400078e001a */
[----:B------:R3:W-:Y:S01]  /*4190*/  MUFU.EX2 R37, R2 ;  /* 0x0000000200257308 */ /* 0x0007e20000000800 */
[----:B------:R-:W-:Y:S02]  /*41a0*/  IMAD.MOV.U32 R26, RZ, RZ, R135 ;  /* 0x000000ffff1a7224 */ /* 0x000fe400078e0087 */
[C---:B------:R-:W-:Y:S01]  /*41b0*/  HMMA.16816.F32 R108, R4.reuse, R76, R28 ;  /* 0x0000004c046c723c */ /* 0x040fe2000000181c */
[----:B------:R-:W-:Y:S02]  /*41c0*/  IMAD.MOV.U32 R36, RZ, RZ, R106 ;  /* 0x000000ffff247224 */ /* 0x000fe400078e006a */
[----:B------:R-:W-:Y:S02]  /*41d0*/  IMAD.MOV.U32 R38, RZ, RZ, R105 ;  /* 0x000000ffff267224 */ /* 0x000fe400078e0069 */
[----:B------:R-:W-:Y:S02]  /*41e0*/  IMAD.MOV.U32 R27, RZ, RZ, R104 ;  /* 0x000000ffff1b7224 */ /* 0x000fe400078e0068 */
[----:B------:R-:W-:Y:S01]  /*41f0*/  IMAD.MOV.U32 R31, RZ, RZ, R94 ;  /* 0x000000ffff1f7224 */ /* 0x000fe200078e005e */
[----:B------:R-:W-:Y:S01]  /*4200*/  MOV R29, R92 ;  /* 0x0000005c001d7202 */ /* 0x000fe20000000f00 */
[----:B------:R-:W-:Y:S01]  /*4210*/  IMAD.MOV.U32 R30, RZ, RZ, R93 ;  /* 0x000000ffff1e7224 */ /* 0x000fe200078e005d */
[----:B------:R-:W-:Y:S01]  /*4220*/  MOV R28, R107 ;  /* 0x0000006b001c7202 */ /* 0x000fe20000000f00 */
[----:B------:R-:W-:Y:S01]  /*4230*/  HMMA.16816.F32 R92, R4, R70, R16 ;  /* 0x00000046045c723c */ /* 0x000fe20000001810 */
[----:B------:R-:W4:Y:S01]  /*4240*/  LDSM.16.MT88.4 R16, [R228+0x6900] ;  /* 0x00690000e410783b */ /* 0x000f220000004200 */
[----:B---3--:R-:W-:Y:S01]  /*4250*/  FFMA.FTZ R2, R118, c[0x0][0x2d0], -R12 ;  /* 0x0000b40076027a23 */ /* 0x008fe2000001080c */
[----:B------:R-:W-:Y:S01]  /*4260*/  MOV R77, R85 ;  /* 0x00000055004d7202 */ /* 0x000fe20000000f00 */
[----:B------:R-:W-:-:S02]  /*4270*/  IMAD.MOV.U32 R25, RZ, RZ, R84 ;  /* 0x000000ffff197224 */ /* 0x000fc400078e0054 */
[----:B------:R3:W2:Y:S01]  /*4280*/  MUFU.EX2 R24, R2 ;  /* 0x0000000200187308 */ /* 0x0006a20000000800 */
[----:B------:R-:W-:Y:S01]  /*4290*/  IMAD.MOV.U32 R39, RZ, RZ, R87 ;  /* 0x000000ffff277224 */ /* 0x000fe200078e0057 */
[----:B-1----:R-:W-:Y:S01]  /*42a0*/  HMMA.16816.F32 R104, R4, R20, R60 ;  /* 0x000000140468723c */ /* 0x002fe2000000183c */
[----:B------:R-:W-:Y:S01]  /*42b0*/  IMAD.MOV.U32 R78, RZ, RZ, R25 ;  /* 0x000000ffff4e7224 */ /* 0x000fe200078e0019 */
[----:B------:R-:W-:Y:S01]  /*42c0*/  MOV R25, R28 ;  /* 0x0000001c00197202 */ /* 0x000fe20000000f00 */
[----:B------:R-:W-:Y:S02]  /*42d0*/  IMAD.MOV.U32 R28, RZ, RZ, R153 ;  /* 0x000000ffff1c7224 */ /* 0x000fe400078e0099 */
[----:B------:R-:W-:-:S03]  /*42e0*/  IMAD.MOV.U32 R76, RZ, RZ, R86 ;  /* 0x000000ffff4c7224 */ /* 0x000fc600078e0056 */
[----:B------:R-:W-:Y:S01]  /*42f0*/  HMMA.16816.F32 R88, R4, R22, R56 ;  /* 0x000000160458723c */ /* 0x000fe20000001838 */
[----:B------:R-:W1:Y:S01]  /*4300*/  LDSM.16.MT88.4 R20, [R224+0x1100] ;  /* 0x00110000e014783b */ /* 0x000e620000004200 */
[----:B---3--:R-:W-:-:S06]  /*4310*/  FFMA.FTZ R2, R117, c[0x0][0x2d0], -R12 ;  /* 0x0000b40075027a23 */ /* 0x008fcc000001080c */
[C---:B--2---:R-:W-:Y:S01]  /*4320*/  HMMA.16816.F32 R60, R4.reuse, R8, R44 ;  /* 0x00000008043c723c */ /* 0x044fe2000000182c */
[----:B------:R-:W-:Y:S01]  /*4330*/  IMAD.MOV.U32 R117, RZ, RZ, R65 ;  /* 0x000000ffff757224 */ /* 0x000fe200078e0041 */
[----:B------:R2:W-:Y:S06]  /*4340*/  MUFU.EX2 R152, R2 ;  /* 0x0000000200987308 */ /* 0x0005ec0000000800 */
[C---:B------:R-:W-:Y:S01]  /*4350*/  HMMA.16816.F32 R40, R4.reuse, R10, R40 ;  /* 0x0000000a0428723c */ /* 0x040fe20000001828 */
[----:B------:R-:W-:Y:S07]  /*4360*/  LDSM.16.MT88.4 R8, [R228+0x1100] ;  /* 0x00110000e408783b */ /* 0x000fee0000004200 */
[----:B----4-:R-:W-:Y:S01]  /*4370*/  HMMA.16816.F32 R84, R4, R16, R52 ;  /* 0x000000100454723c */ /* 0x010fe20000001834 */
[----:B--2---:R-:W-:Y:S01]  /*4380*/  FFMA.FTZ R2, R116, c[0x0][0x2d0], -R12 ;  /* 0x0000b40074027a23 */ /* 0x004fe2000001080c */
[----:B------:R-:W-:-:S03]  /*4390*/  MOV R116, R24 ;  /* 0x0000001800747202 */ /* 0x000fc60000000f00 */
[----:B------:R2:W3:Y:S03]  /*43a0*/  MUFU.EX2 R135, R2 ;  /* 0x0000000200877308 */ /* 0x0004e60000000800 */
[----:B------:R-:W-:Y:S01]  /*43b0*/  HMMA.16816.F32 R80, R4, R18, R48 ;  /* 0x000000120450723c */ /* 0x000fe20000001830 */
[----:B------:R-:W4:Y:S06]  /*43c0*/  LDSM.16.MT88.4 R16, [R225+0x1100] ;  /* 0x00110000e110783b */ /* 0x000f2c0000004200 */
[----:B------:R-:W-:Y:S01]  /*43d0*/  F2FP.PACK_AB R4, R116, R37 ;  /* 0x000000257404723e */ /* 0x000fe200000000ff */
        /* <DEDUP_REMOVED lines=11> */
[----:B------:R-:W-:-:S05]  /*4490*/  FFMA.FTZ R2, R250, c[0x0][0x2d0], -R12 ;  /* 0x0000b400fa027a23 */ /* 0x000fca000001080c */
[----:B------:R2:W-:Y:S01]  /*44a0*/  MUFU.EX2 R250, R2 ;  /* 0x0000000200fa7308 */ /* 0x0005e20000000800 */
[C---:B-1----:R-:W-:Y:S08]  /*44b0*/  HMMA.16816.F32 R76, R4.reuse, R20, R76 ;  /* 0x00000014044c723c */ /* 0x042ff0000000184c */
[----:B------:R-:W-:Y:S01]  /*44c0*/  HMMA.16816.F32 R68, R4, R22, R180 ;  /* 0x000000160444723c */ /* 0x000fe200000018b4 */
[----:B------:R-:W1:Y:S01]  /*44d0*/  LDSM.16.MT88.4 R20, [R227+0x1100] ;  /* 0x00110000e314783b */ /* 0x000e620000004200 */
[----:B--2---:R-:W-:-:S05]  /*44e0*/  FFMA.FTZ R2, R249, c[0x0][0x2d0], -R12 ;  /* 0x0000b400f9027a23 */ /* 0x004fca000001080c */
[----:B------:R-:W-:Y:S01]  /*44f0*/  MOV R181, R64 ;  /* 0x0000004000b57202 */ /* 0x000fe20000000f00 */
[C---:B----4-:R-:W-:Y:S01]  /*4500*/  HMMA.16816.F32 R48, R4.reuse, R18, R172 ;  /* 0x000000120430723c */ /* 0x050fe200000018ac */
[----:B------:R-:W-:Y:S01]  /*4510*/  MOV R180, R32 ;  /* 0x0000002000b47202 */ /* 0x000fe20000000f00 */
[----:B------:R2:W-:Y:S05]  /*4520*/  MUFU.EX2 R182, R2 ;  /* 0x0000000200b67308 */ /* 0x0005ea0000000800 */
[----:B------:R-:W-:Y:S01]  /*4530*/  MOV R175, R36 ;  /* 0x0000002400af7202 */ /* 0x000fe20000000f00 */
[----:B------:R-:W-:Y:S01]  /*4540*/  IMAD.MOV.U32 R174, RZ, RZ, R37 ;  /* 0x000000ffffae7224 */ /* 0x000fe200078e0025 */
[----:B------:R-:W-:Y:S01]  /*4550*/  MOV R172, R39 ;  /* 0x0000002700ac7202 */ /* 0x000fe20000000f00 */
[----:B------:R-:W-:Y:S01]  /*4560*/  IMAD.MOV.U32 R173, RZ, RZ, R38 ;  /* 0x000000ffffad7224 */ /* 0x000fe200078e0026 */
[C---:B------:R-:W-:Y:S01]  /*4570*/  HMMA.16816.F32 R56, R4.reuse, R16, R176 ;  /* 0x000000100438723c */ /* 0x040fe200000018b0 */
[----:B------:R-:W3:Y:S06]  /*4580*/  LDSM.16.MT88.4 R16, [R224+0x4100] ;  /* 0x00410000e010783b */ /* 0x000eec0000004200 */
[----:B------:R-:W-:Y:S01]  /*4590*/  IMAD.MOV.U32 R176, RZ, RZ, R28 ;  /* 0x000000ffffb07224 */ /* 0x000fe200078e001c */
[----:B------:R-:W-:Y:S01]  /*45a0*/  HMMA.16816.F32 R36, R4, R8, R164 ;  /* 0x000000080424723c */ /* 0x000fe200000018a4 */
[----:B------:R-:W-:Y:S01]  /*45b0*/  MOV R178, R25 ;  /* 0x0000001900b27202 */ /* 0x000fe20000000f00 */
[----:B------:R-:W-:-:S02]  /*45c0*/  IMAD.MOV.U32 R177, RZ, RZ, R26 ;  /* 0x000000ffffb17224 */ /* 0x000fc400078e001a */
[----:B------:R-:W-:Y:S02]  /*45d0*/  IMAD.MOV.U32 R179, RZ, RZ, R34 ;  /* 0x000000ffffb37224 */ /* 0x000fe400078e0022 */
[----:B--2---:R-:W-:Y:S01]  /*45e0*/  FFMA.FTZ R2, R134, c[0x0][0x2d0], -R12 ;  /* 0x0000b40086027a23 */ /* 0x004fe2000001080c */
[----:B------:R-:W-:Y:S01]  /*45f0*/  MOV R164, R31 ;  /* 0x0000001f00a47202 */ /* 0x000fe20000000f00 */
[----:B------:R-:W-:Y:S02]  /*4600*/  IMAD.MOV.U32 R166, RZ, RZ, R29 ;  /* 0x000000ffffa67224 */ /* 0x000fe400078e001d */
[----:B------:R-:W-:Y:S01]  /*4610*/  IMAD.MOV.U32 R165, RZ, RZ, R30 ;  /* 0x000000ffffa57224 */ /* 0x000fe200078e001e */
[----:B------:R2:W-:Y:S01]  /*4620*/  MUFU.EX2 R183, R2 ;  /* 0x0000000200b77308 */ /* 0x0005e20000000800 */
[----:B------:R-:W-:Y:S01]  /*4630*/  HMMA.16816.F32 R28, R4, R10, R160 ;  /* 0x0000000a041c723c */ /* 0x000fe200000018a0 */
[----:B------:R-:W4:Y:S06]  /*4640*/  LDSM.16.MT88.4 R8, [R225+0x4100] ;  /* 0x00410000e108783b */ /* 0x000f2c0000004200 */
[----:B------:R-:W-:Y:S01]  /*4650*/  IMAD.MOV.U32 R163, RZ, RZ, R74 ;  /* 0x000000ffffa37224 */ /* 0x000fe200078e004a */
[----:B------:R-:W-:Y:S01]  /*4660*/  MOV R161, R72 ;  /* 0x0000004800a17202 */ /* 0x000fe20000000f00 */
[----:B------:R-:W-:-:S02]  /*4670*/  IMAD.MOV.U32 R162, RZ, RZ, R75 ;  /* 0x000000ffffa27224 */ /* 0x000fc400078e004b */
[----:B------:R-:W-:Y:S02]  /*4680*/  IMAD.MOV.U32 R160, RZ, RZ, R73 ;  /* 0x000000ffffa07224 */ /* 0x000fe400078e0049 */
[----:B-1----:R-:W-:Y:S01]  /*4690*/  HMMA.16816.F32 R72, R4, R20, R168 ;  /* 0x000000140448723c */ /* 0x002fe200000018a8 */
[----:B--2---:R-:W-:-:S04]  /*46a0*/  FFMA.FTZ R2, R133, c[0x0][0x2d0], -R12 ;  /* 0x0000b40085027a23 */ /* 0x004fc8000001080c */
[----:B------:R1:W2:Y:S02]  /*46b0*/  MUFU.EX2 R167, R2 ;  /* 0x0000000200a77308 */ /* 0x0002a40000000800 */
[----:B------:R-:W-:Y:S01]  /*46c0*/  IMAD.MOV.U32 R170, RZ, RZ, R66 ;  /* 0x000000ffffaa7224 */ /* 0x000fe200078e0042 */
[----:B---3--:R-:W-:Y:S01]  /*46d0*/  HMMA.16816.F32 R52, R4, R16, R144 ;  /* 0x000000100434723c */ /* 0x008fe20000001890 */
[----:B------:R-:W-:Y:S02]  /*46e0*/  IMAD.MOV.U32 R169, RZ, RZ, R67 ;  /* 0x000000ffffa97224 */ /* 0x000fe400078e0043 */
[----:B------:R-:W-:Y:S02]  /*46f0*/  IMAD.MOV.U32 R171, RZ, RZ, R27 ;  /* 0x000000ffffab7224 */ /* 0x000fe400078e001b */
[----:B------:R-:W-:-:S03]  /*4700*/  IMAD.MOV.U32 R168, RZ, RZ, R24 ;  /* 0x000000ffffa87224 */ /* 0x000fc600078e0018 */
[C---:B------:R-:W-:Y:S01]  /*4710*/  HMMA.16816.F32 R64, R4.reuse, R22, R148 ;  /* 0x000000160440723c */ /* 0x040fe20000001894 */
[----:B------:R-:W3:Y:S06]  /*4720*/  LDSM.16.MT88.4 R20, [R228+0x4100] ;  /* 0x00410000e414783b */ /* 0x000eec0000004200 */
[----:B------:R-:W-:Y:S01]  /*4730*/  MOV R151, R33 ;  /* 0x0000002100977202 */ /* 0x000fe20000000f00 */
[C---:B------:R-:W-:Y:S01]  /*4740*/  HMMA.16816.F32 R44, R4.reuse, R18, R140 ;  /* 0x00000012042c723c */ /* 0x040fe2000000188c */
[----:B------:R-:W-:Y:S01]  /*4750*/  IMAD.MOV.U32 R150, RZ, RZ, R35 ;  /* 0x000000ffff967224 */ /* 0x000fe200078e0023 */
[----:B------:R-:W2:Y:S03]  /*4760*/  LDSM.16.MT88.4 R16, [R227+0x4100] ;  /* 0x00410000e310783b */ /* 0x000ea60000004200 */
[----:B-1----:R-:W-:Y:S01]  /*4770*/  FFMA.FTZ R2, R150, c[0x0][0x2d0], -R0 ;  /* 0x0000b40096027a23 */ /* 0x002fe20000010800 */
[----:B------:R-:W-:Y:S01]  /*4780*/  MOV R150, R151 ;  /* 0x0000009700967202 */ /* 0x000fe20000000f00 */
[----:B------:R-:W-:Y:S01]  /*4790*/  IMAD.MOV.U32 R151, RZ, RZ, R168 ;  /* 0x000000ffff977224 */ /* 0x000fe200078e00a8 */
[----:B----4-:R-:W-:Y:S01]  /*47a0*/  HMMA.16816.F32 R32, R4, R8, R136 ;  /* 0x000000080420723c */ /* 0x010fe20000001888 */
[----:B------:R-:W-:Y:S01]  /*47b0*/  IMAD.MOV.U32 R168, RZ, RZ, R169 ;  /* 0x000000ffffa87224 */ /* 0x000fe200078e00a9 */
[----:B------:R-:W-:Y:S01]  /*47c0*/  MOV R169, R170 ;  /* 0x000000aa00a97202 */ /* 0x000fe20000000f00 */
[----:B------:R-:W-:-:S02]  /*47d0*/  IMAD.MOV.U32 R170, RZ, RZ, R171 ;  /* 0x000000ffffaa7224 */ /* 0x000fc400078e00ab */
[----:B------:R-:W-:Y:S01]  /*47e0*/  IMAD.MOV.U32 R171, RZ, RZ, R160 ;  /* 0x000000ffffab7224 */ /* 0x000fe200078e00a0 */
[----:B------:R-:W-:Y:S01]  /*47f0*/  MOV R160, R161 ;  /* 0x000000a100a07202 */ /* 0x000fe20000000f00 */
        /* <DEDUP_REMOVED lines=16> */
[----:B---3--:R-:W-:Y:S01]  /*4900*/  HMMA.16816.F32 R144, R4, R20, R120 ;  /* 0x000000140490723c */ /* 0x008fe20000001878 */
[----:B------:R-:W-:Y:S02]  /*4910*/  IMAD.MOV.U32 R163, RZ, RZ, R173 ;  /* 0x000000ffffa37224 */ /* 0x000fe400078e00ad */
[----:B------:R-:W-:Y:S01]  /*4920*/  IMAD.MOV.U32 R164, RZ, RZ, R174 ;  /* 0x000000ffffa47224 */ /* 0x000fe200078e00ae */
[----:B------:R-:W-:Y:S01]  /*4930*/  MOV R174, R178 ;  /* 0x000000b200ae7202 */ /* 0x000fe20000000f00 */
[----:B------:R-:W-:-:S02]  /*4940*/  IMAD.MOV.U32 R172, RZ, RZ, R176 ;  /* 0x000000ffffac7224 */ /* 0x000fc400078e00b0 */
[----:B----4-:R-:W-:Y:S01]  /*4950*/  FFMA.FTZ R2, R252, c[0x0][0x2d0], -R0 ;  /* 0x0000b400fc027a23 */ /* 0x010fe20000010800 */
[C---:B------:R-:W-:Y:S01]  /*4960*/  HMMA.16816.F32 R124, R4.reuse, R22, R112 ;  /* 0x00000016047c723c */ /* 0x040fe20000001870 */
[----:B------:R-:W3:Y:S01]  /*4970*/  LDSM.16.MT88.4 R20, [R225+0x7100] ;  /* 0x00710000e114783b */ /* 0x000ee20000004200 */
[----:B--2---:R-:W-:Y:S01]  /*4980*/  MOV R252, R167 ;  /* 0x000000a700fc7202 */ /* 0x004fe20000000f00 */
[----:B------:R2:W4:Y:S01]  /*4990*/  MUFU.EX2 R249, R2 ;  /* 0x0000000200f97308 */ /* 0x0005220000000800 */
[----:B------:R-:W-:Y:S02]  /*49a0*/  IMAD.MOV.U32 R173, RZ, RZ, R177 ;  /* 0x000000ffffad7224 */ /* 0x000fe400078e00b1 */
[----:B------:R-:W-:Y:S02]  /*49b0*/  IMAD.MOV.U32 R175, RZ, RZ, R179 ;  /* 0x000000ffffaf7224 */ /* 0x000fe400078e00b3 */
[----:B------:R-:W-:Y:S01]  /*49c0*/  HMMA.16816.F32 R112, R4, R16, R108 ;  /* 0x000000100470723c */ /* 0x000fe2000000186c */
[----:B------:R-:W-:Y:S01]  /*49d0*/  IMAD.MOV.U32 R134, RZ, RZ, R151 ;  /* 0x000000ffff867224 */ /* 0x000fe200078e0097 */
[----:B------:R-:W-:Y:S01]  /*49e0*/  MOV R151, R169 ;  /* 0x000000a900977202 */ /* 0x000fe20000000f00 */
[----:B------:R-:W-:-:S02]  /*49f0*/  IMAD.MOV.U32 R130, RZ, RZ, R170 ;  /* 0x000000ffff827224 */ /* 0x000fc400078e00aa */
[----:B------:R-:W-:Y:S02]  /*4a00*/  IMAD.MOV.U32 R131, RZ, RZ, R171 ;  /* 0x000000ffff837224 */ /* 0x000fe400078e00ab */
[----:B------:R-:W-:Y:S01]  /*4a10*/  IMAD.MOV.U32 R133, RZ, RZ, R175 ;  /* 0x000000ffff857224 */ /* 0x000fe200078e00af */
[----:B------:R-:W-:Y:S01]  /*4a20*/  HMMA.16816.F32 R108, R4, R18, R100 ;  /* 0x00000012046c723c */ /* 0x000fe20000001864 */
[----:B------:R-:W4:Y:S01]  /*4a30*/  LDSM.16.MT88.4 R16, [R228+0x7100] ;  /* 0x00710000e410783b */ /* 0x000f220000004200 */
[----:B--2---:R-:W-:-:S04]  /*4a40*/  FFMA.FTZ R2, R251, c[0x0][0x2d0], -R0 ;  /* 0x0000b400fb027a23 */ /* 0x004fc80000010800 */
[----:B------:R2:W-:Y:S02]  /*4a50*/  MUFU.EX2 R167, R2 ;  /* 0x0000000200a77308 */ /* 0x0005e40000000800 */
[C---:B-1----:R-:W-:Y:S08]  /*4a60*/  HMMA.16816.F32 R96, R4.reuse, R8, R96 ;  /* 0x000000080460723c */ /* 0x042ff00000001860 */
[----:B------:R-:W-:Y:S01]  /*4a70*/  HMMA.16816.F32 R92, R4, R10, R92 ;  /* 0x0000000a045c723c */ /* 0x000fe2000000185c */
[----:B------:R-:W1:Y:S01]  /*4a80*/  LDSM.16.MT88.4 R8, [R227+0x7100] ;  /* 0x00710000e308783b */ /* 0x000e620000004200 */
[----:B--2---:R-:W-:-:S06]  /*4a90*/  FFMA.FTZ R2, R150, c[0x0][0x2d0], -R0 ;  /* 0x0000b40096027a23 */ /* 0x004fcc0000010800 */
[C---:B---3--:R-:W-:Y:S01]  /*4aa0*/  HMMA.16816.F32 R136, R4.reuse, R20, R104 ;  /* 0x000000140488723c */ /* 0x048fe20000001868 */
[----:B------:R-:W-:Y:S01]  /*4ab0*/  IMAD.MOV.U32 R150, RZ, RZ, R168 ;  /* 0x000000ffff967224 */ /* 0x000fe200078e00a8 */
[----:B------:R-:W2:Y:S06]  /*4ac0*/  MUFU.EX2 R251, R2 ;  /* 0x0000000200fb7308 */ /* 0x000eac0000000800 */
[C---:B------:R-:W-:Y:S01]  /*4ad0*/  HMMA.16816.F32 R120, R4.reuse, R22, R88 ;  /* 0x000000160478723c */ /* 0x040fe20000001858 */
[----:B------:R-:W3:Y:S07]  /*4ae0*/  LDSM.16.MT88.4 R20, [R224+0x1900] ;  /* 0x00190000e014783b */ /* 0x000eee0000004200 */
[C---:B----4-:R-:W-:Y:S08]  /*4af0*/  HMMA.16816.F32 R104, R4.reuse, R16, R84 ;  /* 0x000000100468723c */ /* 0x050ff00000001854 */
[C---:B------:R-:W-:Y:S01]  /*4b00*/  HMMA.16816.F32 R100, R4.reuse, R18, R80 ;  /* 0x000000120464723c */ /* 0x040fe20000001850 */
[----:B------:R-:W4:Y:S07]  /*4b10*/  LDSM.16.MT88.4 R16, [R225+0x1900] ;  /* 0x00190000e110783b */ /* 0x000f2e0000004200 */
[C---:B-1----:R-:W-:Y:S08]  /*4b20*/  HMMA.16816.F32 R88, R4.reuse, R8, R60 ;  /* 0x000000080458723c */ /* 0x042ff0000000183c */
[----:B------:R-:W-:Y:S01]  /*4b30*/  HMMA.16816.F32 R84, R4, R10, R40 ;  /* 0x0000000a0454723c */ /* 0x000fe20000001828 */
[----:B------:R-:W1:Y:S06]  /*4b40*/  LDSM.16.MT88.4 R8, [R228+0x1900] ;  /* 0x00190000e408783b */ /* 0x000e6c0000004200 */
[----:B------:R-:W-:Y:S01]  /*4b50*/  F2FP.PACK_AB R4, R182, R250 ;  /* 0x000000fab604723e */ /* 0x000fe200000000ff */
[----:B------:R-:W-:Y:S01]  /*4b60*/  IMAD.MOV.U32 R42, RZ, RZ, R160 ;  /* 0x000000ffff2a7224 */ /* 0x000fe200078e00a0 */
[----:B------:R-:W-:Y:S01]  /*4b70*/  F2FP.PACK_AB R6, R252, R183 ;  /* 0x000000b7fc06723e */ /* 0x000fe200000000ff */
[----:B------:R-:W-:Y:S01]  /*4b80*/  IMAD.MOV.U32 R41, RZ, RZ, R161 ;  /* 0x000000ffff297224 */ /* 0x000fe200078e00a1 */
[----:B------:R-:W-:Y:S01]  /*4b90*/  F2FP.PACK_AB R5, R249, R166 ;  /* 0x000000a6f905723e */ /* 0x000fe200000000ff */
[----:B------:R-:W-:Y:S01]  /*4ba0*/  IMAD.MOV.U32 R160, RZ, RZ, R180 ;  /* 0x000000ffffa07224 */ /* 0x000fe200078e00b4 */
[----:B--2---:R-:W-:-:S02]  /*4bb0*/  F2FP.PACK_AB R7, R251, R167 ;  /* 0x000000a7fb07723e */ /* 0x004fc400000000ff */
[----:B------:R-:W-:Y:S02]  /*4bc0*/  MOV R43, R143 ;  /* 0x0000008f002b7202 */ /* 0x000fe40000000f00 */
[----:B------:R-:W-:-:S03]  /*4bd0*/  MOV R161, R181 ;  /* 0x000000b500a17202 */ /* 0x000fc60000000f00 */
[C---:B---3--:R-:W-:Y:S08]  /*4be0*/  HMMA.16816.F32 R60, R4.reuse, R20, R76 ;  /* 0x00000014043c723c */ /* 0x048ff0000000184c */
[C---:B------:R-:W-:Y:S07]  /*4bf0*/  HMMA.16816.F32 R176, R4.reuse, R22, R68 ;  /* 0x0000001604b0723c */ /* 0x040fee0000001844 */
[----:B------:R-:W-:Y:S01]  /*4c00*/  MOV R70, R140 ;  /* 0x0000008c00467202 */ /* 0x000fe20000000f00 */
[----:B------:R-:W-:Y:S01]  /*4c10*/  IMAD.MOV.U32 R69, RZ, RZ, R141 ;  /* 0x000000ffff457224 */ /* 0x000fe200078e008d */
[----:B----4-:R-:W-:Y:S01]  /*4c20*/  HMMA.16816.F32 R168, R4, R16, R56 ;  /* 0x0000001004a8723c */ /* 0x010fe20000001838 */
[----:B------:R-:W-:-:S02]  /*4c30*/  IMAD.MOV.U32 R68, RZ, RZ, R142 ;  /* 0x000000ffff447224 */ /* 0x000fc400078e008e */
[----:B------:R-:W-:-:S04]  /*4c40*/  IMAD.MOV.U32 R71, RZ, RZ, R131 ;  /* 0x000000ffff477224 */ /* 0x000fc800078e0083 */
[----:B------:R-:W-:Y:S01]  /*4c50*/  IMAD.MOV.U32 R21, RZ, RZ, R61 ;  /* 0x000000ffff157224 */ /* 0x000fe200078e003d */
[C---:B-1----:R-:W-:Y:S01]  /*4c60*/  HMMA.16816.F32 R140, R4.reuse, R8, R36 ;  /* 0x00000008048c723c */ /* 0x042fe20000001824 */
[----:B------:R-:W-:Y:S01]  /*4c70*/  IMAD.MOV.U32 R20, RZ, RZ, R60 ;  /* 0x000000ffff147224 */ /* 0x000fe200078e003c */
[----:B------:R-:W-:Y:S01]  /*4c80*/  MOV R57, R150 ;  /* 0x0000009600397202 */ /* 0x000fe20000000f00 */
[----:B------:R-:W-:Y:S01]  /*4c90*/  IMAD.MOV.U32 R56, RZ, RZ, R151 ;  /* 0x000000ffff387224 */ /* 0x000fe200078e0097 */
[----:B------:R-:W-:Y:S01]  /*4ca0*/  MOV R2, R63 ;  /* 0x0000003f00027202 */ /* 0x000fe20000000f00 */
[----:B------:R-:W-:Y:S02]  /*4cb0*/  IMAD.MOV.U32 R40, RZ, RZ, R62 ;  /* 0x000000ffff287224 */ /* 0x000fe400078e003e */
[----:B------:R-:W-:Y:S01]  /*4cc0*/  MOV R36, R21 ;  /* 0x0000001500247202 */ /* 0x000fe20000000f00 */
[----:B------:R-:W-:Y:S01]  /*4cd0*/  IMAD.MOV.U32 R37, RZ, RZ, R20 ;  /* 0x000000ffff257224 */ /* 0x000fe200078e0014 */
[C---:B------:R-:W-:Y:S01]  /*4ce0*/  HMMA.16816.F32 R148, R4.reuse, R18, R48 ;  /* 0x000000120494723c */ /* 0x040fe20000001830 */
[----:B------:R-:W1:Y:S01]  /*4cf0*/  LDSM.16.MT88.4 R20, [R227+0x1900] ;  /* 0x00190000e314783b */ /* 0x000e620000004200 */
[----:B------:R-:W-:Y:S01]  /*4d00*/  IMAD.MOV.U32 R38, RZ, RZ, R118 ;  /* 0x000000ffff267224 */ /* 0x000fe200078e0076 */
[----:B------:R-:W-:Y:S01]  /*4d10*/  MOV R39, R119 ;  /* 0x0000007700277202 */ /* 0x000fe20000000f00 */
[----:B------:R-:W-:Y:S01]  /*4d20*/  IMAD.MOV.U32 R58, RZ, RZ, R40 ;  /* 0x000000ffff3a7224 */ /* 0x000fe200078e0028 */
[----:B------:R-:W2:Y:S01]  /*4d30*/  LDSM.16.MT88.4 R16, [R224+0x4900] ;  /* 0x00490000e010783b */ /* 0x000ea20000004200 */
        /* <DEDUP_REMOVED lines=8> */
[----:B------:R-:W3:Y:S01]  /*4dc0*/  LDSM.16.MT88.4 R8, [R225+0x4900] ;  /* 0x00490000e108783b */ /* 0x000ee20000004200 */
[----:B------:R-:W-:-:S02]  /*4dd0*/  IMAD.MOV.U32 R50, RZ, RZ, R163 ;  /* 0x000000ffff327224 */ /* 0x000fc400078e00a3 */
[----:B------:R-:W-:Y:S02]  /*4de0*/  IMAD.MOV.U32 R162, RZ, RZ, R172 ;  /* 0x000000ffffa27224 */ /* 0x000fe400078e00ac */
[----:B------:R-:W-:Y:S02]  /*4df0*/  IMAD.MOV.U32 R163, RZ, RZ, R173 ;  /* 0x000000ffffa37224 */ /* 0x000fe400078e00ad */
[----:B------:R-:W-:Y:S02]  /*4e00*/  IMAD.MOV.U32 R30, RZ, RZ, R182 ;  /* 0x000000ffff1e7224 */ /* 0x000fe400078e00b6 */
[----:B------:R-:W-:Y:S02]  /*4e10*/  IMAD.MOV.U32 R31, RZ, RZ, R183 ;  /* 0x000000ffff1f7224 */ /* 0x000fe400078e00b7 */
[----:B------:R-:W-:Y:S02]  /*4e20*/  IMAD.MOV.U32 R51, RZ, RZ, R130 ;  /* 0x000000ffff337224 */ /* 0x000fe400078e0082 */
[----:B------:R-:W-:-:S02]  /*4e30*/  IMAD.MOV.U32 R29, RZ, RZ, R50 ;  /* 0x000000ffff1d7224 */ /* 0x000fc400078e0032 */
[----:B------:R-:W-:Y:S02]  /*4e40*/  IMAD.MOV.U32 R28, RZ, RZ, R49 ;  /* 0x000000ffff1c7224 */ /* 0x000fe400078e0031 */
[----:B------:R-:W-:Y:S01]  /*4e50*/  FFMA.FTZ R2, R2, c[0x0][0x2d0], -R12 ;  /* 0x0000b40002027a23 */ /* 0x000fe2000001080c */
[C---:B-1----:R-:W-:Y:S07]  /*4e60*/  HMMA.16816.F32 R180, R4.reuse, R20, R72 ;  /* 0x0000001404b4723c */ /* 0x042fee0000001848 */
[----:B------:R-:W-:Y:S01]  /*4e70*/  MOV R72, R37 ;  /* 0x0000002500487202 */ /* 0x000fe20000000f00 */
[C---:B------:R-:W-:Y:S01]  /*4e80*/  HMMA.16816.F32 R172, R4.reuse, R22, R64 ;  /* 0x0000001604ac723c */ /* 0x040fe20000001840 */
[----:B------:R-:W1:Y:S01]  /*4e90*/  LDSM.16.MT88.4 R20, [R228+0x4900] ;  /* 0x00490000e414783b */ /* 0x000e620000004200 */
[----:B------:R-:W-:Y:S01]  /*4ea0*/  MOV R37, R68 ;  /* 0x0000004400257202 */ /* 0x000fe20000000f00 */
[----:B------:R-:W-:Y:S01]  /*4eb0*/  IMAD.MOV.U32 R73, RZ, RZ, R38 ;  /* 0x000000ffff497224 */ /* 0x000fe200078e0026 */
[----:B------:R-:W-:Y:S01]  /*4ec0*/  MOV R75, R48 ;  /* 0x00000030004b7202 */ /* 0x000fe20000000f00 */
[----:B------:R-:W-:Y:S01]  /*4ed0*/  IMAD.MOV.U32 R74, RZ, RZ, R39 ;  /* 0x000000ffff4a7224 */ /* 0x000fe200078e0027 */
[----:B------:R-:W-:Y:S01]  /*4ee0*/  MOV R39, R57 ;  /* 0x0000003900277202 */ /* 0x000fe20000000f00 */
[----:B------:R-:W-:Y:S01]  /*4ef0*/  IMAD.MOV.U32 R67, RZ, RZ, R36 ;  /* 0x000000ffff437224 */ /* 0x000fe200078e0024 */
[----:B--2---:R-:W-:Y:S01]  /*4f00*/  HMMA.16816.F32 R128, R4, R16, R52 ;  /* 0x000000100480723c */ /* 0x004fe20000001834 */
[----:B------:R-:W-:Y:S01]  /*4f10*/  MOV R36, R71 ;  /* 0x0000004700247202 */ /* 0x000fe20000000f00 */
[----:B------:R-:W-:-:S06]  /*4f20*/  IMAD.MOV.U32 R38, RZ, RZ, R56 ;  /* 0x000000ffff267224 */ /* 0x000fcc00078e0038 */
[C---:B------:R-:W-:Y:S01]  /*4f30*/  HMMA.16816.F32 R80, R4.reuse, R18, R44 ;  /* 0x000000120450723c */ /* 0x040fe2000000182c */
[----:B------:R-:W2:Y:S07]  /*4f40*/  LDSM.16.MT88.4 R16, [R227+0x4900] ;  /* 0x00490000e310783b */ /* 0x000eae0000004200 */
[C---:B---3--:R-:W-:Y:S08]  /*4f50*/  HMMA.16816.F32 R60, R4.reuse, R8, R32 ;  /* 0x00000008043c723c */ /* 0x048ff00000001820 */
[C---:B------:R-:W-:Y:S01]  /*4f60*/  HMMA.16816.F32 R32, R4.reuse, R10, R24 ;  /* 0x0000000a0420723c */ /* 0x040fe20000001818 */
[----:B------:R-:W3:Y:S07]  /*4f70*/  LDSM.16.MT88.4 R8, [R224+0x7900] ;  /* 0x00790000e008783b */ /* 0x000eee0000004200 */
[----:B-1----:R-:W-:Y:S07]  /*4f80*/  HMMA.16816.F32 R76, R4, R20, R144 ;  /* 0x00000014044c723c */ /* 0x002fee0000001890 */
[----:B------:R-:W-:Y:S01]  /*4f90*/  MOV R145, R30 ;  /* 0x0000001e00917202 */ /* 0x000fe20000000f00 */
[----:B------:R-:W-:Y:S01]  /*4fa0*/  IMAD.MOV.U32 R144, RZ, RZ, R31 ;  /* 0x000000ffff907224 */ /* 0x000fe200078e001f */
[----:B------:R-:W-:Y:S01]  /*4fb0*/  MOV R147, R29 ;  /* 0x0000001d00937202 */ /* 0x000fe20000000f00 */
[----:B------:R-:W-:-:S02]  /*4fc0*/  IMAD.MOV.U32 R30, RZ, RZ, R69 ;  /* 0x000000ffff1e7224 */ /* 0x000fc400078e0045 */
[----:B------:R-:W-:Y:S02]  /*4fd0*/  IMAD.MOV.U32 R31, RZ, RZ, R70 ;  /* 0x000000ffff1f7224 */ /* 0x000fe400078e0046 */
[----:B------:R-:W-:Y:S01]  /*4fe0*/  HMMA.16816.F32 R68, R4, R22, R124 ;  /* 0x000000160444723c */ /* 0x000fe2000000187c */
[----:B------:R-:W1:Y:S01]  /*4ff0*/  LDSM.16.MT88.4 R20, [R225+0x7900] ;  /* 0x00790000e114783b */ /* 0x000e620000004200 */
[----:B------:R-:W-:-:S05]  /*5000*/  IMAD.MOV.U32 R146, RZ, RZ, R40 ;  /* 0x000000ffff927224 */ /* 0x000fca00078e0028 */
[----:B------:R-:W-:Y:S01]  /*5010*/  IMAD.MOV.U32 R127, RZ, RZ, R51 ;  /* 0x000000ffff7f7224 */ /* 0x000fe200078e0033 */
[----:B------:R-:W-:Y:S01]  /*5020*/  MOV R124, R42 ;  /* 0x0000002a007c7202 */ /* 0x000fe20000000f00 */
[----:B------:R-:W-:Y:S01]  /*5030*/  IMAD.MOV.U32 R125, RZ, RZ, R58 ;  /* 0x000000ffff7d7224 */ /* 0x000fe200078e003a */
[----:B--2---:R-:W-:Y:S01]  /*5040*/  HMMA.16816.F32 R48, R4, R18, R108 ;  /* 0x000000120430723c */ /* 0x004fe2000000186c */
[----:B------:R-:W-:-:S06]  /*5050*/  IMAD.MOV.U32 R126, RZ, RZ, R59 ;  /* 0x000000ffff7e7224 */ /* 0x000fcc00078e003b */
[----:B------:R-:W-:Y:S01]  /*5060*/  IMAD.MOV.U32 R109, RZ, RZ, R41 ;  /* 0x000000ffff6d7224 */ /* 0x000fe200078e0029 */
[----:B------:R-:W-:Y:S01]  /*5070*/  HMMA.16816.F32 R56, R4, R16, R112 ;  /* 0x000000100438723c */ /* 0x000fe20000001870 */
[----:B------:R-:W-:Y:S01]  /*5080*/  IMAD.MOV.U32 R108, RZ, RZ, R28 ;  /* 0x000000ffff6c7224 */ /* 0x000fe200078e001c */
[----:B------:R-:W2:Y:S01]  /*5090*/  LDSM.16.MT88.4 R16, [R228+0x7900] ;  /* 0x00790000e410783b */ /* 0x000ea20000004200 */
[----:B------:R-:W-:Y:S01]  /*50a0*/  IMAD.MOV.U32 R110, RZ, RZ, R72 ;  /* 0x000000ffff6e7224 */ /* 0x000fe200078e0048 */
[----:B------:R-:W-:-:S03]  /*50b0*/  MOV R111, R67 ;  /* 0x00000043006f7202 */ /* 0x000fc60000000f00 */
[----:B------:R-:W-:Y:S01]  /*50c0*/  IMAD.MOV.U32 R113, RZ, RZ, R43 ;  /* 0x000000ffff717224 */ /* 0x000fe200078e002b */
[----:B------:R-:W-:Y:S01]  /*50d0*/  MOV R115, R74 ;  /* 0x0000004a00737202 */ /* 0x000fe20000000f00 */
[----:B---3--:R-:W-:Y:S01]  /*50e0*/  HMMA.16816.F32 R40, R4, R8, R96 ;  /* 0x000000080428723c */ /* 0x008fe20000001860 */
[----:B------:R-:W-:Y:S02]  /*50f0*/  IMAD.MOV.U32 R112, RZ, RZ, R73 ;  /* 0x000000ffff707224 */ /* 0x000fe400078e0049 */
[----:B------:R-:W-:-:S04]  /*5100*/  IMAD.MOV.U32 R114, RZ, RZ, R75 ;  /* 0x000000ffff727224 */ /* 0x000fc800078e004b */
[----:B------:R-:W-:Y:S01]  /*5110*/  IMAD.MOV.U32 R96, RZ, RZ, R30 ;  /* 0x000000ffff607224 */ /* 0x000fe200078e001e */
[----:B------:R-:W-:Y:S01]  /*5120*/  MOV R97, R31 ;  /* 0x0000001f00617202 */ /* 0x000fe20000000f00 */
[----:B------:R-:W-:Y:S01]  /*5130*/  IMAD.MOV.U32 R98, RZ, RZ, R36 ;  /* 0x000000ffff627224 */ /* 0x000fe200078e0024 */
[C---:B------:R-:W-:Y:S01]  /*5140*/  HMMA.16816.F32 R28, R4.reuse, R10, R92 ;  /* 0x0000000a041c723c */ /* 0x040fe2000000185c */
[----:B------:R-:W-:Y:S01]  /*5150*/  MOV R99, R37 ;  /* 0x0000002500637202 */ /* 0x000fe20000000f00 */
[----:B------:R-:W3:Y:S05]  /*5160*/  LDSM.16.MT88.4 R8, [R227+0x7900] ;  /* 0x00790000e308783b */ /* 0x000eea0000004200 */
[----:B------:R-:W-:Y:S01]  /*5170*/  MOV R95, R39 ;  /* 0x00000027005f7202 */ /* 0x000fe20000000f00 */
[----:B------:R-:W-:Y:S01]  /*5180*/  IMAD.MOV.U32 R94, RZ, RZ, R38 ;  /* 0x000000ffff5e7224 */ /* 0x000fe200078e0026 */
[C---:B-1----:R-:W-:Y:S02]  /*5190*/  HMMA.16816.F32 R72, R4.reuse, R20, R136 ;  /* 0x000000140448723c */ /* 0x042fe40000001888 */
[----:B------:R-:W-:Y:S01]  /*51a0*/  MOV R93, R95 ;  /* 0x0000005f005d7202 */ /* 0x000fe20000000f00 */
[----:B------:R-:W-:Y:S01]  /*51b0*/  IMAD.MOV.U32 R92, RZ, RZ, R94 ;  /* 0x000000ffff5c7224 */ /* 0x000fe200078e005e */
[----:B------:R-:W-:Y:S01]  /*51c0*/  MOV R95, R97 ;  /* 0x00000061005f7202 */ /* 0x000fe20000000f00 */
[----:B------:R-:W-:Y:S01]  /*51d0*/  IMAD.MOV.U32 R94, RZ, RZ, R96 ;  /* 0x000000ffff5e7224 */ /* 0x000fe200078e0060 */
[----:B------:R-:W-:Y:S01]  /*51e0*/  MOV R97, R99 ;  /* 0x0000006300617202 */ /* 0x000fe20000000f00 */
[----:B------:R-:W-:Y:S01]  /*51f0*/  IMAD.MOV.U32 R99, RZ, RZ, R108 ;  /* 0x000000ffff637224 */ /* 0x000fe200078e006c */
[----:B------:R-:W-:Y:S01]  /*5200*/  HMMA.16816.F32 R64, R4, R22, R120 ;  /* 0x000000160440723c */ /* 0x000fe20000001878 */
[----:B------:R-:W-:-:S02]  /*5210*/  IMAD.MOV.U32 R108, RZ, RZ, R110 ;  /* 0x000000ffff6c7224 */ /* 0x000fc400078e006e */
[----:B------:R-:W-:Y:S01]  /*5220*/  IMAD.MOV.U32 R110, RZ, RZ, R125 ;  /* 0x000000ffff6e7224 */ /* 0x000fe200078e007d */
[----:B------:R-:W-:Y:S01]  /*5230*/  MOV R139, R93 ;  /* 0x0000005d008b7202 */ /* 0x000fe20000000f00 */
[----:B------:R-:W-:Y:S01]  /*5240*/  IMAD.MOV.U32 R125, RZ, RZ, R127 ;  /* 0x000000ffff7d7224 */ /* 0x000fe200078e007f */
[----:B------:R-:W-:Y:S01]  /*5250*/  MOV R127, R144 ;  /* 0x00000090007f7202 */ /* 0x000fe20000000f00 */
[----:B------:R-:W-:Y:S01]  /*5260*/  IMAD.MOV.U32 R96, RZ, RZ, R98 ;  /* 0x000000ffff607224 */ /* 0x000fe200078e0062 */
[----:B------:R-:W-:Y:S01]  /*5270*/  MOV R144, R134 ;  /* 0x0000008600907202 */ /* 0x000fe20000000f00 */
[----:B--2---:R-:W-:Y:S01]  /*5280*/  HMMA.16816.F32 R52, R4, R16, R104 ;  /* 0x000000100434723c */ /* 0x004fe20000001868 */
[----:B------:R-:W-:Y:S01]  /*5290*/  MOV R93, R95 ;  /* 0x0000005f005d7202 */ /* 0x000fe20000000f00 */
[----:B------:R1:W-:Y:S01]  /*52a0*/  MUFU.EX2 R134, R2 ;  /* 0x0000000200867308 */ /* 0x0003e20000000800 */
[----:B------:R-:W-:Y:S02]  /*52b0*/  MOV R95, R97 ;  /* 0x00000061005f7202 */ /* 0x000fe40000000f00 */
[----:B------:R-:W-:-:S02]  /*52c0*/  MOV R97, R108 ;  /* 0x0000006c00617202 */ /* 0x000fc40000000f00 */
[----:B------:R-:W-:Y:S01]  /*52d0*/  MOV R108, R110 ;  /* 0x0000006e006c7202 */ /* 0x000fe20000000f00 */
[C---:B------:R-:W-:Y:S01]  /*52e0*/  HMMA.16816.F32 R44, R4.reuse, R18, R100 ;  /* 0x00000012042c723c */ /* 0x040fe20000001864 */
[----:B------:R-:W-:Y:S01]  /*52f0*/  MOV R110, R125 ;  /* 0x0000007d006e7202 */ /* 0x000fe20000000f00 */
[----:B------:R-:W-:Y:S01]  /*5300*/  IMAD.MOV.U32 R125, RZ, RZ, R144 ;  /* 0x000000ffff7d7224 */ /* 0x000fe200078e0090 */
[----:B------:R-:W-:Y:S01]  /*5310*/  MOV R98, R109 ;  /* 0x0000006d00627202 */ /* 0x000fe20000000f00 */
[----:B------:R-:W-:Y:S01]  /*5320*/  IMAD.MOV.U32 R144, RZ, RZ, R162 ;  /* 0x000000ffff907224 */ /* 0x000fe200078e00a2 */
[----:B------:R-:W-:Y:S01]  /*5330*/  MOV R109, R111 ;  /* 0x0000006f006d7202 */ /* 0x000fe20000000f00 */
[----:B------:R-:W-:Y:S01]  /*5340*/  LDSM.16.MT88.4 R16, [R225+0x2100] ;  /* 0x00210000e110783b */ /* 0x000fe20000004200 */
[----:B------:R-:W-:Y:S01]  /*5350*/  MOV R111, R126 ;  /* 0x0000007e006f7202 */ /* 0x000fe20000000f00 */
[----:B------:R-:W-:Y:S01]  /*5360*/  IMAD.MOV.U32 R126, RZ, RZ, R145 ;  /* 0x000000ffff7e7224 */ /* 0x000fe200078e0091 */
[----:B---3--:R-:W-:Y:S01]  /*5370*/  HMMA.16816.F32 R36, R4, R8, R88 ;  /* 0x000000080424723c */ /* 0x008fe20000001858 */
[----:B-1----:R-:W-:-:S02]  /*5380*/  FFMA.FTZ R2, R92, c[0x0][0x2d0], -R12 ;  /* 0x0000b4005c027a23 */ /* 0x002fc4000001080c */
[----:B------:R-:W-:Y:S02]  /*5390*/  IMAD.MOV.U32 R92, RZ, RZ, R94 ;  /* 0x000000ffff5c7224 */ /* 0x000fe400078e005e */
[----:B------:R1:W2:Y:S01]  /*53a0*/  MUFU.EX2 R162, R2 ;  /* 0x0000000200a27308 */ /* 0x0002a20000000800 */
[----:B------:R-:W-:Y:S02]  /*53b0*/  IMAD.MOV.U32 R94, RZ, RZ, R96 ;  /* 0x000000ffff5e7224 */ /* 0x000fe400078e0060 */
[----:B------:R-:W-:Y:S01]  /*53c0*/  IMAD.MOV.U32 R138, RZ, RZ, R92 ;  /* 0x000000ffff8a7224 */ /* 0x000fe200078e005c */
[----:B------:R-:W-:Y:S01]  /*53d0*/  HMMA.16816.F32 R24, R4, R10, R84 ;  /* 0x0000000a0418723c */ /* 0x000fe20000001854 */
[----:B------:R-:W-:Y:S01]  /*53e0*/  IMAD.MOV.U32 R92, RZ, RZ, R94 ;  /* 0x000000ffff5c7224 */ /* 0x000fe200078e005e */
[----:B------:R-:W-:Y:S01]  /*53f0*/  LDSM.16.MT88.4 R8, [R228+0x2100] ;  /* 0x00210000e408783b */ /* 0x000fe20000004200 */
[----:B------:R-:W-:Y:S02]  /*5400*/  IMAD.MOV.U32 R145, RZ, RZ, R186 ;  /* 0x000000ffff917224 */ /* 0x000fe400078e00ba */
[----:B-1----:R-:W-:Y:S01]  /*5410*/  FFMA.FTZ R2, R139, c[0x0][0x2d0], -R12 ;  /* 0x0000b4008b027a23 */ /* 0x002fe2000001080c */
        /* <DEDUP_REMOVED lines=9> */
[----:B------:R-:W-:Y:S01]  /*54b0*/  MOV R108, R110 ;  /* 0x0000006e006c7202 */ /* 0x000fe20000000f00 */
[----:B------:R-:W-:Y:S01]  /*54c0*/  IMAD.MOV.U32 R109, RZ, RZ, R111 ;  /* 0x000000ffff6d7224 */ /* 0x000fe200078e006f */
[----:B------:R-:W-:Y:S02]  /*54d0*/  MOV R110, R144 ;  /* 0x00000090006e7202 */ /* 0x000fe40000000f00 */
[----:B------:R-:W-:Y:S02]  /*54e0*/  MOV R139, R93 ;  /* 0x0000005d008b7202 */ /* 0x000fe40000000f00 */
[----:B------:R-:W-:Y:S02]  /*54f0*/  MOV R144, R163 ;  /* 0x000000a300907202 */ /* 0x000fe40000000f00 */
[----:B------:R-:W-:Y:S01]  /*5500*/  MOV R93, R95 ;  /* 0x0000005f005d7202 */ /* 0x000fe20000000f00 */
[----:B------:R3:W-:Y:S01]  /*5510*/  MUFU.EX2 R163, R2 ;  /* 0x0000000200a37308 */ /* 0x0007e20000000800 */
[----:B------:R-:W-:-:S02]  /*5520*/  MOV R95, R97 ;  /* 0x00000061005f7202 */ /* 0x000fc40000000f00 */
[----:B------:R-:W-:Y:S02]  /*5530*/  MOV R97, R108 ;  /* 0x0000006c00617202 */ /* 0x000fe40000000f00 */
[----:B------:R-:W-:Y:S02]  /*5540*/  MOV R108, R110 ;  /* 0x0000006e006c7202 */ /* 0x000fe40000000f00 */
[----:B------:R-:W-:Y:S02]  /*5550*/  MOV R110, R144 ;  /* 0x00000090006e7202 */ /* 0x000fe40000000f00 */
[----:B------:R-:W-:Y:S02]  /*5560*/  MOV R144, R165 ;  /* 0x000000a500907202 */ /* 0x000fe40000000f00 */
[----:B------:R-:W-:Y:S01]  /*5570*/  MOV R111, R145 ;  /* 0x00000091006f7202 */ /* 0x000fe20000000f00 */
[----:B------:R-:W-:Y:S01]  /*5580*/  IMAD.MOV.U32 R96, RZ, RZ, R98 ;  /* 0x000000ffff607224 */ /* 0x000fe200078e0062 */
[----:B------:R-:W-:Y:S01]  /*5590*/  MOV R145, R185 ;  /* 0x000000b900917202 */ /* 0x000fe20000000f00 */
[----:B---3--:R-:W-:Y:S01]  /*55a0*/  FFMA.FTZ R2, R138, c[0x0][0x2d0], -R12 ;  /* 0x0000b4008a027a23 */ /* 0x008fe2000001080c */
[----:B--2---:R-:W-:Y:S01]  /*55b0*/  F2FP.PACK_AB R4, R162, R134 ;  /* 0x00000086a204723e */ /* 0x004fe200000000ff */
[----:B------:R-:W-:Y:S01]  /*55c0*/  IMAD.MOV.U32 R138, RZ, RZ, R92 ;  /* 0x000000ffff8a7224 */ /* 0x000fe200078e005c */
[----:B------:R1:W5:Y:S01]  /*55d0*/  LDL.LU R185, [R1+0x68] ;  /* 0x0000680001b97983 */ /* 0x0003620000300800 */
[----:B------:R2:W3:Y:S01]  /*55e0*/  MUFU.EX2 R165, R2 ;  /* 0x0000000200a57308 */ /* 0x0004e20000000800 */
[----:B------:R-:W-:-:S02]  /*55f0*/  IMAD.MOV.U32 R98, RZ, RZ, R109 ;  /* 0x000000ffff627224 */ /* 0x000fc400078e006d */
[----:B------:R-:W-:Y:S01]  /*5600*/  MOV R136, R138 ;  /* 0x0000008a00887202 */ /* 0x000fe20000000f00 */
[----:B------:R-:W-:Y:S02]  /*5610*/  IMAD.MOV.U32 R92, RZ, RZ, R94 ;  /* 0x000000ffff5c7224 */ /* 0x000fe400078e005e */
[----:B------:R-:W-:Y:S02]  /*5620*/  IMAD.MOV.U32 R109, RZ, RZ, R111 ;  /* 0x000000ffff6d7224 */ /* 0x000fe400078e006f */
[----:B------:R-:W-:Y:S02]  /*5630*/  IMAD.MOV.U32 R111, RZ, RZ, R145 ;  /* 0x000000ffff6f7224 */ /* 0x000fe400078e0091 */
[----:B--2---:R-:W-:Y:S02]  /*5640*/  FFMA.FTZ R2, R137, c[0x0][0x2d0], -R0 ;  /* 0x0000b40089027a23 */ /* 0x004fe40000010800 */
[----:B------:R-:W-:Y:S02]  /*5650*/  IMAD.MOV.U32 R137, RZ, RZ, R139 ;  /* 0x000000ffff897224 */ /* 0x000fe400078e008b */
        /* <DEDUP_REMOVED lines=10> */
[----:B------:R-:W-:Y:S01]  /*5700*/  IMAD.MOV.U32 R93, RZ, RZ, R95 ;  /* 0x000000ffff5d7224 */ /* 0x000fe200078e005f */
[----:B------:R2:W-:Y:S01]  /*5710*/  MUFU.EX2 R133, R2 ;  /* 0x0000000200857308 */ /* 0x0005e20000000800 */
[----:B------:R-:W-:Y:S02]  /*5720*/  IMAD.MOV.U32 R95, RZ, RZ, R97 ;  /* 0x000000ffff5f7224 */ /* 0x000fe400078e0061 */
[----:B------:R-:W-:-:S02]  /*5730*/  IMAD.MOV.U32 R97, RZ, RZ, R108 ;  /* 0x000000ffff617224 */ /* 0x000fc400078e006c */
[----:B------:R-:W-:Y:S02]  /*5740*/  IMAD.MOV.U32 R108, RZ, RZ, R110 ;  /* 0x000000ffff6c7224 */ /* 0x000fe400078e006e */
[----:B------:R-:W-:Y:S02]  /*5750*/  IMAD.MOV.U32 R110, RZ, RZ, R144 ;  /* 0x000000ffff6e7224 */ /* 0x000fe400078e0090 */
[----:B------:R-:W-:Y:S01]  /*5760*/  IMAD.MOV.U32 R144, RZ, RZ, R160 ;  /* 0x000000ffff907224 */ /* 0x000fe200078e00a0 */
[----:B------:R-:W-:Y:S01]  /*5770*/  MOV R138, R92 ;  /* 0x0000005c008a7202 */ /* 0x000fe20000000f00 */
[----:B------:R-:W-:Y:S02]  /*5780*/  IMAD.MOV.U32 R94, RZ, RZ, R96 ;  /* 0x000000ffff5e7224 */ /* 0x000fe400078e0060 */
[----:B------:R-:W-:Y:S02]  /*5790*/  IMAD.MOV.U32 R145, RZ, RZ, R184 ;  /* 0x000000ffff917224 */ /* 0x000fe400078e00b8 */
[----:B--2---:R-:W-:Y:S01]  /*57a0*/  FFMA.FTZ R2, R136, c[0x0][0x2d0], -R0 ;  /* 0x0000b40088027a23 */ /* 0x004fe20000010800 */
[----:B------:R-:W-:Y:S01]  /*57b0*/  MOV R123, R93 ;  /* 0x0000005d007b7202 */ /* 0x000fe20000000f00 */
[----:B------:R-:W-:Y:S01]  /*57c0*/  IMAD.MOV.U32 R96, RZ, RZ, R98 ;  /* 0x000000ffff607224 */ /* 0x000fe200078e0062 */
[----:B------:R-:W-:Y:S01]  /*57d0*/  MOV R92, R94 ;  /* 0x0000005e005c7202 */ /* 0x000fe20000000f00 */
[----:B------:R2:W4:Y:S01]  /*57e0*/  MUFU.EX2 R160, R2 ;  /* 0x0000000200a07308 */ /* 0x0005220000000800 */
[----:B------:R-:W-:Y:S01]  /*57f0*/  MOV R136, R138 ;  /* 0x0000008a00887202 */ /* 0x000fe20000000f00 */
[----:B------:R1:W5:Y:S01]  /*5800*/  LDL.LU R184, [R1+0x64] ;  /* 0x0000640001b87983 */ /* 0x0003620000300800 */
[----:B------:R-:W-:Y:S01]  /*5810*/  MOV R93, R95 ;  /* 0x0000005f005d7202 */ /* 0x000fe20000000f00 */
[----:B------:R-:W-:Y:S01]  /*5820*/  IMAD.MOV.U32 R98, RZ, RZ, R109 ;  /* 0x000000ffff627224 */ /* 0x000fe200078e006d */
[----:B------:R-:W-:Y:S01]  /*5830*/  MOV R95, R97 ;  /* 0x00000061005f7202 */ /* 0x000fe20000000f00 */
[----:B------:R-:W-:Y:S01]  /*5840*/  IMAD.MOV.U32 R122, RZ, RZ, R136 ;  /* 0x000000ffff7a7224 */ /* 0x000fe200078e0088 */
[----:B------:R-:W-:Y:S01]  /*5850*/  MOV R97, R108 ;  /* 0x0000006c00617202 */ /* 0x000fe20000000f00 */
[----:B------:R-:W-:-:S02]  /*5860*/  IMAD.MOV.U32 R109, RZ, RZ, R111 ;  /* 0x000000ffff6d7224 */ /* 0x000fc400078e006f */
[----:B--2---:R-:W-:Y:S02]  /*5870*/  FFMA.FTZ R2, R21, c[0x0][0x2d0], -R0 ;  /* 0x0000b40015027a23 */ /* 0x004fe40000010800 */
[----:B------:R-:W2:Y:S01]  /*5880*/  LDSM.16.MT88.4 R20, [R224+0x2100] ;  /* 0x00210000e014783b */ /* 0x000ea20000004200 */
[----:B------:R-:W-:Y:S01]  /*5890*/  MOV R108, R110 ;  /* 0x0000006e006c7202 */ /* 0x000fe20000000f00 */
[----:B------:R-:W-:Y:S01]  /*58a0*/  IMAD.MOV.U32 R111, RZ, RZ, R145 ;  /* 0x000000ffff6f7224 */ /* 0x000fe200078e0091 */
[----:B------:R-:W-:Y:S01]  /*58b0*/  MOV R110, R144 ;  /* 0x00000090006e7202 */ /* 0x000fe20000000f00 */
[----:B------:R-:W-:Y:S01]  /*58c0*/  IMAD.MOV.U32 R145, RZ, RZ, R159 ;  /* 0x000000ffff917224 */ /* 0x000fe200078e009f */
[----:B------:R-:W-:Y:S01]  /*58d0*/  MOV R144, R161 ;  /* 0x000000a100907202 */ /* 0x000fe20000000f00 */
[----:B------:R1:W5:Y:S01]  /*58e0*/  LDL.LU R159, [R1+0x60] ;  /* 0x00006000019f7983 */ /* 0x0003620000300800 */
[----:B------:R3:W-:Y:S01]  /*58f0*/  MUFU.EX2 R161, R2 ;  /* 0x0000000200a17308 */ /* 0x0007e20000000800 */
[----:B------:R-:W-:-:S02]  /*5900*/  MOV R94, R96 ;  /* 0x00000060005e7202 */ /* 0x000fc40000000f00 */
[----:B------:R-:W-:Y:S02]  /*5910*/  MOV R96, R98 ;  /* 0x0000006200607202 */ /* 0x000fe40000000f00 */
[----:B------:R-:W-:Y:S02]  /*5920*/  MOV R98, R109 ;  /* 0x0000006d00627202 */ /* 0x000fe40000000f00 */
[----:B------:R-:W-:Y:S02]  /*5930*/  MOV R138, R92 ;  /* 0x0000005c008a7202 */ /* 0x000fe40000000f00 */
[----:B------:R-:W-:Y:S02]  /*5940*/  MOV R109, R111 ;  /* 0x0000006f006d7202 */ /* 0x000fe40000000f00 */
[----:B------:R-:W-:Y:S01]  /*5950*/  MOV R111, R145 ;  /* 0x00000091006f7202 */ /* 0x000fe20000000f00 */
[----:B---3--:R-:W-:Y:S01]  /*5960*/  FFMA.FTZ R2, R122, c[0x0][0x2d0], -R0 ;  /* 0x0000b4007a027a23 */ /* 0x008fe20000010800 */
[----:B------:R-:W-:Y:S01]  /*5970*/  MOV R122, R95 ;  /* 0x0000005f007a7202 */ /* 0x000fe20000000f00 */
[----:B------:R-:W-:Y:S01]  /*5980*/  IMAD.MOV.U32 R95, RZ, RZ, R164 ;  /* 0x000000ffff5f7224 */ /* 0x000fe200078e00a4 */
[----:B------:R-:W-:Y:S01]  /*5990*/  MOV R92, R94 ;  /* 0x0000005e005c7202 */ /* 0x000fe20000000f00 */
[----:B------:R-:W3:Y:S01]  /*59a0*/  MUFU.EX2 R164, R2 ;  /* 0x0000000200a47308 */ /* 0x000ee20000000800 */
[----:B------:R-:W-:-:S02]  /*59b0*/  MOV R94, R96 ;  /* 0x00000060005e7202 */ /* 0x000fc40000000f00 */
[----:B------:R-:W-:Y:S02]  /*59c0*/  MOV R96, R98 ;  /* 0x0000006200607202 */ /* 0x000fe40000000f00 */
[----:B------:R-:W-:Y:S01]  /*59d0*/  MOV R136, R137 ;  /* 0x0000008900887202 */ /* 0x000fe20000000f00 */
[----:B------:R-:W-:Y:S01]  /*59e0*/  IMAD.MOV.U32 R137, RZ, RZ, R138 ;  /* 0x000000ffff897224 */ /* 0x000fe200078e008a */
[----:B------:R-:W-:Y:S02]  /*59f0*/  MOV R98, R109 ;  /* 0x0000006d00627202 */ /* 0x000fe40000000f00 */
[----:B------:R-:W-:Y:S02]  /*5a00*/  MOV R109, R111 ;  /* 0x0000006f006d7202 */ /* 0x000fe40000000f00 */
[----:B------:R-:W-:Y:S01]  /*5a10*/  MOV R138, R139 ;  /* 0x0000008b008a7202 */ /* 0x000fe20000000f00 */
[----:B------:R-:W-:Y:S01]  /*5a20*/  IMAD.MOV.U32 R139, RZ, RZ, R92 ;  /* 0x000000ffff8b7224 */ /* 0x000fe200078e005c */
[----:B------:R-:W-:Y:S01]  /*5a30*/  F2FP.PACK_AB R6, R165, R163 ;  /* 0x000000a3a506723e */ /* 0x000fe200000000ff */
[----:B------:R-:W-:Y:S01]  /*5a40*/  IMAD.MOV.U32 R92, RZ, RZ, R94 ;  /* 0x000000ffff5c7224 */ /* 0x000fe200078e005e */
[----:B----4-:R-:W-:Y:S01]  /*5a50*/  F2FP.PACK_AB R5, R160, R133 ;  /* 0x00000085a005723e */ /* 0x010fe200000000ff */
[----:B------:R-:W-:Y:S01]  /*5a60*/  IMAD.MOV.U32 R94, RZ, RZ, R96 ;  /* 0x000000ffff5e7224 */ /* 0x000fe200078e0060 */
[----:B---3--:R-:W-:Y:S01]  /*5a70*/  F2FP.PACK_AB R7, R164, R161 ;  /* 0x000000a1a407723e */ /* 0x008fe200000000ff */
        /* <DEDUP_REMOVED lines=13> */
[C---:B--2---:R-:W-:Y:S01]  /*5b50*/  HMMA.16816.F32 R136, R4.reuse, R20, R136 ;  /* 0x000000140488723c */ /* 0x044fe20000001888 */
        /* <DEDUP_REMOVED lines=12> */
[----:B------:R1:W5:Y:S01]  /*5c20*/  LDL.LU R158, [R1+0x5c] ;  /* 0x00005c00019e7983 */ /* 0x0003620000300800 */
[----:B------:R-:W-:-:S06]  /*5c30*/  MOV R111, R145 ;  /* 0x00000091006f7202 */ /* 0x000fcc0000000f00 */
[----:B------:R-:W-:Y:S01]  /*5c40*/  HMMA.16816.F32 R88, R4, R16, R168 ;  /* 0x000000100458723c */ /* 0x000fe200000018a8 */
[----:B------:R-:W-:Y:S01]  /*5c50*/  IMAD.MOV.U32 R177, RZ, RZ, R2 ;  /* 0x000000ffffb17224 */ /* 0x000fe200078e0002 */
[----:B------:R-:W-:Y:S01]  /*5c60*/  MOV R2, R100 ;  /* 0x0000006400027202 */ /* 0x000fe20000000f00 */
[----:B------:R-:W-:Y:S01]  /*5c70*/  IMAD.MOV.U32 R179, RZ, RZ, R103 ;  /* 0x000000ffffb37224 */ /* 0x000fe200078e0067 */
[----:B------:R-:W-:-:S04]  /*5c80*/  MOV R178, R102 ;  /* 0x0000006600b27202 */ /* 0x000fc80000000f00 */
[C---:B------:R-:W-:Y:S01]  /*5c90*/  HMMA.16816.F32 R96, R4.reuse, R8, R140 ;  /* 0x000000080460723c */ /* 0x040fe2000000188c */
[----:B------:R-:W-:Y:S01]  /*5ca0*/  IMAD.MOV.U32 R168, RZ, RZ, R101 ;  /* 0x000000ffffa87224 */ /* 0x000fe200078e0065 */
[----:B------:R-:W-:Y:S02]  /*5cb0*/  MOV R120, R92 ;  /* 0x0000005c00787202 */ /* 0x000fe40000000f00 */
[----:B------:R-:W-:Y:S01]  /*5cc0*/  MOV R106, R112 ;  /* 0x00000070006a7202 */ /* 0x000fe20000000f00 */
[----:B------:R-:W-:Y:S01]  /*5cd0*/  IMAD.MOV.U32 R176, RZ, RZ, R107 ;  /* 0x000000ffffb07224 */ /* 0x000fe200078e006b */
[----:B------:R-:W-:Y:S01]  /*5ce0*/  MOV R145, R157 ;  /* 0x0000009d00917202 */ /* 0x000fe20000000f00 */
[----:B------:R-:W-:Y:S01]  /*5cf0*/  IMAD.MOV.U32 R141, RZ, RZ, R20 ;  /* 0x000000ffff8d7224 */ /* 0x000fe200078e0014 */
[----:B------:R-:W-:Y:S01]  /*5d00*/  MOV R140, R21 ;  /* 0x00000015008c7202 */ /* 0x000fe20000000f00 */
[C---:B------:R-:W-:Y:S01]  /*5d10*/  HMMA.16816.F32 R100, R4.reuse, R10, R116 ;  /* 0x0000000a0464723c */ /* 0x040fe20000001874 */
[----:B------:R-:W2:Y:S04]  /*5d20*/  LDSM.16.MT88.4 R20, [R227+0x2100] ;  /* 0x00210000e314783b */ /* 0x000ea80000004200 */
[----:B------:R-:W3:Y:S03]  /*5d30*/  LDSM.16.MT88.4 R8, [R225+0x5100] ;  /* 0x00510000e108783b */ /* 0x000ee60000004200 */
[----:B------:R-:W-:Y:S01]  /*5d40*/  HMMA.16816.F32 R92, R4, R18, R148 ;  /* 0x00000012045c723c */ /* 0x000fe20000001894 */
[----:B------:R-:W4:Y:S01]  /*5d50*/  LDSM.16.MT88.4 R16, [R224+0x5100] ;  /* 0x00510000e010783b */ /* 0x000f220000004200 */
        /* <DEDUP_REMOVED lines=8> */
[----:B------:R1:W5:Y:S01]  /*5de0*/  LDL.LU R157, [R1+0x58] ;  /* 0x00005800019d7983 */ /* 0x0003620000300800 */
[----:B------:R-:W-:Y:S02]  /*5df0*/  IMAD.MOV.U32 R145, RZ, RZ, R156 ;  /* 0x000000ffff917224 */ /* 0x000fe400078e009c */
[----:B------:R-:W-:Y:S01]  /*5e00*/  FFMA.FTZ R2, R2, c[0x0][0x2d0], -R12 ;  /* 0x0000b40002027a23 */ /* 0x000fe2000001080c */
[----:B------:R1:W5:Y:S01]  /*5e10*/  LDL.LU R156, [R1+0x54] ;  /* 0x00005400019c7983 */ /* 0x0003620000300800 */
[----:B------:R-:W-:-:S03]  /*5e20*/  IMAD.MOV.U32 R142, RZ, RZ, R177 ;  /* 0x000000ffff8e7224 */ /* 0x000fc600078e00b1 */
[----:B------:R1:W5:Y:S04]  /*5e30*/  LDL.LU R155, [R1+0x50] ;  /* 0x00005000019b7983 */ /* 0x0003680000300800 */
[----:B------:R1:W5:Y:S04]  /*5e40*/  LDL.LU R154, [R1+0x4c] ;  /* 0x00004c00019a7983 */ /* 0x0003680000300800 */
[----:B------:R1:W5:Y:S04]  /*5e50*/  LDL.LU R153, [R1+0x48] ;  /* 0x0000480001997983 */ /* 0x0003680000300800 */
[----:B------:R1:W5:Y:S01]  /*5e60*/  LDL.LU R152, [R1+0x44] ;  /* 0x0000440001987983 */ /* 0x0003620000300800 */
[C---:B--2---:R-:W-:Y:S03]  /*5e70*/  HMMA.16816.F32 R104, R4.reuse, R20, R180 ;  /* 0x000000140468723c */ /* 0x044fe600000018b4 */
[----:B------:R1:W5:Y:S04]  /*5e80*/  LDL.LU R135, [R1+0x40] ;  /* 0x0000400001877983 */ /* 0x0003680000300800 */
[----:B------:R-:W-:Y:S01]  /*5e90*/  MOV R180, R124 ;  /* 0x0000007c00b47202 */ /* 0x000fe20000000f00 */
[----:B------:R-:W-:Y:S01]  /*5ea0*/  IMAD.MOV.U32 R181, RZ, RZ, R125 ;  /* 0x000000ffffb57224 */ /* 0x000fe200078e007d */
[----:B------:R-:W-:Y:S01]  /*5eb0*/  MOV R182, R126 ;  /* 0x0000007e00b67202 */ /* 0x000fe20000000f00 */
[----:B------:R-:W-:Y:S01]  /*5ec0*/  IMAD.MOV.U32 R183, RZ, RZ, R127 ;  /* 0x000000ffffb77224 */ /* 0x000fe200078e007f */
[C---:B------:R-:W-:Y:S01]  /*5ed0*/  HMMA.16816.F32 R172, R4.reuse, R22, R172 ;  /* 0x0000001604ac723c */ /* 0x040fe200000018ac */
[----:B------:R-:W2:Y:S07]  /*5ee0*/  LDSM.16.MT88.4 R20, [R228+0x5100] ;  /* 0x00510000e414783b */ /* 0x000eae0000004200 */
[C---:B---3--:R-:W-:Y:S07]  /*5ef0*/  HMMA.16816.F32 R124, R4.reuse, R8, R60 ;  /* 0x00000008047c723c */ /* 0x048fee000000183c */
[----:B------:R-:W-:Y:S01]  /*5f00*/  MOV R60, R120 ;  /* 0x00000078003c7202 */ /* 0x000fe20000000f00 */
[----:B------:R-:W-:Y:S01]  /*5f10*/  IMAD.MOV.U32 R61, RZ, RZ, R121 ;  /* 0x000000ffff3d7224 */ /* 0x000fe200078e0079 */
[----:B----4-:R-:W-:Y:S01]  /*5f20*/  HMMA.16816.F32 R148, R4, R16, R128 ;  /* 0x000000100494723c */ /* 0x010fe20000001880 */
[----:B------:R-:W-:Y:S01]  /*5f30*/  IMAD.MOV.U32 R62, RZ, RZ, R123 ;  /* 0x000000ffff3e7224 */ /* 0x000fe200078e007b */
[----:B------:R-:W-:-:S05]  /*5f40*/  MOV R63, R176 ;  /* 0x000000b0003f7202 */ /* 0x000fca0000000f00 */
[----:B------:R-:W-:Y:S01]  /*5f50*/  MOV R131, R108 ;  /* 0x0000006c00837202 */ /* 0x000fe20000000f00 */
[C---:B------:R-:W-:Y:S01]  /*5f60*/  HMMA.16816.F32 R120, R4.reuse, R10, R32 ;  /* 0x0000000a0478723c */ /* 0x040fe20000001820 */
[----:B------:R-:W3:Y:S01]  /*5f70*/  LDSM.16.MT88.4 R8, [R224+0x8100] ;  /* 0x00810000e008783b */ /* 0x000ee20000004200 */
[----:B------:R-:W-:Y:S01]  /*5f80*/  IMAD.MOV.U32 R130, RZ, RZ, R109 ;  /* 0x000000ffff827224 */ /* 0x000fe200078e006d */
[----:B------:R-:W-:Y:S01]  /*5f90*/  MOV R129, R110 ;  /* 0x0000006e00817202 */ /* 0x000fe20000000f00 */
[----:B------:R-:W-:Y:S01]  /*5fa0*/  IMAD.MOV.U32 R128, RZ, RZ, R111 ;  /* 0x000000ffff807224 */ /* 0x000fe200078e006f */
[----:B------:R-:W-:Y:S01]  /*5fb0*/  MOV R111, R144 ;  /* 0x00000090006f7202 */ /* 0x000fe20000000f00 */
[----:B------:R-:W-:Y:S01]  /*5fc0*/  IMAD.MOV.U32 R108, RZ, RZ, R145 ;  /* 0x000000ffff6c7224 */ /* 0x000fe200078e0091 */
[----:B------:R-:W-:Y:S01]  /*5fd0*/  MOV R109, R146 ;  /* 0x00000092006d7202 */ /* 0x000fe20000000f00 */
[----:B------:R-:W-:Y:S02]  /*5fe0*/  IMAD.MOV.U32 R110, RZ, RZ, R147 ;  /* 0x000000ffff6e7224 */ /* 0x000fe400078e0093 */
[C---:B------:R-:W-:Y:S01]  /*5ff0*/  HMMA.16816.F32 R144, R4.reuse, R18, R80 ;  /* 0x000000120490723c */ /* 0x040fe20000001850 */
[----:B------:R-:W4:Y:S06]  /*6000*/  LDSM.16.MT88.4 R16, [R227+0x5100] ;  /* 0x00510000e310783b */ /* 0x000f2c0000004200 */
[----:B------:R-:W-:Y:S01]  /*6010*/  MOV R83, R168 ;  /* 0x000000a800537202 */ /* 0x000fe20000000f00 */
[----:B--2---:R-:W-:Y:S01]  /*6020*/  HMMA.16816.F32 R116, R4, R20, R76 ;  /* 0x000000140474723c */ /* 0x004fe2000000184c */
[----:B------:R-:W-:Y:S01]  /*6030*/  IMAD.MOV.U32 R82, RZ, RZ, R169 ;  /* 0x000000ffff527224 */ /* 0x000fe200078e00a9 */
[----:B------:R-:W-:Y:S01]  /*6040*/  MOV R81, R170 ;  /* 0x000000aa00517202 */ /* 0x000fe20000000f00 */
[----:B------:R-:W-:-:S04]  /*6050*/  IMAD.MOV.U32 R80, RZ, RZ, R171 ;  /* 0x000000ffff507224 */ /* 0x000fc800078e00ab */
[----:B------:R-:W-:Y:S01]  /*6060*/  MOV R76, R108 ;  /* 0x0000006c004c7202 */ /* 0x000fe20000000f00 */
[----:B------:R-:W-:Y:S01]  /*6070*/  IMAD.MOV.U32 R77, RZ, RZ, R109 ;  /* 0x000000ffff4d7224 */ /* 0x000fe200078e006d */
[----:B------:R-:W-:Y:S01]  /*6080*/  MOV R78, R110 ;  /* 0x0000006e004e7202 */ /* 0x000fe20000000f00 */
[----:B------:R-:W-:Y:S02]  /*6090*/  IMAD.MOV.U32 R79, RZ, RZ, R111 ;  /* 0x000000ffff4f7224 */ /* 0x000fe400078e006f */
[C---:B------:R-:W-:Y:S01]  /*60a0*/  HMMA.16816.F32 R108, R4.reuse, R22, R68 ;  /* 0x00000016046c723c */ /* 0x040fe20000001844 */
[----:B------:R-:W2:Y:S06]  /*60b0*/  LDSM.16.MT88.4 R20, [R225+0x8100] ;  /* 0x00810000e114783b */ /* 0x000eac0000004200 */
[----:B------:R-:W-:Y:S01]  /*60c0*/  MOV R70, R178 ;  /* 0x000000b200467202 */ /* 0x000fe20000000f00 */
[----:B------:R-:W-:Y:S01]  /*60d0*/  IMAD.MOV.U32 R71, RZ, RZ, R179 ;  /* 0x000000ffff477224 */ /* 0x000fe200078e00b3 */
[C---:B---3--:R-:W-:Y:S08]  /*60e0*/  HMMA.16816.F32 R40, R4.reuse, R8, R40 ;  /* 0x000000080428723c */ /* 0x048ff00000001828 */
[C---:B------:R-:W-:Y:S01]  /*60f0*/  HMMA.16816.F32 R28, R4.reuse, R10, R28 ;  /* 0x0000000a041c723c */ /* 0x040fe2000000181c */
[----:B------:R-:W3:Y:S07]  /*6100*/  LDSM.16.MT88.4 R8, [R227+0x8100] ;  /* 0x00810000e308783b */ /* 0x000eee0000004200 */
[C---:B----4-:R-:W-:Y:S01]  /*6110*/  HMMA.16816.F32 R32, R4.reuse, R16, R56 ;  /* 0x000000100420723c */ /* 0x050fe20000001838 */
[----:B------:R-:W-:Y:S07]  /*6120*/  LDSM.16.MT88.4 R56, [R225+0x2900] ;  /* 0x00290000e138783b */ /* 0x000fee0000004200 */
[C---:B------:R-:W-:Y:S01]  /*6130*/  HMMA.16816.F32 R48, R4.reuse, R18, R48 ;  /* 0x000000120430723c */ /* 0x040fe20000001830 */
[----:B------:R-:W4:Y:S07]  /*6140*/  LDSM.16.MT88.4 R16, [R228+0x8100] ;  /* 0x00810000e410783b */ /* 0x000f2e0000004200 */
[C---:B--2---:R-:W-:Y:S01]  /*6150*/  HMMA.16816.F32 R168, R4.reuse, R20, R72 ;  /* 0x0000001404a8723c */ /* 0x044fe20000001848 */
[----:B------:R-:W-:Y:S07]  /*6160*/  LDSM.16.MT88.4 R72, [R227+0x2900] ;  /* 0x00290000e348783b */ /* 0x000fee0000004200 */
[C---:B------:R-:W-:Y:S01]  /*6170*/  HMMA.16816.F32 R20, R4.reuse, R22, R64 ;  /* 0x000000160414723c */ /* 0x040fe20000001840 */
[----:B------:R-:W-:Y:S07]  /*6180*/  LDSM.16.MT88.4 R64, [R228+0x2900] ;  /* 0x00290000e440783b */ /* 0x000fee0000004200 */
[C---:B---3--:R-:W-:Y:S01]  /*6190*/  HMMA.16816.F32 R24, R4.reuse, R10, R24 ;  /* 0x0000000a0418723c */ /* 0x048fe20000001818 */
[----:B------:R2:W-:Y:S07]  /*61a0*/  MUFU.EX2 R11, R2 ;  /* 0x00000002000b7308 */ /* 0x0005ee0000000800 */
[C---:B------:R-:W-:Y:S08]  /*61b0*/  HMMA.16816.F32 R36, R4.reuse, R8, R36 ;  /* 0x000000080424723c */ /* 0x040ff00000001824 */
[----:B----4-:R-:W-:Y:S01]  /*61c0*/  HMMA.16816.F32 R176, R4, R16, R52 ;  /* 0x0000001004b0723c */ /* 0x010fe20000001834 */
[----:B--2---:R-:W-:-:S04]  /*61d0*/  FFMA.FTZ R2, R70, c[0x0][0x2d0], -R12 ;  /* 0x0000b40046027a23 */ /* 0x004fc8000001080c */
[----:B------:R2:W3:Y:S03]  /*61e0*/  MUFU.EX2 R10, R2 ;  /* 0x00000002000a7308 */ /* 0x0004e60000000800 */
[----:B------:R-:W-:Y:S01]  /*61f0*/  HMMA.16816.F32 R44, R4, R18, R44 ;  /* 0x00000012042c723c */ /* 0x000fe2000000182c */
[----:B--2---:R-:W-:-:S04]  /*6200*/  FFMA.FTZ R2, R71, c[0x0][0x2d0], -R12 ;  /* 0x0000b40047027a23 */ /* 0x004fc8000001080c */
[----:B------:R2:W-:Y:S02]  /*6210*/  MUFU.EX2 R9, R2 ;  /* 0x0000000200097308 */ /* 0x0005e40000000800 */
[----:B--2---:R-:W-:-:S06]  /*6220*/  FFMA.FTZ R2, R76, c[0x0][0x2d0], -R12 ;  /* 0x0000b4004c027a23 */ /* 0x004fcc000001080c */
[----:B------:R2:W-:Y:S02]  /*6230*/  MUFU.EX2 R8, R2 ;  /* 0x0000000200087308 */ /* 0x0005e40000000800 */
[----:B--2---:R-:W-:Y:S02]  /*6240*/  FFMA.FTZ R2, R77, c[0x0][0x2d0], -R0 ;  /* 0x0000b4004d027a23 */ /* 0x004fe40000010800 */
[----:B------:R-:W-:-:S04]  /*6250*/  IMAD.MOV.U32 R77, RZ, RZ, R60 ;  /* 0x000000ffff4d7224 */ /* 0x000fc800078e003c */
[----:B------:R2:W-:Y:S01]  /*6260*/  MUFU.EX2 R7, R2 ;  /* 0x0000000200077308 */ /* 0x0005e20000000800 */
[----:B------:R-:W-:Y:S01]  /*6270*/  IMAD.MOV.U32 R60, RZ, RZ, R63 ;  /* 0x000000ffff3c7224 */ /* 0x000fe200078e003f */
[----:B------:R-:W-:Y:S01]  /*6280*/  MOV R63, R82 ;  /* 0x00000052003f7202 */ /* 0x000fe20000000f00 */
[----:B------:R-:W-:-:S04]  /*6290*/  IMAD.MOV.U32 R82, RZ, RZ, R142 ;  /* 0x000000ffff527224 */ /* 0x000fc800078e008e */
[----:B------:R-:W-:Y:S02]  /*62a0*/  IMAD.MOV.U32 R19, RZ, RZ, R63 ;  /* 0x000000ffff137224 */ /* 0x000fe400078e003f */
[----:B--2---:R-:W-:Y:S01]  /*62b0*/  FFMA.FTZ R2, R78, c[0x0][0x2d0], -R0 ;  /* 0x0000b4004e027a23 */ /* 0x004fe20000010800 */
[----:B------:R-:W-:Y:S02]  /*62c0*/  MOV R78, R79 ;  /* 0x0000004f004e7202 */ /* 0x000fe40000000f00 */
[----:B------:R-:W-:Y:S01]  /*62d0*/  MOV R79, R61 ;  /* 0x0000003d004f7202 */ /* 0x000fe20000000f00 */
[----:B------:R2:W4:Y:S01]  /*62e0*/  MUFU.EX2 R6, R2 ;  /* 0x0000000200067308 */ /* 0x0005220000000800 */
[----:B------:R-:W-:Y:S01]  /*62f0*/  MOV R61, R80 ;  /* 0x00000050003d7202 */ /* 0x000fe20000000f00 */
[----:B------:R-:W-:Y:S01]  /*6300*/  IMAD.MOV.U32 R80, RZ, RZ, R83 ;  /* 0x000000ffff507224 */ /* 0x000fe200078e0053 */
[----:B------:R-:W-:-:S03]  /*6310*/  MOV R83, R141 ;  /* 0x0000008d00537202 */ /* 0x000fc60000000f00 */
[----:B------:R-:W-:Y:S01]  /*6320*/  IMAD.MOV.U32 R17, RZ, RZ, R61 ;  /* 0x000000ffff117224 */ /* 0x000fe200078e003d */
[----:B------:R-:W-:Y:S01]  /*6330*/  MOV R18, R80 ;  /* 0x0000005000127202 */ /* 0x000fe20000000f00 */
[--C-:B--2---:R-:W-:Y:S02]  /*6340*/  FFMA.FTZ R2, R62, c[0x0][0x2d0], -R0.reuse ;  /* 0x0000b4003e027a23 */ /* 0x104fe40000010800 */
[----:B------:R-:W-:Y:S01]  /*6350*/  IMAD.MOV.U32 R62, RZ, RZ, R81 ;  /* 0x000000ffff3e7224 */ /* 0x000fe200078e0051 */
[----:B------:R-:W-:Y:S01]  /*6360*/  MOV R81, R143 ;  /* 0x0000008f00517202 */ /* 0x000fe20000000f00 */
[----:B------:R-:W-:Y:S01]  /*6370*/  FFMA.FTZ R0, R140, c[0x0][0x2d0], -R0 ;  /* 0x0000b4008c007a23 */ /* 0x000fe20000010800 */
[----:B------:R2:W-:Y:S01]  /*6380*/  MUFU.EX2 R5, R2 ;  /* 0x0000000200057308 */ /* 0x0005e20000000800 */
[----:B------:R-:W1:Y:S01]  /*6390*/  LDSM.16.MT88.4 R140, [R224+0x2900] ;  /* 0x00290000e08c783b */ /* 0x000e620000004200 */
[----:B------:R-:W-:-:S06]  /*63a0*/  MOV R16, R62 ;  /* 0x0000003e00107202 */ /* 0x000fcc0000000f00 */
[----:B------:R4:W4:Y:S01]  /*63b0*/  MUFU.EX2 R4, R0 ;  /* 0x0000000000047308 */ /* 0x0009220000000800 */
[----:B--2---:R-:W-:Y:S01]  /*63c0*/  FADD.FTZ R2, R15, R14 ;  /* 0x0000000e0f027221 */ /* 0x004fe20000010000 */
[----:B------:R-:W-:Y:S01]  /*63d0*/  MOV R15, R129 ;  /* 0x00000081000f7202 */ /* 0x000fe20000000f00 */
[----:B------:R-:W-:Y:S01]  /*63e0*/  IMAD.MOV.U32 R14, RZ, RZ, R128 ;  /* 0x000000ffff0e7224 */ /* 0x000fe200078e0080 */
[----:B---3--:R-:W-:Y:S01]  /*63f0*/  F2FP.PACK_AB R128, R10, R11 ;  /* 0x0000000b0a80723e */ /* 0x008fe200000000ff */
[----:B------:R-:W-:Y:S01]  /*6400*/  FADD.FTZ R2, R13, R2 ;  /* 0x000000020d027221 */ /* 0x000fe20000010000 */
[----:B----4-:R-:W-:Y:S01]  /*6410*/  F2FP.PACK_AB R129, R6, R7 ;  /* 0x000000070681723e */ /* 0x010fe200000000ff */
[----:B------:R-:W-:Y:S01]  /*6420*/  IMAD.MOV.U32 R13, RZ, RZ, R130 ;  /* 0x000000ffff0d7224 */ /* 0x000fe200078e0082 */
[----:B------:R-:W-:Y:S01]  /*6430*/  F2FP.PACK_AB R130, R8, R9 ;  /* 0x000000090882723e */ /* 0x000fe200000000ff */
[----:B------:R-:W-:-:S04]  /*6440*/  FADD.FTZ R0, R78, R77 ;  /* 0x0000004d4e007221 */ /* 0x000fc80000010000 */
[----:B------:R-:W-:-:S04]  /*6450*/  FADD.FTZ R0, R79, R0 ;  /* 0x000000004f007221 */ /* 0x000fc80000010000 */
[----:B------:R-:W-:Y:S01]  /*6460*/  FADD.FTZ R12, R60, R0 ;  /* 0x000000003c0c7221 */ /* 0x000fe20000010000 */
[----:B------:R-:W-:Y:S02]  /*6470*/  MOV R0, R131 ;  /* 0x0000008300007202 */ /* 0x000fe40000000f00 */
[----:B------:R-:W-:-:S03]  /*6480*/  F2FP.PACK_AB R131, R4, R5 ;  /* 0x000000050483723e */ /* 0x000fc600000000ff */
[----:B------:R-:W-:-:S04]  /*6490*/  FADD.FTZ R0, R0, R2 ;  /* 0x0000000200007221 */ /* 0x000fc80000010000 */
[C---:B-1----:R-:W-:Y:S08]  /*64a0*/  HMMA.16816.F32 R136, R128.reuse, R140, R136 ;  /* 0x0000008c8088723c */ /* 0x042ff00000001888 */
[C---:B------:R-:W-:Y:S07]  /*64b0*/  HMMA.16816.F32 R140, R128.reuse, R142, R84 ;  /* 0x0000008e808c723c */ /* 0x040fee0000001854 */
[----:B------:R-:W-:Y:S01]  /*64c0*/  IMAD.MOV.U32 R85, RZ, RZ, R81 ;  /* 0x000000ffff557224 */ /* 0x000fe200078e0051 */
[----:B------:R-:W-:Y:S01]  /*64d0*/  MOV R86, R82 ;  /* 0x0000005200567202 */ /* 0x000fe20000000f00 */
[----:B------:R-:W-:Y:S01]  /*64e0*/  IMAD.MOV.U32 R87, RZ, RZ, R83 ;  /* 0x000000ffff577224 */ /* 0x000fe200078e0053 */
[C---:B------:R-:W-:Y:S01]  /*64f0*/  HMMA.16816.F32 R68, R128.reuse, R72, R104 ;  /* 0x000000488044723c */ /* 0x040fe20000001868 */
[----:B------:R-:W1:Y:S04]  /*6500*/  LDSM.16.MT88.4 R80, [R224+0x5900] ;  /* 0x00590000e050783b */ /* 0x000e680000004200 */
[----:B------:R-:W-:Y:S03]  /*6510*/  LDSM.16.MT88.4 R104, [R227+0x5900] ;  /* 0x00590000e368783b */ /* 0x000fe60000004200 */
[C---:B------:R-:W-:Y:S07]  /*6520*/  HMMA.16816.F32 R72, R128.reuse, R74, R172 ;  /* 0x0000004a8048723c */ /* 0x040fee00000018ac */
[----:B------:R-:W-:Y:S01]  /*6530*/  MOV R172, R112 ;  /* 0x0000007000ac7202 */ /* 0x000fe20000000f00 */
[----:B------:R-:W-:Y:S01]  /*6540*/  IMAD.MOV.U32 R173, RZ, RZ, R113 ;  /* 0x000000ffffad7224 */ /* 0x000fe200078e0071 */
[----:B------:R-:W-:Y:S01]  /*6550*/  MOV R174, R114 ;  /* 0x0000007200ae7202 */ /* 0x000fe20000000f00 */
[----:B------:R-:W-:Y:S01]  /*6560*/  IMAD.MOV.U32 R175, RZ, RZ, R115 ;  /* 0x000000ffffaf7224 */ /* 0x000fe200078e0073 */
[C---:B------:R-:W-:Y:S01]  /*6570*/  HMMA.16816.F32 R52, R128.reuse, R56, R88 ;  /* 0x000000388034723c */ /* 0x040fe20000001858 */
[----:B------:R-:W2:Y:S04]  /*6580*/  LDSM.16.MT88.4 R88, [R225+0x5900] ;  /* 0x00590000e158783b */ /* 0x000ea80000004200 */
[----:B------:R-:W-:Y:S03]  /*6590*/  LDSM.16.MT88.4 R112, [R224+0x8900] ;  /* 0x00890000e070783b */ /* 0x000fe60000004200 */
[C---:B------:R-:W-:Y:S01]  /*65a0*/  HMMA.16816.F32 R60, R128.reuse, R64, R96 ;  /* 0x00000040803c723c */ /* 0x040fe20000001860 */
[----:B------:R-:W3:Y:S07]  /*65b0*/  LDSM.16.MT88.4 R96, [R228+0x5900] ;  /* 0x00590000e460783b */ /* 0x000eee0000004200 */
[C---:B------:R-:W-:Y:S08]  /*65c0*/  HMMA.16816.F32 R56, R128.reuse, R58, R92 ;  /* 0x0000003a8038723c */ /* 0x040ff0000000185c */
[C---:B-1----:R-:W-:Y:S07]  /*65d0*/  HMMA.16816.F32 R76, R128.reuse, R80, R148 ;  /* 0x00000050804c723c */ /* 0x042fee0000001894 */
[----:B------:R-:W-:Y:S01]  /*65e0*/  MOV R149, R85 ;  /* 0x0000005500957202 */ /* 0x000fe20000000f00 */
[----:B------:R-:W-:Y:S01]  /*65f0*/  IMAD.MOV.U32 R150, RZ, RZ, R86 ;  /* 0x000000ffff967224 */ /* 0x000fe200078e0056 */
[----:B------:R-:W-:Y:S01]  /*6600*/  MOV R151, R87 ;  /* 0x0000005700977202 */ /* 0x000fe20000000f00 */
[----:B------:R-:W-:Y:S02]  /*6610*/  HMMA.16816.F32 R64, R128, R66, R100 ;  /* 0x000000428040723c */ /* 0x000fe40000001864 */
[----:B------:R-:W-:-:S02]  /*6620*/  FADD.FTZ R2, R149, R12 ;  /* 0x0000000c95027221 */ /* 0x000fc40000010000 */
[----:B------:R-:W-:Y:S02]  /*6630*/  FADD.FTZ R0, R150, R0 ;  /* 0x0000000096007221 */ /* 0x000fe40000010000 */
[----:B------:R-:W-:Y:S02]  /*6640*/  FADD.FTZ R2, R151, R2 ;  /* 0x0000000297027221 */ /* 0x000fe40000010000 */
[----:B------:R-:W-:Y:S01]  /*6650*/  FADD.FTZ R0, R172, R0 ;  /* 0x00000000ac007221 */ /* 0x000fe20000010000 */
[----:B--2---:R-:W-:Y:S01]  /*6660*/  HMMA.16816.F32 R84, R128, R88, R124 ;  /* 0x000000588054723c */ /* 0x004fe2000000187c */
[----:B------:R-:W-:Y:S01]  /*6670*/  FADD.FTZ R2, R13, R2 ;  /* 0x000000020d027221 */ /* 0x000fe20000010000 */
[----:B------:R-:W-:Y:S01]  /*6680*/  LDSM.16.MT88.4 R124, [R228+0x8900] ;  /* 0x00890000e47c783b */ /* 0x000fe20000004200 */
[----:B------:R-:W-:Y:S02]  /*6690*/  FADD.FTZ R0, R15, R0 ;  /* 0x000000000f007221 */ /* 0x000fe40000010000 */
[----:B------:R-:W-:-:S02]  /*66a0*/  FADD.FTZ R2, R14, R2 ;  /* 0x000000020e027221 */ /* 0x000fc40000010000 */
[----:B------:R-:W-:Y:S01]  /*66b0*/  FADD.FTZ R0, R173, R0 ;  /* 0x00000000ad007221 */ /* 0x000fe20000010000 */
[----:B------:R-:W1:Y:S01]  /*66c0*/  LDSM.16.MT88.4 R12, [R227+0x8900] ;  /* 0x00890000e30c783b */ /* 0x000e620000004200 */
[----:B------:R-:W-:Y:S01]  /*66d0*/  FADD.FTZ R2, R174, R2 ;  /* 0x00000002ae027221 */ /* 0x000fe20000010000 */
[C---:B------:R-:W-:Y:S01]  /*66e0*/  HMMA.16816.F32 R88, R128.reuse, R90, R120 ;  /* 0x0000005a8058723c */ /* 0x040fe20000001878 */
[----:B------:R-:W-:Y:S01]  /*66f0*/  FADD.FTZ R0, R175, R0 ;  /* 0x00000000af007221 */ /* 0x000fe20000010000 */
[----:B------:R-:W2:Y:S01]  /*6700*/  LDSM.16.MT88.4 R120, [R225+0x8900] ;  /* 0x00890000e178783b */ /* 0x000ea20000004200 */
        /* <DEDUP_REMOVED lines=22> */
[C---:B-1----:R-:W-:Y:S07]  /*6870*/  HMMA.16816.F32 R148, R128.reuse, R12, R36 ;  /* 0x0000000c8094723c */ /* 0x042fee0000001824 */
[----:B------:R-:W-:Y:S01]  /*6880*/  FADD.FTZ R12, R163, R2 ;  /* 0x00000002a30c7221 */ /* 0x000fe20000010000 */
[----:B------:R-:W-:Y:S01]  /*6890*/  HMMA.16816.F32 R108, R128, R112, R40 ;  /* 0x00000070806c723c */ /* 0x000fe20000001828 */
[----:B------:R-:W-:Y:S02]  /*68a0*/  FADD.FTZ R2, R161, R0 ;  /* 0x00000000a1027221 */ /* 0x000fe40000010000 */
[----:B------:R-:W-:-:S02]  /*68b0*/  FADD.FTZ R0, R165, R12 ;  /* 0x0000000ca5007221 */ /* 0x000fc40000010000 */
[----:B------:R-:W-:Y:S02]  /*68c0*/  FADD.FTZ R2, R164, R2 ;  /* 0x00000002a4027221 */ /* 0x000fe40000010000 */
[----:B------:R-:W-:Y:S01]  /*68d0*/  FADD.FTZ R11, R11, R0 ;  /* 0x000000000b0b7221 */ /* 0x000fe20000010000 */
[C---:B--2---:R-:W-:Y:S01]  /*68e0*/  HMMA.16816.F32 R116, R128.reuse, R120, R168 ;  /* 0x000000788074723c */ /* 0x044fe200000018a8 */
        /* <DEDUP_REMOVED lines=8> */
[C---:B------:R-:W-:Y:S02]  /*6970*/  HMMA.16816.F32 R104, R128.reuse, R106, R48 ;  /* 0x0000006a8068723c */ /* 0x040fe40000001830 */
[----:B------:R1:W-:Y:S04]  /*6980*/  STL [R1+0x4], R0 ;  /* 0x0000040001007387 */ /* 0x0003e80000100800 */
[----:B------:R1:W-:Y:S02]  /*6990*/  STL [R1], R2 ;  /* 0x0000000201007387 */ /* 0x0003e40000100800 */
[C---:B------:R-:W-:Y:S08]  /*69a0*/  HMMA.16816.F32 R112, R128.reuse, R114, R28 ;  /* 0x000000728070723c */ /* 0x040ff0000000181c */
[C---:B------:R-:W-:Y:S08]  /*69b0*/  HMMA.16816.F32 R120, R128.reuse, R122, R20 ;  /* 0x0000007a8078723c */ /* 0x040ff00000001814 */
[C---:B------:R-:W-:Y:S08]  /*69c0*/  HMMA.16816.F32 R124, R128.reuse, R126, R44 ;  /* 0x0000007e807c723c */ /* 0x040ff0000000182c */
[----:B------:R-:W-:Y:S01]  /*69d0*/  HMMA.16816.F32 R128, R128, R14, R24 ;  /* 0x0000000e8080723c */ /* 0x000fe20000001818 */
[----:B------:R-:W-:Y:S07]  /*69e0*/  @!P0 BRA `(.L_x_1307) ;  /* 0x000036e000008947 */ /* 0x000fee0003800000 */
[----:B-1----:R-:W2:Y:S01]  /*69f0*/  LDL.LU R252, [R1+0x28] ;  /* 0x0000280001fc7983 */ /* 0x002ea20000300800 */
[----:B------:R-:W-:-:S02]  /*6a00*/  IMAD.MOV.U32 R134, RZ, RZ, R3 ;  /* 0x000000ffff867224 */ /* 0x000fc400078e0003 */
[----:B------:R-:W-:Y:S01]  /*6a10*/  IMAD.MOV.U32 R133, RZ, RZ, R132 ;  /* 0x000000ffff857224 */ /* 0x000fe200078e0084 */
[----:B------:R-:W3:Y:S04]  /*6a20*/  LDL.LU.64 R180, [R1+0x30] ;  /* 0x0000300001b47983 */ /* 0x000ee80000300a00 */
[----:B------:R-:W4:Y:S01]  /*6a30*/  LDL.LU.64 R182, [R1+0x38] ;  /* 0x0000380001b67983 */ /* 0x000f220000300a00 */
[----:B--2---:R-:W-:Y:S02]  /*6a40*/  IADD3 R249, R252, -0x2, RZ ;  /* 0xfffffffefcf97810 */ /* 0x004fe40007ffe0ff */
[----:B---3--:R-:W-:Y:S02]  /*6a50*/  MOV R3, R181 ;  /* 0x000000b500037202 */ /* 0x008fe40000000f00 */
[----:B----4-:R-:W-:-:S05]  /*6a60*/  MOV R2, R182 ;  /* 0x000000b600027202 */ /* 0x010fca0000000f00 */
[----:B------:R1:W-:Y:S02]  /*6a70*/  STL.64 [R1+0x10], R2 ;  /* 0x0000100201007387 */ /* 0x0003e40000100a00 */
.L_x_1308:
[----:B------:R-:W2:Y:S01]  /*6a80*/  LDL.64 R20, [R1+0x10] ;  /* 0x0000100001147983 */ /* 0x000ea20000100a00 */
[----:B------:R-:W-:Y:S04]  /*6a90*/  DEPBAR.LE SB0, 0x0 ;  /* 0x000080000000791a */ /* 0x000fe80000000000 */
[----:B-1----:R-:W-:Y:S01]  /*6aa0*/  SHF.R.S32.HI R0, RZ, 0x1f, R249 ;  /* 0x0000001fff007819 */ /* 0x002fe200000114f9 */
[----:B------:R-:W-:Y:S01]  /*6ab0*/  BAR.SYNC.DEFER_BLOCKING 0x0 ;  /* 0x0000000000007b1d */ /* 0x000fe20000010000 */
[C---:B-1----:R-:W-:Y:S01]  /*6ac0*/  IMAD.WIDE.U32 R2, R249.reuse, c[0x0][0x208], RZ ;  /* 0x00008200f9027a25 */ /* 0x042fe200078e00ff */
[----:B------:R-:W-:Y:S02]  /*6ad0*/  MOV R44, c[0x0][0x208] ;  /* 0x00008200002c7a02 */ /* 0x000fe40000000f00 */
[----:B------:R-:W-:Y:S01]  /*6ae0*/  MOV R132, 0x6 ;  /* 0x0000000600847802 */ /* 0x000fe20000000f00 */
[----:B------:R-:W-:Y:S01]  /*6af0*/  IMAD R0, R0, c[0x0][0x208], RZ ;  /* 0x0000820000007a24 */ /* 0x000fe200078e02ff */
[----:B------:R-:W-:Y:S02]  /*6b00*/  SHF.L.U32 R44, R44, 0x6, RZ ;  /* 0x000000062c2c7819 */ /* 0x000fe400000006ff */
[----:B------:R-:W-:Y:S01]  /*6b10*/  MOV R37, c[0x0][0x208] ;  /* 0x0000820000257a02 */ /* 0x000fe20000000f00 */
[----:B------:R-:W-:Y:S01]  /*6b20*/  IMAD R0, R249, c[0x0][0x20c], R0 ;  /* 0x00008300f9007a24 */ /* 0x000fe200078e0200 */
[----:B------:R-:W-:Y:S02]  /*6b30*/  MOV R252, c[0x0][0x1e4] ;  /* 0x0000790000fc7a02 */ /* 0x000fe40000000f00 */
[----:B------:R-:W-:Y:S02]  /*6b40*/  SHF.L.U64.HI R37, R37, R132, c[0x0][0x20c] ;  /* 0x0000830025257619 */ /* 0x000fe40000010284 */
        /* <DEDUP_REMOVED lines=856> */
.L_x_1307:
[----:B-1----:R-:W2:Y:S04]  /*a0d0*/  LDL.LU R2, [R1] ;  /* 0x0000000001027983 */ /* 0x002ea80000300800 */
        /* <DEDUP_REMOVED lines=124> */
.L_x_1305:
        /* <DEDUP_REMOVED lines=152> */
.L_x_1310:
        /* <DEDUP_REMOVED lines=139> */
.L_x_1312:
[----:B---3--:R-:W-:Y:S05]  /*bad0*/  BSYNC B0 ;  /* 0x0000000000007941 */ /* 0x008fea0003800000 */
.L_x_1311:
        /* <DEDUP_REMOVED lines=23> */
.L_x_1314:
[----:B------:R-:W-:Y:S05]  /*bc50*/  BSYNC B0 ;  /* 0x0000000000007941 */ /* 0x000fea0003800000 */
.L_x_1313:
        /* <DEDUP_REMOVED lines=23> */
.L_x_1316:
[----:B------:R-:W-:Y:S05]  /*bdd0*/  BSYNC B0 ;  /* 0x0000000000007941 */ /* 0x000fea0003800000 */
.L_x_1315:
        /* <DEDUP_REMOVED lines=24> */
.L_x_1309:
        /* <DEDUP_REMOVED lines=19> */
.L_x_1317:
        /* <DEDUP_REMOVED lines=42> */
.L_x_1319:
[----:B------:R-:W-:Y:S05]  /*c330*/  BSYNC B0 ;  /* 0x0000000000007941 */ /* 0x000fea0003800000 */
.L_x_1318:
        /* <DEDUP_REMOVED lines=66> */
.L_x_1321:
[----:B------:R-:W-:Y:S05]  /*c760*/  BSYNC B0 ;  /* 0x0000000000007941 */ /* 0x000fea0003800000 */
.L_x_1320:
        /* <DEDUP_REMOVED lines=21> */
.L_x_1323:
[----:B------:R-:W-:Y:S05]  /*c8c0*/  BSYNC B0 ;  /* 0x0000000000007941 */ /* 0x000fea0003800000 */
.L_x_1322:
        /* <DEDUP_REMOVED lines=21> */
.L_x_1325:
[----:B------:R-:W-:Y:S05]  /*ca20*/  BSYNC B0 ;  /* 0x0000000000007941 */ /* 0x000fea0003800000 */
.L_x_1324:
        /* <DEDUP_REMOVED lines=22> */
.L_x_1326:
        /* <DEDUP_REMOVED lines=15> */
.L_x_2589:


//--------------------- .text._ZN7cutlass13device_kernelIN5flash19enable_sm80_to_sm89INS1_16FlashAttnFwdSm80INS1_25CollectiveMainloopFwdSm80ILi8ELi1ELb0EN4cute5tupleIJNS5_1CILi128EEENS7_ILi64EEENS7_ILi192EEEEEELi192ENS_6half_tEfNS_4arch4Sm80ELb0ELb0ELb0ELb1ELb0ELb1ELb1ELb0EEENS1_21CollectiveEpilogueFwdINS6_IJS8_SA_S9_EEENS6_IJNS7_ILi1EEESI_SI_EEESC_SE_Li256ELb1ELb1ELb0ELb0EEENS1_19SingleTileSchedulerILb1ELb0ELb1ELi128EEEEEEEEEvNT_6ParamsE --------------------------
	.section	.text._ZN7cutlass13device_kernelIN5flash19enable_sm80_to_sm89INS1_16FlashAttnFwdSm80INS1_25CollectiveMainloopFwdSm80ILi8ELi1ELb0EN4cute5tupleIJNS5_1CILi128EEENS7_ILi64EEENS7_ILi192EEEEEELi192ENS_6half_tEfNS_4arch4Sm80ELb0ELb0ELb0ELb1ELb0ELb1ELb1ELb0EEENS1_21CollectiveEpilogueFwdINS6_IJS8_SA_S9_EEENS6_IJNS7_ILi1EEESI_SI_EEESC_SE_Li256ELb1ELb1ELb0ELb0EEENS1_19SingleTileSchedulerILb1ELb0ELb1ELi128EEEEEEEEEvNT_6ParamsE,"ax",@progbits
	.sectioninfo	@"SHI_REGISTERS=242"
	.align	128
.text._ZN7cutlass13device_kernelIN5flash19enable_sm80_to_sm89INS1_16FlashAttnFwdSm80INS1_25CollectiveMainloopFwdSm80ILi8ELi1ELb0EN4cute5tupleIJNS5_1CILi128EEENS7_ILi64EEENS7_ILi192EEEEEELi192ENS_6half_tEfNS_4arch4Sm80ELb0ELb0ELb0ELb1ELb0ELb1ELb1ELb0EEENS1_21CollectiveEpilogueFwdINS6_IJS8_SA_S9_EEENS6_IJNS7_ILi1EEESI_SI_EEESC_SE_Li256ELb1ELb1ELb0ELb0EEENS1_19SingleTileSchedulerILb1ELb0ELb1ELi128EEEEEEEEEvNT_6ParamsE:
        .type           _ZN7cutlass13device_kernelIN5flash19enable_sm80_to_sm89INS1_16FlashAttnFwdSm80INS1_25CollectiveMainloopFwdSm80ILi8ELi1ELb0EN4cute5tupleIJNS5_1CILi128EEENS7_ILi64EEENS7_ILi192EEEEEELi192ENS_6half_tEfNS_4arch4Sm80ELb0ELb0ELb0ELb1ELb0ELb1ELb1ELb0EEENS1_21CollectiveEpilogueFwdINS6_IJS8_SA_S9_EEENS6_IJNS7_ILi1EEESI_SI_EEESC_SE_Li256ELb1ELb1ELb0ELb0EEENS1_19SingleTileSchedulerILb1ELb0ELb1ELi128EEEEEEEEEvNT_6ParamsE,@function
        .size           _ZN7cutlass13device_kernelIN5flash19enable_sm80_to_sm89INS1_16FlashAttnFwdSm80INS1_25CollectiveMainloopFwdSm80ILi8ELi1ELb0EN4cute5tupleIJNS5_1CILi128EEENS7_ILi64EEENS7_ILi192EEEEEELi192ENS_6half_tEfNS_4arch4Sm80ELb0ELb0ELb0ELb1ELb0ELb1ELb1ELb0EEENS1_21CollectiveEpilogueFwdINS6_IJS8_SA_S9_EEENS6_IJNS7_ILi1EEESI_SI_EEESC_SE_Li256ELb1ELb1ELb0ELb0EEENS1_19SingleTileSchedulerILb1ELb0ELb1ELi128EEEEEEEEEvNT_6ParamsE,(.L_x_2590 - _ZN7cutlass13device_kernelIN5flash19enable_sm80_to_sm89INS1_16FlashAttnFwdSm80INS1_25CollectiveMainloopFwdSm80ILi8ELi1ELb0EN4cute5tupleIJNS5_1CILi128EEENS7_ILi64EEENS7_ILi192EEEEEELi192ENS_6half_tEfNS_4arch4Sm80ELb0ELb0ELb0ELb1ELb0ELb1ELb1ELb0EEENS1_21CollectiveEpilogueFwdINS6_IJS8_SA_S9_EEENS6_IJNS7_ILi1EEESI_SI_EEESC_SE_Li256ELb1ELb1ELb0ELb0EEENS1_19SingleTileSchedulerILb1ELb0ELb1ELi128EEEEEEEEEvNT_6ParamsE)
        .other          _ZN7cutlass13device_kernelIN5flash19enable_sm80_to_sm89INS1_16FlashAttnFwdSm80INS1_25CollectiveMainloopFwdSm80ILi8ELi1ELb0EN4cute5tupleIJNS5_1CILi128EEENS7_ILi64EEENS7_ILi192EEEEEELi192ENS_6half_tEfNS_4arch4Sm80ELb0ELb0ELb0ELb1ELb0ELb1ELb1ELb0EEENS1_21CollectiveEpilogueFwdINS6_IJS8_SA_S9_EEENS6_IJNS7_ILi1EEESI_SI_EEESC_SE_Li256ELb1ELb1ELb0ELb0EEENS1_19SingleTileSchedulerILb1ELb0ELb1ELi128EEEEEEEEEvNT_6ParamsE,@"STO_CUDA_ENTRY STV_DEFAULT"
_ZN7cutlass13device_kernelIN5flash19enable_sm80_to_sm89INS1_16FlashAttnFwdSm80INS1_25CollectiveMainloopFwdSm80ILi8ELi1ELb0EN4cute5tupleIJNS5_1CILi128EEENS7_ILi64EEENS7_ILi192EEEEEELi192ENS_6half_tEfNS_4arch4Sm80ELb0ELb0ELb0ELb1ELb0ELb1ELb1ELb0EEENS1_21CollectiveEpilogueFwdINS6_IJS8_SA_S9_EEENS6_IJNS7_ILi1EEESI_SI_EEESC_SE_Li256ELb1ELb1ELb0ELb0EEENS1_19SingleTileSchedulerILb1ELb0ELb1ELi128EEEEEEEEEvNT_6ParamsE:
        /* <DEDUP_REMOVED lines=16> */
.L_x_1328:
        /* <DEDUP_REMOVED lines=8> */
.L_x_1330:
[----:B------:R-:W-:-:S05]  /*0180*/  MOV R3, c[0x0][0x54c] ;  /* 0x0001530000037a02 */ /* 0x000fca0000000f00 */
.L_x_1329:
[----:B-----5:R-:W-:Y:S01]  /*0190*/  IMAD R3, R3, c[0x0][0x548], RZ ;  /* 0x0001520003037a24 */ /* 0x020fe200078e02ff */
[----:B------:R-:W-:-:S04]  /*01a0*/  SHF.L.U32 R0, R80, 0x7, RZ ;  /* 0x0000000750007819 */ /* 0x000fc800000006ff */
[----:B------:R-:W-:-:S04]  /*01b0*/  ISETP.GE.AND P0, PT, R0, R3, PT ;  /* 0x000000030000720c */ /* 0x000fc80003f06270 */
[----:B------:R-:W-:Y:S01]  /*01c0*/  SEL R200, R200, 0xffffffff, !P0 ;  /* 0xffffffffc8c87807 */ /* 0x000fe20004000000 */
[----:B------:R-:W-:Y:S05]  /*01d0*/  BRA `(.L_x_1331) ;  /* 0x0000012000007947 */ /* 0x000fea0003800000 */
.L_x_1327:
[----:B---3--:R-:W-:-:S04]  /*01e0*/  ISETP.NE.U32.AND P0, PT, RZ, c[0x0][0x568], PT ;  /* 0x00015a00ff007a0c */ /* 0x008fc80003f05070 */
[----:B------:R-:W-:-:S13]  /*01f0*/  ISETP.NE.AND.EX P0, PT, RZ, c[0x0][0x56c], PT, P0 ;  /* 0x00015b00ff007a0c */ /* 0x000fda0003f05300 */
[----:B------:R-:W-:Y:S05]  /*0200*/  @!P0 BRA `(.L_x_1332) ;  /* 0x0000002000008947 */ /* 0x000fea0003800000 */
[----:B------:R1:W5:Y:S01]  /*0210*/  LDG.E R3, [R2.64] ;  /* 0x0000000602037981 */ /* 0x000362000c1e1900 */
[----:B------:R-:W-:Y:S05]  /*0220*/  BRA `(.L_x_1333) ;  /* 0x0000009000007947 */ /* 0x000fea0003800000 */
.L_x_1332:
        /* <DEDUP_REMOVED lines=8> */
.L_x_1334:
[----:B------:R-:W-:-:S05]  /*02b0*/  MOV R3, c[0x0][0x54c] ;  /* 0x0001530000037a02 */ /* 0x000fca0000000f00 */
.L_x_1333:
[----:B-----5:R-:W-:Y:S01]  /*02c0*/  IMAD R3, R3, c[0x0][0x548], RZ ;  /* 0x0001520003037a24 */ /* 0x020fe200078e02ff */
[----:B------:R-:W-:-:S04]  /*02d0*/  SHF.L.U32 R0, R80, 0x7, RZ ;  /* 0x0000000750007819 */ /* 0x000fc800000006ff */
[----:B------:R-:W-:-:S04]  /*02e0*/  ISETP.GE.AND P0, PT, R0, R3, PT ;  /* 0x000000030000720c */ /* 0x000fc80003f06270 */
[----:B------:R-:W-:-:S04]  /*02f0*/  SEL R200, R200, 0xffffffff, !P0 ;  /* 0xffffffffc8c87807 */ /* 0x000fc80004000000 */
.L_x_1331:
        /* <DEDUP_REMOVED lines=35> */
.L_x_1335:
[----:B-1----:R-:W-:-:S04]  /*0530*/  ISETP.NE.U32.AND P0, PT, RZ, c[0x0][0x368], PT ;  /* 0x0000da00ff007a0c */ /* 0x002fc80003f05070 */
[----:B------:R-:W-:-:S13]  /*0540*/  ISETP.NE.AND.EX P0, PT, RZ, c[0x0][0x36c], PT, P0 ;  /* 0x0000db00ff007a0c */ /* 0x000fda0003f05300 */
[----:B------:R-:W-:Y:S05]  /*0550*/  @!P0 BRA `(.L_x_1336) ;  /* 0x0000003000008947 */ /* 0x000fea0003800000 */
[----:B------:R-:W-:-:S05]  /*0560*/  IMAD.WIDE R2, R200, R5, c[0x0][0x368] ;  /* 0x0000da00c8027625 */ /* 0x000fca00078e0205 */
[----:B------:R1:W5:Y:S01]  /*0570*/  LDG.E R0, [R2.64] ;  /* 0x0000000602007981 */ /* 0x000362000c1e1900 */
[----:B------:R-:W-:Y:S05]  /*0580*/  BRA `(.L_x_1337) ;  /* 0x0000004000007947 */ /* 0x000fea0003800000 */
.L_x_1336:
[----:B------:R-:W-:Y:S05]  /*0590*/  @!P6 BRA `(.L_x_1337) ;  /* 0x000000300000e947 */ /* 0x000fea0003800000 */
[----:B------:R-:W2:Y:S04]  /*05a0*/  LDG.E R0, [R8.64] ;  /* 0x0000000608007981 */ /* 0x000ea8000c1e1900 */
[----:B------:R-:W2:Y:S02]  /*05b0*/  LDG.E R3, [R8.64+0x4] ;  /* 0x0000040608037981 */ /* 0x000ea4000c1e1900 */
[----:B--2---:R-:W-:Y:S02]  /*05c0*/  IADD3 R0, -R0, R3, RZ ;  /* 0x0000000300007210 */ /* 0x004fe40007ffe1ff */
.L_x_1337:
        /* <DEDUP_REMOVED lines=319> */
.L_x_1363:
        /* <DEDUP_REMOVED lines=84> */
.L_x_1343:
[----:B------:R-:W-:Y:S05]  /*1f00*/  BSYNC B0 ;  /* 0x0000000000007941 */ /* 0x000fea0003800000 */
.L_x_1342:
        /* <DEDUP_REMOVED lines=89> */
.L_x_1346:
[----:B------:R-:W-:Y:S05]  /*24a0*/  BSYNC B0 ;  /* 0x0000000000007941 */ /* 0x000fea0003800000 */
.L_x_1345:
        /* <DEDUP_REMOVED lines=56> */
.L_x_1348:
[----:B------:R-:W-:Y:S05]  /*2830*/  BSYNC B0 ;  /* 0x0000000000007941 */ /* 0x000fea0003800000 */
.L_x_1347:
        /* <DEDUP_REMOVED lines=56> */
.L_x_1350:
[----:B------:R-:W-:Y:S05]  /*2bc0*/  BSYNC B0 ;  /* 0x0000000000007941 */ /* 0x000fea0003800000 */
.L_x_1349:
        /* <DEDUP_REMOVED lines=56> */
.L_x_1352:
[----:B------:R-:W-:Y:S05]  /*2f50*/  BSYNC B0 ;  /* 0x0000000000007941 */ /* 0x000fea0003800000 */
.L_x_1351:
        /* <DEDUP_REMOVED lines=56> */
.L_x_1354:
[----:B------:R-:W-:Y:S05]  /*32e0*/  BSYNC B0 ;  /* 0x0000000000007941 */ /* 0x000fea0003800000 */
.L_x_1353:
        /* <DEDUP_REMOVED lines=56> */
.L_x_1341:
        /* <DEDUP_REMOVED lines=47> */
.L_x_1356:
[----:B------:R-:W-:Y:S05]  /*3960*/  BSYNC B0 ;  /* 0x0000000000007941 */ /* 0x000fea0003800000 */
.L_x_1355:
        /* <DEDUP_REMOVED lines=149> */
.L_x_1358:
[----:B------:R-:W-:Y:S05]  /*42c0*/  BSYNC B0 ;  /* 0x0000000000007941 */ /* 0x000fea0003800000 */
.L_x_1357:
        /* <DEDUP_REMOVED lines=115> */
.L_x_1360:
[----:B------:R-:W-:Y:S05]  /*4a00*/  BSYNC B0 ;  /* 0x0000000000007941 */ /* 0x000fea0003800000 */
.L_x_1359:
        /* <DEDUP_REMOVED lines=115> */
.L_x_1340:
        /* <DEDUP_REMOVED lines=23> */
.L_x_1344:
[----:B------:R-:W-:Y:S05]  /*52b0*/  BSYNC B1 ;  /* 0x0000000000017941 */ /* 0x000fea0003800000 */
.L_x_1339:
        /* <DEDUP_REMOVED lines=74> */
.L_x_1362:
[----:B-1----:R-:W-:Y:S05]  /*5760*/  BSYNC B0 ;  /* 0x0000000000007941 */ /* 0x002fea0003800000 */
.L_x_1361:
        /* <DEDUP_REMOVED lines=25> */
.L_x_1338:
        /* <DEDUP_REMOVED lines=84> */
[----:B-1----:R-:W-:Y:S02]  /*5e40*/  LOP3.LUT R7, R9, 0x38, R22, 0xf8, !PT ;  /* 0x0000003809077812 */ /* 0x002fe400078ef816 */
[----:B------:R-:W-:Y:S01]  /*5e50*/  IADD3 R20, R5, -R20, RZ ;  /* 0x8000001405147210 */ /* 0x000fe20007ffe0ff */
[----:B------:R-:W-:Y:S01]  /*5e60*/  IMAD R5, R199, c[0x0][0x1bc], R2 ;  /* 0x00006f00c7057a24 */ /* 0x000fe200078e0202 */
[----:B------:R-:W-:Y:S01]  /*5e70*/  LOP3.LUT R16, R7, R16, RZ, 0x3c, !PT ;  /* 0x0000001007107212 */ /* 0x000fe200078e3cff */
[----:B------:R-:W-:Y:S01]  /*5e80*/  IMAD R7, R3, 0x20, R17 ;  /* 0x0000002003077824 */ /* 0x000fe200078e0211 */
[----:B------:R-:W-:Y:S01]  /*5e90*/  ISETP.NE.AND.EX P0, PT, RZ, c[0x0][0x34c], PT, P0 ;  /* 0x0000d300ff007a0c */ /* 0x000fe20003f05300 */
[----:B------:R-:W-:Y:S01]  /*5ea0*/  IMAD.IADD R13, R13, 0x1, R5 ;  /* 0x000000010d0d7824 */ /* 0x000fe200078e0205 */
[----:B------:R-:W-:Y:S01]  /*5eb0*/  SHF.R.S32.HI R5, RZ, 0x1f, R200 ;  /* 0x0000001fff057819 */ /* 0x000fe200000114c8 */
[----:B------:R-:W-:Y:S01]  /*5ec0*/  IMAD R4, R80, 0x80, R7 ;  /* 0x0000008050047824 */ /* 0x000fe200078e0207 */
[----:B------:R-:W-:-:S02]  /*5ed0*/  LOP3.LUT R10, R10, 0xfffffff0, RZ, 0xc0, !PT ;  /* 0xfffffff00a0a7812 */ /* 0x000fc400078ec0ff */
[----:B------:R-:W-:Y:S01]  /*5ee0*/  SEL R7, R5, RZ, !P0 ;  /* 0x000000ff05077207 */ /* 0x000fe20004000000 */
[----:B------:R-:W-:Y:S01]  /*5ef0*/  @P2 IMAD.HI.U32 R9, R4, c[0x0][0x2c8], RZ ;  /* 0x0000b20004092a27 */ /* 0x000fe200078e00ff */
[----:B------:R-:W-:Y:S02]  /*5f00*/  SEL R24, R200, RZ, !P0 ;  /* 0x000000ffc8187207 */ /* 0x000fe40004000000 */
[----:B------:R-:W-:Y:S01]  /*5f10*/  SHF.R.S32.HI R6, RZ, 0x1f, R140 ;  /* 0x0000001fff067819 */ /* 0x000fe2000001148c */
[----:B------:R-:W-:Y:S01]  /*5f20*/  IMAD.IADD R19, R79, 0x1, -R10 ;  /* 0x000000014f137824 */ /* 0x000fe200078e0a0a */
[----:B------:R-:W-:Y:S01]  /*5f30*/  IADD3 R15, P0, R17, R140, RZ ;  /* 0x0000008c110f7210 */ /* 0x000fe20007f1e0ff */
[----:B------:R-:W-:Y:S01]  /*5f40*/  IMAD R7, R7, c[0x0][0x1c0], RZ ;  /* 0x0000700007077a24 */ /* 0x000fe200078e02ff */
[----:B------:R-:W-:Y:S02]  /*5f50*/  IADD3 R2, R22, 0x80, RZ ;  /* 0x0000008016027810 */ /* 0x000fe40007ffe0ff */
[----:B------:R-:W-:Y:S01]  /*5f60*/  LEA.HI.X.SX32 R6, R17, R6, 0x1, P0 ;  /* 0x0000000611067211 */ /* 0x000fe200000f0eff */
[----:B------:R-:W-:Y:S01]  /*5f70*/  IMAD R10, R24, c[0x0][0x1c4], R7 ;  /* 0x00007100180a7a24 */ /* 0x000fe200078e0207 */
[----:B------:R-:W-:Y:S01]  /*5f80*/  ISETP.GE.AND P3, PT, R2, c[0x0][0x1d4], PT ;  /* 0x0000750002007a0c */ /* 0x000fe20003f66270 */
[----:B------:R-:W-:Y:S01]  /*5f90*/  IMAD.MOV.U32 R2, RZ, RZ, R4 ;  /* 0x000000ffff027224 */ /* 0x000fe200078e0004 */
[----:B------:R-:W-:Y:S01]  /*5fa0*/  SHF.R.S32.HI R14, RZ, 0x1f, R19 ;  /* 0x0000001fff0e7819 */ /* 0x000fe20000011413 */
[----:B------:R-:W-:Y:S01]  /*5fb0*/  IMAD.WIDE.U32 R24, R24, c[0x0][0x1c0], R12 ;  /* 0x0000700018187a25 */ /* 0x000fe200078e000c */
[----:B------:R-:W-:-:S02]  /*5fc0*/  @P2 SHF.R.U32.HI R2, RZ, c[0x0][0x2cc], R9 ;  /* 0x0000b300ff022a19 */ /* 0x000fc40000011609 */
[----:B------:R-:W-:Y:S01]  /*5fd0*/  LEA.HI R13, R14, R19, RZ, 0x3 ;  /* 0x000000130e0d7211 */ /* 0x000fe200078f18ff */
[----:B------:R-:W-:Y:S01]  /*5fe0*/  IMAD R12, R6, c[0x0][0x1e0], RZ ;  /* 0x00007800060c7a24 */ /* 0x000fe200078e02ff */
[----:B------:R-:W-:Y:S01]  /*5ff0*/  LEA.HI R11, R8, R79, RZ, 0x6 ;  /* 0x0000004f080b7211 */ /* 0x000fe200078f30ff */
[----:B------:R-:W-:Y:S01]  /*6000*/  IMAD.MOV R7, RZ, RZ, -R2 ;  /* 0x000000ffff077224 */ /* 0x000fe200078e0a02 */
[----:B------:R-:W-:Y:S01]  /*6010*/  SHF.R.S32.HI R23, RZ, 0x1f, R22 ;  /* 0x0000001fff177819 */ /* 0x000fe20000011416 */
[----:B------:R-:W-:Y:S01]  /*6020*/  IMAD R9, R15, c[0x0][0x1e4], R12 ;  /* 0x000079000f097a24 */ /* 0x000fe200078e020c */
[----:B------:R-:W-:Y:S01]  /*6030*/  LOP3.LUT R12, R13, 0xfffffff8, RZ, 0xc0, !PT ;  /* 0xfffffff80d0c7812 */ /* 0x000fe200078ec0ff */
[----:B------:R-:W-:Y:S01]  /*6040*/  IMAD R6, R6, c[0x0][0x208], RZ ;  /* 0x0000820006067a24 */ /* 0x000fe200078e02ff */
[----:B------:R-:W-:Y:S01]  /*6050*/  SHF.L.U32 R11, R11, 0x3, RZ ;  /* 0x000000030b0b7819 */ /* 0x000fe200000006ff */
[----:B------:R-:W-:Y:S01]  /*6060*/  IMAD R7, R7, c[0x0][0x2c4], R4 ;  /* 0x0000b10007077a24 */ /* 0x000fe200078e0204 */
[----:B------:R-:W-:Y:S01]  /*6070*/  SHF.R.S32.HI R4, RZ, 0x1f, R2 ;  /* 0x0000001fff047819 */ /* 0x000fe20000011402 */
[----:B------:R-:W-:Y:S01]  /*6080*/  IMAD.IADD R12, R19, 0x1, -R12 ;  /* 0x00000001130c7824 */ /* 0x000fe200078e0a0c */
[----:B------:R-:W-:Y:S01]  /*6090*/  LOP3.LUT R16, R16, 0xfffffe00, R11, 0xf8, !PT ;  /* 0xfffffe0010107812 */ /* 0x000fe200078ef80b */
[C---:B------:R-:W-:Y:S01]  /*60a0*/  IMAD R6, R15.reuse, c[0x0][0x20c], R6 ;  /* 0x000083000f067a24 */ /* 0x040fe200078e0206 */
[----:B------:R-:W-:Y:S01]  /*60b0*/  P2R R203, PR, RZ, 0x8 ;  /* 0x00000008ffcb7803 */ /* 0x000fe20000000000 */
[----:B------:R-:W-:Y:S01]  /*60c0*/  IMAD.WIDE.U32 R26, R15, c[0x0][0x1e0], R22 ;  /* 0x000078000f1a7a25 */ /* 0x000fe200078e0016 */
[----:B------:R-:W-:-:S02]  /*60d0*/  LOP3.LUT P5, RZ, R12, 0x4, RZ, 0xc0, !PT ;  /* 0x000000040cff7812 */ /* 0x000fc400078ac0ff */
[----:B------:R-:W-:Y:S01]  /*60e0*/  LOP3.LUT P3, RZ, R12, 0x2, RZ, 0xc0, !PT ;  /* 0x000000020cff7812 */ /* 0x000fe2000786c0ff */
[----:B------:R-:W-:Y:S01]  /*60f0*/  IMAD.WIDE.U32 R14, R15, c[0x0][0x208], R22 ;  /* 0x000082000f0e7a25 */ /* 0x000fe200078e0016 */
[----:B------:R-:W-:Y:S02]  /*6100*/  IADD3 R27, R27, R9, RZ ;  /* 0x000000091b1b7210 */ /* 0x000fe40007ffe0ff */
[----:B------:R-:W-:Y:S01]  /*6110*/  ISETP.NE.U32.AND P2, PT, RZ, c[0x0][0x350], PT ;  /* 0x0000d400ff007a0c */ /* 0x000fe20003f45070 */
[----:B------:R-:W-:Y:S01]  /*6120*/  IMAD.IADD R25, R25, 0x1, R10 ;  /* 0x0000000119197824 */ /* 0x000fe200078e020a */
[----:B------:R-:W-:Y:S01]  /*6130*/  ISETP.GE.AND P6, PT, R22, c[0x0][0x1d4], PT ;  /* 0x0000750016007a0c */ /* 0x000fe20003fc6270 */
[----:B------:R-:W-:Y:S01]  /*6140*/  IMAD R11, R4, c[0x0][0x1b0], RZ ;  /* 0x00006c00040b7a24 */ /* 0x000fe200078e02ff */
[----:B------:R-:W-:Y:S01]  /*6150*/  ISETP.NE.AND.EX P2, PT, RZ, c[0x0][0x354], PT, P2 ;  /* 0x0000d500ff007a0c */ /* 0x000fe20003f45320 */
[----:B------:R-:W-:Y:S02]  /*6160*/  IMAD.SHL.U32 R12, R12, 0x40, RZ ;  /* 0x000000400c0c7824 */ /* 0x000fe400078e00ff */
[----:B------:R-:W-:Y:S01]  /*6170*/  IMAD.IADD R15, R15, 0x1, R6 ;  /* 0x000000010f0f7824 */ /* 0x000fe200078e0206 */
[----:B------:R-:W-:Y:S01]  /*6180*/  SHF.R.S32.HI R6, RZ, 0x1f, R7 ;  /* 0x0000001fff067819 */ /* 0x000fe20000011407 */
[----:B------:R-:W-:Y:S01]  /*6190*/  IMAD R11, R2, c[0x0][0x1b4], R11 ;  /* 0x00006d00020b7a24 */ /* 0x000fe200078e020b */
[----:B------:R-:W-:Y:S01]  /*61a0*/  LOP3.LUT R9, R12, 0x1c0, RZ, 0xc0, !PT ;  /* 0x000001c00c097812 */ /* 0x000fe200078ec0ff */
[----:B------:R-:W-:-:S04]  /*61b0*/  IMAD.WIDE.U32 R24, R2, c[0x0][0x1b0], R24 ;  /* 0x00006c0002187a25 */ /* 0x000fc800078e0018 */
[----:B------:R-:W-:Y:S02]  /*61c0*/  IMAD.SHL.U32 R10, R20, 0x8, RZ ;  /* 0x00000008140a7824 */ /* 0x000fe400078e00ff */
[----:B------:R-:W-:Y:S02]  /*61d0*/  IMAD R4, R82, c[0x0][0x1e8], RZ ;  /* 0x00007a0052047a24 */ /* 0x000fe400078e02ff */
[----:B------:R-:W-:Y:S01]  /*61e0*/  IMAD.IADD R25, R25, 0x1, R11 ;  /* 0x0000000119197824 */ /* 0x000fe200078e020b */
[----:B------:R-:W-:Y:S01]  /*61f0*/  LOP3.LUT R2, R9, 0x8, R10, 0xf8, !PT ;  /* 0x0000000809027812 */ /* 0x000fe200078ef80a */
[----:B------:R-:W-:Y:S01]  /*6200*/  IMAD R6, R6, c[0x0][0x1a8], RZ ;  /* 0x00006a0006067a24 */ /* 0x000fe200078e02ff */
[----:B------:R-:W-:Y:S01]  /*6210*/  SHF.R.U32.HI R9, RZ, 0x3, R9 ;  /* 0x00000003ff097819 */ /* 0x000fe20000011609 */
[----:B------:R-:W-:Y:S01]  /*6220*/  IMAD R4, R199, c[0x0][0x1ec], R4 ;  /* 0x00007b00c7047a24 */ /* 0x000fe200078e0204 */
[----:B------:R-:W-:Y:S01]  /*6230*/  SHF.L.U32 R11, R3, 0x3, RZ ;  /* 0x00000003030b7819 */ /* 0x000fe200000006ff */
[----:B------:R-:W-:Y:S01]  /*6240*/  IMAD.WIDE.U32 R208, R199, c[0x0][0x1e8], R26 ;  /* 0x00007a00c7d07a25 */ /* 0x000fe200078e001a */
[----:B------:R-:W-:-:S03]  /*6250*/  LOP3.LUT R2, R2, R9, RZ, 0x3c, !PT ;  /* 0x0000000902027212 */ /* 0x000fc600078e3cff */
[C---:B------:R-:W-:Y:S02]  /*6260*/  IMAD R6, R7.reuse, c[0x0][0x1ac], R6 ;  /* 0x00006b0007067a24 */ /* 0x040fe400078e0206 */
[----:B------:R-:W-:-:S04]  /*6270*/  IMAD.WIDE.U32 R24, R7, c[0x0][0x1a8], R24 ;  /* 0x00006a0007187a25 */ /* 0x000fc800078e0018 */
[----:B------:R-:W-:Y:S01]  /*6280*/  IMAD.IADD R209, R4, 0x1, R209 ;  /* 0x0000000104d17824 */ /* 0x000fe200078e02d1 */
[----:B------:R-:W-:Y:S01]  /*6290*/  LEA R9, P0, R24, c[0x0][0x160], 0x1 ;  /* 0x0000580018097a11 */ /* 0x000fe200078008ff */
[----:B------:R-:W-:Y:S02]  /*62a0*/  IMAD.IADD R4, R25, 0x1, R6 ;  /* 0x0000000119047824 */ /* 0x000fe400078e0206 */
[----:B------:R-:W-:Y:S02]  /*62b0*/  IMAD R10, R80, 0x80, R17 ;  /* 0x00000080500a7824 */ /* 0x000fe400078e0211 */
[----:B------:R-:W-:Y:S01]  /*62c0*/  IMAD R82, R82, c[0x0][0x210], RZ ;  /* 0x0000840052527a24 */ /* 0x000fe200078e02ff */
[----:B------:R-:W-:Y:S01]  /*62d0*/  LEA.HI.X R4, R24, c[0x0][0x164], R4, 0x1, P0 ;  /* 0x0000590018047a11 */ /* 0x000fe200000f0c04 */
[C---:B------:R-:W-:Y:S01]  /*62e0*/  IMAD.WIDE.U32 R18, R199.reuse, c[0x0][0x210], R14 ;  /* 0x00008400c7127a25 */ /* 0x040fe200078e000e */
[----:B------:R-:W-:Y:S01]  /*62f0*/  ISETP.GE.AND P0, PT, R10, R71, PT ;  /* 0x000000470a00720c */ /* 0x000fe20003f06270 */
[----:B------:R1:W3:Y:S01]  /*6300*/  SHFL.IDX PT, R24, R9, RZ, 0x181f ;  /* 0x00181fff09187589 */ /* 0x0002e200000e0000 */
[----:B------:R-:W-:Y:S01]  /*6310*/  IADD3 R14, R22, 0x40, RZ ;  /* 0x00000040160e7810 */ /* 0x000fe20007ffe0ff */
[----:B------:R-:W-:-:S02]  /*6320*/  IMAD R82, R199, c[0x0][0x214], R82 ;  /* 0x00008500c7527a24 */ /* 0x000fc400078e0252 */
[----:B------:R-:W-:Y:S01]  /*6330*/  IMAD.SHL.U32 R13, R13, 0x40, RZ ;  /* 0x000000400d0d7824 */ /* 0x000fe200078e00ff */
[----:B------:R1:W4:Y:S01]  /*6340*/  SHFL.IDX PT, R25, R4, RZ, 0x181f ;  /* 0x00181fff04197589 */ /* 0x00032200000e0000 */
[----:B------:R-:W-:-:S03]  /*6350*/  IMAD.IADD R19, R82, 0x1, R19 ;  /* 0x0000000152137824 */ /* 0x000fc600078e0213 */
        /* <DEDUP_REMOVED lines=43> */
.L_x_1366:
[----:B-1-34-:R-:W-:Y:S05]  /*6610*/  BSYNC B0 ;  /* 0x0000000000007941 */ /* 0x01afea0003800000 */
.L_x_1365:
        /* <DEDUP_REMOVED lines=22> */
.L_x_1368:
[----:B------:R-:W-:Y:S05]  /*6780*/  BSYNC B0 ;  /* 0x0000000000007941 */ /* 0x000fea0003800000 */
.L_x_1367:
        /* <DEDUP_REMOVED lines=22> */
.L_x_1370:
[----:B------:R-:W-:Y:S05]  /*68f0*/  BSYNC B0 ;  /* 0x0000000000007941 */ /* 0x000fea0003800000 */
.L_x_1369:
[----:B---3--:R-:W3:Y:S01]  /*6900*/  SHFL.IDX PT, R24, R9, 0x3, 0x181f ;  /* 0x00781f0009187f89 */ /* 0x008ee200000e0000 */
[----:B------:R-:W-:Y:S01]  /*6910*/  IADD3 R10, R10, 0x60, RZ ;  /* 0x000000600a0a7810 */ /* 0x000fe20007ffe0ff */
[----:B------:R-:W-:Y:S01]  /*6920*/  IMAD.IADD R12, R78, 0x1, -R17 ;  /* 0x000000014e0c7824 */ /* 0x000fe200078e0a11 */
[----:B------:R-:W-:Y:S01]  /*6930*/  LEA.HI.SX32 R19, R133, 0xffffffff, 0x1a ;  /* 0xffffffff85137811 */ /* 0x000fe200078fd2ff */
[----:B----4-:R4:W1:Y:S01]  /*6940*/  SHFL.IDX PT, R25, R4, 0x3, 0x181f ;  /* 0x00781f0004197f89 */ /* 0x01086200000e0000 */
[----:B------:R-:W-:Y:S01]  /*6950*/  ISETP.GE.AND P0, PT, R10, R71, PT ;  /* 0x000000470a00720c */ /* 0x000fe20003f06270 */
[----:B------:R-:W-:Y:S01]  /*6960*/  IMAD.MOV.U32 R7, RZ, RZ, c[0x0][0x1e0] ;  /* 0x00007800ff077624 */ /* 0x000fe200078e00ff */
[----:B------:R-:W-:Y:S01]  /*6970*/  SHF.R.S32.HI R21, RZ, 0x5, R6 ;  /* 0x00000005ff157819 */ /* 0x000fe20000011406 */
[----:B------:R-:W-:-:S02]  /*6980*/  IMAD.MOV.U32 R22, RZ, RZ, 0x6 ;  /* 0x00000006ff167424 */ /* 0x000fc400078e00ff */
[----:B------:R-:W-:Y:S02]  /*6990*/  IMAD R12, R19, -0x40, R12 ;  /* 0xffffffc0130c7824 */ /* 0x000fe400078e020c */
[----:B------:R-:W-:Y:S02]  /*69a0*/  IMAD.SHL.U32 R77, R7, 0x40, RZ ;  /* 0x00000040074d7824 */ /* 0x000fe400078e00ff */
[----:B------:R-:W-:Y:S02]  /*69b0*/  IMAD.MOV.U32 R210, RZ, RZ, R208 ;  /* 0x000000ffffd27224 */ /* 0x000fe400078e00d0 */
[----:B------:R-:W-:Y:S02]  /*69c0*/  IMAD.MOV.U32 R202, RZ, RZ, 0x5 ;  /* 0x00000005ffca7424 */ /* 0x000fe400078e00ff */
[----:B------:R-:W-:Y:S02]  /*69d0*/  @!P0 IMAD.SHL.U32 R10, R16, 0x2, RZ ;  /* 0x00000002100a8824 */ /* 0x000fe400078e00ff */
[----:B------:R-:W-:Y:S01]  /*69e0*/  IMAD.WIDE.U32 R28, R19, R77, R210 ;  /* 0x0000004d131c7225 */ /* 0x000fe200078e00d2 */
[----:B------:R-:W-:-:S02]  /*69f0*/  SHF.L.U64.HI R202, R7, R202, c[0x0][0x1e4] ;  /* 0x0000790007ca7619 */ /* 0x000fc400000102ca */
        /* <DEDUP_REMOVED lines=8> */
[----:B------:R1:W-:Y:S04]  /*6a80*/  @!P0 LDGSTS.E.BYPASS.LTC128B.128 [R10+0xf100], [R30.64], !P1 ;  /* 0x0f1000001e0a8fae */ /* 0x0003e8000c901d46 */
        /* <DEDUP_REMOVED lines=40> */
.L_x_1371:
        /* <DEDUP_REMOVED lines=101> */
.L_x_1375:
[----:B------:R-:W-:Y:S05]  /*7360*/  BSYNC B0 ;  /* 0x0000000000007941 */ /* 0x000fea0003800000 */
.L_x_1374:
        /* <DEDUP_REMOVED lines=136> */
.L_x_1379:
[----:B------:R-:W-:Y:S05]  /*7bf0*/  BSYNC B0 ;  /* 0x0000000000007941 */ /* 0x000fea0003800000 */
.L_x_1378:
        /* <DEDUP_REMOVED lines=42> */
.L_x_1381:
[----:B------:R-:W-:Y:S05]  /*7ea0*/  BSYNC B0 ;  /* 0x0000000000007941 */ /* 0x000fea0003800000 */
.L_x_1380:
        /* <DEDUP_REMOVED lines=42> */
.L_x_1383:
[----:B------:R-:W-:Y:S05]  /*8150*/  BSYNC B0 ;  /* 0x0000000000007941 */ /* 0x000fea0003800000 */
.L_x_1382:
        /* <DEDUP_REMOVED lines=42> */
.L_x_1385:
[----:B------:R-:W-:Y:S05]  /*8400*/  BSYNC B0 ;  /* 0x0000000000007941 */ /* 0x000fea0003800000 */
.L_x_1384:
        /* <DEDUP_REMOVED lines=42> */
.L_x_1387:
[----:B------:R-:W-:Y:S05]  /*86b0*/  BSYNC B0 ;  /* 0x0000000000007941 */ /* 0x000fea0003800000 */
.L_x_1386:
        /* <DEDUP_REMOVED lines=41> */
.L_x_1377:
[----:B------:R-:W-:Y:S05]  /*8950*/  BSYNC B1 ;  /* 0x0000000000017941 */ /* 0x000fea0003800000 */
.L_x_1376:
        /* <DEDUP_REMOVED lines=44> */
.L_x_1390:
[----:B------:R-:W-:Y:S05]  /*8c20*/  BSYNC B0 ;  /* 0x0000000000007941 */ /* 0x000fea0003800000 */
.L_x_1389:
        /* <DEDUP_REMOVED lines=42> */
.L_x_1392:
[----:B------:R-:W-:Y:S05]  /*8ed0*/  BSYNC B0 ;  /* 0x0000000000007941 */ /* 0x000fea0003800000 */
.L_x_1391:
        /* <DEDUP_REMOVED lines=42> */
.L_x_1394:
[----:B------:R-:W-:Y:S05]  /*9180*/  BSYNC B0 ;  /* 0x0000000000007941 */ /* 0x000fea0003800000 */
.L_x_1393:
        /* <DEDUP_REMOVED lines=42> */
.L_x_1396:
[----:B------:R-:W-:Y:S05]  /*9430*/  BSYNC B0 ;  /* 0x0000000000007941 */ /* 0x000fea0003800000 */
.L_x_1395:
        /* <DEDUP_REMOVED lines=42> */
.L_x_1398:
[----:B------:R-:W-:Y:S05]  /*96e0*/  BSYNC B0 ;  /* 0x0000000000007941 */ /* 0x000fea0003800000 */
.L_x_1397:
        /* <DEDUP_REMOVED lines=42> */
.L_x_1373:
        /* <DEDUP_REMOVED lines=50> */
.L_x_1400:
[----:B------:R-:W-:Y:S05]  /*9cb0*/  BSYNC B0 ;  /* 0x0000000000007941 */ /* 0x000fea0003800000 */
.L_x_1399:
        /* <DEDUP_REMOVED lines=176> */
.L_x_1404:
[----:B------:R-:W-:Y:S05]  /*a7c0*/  BSYNC B0 ;  /* 0x0000000000007941 */ /* 0x000fea0003800000 */
.L_x_1403:
        /* <DEDUP_REMOVED lines=106> */
.L_x_1406:
[----:B------:R-:W-:Y:S05]  /*ae70*/  BSYNC B0 ;  /* 0x0000000000007941 */ /* 0x000fea0003800000 */
.L_x_1405:
        /* <DEDUP_REMOVED lines=105> */
.L_x_1402:
[----:B------:R-:W-:Y:S05]  /*b510*/  BSYNC B1 ;  /* 0x0000000000017941 */ /* 0x000fea0003800000 */
.L_x_1401:
        /* <DEDUP_REMOVED lines=103> */
.L_x_1408:
[----:B------:R-:W-:Y:S05]  /*bb90*/  BSYNC B0 ;  /* 0x0000000000007941 */ /* 0x000fea0003800000 */
.L_x_1407:
        /* <DEDUP_REMOVED lines=108> */
.L_x_1410:
[----:B------:R-:W-:Y:S05]  /*c260*/  BSYNC B0 ;  /* 0x0000000000007941 */ /* 0x000fea0003800000 */
.L_x_1409:
        /* <DEDUP_REMOVED lines=107> */
.L_x_1388:
[----:B------:R-:W-:Y:S05]  /*c920*/  BSYNC B2 ;  /* 0x0000000000027941 */ /* 0x000fea0003800000 */
.L_x_1372:
[----:B------:R-:W-:Y:S01]  /*c930*/  IMAD.SHL.U32 R197, R3, 0x40, RZ ;  /* 0x0000004003c57824 */ /* 0x000fe200078e00ff */
[----:B------:R-:W-:-:S04]  /*c940*/  DEPBAR.LE SB0, 0x0 ;  /* 0x000080000000791a */ /* 0x000fc80000000000 */
[----:B-1----:R-:W-:Y:S01]  /*c950*/  IMAD.SHL.U32 R8, R17, 0x8, RZ ;  /* 0x0000000811087824 */ /* 0x002fe200078e00ff */
[----:B------:R-:W-:Y:S01]  /*c960*/  LOP3.LUT R197, R197, 0x1c0, RZ, 0xc0, !PT ;  /* 0x000001c0c5c57812 */ /* 0x000fe200078ec0ff */
[----:B------:R-:W-:Y:S01]  /*c970*/  IMAD R10, R22, c[0x0][0x208], RZ ;  /* 0x00008200160a7a24 */ /* 0x000fe200078e02ff */
[----:B------:R-:W-:Y:S01]  /*c980*/  LOP3.LUT P1, RZ, R3, 0x2, RZ, 0xc0, !PT ;  /* 0x0000000203ff7812 */ /* 0x000fe2000782c0ff */
[----:B------:R-:W-:Y:S01]  /*c990*/  IMAD R198, R21, 0x400, R2 ;  /* 0x0000040015c67824 */ /* 0x000fe200078e0202 */
[----:B------:R-:W-:Y:S01]  /*c9a0*/  LOP3.LUT R8, R197, 0x8, R8, 0xf8, !PT ;  /* 0x00000008c5087812 */ /* 0x000fe200078ef808 */
[C---:B------:R-:W-:Y:S01]  /*c9b0*/  IMAD.WIDE.U32 R12, R19.reuse, c[0x0][0x208], RZ ;  /* 0x00008200130c7a25 */ /* 0x040fe200078e00ff */
[----:B------:R-:W-:Y:S02]  /*c9c0*/  SHF.R.U32.HI R197, RZ, 0x3, R197 ;  /* 0x00000003ffc57819 */ /* 0x000fe400000116c5 */
[----:B------:R-:W-:Y:S01]  /*c9d0*/  LOP3.LUT R6, R6, 0xffffffe0, RZ, 0xc0, !PT ;  /* 0xffffffe006067812 */ /* 0x000fe200078ec0ff */
[----:B------:R-:W-:Y:S01]  /*c9e0*/  IMAD R10, R19, c[0x0][0x20c], R10 ;  /* 0x00008300130a7a24 */ /* 0x000fe200078e020a */
[----:B------:R-:W-:Y:S01]  /*c9f0*/  LOP3.LUT R197, R8, R197, RZ, 0x3c, !PT ;  /* 0x000000c508c57212 */ /* 0x000fe200078e3cff */
[----:B------:R-:W-:Y:S01]  /*ca00*/  IMAD.SHL.U32 R198, R198, 0x2, RZ ;  /* 0x00000002c6c67824 */ /* 0x000fe200078e00ff */
[----:B------:R-:W-:Y:S01]  /*ca10*/  BAR.SYNC.DEFER_BLOCKING 0x0 ;  /* 0x0000000000007b1d */ /* 0x000fe20000010000 */
[----:B------:R-:W-:Y:S01]  /*ca20*/  IMAD.IADD R10, R13, 0x1, R10 ;  /* 0x000000010d0a7824 */ /* 0x000fe200078e020a */
[----:B------:R-:W-:Y:S01]  /*ca30*/  LEA R9, P0, R12, R206, 0x6 ;  /* 0x000000ce0c097211 */ /* 0x000fe200078030ff */
[----:B------:R-:W-:Y:S01]  /*ca40*/  IMAD R197, R20, 0x200, R197 ;  /* 0x0000020014c57824 */ /* 0x000fe200078e02c5 */
[----:B------:R-:W-:Y:S01]  /*ca50*/  SEL R13, RZ, 0x4, P5 ;  /* 0x00000004ff0d7807 */ /* 0x000fe20002800000 */
[----:B------:R-:W-:Y:S01]  /*ca60*/  IMAD R76, R19, -0x40, R78 ;  /* 0xffffffc0134c7824 */ /* 0x000fe200078e024e */
[----:B------:R-:W-:Y:S01]  /*ca70*/  LEA.HI.X R10, R12, R201, R10, 0x6, P0 ;  /* 0x000000c90c0a7211 */ /* 0x000fe200000f340a */
[----:B------:R-:W-:Y:S01]  /*ca80*/  IMAD.SHL.U32 R197, R197, 0x2, RZ ;  /* 0x00000002c5c57824 */ /* 0x000fe200078e00ff */
[----:B------:R-:W-:Y:S01]  /*ca90*/  SEL R12, RZ, 0x2, P4 ;  /* 0x00000002ff0c7807 */ /* 0x000fe20002000000 */
[----:B------:R-:W-:Y:S01]  /*caa0*/  IMAD.SHL.U32 R205, R16, 0x2, RZ ;  /* 0x0000000210cd7824 */ /* 0x000fe200078e00ff */
[----:B------:R-:W-:Y:S01]  /*cab0*/  LEA R8, P0, R9, c[0x0][0x1f8], 0x1 ;  /* 0x00007e0009087a11 */ /* 0x000fe200078008ff */
[--C-:B------:R-:W-:Y:S01]  /*cac0*/  IMAD R194, R0, 0x2, R198.reuse ;  /* 0x0000000200c27824 */ /* 0x100fe200078e02c6 */
[----:B------:R-:W-:Y:S01]  /*cad0*/  IADD3 R11, R197, 0x6100, RZ ;  /* 0x00006100c50b7810 */ /* 0x000fe20007ffe0ff */
[----:B------:R-:W-:Y:S01]  /*cae0*/  IMAD R193, R5, 0x2, R198 ;  /* 0x0000000205c17824 */ /* 0x000fe200078e02c6 */
[----:B------:R-:W-:Y:S01]  /*caf0*/  IADD3 R18, R13, R12, R18 ;  /* 0x0000000c0d127210 */ /* 0x000fe20007ffe012 */
[----:B------:R-:W-:Y:S01]  /*cb00*/  IMAD.MOV.U32 R13, RZ, RZ, c[0x0][0x208] ;  /* 0x00008200ff0d7624 */ /* 0x000fe200078e00ff */
[----:B------:R-:W-:Y:S01]  /*cb10*/  IADD3 R196, R197, 0x6120, RZ ;  /* 0x00006120c5c47810 */ /* 0x000fe20007ffe0ff */
[----:B------:R-:W-:Y:S01]  /*cb20*/  IMAD R191, R5, 0x2, R194 ;  /* 0x0000000205bf7824 */ /* 0x000fe200078e02c2 */
[----:B------:R-:W-:Y:S01]  /*cb30*/  LEA.HI.X R9, R9, c[0x0][0x1fc], R10, 0x1, P0 ;  /* 0x00007f0009097a11 */ /* 0x000fe200000f0c0a */
[----:B------:R-:W-:Y:S01]  /*cb40*/  IMAD.IADD R10, R76, 0x1, -R17 ;  /* 0x000000014c0a7824 */ /* 0x000fe200078e0a11 */
[----:B------:R-:W-:Y:S01]  /*cb50*/  @P1 IADD3 R196, R11, -0x20, RZ ;  /* 0xffffffe00bc41810 */ /* 0x000fe20007ffe0ff */
[----:B------:R-:W-:Y:S01]  /*cb60*/  IMAD.MOV.U32 R11, RZ, RZ, c[0x0][0x20c] ;  /* 0x00008300ff0b7624 */ /* 0x000fe200078e00ff */
[----:B------:R-:W-:Y:S01]  /*cb70*/  LEA R72, P2, R13, R8, 0x6 ;  /* 0x000000080d487211 */ /* 0x000fe200078430ff */
[----:B------:R-:W-:Y:S01]  /*cb80*/  IMAD.IADD R79, R79, 0x1, -R6 ;  /* 0x000000014f4f7824 */ /* 0x000fe200078e0a06 */
[----:B------:R-:W-:Y:S01]  /*cb90*/  LDSM.16.M88.4 R52, [R198+0xc100] ;  /* 0x00c10000c634783b */ /* 0x000fe20000000200 */
[----:B------:R-:W-:Y:S01]  /*cba0*/  LOP3.LUT P1, RZ, R18, 0x2, RZ, 0xc0, !PT ;  /* 0x0000000212ff7812 */ /* 0x000fe2000782c0ff */
[----:B------:R-:W-:Y:S01]  /*cbb0*/  IMAD.SHL.U32 R195, R2, 0x2, RZ ;  /* 0x0000000202c37824 */ /* 0x000fe200078e00ff */
[C---:B------:R-:W-:Y:S01]  /*cbc0*/  ISETP.LT.OR P3, PT, R10.reuse, 0x1, P6 ;  /* 0x000000010a00780c */ /* 0x040fe20003761670 */
[----:B------:R-:W1:Y:S01]  /*cbd0*/  LDSM.16.M88.4 R24, [R197+0x6100] ;  /* 0x00610000c518783b */ /* 0x000e620000000200 */
[----:B------:R-:W-:Y:S01]  /*cbe0*/  LEA.HI.X R73, R13, R9, R11, 0x6, P2 ;  /* 0x000000090d497211 */ /* 0x000fe200010f340b */
[C-C-:B------:R-:W-:Y:S01]  /*cbf0*/  IMAD R189, R5.reuse, 0x2, R195.reuse ;  /* 0x0000000205bd7824 */ /* 0x140fe200078e02c3 */
[----:B------:R-:W-:Y:S01]  /*cc00*/  ISETP.LT.OR P2, PT, R10, 0x1, !P1 ;  /* 0x000000010a00780c */ /* 0x000fe20004f41670 */
[----:B------:R-:W-:Y:S01]  /*cc10*/  LDSM.16.M88.4 R60, [R197+0x7100] ;  /* 0x00710000c53c783b */ /* 0x000fe20000000200 */
[----:B------:R-:W-:Y:S01]  /*cc20*/  LOP3.LUT P0, RZ, R18, 0x4, RZ, 0xc0, !PT ;  /* 0x0000000412ff7812 */ /* 0x000fe2000780c0ff */
[----:B------:R-:W-:Y:S01]  /*cc30*/  IMAD R190, R0, 0x2, R195 ;  /* 0x0000000200be7824 */ /* 0x000fe200078e02c3 */
[----:B------:R-:W-:Y:S01]  /*cc40*/  SHF.R.S32.HI R6, RZ, 0x1f, R79 ;  /* 0x0000001fff067819 */ /* 0x000fe2000001144f */
[----:B------:R-:W2:Y:S01]  /*cc50*/  LDSM.16.M88.4 R16, [R197+0x6900] ;  /* 0x00690000c510783b */ /* 0x000ea20000000200 */
[----:B------:R-:W-:Y:S01]  /*cc60*/  ISETP.LT.OR P4, PT, R10, 0x1, !P0 ;  /* 0x000000010a00780c */ /* 0x000fe20004781670 */
[----:B------:R-:W-:-:S02]  /*cc70*/  IMAD R188, R5, 0x2, R190 ;  /* 0x0000000205bc7824 */ /* 0x000fc400078e02be */
[----:B------:R-:W-:Y:S04]  /*cc80*/  LDSM.16.M88.4 R40, [R194+0xc100] ;  /* 0x00c10000c228783b */ /* 0x000fe80000000200 */
[----:B------:R-:W3:Y:S04]  /*cc90*/  LDSM.16.M88.4 R12, [R196] ;  /* 0x00000000c40c783b */ /* 0x000ee80000000200 */
[----:B------:R-:W4:Y:S04]  /*cca0*/  LDSM.16.M88.4 R36, [R197+0x7900] ;  /* 0x00790000c524783b */ /* 0x000f280000000200 */
[----:B------:R-:W3:Y:S04]  /*ccb0*/  LDSM.16.M88.4 R68, [R196+0x800] ;  /* 0x00080000c444783b */ /* 0x000ee80000000200 */
[----:B------:R-:W3:Y:S04]  /*ccc0*/  LDSM.16.M88.4 R48, [R196+0x1000] ;  /* 0x00100000c430783b */ /* 0x000ee80000000200 */
[----:B------:R-:W-:Y:S04]  /*ccd0*/  LDSM.16.M88.4 R44, [R196+0x1800] ;  /* 0x00180000c42c783b */ /* 0x000fe80000000200 */
[----:B------:R-:W-:Y:S01]  /*cce0*/  @!PT LDS RZ, [RZ] ;  /* 0x00000000fffff984 */ /* 0x000fe20000000800 */
[----:B------:R-:W-:Y:S01]  /*ccf0*/  @!PT LDS RZ, [RZ] ;  /* 0x00000000fffff984 */ /* 0x000fe20000000800 */
[----:B------:R-:W-:Y:S01]  /*cd00*/  @!PT LDS RZ, [RZ] ;  /* 0x00000000fffff984 */ /* 0x000fe20000000800 */
[----:B------:R3:W-:Y:S01]  /*cd10*/  LDGSTS.E.BYPASS.LTC128B.128 [R205+0x100], [R8.64], !P3 ;  /* 0x0010000008cd7fae */ /* 0x0007e2000d901d46 */
[----:B------:R-:W-:-:S03]  /*cd20*/  ISETP.LT.OR P3, PT, R10, 0x21, P6 ;  /* 0x000000210a00780c */ /* 0x000fc60003761670 */
[----:B------:R3:W-:Y:S01]  /*cd30*/  LDGSTS.E.BYPASS.LTC128B.128 [R205+0x2100], [R8.64+0x80], !P2 ;  /* 0x0210008008cd7fae */ /* 0x0007e2000d101d46 */
[C---:B------:R-:W-:Y:S01]  /*cd40*/  ISETP.LT.OR P2, PT, R10.reuse, 0x21, !P1 ;  /* 0x000000210a00780c */ /* 0x040fe20004f41670 */
[----:B-1----:R-:W-:Y:S01]  /*cd50*/  HMMA.16816.F32 R28, R52, R24, RZ ;  /* 0x00000018341c723c */ /* 0x002fe200000018ff */
[----:B------:R-:W-:Y:S01]  /*cd60*/  ISETP.LT.OR P1, PT, R10, 0x21, !P0 ;  /* 0x000000210a00780c */ /* 0x000fe20004721670 */
[----:B------:R3:W-:Y:S01]  /*cd70*/  LDGSTS.E.BYPASS.LTC128B.128 [R205+0x4100], [R8.64+0x100], !P4 ;  /* 0x0410010008cd7fae */ /* 0x0007e2000e101d46 */
[----:B------:R-:W-:Y:S01]  /*cd80*/  LOP3.LUT P0, RZ, R3, 0x4, RZ, 0xc0, !PT ;  /* 0x0000000403ff7812 */ /* 0x000fe2000780c0ff */
[----:B------:R-:W-:Y:S01]  /*cd90*/  IMAD.MOV.U32 R3, RZ, RZ, 0x40 ;  /* 0x00000040ff037424 */ /* 0x000fe200078e00ff */
[----:B------:R-:W-:-:S03]  /*cda0*/  ISETP.NE.AND P4, PT, R204, RZ, PT ;  /* 0x000000ffcc00720c */ /* 0x000fc60003f85270 */
[C---:B------:R-:W-:Y:S01]  /*cdb0*/  HMMA.16816.F32 R24, R52.reuse, R26, RZ ;  /* 0x0000001a3418723c */ /* 0x040fe200000018ff */
[----:B------:R-:W-:Y:S01]  /*cdc0*/  SEL R3, R3, 0xffffffc0, !P0 ;  /* 0xffffffc003037807 */ /* 0x000fe20004000000 */
[----:B------:R1:W-:Y:S04]  /*cdd0*/  LDGSTS.E.BYPASS.LTC128B.128 [R205+0x1100], [R72.64], !P3 ;  /* 0x0110000048cd7fae */ /* 0x0003e8000d901d46 */
[----:B------:R-:W-:Y:S01]  /*cde0*/  IMAD.IADD R192, R197, 0x1, R3 ;  /* 0x00000001c5c07824 */ /* 0x000fe200078e0203 */
[----:B------:R1:W-:Y:S01]  /*cdf0*/  LDGSTS.E.BYPASS.LTC128B.128 [R205+0x3100], [R72.64+0x80], !P2 ;  /* 0x0310008048cd7fae */ /* 0x0003e2000d101d46 */
[C---:B--2---:R-:W-:Y:S01]  /*ce00*/  HMMA.16816.F32 R20, R52.reuse, R16, RZ ;  /* 0x000000103414723c */ /* 0x044fe200000018ff */
[----:B------:R-:W-:Y:S01]  /*ce10*/  IMAD.IADD R184, R3, 0x1, R196 ;  /* 0x0000000103b87824 */ /* 0x000fe200078e02c4 */
[----:B------:R-:W-:Y:S01]  /*ce20*/  LEA.HI R3, R6, R79, RZ, 0x2 ;  /* 0x0000004f06037211 */ /* 0x000fe200078f10ff */
[----:B------:R1:W-:Y:S03]  /*ce30*/  LDGSTS.E.BYPASS.LTC128B.128 [R205+0x5100], [R72.64+0x100], !P1 ;  /* 0x0510010048cd7fae */ /* 0x0003e6000c901d46 */
[----:B------:R-:W-:Y:S01]  /*ce40*/  LOP3.LUT R6, R3, 0x7ffffffc, RZ, 0xc0, !PT ;  /* 0x7ffffffc03067812 */ /* 0x000fe200078ec0ff */
[----:B------:R-:W-:Y:S01]  /*ce50*/  LDSM.16.M88.4 R32, [R192+0x6100] ;  /* 0x00610000c020783b */ /* 0x000fe20000000200 */
[----:B------:R-:W-:Y:S03]  /*ce60*/  HMMA.16816.F32 R16, R52, R18, RZ ;  /* 0x000000123410723c */ /* 0x000fe600000018ff */
[----:B------:R-:W-:Y:S01]  /*ce70*/  LDSM.16.M88.4 R84, [R197+0x9100] ;  /* 0x00910000c554783b */ /* 0x000fe20000000200 */
[----:B------:R-:W-:-:S03]  /*ce80*/  IMAD.IADD R79, R79, 0x1, -R6 ;  /* 0x000000014f4f7824 */ /* 0x000fc600078e0a06 */
[----:B---3--:R-:W2:Y:S01]  /*ce90*/  LDSM.16.M88.4 R8, [R193+0xc100] ;  /* 0x00c10000c108783b */ /* 0x008ea20000000200 */
[C---:B------:R-:W-:Y:S01]  /*cea0*/  HMMA.16816.F32 R64, R52.reuse, R60, RZ ;  /* 0x0000003c3440723c */ /* 0x040fe200000018ff */
[----:B------:R-:W-:Y:S02]  /*ceb0*/  IMAD R76, R79, -0x2, R76 ;  /* 0xfffffffe4f4c7824 */ /* 0x000fe400078e024c */
[----:B-----5:R-:W-:Y:S03]  /*cec0*/  LDSM.16.M88.4 R80, [R197+0x9900] ;  /* 0x00990000c550783b */ /* 0x020fe60000000200 */
[C---:B------:R-:W-:Y:S01]  /*ced0*/  ISETP.GT.AND P3, PT, R76.reuse, RZ, PT ;  /* 0x000000ff4c00720c */ /* 0x040fe20003f64270 */
[----:B------:R-:W0:Y:S01]  /*cee0*/  LDGDEPBAR ;  /* 0x00000000000079af */ /* 0x000e220000000000 */
[----:B------:R-:W-:Y:S01]  /*cef0*/  HMMA.16816.F32 R60, R52, R62, RZ ;  /* 0x0000003e343c723c */ /* 0x000fe200000018ff */
[----:B------:R-:W-:-:S02]  /*cf00*/  ISETP.GT.AND P2, PT, R76, 0x1, PT ;  /* 0x000000014c00780c */ /* 0x000fc40003f44270 */
[C---:B------:R-:W-:Y:S02]  /*cf10*/  ISETP.GT.AND P1, PT, R76.reuse, 0x8, PT ;  /* 0x000000084c00780c */ /* 0x040fe40003f24270 */
[----:B------:R-:W-:Y:S01]  /*cf20*/  ISETP.GT.AND P0, PT, R76, 0x9, PT ;  /* 0x000000094c00780c */ /* 0x000fe20003f04270 */
[----:B-1----:R-:W-:Y:S02]  /*cf30*/  LDSM.16.M88.4 R72, [R198+0x10100] ;  /* 0x01010000c648783b */ /* 0x002fe40000000200 */
[C---:B------:R-:W-:Y:S08]  /*cf40*/  HMMA.16816.F32 R28, R40.reuse, R12, R28 ;  /* 0x0000000c281c723c */ /* 0x040ff0000000181c */
[----:B------:R-:W-:Y:S01]  /*cf50*/  HMMA.16816.F32 R24, R40, R14, R24 ;  /* 0x0000000e2818723c */ /* 0x000fe20000001818 */
[----:B------:R-:W-:Y:S07]  /*cf60*/  LDSM.16.M88.4 R12, [R192+0x7100] ;  /* 0x00710000c00c783b */ /* 0x000fee0000000200 */
[C---:B----4-:R-:W-:Y:S08]  /*cf70*/  HMMA.16816.F32 R56, R52.reuse, R36, RZ ;  /* 0x000000243438723c */ /* 0x050ff000000018ff */
[----:B------:R-:W-:Y:S01]  /*cf80*/  HMMA.16816.F32 R52, R52, R38, RZ ;  /* 0x000000263434723c */ /* 0x000fe200000018ff */
[----:B------:R-:W1:Y:S07]  /*cf90*/  LDSM.16.M88.4 R36, [R192+0x6900] ;  /* 0x00690000c024783b */ /* 0x000e6e0000000200 */
[C---:B------:R-:W-:Y:S08]  /*cfa0*/  HMMA.16816.F32 R20, R40.reuse, R68, R20 ;  /* 0x000000442814723c */ /* 0x040ff00000001814 */
[C---:B------:R-:W-:Y:S01]  /*cfb0*/  HMMA.16816.F32 R16, R40.reuse, R70, R16 ;  /* 0x000000462810723c */ /* 0x040fe20000001810 */
[----:B------:R-:W3:Y:S07]  /*cfc0*/  LDSM.16.M88.4 R68, [R192+0x7900] ;  /* 0x00790000c044783b */ /* 0x000eee0000000200 */
[C---:B------:R-:W-:Y:S08]  /*cfd0*/  HMMA.16816.F32 R64, R40.reuse, R48, R64 ;  /* 0x000000302840723c */ /* 0x040ff00000001840 */
[----:B------:R-:W-:Y:S01]  /*cfe0*/  HMMA.16816.F32 R60, R40, R50, R60 ;  /* 0x00000032283c723c */ /* 0x000fe2000000183c */
[----:B------:R-:W-:Y:S07]  /*cff0*/  LDSM.16.M88.4 R48, [R184] ;  /* 0x00000000b830783b */ /* 0x000fee0000000200 */
[C---:B--2---:R-:W-:Y:S08]  /*d000*/  HMMA.16816.F32 R28, R8.reuse, R32, R28 ;  /* 0x00000020081c723c */ /* 0x044ff0000000181c */
[----:B------:R-:W-:Y:S01]  /*d010*/  HMMA.16816.F32 R24, R8, R34, R24 ;  /* 0x000000220818723c */ /* 0x000fe20000001818 */
[----:B------:R-:W2:Y:S07]  /*d020*/  LDSM.16.M88.4 R32, [R191+0xc100] ;  /* 0x00c10000bf20783b */ /* 0x000eae0000000200 */
[C---:B------:R-:W-:Y:S08]  /*d030*/  HMMA.16816.F32 R56, R40.reuse, R44, R56 ;  /* 0x0000002c2838723c */ /* 0x040ff00000001838 */
[----:B------:R-:W-:Y:S01]  /*d040*/  HMMA.16816.F32 R52, R40, R46, R52 ;  /* 0x0000002e2834723c */ /* 0x000fe20000001834 */
[----:B------:R-:W4:Y:S04]  /*d050*/  LDSM.16.M88.4 R44, [R184+0x800] ;  /* 0x00080000b82c783b */ /* 0x000f280000000200 */
[----:B------:R-:W2:Y:S03]  /*d060*/  LDSM.16.M88.4 R40, [R184+0x1000] ;  /* 0x00100000b828783b */ /* 0x000ea60000000200 */
[C---:B-1----:R-:W-:Y:S08]  /*d070*/  HMMA.16816.F32 R20, R8.reuse, R36, R20 ;  /* 0x000000240814723c */ /* 0x042ff00000001814 */
[C---:B------:R-:W-:Y:S01]  /*d080*/  HMMA.16816.F32 R16, R8.reuse, R38, R16 ;  /* 0x000000260810723c */ /* 0x040fe20000001810 */
[----:B------:R-:W1:Y:S07]  /*d090*/  LDSM.16.M88.4 R36, [R184+0x1800] ;  /* 0x00180000b824783b */ /* 0x000e6e0000000200 */
[C---:B------:R-:W-:Y:S08]  /*d0a0*/  HMMA.16816.F32 R64, R8.reuse, R12, R64 ;  /* 0x0000000c0840723c */ /* 0x040ff00000001840 */
        /* <DEDUP_REMOVED lines=9> */
[C---:B----4-:R-:W-:Y:S08]  /*d140*/  HMMA.16816.F32 R20, R32.reuse, R44, R20 ;  /* 0x0000002c2014723c */ /* 0x050ff00000001814 */
[C---:B------:R-:W-:Y:S01]  /*d150*/  HMMA.16816.F32 R16, R32.reuse, R46, R16 ;  /* 0x0000002e2010723c */ /* 0x040fe20000001810 */
[----:B------:R-:W2:Y:S07]  /*d160*/  LDSM.16.M88.4 R44, [R194+0x10100] ;  /* 0x01010000c22c783b */ /* 0x000eae0000000200 */
[C---:B------:R-:W-:Y:S08]  /*d170*/  HMMA.16816.F32 R64, R32.reuse, R40, R64 ;  /* 0x000000282040723c */ /* 0x040ff00000001840 */
[C---:B------:R-:W-:Y:S01]  /*d180*/  HMMA.16816.F32 R60, R32.reuse, R42, R60 ;  /* 0x0000002a203c723c */ /* 0x040fe2000000183c */
[----:B------:R-:W4:Y:S07]  /*d190*/  LDSM.16.M88.4 R40, [R196+0x2800] ;  /* 0x00280000c428783b */ /* 0x000f2e0000000200 */
[C---:B-1----:R-:W-:Y:S08]  /*d1a0*/  HMMA.16816.F32 R56, R32.reuse, R36, R56 ;  /* 0x000000242038723c */ /* 0x042ff00000001838 */
[----:B------:R-:W-:Y:S01]  /*d1b0*/  HMMA.16816.F32 R52, R32, R38, R52 ;  /* 0x000000262034723c */ /* 0x000fe20000001834 */
[----:B------:R-:W1:Y:S04]  /*d1c0*/  LDSM.16.M88.4 R36, [R196+0x3000] ;  /* 0x00300000c424783b */ /* 0x000e680000000200 */
[----:B------:R-:W-:Y:S03]  /*d1d0*/  LDSM.16.M88.4 R32, [R193+0x10100] ;  /* 0x01010000c120783b */ /* 0x000fe60000000200 */
[C---:B------:R-:W-:Y:S08]  /*d1e0*/  HMMA.16816.F32 R28, R72.reuse, R12, R28 ;  /* 0x0000000c481c723c */ /* 0x040ff0000000181c */
[C---:B------:R-:W-:Y:S01]  /*d1f0*/  HMMA.16816.F32 R24, R72.reuse, R14, R24 ;  /* 0x0000000e4818723c */ /* 0x040fe20000001818 */
[----:B------:R-:W1:Y:S07]  /*d200*/  LDSM.16.M88.4 R12, [R192+0x8100] ;  /* 0x00810000c00c783b */ /* 0x000e6e0000000200 */
[C---:B---3--:R-:W-:Y:S08]  /*d210*/  HMMA.16816.F32 R20, R72.reuse, R8, R20 ;  /* 0x000000084814723c */ /* 0x048ff00000001814 */
[C---:B------:R-:W-:Y:S01]  /*d220*/  HMMA.16816.F32 R16, R72.reuse, R10, R16 ;  /* 0x0000000a4810723c */ /* 0x040fe20000001810 */
[----:B------:R-:W3:Y:S07]  /*d230*/  LDSM.16.M88.4 R8, [R192+0x8900] ;  /* 0x00890000c008783b */ /* 0x000eee0000000200 */
[C---:B------:R-:W-:Y:S08]  /*d240*/  HMMA.16816.F32 R64, R72.reuse, R84, R64 ;  /* 0x000000544840723c */ /* 0x040ff00000001840 */
[----:B------:R-:W-:Y:S08]  /*d250*/  HMMA.16816.F32 R60, R72, R86, R60 ;  /* 0x00000056483c723c */ /* 0x000ff0000000183c */
[C---:B--2---:R-:W-:Y:S08]  /*d260*/  HMMA.16816.F32 R28, R44.reuse, R68, R28 ;  /* 0x000000442c1c723c */ /* 0x044ff0000000181c */
[----:B------:R-:W-:Y:S01]  /*d270*/  HMMA.16816.F32 R24, R44, R70, R24 ;  /* 0x000000462c18723c */ /* 0x000fe20000001818 */
[----:B------:R-:W-:Y:S07]  /*d280*/  LDSM.16.M88.4 R68, [R184+0x3800] ;  /* 0x00380000b844783b */ /* 0x000fee0000000200 */
[C---:B------:R-:W-:Y:S08]  /*d290*/  HMMA.16816.F32 R56, R72.reuse, R80, R56 ;  /* 0x000000504838723c */ /* 0x040ff00000001838 */
[----:B------:R-:W-:Y:S01]  /*d2a0*/  HMMA.16816.F32 R52, R72, R82, R52 ;  /* 0x000000524834723c */ /* 0x000fe20000001834 */
[----:B------:R-:W-:Y:S04]  /*d2b0*/  LDSM.16.M88.4 R80, [R191+0x10100] ;  /* 0x01010000bf50783b */ /* 0x000fe80000000200 */
[----:B------:R-:W-:Y:S03]  /*d2c0*/  LDSM.16.M88.4 R72, [R184+0x3000] ;  /* 0x00300000b848783b */ /* 0x000fe60000000200 */
[C---:B----4-:R-:W-:Y:S08]  /*d2d0*/  HMMA.16816.F32 R20, R44.reuse, R40, R20 ;  /* 0x000000282c14723c */ /* 0x050ff00000001814 */
[C---:B------:R-:W-:Y:S01]  /*d2e0*/  HMMA.16816.F32 R16, R44.reuse, R42, R16 ;  /* 0x0000002a2c10723c */ /* 0x040fe20000001810 */
[----:B------:R-:W2:Y:S07]  /*d2f0*/  LDSM.16.M88.4 R40, [R192+0x9100] ;  /* 0x00910000c028783b */ /* 0x000eae0000000200 */
[C---:B-1----:R-:W-:Y:S08]  /*d300*/  HMMA.16816.F32 R64, R44.reuse, R36, R64 ;  /* 0x000000242c40723c */ /* 0x042ff00000001840 */
[----:B------:R-:W-:Y:S01]  /*d310*/  HMMA.16816.F32 R60, R44, R38, R60 ;  /* 0x000000262c3c723c */ /* 0x000fe2000000183c */
[----:B------:R-:W1:Y:S07]  /*d320*/  LDSM.16.M88.4 R36, [R192+0x9900] ;  /* 0x00990000c024783b */ /* 0x000e6e0000000200 */
[C---:B------:R-:W-:Y:S08]  /*d330*/  HMMA.16816.F32 R28, R32.reuse, R12, R28 ;  /* 0x0000000c201c723c */ /* 0x040ff0000000181c */
[----:B------:R-:W-:Y:S01]  /*d340*/  HMMA.16816.F32 R24, R32, R14, R24 ;  /* 0x0000000e2018723c */ /* 0x000fe20000001818 */
[----:B------:R-:W4:Y:S07]  /*d350*/  LDSM.16.M88.4 R12, [R184+0x2000] ;  /* 0x00200000b80c783b */ /* 0x000f2e0000000200 */
[C---:B------:R-:W-:Y:S08]  /*d360*/  HMMA.16816.F32 R56, R44.reuse, R48, R56 ;  /* 0x000000302c38723c */ /* 0x040ff00000001838 */
[----:B------:R-:W-:Y:S01]  /*d370*/  HMMA.16816.F32 R52, R44, R50, R52 ;  /* 0x000000322c34723c */ /* 0x000fe20000001834 */
[----:B------:R-:W-:Y:S04]  /*d380*/  LDSM.16.M88.4 R48, [R198+0x14100] ;  /* 0x01410000c630783b */ /* 0x000fe80000000200 */
        /* <DEDUP_REMOVED lines=8> */
[----:B------:R-:W-:Y:S01]  /*d410*/  HMMA.16816.F32 R52, R32, R38, R52 ;  /* 0x000000262034723c */ /* 0x000fe20000001834 */
[----:B------:R-:W1:Y:S04]  /*d420*/  LDSM.16.M88.4 R36, [R197+0xb100] ;  /* 0x00b10000c524783b */ /* 0x000e680000000200 */
[----:B------:R-:W1:Y:S03]  /*d430*/  LDSM.16.M88.4 R32, [R197+0xb900] ;  /* 0x00b90000c520783b */ /* 0x000e660000000200 */
[C---:B----4-:R-:W-:Y:S08]  /*d440*/  HMMA.16816.F32 R28, R80.reuse, R12, R28 ;  /* 0x0000000c501c723c */ /* 0x050ff0000000181c */
[C---:B------:R-:W-:Y:S01]  /*d450*/  HMMA.16816.F32 R24, R80.reuse, R14, R24 ;  /* 0x0000000e5018723c */ /* 0x040fe20000001818 */
[----:B------:R-:W-:Y:S07]  /*d460*/  LDSM.16.M88.4 R12, [R194+0x14100] ;  /* 0x01410000c20c783b */ /* 0x000fee0000000200 */
[C---:B---3--:R-:W-:Y:S08]  /*d470*/  HMMA.16816.F32 R20, R80.reuse, R8, R20 ;  /* 0x000000085014723c */ /* 0x048ff00000001814 */
[C---:B------:R-:W-:Y:S01]  /*d480*/  HMMA.16816.F32 R16, R80.reuse, R10, R16 ;  /* 0x0000000a5010723c */ /* 0x040fe20000001810 */
[----:B------:R-:W3:Y:S07]  /*d490*/  LDSM.16.M88.4 R8, [R196+0x4000] ;  /* 0x00400000c408783b */ /* 0x000eee0000000200 */
[C---:B------:R-:W-:Y:S08]  /*d4a0*/  HMMA.16816.F32 R64, R80.reuse, R72, R64 ;  /* 0x000000485040723c */ /* 0x040ff00000001840 */
[C---:B------:R-:W-:Y:S08]  /*d4b0*/  HMMA.16816.F32 R60, R80.reuse, R74, R60 ;  /* 0x0000004a503c723c */ /* 0x040ff0000000183c */
[C---:B------:R-:W-:Y:S08]  /*d4c0*/  HMMA.16816.F32 R56, R80.reuse, R68, R56 ;  /* 0x000000445038723c */ /* 0x040ff00000001838 */
[----:B------:R-:W-:Y:S01]  /*d4d0*/  HMMA.16816.F32 R52, R80, R70, R52 ;  /* 0x000000465034723c */ /* 0x000fe20000001834 */
[----:B------:R-:W-:Y:S04]  /*d4e0*/  LDSM.16.M88.4 R68, [R196+0x5000] ;  /* 0x00500000c444783b */ /* 0x000fe80000000200 */
[----:B------:R-:W-:Y:S03]  /*d4f0*/  LDSM.16.M88.4 R80, [R196+0x5800] ;  /* 0x00580000c450783b */ /* 0x000fe60000000200 */
[C---:B------:R-:W-:Y:S08]  /*d500*/  HMMA.16816.F32 R28, R48.reuse, R44, R28 ;  /* 0x0000002c301c723c */ /* 0x040ff0000000181c */
[C---:B------:R-:W-:Y:S01]  /*d510*/  HMMA.16816.F32 R24, R48.reuse, R46, R24 ;  /* 0x0000002e3018723c */ /* 0x040fe20000001818 */
[----:B------:R-:W4:Y:S07]  /*d520*/  LDSM.16.M88.4 R44, [R196+0x4800] ;  /* 0x00480000c42c783b */ /* 0x000f2e0000000200 */
[C---:B--2---:R-:W-:Y:S08]  /*d530*/  HMMA.16816.F32 R20, R48.reuse, R40, R20 ;  /* 0x000000283014723c */ /* 0x044ff00000001814 */
[C---:B------:R-:W-:Y:S01]  /*d540*/  HMMA.16816.F32 R16, R48.reuse, R42, R16 ;  /* 0x0000002a3010723c */ /* 0x040fe20000001810 */
[----:B------:R-:W-:Y:S07]  /*d550*/  LDSM.16.M88.4 R40, [R192+0xa100] ;  /* 0x00a10000c028783b */ /* 0x000fee0000000200 */
[C---:B-1----:R-:W-:Y:S01]  /*d560*/  HMMA.16816.F32 R72, R48.reuse, R36, R64 ;  /* 0x000000243048723c */ /* 0x042fe20000001840 */
[----:B------:R-:W1:Y:S07]  /*d570*/  LDSM.16.M88.4 R64, [R193+0x14100] ;  /* 0x01410000c140783b */ /* 0x000e6e0000000200 */
[C---:B------:R-:W-:Y:S01]  /*d580*/  HMMA.16816.F32 R60, R48.reuse, R38, R60 ;  /* 0x00000026303c723c */ /* 0x040fe2000000183c */
[----:B------:R-:W-:Y:S07]  /*d590*/  LDSM.16.M88.4 R36, [R191+0x14100] ;  /* 0x01410000bf24783b */ /* 0x000fee0000000200 */
[C---:B------:R-:W-:Y:S08]  /*d5a0*/  HMMA.16816.F32 R56, R48.reuse, R32, R56 ;  /* 0x000000203038723c */ /* 0x040ff00000001838 */
[----:B------:R-:W-:Y:S01]  /*d5b0*/  HMMA.16816.F32 R52, R48, R34, R52 ;  /* 0x000000223034723c */ /* 0x000fe20000001834 */
[----:B------:R-:W2:Y:S04]  /*d5c0*/  LDSM.16.M88.4 R32, [R192+0xa900] ;  /* 0x00a90000c020783b */ /* 0x000ea80000000200 */
[----:B------:R-:W-:Y:S03]  /*d5d0*/  LDSM.16.M88.4 R48, [R184+0x5000] ;  /* 0x00500000b830783b */ /* 0x000fe60000000200 */
[C---:B---3--:R-:W-:Y:S08]  /*d5e0*/  HMMA.16816.F32 R28, R12.reuse, R8, R28 ;  /* 0x000000080c1c723c */ /* 0x048ff0000000181c */
[C---:B------:R-:W-:Y:S01]  /*d5f0*/  HMMA.16816.F32 R24, R12.reuse, R10, R24 ;  /* 0x0000000a0c18723c */ /* 0x040fe20000001818 */
[----:B------:R-:W3:Y:S07]  /*d600*/  LDSM.16.M88.4 R8, [R192+0xb100] ;  /* 0x00b10000c008783b */ /* 0x000eee0000000200 */
[C---:B----4-:R-:W-:Y:S08]  /*d610*/  HMMA.16816.F32 R20, R12.reuse, R44, R20 ;  /* 0x0000002c0c14723c */ /* 0x050ff00000001814 */
[C---:B------:R-:W-:Y:S01]  /*d620*/  HMMA.16816.F32 R16, R12.reuse, R46, R16 ;  /* 0x0000002e0c10723c */ /* 0x040fe20000001810 */
[----:B------:R-:W-:Y:S07]  /*d630*/  LDSM.16.M88.4 R44, [R192+0xb900] ;  /* 0x00b90000c02c783b */ /* 0x000fee0000000200 */
[C---:B------:R-:W-:Y:S08]  /*d640*/  HMMA.16816.F32 R72, R12.reuse, R68, R72 ;  /* 0x000000440c48723c */ /* 0x040ff00000001848 */
[C---:B------:R-:W-:Y:S08]  /*d650*/  HMMA.16816.F32 R60, R12.reuse, R70, R60 ;  /* 0x000000460c3c723c */ /* 0x040ff0000000183c */
[C---:B------:R-:W-:Y:S08]  /*d660*/  HMMA.16816.F32 R56, R12.reuse, R80, R56 ;  /* 0x000000500c38723c */ /* 0x040ff00000001838 */
[----:B------:R-:W-:Y:S01]  /*d670*/  HMMA.16816.F32 R52, R12, R82, R52 ;  /* 0x000000520c34723c */ /* 0x000fe20000001834 */
[----:B------:R-:W4:Y:S07]  /*d680*/  LDSM.16.M88.4 R12, [R184+0x4000] ;  /* 0x00400000b80c783b */ /* 0x000f2e0000000200 */
[C---:B-1----:R-:W-:Y:S08]  /*d690*/  HMMA.16816.F32 R28, R64.reuse, R40, R28 ;  /* 0x00000028401c723c */ /* 0x042ff0000000181c */
[C---:B------:R-:W-:Y:S01]  /*d6a0*/  HMMA.16816.F32 R24, R64.reuse, R42, R24 ;  /* 0x0000002a4018723c */ /* 0x040fe20000001818 */
[----:B------:R-:W1:Y:S07]  /*d6b0*/  LDSM.16.M88.4 R40, [R184+0x4800] ;  /* 0x00480000b828783b */ /* 0x000e6e0000000200 */
[C---:B--2---:R-:W-:Y:S08]  /*d6c0*/  HMMA.16816.F32 R20, R64.reuse, R32, R20 ;  /* 0x000000204014723c */ /* 0x044ff00000001814 */
[----:B------:R-:W-:Y:S01]  /*d6d0*/  HMMA.16816.F32 R16, R64, R34, R16 ;  /* 0x000000224010723c */ /* 0x000fe20000001810 */
[----:B------:R-:W2:Y:S01]  /*d6e0*/  LDSM.16.M88.4 R32, [R184+0x5800] ;  /* 0x00580000b820783b */ /* 0x000ea20000000200 */
[----:B------:R-:W-:-:S06]  /*d6f0*/  DEPBAR.LE SB0, 0x0 ;  /* 0x000080000000791a */ /* 0x000fcc0000000000 */
[----:B---3--:R-:W-:Y:S08]  /*d700*/  HMMA.16816.F32 R72, R64, R8, R72 ;  /* 0x000000084048723c */ /* 0x008ff00000001848 */
[C---:B----4-:R-:W-:Y:S08]  /*d710*/  HMMA.16816.F32 R28, R36.reuse, R12, R28 ;  /* 0x0000000c241c723c */ /* 0x050ff0000000181c */
[----:B------:R-:W-:Y:S08]  /*d720*/  HMMA.16816.F32 R24, R36, R14, R24 ;  /* 0x0000000e2418723c */ /* 0x000ff00000001818 */
[----:B------:R-:W-:Y:S08]  /*d730*/  HMMA.16816.F32 R60, R64, R10, R60 ;  /* 0x0000000a403c723c */ /* 0x000ff0000000183c */
[----:B-1----:R-:W-:Y:S01]  /*d740*/  HMMA.16816.F32 R20, R36, R40, R20 ;  /* 0x000000282414723c */ /* 0x002fe20000001814 */
[----:B------:R-:W-:-:S02]  /*d750*/  FSEL R3, R28, -INF , P3 ;  /* 0xff8000001c037808 */ /* 0x000fc40001800000 */
[----:B------:R-:W-:Y:S02]  /*d760*/  FSEL R29, R29, -INF , P2 ;  /* 0xff8000001d1d7808 */ /* 0x000fe40001000000 */
[----:B------:R-:W-:Y:S02]  /*d770*/  FSEL R12, R31, -INF , P2 ;  /* 0xff8000001f0c7808 */ /* 0x000fe40001000000 */
[----:B------:R-:W-:Y:S01]  /*d780*/  FMNMX.FTZ R8, R3, R29, !PT ;  /* 0x0000001d03087209 */ /* 0x000fe20007810000 */
[----:B------:R-:W-:Y:S01]  /*d790*/  HMMA.16816.F32 R56, R64, R44, R56 ;  /* 0x0000002c4038723c */ /* 0x000fe20000001838 */
[----:B------:R-:W-:Y:S02]  /*d7a0*/  FSEL R13, R24, -INF , P1 ;  /* 0xff800000180d7808 */ /* 0x000fe40000800000 */
[----:B------:R-:W-:Y:S02]  /*d7b0*/  FSEL R26, R26, -INF , P1 ;  /* 0xff8000001a1a7808 */ /* 0x000fe40000800000 */
[----:B------:R-:W-:-:S02]  /*d7c0*/  FSEL R25, R25, -INF , P0 ;  /* 0xff80000019197808 */ /* 0x000fc40000000000 */
[C---:B------:R-:W-:Y:S01]  /*d7d0*/  ISETP.GT.AND P1, PT, R76.reuse, 0x10, PT ;  /* 0x000000104c00780c */ /* 0x040fe20003f24270 */
[----:B------:R-:W-:Y:S01]  /*d7e0*/  HMMA.16816.F32 R16, R36, R42, R16 ;  /* 0x0000002a2410723c */ /* 0x000fe20000001810 */
[----:B------:R-:W-:Y:S02]  /*d7f0*/  FMNMX.FTZ R8, R13, R8, !PT ;  /* 0x000000080d087209 */ /* 0x000fe40007810000 */
[----:B------:R-:W-:Y:S02]  /*d800*/  FSEL R6, R27, -INF , P0 ;  /* 0xff8000001b067808 */ /* 0x000fe40000000000 */
[----:B------:R-:W-:Y:S02]  /*d810*/  ISETP.GT.AND P0, PT, R76, 0x11, PT ;  /* 0x000000114c00780c */ /* 0x000fe40003f04270 */
[----:B------:R-:W-:Y:S01]  /*d820*/  FMNMX.FTZ R8, R25, R8, !PT ;  /* 0x0000000819087209 */ /* 0x000fe20007810000 */
[----:B------:R-:W-:Y:S01]  /*d830*/  HMMA.16816.F32 R52, R64, R46, R52 ;  /* 0x0000002e4034723c */ /* 0x000fe20000001834 */
[----:B------:R-:W-:-:S02]  /*d840*/  FSEL R11, R20, -INF , P1 ;  /* 0xff800000140b7808 */ /* 0x000fc40000800000 */
[C---:B------:R-:W-:Y:S02]  /*d850*/  ISETP.GT.AND P2, PT, R76.reuse, 0x18, PT ;  /* 0x000000184c00780c */ /* 0x040fe40003f44270 */
[----:B------:R-:W-:Y:S02]  /*d860*/  FSEL R21, R21, -INF , P0 ;  /* 0xff80000015157808 */ /* 0x000fe40000000000 */
[----:B------:R-:W-:Y:S01]  /*d870*/  FMNMX.FTZ R14, R11, R8, !PT ;  /* 0x000000080b0e7209 */ /* 0x000fe20007810000 */
[----:B------:R-:W-:Y:S01]  /*d880*/  HMMA.16816.F32 R72, R36, R48, R72 ;  /* 0x000000302448723c */ /* 0x000fe20000001848 */
[----:B------:R-:W-:Y:S02]  /*d890*/  FSEL R10, R23, -INF , P0 ;  /* 0xff800000170a7808 */ /* 0x000fe40000000000 */
[----:B------:R-:W-:Y:S02]  /*d8a0*/  ISETP.GT.AND P0, PT, R76, 0x19, PT ;  /* 0x000000194c00780c */ /* 0x000fe40003f04270 */
[----:B------:R-:W-:-:S02]  /*d8b0*/  FMNMX.FTZ R14, R21, R14, !PT ;  /* 0x0000000e150e7209 */ /* 0x000fc40007810000 */
[----:B------:R-:W-:Y:S01]  /*d8c0*/  FSEL R22, R22, -INF , P1 ;  /* 0xff80000016167808 */ /* 0x000fe20000800000 */
[C---:B------:R-:W-:Y:S01]  /*d8d0*/  HMMA.16816.F32 R60, R36.reuse, R50, R60 ;  /* 0x00000032243c723c */ /* 0x040fe2000000183c */
[----:B------:R-:W-:Y:S02]  /*d8e0*/  FSEL R9, R16, -INF , P2 ;  /* 0xff80000010097808 */ /* 0x000fe40001000000 */
[----:B------:R-:W-:Y:S01]  /*d8f0*/  FSEL R17, R17, -INF , P0 ;  /* 0xff80000011117808 */ /* 0x000fe20000000000 */
[----:B------:R-:W-:Y:S01]  /*d900*/  BAR.SYNC.DEFER_BLOCKING 0x0 ;  /* 0x0000000000007b1d */ /* 0x000fe20000010000 */
[----:B------:R-:W-:Y:S02]  /*d910*/  ISETP.GT.AND P1, PT, R76, 0x20, PT ;  /* 0x000000204c00780c */ /* 0x000fe40003f24270 */
[----:B------:R-:W-:Y:S01]  /*d920*/  FMNMX.FTZ R14, R9, R14, !PT ;  /* 0x0000000e090e7209 */ /* 0x000fe20007810000 */
[----:B--2---:R-:W-:Y:S01]  /*d930*/  HMMA.16816.F32 R56, R36, R32, R56 ;  /* 0x000000202438723c */ /* 0x004fe20000001838 */
[----:B------:R-:W-:-:S02]  /*d940*/  FSEL R30, R30, -INF , P3 ;  /* 0xff8000001e1e7808 */ /* 0x000fc40001800000 */
[----:B------:R-:W-:Y:S02]  /*d950*/  FSEL R8, R19, -INF , P0 ;  /* 0xff80000013087808 */ /* 0x000fe40000000000 */
[----:B------:R-:W-:Y:S02]  /*d960*/  ISETP.GT.AND P0, PT, R76, 0x21, PT ;  /* 0x000000214c00780c */ /* 0x000fe40003f04270 */
[----:B------:R-:W-:Y:S01]  /*d970*/  FMNMX.FTZ R14, R17, R14, !PT ;  /* 0x0000000e110e7209 */ /* 0x000fe20007810000 */
[----:B------:R-:W-:Y:S01]  /*d980*/  HMMA.16816.F32 R52, R36, R34, R52 ;  /* 0x000000222434723c */ /* 0x000fe20000001834 */
[----:B------:R-:W-:Y:S02]  /*d990*/  FSEL R167, R72, -INF , P1 ;  /* 0xff80000048a77808 */ /* 0x000fe40000800000 */
        /* <DEDUP_REMOVED lines=31> */
[----:B------:R-:W-:-:S02]  /*db90*/  FMNMX.FTZ R14, R143, R14, !PT ;  /* 0x0000000e8f0e7209 */ /* 0x000fc40007810000 */
[----:B------:R-:W-:Y:S02]  /*dba0*/  FMNMX.FTZ R19, R160, R15, !PT ;  /* 0x0000000fa0137209 */ /* 0x000fe40007810000 */
[----:B------:R-:W-:Y:S02]  /*dbb0*/  FMNMX.FTZ R15, R141, R14, !PT ;  /* 0x0000000e8d0f7209 */ /* 0x000fe40007810000 */
[----:B------:R-:W-:Y:S02]  /*dbc0*/  FMNMX.FTZ R19, R170, R19, !PT ;  /* 0x00000013aa137209 */ /* 0x000fe40007810000 */
[----:B------:R-:W-:Y:S01]  /*dbd0*/  FSEL R164, R58, -INF , P3 ;  /* 0xff8000003aa47808 */ /* 0x000fe20001800000 */
[----:B------:R-:W1:Y:S01]  /*dbe0*/  SHFL.BFLY PT, R14, R15, 0x2, 0x1f ;  /* 0x0c401f000f0e7f89 */ /* 0x000e6200000e0000 */
[----:B------:R-:W-:Y:S02]  /*dbf0*/  FMNMX.FTZ R19, R162, R19, !PT ;  /* 0x00000013a2137209 */ /* 0x000fe40007810000 */
[----:B------:R-:W-:-:S02]  /*dc00*/  FSEL R142, R59, -INF , P2 ;  /* 0xff8000003b8e7808 */ /* 0x000fc40001000000 */
[----:B------:R-:W-:Y:S02]  /*dc10*/  FMNMX.FTZ R19, R168, R19, !PT ;  /* 0x00000013a8137209 */ /* 0x000fe40007810000 */
[----:B------:R-:W-:Y:S02]  /*dc20*/  FSEL R140, R54, -INF , P1 ;  /* 0xff800000368c7808 */ /* 0x000fe40000800000 */
[----:B------:R-:W-:Y:S02]  /*dc30*/  FMNMX.FTZ R19, R164, R19, !PT ;  /* 0x00000013a4137209 */ /* 0x000fe40007810000 */
[----:B------:R-:W-:Y:S02]  /*dc40*/  FSEL R158, R55, -INF , P0 ;  /* 0xff800000379e7808 */ /* 0x000fe40000000000 */
[----:B------:R-:W-:Y:S02]  /*dc50*/  FMNMX.FTZ R19, R142, R19, !PT ;  /* 0x000000138e137209 */ /* 0x000fe40007810000 */
[----:B------:R-:W-:-:S02]  /*dc60*/  ISETP.GE.AND P0, PT, R78, 0x41, PT ;  /* 0x000000414e00780c */ /* 0x000fc40003f06270 */
[----:B------:R-:W-:-:S04]  /*dc70*/  FMNMX.FTZ R19, R140, R19, !PT ;  /* 0x000000138c137209 */ /* 0x000fc80007810000 */
[----:B------:R-:W-:Y:S02]  /*dc80*/  FMNMX.FTZ R16, R158, R19, !PT ;  /* 0x000000139e107209 */ /* 0x000fe40007810000 */
[----:B-1----:R-:W-:-:S03]  /*dc90*/  FMNMX.FTZ R19, R15, R14, !PT ;  /* 0x0000000e0f137209 */ /* 0x002fc60007810000 */
[----:B------:R-:W1:Y:S02]  /*dca0*/  SHFL.BFLY PT, R15, R16, 0x2, 0x1f ;  /* 0x0c401f00100f7f89 */ /* 0x000e6400000e0000 */
[----:B------:R-:W-:Y:S02]  /*dcb0*/  @P0 LEA.HI.SX32 R33, R133, 0xfffffffe, 0x1a ;  /* 0xfffffffe85210811 */ /* 0x000fe400078fd2ff */
[----:B------:R-:W2:Y:S03]  /*dcc0*/  SHFL.BFLY PT, R132, R19, 0x1, 0x1f ;  /* 0x0c201f0013847f89 */ /* 0x000ea600000e0000 */
        /* <DEDUP_REMOVED lines=15> */
[----:B------:R-:W-:Y:S01]  /*ddc0*/  @P0 LEA R32, P1, R7, R28, 0x1 ;  /* 0x0000001c07200211 */ /* 0x000fe200078208ff */
        /* <DEDUP_REMOVED lines=270> */
[--C-:B------:R-:W-:Y:S01]  /*eeb0*/  IMAD.X R222, RZ, RZ, R201.reuse, P3 ;  /* 0x000000ffffde7224 */ /* 0x100fe200018e06c9 */
[----:B------:R-:W-:Y:S01]  /*eec0*/  IADD3 RZ, P0, R208, 0x80, RZ ;  /* 0x00000080d0ff7810 */ /* 0x000fe20007f1e0ff */
[----:B------:R-:W-:Y:S01]  /*eed0*/  IMAD.X R221, RZ, RZ, R201, P2 ;  /* 0x000000ffffdd7224 */ /* 0x000fe200010e06c9 */
[----:B------:R-:W-:Y:S01]  /*eee0*/  LEA.HI.SX32 R223, R133, 0xfffffffe, 0x1a ;  /* 0xfffffffe85df7811 */ /* 0x000fe200078fd2ff */
[----:B------:R-:W-:Y:S01]  /*eef0*/  IMAD.MOV.U32 R133, RZ, RZ, R132 ;  /* 0x000000ffff857224 */ /* 0x000fe200078e0084 */
        /* <DEDUP_REMOVED lines=21> */
.L_x_1412:
[----:B------:R-:W-:Y:S04]  /*f050*/  DEPBAR.LE SB0, 0x0 ;  /* 0x000080000000791a */ /* 0x000fe80000000000 */
[----:B------:R-:W-:Y:S01]  /*f060*/  BAR.SYNC.DEFER_BLOCKING 0x0 ;  /* 0x0000000000007b1d */ /* 0x000fe20000010000 */
[----:B------:R-:W-:Y:S01]  /*f070*/  SHF.R.S32.HI R13, RZ, 0x1f, R223 ;  /* 0x0000001fff0d7819 */ /* 0x000fe200000114df */
[----:B------:R-:W-:Y:S04]  /*f080*/  IMAD.WIDE.U32 R2, R223, c[0x0][0x208], RZ ;  /* 0x00008200df027a25 */ /* 0x000fe800078e00ff */
[----:B------:R-:W-:Y:S04]  /*f090*/  IMAD R13, R13, c[0x0][0x208], RZ ;  /* 0x000082000d0d7a24 */ /* 0x000fe800078e02ff */
[----:B------:R-:W-:Y:S05]  /*f0a0*/  IMAD R13, R223, c[0x0][0x20c], R13 ;  /* 0x00008300df0d7a24 */ /* 0x000fea00078e020d */
[----:B------:R-:W-:Y:S02]  /*f0b0*/  IADD3 R34, R3, R13, RZ ;  /* 0x0000000d03227210 */ /* 0x000fe40007ffe0ff */
[C---:B------:R-:W-:Y:S02]  /*f0c0*/  SHF.L.U32 R3, R2.reuse, 0x6, RZ ;  /* 0x0000000602037819 */ /* 0x040fe400000006ff */
[----:B------:R-:W-:Y:S02]  /*f0d0*/  SHF.L.U64.HI R34, R2, 0x6, R34 ;  /* 0x0000000602227819 */ /* 0x000fe40000010222 */
[C---:B------:R-:W-:Y:S02]  /*f0e0*/  IADD3 R20, P0, R3.reuse, R206, RZ ;  /* 0x000000ce03147210 */ /* 0x040fe40007f1e0ff */
[----:B------:R-:W-:Y:S01]  /*f0f0*/  IADD3 R2, P1, R3, R215, RZ ;  /* 0x000000d703027210 */ /* 0x000fe20007f3e0ff */
[----:B------:R-:W-:Y:S01]  /*f100*/  LDSM.16.M88.4 R140, [R198+0xc100] ;  /* 0x00c10000c68c783b */ /* 0x000fe20000000200 */
[----:B------:R-:W-:Y:S02]  /*f110*/  LEA R164, P2, R20, c[0x0][0x1f8], 0x1 ;  /* 0x00007e0014a47a11 */ /* 0x000fe400078408ff */
[----:B------:R-:W-:Y:S02]  /*f120*/  IADD3.X R21, R34, R201, RZ, P0, !PT ;  /* 0x000000c922157210 */ /* 0x000fe400007fe4ff */
[----:B------:R-:W-:Y:S02]  /*f130*/  LEA R134, P0, R2, c[0x0][0x1f8], 0x1 ;  /* 0x00007e0002867a11 */ /* 0x000fe400078008ff */
[----:B------:R-:W-:Y:S01]  /*f140*/  LEA.HI.X R165, R20, c[0x0][0x1fc], R21, 0x1, P2 ;  /* 0x00007f0014a57a11 */ /* 0x000fe200010f0c15 */
[----:B------:R-:W1:Y:S01]  /*f150*/  LDSM.16.M88.4 R144, [R197+0x6100] ;  /* 0x00610000c590783b */ /* 0x000e620000000200 */
[----:B------:R-:W-:Y:S02]  /*f160*/  IADD3.X R25, R34, R222, RZ, P1, !PT ;  /* 0x000000de22197210 */ /* 0x000fe40000ffe4ff */
[----:B------:R-:W-:Y:S02]  /*f170*/  LEA R29, P1, R218, R3, 0x5 ;  /* 0x00000003da1d7211 */ /* 0x000fe400078228ff */
[----:B------:R-:W-:Y:S02]  /*f180*/  LEA.HI.X R135, R2, c[0x0][0x1fc], R25, 0x1, P0 ;  /* 0x00007f0002877a11 */ /* 0x000fe400000f0c19 */
[-C--:B------:R-:W-:Y:S01]  /*f190*/  IADD3 R166, P3, R29, R214.reuse, RZ ;  /* 0x000000d61da67210 */ /* 0x080fe20007f7e0ff */
[----:B------:R-:W2:Y:S01]  /*f1a0*/  LDSM.16.M88.4 R148, [R197+0x6900] ;  /* 0x00690000c594783b */ /* 0x000ea20000000200 */
[----:B------:R-:W-:Y:S02]  /*f1b0*/  IADD3 R3, P2, R3, R214, RZ ;  /* 0x000000d603037210 */ /* 0x000fe40007f5e0ff */
[----:B------:R-:W-:Y:S02]  /*f1c0*/  IADD3 R32, P0, R29, R206, RZ ;  /* 0x000000ce1d207210 */ /* 0x000fe40007f1e0ff */
[----:B------:R-:W-:Y:S02]  /*f1d0*/  LEA R172, P5, R3, c[0x0][0x1f8], 0x1 ;  /* 0x00007e0003ac7a11 */ /* 0x000fe400078a08ff */
[----:B------:R-:W-:Y:S01]  /*f1e0*/  IADD3 R33, P4, R29, R215, RZ ;  /* 0x000000d71d217210 */ /* 0x000fe20007f9e0ff */
[----:B------:R-:W3:Y:S01]  /*f1f0*/  LDSM.16.M88.4 R152, [R197+0x7100] ;  /* 0x00710000c598783b */ /* 0x000ee20000000200 */
[----:B------:R-:W-:Y:S02]  /*f200*/  LEA.HI.X R168, R218, R34, R217, 0x5, P1 ;  /* 0x00000022daa87211 */ /* 0x000fe400008f2cd9 */
[----:B------:R-:W-:Y:S02]  /*f210*/  LEA R170, P1, R33, c[0x0][0x1f8], 0x1 ;  /* 0x00007e0021aa7a11 */ /* 0x000fe400078208ff */
[-C--:B------:R-:W-:Y:S02]  /*f220*/  IADD3.X R167, R168, R221.reuse, RZ, P3, !PT ;  /* 0x000000dda8a77210 */ /* 0x080fe40001ffe4ff */
[----:B------:R-:W-:Y:S01]  /*f230*/  IADD3.X R34, R34, R221, RZ, P2, !PT ;  /* 0x000000dd22227210 */ /* 0x000fe200017fe4ff */
[----:B------:R-:W4:Y:S01]  /*f240*/  LDSM.16.M88.4 R156, [R197+0x7900] ;  /* 0x00790000c59c783b */ /* 0x000f220000000200 */
[----:B------:R-:W-:Y:S02]  /*f250*/  LEA R2, P2, R32, c[0x0][0x1f8], 0x1 ;  /* 0x00007e0020027a11 */ /* 0x000fe400078408ff */
[----:B------:R-:W-:Y:S02]  /*f260*/  LEA.HI.X R173, R3, c[0x0][0x1fc], R34, 0x1, P5 ;  /* 0x00007f0003ad7a11 */ /* 0x000fe400028f0c22 */
[----:B------:R-:W-:Y:S02]  /*f270*/  ISETP.NE.AND P5, PT, R203, RZ, PT ;  /* 0x000000ffcb00720c */ /* 0x000fe40003fa5270 */
[C---:B------:R-:W-:Y:S01]  /*f280*/  IADD3.X R35, R168.reuse, R201, RZ, P0, !PT ;  /* 0x000000c9a8237210 */ /* 0x040fe200007fe4ff */
[----:B------:R-:W-:Y:S01]  /*f290*/  LDSM.16.M88.4 R136, [R194+0xc100] ;  /* 0x00c10000c288783b */ /* 0x000fe20000000200 */
[----:B------:R-:W-:Y:S02]  /*f2a0*/  IADD3.X R132, R168, R222, RZ, P4, !PT ;  /* 0x000000dea8847210 */ /* 0x000fe400027fe4ff */
[----:B------:R-:W-:Y:S02]  /*f2b0*/  LEA.HI.X R3, R32, c[0x0][0x1fc], R35, 0x1, P2 ;  /* 0x00007f0020037a11 */ /* 0x000fe400010f0c23 */
[----:B------:R-:W-:Y:S02]  /*f2c0*/  LEA.HI.X R171, R33, c[0x0][0x1fc], R132, 0x1, P1 ;  /* 0x00007f0021ab7a11 */ /* 0x000fe400008f0c84 */
[----:B------:R-:W-:Y:S01]  /*f2d0*/  ISETP.NE.AND P4, PT, R204, RZ, PT ;  /* 0x000000ffcc00720c */ /* 0x000fe20003f85270 */
[C---:B-1----:R-:W-:Y:S01]  /*f2e0*/  HMMA.16816.F32 R4, R140.reuse, R144, RZ ;  /* 0x000000908c04723c */ /* 0x042fe200000018ff */
[----:B------:R-:W-:Y:S02]  /*f2f0*/  LDSM.16.M88.4 R160, [R186] ;  /* 0x00000000baa0783b */ /* 0x000fe40000000200 */
[C---:B------:R-:W-:Y:S04]  /*f300*/  LEA R168, P0, R166.reuse, c[0x0][0x1f8], 0x1 ;  /* 0x00007e00a6a87a11 */ /* 0x040fe800078008ff */
[----:B------:R-:W-:Y:S01]  /*f310*/  LEA.HI.X R169, R166, c[0x0][0x1fc], R167, 0x1, P0 ;  /* 0x00007f00a6a97a11 */ /* 0x000fe200000f0ca7 */
[C---:B------:R-:W-:Y:S01]  /*f320*/  HMMA.16816.F32 R8, R140.reuse, R146, RZ ;  /* 0x000000928c08723c */ /* 0x040fe200000018ff */
[----:B------:R-:W1:Y:S01]  /*f330*/  LDSM.16.M88.4 R144, [R196] ;  /* 0x00000000c490783b */ /* 0x000e620000000200 */
[C---:B------:R-:W-:Y:S02]  /*f340*/  ISETP.GT.AND P0, PT, R223.reuse, RZ, PT ;  /* 0x000000ffdf00720c */ /* 0x040fe40003f04270 */
[----:B------:R-:W-:Y:S04]  /*f350*/  IADD3 R223, R223, -0x1, RZ ;  /* 0xffffffffdfdf7810 */ /* 0x000fe80007ffe0ff */
[C---:B--2---:R-:W-:Y:S08]  /*f360*/  HMMA.16816.F32 R12, R140.reuse, R148, RZ ;  /* 0x000000948c0c723c */ /* 0x044ff000000018ff */
[C---:B------:R-:W-:Y:S01]  /*f370*/  HMMA.16816.F32 R16, R140.reuse, R150, RZ ;  /* 0x000000968c10723c */ /* 0x040fe200000018ff */
[----:B------:R-:W2:Y:S07]  /*f380*/  LDSM.16.M88.4 R148, [R187] ;  /* 0x00000000bb94783b */ /* 0x000eae0000000200 */
[C---:B---3--:R-:W-:Y:S08]  /*f390*/  HMMA.16816.F32 R20, R140.reuse, R152, RZ ;  /* 0x000000988c14723c */ /* 0x048ff000000018ff */
[C---:B------:R-:W-:Y:S08]  /*f3a0*/  HMMA.16816.F32 R24, R140.reuse, R154, RZ ;  /* 0x0000009a8c18723c */ /* 0x040ff000000018ff */
[C---:B----4-:R-:W-:Y:S08]  /*f3b0*/  HMMA.16816.F32 R28, R140.reuse, R156, RZ ;  /* 0x0000009c8c1c723c */ /* 0x050ff000000018ff */
[----:B------:R-:W-:Y:S01]  /*f3c0*/  HMMA.16816.F32 R32, R140, R158, RZ ;  /* 0x0000009e8c20723c */ /* 0x000fe200000018ff */
[----:B------:R-:W3:Y:S07]  /*f3d0*/  LDSM.16.M88.4 R140, [R185] ;  /* 0x00000000b98c783b */ /* 0x000eee0000000200 */
[C---:B-1----:R-:W-:Y:S01]  /*f3e0*/  HMMA.16816.F32 R4, R136.reuse, R144, R4 ;  /* 0x000000908804723c */ /* 0x042fe20000001804 */
[----:B------:R-:W-:Y:S01]  /*f3f0*/  @!PT LDS RZ, [RZ] ;  /* 0x00000000fffff984 */ /* 0x000fe20000000800 */
[----:B------:R-:W-:Y:S01]  /*f400*/  @!PT LDS RZ, [RZ] ;  /* 0x00000000fffff984 */ /* 0x000fe20000000800 */
[----:B------:R-:W-:Y:S01]  /*f410*/  @!PT LDS RZ, [RZ] ;  /* 0x00000000fffff984 */ /* 0x000fe20000000800 */
[----:B------:R1:W-:Y:S07]  /*f420*/  LDGSTS.E.BYPASS.LTC128B.128 [R205+0x100], [R164.64], !P6 ;  /* 0x00100000a4cd7fae */ /* 0x0003ee000f101d44 */
[C---:B------:R-:W-:Y:S01]  /*f430*/  HMMA.16816.F32 R8, R136.reuse, R146, R8 ;  /* 0x000000928808723c */ /* 0x040fe20000001808 */
[----:B------:R4:W-:Y:S07]  /*f440*/  LDGSTS.E.BYPASS.LTC128B.128 [R205+0x2100], [R134.64], !P4 ;  /* 0x0210000086cd7fae */ /* 0x0009ee000e101d44 */
[C---:B--2---:R-:W-:Y:S01]  /*f450*/  HMMA.16816.F32 R12, R136.reuse, R148, R12 ;  /* 0x00000094880c723c */ /* 0x044fe2000000180c */
[----:B------:R2:W-:Y:S07]  /*f460*/  LDGSTS.E.BYPASS.LTC128B.128 [R205+0x4100], [R172.64], !P5 ;  /* 0x04100000accd7fae */ /* 0x0005ee000e901d44 */
[C---:B------:R-:W-:Y:S01]  /*f470*/  HMMA.16816.F32 R16, R136.reuse, R150, R16 ;  /* 0x000000968810723c */ /* 0x040fe20000001810 */
[----:B------:R5:W-:Y:S07]  /*f480*/  LDGSTS.E.BYPASS.LTC128B.128 [R205+0x1100], [R2.64], !P6 ;  /* 0x0110000002cd7fae */ /* 0x000bee000f101d44 */
[C---:B------:R-:W-:Y:S01]  /*f490*/  HMMA.16816.F32 R20, R136.reuse, R160, R20 ;  /* 0x000000a08814723c */ /* 0x040fe20000001814 */
[----:B------:R1:W-:Y:S07]  /*f4a0*/  LDGSTS.E.BYPASS.LTC128B.128 [R205+0x3100], [R170.64], !P4 ;  /* 0x03100000aacd7fae */ /* 0x0003ee000e101d44 */
[C---:B------:R-:W-:Y:S01]  /*f4b0*/  HMMA.16816.F32 R24, R136.reuse, R162, R24 ;  /* 0x000000a28818723c */ /* 0x040fe20000001818 */
[----:B------:R1:W-:Y:S07]  /*f4c0*/  LDGSTS.E.BYPASS.LTC128B.128 [R205+0x5100], [R168.64], !P5 ;  /* 0x05100000a8cd7fae */ /* 0x0003ee000e901d44 */
[C---:B---3--:R-:W-:Y:S01]  /*f4d0*/  HMMA.16816.F32 R28, R136.reuse, R140, R28 ;  /* 0x0000008c881c723c */ /* 0x048fe2000000181c */
[----:B------:R-:W-:Y:S07]  /*f4e0*/  LDSM.16.M88.4 R152, [R193+0xc100] ;  /* 0x00c10000c198783b */ /* 0x000fee0000000200 */
[----:B------:R-:W-:Y:S01]  /*f4f0*/  HMMA.16816.F32 R32, R136, R142, R32 ;  /* 0x0000008e8820723c */ /* 0x000fe20000001820 */
[----:B------:R-:W3:Y:S08]  /*f500*/  LDSM.16.M88.4 R156, [R192+0x6100] ;  /* 0x00610000c09c783b */ /* 0x000ef00000000200 */
[----:B------:R-:W2:Y:S08]  /*f510*/  LDSM.16.M88.4 R144, [R192+0x6900] ;  /* 0x00690000c090783b */ /* 0x000eb00000000200 */
[----:B-1----:R-:W1:Y:S08]  /*f520*/  LDSM.16.M88.4 R164, [R192+0x7100] ;  /* 0x00710000c0a4783b */ /* 0x002e700000000200 */
[----:B------:R-:W0:Y:S08]  /*f530*/  LDGDEPBAR ;  /* 0x00000000000079af */ /* 0x000e300000000000 */
[----:B------:R-:W1:Y:S01]  /*f540*/  LDSM.16.M88.4 R148, [R192+0x7900] ;  /* 0x00790000c094783b */ /* 0x000e620000000200 */
[C---:B---3--:R-:W-:Y:S07]  /*f550*/  HMMA.16816.F32 R4, R152.reuse, R156, R4 ;  /* 0x0000009c9804723c */ /* 0x048fee0000001804 */
[----:B------:R-:W-:Y:S01]  /*f560*/  LDSM.16.M88.4 R160, [R191+0xc100] ;  /* 0x00c10000bfa0783b */ /* 0x000fe20000000200 */
[C---:B------:R-:W-:Y:S07]  /*f570*/  HMMA.16816.F32 R8, R152.reuse, R158, R8 ;  /* 0x0000009e9808723c */ /* 0x040fee0000001808 */
[----:B------:R-:W3:Y:S01]  /*f580*/  LDSM.16.M88.4 R168, [R184] ;  /* 0x00000000b8a8783b */ /* 0x000ee20000000200 */
[C---:B--2---:R-:W-:Y:S07]  /*f590*/  HMMA.16816.F32 R12, R152.reuse, R144, R12 ;  /* 0x00000090980c723c */ /* 0x044fee000000180c */
[----:B------:R-:W2:Y:S01]  /*f5a0*/  LDSM.16.M88.4 R136, [R184+0x800] ;  /* 0x00080000b888783b */ /* 0x000ea20000000200 */
[C---:B------:R-:W-:Y:S07]  /*f5b0*/  HMMA.16816.F32 R16, R152.reuse, R146, R16 ;  /* 0x000000929810723c */ /* 0x040fee0000001810 */
[----:B------:R-:W2:Y:S01]  /*f5c0*/  LDSM.16.M88.4 R140, [R184+0x1000] ;  /* 0x00100000b88c783b */ /* 0x000ea20000000200 */
[C---:B-1----:R-:W-:Y:S07]  /*f5d0*/  HMMA.16816.F32 R20, R152.reuse, R164, R20 ;  /* 0x000000a49814723c */ /* 0x042fee0000001814 */
[----:B------:R-:W1:Y:S01]  /*f5e0*/  LDSM.16.M88.4 R144, [R184+0x1800] ;  /* 0x00180000b890783b */ /* 0x000e620000000200 */
[C---:B------:R-:W-:Y:S07]  /*f5f0*/  HMMA.16816.F32 R24, R152.reuse, R166, R24 ;  /* 0x000000a69818723c */ /* 0x040fee0000001818 */
[----:B------:R-:W-:Y:S01]  /*f600*/  LDSM.16.M88.4 R156, [R197+0x8900] ;  /* 0x00890000c59c783b */ /* 0x000fe20000000200 */
[C---:B------:R-:W-:Y:S07]  /*f610*/  HMMA.16816.F32 R28, R152.reuse, R148, R28 ;  /* 0x00000094981c723c */ /* 0x040fee000000181c */
[----:B------:R-:W-:Y:S01]  /*f620*/  LDSM.16.M88.4 R164, [R194+0x10100] ;  /* 0x01010000c2a4783b */ /* 0x000fe20000000200 */
[----:B------:R-:W-:Y:S07]  /*f630*/  HMMA.16816.F32 R32, R152, R150, R32 ;  /* 0x000000969820723c */ /* 0x000fee0000001820 */
[----:B------:R-:W-:Y:S01]  /*f640*/  LDSM.16.M88.4 R148, [R198+0x10100] ;  /* 0x01010000c694783b */ /* 0x000fe20000000200 */
[C---:B---3--:R-:W-:Y:S07]  /*f650*/  HMMA.16816.F32 R4, R160.reuse, R168, R4 ;  /* 0x000000a8a004723c */ /* 0x048fee0000001804 */
[----:B------:R-:W3:Y:S01]  /*f660*/  LDSM.16.M88.4 R152, [R197+0x8100] ;  /* 0x00810000c598783b */ /* 0x000ee20000000200 */
[C---:B------:R-:W-:Y:S07]  /*f670*/  HMMA.16816.F32 R8, R160.reuse, R170, R8 ;  /* 0x000000aaa008723c */ /* 0x040fee0000001808 */
[----:B------:R-:W-:Y:S01]  /*f680*/  LDSM.16.M88.4 R168, [R183] ;  /* 0x00000000b7a8783b */ /* 0x000fe20000000200 */
[C---:B--2---:R-:W-:Y:S07]  /*f690*/  HMMA.16816.F32 R12, R160.reuse, R136, R12 ;  /* 0x00000088a00c723c */ /* 0x044fee000000180c */
[----:B------:R-:W-:Y:S01]  /*f6a0*/  LDSM.16.M88.4 R172, [R184+0x4000] ;  /* 0x00400000b8ac783b */ /* 0x000fe20000000200 */
[C---:B------:R-:W-:Y:S07]  /*f6b0*/  HMMA.16816.F32 R16, R160.reuse, R138, R16 ;  /* 0x0000008aa010723c */ /* 0x040fee0000001810 */
[----:B------:R-:W2:Y:S01]  /*f6c0*/  LDSM.16.M88.4 R136, [R197+0x9100] ;  /* 0x00910000c588783b */ /* 0x000ea20000000200 */
[C---:B------:R-:W-:Y:S08]  /*f6d0*/  HMMA.16816.F32 R20, R160.reuse, R140, R20 ;  /* 0x0000008ca014723c */ /* 0x040ff00000001814 */
[C---:B------:R-:W-:Y:S01]  /*f6e0*/  HMMA.16816.F32 R24, R160.reuse, R142, R24 ;  /* 0x0000008ea018723c */ /* 0x040fe20000001818 */
[----:B------:R-:W2:Y:S07]  /*f6f0*/  LDSM.16.M88.4 R140, [R197+0x9900] ;  /* 0x00990000c58c783b */ /* 0x000eae0000000200 */
[C---:B-1----:R-:W-:Y:S08]  /*f700*/  HMMA.16816.F32 R28, R160.reuse, R144, R28 ;  /* 0x00000090a01c723c */ /* 0x042ff0000000181c */
[----:B------:R-:W-:Y:S01]  /*f710*/  HMMA.16816.F32 R32, R160, R146, R32 ;  /* 0x00000092a020723c */ /* 0x000fe20000001820 */
[----:B------:R-:W1:Y:S07]  /*f720*/  LDSM.16.M88.4 R144, [R182] ;  /* 0x00000000b690783b */ /* 0x000e6e0000000200 */
[C---:B---3--:R-:W-:Y:S01]  /*f730*/  HMMA.16816.F32 R4, R148.reuse, R152, R4 ;  /* 0x000000989404723c */ /* 0x048fe20000001804 */
[----:B------:R-:W-:Y:S07]  /*f740*/  LDSM.16.M88.4 R160, [R180] ;  /* 0x00000000b4a0783b */ /* 0x000fee0000000200 */
[C---:B------:R-:W-:Y:S01]  /*f750*/  HMMA.16816.F32 R8, R148.reuse, R154, R8 ;  /* 0x0000009a9408723c */ /* 0x040fe20000001808 */
[----:B------:R-:W3:Y:S07]  /*f760*/  LDSM.16.M88.4 R152, [R181] ;  /* 0x00000000b598783b */ /* 0x000eee0000000200 */
[C---:B------:R-:W-:Y:S08]  /*f770*/  HMMA.16816.F32 R12, R148.reuse, R156, R12 ;  /* 0x0000009c940c723c */ /* 0x040ff0000000180c */
[C---:B------:R-:W-:Y:S01]  /*f780*/  HMMA.16816.F32 R16, R148.reuse, R158, R16 ;  /* 0x0000009e9410723c */ /* 0x040fe20000001810 */
[----:B------:R-:W-:Y:S07]  /*f790*/  LDSM.16.M88.4 R156, [R192+0x8100] ;  /* 0x00810000c09c783b */ /* 0x000fee0000000200 */
[C---:B--2---:R-:W-:Y:S08]  /*f7a0*/  HMMA.16816.F32 R20, R148.reuse, R136, R20 ;  /* 0x000000889414723c */ /* 0x044ff00000001814 */
[C---:B------:R-:W-:Y:S01]  /*f7b0*/  HMMA.16816.F32 R24, R148.reuse, R138, R24 ;  /* 0x0000008a9418723c */ /* 0x040fe20000001818 */
[----:B------:R-:W2:Y:S07]  /*f7c0*/  LDSM.16.M88.4 R136, [R193+0x10100] ;  /* 0x01010000c188783b */ /* 0x000eae0000000200 */
[C---:B------:R-:W-:Y:S08]  /*f7d0*/  HMMA.16816.F32 R28, R148.reuse, R140, R28 ;  /* 0x0000008c941c723c */ /* 0x040ff0000000181c */
[----:B------:R-:W-:Y:S01]  /*f7e0*/  HMMA.16816.F32 R32, R148, R142, R32 ;  /* 0x0000008e9420723c */ /* 0x000fe20000001820 */
[----:B------:R-:W2:Y:S07]  /*f7f0*/  LDSM.16.M88.4 R140, [R192+0x8900] ;  /* 0x00890000c08c783b */ /* 0x000eae0000000200 */
[C---:B------:R-:W-:Y:S01]  /*f800*/  HMMA.16816.F32 R4, R164.reuse, R168, R4 ;  /* 0x000000a8a404723c */ /* 0x040fe20000001804 */
[----:B------:R-:W-:Y:S07]  /*f810*/  LDSM.16.M88.4 R148, [R192+0x9900] ;  /* 0x00990000c094783b */ /* 0x000fee0000000200 */
        /* <DEDUP_REMOVED lines=10> */
[----:B------:R-:W3:Y:S07]  /*f8c0*/  LDSM.16.M88.4 R160, [R184+0x2800] ;  /* 0x00280000b8a0783b */ /* 0x000eee0000000200 */
[C---:B--2---:R-:W-:Y:S01]  /*f8d0*/  HMMA.16816.F32 R4, R136.reuse, R156, R4 ;  /* 0x0000009c8804723c */ /* 0x044fe20000001804 */
[----:B------:R-:W-:Y:S07]  /*f8e0*/  LDSM.16.M88.4 R164, [R197+0xb100] ;  /* 0x00b10000c5a4783b */ /* 0x000fee0000000200 */
[C---:B------:R-:W-:Y:S01]  /*f8f0*/  HMMA.16816.F32 R8, R136.reuse, R158, R8 ;  /* 0x0000009e8808723c */ /* 0x040fe20000001808 */
[----:B------:R-:W-:Y:S07]  /*f900*/  LDSM.16.M88.4 R156, [R197+0xa900] ;  /* 0x00a90000c59c783b */ /* 0x000fee0000000200 */
[C---:B------:R-:W-:Y:S08]  /*f910*/  HMMA.16816.F32 R12, R136.reuse, R140, R12 ;  /* 0x0000008c880c723c */ /* 0x040ff0000000180c */
[C---:B------:R-:W-:Y:S01]  /*f920*/  HMMA.16816.F32 R16, R136.reuse, R142, R16 ;  /* 0x0000008e8810723c */ /* 0x040fe20000001810 */
[----:B------:R-:W2:Y:S07]  /*f930*/  LDSM.16.M88.4 R140, [R184+0x3000] ;  /* 0x00300000b88c783b */ /* 0x000eae0000000200 */
[C---:B-1----:R-:W-:Y:S08]  /*f940*/  HMMA.16816.F32 R20, R136.reuse, R144, R20 ;  /* 0x000000908814723c */ /* 0x042ff00000001814 */
[C---:B------:R-:W-:Y:S01]  /*f950*/  HMMA.16816.F32 R24, R136.reuse, R146, R24 ;  /* 0x000000928818723c */ /* 0x040fe20000001818 */
[----:B------:R-:W1:Y:S07]  /*f960*/  LDSM.16.M88.4 R144, [R184+0x3800] ;  /* 0x00380000b890783b */ /* 0x000e6e0000000200 */
[C---:B------:R-:W-:Y:S08]  /*f970*/  HMMA.16816.F32 R28, R136.reuse, R148, R28 ;  /* 0x00000094881c723c */ /* 0x040ff0000000181c */
[----:B------:R-:W-:Y:S01]  /*f980*/  HMMA.16816.F32 R32, R136, R150, R32 ;  /* 0x000000968820723c */ /* 0x000fe20000001820 */
[----:B------:R-:W-:Y:S07]  /*f990*/  LDSM.16.M88.4 R136, [R198+0x14100] ;  /* 0x01410000c688783b */ /* 0x000fee0000000200 */
[C---:B---3--:R-:W-:Y:S01]  /*f9a0*/  HMMA.16816.F32 R4, R152.reuse, R168, R4 ;  /* 0x000000a89804723c */ /* 0x048fe20000001804 */
[----:B------:R-:W3:Y:S07]  /*f9b0*/  LDSM.16.M88.4 R148, [R197+0xa100] ;  /* 0x00a10000c594783b */ /* 0x000eee0000000200 */
[C---:B------:R-:W-:Y:S01]  /*f9c0*/  HMMA.16816.F32 R8, R152.reuse, R170, R8 ;  /* 0x000000aa9808723c */ /* 0x040fe20000001808 */
[----:B------:R-:W-:Y:S07]  /*f9d0*/  LDSM.16.M88.4 R168, [R179] ;  /* 0x00000000b3a8783b */ /* 0x000fee0000000200 */
[C---:B------:R-:W-:Y:S08]  /*f9e0*/  HMMA.16816.F32 R12, R152.reuse, R160, R12 ;  /* 0x000000a0980c723c */ /* 0x040ff0000000180c */
[C---:B------:R-:W-:Y:S01]  /*f9f0*/  HMMA.16816.F32 R16, R152.reuse, R162, R16 ;  /* 0x000000a29810723c */ /* 0x040fe20000001810 */
[----:B------:R-:W4:Y:S07]  /*fa00*/  LDSM.16.M88.4 R160, [R197+0xb900] ;  /* 0x00b90000c5a0783b */ /* 0x000f2e0000000200 */
[C---:B--2---:R-:W-:Y:S08]  /*fa10*/  HMMA.16816.F32 R20, R152.reuse, R140, R20 ;  /* 0x0000008c9814723c */ /* 0x044ff00000001814 */
        /* <DEDUP_REMOVED lines=12> */
[C---:B------:R-:W-:Y:S08]  /*fae0*/  HMMA.16816.F32 R20, R136.reuse, R164, R20 ;  /* 0x000000a48814723c */ /* 0x040ff00000001814 */
[C---:B------:R-:W-:Y:S01]  /*faf0*/  HMMA.16816.F32 R24, R136.reuse, R166, R24 ;  /* 0x000000a68818723c */ /* 0x040fe20000001818 */
[----:B------:R-:W3:Y:S07]  /*fb00*/  LDSM.16.M88.4 R164, [R192+0xa100] ;  /* 0x00a10000c0a4783b */ /* 0x000eee0000000200 */
[C---:B----4-:R-:W-:Y:S08]  /*fb10*/  HMMA.16816.F32 R28, R136.reuse, R160, R28 ;  /* 0x000000a0881c723c */ /* 0x050ff0000000181c */
[----:B------:R-:W-:Y:S01]  /*fb20*/  HMMA.16816.F32 R32, R136, R162, R32 ;  /* 0x000000a28820723c */ /* 0x000fe20000001820 */
[----:B------:R-:W4:Y:S07]  /*fb30*/  LDSM.16.M88.4 R136, [R192+0xa900] ;  /* 0x00a90000c088783b */ /* 0x000f2e0000000200 */
        /* <DEDUP_REMOVED lines=8> */
[C---:B------:R-:W-:Y:S08]  /*fbc0*/  HMMA.16816.F32 R24, R140.reuse, R150, R24 ;  /* 0x000000968c18723c */ /* 0x040ff00000001818 */
[C---:B------:R-:W-:Y:S08]  /*fbd0*/  HMMA.16816.F32 R28, R140.reuse, R152, R28 ;  /* 0x000000988c1c723c */ /* 0x040ff0000000181c */
[----:B------:R-:W-:Y:S01]  /*fbe0*/  HMMA.16816.F32 R32, R140, R154, R32 ;  /* 0x0000009a8c20723c */ /* 0x000fe20000001820 */
[----:B------:R-:W3:Y:S07]  /*fbf0*/  LDSM.16.M88.4 R140, [R184+0x4800] ;  /* 0x00480000b88c783b */ /* 0x000eee0000000200 */
[C---:B------:R-:W-:Y:S08]  /*fc00*/  HMMA.16816.F32 R4, R156.reuse, R164, R4 ;  /* 0x000000a49c04723c */ /* 0x040ff00000001804 */
[C---:B------:R-:W-:Y:S08]  /*fc10*/  HMMA.16816.F32 R8, R156.reuse, R166, R8 ;  /* 0x000000a69c08723c */ /* 0x040ff00000001808 */
[C---:B----4-:R-:W-:Y:S08]  /*fc20*/  HMMA.16816.F32 R12, R156.reuse, R136, R12 ;  /* 0x000000889c0c723c */ /* 0x050ff0000000180c */
[C---:B------:R-:W-:Y:S01]  /*fc30*/  HMMA.16816.F32 R16, R156.reuse, R138, R16 ;  /* 0x0000008a9c10723c */ /* 0x040fe20000001810 */
[----:B------:R-:W4:Y:S07]  /*fc40*/  LDSM.16.M88.4 R136, [R184+0x5000] ;  /* 0x00500000b888783b */ /* 0x000f2e0000000200 */
[C---:B--2---:R-:W-:Y:S07]  /*fc50*/  HMMA.16816.F32 R20, R156.reuse, R160, R20 ;  /* 0x000000a09c14723c */ /* 0x044fee0000001814 */
[----:B------:R-:W-:Y:S01]  /*fc60*/  @P0 IMAD.WIDE.U32 R160, R223, c[0x0][0x1e0], RZ ;  /* 0x00007800dfa00a25 */ /* 0x000fe200078e00ff */
[C---:B------:R-:W-:Y:S08]  /*fc70*/  HMMA.16816.F32 R24, R156.reuse, R162, R24 ;  /* 0x000000a29c18723c */ /* 0x040ff00000001818 */
[C---:B-1----:R-:W-:Y:S08]  /*fc80*/  HMMA.16816.F32 R28, R156.reuse, R144, R28 ;  /* 0x000000909c1c723c */ /* 0x042ff0000000181c */
[----:B------:R-:W-:Y:S01]  /*fc90*/  HMMA.16816.F32 R32, R156, R146, R32 ;  /* 0x000000929c20723c */ /* 0x000fe20000001820 */
[----:B------:R-:W1:Y:S01]  /*fca0*/  LDSM.16.M88.4 R144, [R184+0x5800] ;  /* 0x00580000b890783b */ /* 0x000e620000000200 */
[----:B------:R-:W-:Y:S06]  /*fcb0*/  DEPBAR.LE SB0, 0x0 ;  /* 0x000080000000791a */ /* 0x000fec0000000000 */
[C---:B------:R-:W-:Y:S01]  /*fcc0*/  HMMA.16816.F32 R4, R168.reuse, R172, R4 ;  /* 0x000000aca804723c */ /* 0x040fe20000001804 */
[----:B------:R-:W-:Y:S07]  /*fcd0*/  BAR.SYNC.DEFER_BLOCKING 0x0 ;  /* 0x0000000000007b1d */ /* 0x000fee0000010000 */
[C---:B------:R-:W-:Y:S08]  /*fce0*/  HMMA.16816.F32 R8, R168.reuse, R174, R8 ;  /* 0x000000aea808723c */ /* 0x040ff00000001808 */
[C---:B---3--:R-:W-:Y:S08]  /*fcf0*/  HMMA.16816.F32 R12, R168.reuse, R140, R12 ;  /* 0x0000008ca80c723c */ /* 0x048ff0000000180c */
[C---:B------:R-:W-:Y:S04]  /*fd00*/  HMMA.16816.F32 R16, R168.reuse, R142, R16 ;  /* 0x0000008ea810723c */ /* 0x040fe80000001810 */
[----:B-----5:R-:W-:Y:S02]  /*fd10*/  FMNMX.FTZ R2, R4, R133, !PT ;  /* 0x0000008504027209 */ /* 0x020fe40007810000 */
[----:B------:R-:W-:Y:S02]  /*fd20*/  FMNMX.FTZ R132, R6, R0, !PT ;  /* 0x0000000006847209 */ /* 0x000fe40007810000 */
[C---:B----4-:R-:W-:Y:S04]  /*fd30*/  HMMA.16816.F32 R20, R168.reuse, R136, R20 ;  /* 0x00000088a814723c */ /* 0x050fe80000001814 */
        /* <DEDUP_REMOVED lines=31> */
[----:B------:R-:W-:Y:S03]  /*ff30*/  FMNMX.FTZ R2, R34, R3, !PT ;  /* 0x0000000322027209 */ /* 0x000fe60007810000 */
[----:B------:R-:W1:Y:S01]  /*ff40*/  SHFL.BFLY PT, R132, R135, 0x2, 0x1f ;  /* 0x0c401f0087847f89 */ /* 0x000e6200000e0000 */
[----:B------:R-:W-:Y:S07]  /*ff50*/  FMNMX.FTZ R137, R35, R2, !PT ;  /* 0x0000000223897209 */ /* 0x000fee0007810000 */
[----:B------:R-:W2:Y:S01]  /*ff60*/  SHFL.BFLY PT, R2, R137, 0x2, 0x1f ;  /* 0x0c401f0089027f89 */ /* 0x000ea200000e0000 */
[----:B-1----:R-:W-:Y:S07]  /*ff70*/  FMNMX.FTZ R139, R135, R132, !PT ;  /* 0x00000084878b7209 */ /* 0x002fee0007810000 */
[----:B------:R-:W1:Y:S01]  /*ff80*/  SHFL.BFLY PT, R132, R139, 0x1, 0x1f ;  /* 0x0c201f008b847f89 */ /* 0x000e6200000e0000 */
[----:B--2---:R-:W-:Y:S02]  /*ff90*/  FMNMX.FTZ R134, R137, R2, !PT ;  /* 0x0000000289867209 */ /* 0x004fe40007810000 */
[----:B------:R-:W-:Y:S05]  /*ffa0*/  @P0 SHF.R.S32.HI R137, RZ, 0x1f, R223 ;  /* 0x0000001fff890819 */ /* 0x000fea00000114df */
[----:B------:R-:W2:Y:S01]  /*ffb0*/  SHFL.BFLY PT, R3, R134, 0x1, 0x1f ;  /* 0x0c201f0086037f89 */ /* 0x000ea200000e0000 */
[----:B------:R-:W-:Y:S04]  /*ffc0*/  @P0 IMAD R137, R137, c[0x0][0x1e0], RZ ;  /* 0x0000780089890a24 */ /* 0x000fe800078e02ff */
[----:B------:R-:W-:Y:S05]  /*ffd0*/  @P0 IMAD R137, R223, c[0x0][0x1e4], R137 ;  /* 0x00007900df890a24 */ /* 0x000fea00078e0289 */
[----:B------:R-:W-:Y:S04]  /*ffe0*/  @P0 IADD3 R137, R161, R137, RZ ;  /* 0x00000089a1890210 */ /* 0x000fe80007ffe0ff */
[C---:B------:R-:W-:Y:S02]  /*fff0*/  @P0 SHF.L.U64.HI R137, R160.reuse, 0x6, R137 ;  /* 0x00000006a0890819 */ /* 0x040fe40000010289 */
[----:B-1----:R-:W-:Y:S02]  /*10000*/  FMNMX.FTZ R132, R139, R132, !PT ;  /* 0x000000848b847209 */ /* 0x002fe40007810000 */
[----:B------:R-:W-:Y:S03]  /*10010*/  @P0 SHF.L.U32 R139, R160, 0x6, RZ ;  /* 0x00000006a08b0819 */ /* 0x000fe600000006ff */
[C---:B------:R-:W-:Y:S01]  /*10020*/  FADD.FTZ R2, -R132.reuse, R133 ;  /* 0x0000008584027221 */ /* 0x040fe20000010100 */
[----:B------:R-:W-:Y:S01]  /*10030*/  @P0 IADD3 R136, P4, R139, R212, RZ ;  /* 0x000000d48b880210 */ /* 0x000fe20007f9e0ff */
[----:B------:R-:W-:Y:S01]  /*10040*/  FMUL.FTZ R166, R132, c[0x0][0x2d0] ;  /* 0x0000b40084a67a20 */ /* 0x000fe20000410000 */
[----:B--2---:R-:W-:Y:S01]  /*10050*/  FMNMX.FTZ R3, R134, R3, !PT ;  /* 0x0000000386037209 */ /* 0x004fe20007810000 */
[----:B------:R-:W-:Y:S02]  /*10060*/  FMUL.FTZ R135, R2, c[0x0][0x2d0] ;  /* 0x0000b40002877a20 */ /* 0x000fe40000410000 */
[----:B------:R-:W-:Y:S02]  /*10070*/  FFMA.FTZ R162, R8, c[0x0][0x2d0], -R166 ;  /* 0x0000b40008a27a23 */ /* 0x000fe400000108a6 */
[----:B------:R1:W2:Y:S01]  /*10080*/  MUFU.EX2 R2, R135 ;  /* 0x0000008700027308 */ /* 0x0002a20000000800 */
[C---:B------:R-:W-:Y:S02]  /*10090*/  FMUL.FTZ R165, R3.reuse, c[0x0][0x2d0] ;  /* 0x0000b40003a57a20 */ /* 0x040fe40000410000 */
[----:B------:R-:W-:Y:S02]  /*100a0*/  FADD.FTZ R133, -R3, R0 ;  /* 0x0000000003857221 */ /* 0x000fe40000010100 */
[--C-:B------:R-:W-:Y:S02]  /*100b0*/  FFMA.FTZ R134, R5, c[0x0][0x2d0], -R166.reuse ;  /* 0x0000b40005867a23 */ /* 0x100fe400000108a6 */
[--C-:B------:R-:W-:Y:S02]  /*100c0*/  FFMA.FTZ R160, R9, c[0x0][0x2d0], -R166.reuse ;  /* 0x0000b40009a07a23 */ /* 0x100fe400000108a6 */
[--C-:B------:R-:W-:Y:S02]  /*100d0*/  FFMA.FTZ R164, R11, c[0x0][0x2d0], -R165.reuse ;  /* 0x0000b4000ba47a23 */ /* 0x100fe400000108a5 */
[----:B------:R-:W-:Y:S01]  /*100e0*/  FMUL.FTZ R0, R133, c[0x0][0x2d0] ;  /* 0x0000b40085007a20 */ /* 0x000fe20000410000 */
[----:B------:R-:W-:Y:S01]  /*100f0*/  MUFU.EX2 R134, R134 ;  /* 0x0000008600867308 */ /* 0x000fe20000000800 */
[--C-:B------:R-:W-:Y:S02]  /*10100*/  FFMA.FTZ R133, R4, c[0x0][0x2d0], -R166.reuse ;  /* 0x0000b40004857a23 */ /* 0x100fe400000108a6 */
[--C-:B------:R-:W-:Y:S02]  /*10110*/  FFMA.FTZ R226, R24, c[0x0][0x2d0], -R166.reuse ;  /* 0x0000b40018e27a23 */ /* 0x100fe400000108a6 */
[----:B------:R-:W-:Y:S02]  /*10120*/  FFMA.FTZ R233, R27, c[0x0][0x2d0], -R165 ;  /* 0x0000b4001be97a23 */ /* 0x000fe400000108a5 */
[--C-:B------:R-:W-:Y:S02]  /*10130*/  FFMA.FTZ R232, R28, c[0x0][0x2d0], -R166.reuse ;  /* 0x0000b4001ce87a23 */ /* 0x100fe400000108a6 */
[--C-:B------:R-:W-:Y:S01]  /*10140*/  FFMA.FTZ R235, R29, c[0x0][0x2d0], -R166.reuse ;  /* 0x0000b4001deb7a23 */ /* 0x100fe200000108a6 */
[----:B------:R-:W3:Y:S01]  /*10150*/  MUFU.EX2 R0, R0 ;  /* 0x0000000000007308 */ /* 0x000ee20000000800 */
[----:B------:R-:W-:Y:S01]  /*10160*/  FFMA.FTZ R234, R32, c[0x0][0x2d0], -R166 ;  /* 0x0000b40020ea7a23 */ /* 0x000fe200000108a6 */
[----:B-1----:R-:W-:Y:S01]  /*10170*/  @P0 IADD3 R135, P1, R139, R208, RZ ;  /* 0x000000d08b870210 */ /* 0x002fe20007f3e0ff */
[C---:B--2---:R-:W-:Y:S02]  /*10180*/  FMUL.FTZ R4, R2.reuse, R128 ;  /* 0x0000008002047220 */ /* 0x044fe40000410000 */
[C---:B------:R-:W-:Y:S01]  /*10190*/  FMUL.FTZ R5, R2.reuse, R129 ;  /* 0x0000008102057220 */ /* 0x040fe20000410000 */
[----:B------:R-:W-:Y:S01]  /*101a0*/  @P0 LEA R170, P2, R135, c[0x0][0x1c8], 0x1 ;  /* 0x0000720087aa0a11 */ /* 0x000fe200078408ff */
[C---:B------:R-:W-:Y:S01]  /*101b0*/  FMUL.FTZ R8, R2.reuse, R124 ;  /* 0x0000007c02087220 */ /* 0x040fe20000410000 */
[----:B------:R-:W-:Y:S01]  /*101c0*/  @P0 IADD3.X R138, R137, R211, RZ, P1, !PT ;  /* 0x000000d3898a0210 */ /* 0x000fe20000ffe4ff */
[C---:B------:R-:W-:Y:S01]  /*101d0*/  FMUL.FTZ R9, R2.reuse, R125 ;  /* 0x0000007d02097220 */ /* 0x040fe20000410000 */
[----:B------:R-:W-:Y:S01]  /*101e0*/  @P0 IADD3 R161, P1, R139, R213, RZ ;  /* 0x000000d58ba10210 */ /* 0x000fe20007f3e0ff */
[----:B------:R-:W1:Y:S01]  /*101f0*/  MUFU.EX2 R133, R133 ;  /* 0x0000008500857308 */ /* 0x000e620000000800 */
[----:B------:R-:W-:Y:S01]  /*10200*/  @P0 LEA.HI.X R171, R135, c[0x0][0x1cc], R138, 0x1, P2 ;  /* 0x0000730087ab0a11 */ /* 0x000fe200010f0c8a */
[----:B------:R-:W-:Y:S01]  /*10210*/  FMUL.FTZ R36, R2, R36 ;  /* 0x0000002402247220 */ /* 0x000fe20000410000 */
[----:B------:R-:W-:Y:S01]  /*10220*/  @P0 LEA R168, P2, R136, c[0x0][0x1c8], 0x1 ;  /* 0x0000720088a80a11 */ /* 0x000fe200078408ff */
[----:B------:R-:W-:Y:S01]  /*10230*/  FMUL.FTZ R37, R2, R37 ;  /* 0x0000002502257220 */ /* 0x000fe20000410000 */
[----:B------:R-:W-:Y:S01]  /*10240*/  @P0 IADD3.X R135, R137, R219, RZ, P4, !PT ;  /* 0x000000db89870210 */ /* 0x000fe200027fe4ff */
[----:B------:R2:W-:Y:S01]  /*10250*/  @P0 LDGSTS.E.BYPASS.LTC128B.128 [R205+0x6100], [R170.64], !P6 ;  /* 0x06100000aacd0fae */ /* 0x0005e2000f101d44 */
[----:B------:R-:W-:Y:S01]  /*10260*/  ISETP.NE.AND P4, PT, R204, RZ, PT ;  /* 0x000000ffcc00720c */ /* 0x000fe20003f85270 */
[----:B------:R-:W-:Y:S01]  /*10270*/  FMUL.FTZ R40, R2, R40 ;  /* 0x0000002802287220 */ /* 0x000fe20000410000 */
[----:B------:R-:W-:Y:S01]  /*10280*/  @P0 LEA.HI.X R169, R136, c[0x0][0x1cc], R135, 0x1, P2 ;  /* 0x0000730088a90a11 */ /* 0x000fe200010f0c87 */
[----:B------:R-:W-:Y:S01]  /*10290*/  MUFU.EX2 R160, R160 ;  /* 0x000000a000a07308 */ /* 0x000fe20000000800 */
[----:B------:R-:W-:Y:S01]  /*102a0*/  @P0 LEA R172, P3, R161, c[0x0][0x1c8], 0x1 ;  /* 0x00007200a1ac0a11 */ /* 0x000fe200078608ff */
[----:B------:R-:W-:Y:S01]  /*102b0*/  FMUL.FTZ R41, R2, R41 ;  /* 0x0000002902297220 */ /* 0x000fe20000410000 */
[----:B------:R-:W-:Y:S01]  /*102c0*/  @P0 IADD3.X R138, R137, R220, RZ, P1, !PT ;  /* 0x000000dc898a0210 */ /* 0x000fe20000ffe4ff */
[----:B---3--:R-:W-:Y:S01]  /*102d0*/  FMUL.FTZ R11, R0, R127 ;  /* 0x0000007f000b7220 */ /* 0x008fe20000410000 */
[----:B------:R-:W-:Y:S01]  /*102e0*/  @P0 IADD3 R139, P1, R216, R139, RZ ;  /* 0x0000008bd88b0210 */ /* 0x000fe20007f3e0ff */
[C---:B------:R-:W-:Y:S01]  /*102f0*/  FMUL.FTZ R38, R0.reuse, R38 ;  /* 0x0000002600267220 */ /* 0x040fe20000410000 */
[----:B------:R-:W-:Y:S01]  /*10300*/  @P0 LEA.HI.X R173, R161, c[0x0][0x1cc], R138, 0x1, P3 ;  /* 0x00007300a1ad0a11 */ /* 0x000fe200018f0c8a */
[----:B------:R-:W-:Y:S01]  /*10310*/  FMUL.FTZ R39, R0, R39 ;  /* 0x0000002700277220 */ /* 0x000fe20000410000 */
[----:B------:R-:W-:Y:S01]  /*10320*/  @P0 IADD3.X R137, R202, R137, RZ, P1, !PT ;  /* 0x00000089ca890210 */ /* 0x000fe20000ffe4ff */
[----:B------:R3:W4:Y:S01]  /*10330*/  MUFU.EX2 R135, R162 ;  /* 0x000000a200877308 */ /* 0x0007220000000800 */
[C---:B------:R-:W-:Y:S01]  /*10340*/  @P0 IADD3 R136, P3, R139.reuse, R208, RZ ;  /* 0x000000d08b880210 */ /* 0x040fe20007f7e0ff */
[----:B------:R5:W-:Y:S01]  /*10350*/  @P0 LDGSTS.E.BYPASS.LTC128B.128 [R205+0x8100], [R172.64], !P4 ;  /* 0x08100000accd0fae */ /* 0x000be2000e101d44 */
[C---:B------:R-:W-:Y:S01]  /*10360*/  @P0 IADD3 R138, P2, R139.reuse, R213, RZ ;  /* 0x000000d58b8a0210 */ /* 0x040fe20007f5e0ff */
[C---:B------:R-:W-:Y:S01]  /*10370*/  FMUL.FTZ R42, R0.reuse, R42 ;  /* 0x0000002a002a7220 */ /* 0x040fe20000410000 */
[----:B------:R-:W-:Y:S01]  /*10380*/  @P0 IADD3 R139, P1, R139, R212, RZ ;  /* 0x000000d48b8b0210 */ /* 0x000fe20007f3e0ff */
[----:B------:R-:W-:Y:S01]  /*10390*/  FMUL.FTZ R43, R0, R43 ;  /* 0x0000002b002b7220 */ /* 0x000fe20000410000 */
[C---:B------:R-:W-:Y:S01]  /*103a0*/  @P0 IADD3.X R161, R137.reuse, R211, RZ, P3, !PT ;  /* 0x000000d389a10210 */ /* 0x040fe20001ffe4ff */
[----:B------:R-:W-:Y:S01]  /*103b0*/  FFMA.FTZ R236, R30, c[0x0][0x2d0], -R165 ;  /* 0x0000b4001eec7a23 */ /* 0x000fe200000108a5 */
[C---:B------:R-:W-:Y:S01]  /*103c0*/  @P0 LEA R228, P3, R136.reuse, c[0x0][0x1c8], 0x1 ;  /* 0x0000720088e40a11 */ /* 0x040fe200078608ff */
[----:B------:R2:W-:Y:S01]  /*103d0*/  @P0 LDGSTS.E.BYPASS.LTC128B.128 [R205+0xa100], [R168.64], !P5 ;  /* 0x0a100000a8cd0fae */ /* 0x0005e2000e901d44 */
[----:B------:R-:W-:Y:S01]  /*103e0*/  @P0 IADD3.X R163, R137, R220, RZ, P2, !PT ;  /* 0x000000dc89a30210 */ /* 0x000fe200017fe4ff */
[----:B------:R-:W-:Y:S01]  /*103f0*/  MUFU.EX2 R164, R164 ;  /* 0x000000a400a47308 */ /* 0x000fe20000000800 */
[----:B------:R-:W-:Y:S01]  /*10400*/  @P0 LEA.HI.X R229, R136, c[0x0][0x1cc], R161, 0x1, P3 ;  /* 0x0000730088e50a11 */ /* 0x000fe200018f0ca1 */
[--C-:B------:R-:W-:Y:S01]  /*10410*/  FFMA.FTZ R136, R6, c[0x0][0x2d0], -R165.reuse ;  /* 0x0000b40006887a23 */ /* 0x100fe200000108a5 */
[----:B------:R-:W-:Y:S01]  /*10420*/  @P0 LEA R174, P2, R138, c[0x0][0x1c8], 0x1 ;  /* 0x000072008aae0a11 */ /* 0x000fe200078408ff */
[----:B------:R-:W-:Y:S01]  /*10430*/  FFMA.FTZ R161, R7, c[0x0][0x2d0], -R165 ;  /* 0x0000b40007a17a23 */ /* 0x000fe200000108a5 */
[----:B-1----:R-:W-:Y:S01]  /*10440*/  F2FP.PACK_AB R128, R134, R133 ;  /* 0x000000858680723e */ /* 0x002fe200000000ff */
[----:B------:R1:W-:Y:S01]  /*10450*/  @P0 LDGSTS.E.BYPASS.LTC128B.128 [R205+0x7100], [R228.64], !P6 ;  /* 0x07100000e4cd0fae */ /* 0x0003e2000f101d44 */
[----:B------:R-:W-:Y:S01]  /*10460*/  @P0 LEA.HI.X R175, R138, c[0x0][0x1cc], R163, 0x1, P2 ;  /* 0x000073008aaf0a11 */ /* 0x000fe200010f0ca3 */
[--C-:B------:R-:W-:Y:S02]  /*10470*/  FFMA.FTZ R163, R10, c[0x0][0x2d0], -R165.reuse ;  /* 0x0000b4000aa37a23 */ /* 0x100fe400000108a5 */
[----:B------:R-:W-:Y:S01]  /*10480*/  MUFU.EX2 R161, R161 ;  /* 0x000000a100a17308 */ /* 0x000fe20000000800 */
[C---:B------:R-:W-:Y:S01]  /*10490*/  FMUL.FTZ R6, R0.reuse, R130 ;  /* 0x0000008200067220 */ /* 0x040fe20000410000 */
[----:B---3--:R-:W-:Y:S01]  /*104a0*/  @P0 IADD3.X R162, R137, R219, RZ, P1, !PT ;  /* 0x000000db89a20210 */ /* 0x008fe20000ffe4ff */
[----:B------:R-:W-:Y:S01]  /*104b0*/  FMUL.FTZ R7, R0, R131 ;  /* 0x0000008300077220 */ /* 0x000fe20000410000 */
[C---:B------:R-:W-:Y:S01]  /*104c0*/  @P0 LEA R230, P1, R139.reuse, c[0x0][0x1c8], 0x1 ;  /* 0x000072008be60a11 */ /* 0x040fe200078208ff */
[----:B------:R3:W-:Y:S01]  /*104d0*/  @P0 LDGSTS.E.BYPASS.LTC128B.128 [R205+0x9100], [R174.64], !P4 ;  /* 0x09100000aecd0fae */ /* 0x0007e2000e101d44 */
[----:B----4-:R-:W-:Y:S01]  /*104e0*/  F2FP.PACK_AB R130, R160, R135 ;  /* 0x00000087a082723e */ /* 0x010fe200000000ff */
[----:B------:R-:W-:Y:S01]  /*104f0*/  FMUL.FTZ R10, R0, R126 ;  /* 0x0000007e000a7220 */ /* 0x000fe20000410000 */
[----:B------:R-:W-:Y:S01]  /*10500*/  @P0 LEA.HI.X R231, R139, c[0x0][0x1cc], R162, 0x1, P1 ;  /* 0x000073008be70a11 */ /* 0x000fe200008f0ca2 */
[--C-:B------:R-:W-:Y:S01]  /*10510*/  FFMA.FTZ R239, R31, c[0x0][0x2d0], -R165.reuse ;  /* 0x0000b4001fef7a23 */ /* 0x100fe200000108a5 */
[----:B------:R-:W4:Y:S01]  /*10520*/  MUFU.EX2 R162, R136 ;  /* 0x0000008800a27308 */ /* 0x000f220000000800 */
[C---:B------:R-:W-:Y:S02]  /*10530*/  FMUL.FTZ R44, R2.reuse, R44 ;  /* 0x0000002c022c7220 */ /* 0x040fe40000410000 */
[----:B------:R2:W-:Y:S01]  /*10540*/  @P0 LDGSTS.E.BYPASS.LTC128B.128 [R205+0xb100], [R230.64], !P5 ;  /* 0x0b100000e6cd0fae */ /* 0x0005e2000e901d44 */
[----:B------:R-:W-:Y:S02]  /*10550*/  FMUL.FTZ R45, R2, R45 ;  /* 0x0000002d022d7220 */ /* 0x000fe40000410000 */
[C---:B------:R-:W-:Y:S02]  /*10560*/  FMUL.FTZ R46, R0.reuse, R46 ;  /* 0x0000002e002e7220 */ /* 0x040fe40000410000 */
[----:B------:R-:W-:Y:S02]  /*10570*/  FMUL.FTZ R47, R0, R47 ;  /* 0x0000002f002f7220 */ /* 0x000fe40000410000 */
[----:B------:R-:W3:Y:S01]  /*10580*/  MUFU.EX2 R163, R163 ;  /* 0x000000a300a37308 */ /* 0x000ee20000000800 */
[----:B------:R-:W-:Y:S01]  /*10590*/  LDSM.16.MT88.4 R140, [R190+0x100] ;  /* 0x00010000be8c783b */ /* 0x000fe20000004200 */
[C---:B------:R-:W-:Y:S02]  /*105a0*/  FMUL.FTZ R48, R2.reuse, R48 ;  /* 0x0000003002307220 */ /* 0x040fe40000410000 */
[--C-:B-1----:R-:W-:Y:S02]  /*105b0*/  FFMA.FTZ R229, R25, c[0x0][0x2d0], -R166.reuse ;  /* 0x0000b40019e57a23 */ /* 0x102fe400000108a6 */
[----:B------:R-:W-:Y:S02]  /*105c0*/  FMUL.FTZ R49, R2, R49 ;  /* 0x0000003102317220 */ /* 0x000fe40000410000 */
[C---:B------:R-:W-:Y:S01]  /*105d0*/  FMUL.FTZ R50, R0.reuse, R50 ;  /* 0x0000003200327220 */ /* 0x040fe20000410000 */
[----:B------:R-:W-:Y:S01]  /*105e0*/  LDSM.16.MT88.4 R144, [R189+0x100] ;  /* 0x00010000bd90783b */ /* 0x000fe20000004200 */
[----:B------:R-:W-:Y:S01]  /*105f0*/  FMUL.FTZ R51, R0, R51 ;  /* 0x0000003300337220 */ /* 0x000fe20000410000 */
[----:B------:R-:W-:Y:S01]  /*10600*/  MUFU.EX2 R226, R226 ;  /* 0x000000e200e27308 */ /* 0x000fe20000000800 */
[C---:B------:R-:W-:Y:S01]  /*10610*/  FMUL.FTZ R52, R2.reuse, R52 ;  /* 0x0000003402347220 */ /* 0x040fe20000410000 */
[----:B----4-:R-:W-:Y:S01]  /*10620*/  F2FP.PACK_AB R129, R161, R162 ;  /* 0x000000a2a181723e */ /* 0x010fe200000000ff */
[----:B------:R-:W-:Y:S03]  /*10630*/  FMUL.FTZ R53, R2, R53 ;  /* 0x0000003502357220 */ /* 0x000fe60000410000 */
[----:B------:R-:W1:Y:S01]  /*10640*/  LDSM.16.MT88.4 R136, [R195+0x100] ;  /* 0x00010000c388783b */ /* 0x000e620000004200 */
[----:B------:R-:W-:Y:S02]  /*10650*/  FMUL.FTZ R54, R0, R54 ;  /* 0x0000003600367220 */ /* 0x000fe40000410000 */
[--C-:B--2---:R-:W-:Y:S01]  /*10660*/  FFMA.FTZ R230, R26, c[0x0][0x2d0], -R165.reuse ;  /* 0x0000b4001ae67a23 */ /* 0x104fe200000108a5 */
[----:B------:R-:W-:Y:S01]  /*10670*/  MUFU.EX2 R229, R229 ;  /* 0x000000e500e57308 */ /* 0x000fe20000000800 */
[----:B------:R-:W-:Y:S01]  /*10680*/  FMUL.FTZ R55, R0, R55 ;  /* 0x0000003700377220 */ /* 0x000fe20000410000 */
[----:B---3--:R-:W-:Y:S02]  /*10690*/  F2FP.PACK_AB R131, R164, R163 ;  /* 0x000000a3a483723e */ /* 0x008fe400000000ff */
[----:B------:R-:W2:Y:S01]  /*106a0*/  LDSM.16.MT88.4 R124, [R188+0x100] ;  /* 0x00010000bc7c783b */ /* 0x000ea20000004200 */
[C---:B------:R-:W-:Y:S02]  /*106b0*/  FMUL.FTZ R56, R2.reuse, R56 ;  /* 0x0000003802387220 */ /* 0x040fe40000410000 */
[----:B------:R-:W-:Y:S02]  /*106c0*/  FMUL.FTZ R57, R2, R57 ;  /* 0x0000003902397220 */ /* 0x000fe40000410000 */
[C---:B------:R-:W-:Y:S01]  /*106d0*/  FMUL.FTZ R58, R0.reuse, R58 ;  /* 0x0000003a003a7220 */ /* 0x040fe20000410000 */
[----:B------:R-:W-:Y:S01]  /*106e0*/  MUFU.EX2 R230, R230 ;  /* 0x000000e600e67308 */ /* 0x000fe20000000800 */
[----:B------:R-:W-:Y:S01]  /*106f0*/  FMUL.FTZ R59, R0, R59 ;  /* 0x0000003b003b7220 */ /* 0x000fe20000410000 */
[----:B------:R-:W-:Y:S01]  /*10700*/  LDSM.16.MT88.4 R148, [R195+0x2900] ;  /* 0x00290000c394783b */ /* 0x000fe20000004200 */
[C---:B------:R-:W-:Y:S02]  /*10710*/  FMUL.FTZ R60, R2.reuse, R60 ;  /* 0x0000003c023c7220 */ /* 0x040fe40000410000 */
[----:B------:R-:W-:Y:S02]  /*10720*/  FMUL.FTZ R61, R2, R61 ;  /* 0x0000003d023d7220 */ /* 0x000fe40000410000 */
[C---:B------:R-:W-:Y:S02]  /*10730*/  FMUL.FTZ R62, R0.reuse, R62 ;  /* 0x0000003e003e7220 */ /* 0x040fe40000410000 */
[----:B------:R-:W-:Y:S01]  /*10740*/  FMUL.FTZ R63, R0, R63 ;  /* 0x0000003f003f7220 */ /* 0x000fe20000410000 */
[----:B------:R-:W-:Y:S01]  /*10750*/  LDSM.16.MT88.4 R152, [R190+0x2900] ;  /* 0x00290000be98783b */ /* 0x000fe20000004200 */
[C---:B------:R-:W-:Y:S01]  /*10760*/  FMUL.FTZ R64, R2.reuse, R64 ;  /* 0x0000004002407220 */ /* 0x040fe20000410000 */
[----:B------:R-:W-:Y:S01]  /*10770*/  MUFU.EX2 R233, R233 ;  /* 0x000000e900e97308 */ /* 0x000fe20000000800 */
[----:B------:R-:W-:Y:S02]  /*10780*/  FMUL.FTZ R65, R2, R65 ;  /* 0x0000004102417220 */ /* 0x000fe40000410000 */
[C---:B------:R-:W-:Y:S02]  /*10790*/  FMUL.FTZ R66, R0.reuse, R66 ;  /* 0x0000004200427220 */ /* 0x040fe40000410000 */
[----:B------:R-:W-:Y:S01]  /*107a0*/  FMUL.FTZ R67, R0, R67 ;  /* 0x0000004300437220 */ /* 0x000fe20000410000 */
[----:B------:R-:W-:Y:S01]  /*107b0*/  LDSM.16.MT88.4 R156, [R189+0x2900] ;  /* 0x00290000bd9c783b */ /* 0x000fe20000004200 */
[C---:B------:R-:W-:Y:S02]  /*107c0*/  FMUL.FTZ R68, R2.reuse, R68 ;  /* 0x0000004402447220 */ /* 0x040fe40000410000 */
[----:B------:R-:W-:Y:S01]  /*107d0*/  FMUL.FTZ R69, R2, R69 ;  /* 0x0000004502457220 */ /* 0x000fe20000410000 */
[----:B------:R-:W-:Y:S01]  /*107e0*/  MUFU.EX2 R232, R232 ;  /* 0x000000e800e87308 */ /* 0x000fe20000000800 */
[C---:B------:R-:W-:Y:S02]  /*107f0*/  FMUL.FTZ R70, R0.reuse, R70 ;  /* 0x0000004600467220 */ /* 0x040fe40000410000 */
[----:B------:R-:W-:Y:S01]  /*10800*/  FMUL.FTZ R71, R0, R71 ;  /* 0x0000004700477220 */ /* 0x000fe20000410000 */
[C---:B-1----:R-:W-:Y:S01]  /*10810*/  HMMA.16816.F32 R4, R128.reuse, R136, R4 ;  /* 0x000000888004723c */ /* 0x042fe20000001804 */
[----:B------:R-:W-:Y:S04]  /*10820*/  LDSM.16.MT88.4 R24, [R188+0x1100] ;  /* 0x00110000bc18783b */ /* 0x000fe80000004200 */
[C---:B------:R-:W-:Y:S01]  /*10830*/  FMUL.FTZ R72, R2.reuse, R72 ;  /* 0x0000004802487220 */ /* 0x040fe20000410000 */
[----:B------:R-:W-:Y:S01]  /*10840*/  MUFU.EX2 R235, R235 ;  /* 0x000000eb00eb7308 */ /* 0x000fe20000000800 */
[----:B------:R-:W-:Y:S01]  /*10850*/  FMUL.FTZ R73, R2, R73 ;  /* 0x0000004902497220 */ /* 0x000fe20000410000 */
[C---:B------:R-:W-:Y:S01]  /*10860*/  HMMA.16816.F32 R8, R128.reuse, R138, R8 ;  /* 0x0000008a8008723c */ /* 0x040fe20000001808 */
[----:B------:R-:W1:Y:S03]  /*10870*/  LDSM.16.MT88.4 R136, [R195+0x2100] ;  /* 0x00210000c388783b */ /* 0x000e660000004200 */
[C---:B------:R-:W-:Y:S02]  /*10880*/  FMUL.FTZ R74, R0.reuse, R74 ;  /* 0x0000004a004a7220 */ /* 0x040fe40000410000 */
[----:B------:R-:W-:Y:S02]  /*10890*/  FMUL.FTZ R75, R0, R75 ;  /* 0x0000004b004b7220 */ /* 0x000fe40000410000 */
[C---:B------:R-:W-:Y:S01]  /*108a0*/  HMMA.16816.F32 R36, R128.reuse, R140, R36 ;  /* 0x0000008c8024723c */ /* 0x040fe20000001824 */
[----:B------:R-:W-:Y:S01]  /*108b0*/  LDSM.16.MT88.4 R28, [R190+0x1900] ;  /* 0x00190000be1c783b */ /* 0x000fe20000004200 */
[----:B------:R-:W-:Y:S02]  /*108c0*/  MUFU.EX2 R234, R234 ;  /* 0x000000ea00ea7308 */ /* 0x000fe40000000800 */
[C---:B------:R-:W-:Y:S02]  /*108d0*/  FMUL.FTZ R76, R2.reuse, R76 ;  /* 0x0000004c024c7220 */ /* 0x040fe40000410000 */
[----:B------:R-:W-:Y:S02]  /*108e0*/  FMUL.FTZ R77, R2, R77 ;  /* 0x0000004d024d7220 */ /* 0x000fe40000410000 */
[C---:B------:R-:W-:Y:S01]  /*108f0*/  HMMA.16816.F32 R40, R128.reuse, R142, R40 ;  /* 0x0000008e8028723c */ /* 0x040fe20000001828 */
[----:B------:R-:W3:Y:S03]  /*10900*/  LDSM.16.MT88.4 R140, [R190+0x2100] ;  /* 0x00210000be8c783b */ /* 0x000ee60000004200 */
[C---:B------:R-:W-:Y:S01]  /*10910*/  FMUL.FTZ R78, R0.reuse, R78 ;  /* 0x0000004e004e7220 */ /* 0x040fe20000410000 */
[----:B------:R-:W-:Y:S01]  /*10920*/  MUFU.EX2 R236, R236 ;  /* 0x000000ec00ec7308 */ /* 0x000fe20000000800 */
[----:B------:R-:W-:Y:S02]  /*10930*/  FMUL.FTZ R79, R0, R79 ;  /* 0x0000004f004f7220 */ /* 0x000fe40000410000 */
[C---:B------:R-:W-:Y:S01]  /*10940*/  HMMA.16816.F32 R44, R128.reuse, R144, R44 ;  /* 0x00000090802c723c */ /* 0x040fe2000000182c */
[----:B------:R-:W0:Y:S03]  /*10950*/  LDGDEPBAR ;  /* 0x00000000000079af */ /* 0x000e260000000000 */
[C---:B------:R-:W-:Y:S02]  /*10960*/  FMUL.FTZ R80, R2.reuse, R80 ;  /* 0x0000005002507220 */ /* 0x040fe40000410000 */
[----:B------:R-:W-:Y:S01]  /*10970*/  FMUL.FTZ R81, R2, R81 ;  /* 0x0000005102517220 */ /* 0x000fe20000410000 */
[----:B------:R-:W-:Y:S01]  /*10980*/  MUFU.EX2 R239, R239 ;  /* 0x000000ef00ef7308 */ /* 0x000fe20000000800 */
[C---:B------:R-:W-:Y:S01]  /*10990*/  HMMA.16816.F32 R48, R128.reuse, R146, R48 ;  /* 0x000000928030723c */ /* 0x040fe20000001830 */
[----:B------:R-:W-:Y:S03]  /*109a0*/  LDSM.16.MT88.4 R144, [R188+0x900] ;  /* 0x00090000bc90783b */ /* 0x000fe60000004200 */
        /* <DEDUP_REMOVED lines=23> */
[C---:B------:R-:W-:Y:S01]  /*10b20*/  FMUL.FTZ R96, R2.reuse, R96 ;  /* 0x0000006002607220 */ /* 0x040fe20000410000 */
[C---:B--2---:R-:W-:Y:S03]  /*10b30*/  HMMA.16816.F32 R76, R128.reuse, R124, R76 ;  /* 0x0000007c804c723c */ /* 0x044fe6000000184c */
[----:B------:R-:W-:Y:S02]  /*10b40*/  FMUL.FTZ R97, R2, R97 ;  /* 0x0000006102617220 */ /* 0x000fe40000410000 */
[C---:B------:R-:W-:Y:S02]  /*10b50*/  FMUL.FTZ R98, R0.reuse, R98 ;  /* 0x0000006200627220 */ /* 0x040fe40000410000 */
[----:B------:R-:W-:Y:S01]  /*10b60*/  FMUL.FTZ R99, R0, R99 ;  /* 0x0000006300637220 */ /* 0x000fe20000410000 */
        /* <DEDUP_REMOVED lines=16> */
[--C-:B------:R-:W-:Y:S02]  /*10c70*/  FFMA.FTZ R167, R12, c[0x0][0x2d0], -R166.reuse ;  /* 0x0000b4000ca77a23 */ /* 0x100fe400000108a6 */
[C---:B------:R-:W-:Y:S02]  /*10c80*/  FMUL.FTZ R12, R2.reuse, R120 ;  /* 0x00000078020c7220 */ /* 0x040fe40000410000 */
[--C-:B------:R-:W-:Y:S01]  /*10c90*/  FFMA.FTZ R168, R13, c[0x0][0x2d0], -R166.reuse ;  /* 0x0000b4000da87a23 */ /* 0x100fe200000108a6 */
[C---:B--2---:R-:W-:Y:S01]  /*10ca0*/  HMMA.16816.F32 R100, R128.reuse, R124, R100 ;  /* 0x0000007c8064723c */ /* 0x044fe20000001864 */
[----:B------:R-:W-:Y:S02]  /*10cb0*/  MUFU.EX2 R167, R167 ;  /* 0x000000a700a77308 */ /* 0x000fe40000000800 */
[----:B------:R-:W-:Y:S02]  /*10cc0*/  FMUL.FTZ R13, R2, R121 ;  /* 0x00000079020d7220 */ /* 0x000fe40000410000 */
[--C-:B------:R-:W-:Y:S02]  /*10cd0*/  FFMA.FTZ R171, R14, c[0x0][0x2d0], -R165.reuse ;  /* 0x0000b4000eab7a23 */ /* 0x100fe400000108a5 */
[C---:B------:R-:W-:Y:S01]  /*10ce0*/  FMUL.FTZ R14, R0.reuse, R122 ;  /* 0x0000007a000e7220 */ /* 0x040fe20000410000 */
[C---:B------:R-:W-:Y:S01]  /*10cf0*/  HMMA.16816.F32 R104, R128.reuse, R126, R104 ;  /* 0x0000007e8068723c */ /* 0x040fe20000001868 */
[----:B------:R-:W-:Y:S02]  /*10d00*/  LDSM.16.MT88.4 R124, [R190+0x900] ;  /* 0x00090000be7c783b */ /* 0x000fe40000004200 */
[----:B------:R-:W2:Y:S01]  /*10d10*/  MUFU.EX2 R168, R168 ;  /* 0x000000a800a87308 */ /* 0x000ea20000000800 */
[--C-:B-----5:R-:W-:Y:S02]  /*10d20*/  FFMA.FTZ R172, R15, c[0x0][0x2d0], -R165.reuse ;  /* 0x0000b4000fac7a23 */ /* 0x120fe400000108a5 */
[----:B------:R-:W-:Y:S02]  /*10d30*/  FMUL.FTZ R15, R0, R123 ;  /* 0x0000007b000f7220 */ /* 0x000fe40000410000 */
[--C-:B------:R-:W-:Y:S01]  /*10d40*/  FFMA.FTZ R169, R16, c[0x0][0x2d0], -R166.reuse ;  /* 0x0000b40010a97a23 */ /* 0x100fe200000108a6 */
[----:B------:R-:W4:Y:S03]  /*10d50*/  LDSM.16.MT88.4 R120, [R195+0x900] ;  /* 0x00090000c378783b */ /* 0x000f260000004200 */
[--C-:B------:R-:W-:Y:S01]  /*10d60*/  FFMA.FTZ R170, R17, c[0x0][0x2d0], -R166.reuse ;  /* 0x0000b40011aa7a23 */ /* 0x100fe200000108a6 */
[C---:B-1----:R-:W-:Y:S01]  /*10d70*/  HMMA.16816.F32 R12, R128.reuse, R136, R12 ;  /* 0x00000088800c723c */ /* 0x042fe2000000180c */
[----:B------:R-:W-:Y:S02]  /*10d80*/  MUFU.EX2 R169, R169 ;  /* 0x000000a900a97308 */ /* 0x000fe40000000800 */
[--C-:B------:R-:W-:Y:S02]  /*10d90*/  FFMA.FTZ R173, R18, c[0x0][0x2d0], -R165.reuse ;  /* 0x0000b40012ad7a23 */ /* 0x100fe400000108a5 */
[--C-:B------:R-:W-:Y:S02]  /*10da0*/  FFMA.FTZ R174, R19, c[0x0][0x2d0], -R165.reuse ;  /* 0x0000b40013ae7a23 */ /* 0x100fe400000108a5 */
[C---:B------:R-:W-:Y:S02]  /*10db0*/  FMUL.FTZ R108, R2.reuse, R108 ;  /* 0x0000006c026c7220 */ /* 0x040fe40000410000 */
[----:B------:R-:W-:Y:S02]  /*10dc0*/  FMUL.FTZ R109, R2, R109 ;  /* 0x0000006d026d7220 */ /* 0x000fe40000410000 */
[----:B------:R-:W1:Y:S01]  /*10dd0*/  MUFU.EX2 R170, R170 ;  /* 0x000000aa00aa7308 */ /* 0x000e620000000800 */
[C---:B------:R-:W-:Y:S02]  /*10de0*/  FMUL.FTZ R110, R0.reuse, R110 ;  /* 0x0000006e006e7220 */ /* 0x040fe40000410000 */
[----:B------:R-:W-:Y:S02]  /*10df0*/  FMUL.FTZ R111, R0, R111 ;  /* 0x0000006f006f7220 */ /* 0x000fe40000410000 */
[----:B------:R-:W-:Y:S01]  /*10e00*/  FMUL.FTZ R16, R2, R116 ;  /* 0x0000007402107220 */ /* 0x000fe20000410000 */
[----:B--2---:R-:W-:Y:S01]  /*10e10*/  F2FP.PACK_AB R116, R168, R167 ;  /* 0x000000a7a874723e */ /* 0x004fe200000000ff */
[----:B------:R-:W-:Y:S02]  /*10e20*/  FMUL.FTZ R17, R2, R117 ;  /* 0x0000007502117220 */ /* 0x000fe40000410000 */
[C---:B------:R-:W-:Y:S01]  /*10e30*/  FMUL.FTZ R18, R0.reuse, R118 ;  /* 0x0000007600127220 */ /* 0x040fe20000410000 */
[C---:B------:R-:W-:Y:S01]  /*10e40*/  HMMA.16816.F32 R108, R128.reuse, R138, R108 ;  /* 0x0000008a806c723c */ /* 0x040fe2000000186c */
[----:B------:R-:W-:Y:S01]  /*10e50*/  MUFU.EX2 R171, R171 ;  /* 0x000000ab00ab7308 */ /* 0x000fe20000000800 */
[----:B------:R-:W2:Y:S01]  /*10e60*/  LDSM.16.MT88.4 R136, [R189+0x900] ;  /* 0x00090000bd88783b */ /* 0x000ea20000004200 */
[----:B------:R-:W-:Y:S02]  /*10e70*/  FMUL.FTZ R19, R0, R119 ;  /* 0x0000007700137220 */ /* 0x000fe40000410000 */
[C---:B------:R-:W-:Y:S02]  /*10e80*/  FMUL.FTZ R112, R2.reuse, R112 ;  /* 0x0000007002707220 */ /* 0x040fe40000410000 */
[----:B------:R-:W-:Y:S02]  /*10e90*/  FMUL.FTZ R113, R2, R113 ;  /* 0x0000007102717220 */ /* 0x000fe40000410000 */
[C---:B------:R-:W-:Y:S01]  /*10ea0*/  FMUL.FTZ R114, R0.reuse, R114 ;  /* 0x0000007200727220 */ /* 0x040fe20000410000 */
[C---:B---3--:R-:W-:Y:S01]  /*10eb0*/  HMMA.16816.F32 R16, R128.reuse, R140, R16 ;  /* 0x0000008c8010723c */ /* 0x048fe20000001810 */
[----:B------:R-:W3:Y:S02]  /*10ec0*/  MUFU.EX2 R172, R172 ;  /* 0x000000ac00ac7308 */ /* 0x000ee40000000800 */
[----:B------:R-:W-:Y:S01]  /*10ed0*/  FMUL.FTZ R115, R0, R115 ;  /* 0x0000007300737220 */ /* 0x000fe20000410000 */
[----:B-1----:R-:W-:Y:S01]  /*10ee0*/  F2FP.PACK_AB R118, R170, R169 ;  /* 0x000000a9aa76723e */ /* 0x002fe200000000ff */
[--C-:B------:R-:W-:Y:S02]  /*10ef0*/  FFMA.FTZ R175, R20, c[0x0][0x2d0], -R166.reuse ;  /* 0x0000b40014af7a23 */ /* 0x100fe400000108a6 */
[--C-:B------:R-:W-:Y:S02]  /*10f00*/  FFMA.FTZ R224, R21, c[0x0][0x2d0], -R166.reuse ;  /* 0x0000b40015e07a23 */ /* 0x100fe400000108a6 */
[----:B------:R-:W-:Y:S01]  /*10f10*/  FFMA.FTZ R166, R33, c[0x0][0x2d0], -R166 ;  /* 0x0000b40021a67a23 */ /* 0x000fe200000108a6 */
[----:B------:R-:W-:Y:S01]  /*10f20*/  HMMA.16816.F32 R112, R128, R142, R112 ;  /* 0x0000008e8070723c */ /* 0x000fe20000001870 */
[----:B------:R-:W-:Y:S01]  /*10f30*/  MUFU.EX2 R173, R173 ;  /* 0x000000ad00ad7308 */ /* 0x000fe20000000800 */
[----:B------:R-:W-:Y:S01]  /*10f40*/  LDSM.16.MT88.4 R128, [R190+0x4900] ;  /* 0x00490000be80783b */ /* 0x000fe20000004200 */
[--C-:B------:R-:W-:Y:S01]  /*10f50*/  FFMA.FTZ R228, R22, c[0x0][0x2d0], -R165.reuse ;  /* 0x0000b40016e47a23 */ /* 0x100fe200000108a5 */
[----:B------:R-:W-:Y:S01]  /*10f60*/  F2FP.PACK_AB R22, R229, R226 ;  /* 0x000000e2e516723e */ /* 0x000fe200000000ff */
[----:B------:R-:W-:Y:S01]  /*10f70*/  FFMA.FTZ R231, R23, c[0x0][0x2d0], -R165 ;  /* 0x0000b40017e77a23 */ /* 0x000fe200000108a5 */
[----:B------:R-:W-:Y:S01]  /*10f80*/  F2FP.PACK_AB R23, R233, R230 ;  /* 0x000000e6e917723e */ /* 0x000fe200000000ff */
[----:B------:R-:W-:Y:S02]  /*10f90*/  FFMA.FTZ R133, R2, R227, R133 ;  /* 0x000000e302857223 */ /* 0x000fe40000010085 */
[----:B------:R-:W-:Y:S01]  /*10fa0*/  FFMA.FTZ R162, R0, R225, R162 ;  /* 0x000000e100a27223 */ /* 0x000fe200000100a2 */
[----:B------:R-:W-:Y:S01]  /*10fb0*/  LDSM.16.MT88.4 R140, [R190+0x1100] ;  /* 0x00110000be8c783b */ /* 0x000fe20000004200 */
[----:B------:R-:W1:Y:S01]  /*10fc0*/  MUFU.EX2 R174, R174 ;  /* 0x000000ae00ae7308 */ /* 0x000e620000000800 */
[----:B------:R-:W-:Y:S01]  /*10fd0*/  MOV R0, R3 ;  /* 0x0000000300007202 */ /* 0x000fe20000000f00 */
[----:B------:R-:W-:Y:S01]  /*10fe0*/  FADD.FTZ R134, R134, R133 ;  /* 0x0000008586867221 */ /* 0x000fe20000010000 */
[----:B------:R-:W-:Y:S01]  /*10ff0*/  MOV R133, R132 ;  /* 0x0000008400857202 */ /* 0x000fe20000000f00 */
[----:B------:R-:W-:Y:S01]  /*11000*/  FADD.FTZ R162, R161, R162 ;  /* 0x000000a2a1a27221 */ /* 0x000fe20000010000 */
[----:B---3--:R-:W-:Y:S01]  /*11010*/  F2FP.PACK_AB R117, R172, R171 ;  /* 0x000000abac75723e */ /* 0x008fe200000000ff */
[----:B------:R-:W-:Y:S02]  /*11020*/  FADD.FTZ R135, R135, R134 ;  /* 0x0000008687877221 */ /* 0x000fe40000010000 */
[----:B------:R-:W-:Y:S02]  /*11030*/  FADD.FTZ R163, R163, R162 ;  /* 0x000000a2a3a37221 */ /* 0x000fe40000010000 */
[----:B------:R-:W-:Y:S01]  /*11040*/  MUFU.EX2 R175, R175 ;  /* 0x000000af00af7308 */ /* 0x000fe20000000800 */
[----:B------:R-:W-:Y:S02]  /*11050*/  FADD.FTZ R160, R160, R135 ;  /* 0x00000087a0a07221 */ /* 0x000fe40000010000 */
[----:B------:R-:W-:Y:S02]  /*11060*/  FADD.FTZ R164, R164, R163 ;  /* 0x000000a3a4a47221 */ /* 0x000fe40000010000 */
[----:B------:R-:W-:Y:S02]  /*11070*/  FADD.FTZ R167, R167, R160 ;  /* 0x000000a0a7a77221 */ /* 0x000fe40000010000 */
[----:B------:R-:W-:Y:S02]  /*11080*/  FADD.FTZ R171, R171, R164 ;  /* 0x000000a4abab7221 */ /* 0x000fe40000010000 */
[----:B------:R-:W-:Y:S01]  /*11090*/  FADD.FTZ R168, R168, R167 ;  /* 0x000000a7a8a87221 */ /* 0x000fe20000010000 */
[----:B------:R-:W3:Y:S01]  /*110a0*/  MUFU.EX2 R224, R224 ;  /* 0x000000e000e07308 */ /* 0x000ee20000000800 */
[----:B------:R-:W-:Y:S02]  /*110b0*/  FADD.FTZ R172, R172, R171 ;  /* 0x000000abacac7221 */ /* 0x000fe40000010000 */
[----:B------:R-:W-:Y:S01]  /*110c0*/  FADD.FTZ R169, R169, R168 ;  /* 0x000000a8a9a97221 */ /* 0x000fe20000010000 */
[----:B-1----:R-:W-:Y:S03]  /*110d0*/  F2FP.PACK_AB R119, R174, R173 ;  /* 0x000000adae77723e */ /* 0x002fe600000000ff */
[----:B------:R-:W-:Y:S03]  /*110e0*/  FADD.FTZ R170, R170, R169 ;  /* 0x000000a9aaaa7221 */ /* 0x000fe60000010000 */
[----:B------:R-:W-:Y:S01]  /*110f0*/  MUFU.EX2 R228, R228 ;  /* 0x000000e400e47308 */ /* 0x000fe20000000800 */
[C---:B----4-:R-:W-:Y:S08]  /*11100*/  HMMA.16816.F32 R4, R116.reuse, R120, R4 ;  /* 0x000000787404723c */ /* 0x050ff00000001804 */
[C---:B------:R-:W-:Y:S01]  /*11110*/  HMMA.16816.F32 R8, R116.reuse, R122, R8 ;  /* 0x0000007a7408723c */ /* 0x040fe20000001808 */
[----:B------:R-:W1:Y:S01]  /*11120*/  LDSM.16.MT88.4 R120, [R188+0x2900] ;  /* 0x00290000bc78783b */ /* 0x000e620000004200 */
[----:B------:R-:W4:Y:S02]  /*11130*/  MUFU.EX2 R231, R231 ;  /* 0x000000e700e77308 */ /* 0x000f240000000800 */
[----:B---3--:R-:W-:Y:S01]  /*11140*/  F2FP.PACK_AB R20, R224, R175 ;  /* 0x000000afe014723e */ /* 0x008fe200000000ff */
[----:B------:R-:W-:Y:S03]  /*11150*/  FADD.FTZ R175, R175, R170 ;  /* 0x000000aaafaf7221 */ /* 0x000fe60000010000 */
[C---:B------:R-:W-:Y:S04]  /*11160*/  HMMA.16816.F32 R36, R116.reuse, R124, R36 ;  /* 0x0000007c7424723c */ /* 0x040fe80000001824 */
[----:B------:R-:W3:Y:S04]  /*11170*/  MUFU.EX2 R237, R166 ;  /* 0x000000a600ed7308 */ /* 0x000ee80000000800 */
[C---:B------:R-:W-:Y:S01]  /*11180*/  HMMA.16816.F32 R40, R116.reuse, R126, R40 ;  /* 0x0000007e7428723c */ /* 0x040fe20000001828 */
[----:B------:R-:W5:Y:S07]  /*11190*/  LDSM.16.MT88.4 R124, [R195+0x4900] ;  /* 0x00490000c37c783b */ /* 0x000f6e0000004200 */
[C---:B--2---:R-:W-:Y:S04]  /*111a0*/  HMMA.16816.F32 R44, R116.reuse, R136, R44 ;  /* 0x00000088742c723c */ /* 0x044fe8000000182c */
[----:B----4-:R-:W-:Y:S04]  /*111b0*/  F2FP.PACK_AB R21, R231, R228 ;  /* 0x000000e4e715723e */ /* 0x010fe800000000ff */
        /* <DEDUP_REMOVED lines=11> */
[C---:B------:R-:W-:Y:S08]  /*11270*/  HMMA.16816.F32 R80, R116.reuse, R158, R80 ;  /* 0x0000009e7450723c */ /* 0x040ff00000001850 */
[C---:B-1----:R-:W-:Y:S08]  /*11280*/  HMMA.16816.F32 R84, R116.reuse, R120, R84 ;  /* 0x000000787454723c */ /* 0x042ff00000001854 */
[C---:B------:R-:W-:Y:S01]  /*11290*/  HMMA.16816.F32 R88, R116.reuse, R122, R88 ;  /* 0x0000007a7458723c */ /* 0x040fe20000001858 */
[----:B------:R-:W1:Y:S07]  /*112a0*/  LDSM.16.MT88.4 R120, [R188+0x4900] ;  /* 0x00490000bc78783b */ /* 0x000e6e0000004200 */
[C---:B-----5:R-:W-:Y:S08]  /*112b0*/  HMMA.16816.F32 R92, R116.reuse, R124, R92 ;  /* 0x0000007c745c723c */ /* 0x060ff0000000185c */
[C---:B------:R-:W-:Y:S01]  /*112c0*/  HMMA.16816.F32 R96, R116.reuse, R126, R96 ;  /* 0x0000007e7460723c */ /* 0x040fe20000001860 */
[----:B------:R-:W4:Y:S07]  /*112d0*/  LDSM.16.MT88.4 R124, [R195+0x1100] ;  /* 0x00110000c37c783b */ /* 0x000f2e0000004200 */
[C---:B------:R-:W-:Y:S08]  /*112e0*/  HMMA.16816.F32 R100, R116.reuse, R128, R100 ;  /* 0x000000807464723c */ /* 0x040ff00000001864 */
[C---:B------:R-:W-:Y:S01]  /*112f0*/  HMMA.16816.F32 R104, R116.reuse, R130, R104 ;  /* 0x000000827468723c */ /* 0x040fe20000001868 */
[----:B------:R-:W5:Y:S07]  /*11300*/  LDSM.16.MT88.4 R128, [R195+0x3100] ;  /* 0x00310000c380783b */ /* 0x000f6e0000004200 */
[C---:B--2---:R-:W-:Y:S08]  /*11310*/  HMMA.16816.F32 R12, R116.reuse, R136, R12 ;  /* 0x00000088740c723c */ /* 0x044ff0000000180c */
[C---:B------:R-:W-:Y:S01]  /*11320*/  HMMA.16816.F32 R108, R116.reuse, R138, R108 ;  /* 0x0000008a746c723c */ /* 0x040fe2000000186c */
[----:B------:R-:W-:Y:S07]  /*11330*/  LDSM.16.MT88.4 R136, [R189+0x3900] ;  /* 0x00390000bd88783b */ /* 0x000fee0000004200 */
[C---:B-1----:R-:W-:Y:S08]  /*11340*/  HMMA.16816.F32 R16, R116.reuse, R120, R16 ;  /* 0x000000787410723c */ /* 0x042ff00000001810 */
[----:B------:R-:W-:Y:S01]  /*11350*/  HMMA.16816.F32 R112, R116, R122, R112 ;  /* 0x0000007a7470723c */ /* 0x000fe20000001870 */
[----:B------:R-:W1:Y:S07]  /*11360*/  LDSM.16.MT88.4 R116, [R190+0x3100] ;  /* 0x00310000be74783b */ /* 0x000e6e0000004200 */
[C---:B----4-:R-:W-:Y:S01]  /*11370*/  HMMA.16816.F32 R4, R20.reuse, R124, R4 ;  /* 0x0000007c1404723c */ /* 0x050fe20000001804 */
        /* <DEDUP_REMOVED lines=12> */
[C---:B-----5:R-:W-:Y:S07]  /*11440*/  HMMA.16816.F32 R60, R20.reuse, R128, R60 ;  /* 0x00000080143c723c */ /* 0x060fee000000183c */
[--C-:B------:R-:W-:Y:S01]  /*11450*/  FFMA.FTZ R128, R34, c[0x0][0x2d0], -R165.reuse ;  /* 0x0000b40022807a23 */ /* 0x100fe200000108a5 */
[C---:B------:R-:W-:Y:S03]  /*11460*/  HMMA.16816.F32 R64, R20.reuse, R130, R64 ;  /* 0x000000821440723c */ /* 0x040fe60000001840 */
[----:B------:R-:W-:Y:S01]  /*11470*/  MUFU.EX2 R166, R128 ;  /* 0x0000008000a67308 */ /* 0x000fe20000000800 */
[----:B------:R-:W-:Y:S02]  /*11480*/  FFMA.FTZ R165, R35, c[0x0][0x2d0], -R165 ;  /* 0x0000b40023a57a23 */ /* 0x000fe400000108a5 */
[----:B------:R-:W-:Y:S02]  /*11490*/  LDSM.16.MT88.4 R32, [R189+0x1900] ;  /* 0x00190000bd20783b */ /* 0x000fe40000004200 */
[C---:B-1----:R-:W-:Y:S05]  /*114a0*/  HMMA.16816.F32 R68, R20.reuse, R116, R68 ;  /* 0x000000741444723c */ /* 0x042fea0000001844 */
[----:B------:R-:W1:Y:S03]  /*114b0*/  MUFU.EX2 R165, R165 ;  /* 0x000000a500a57308 */ /* 0x000e660000000800 */
        /* <DEDUP_REMOVED lines=8> */
[C---:B------:R-:W-:Y:S08]  /*11540*/  HMMA.16816.F32 R92, R20.reuse, R124, R92 ;  /* 0x0000007c145c723c */ /* 0x040ff0000000185c */
        /* <DEDUP_REMOVED lines=9> */
[----:B------:R-:W-:Y:S01]  /*115e0*/  HMMA.16816.F32 R112, R20, R26, R112 ;  /* 0x0000001a1470723c */ /* 0x000fe20000001870 */
[----:B------:R-:W4:Y:S06]  /*115f0*/  LDSM.16.MT88.4 R24, [R190+0x3900] ;  /* 0x00390000be18783b */ /* 0x000f2c0000004200 */
[----:B------:R-:W-:Y:S02]  /*11600*/  F2FP.PACK_AB R20, R235, R232 ;  /* 0x000000e8eb14723e */ /* 0x000fe400000000ff */
[----:B---3--:R-:W-:Y:S03]  /*11610*/  F2FP.PACK_AB R22, R237, R234 ;  /* 0x000000eaed16723e */ /* 0x008fe600000000ff */
[----:B------:R-:W-:Y:S02]  /*11620*/  F2FP.PACK_AB R21, R239, R236 ;  /* 0x000000ecef15723e */ /* 0x000fe400000000ff */
[----:B-1----:R-:W-:Y:S07]  /*11630*/  F2FP.PACK_AB R23, R165, R166 ;  /* 0x000000a6a517723e */ /* 0x002fee00000000ff */
[C---:B------:R-:W-:Y:S08]  /*11640*/  HMMA.16816.F32 R128, R20.reuse, R124, R4 ;  /* 0x0000007c1480723c */ /* 0x040ff00000001804 */
[C---:B------:R-:W-:Y:S08]  /*11650*/  HMMA.16816.F32 R124, R20.reuse, R126, R8 ;  /* 0x0000007e147c723c */ /* 0x040ff00000001808 */
[C---:B------:R-:W-:Y:S08]  /*11660*/  HMMA.16816.F32 R36, R20.reuse, R28, R36 ;  /* 0x0000001c1424723c */ /* 0x040ff00000001824 */
[C---:B------:R-:W-:Y:S01]  /*11670*/  HMMA.16816.F32 R40, R20.reuse, R30, R40 ;  /* 0x0000001e1428723c */ /* 0x040fe20000001828 */
[----:B------:R-:W1:Y:S07]  /*11680*/  LDSM.16.MT88.4 R28, [R189+0x5900] ;  /* 0x00590000bd1c783b */ /* 0x000e6e0000004200 */
[C---:B------:R-:W-:Y:S08]  /*11690*/  HMMA.16816.F32 R44, R20.reuse, R32, R44 ;  /* 0x00000020142c723c */ /* 0x040ff0000000182c */
[C---:B------:R-:W-:Y:S08]  /*116a0*/  HMMA.16816.F32 R48, R20.reuse, R34, R48 ;  /* 0x000000221430723c */ /* 0x040ff00000001830 */
[C---:B-----5:R-:W-:Y:S08]  /*116b0*/  HMMA.16816.F32 R52, R20.reuse, R116, R52 ;  /* 0x000000741434723c */ /* 0x060ff00000001834 */
[C---:B------:R-:W-:Y:S08]  /*116c0*/  HMMA.16816.F32 R56, R20.reuse, R118, R56 ;  /* 0x000000761438723c */ /* 0x040ff00000001838 */
[C---:B--2---:R-:W-:Y:S08]  /*116d0*/  HMMA.16816.F32 R60, R20.reuse, R120, R60 ;  /* 0x00000078143c723c */ /* 0x044ff0000000183c */
[C---:B------:R-:W-:Y:S08]  /*116e0*/  HMMA.16816.F32 R64, R20.reuse, R122, R64 ;  /* 0x0000007a1440723c */ /* 0x040ff00000001840 */
[C---:B----4-:R-:W-:Y:S08]  /*116f0*/  HMMA.16816.F32 R68, R20.reuse, R24, R68 ;  /* 0x000000181444723c */ /* 0x050ff00000001844 */
[C---:B------:R-:W-:Y:S01]  /*11700*/  HMMA.16816.F32 R72, R20.reuse, R26, R72 ;  /* 0x0000001a1448723c */ /* 0x040fe20000001848 */
        /* <DEDUP_REMOVED lines=13> */
[----:B------:R-:W-:Y:S01]  /*117e0*/  FADD.FTZ R228, R228, R13 ;  /* 0x0000000de4e47221 */ /* 0x000fe20000010000 */
[C---:B--2---:R-:W-:Y:S03]  /*117f0*/  HMMA.16816.F32 R116, R20.reuse, R24, R16 ;  /* 0x000000181474723c */ /* 0x044fe60000001810 */
[----:B------:R-:W-:Y:S02]  /*11800*/  FADD.FTZ R13, R224, R175 ;  /* 0x000000afe00d7221 */ /* 0x000fe40000010000 */
[----:B------:R-:W-:Y:S02]  /*11810*/  FADD.FTZ R231, R231, R228 ;  /* 0x000000e4e7e77221 */ /* 0x000fe40000010000 */
[----:B------:R-:W-:Y:S01]  /*11820*/  FADD.FTZ R226, R226, R13 ;  /* 0x0000000de2e27221 */ /* 0x000fe20000010000 */
[----:B------:R-:W-:Y:S04]  /*11830*/  HMMA.16816.F32 R112, R20, R26, R112 ;  /* 0x0000001a1470723c */ /* 0x000fe80000001870 */
[----:B------:R-:W-:Y:S02]  /*11840*/  FADD.FTZ R230, R230, R231 ;  /* 0x000000e7e6e67221 */ /* 0x000fe40000010000 */
[----:B------:R-:W-:Y:S02]  /*11850*/  FADD.FTZ R229, R229, R226 ;  /* 0x000000e2e5e57221 */ /* 0x000fe40000010000 */
[----:B------:R-:W-:Y:S04]  /*11860*/  FADD.FTZ R233, R233, R230 ;  /* 0x000000e6e9e97221 */ /* 0x000fe80000010000 */
[----:B------:R-:W-:Y:S02]  /*11870*/  FADD.FTZ R232, R232, R229 ;  /* 0x000000e5e8e87221 */ /* 0x000fe40000010000 */
[----:B------:R-:W-:Y:S02]  /*11880*/  FADD.FTZ R236, R236, R233 ;  /* 0x000000e9ecec7221 */ /* 0x000fe40000010000 */
[----:B------:R-:W-:Y:S02]  /*11890*/  FADD.FTZ R235, R235, R232 ;  /* 0x000000e8ebeb7221 */ /* 0x000fe40000010000 */
[----:B------:R-:W-:Y:S02]  /*118a0*/  FADD.FTZ R239, R239, R236 ;  /* 0x000000ecefef7221 */ /* 0x000fe40000010000 */
[----:B------:R-:W-:Y:S02]  /*118b0*/  FADD.FTZ R234, R234, R235 ;  /* 0x000000ebeaea7221 */ /* 0x000fe40000010000 */
[----:B------:R-:W-:Y:S02]  /*118c0*/  FADD.FTZ R166, R166, R239 ;  /* 0x000000efa6a67221 */ /* 0x000fe40000010000 */
[----:B------:R-:W-:Y:S02]  /*118d0*/  FADD.FTZ R227, R237, R234 ;  /* 0x000000eaede37221 */ /* 0x000fe40000010000 */
[----:B------:R-:W-:Y:S01]  /*118e0*/  FADD.FTZ R225, R165, R166 ;  /* 0x000000a6a5e17221 */ /* 0x000fe20000010000 */
[----:B------:R-:W-:-:S05]  /*118f0*/  @P0 BRA `(.L_x_1412) ;  /* 0xffffd75000000947 */ /* 0x000fca000383ffff */
.L_x_1411:
        /* <DEDUP_REMOVED lines=123> */
.L_x_1364:
[----:B------:R-:W-:Y:S01]  /*120b0*/  ULDC.64 UR4, c[0x0][0x118] ;  /* 0x0000460000047ab9 */ /* 0x000fe20000000a00 */
[----:B------:R-:W-:Y:S01]  /*120c0*/  SHF.R.S32.HI R0, RZ, 0x1f, R199 ;  /* 0x0000001fff007819 */ /* 0x000fe200000114c7 */
[----:B------:R-:W-:Y:S05]  /*120d0*/  @P2 BRA `(.L_x_1413) ;  /* 0x0000168000002947 */ /* 0x000fea0003800000 */
[----:B------:R-:W1:Y:S01]  /*120e0*/  S2R R2, SR_TID.X ;  /* 0x0000000000027919 */ /* 0x000e620000002100 */
[----:B------:R-:W-:-:S02]  /*120f0*/  F2FP.PACK_AB R4, R9, R4 ;  /* 0x000000040904723e */ /* 0x000fc400000000ff */
[----:B------:R-:W-:Y:S01]  /*12100*/  F2FP.PACK_AB R9, R7, R6 ;  /* 0x000000060709723e */ /* 0x000fe200000000ff */
[----:B------:R-:W-:Y:S01]  /*12110*/  BAR.SYNC.DEFER_BLOCKING 0x1, 0x100 ;  /* 0x0044000000007b1d */ /* 0x000fe20000010000 */
        /* <DEDUP_REMOVED lines=12> */
[----:B------:R-:W-:Y:S02]  /*121e0*/  LEA.HI R5, R3, R2, RZ, 0x2 ;  /* 0x0000000203057211 */ /* 0x000fe400078f10ff */
[----:B------:R-:W-:Y:S02]  /*121f0*/  F2FP.PACK_AB R48, R49, R48 ;  /* 0x000000303130723e */ /* 0x000fe400000000ff */
[--C-:B------:R-:W-:Y:S02]  /*12200*/  SHF.R.S32.HI R7, RZ, 0x2, R5.reuse ;  /* 0x00000002ff077819 */ /* 0x100fe40000011405 */
[----:B------:R-:W-:Y:S02]  /*12210*/  SHF.R.S32.HI R6, RZ, 0x1f, R5 ;  /* 0x0000001fff067819 */ /* 0x000fe40000011405 */
[----:B------:R-:W-:-:S02]  /*12220*/  LOP3.LUT R5, R5, 0xfffffffc, RZ, 0xc0, !PT ;  /* 0xfffffffc05057812 */ /* 0x000fc400078ec0ff */
[----:B------:R-:W-:Y:S02]  /*12230*/  LEA.HI R6, R6, R7, RZ, 0x3 ;  /* 0x0000000706067211 */ /* 0x000fe400078f18ff */
[----:B------:R-:W-:Y:S01]  /*12240*/  F2FP.PACK_AB R50, R51, R50 ;  /* 0x000000323332723e */ /* 0x000fe200000000ff */
[----:B------:R-:W-:Y:S01]  /*12250*/  IMAD.IADD R14, R2, 0x1, -R5 ;  /* 0x00000001020e7824 */ /* 0x000fe200078e0a05 */
[----:B------:R-:W-:Y:S02]  /*12260*/  LOP3.LUT R6, R6, 0xfffffff8, RZ, 0xc0, !PT ;  /* 0xfffffff806067812 */ /* 0x000fe400078ec0ff */
[----:B------:R-:W-:Y:S02]  /*12270*/  F2FP.PACK_AB R52, R53, R52 ;  /* 0x000000343534723e */ /* 0x000fe400000000ff */
[----:B------:R-:W-:Y:S01]  /*12280*/  F2FP.PACK_AB R54, R55, R54 ;  /* 0x000000363736723e */ /* 0x000fe200000000ff */
[----:B------:R-:W-:Y:S01]  /*12290*/  IMAD.IADD R7, R7, 0x1, -R6 ;  /* 0x0000000107077824 */ /* 0x000fe200078e0a06 */
[----:B------:R-:W-:-:S02]  /*122a0*/  LEA.HI R6, R3, R2, RZ, 0x5 ;  /* 0x0000000203067211 */ /* 0x000fc400078f28ff */
[----:B------:R-:W-:Y:S01]  /*122b0*/  F2FP.PACK_AB R56, R57, R56 ;  /* 0x000000383938723e */ /* 0x000fe200000000ff */
[C---:B------:R-:W-:Y:S01]  /*122c0*/  IMAD.SHL.U32 R13, R7.reuse, 0x40, RZ ;  /* 0x00000040070d7824 */ /* 0x040fe200078e00ff */
[----:B------:R-:W-:Y:S02]  /*122d0*/  SHF.R.S32.HI R11, RZ, 0x5, R6 ;  /* 0x00000005ff0b7819 */ /* 0x000fe40000011406 */
[----:B------:R-:W-:Y:S02]  /*122e0*/  LOP3.LUT R15, R7, 0x1, RZ, 0xc0, !PT ;  /* 0x00000001070f7812 */ /* 0x000fe400078ec0ff */
        /* <DEDUP_REMOVED lines=11> */
[----:B------:R-:W-:Y:S01]  /*123a0*/  F2FP.PACK_AB R62, R63, R62 ;  /* 0x0000003e3f3e723e */ /* 0x000fe200000000ff */
[----:B------:R-:W-:Y:S01]  /*123b0*/  IMAD.MOV.U32 R7, RZ, RZ, 0x40 ;  /* 0x00000040ff077424 */ /* 0x000fe200078e00ff */
[----:B------:R-:W-:-:S02]  /*123c0*/  F2FP.PACK_AB R64, R65, R64 ;  /* 0x000000404140723e */ /* 0x000fc400000000ff */
[C---:B------:R-:W-:Y:S01]  /*123d0*/  IADD3 R15, R5.reuse, 0x80, RZ ;  /* 0x00000080050f7810 */ /* 0x040fe20007ffe0ff */
[----:B------:R-:W-:Y:S01]  /*123e0*/  STS [R5+0x80], R128 ;  /* 0x0000808005007388 */ /* 0x000fe20000000800 */
[----:B------:R-:W-:Y:S02]  /*123f0*/  IADD3 R13, R5, 0x70, RZ ;  /* 0x00000070050d7810 */ /* 0x000fe40007ffe0ff */
[----:B------:R-:W-:Y:S01]  /*12400*/  @P0 IADD3 R13, R15, 0x10, RZ ;  /* 0x000000100f0d0810 */ /* 0x000fe20007ffe0ff */
[----:B------:R-:W-:Y:S01]  /*12410*/  IMAD.IADD R15, R5, 0x1, R16 ;  /* 0x00000001050f7824 */ /* 0x000fe200078e0210 */
[----:B------:R-:W-:Y:S01]  /*12420*/  SEL R18, R7, 0xffffffc0, !P2 ;  /* 0xffffffc007127807 */ /* 0x000fe20005000000 */
[----:B------:R-:W-:Y:S01]  /*12430*/  STS [R5+0x480], R130 ;  /* 0x0004808205007388 */ /* 0x000fe20000000800 */
[----:B------:R-:W-:Y:S01]  /*12440*/  F2FP.PACK_AB R66, R67, R66 ;  /* 0x000000424342723e */ /* 0x000fe200000000ff */
[--C-:B------:R-:W-:Y:S01]  /*12450*/  IMAD.IADD R7, R16, 0x1, R13.reuse ;  /* 0x0000000110077824 */ /* 0x100fe200078e020d */
[----:B------:R-:W-:Y:S01]  /*12460*/  F2FP.PACK_AB R68, R69, R68 ;  /* 0x000000444544723e */ /* 0x000fe200000000ff */
[--C-:B------:R-:W-:Y:S01]  /*12470*/  IMAD.IADD R17, R5, 0x1, R18.reuse ;  /* 0x0000000105117824 */ /* 0x100fe200078e0212 */
[----:B------:R-:W-:Y:S01]  /*12480*/  STS [R13], R124 ;  /* 0x0000007c0d007388 */ /* 0x000fe20000000800 */
        /* <DEDUP_REMOVED lines=40> */
[----:B------:R-:W-:Y:S02]  /*12710*/  ISETP.NE.U32.AND P1, PT, RZ, c[0x0][0x508], PT ;  /* 0x00014200ff007a0c */ /* 0x000fe40003f25070 */
[----:B------:R-:W-:Y:S01]  /*12720*/  ISETP.NE.U32.AND P0, PT, RZ, c[0x0][0x500], PT ;  /* 0x00014000ff007a0c */ /* 0x000fe20003f05070 */
[----:B------:R-:W-:Y:S01]  /*12730*/  STS [R5+0x4080], R60 ;  /* 0x0040803c05007388 */ /* 0x000fe20000000800 */
[----:B------:R-:W-:-:S02]  /*12740*/  ISETP.NE.AND.EX P1, PT, RZ, c[0x0][0x50c], PT, P1 ;  /* 0x00014300ff007a0c */ /* 0x000fc40003f25310 */
        /* <DEDUP_REMOVED lines=36> */
[----:B-1----:R-:W-:-:S03]  /*12990*/  @P1 IMAD.WIDE R16, R200, R5, c[0x0][0x508] ;  /* 0x00014200c8101625 */ /* 0x002fc600078e0205 */
        /* <DEDUP_REMOVED lines=10> */
.L_x_1414:
        /* <DEDUP_REMOVED lines=13> */
[----:B------:R-:W-:Y:S02]  /*12b10*/  IADD3 R11, -R16, R11, RZ ;  /* 0x0000000b100b7210 */ /* 0x000fe40007ffe1ff */
[----:B------:R-:W-:Y:S01]  /*12b20*/  SHF.R.S32.HI R8, RZ, 0x2, R5 ;  /* 0x00000002ff087819 */ /* 0x000fe20000011405 */
[----:B------:R-:W-:Y:S01]  /*12b30*/  IMAD.IADD R5, R14, 0x1, -R9 ;  /* 0x000000010e057824 */ /* 0x000fe200078e0a09 */
[----:B------:R-:W-:Y:S01]  /*12b40*/  LOP3.LUT P2, RZ, R6, 0x3, RZ, 0xc0, !PT ;  /* 0x0000000306ff7812 */ /* 0x000fe2000784c0ff */
[----:B------:R-:W-:Y:S01]  /*12b50*/  IMAD R14, R0, c[0x0][0x490], RZ ;  /* 0x00012400000e7a24 */ /* 0x000fe200078e02ff */
        /* <DEDUP_REMOVED lines=10> */
[----:B------:R-:W-:Y:S01]  /*12c00*/  IMAD R11, R199, c[0x0][0x494], R14 ;  /* 0x00012500c70b7a24 */ /* 0x000fe200078e020e */
[----:B------:R-:W-:Y:S01]  /*12c10*/  SHF.R.S32.HI R8, RZ, 0x3, R8 ;  /* 0x00000003ff087819 */ /* 0x000fe20000011408 */
[C---:B------:R-:W-:Y:S02]  /*12c20*/  IMAD R7, R24.reuse, c[0x0][0x3a4], R7 ;  /* 0x0000e90018077a24 */ /* 0x040fe400078e0207 */
        /* <DEDUP_REMOVED lines=106> */
.L_x_1416:
[----:B--2---:R-:W-:Y:S05]  /*132d0*/  BSYNC B0 ;  /* 0x0000000000007941 */ /* 0x004fea0003800000 */
.L_x_1415:
        /* <DEDUP_REMOVED lines=23> */
.L_x_1418:
[----:B------:R-:W-:Y:S05]  /*13450*/  BSYNC B0 ;  /* 0x0000000000007941 */ /* 0x000fea0003800000 */
.L_x_1417:
        /* <DEDUP_REMOVED lines=23> */
.L_x_1420:
[----:B------:R-:W-:Y:S05]  /*135d0*/  BSYNC B0 ;  /* 0x0000000000007941 */ /* 0x000fea0003800000 */
.L_x_1419:
        /* <DEDUP_REMOVED lines=24> */
.L_x_1413:
        /* <DEDUP_REMOVED lines=18> */
.L_x_1421:
        /* <DEDUP_REMOVED lines=41> */
.L_x_1423:
[----:B------:R-:W-:Y:S05]  /*13b10*/  BSYNC B0 ;  /* 0x0000000000007941 */ /* 0x000fea0003800000 */
.L_x_1422:
        /* <DEDUP_REMOVED lines=64> */
.L_x_1425:
[----:B------:R-:W-:Y:S05]  /*13f20*/  BSYNC B0 ;  /* 0x0000000000007941 */ /* 0x000fea0003800000 */
.L_x_1424:
        /* <DEDUP_REMOVED lines=21> */
.L_x_1427:
[----:B------:R-:W-:Y:S05]  /*14080*/  BSYNC B0 ;  /* 0x0000000000007941 */ /* 0x000fea0003800000 */
.L_x_1426:
        /* <DEDUP_REMOVED lines=21> */
.L_x_1429:
[----:B------:R-:W-:Y:S05]  /*141e0*/  BSYNC B0 ;  /* 0x0000000000007941 */ /* 0x000fea0003800000 */
.L_x_1428:
        /* <DEDUP_REMOVED lines=22> */
.L_x_1430:
        /* <DEDUP_REMOVED lines=11> */
.L_x_2590:


//--------------------- .text._ZN7cutlass13device_kernelIN5flash19enable_sm80_to_sm89INS1_16FlashAttnFwdSm80INS1_25CollectiveMainloopFwdSm80ILi8ELi1ELb0EN4cute5tupleIJNS5_1CILi128EEENS7_ILi64EEENS7_ILi192EEEEEELi192ENS_6half_tEfNS_4arch4Sm80ELb0ELb1ELb0ELb0ELb0ELb0ELb1ELb0EEENS1_21CollectiveEpilogueFwdINS6_IJS8_SA_S9_EEENS6_IJNS7_ILi1EEESI_SI_EEESC_SE_Li256ELb0ELb1ELb0ELb0EEENS1_19SingleTileSchedulerILb0ELb0ELb1ELi128EEEEEEEEEvNT_6ParamsE --------------------------
	.section	.text._ZN7cutlass13device_kernelIN5flash19enable_sm80_to_sm89INS1_16FlashAttnFwdSm80INS1_25CollectiveMainloopFwdSm80ILi8ELi1ELb0EN4cute5tupleIJNS5_1CILi128EEENS7_ILi64EEENS7_ILi192EEEEEELi192ENS_6half_tEfNS_4arch4Sm80ELb0ELb1ELb0ELb0ELb0ELb0ELb1ELb0EEENS1_21CollectiveEpilogueFwdINS6_IJS8_SA_S9_EEENS6_IJNS7_ILi1EEESI_SI_EEESC_SE_Li256ELb0ELb1ELb0ELb0EEENS1_19SingleTileSchedulerILb0ELb0ELb1ELi128EEEEEEEEEvNT_6ParamsE,"ax",@progbits
	.sectioninfo	@"SHI_REGISTERS=240"
	.align	128
.text._ZN7cutlass13device_kernelIN5flash19enable_sm80_to_sm89INS1_16FlashAttnFwdSm80INS1_25CollectiveMainloopFwdSm80ILi8ELi1ELb0EN4cute5tupleIJNS5_1CILi128EEENS7_ILi64EEENS7_ILi192EEEEEELi192ENS_6half_tEfNS_4arch4Sm80ELb0ELb1ELb0ELb0ELb0ELb0ELb1ELb0EEENS1_21CollectiveEpilogueFwdINS6_IJS8_SA_S9_EEENS6_IJNS7_ILi1EEESI_SI_EEESC_SE_Li256ELb0ELb1ELb0ELb0EEENS1_19SingleTileSchedulerILb0ELb0ELb1ELi128EEEEEEEEEvNT_6ParamsE:
        .type           _ZN7cutlass13device_kernelIN5flash19enable_sm80_to_sm89INS1_16FlashAttnFwdSm80INS1_25CollectiveMainloopFwdSm80ILi8ELi1ELb0EN4cute5tupleIJNS5_1CILi128EEENS7_ILi64EEENS7_ILi192EEEEEELi192ENS_6half_tEfNS_4arch4Sm80ELb0ELb1ELb0ELb0ELb0ELb0ELb1ELb0EEENS1_21CollectiveEpilogueFwdINS6_IJS8_SA_S9_EEENS6_IJNS7_ILi1EEESI_SI_EEESC_SE_Li256ELb0ELb1ELb0ELb0EEENS1_19SingleTileSchedulerILb0ELb0ELb1ELi128EEEEEEEEEvNT_6ParamsE,@function
        .size           _ZN7cutlass13device_kernelIN5flash19enable_sm80_to_sm89INS1_16FlashAttnFwdSm80INS1_25CollectiveMainloopFwdSm80ILi8ELi1ELb0EN4cute5tupleIJNS5_1CILi128EEENS7_ILi64EEENS7_ILi192EEEEEELi192ENS_6half_tEfNS_4arch4Sm80ELb0ELb1ELb0ELb0ELb0ELb0ELb1ELb0EEENS1_21CollectiveEpilogueFwdINS6_IJS8_SA_S9_EEENS6_IJNS7_ILi1EEESI_SI_EEESC_SE_Li256ELb0ELb1ELb0ELb0EEENS1_19SingleTileSchedulerILb0ELb0ELb1ELi128EEEEEEEEEvNT_6ParamsE,(.L_x_2591 - _ZN7cutlass13device_kernelIN5flash19enable_sm80_to_sm89INS1_16FlashAttnFwdSm80INS1_25CollectiveMainloopFwdSm80ILi8ELi1ELb0EN4cute5tupleIJNS5_1CILi128EEENS7_ILi64EEENS7_ILi192EEEEEELi192ENS_6half_tEfNS_4arch4Sm80ELb0ELb1ELb0ELb0ELb0ELb0ELb1ELb0EEENS1_21CollectiveEpilogueFwdINS6_IJS8_SA_S9_EEENS6_IJNS7_ILi1EEESI_SI_EEESC_SE_Li256ELb0ELb1ELb0ELb0EEENS1_19SingleTileSchedulerILb0ELb0ELb1ELi128EEEEEEEEEvNT_6ParamsE)
        .other          _ZN7cutlass13device_kernelIN5flash19enable_sm80_to_sm89INS1_16FlashAttnFwdSm80INS1_25CollectiveMainloopFwdSm80ILi8ELi1ELb0EN4cute5tupleIJNS5_1CILi128EEENS7_ILi64EEENS7_ILi192EEEEEELi192ENS_6half_tEfNS_4arch4Sm80ELb0ELb1ELb0ELb0ELb0ELb0ELb1ELb0EEENS1_21CollectiveEpilogueFwdINS6_IJS8_SA_S9_EEENS6_IJNS7_ILi1EEESI_SI_EEESC_SE_Li256ELb0ELb1ELb0ELb0EEENS1_19SingleTileSchedulerILb0ELb0ELb1ELi128EEEEEEEEEvNT_6ParamsE,@"STO_CUDA_ENTRY STV_DEFAULT"
_ZN7cutlass13device_kernelIN5flash19enable_sm80_to_sm89INS1_16FlashAttnFwdSm80INS1_25CollectiveMainloopFwdSm80ILi8ELi1ELb0EN4cute5tupleIJNS5_1CILi128EEENS7_ILi64EEENS7_ILi192EEEEEELi192ENS_6half_tEfNS_4arch4Sm80ELb0ELb1ELb0ELb0ELb0ELb0ELb1ELb0EEENS1_21CollectiveEpilogueFwdINS6_IJS8_SA_S9_EEENS6_IJNS7_ILi1EEESI_SI_EEESC_SE_Li256ELb0ELb1ELb0ELb0EEENS1_19SingleTileSchedulerILb0ELb0ELb1ELi128EEEEEEEEEvNT_6ParamsE:
        /* <DEDUP_REMOVED lines=35> */
.L_x_1432:
[----:B------:R-:W-:Y:S02]  /*0230*/  ULDC UR4, c[0x0][0x32c] ;  /* 0x0000cb0000047ab9 */ /* 0x000fe40000000800 */
[----:B------:R-:W-:-:S03]  /*0240*/  UISETP.NE.AND UP0, UPT, UR6, UR4, UPT ;  /* 0x000000040600728c */ /* 0x000fc6000bf05270 */
[----:B------:R-:W-:Y:S02]  /*0250*/  ULDC.64 UR4, c[0x0][0x330] ;  /* 0x0000cc0000047ab9 */ /* 0x000fe40000000a00 */
[----:B------:R-:W-:-:S06]  /*0260*/  UIMAD.WIDE.U32 UR10, UR8, UR4, URZ ;  /* 0x00000004080a72a5 */ /* 0x000fcc000f8e003f */
[----:B------:R-:W-:Y:S02]  /*0270*/  @UP0 USHF.R.U32.HI UR8, URZ, UR5, UR11 ;  /* 0x000000053f080299 */ /* 0x000fe4000801160b */
.L_x_1433:
[----:B------:R-:W-:Y:S02]  /*0280*/  ULDC UR4, c[0x0][0x32c] ;  /* 0x0000cb0000047ab9 */ /* 0x000fe40000000800 */
[----:B------:R-:W-:-:S04]  /*0290*/  UIMAD UR4, UR8, UR4, UR4 ;  /* 0x00000004080472a4 */ /* 0x000fc8000f8e0204 */
[----:B------:R-:W-:-:S04]  /*02a0*/  UISETP.LT.AND UP0, UPT, UR7, UR4, UPT ;  /* 0x000000040700728c */ /* 0x000fc8000bf01270 */
[----:B------:R-:W-:-:S03]  /*02b0*/  USEL UR7, UR7, UR4, UP0 ;  /* 0x0000000407077287 */ /* 0x000fc60008000000 */
.L_x_1431:
        /* <DEDUP_REMOVED lines=35> */
.L_x_1435:
[----:B------:R-:W-:Y:S02]  /*04f0*/  ULDC UR4, c[0x0][0x32c] ;  /* 0x0000cb0000047ab9 */ /* 0x000fe40000000800 */
[----:B------:R-:W-:-:S03]  /*0500*/  UISETP.NE.AND UP0, UPT, UR4, 0x1, UPT ;  /* 0x000000010400788c */ /* 0x000fc6000bf05270 */
[----:B------:R-:W-:Y:S02]  /*0510*/  ULDC.64 UR4, c[0x0][0x330] ;  /* 0x0000cc0000047ab9 */ /* 0x000fe40000000a00 */
[----:B------:R-:W-:-:S06]  /*0520*/  UIMAD.WIDE.U32 UR16, UR10, UR4, URZ ;  /* 0x000000040a1072a5 */ /* 0x000fcc000f8e003f */
[----:B------:R-:W-:Y:S02]  /*0530*/  @UP0 USHF.R.U32.HI UR10, URZ, UR5, UR17 ;  /* 0x000000053f0a0299 */ /* 0x000fe40008011611 */
.L_x_1436:
[----:B------:R-:W-:Y:S02]  /*0540*/  ULDC UR4, c[0x0][0x32c] ;  /* 0x0000cb0000047ab9 */ /* 0x000fe40000000800 */
[----:B------:R-:W-:-:S04]  /*0550*/  UIMAD UR4, UR10, UR4, URZ ;  /* 0x000000040a0472a4 */ /* 0x000fc8000f8e023f */
[----:B------:R-:W-:-:S04]  /*0560*/  UISETP.LT.AND UP0, UPT, UR8, UR4, UPT ;  /* 0x000000040800728c */ /* 0x000fc8000bf01270 */
[----:B------:R-:W-:-:S04]  /*0570*/  USEL UR8, UR8, UR4, !UP0 ;  /* 0x0000000408087287 */ /* 0x000fc8000c000000 */
.L_x_1434:
        /* <DEDUP_REMOVED lines=17> */
[----:B------:R-:W-:Y:S01]  /*0690*/  MOV R81, RZ ;  /* 0x000000ff00517202 */ /* 0x000fe20000000f00 */
        /* <DEDUP_REMOVED lines=64> */
[-C--:B------:R-:W-:Y:S01]  /*0aa0*/  LEA.HI R14, R83, R80.reuse, RZ, 0x6 ;  /* 0x00000050530e7211 */ /* 0x080fe200078f30ff */
[----:B------:R-:W-:Y:S01]  /*0ab0*/  IMAD.IADD R3, R80, 0x1, -R3 ;  /* 0x0000000150037824 */ /* 0x000fe200078e0a03 */
[----:B------:R-:W-:Y:S01]  /*0ac0*/  UMOV UR9, 0x6 ;  /* 0x0000000600097882 */ /* 0x000fe20000000000 */
[----:B------:R-:W-:Y:S01]  /*0ad0*/  IMAD R7, R8, c[0x0][0x1bc], R7 ;  /* 0x00006f0008077a24 */ /* 0x000fe200078e0207 */
[----:B------:R-:W-:Y:S01]  /*0ae0*/  USHF.L.U32 UR20, UR10, 0x6, URZ ;  /* 0x000000060a147899 */ /* 0x000fe2000800063f */
[----:B------:R-:W-:Y:S01]  /*0af0*/  IMAD R4, R3, 0x20, R11 ;  /* 0x0000002003047824 */ /* 0x000fe200078e020b */
[----:B------:R-:W-:Y:S01]  /*0b00*/  USHF.L.U64.HI UR19, UR10, UR9, UR11 ;  /* 0x000000090a137299 */ /* 0x000fe2000801020b */
[----:B------:R-:W-:Y:S01]  /*0b10*/  IMAD.IADD R13, R13, 0x1, R7 ;  /* 0x000000010d0d7824 */ /* 0x000fe200078e0207 */
[----:B------:R-:W-:Y:S01]  /*0b20*/  USHF.R.S32.HI UR21, URZ, 0x1f, UR18 ;  /* 0x0000001f3f157899 */ /* 0x000fe20008011412 */
[----:B------:R-:W-:Y:S01]  /*0b30*/  IMAD R7, R5, c[0x0][0x1c0], RZ ;  /* 0x0000700005077a24 */ /* 0x000fe200078e02ff */
[----:B------:R-:W-:Y:S01]  /*0b40*/  IADD3 R4, R4, UR15, RZ ;  /* 0x0000000f04047c10 */ /* 0x000fe2000fffe0ff */
[----:B------:R-:W-:Y:S01]  /*0b50*/  IMAD.WIDE.U32 R12, R0, c[0x0][0x1c0], R12 ;  /* 0x00007000000c7a25 */ /* 0x000fe200078e000c */
[CC--:B------:R-:W-:Y:S01]  /*0b60*/  LEA.HI R197, R83.reuse, R80.reuse, RZ, 0x4 ;  /* 0x0000005053c57211 */ /* 0x0c0fe200078f20ff */
[----:B------:R-:W-:Y:S01]  /*0b70*/  USHF.L.U32 UR12, UR10, 0x5, URZ ;  /* 0x000000050a0c7899 */ /* 0x000fe2000800063f */
[CC--:B------:R-:W-:Y:S01]  /*0b80*/  LEA.HI R81, R83.reuse, R80.reuse, RZ, 0x5 ;  /* 0x0000005053517211 */ /* 0x0c0fe200078f28ff */
[----:B------:R-:W-:Y:S01]  /*0b90*/  @P1 IMAD.HI.U32 R6, R4, c[0x0][0x2c8], RZ ;  /* 0x0000b20004061a27 */ /* 0x000fe200078e00ff */
[----:B------:R-:W-:Y:S01]  /*0ba0*/  UISETP.GT.AND UP0, UPT, UR18, UR8, UPT ;  /* 0x000000081200728c */ /* 0x000fe2000bf04270 */
[----:B------:R-:W-:-:S02]  /*0bb0*/  LEA.HI R83, R83, R80, RZ, 0x2 ;  /* 0x0000005053537211 */ /* 0x000fc400078f10ff */
[----:B------:R-:W-:Y:S01]  /*0bc0*/  IMAD.MOV.U32 R9, RZ, RZ, R4 ;  /* 0x000000ffff097224 */ /* 0x000fe200078e0004 */
[----:B------:R-:W-:Y:S01]  /*0bd0*/  @P0 SHF.R.U32.HI R9, RZ, c[0x0][0x2cc], R6 ;  /* 0x0000b300ff090a19 */ /* 0x000fe20000011606 */
[----:B------:R-:W-:Y:S01]  /*0be0*/  IMAD R7, R0, c[0x0][0x1c4], R7 ;  /* 0x0000710000077a24 */ /* 0x000fe200078e0207 */
[----:B------:R-:W-:Y:S01]  /*0bf0*/  LOP3.LUT R83, R83, 0xfffffffc, RZ, 0xc0, !PT ;  /* 0xfffffffc53537812 */ /* 0x000fe200078ec0ff */
[----:B------:R-:W-:Y:S01]  /*0c00*/  IMAD.SHL.U32 R199, R11, 0x40, RZ ;  /* 0x000000400bc77824 */ /* 0x000fe200078e00ff */
[----:B------:R-:W-:Y:S01]  /*0c10*/  SHF.R.S32.HI R6, RZ, 0x1f, R9 ;  /* 0x0000001fff067819 */ /* 0x000fe20000011409 */
[----:B------:R-:W-:Y:S02]  /*0c20*/  IMAD.IADD R13, R13, 0x1, R7 ;  /* 0x000000010d0d7824 */ /* 0x000fe400078e0207 */
[----:B------:R-:W-:Y:S01]  /*0c30*/  IMAD.MOV R7, RZ, RZ, -R9 ;  /* 0x000000ffff077224 */ /* 0x000fe200078e0a09 */
[----:B------:R-:W-:Y:S01]  /*0c40*/  LOP3.LUT R199, R199, 0x1c0, RZ, 0xc0, !PT ;  /* 0x000001c0c7c77812 */ /* 0x000fe200078ec0ff */
[----:B------:R-:W-:-:S02]  /*0c50*/  IMAD R6, R6, c[0x0][0x1b0], RZ ;  /* 0x00006c0006067a24 */ /* 0x000fc400078e02ff */
[----:B------:R-:W-:Y:S02]  /*0c60*/  IMAD R7, R7, c[0x0][0x2c4], R4 ;  /* 0x0000b10007077a24 */ /* 0x000fe400078e0204 */
[----:B------:R-:W-:-:S03]  /*0c70*/  IMAD.WIDE.U32 R12, R9, c[0x0][0x1b0], R12 ;  /* 0x00006c00090c7a25 */ /* 0x000fc600078e000c */
[----:B------:R-:W-:Y:S01]  /*0c80*/  SHF.R.S32.HI R4, RZ, 0x1f, R7 ;  /* 0x0000001fff047819 */ /* 0x000fe20000011407 */
[----:B------:R-:W-:Y:S02]  /*0c90*/  IMAD R9, R9, c[0x0][0x1b4], R6 ;  /* 0x00006d0009097a24 */ /* 0x000fe400078e0206 */
[----:B------:R-:W-:Y:S02]  /*0ca0*/  IMAD.SHL.U32 R14, R14, 0x8, RZ ;  /* 0x000000080e0e7824 */ /* 0x000fe400078e00ff */
[----:B------:R-:W-:Y:S02]  /*0cb0*/  IMAD R4, R4, c[0x0][0x1a8], RZ ;  /* 0x00006a0004047a24 */ /* 0x000fe400078e02ff */
[----:B------:R-:W-:Y:S02]  /*0cc0*/  IMAD.IADD R13, R13, 0x1, R9 ;  /* 0x000000010d0d7824 */ /* 0x000fe400078e0209 */
[C---:B------:R-:W-:Y:S02]  /*0cd0*/  IMAD R9, R7.reuse, c[0x0][0x1ac], R4 ;  /* 0x00006b0007097a24 */ /* 0x040fe400078e0204 */
[----:B------:R-:W-:-:S04]  /*0ce0*/  IMAD.WIDE.U32 R6, R7, c[0x0][0x1a8], R12 ;  /* 0x00006a0007067a25 */ /* 0x000fc800078e000c */
[----:B------:R-:W-:Y:S01]  /*0cf0*/  IMAD.IADD R9, R7, 0x1, R9 ;  /* 0x0000000107097824 */ /* 0x000fe200078e0209 */
[----:B------:R-:W-:Y:S01]  /*0d00*/  LEA R10, P0, R6, c[0x0][0x160], 0x1 ;  /* 0x00005800060a7a11 */ /* 0x000fe200078008ff */
[----:B------:R-:W-:-:S03]  /*0d10*/  IMAD.SHL.U32 R12, R3, 0x8, RZ ;  /* 0x00000008030c7824 */ /* 0x000fc600078e00ff */
[----:B------:R-:W-:Y:S01]  /*0d20*/  LEA.HI.X R9, R6, c[0x0][0x164], R9, 0x1, P0 ;  /* 0x0000590006097a11 */ /* 0x000fe200000f0c09 */
[----:B------:R-:W1:Y:S01]  /*0d30*/  SHFL.IDX PT, R20, R10, RZ, 0x181f ;  /* 0x00181fff0a147589 */ /* 0x000e6200000e0000 */
[----:B------:R-:W-:Y:S02]  /*0d40*/  IADD3 R6, R11, UR15, RZ ;  /* 0x0000000f0b067c10 */ /* 0x000fe4000fffe0ff */
[----:B------:R-:W-:Y:S01]  /*0d50*/  LOP3.LUT R4, R199, 0x38, R12, 0xf8, !PT ;  /* 0x00000038c7047812 */ /* 0x000fe200078ef80c */
[----:B------:R-:W3:Y:S01]  /*0d60*/  SHFL.IDX PT, R21, R9, RZ, 0x181f ;  /* 0x00181fff09157589 */ /* 0x000ee200000e0000 */
[----:B------:R-:W-:Y:S02]  /*0d70*/  SHF.R.U32.HI R199, RZ, 0x3, R199 ;  /* 0x00000003ffc77819 */ /* 0x000fe400000116c7 */
[----:B------:R-:W-:Y:S01]  /*0d80*/  ISETP.GE.AND P0, PT, R6, UR4, PT ;  /* 0x0000000406007c0c */ /* 0x000fe2000bf06270 */
[----:B------:R-:W-:Y:S01]  /*0d90*/  SHFL.IDX PT, R18, R10, 0x1, 0x181f ;  /* 0x00381f000a127f89 */ /* 0x000fe200000e0000 */
[----:B------:R-:W-:-:S02]  /*0da0*/  LOP3.LUT R199, R4, R199, RZ, 0x3c, !PT ;  /* 0x000000c704c77212 */ /* 0x000fc400078e3cff */
[----:B------:R-:W-:Y:S01]  /*0db0*/  IADD3 R4, R6, 0x20, RZ ;  /* 0x0000002006047810 */ /* 0x000fe20007ffe0ff */
[----:B------:R-:W4:Y:S01]  /*0dc0*/  SHFL.IDX PT, R19, R9, 0x1, 0x181f ;  /* 0x00381f0009137f89 */ /* 0x000f2200000e0000 */
[----:B------:R-:W-:Y:S02]  /*0dd0*/  IADD3 R7, R12, 0x40, RZ ;  /* 0x000000400c077810 */ /* 0x000fe40007ffe0ff */
[----:B------:R-:W-:Y:S02]  /*0de0*/  ISETP.GE.AND P3, PT, R4, UR4, PT ;  /* 0x0000000404007c0c */ /* 0x000fe4000bf66270 */
[----:B------:R-:W-:Y:S02]  /*0df0*/  IADD3 R4, R12, 0x80, RZ ;  /* 0x000000800c047810 */ /* 0x000fe40007ffe0ff */
[----:B------:R-:W-:Y:S02]  /*0e00*/  LOP3.LUT R199, R199, 0xfffffe00, R14, 0xf8, !PT ;  /* 0xfffffe00c7c77812 */ /* 0x000fe400078ef80e */
[----:B------:R-:W-:-:S02]  /*0e10*/  @!P0 SHF.R.S32.HI R15, RZ, 0x1f, R4 ;  /* 0x0000001fff0f8819 */ /* 0x000fc40000011404 */
[----:B------:R-:W-:Y:S01]  /*0e20*/  SHF.R.S32.HI R13, RZ, 0x1f, R12 ;  /* 0x0000001fff0d7819 */ /* 0x000fe2000001140c */
[----:B------:R-:W-:Y:S01]  /*0e30*/  IMAD.SHL.U32 R199, R199, 0x2, RZ ;  /* 0x00000002c7c77824 */ /* 0x000fe200078e00ff */
[----:B------:R-:W-:Y:S02]  /*0e40*/  @!P0 LEA.HI R15, R15, R4, RZ, 0x3 ;  /* 0x000000040f0f8211 */ /* 0x000fe400078f18ff */
[----:B-1----:R-:W-:Y:S02]  /*0e50*/  @!P0 LEA R22, P5, R12, R20, 0x1 ;  /* 0x000000140c168211 */ /* 0x002fe400078a08ff */
[----:B------:R-:W-:Y:S02]  /*0e60*/  @!P0 LOP3.LUT R15, R15, 0xfffffff8, RZ, 0xc0, !PT ;  /* 0xfffffff80f0f8812 */ /* 0x000fe400078ec0ff */
[----:B------:R-:W-:Y:S02]  /*0e70*/  IADD3 R14, R6, 0x40, RZ ;  /* 0x00000040060e7810 */ /* 0x000fe40007ffe0ff */
[----:B------:R-:W-:Y:S01]  /*0e80*/  @!P0 SHF.R.S32.HI R16, RZ, 0x1f, R7 ;  /* 0x0000001fff108819 */ /* 0x000fe20000011407 */
[----:B---3--:R-:W-:Y:S01]  /*0e90*/  @!P0 IMAD.WIDE R26, R15, 0x2, R20 ;  /* 0x000000020f1a8825 */ /* 0x008fe200078e0214 */
[----:B------:R-:W-:-:S02]  /*0ea0*/  @!P0 LEA.HI.X R23, R12, R21, R13, 0x1, P5 ;  /* 0x000000150c178211 */ /* 0x000fc400028f0c0d */
[----:B------:R-:W-:Y:S02]  /*0eb0*/  @!P3 SHF.R.S32.HI R15, RZ, 0x1f, R4 ;  /* 0x0000001fff0fb819 */ /* 0x000fe40000011404 */
[----:B------:R-:W-:Y:S02]  /*0ec0*/  @!P0 LEA.HI R16, R16, R7, RZ, 0x3 ;  /* 0x0000000710108211 */ /* 0x000fe400078f18ff */
[----:B------:R-:W-:Y:S02]  /*0ed0*/  ISETP.GE.AND P5, PT, R14, UR4, PT ;  /* 0x000000040e007c0c */ /* 0x000fe4000bfa6270 */
[----:B------:R-:W-:Y:S02]  /*0ee0*/  @!P3 LEA.HI R15, R15, R4, RZ, 0x3 ;  /* 0x000000040f0fb211 */ /* 0x000fe400078f18ff */
[----:B------:R-:W-:Y:S02]  /*0ef0*/  @!P0 LOP3.LUT R16, R16, 0xfffffff8, RZ, 0xc0, !PT ;  /* 0xfffffff810108812 */ /* 0x000fe400078ec0ff */
[----:B------:R-:W-:-:S02]  /*0f00*/  ISETP.GE.AND P2, PT, R12, c[0x0][0x198], PT ;  /* 0x000066000c007a0c */ /* 0x000fc40003f46270 */
[----:B------:R-:W-:Y:S01]  /*0f10*/  ISETP.GE.AND P1, PT, R7, c[0x0][0x198], PT ;  /* 0x0000660007007a0c */ /* 0x000fe20003f26270 */
[----:B------:R-:W-:Y:S01]  /*0f20*/  @!P0 IMAD.WIDE R28, R16, 0x2, R20 ;  /* 0x00000002101c8825 */ /* 0x000fe200078e0214 */
[----:B------:R-:W-:Y:S01]  /*0f30*/  ISETP.GE.AND P4, PT, R4, c[0x0][0x198], PT ;  /* 0x0000660004007a0c */ /* 0x000fe20003f86270 */
[----:B------:R-:W1:Y:S01]  /*0f40*/  SHFL.IDX PT, R20, R10, 0x2, 0x181f ;  /* 0x00581f000a147f89 */ /* 0x000e6200000e0000 */
[----:B------:R-:W-:Y:S02]  /*0f50*/  @!P3 LOP3.LUT R15, R15, 0xfffffff8, RZ, 0xc0, !PT ;  /* 0xfffffff80f0fb812 */ /* 0x000fe400078ec0ff */
[----:B------:R-:W-:Y:S01]  /*0f60*/  @!P3 SHF.R.S32.HI R14, RZ, 0x1f, R7 ;  /* 0x0000001fff0eb819 */ /* 0x000fe20000011407 */
[----:B------:R-:W3:Y:S01]  /*0f70*/  SHFL.IDX PT, R21, R9, 0x2, 0x181f ;  /* 0x00581f0009157f89 */ /* 0x000ee200000e0000 */
[----:B------:R-:W-:Y:S01]  /*0f80*/  IADD3 R6, R6, 0x60, RZ ;  /* 0x0000006006067810 */ /* 0x000fe20007ffe0ff */
[----:B----4-:R-:W-:Y:S01]  /*0f90*/  @!P3 IMAD.WIDE R30, R15, 0x2, R18 ;  /* 0x000000020f1eb825 */ /* 0x010fe200078e0212 */
[----:B------:R-:W-:Y:S01]  /*0fa0*/  @!P5 SHF.R.S32.HI R15, RZ, 0x1f, R4 ;  /* 0x0000001fff0fd819 */ /* 0x000fe20000011404 */
[----:B------:R1:W-:Y:S01]  /*0fb0*/  @!P0 LDGSTS.E.BYPASS.LTC128B.128 [R199+0xc100], [R22.64], !P2 ;  /* 0x0c10000016c78fae */ /* 0x0003e2000d101d50 */
[----:B------:R-:W-:-:S02]  /*0fc0*/  @!P3 LEA.HI R17, R14, R7, RZ, 0x3 ;  /* 0x000000070e11b211 */ /* 0x000fc400078f18ff */
[----:B------:R-:W-:Y:S01]  /*0fd0*/  @!P5 LEA.HI R16, R15, R4, RZ, 0x3 ;  /* 0x000000040f10d211 */ /* 0x000fe200078f18ff */
[----:B------:R-:W4:Y:S01]  /*0fe0*/  SHFL.IDX PT, R14, R10, 0x3, 0x181f ;  /* 0x00781f000a0e7f89 */ /* 0x000f2200000e0000 */
[----:B------:R-:W-:-:S03]  /*0ff0*/  @!P3 LOP3.LUT R17, R17, 0xfffffff8, RZ, 0xc0, !PT ;  /* 0xfffffff81111b812 */ /* 0x000fc600078ec0ff */
[----:B------:R5:W-:Y:S04]  /*1000*/  @!P0 LDGSTS.E.BYPASS.LTC128B.128 [R199+0x10100], [R28.64], !P1 ;  /* 0x101000001cc78fae */ /* 0x000be8000c901d50 */
[----:B------:R1:W1:Y:S04]  /*1010*/  SHFL.IDX PT, R15, R9, 0x3, 0x181f ;  /* 0x00781f00090f7f89 */ /* 0x00026800000e0000 */
[----:B------:R2:W-:Y:S01]  /*1020*/  @!P0 LDGSTS.E.BYPASS.LTC128B.128 [R199+0x14100], [R26.64], !P4 ;  /* 0x141000001ac78fae */ /* 0x0005e2000e101d50 */
[----:B------:R-:W-:-:S04]  /*1030*/  @!P3 LEA R24, P0, R12, R18, 0x1 ;  /* 0x000000120c18b211 */ /* 0x000fc800078008ff */
[----:B------:R-:W-:Y:S02]  /*1040*/  @!P3 LEA.HI.X R25, R12, R19, R13, 0x1, P0 ;  /* 0x000000130c19b211 */ /* 0x000fe400000f0c0d */
[----:B------:R-:W-:Y:S01]  /*1050*/  ISETP.GE.AND P0, PT, R6, UR4, PT ;  /* 0x0000000406007c0c */ /* 0x000fe2000bf06270 */
[----:B------:R-:W-:Y:S01]  /*1060*/  UMOV UR4, 0x5 ;  /* 0x0000000500047882 */ /* 0x000fe20000000000 */
[----:B------:R-:W-:Y:S01]  /*1070*/  @!P5 SHF.R.S32.HI R6, RZ, 0x1f, R7 ;  /* 0x0000001fff06d819 */ /* 0x000fe20000011407 */
[----:B------:R4:W-:Y:S01]  /*1080*/  @!P3 LDGSTS.E.BYPASS.LTC128B.128 [R199+0xd100], [R24.64], !P2 ;  /* 0x0d10000018c7bfae */ /* 0x0009e2000d101d50 */
[----:B------:R-:W-:Y:S02]  /*1090*/  USHF.L.U64.HI UR11, UR10, UR4, UR11 ;  /* 0x000000040a0b7299 */ /* 0x000fe4000801020b */
[----:B------:R-:W-:Y:S01]  /*10a0*/  @!P5 LEA.HI R6, R6, R7, RZ, 0x3 ;  /* 0x000000070606d211 */ /* 0x000fe200078f18ff */
[----:B------:R-:W-:-:S04]  /*10b0*/  UIMAD UR4, UR19, UR18, URZ ;  /* 0x00000012130472a4 */ /* 0x000fc8000f8e023f */
[----:B------:R-:W-:Y:S01]  /*10c0*/  UIMAD UR4, UR21, UR20, UR4 ;  /* 0x00000014150472a4 */ /* 0x000fe2000f8e0204 */
[----:B-----5:R-:W-:Y:S01]  /*10d0*/  @!P3 IMAD.WIDE R28, R17, 0x2, R18 ;  /* 0x00000002111cb825 */ /* 0x020fe200078e0212 */
[----:B-1----:R-:W-:Y:S02]  /*10e0*/  SHF.R.S32.HI R9, RZ, 0x1f, R11 ;  /* 0x0000001fff097819 */ /* 0x002fe4000001140b */
[----:B------:R-:W-:Y:S01]  /*10f0*/  @!P5 LOP3.LUT R17, R6, 0xfffffff8, RZ, 0xc0, !PT ;  /* 0xfffffff80611d812 */ /* 0x000fe200078ec0ff */
[----:B------:R-:W-:Y:S01]  /*1100*/  IMAD.U32 R6, RZ, RZ, UR14 ;  /* 0x0000000eff067e24 */ /* 0x000fe2000f8e00ff */
[----:B------:R1:W-:Y:S01]  /*1110*/  @!P3 LDGSTS.E.BYPASS.LTC128B.128 [R199+0x11100], [R28.64], !P1 ;  /* 0x111000001cc7bfae */ /* 0x0003e2000c901d50 */
[----:B------:R-:W-:-:S03]  /*1120*/  @!P5 LOP3.LUT R19, R16, 0xfffffff8, RZ, 0xc0, !PT ;  /* 0xfffffff81013d812 */ /* 0x000fc600078ec0ff */
[----:B------:R1:W-:Y:S01]  /*1130*/  @!P3 LDGSTS.E.BYPASS.LTC128B.128 [R199+0x15100], [R30.64], !P4 ;  /* 0x151000001ec7bfae */ /* 0x0003e2000e101d50 */
[----:B------:R-:W-:Y:S02]  /*1140*/  @!P5 LEA R22, P3, R12, R20, 0x1 ;  /* 0x000000140c16d211 */ /* 0x000fe400078608ff */
[----:B------:R-:W-:Y:S02]  /*1150*/  IADD3 R10, -R6, c[0x0][0x1d0], -R11 ;  /* 0x00007400060a7a10 */ /* 0x000fe40007ffe90b */
[C---:B---3--:R-:W-:Y:S02]  /*1160*/  @!P5 LEA.HI.X R23, R12.reuse, R21, R13, 0x1, P3 ;  /* 0x000000150c17d211 */ /* 0x048fe400018f0c0d */
[C---:B----4-:R-:W-:Y:S01]  /*1170*/  @!P0 LEA R16, P3, R12.reuse, R14, 0x1 ;  /* 0x0000000e0c108211 */ /* 0x050fe200078608ff */
[----:B------:R-:W-:Y:S02]  /*1180*/  @!P5 IMAD.WIDE R24, R17, 0x2, R20 ;  /* 0x000000021118d825 */ /* 0x000fe400078e0214 */
[----:B------:R3:W-:Y:S01]  /*1190*/  @!P5 LDGSTS.E.BYPASS.LTC128B.128 [R199+0xe100], [R22.64], !P2 ;  /* 0x0e10000016c7dfae */ /* 0x0007e2000d101d50 */
[----:B------:R-:W-:Y:S01]  /*11a0*/  @!P0 LEA.HI.X R17, R12, R15, R13, 0x1, P3 ;  /* 0x0000000f0c118211 */ /* 0x000fe200018f0c0d */
[----:B------:R-:W-:-:S02]  /*11b0*/  @!P5 IMAD.WIDE R20, R19, 0x2, R20 ;  /* 0x000000021314d825 */ /* 0x000fc400078e0214 */
[----:B------:R4:W-:Y:S01]  /*11c0*/  @!P5 LDGSTS.E.BYPASS.LTC128B.128 [R199+0x12100], [R24.64], !P1 ;  /* 0x1210000018c7dfae */ /* 0x0009e2000c901d50 */
[----:B------:R-:W-:Y:S01]  /*11d0*/  ISETP.GE.AND P3, PT, R12, c[0x0][0x1d4], PT ;  /* 0x000075000c007a0c */ /* 0x000fe20003f66270 */
[C-C-:B------:R-:W-:Y:S02]  /*11e0*/  IMAD.WIDE.U32 R18, R11.reuse, c[0x0][0x1e0], R12.reuse ;  /* 0x000078000b127a25 */ /* 0x140fe400078e000c */
[----:B------:R5:W-:Y:S01]  /*11f0*/  @!P5 LDGSTS.E.BYPASS.LTC128B.128 [R199+0x16100], [R20.64], !P4 ;  /* 0x1610000014c7dfae */ /* 0x000be2000e101d50 */
[----:B------:R-:W-:Y:S01]  /*1200*/  ISETP.GE.AND P5, PT, R10, 0x21, PT ;  /* 0x000000210a00780c */ /* 0x000fe20003fa6270 */
[----:B------:R-:W-:Y:S02]  /*1210*/  IMAD.WIDE.U32 R12, R11, c[0x0][0x208], R12 ;  /* 0x000082000b0c7a25 */ /* 0x000fe400078e000c */
[----:B------:R1:W-:Y:S01]  /*1220*/  @!P0 LDGSTS.E.BYPASS.LTC128B.128 [R199+0xf100], [R16.64], !P2 ;  /* 0x0f10000010c78fae */ /* 0x0003e2000d101d50 */
[----:B------:R-:W-:Y:S02]  /*1230*/  ISETP.GE.AND P2, PT, R7, c[0x0][0x1d4], PT ;  /* 0x0000750007007a0c */ /* 0x000fe40003f46270 */
[----:B------:R-:W-:-:S02]  /*1240*/  IADD3 R60, -R11, c[0x0][0x1d0], -R6 ;  /* 0x000074000b3c7a10 */ /* 0x000fc40007ffe906 */
[----:B-1----:R-:W-:Y:S02]  /*1250*/  LOP3.LUT R17, R197, 0xfffffff0, RZ, 0xc0, !PT ;  /* 0xfffffff0c5117812 */ /* 0x002fe400078ec0ff */
[----:B--2---:R-:W-:Y:S01]  /*1260*/  @P6 SHF.R.S32.HI R207, RZ, 0x1f, R206 ;  /* 0x0000001fffcf6819 */ /* 0x004fe200000114ce */
[----:B------:R-:W-:Y:S02]  /*1270*/  @!P6 IMAD.MOV.U32 R206, RZ, RZ, R0 ;  /* 0x000000ffffcee224 */ /* 0x000fe400078e0000 */
[----:B------:R-:W-:Y:S02]  /*1280*/  IMAD R0, R9, c[0x0][0x1e0], RZ ;  /* 0x0000780009007a24 */ /* 0x000fe400078e02ff */
[----:B------:R-:W-:Y:S01]  /*1290*/  @!P6 IMAD.MOV.U32 R207, RZ, RZ, R5 ;  /* 0x000000ffffcfe224 */ /* 0x000fe200078e0005 */
[----:B------:R-:W-:Y:S01]  /*12a0*/  ISETP.GE.AND P6, PT, R10, 0x1, PT ;  /* 0x000000010a00780c */ /* 0x000fe20003fc6270 */
[----:B------:R-:W-:Y:S01]  /*12b0*/  IMAD R5, R11, c[0x0][0x1e4], R0 ;  /* 0x000079000b057a24 */ /* 0x000fe200078e0200 */
[----:B------:R-:W-:Y:S01]  /*12c0*/  @!P0 SHF.R.S32.HI R0, RZ, 0x1f, R7 ;  /* 0x0000001fff008819 */ /* 0x000fe20000011407 */
[----:B------:R-:W-:-:S02]  /*12d0*/  IMAD R203, R207, c[0x0][0x1f0], RZ ;  /* 0x00007c00cfcb7a24 */ /* 0x000fc400078e02ff */
[----:B------:R-:W-:Y:S01]  /*12e0*/  IMAD.IADD R19, R19, 0x1, R5 ;  /* 0x0000000113137824 */ /* 0x000fe200078e0205 */
[----:B------:R-:W-:Y:S01]  /*12f0*/  @!P0 LEA.HI R0, R0, R7, RZ, 0x3 ;  /* 0x0000000700008211 */ /* 0x000fe200078f18ff */
[----:B------:R-:W-:Y:S02]  /*1300*/  IMAD R5, R2, c[0x0][0x1e8], RZ ;  /* 0x00007a0002057a24 */ /* 0x000fe400078e02ff */
[----:B------:R-:W-:Y:S01]  /*1310*/  IMAD.WIDE.U32 R200, R8, c[0x0][0x1e8], R18 ;  /* 0x00007a0008c87a25 */ /* 0x000fe200078e0012 */
[----:B------:R-:W-:-:S03]  /*1320*/  @!P0 LOP3.LUT R7, R0, 0xfffffff8, RZ, 0xc0, !PT ;  /* 0xfffffff800078812 */ /* 0x000fc600078ec0ff */
[----:B------:R-:W-:Y:S02]  /*1330*/  IMAD R5, R8, c[0x0][0x1ec], R5 ;  /* 0x00007b0008057a24 */ /* 0x000fe400078e0205 */
[----:B-----5:R-:W-:Y:S01]  /*1340*/  @!P0 IMAD.WIDE R20, R7, 0x2, R14 ;  /* 0x0000000207148825 */ /* 0x020fe200078e020e */
[----:B------:R-:W-:-:S03]  /*1350*/  @!P0 SHF.R.S32.HI R7, RZ, 0x1f, R4 ;  /* 0x0000001fff078819 */ /* 0x000fc60000011404 */
[----:B------:R-:W-:Y:S01]  /*1360*/  IMAD.IADD R201, R201, 0x1, R5 ;  /* 0x00000001c9c97824 */ /* 0x000fe200078e0205 */
[----:B------:R-:W-:Y:S01]  /*1370*/  @!P0 LEA.HI R7, R7, R4, RZ, 0x3 ;  /* 0x0000000407078211 */ /* 0x000fe200078f18ff */
[----:B------:R1:W-:Y:S01]  /*1380*/  @!P0 LDGSTS.E.BYPASS.LTC128B.128 [R199+0x13100], [R20.64], !P1 ;  /* 0x1310000014c78fae */ /* 0x0003e2000c901d50 */
[----:B------:R-:W-:Y:S01]  /*1390*/  IMAD R203, R206, c[0x0][0x1f4], R203 ;  /* 0x00007d00cecb7a24 */ /* 0x000fe200078e02cb */
[----:B------:R-:W-:Y:S01]  /*13a0*/  ISETP.GE.AND P1, PT, R4, c[0x0][0x1d4], PT ;  /* 0x0000750004007a0c */ /* 0x000fe20003f26270 */
[----:B------:R-:W-:Y:S01]  /*13b0*/  IMAD.WIDE.U32 R200, R206, c[0x0][0x1f0], R200 ;  /* 0x00007c00cec87a25 */ /* 0x000fe200078e00c8 */
[----:B------:R-:W-:-:S03]  /*13c0*/  @!P0 LOP3.LUT R7, R7, 0xfffffff8, RZ, 0xc0, !PT ;  /* 0xfffffff807078812 */ /* 0x000fc600078ec0ff */
[----:B------:R-:W-:Y:S02]  /*13d0*/  IMAD.IADD R203, R201, 0x1, R203 ;  /* 0x00000001c9cb7824 */ /* 0x000fe400078e02cb */
[----:B------:R-:W-:Y:S02]  /*13e0*/  IMAD.U32 R5, RZ, RZ, UR20 ;  /* 0x00000014ff057e24 */ /* 0x000fe4000f8e00ff */
[----:B------:R-:W-:-:S04]  /*13f0*/  IMAD.MOV.U32 R202, RZ, RZ, R200 ;  /* 0x000000ffffca7224 */ /* 0x000fc800078e00c8 */
[----:B------:R-:W-:-:S05]  /*1400*/  IMAD.WIDE.U32 R18, R5, UR18, R202 ;  /* 0x0000001205127c25 */ /* 0x000fca000f8e00ca */
[----:B------:R-:W-:Y:S01]  /*1410*/  IADD3 R4, R19, UR4, RZ ;  /* 0x0000000413047c10 */ /* 0x000fe2000fffe0ff */
[----:B------:R-:W-:Y:S02]  /*1420*/  ULDC.64 UR4, c[0x0][0x208] ;  /* 0x0000820000047ab9 */ /* 0x000fe40000000a00 */
[----:B------:R-:W-:Y:S02]  /*1430*/  UIMAD UR10, UR21, UR4, URZ ;  /* 0x00000004150a72a4 */ /* 0x000fe4000f8e023f */
[----:B------:R-:W-:Y:S01]  /*1440*/  UIMAD.WIDE.U32 UR22, UR18, UR4, URZ ;  /* 0x00000004121672a5 */ /* 0x000fe2000f8e003f */
[----:B-1----:R-:W-:Y:S01]  /*1450*/  @!P0 IMAD.WIDE R20, R7, 0x2, R14 ;  /* 0x0000000207148825 */ /* 0x002fe200078e020e */
[----:B------:R-:W-:Y:S01]  /*1460*/  SHF.R.S32.HI R14, RZ, 0x4, R197 ;  /* 0x00000004ff0e7819 */ /* 0x000fe200000114c5 */
[----:B------:R-:W-:Y:S02]  /*1470*/  UIMAD UR10, UR18, UR5, UR10 ;  /* 0x00000005120a72a4 */ /* 0x000fe4000f8e020a */
[----:B------:R-:W-:Y:S01]  /*1480*/  IMAD.IADD R15, R80, 0x1, -R17 ;  /* 0x00000001500f7824 */ /* 0x000fe200078e0a11 */
[----:B------:R1:W-:Y:S01]  /*1490*/  @!P0 LDGSTS.E.BYPASS.LTC128B.128 [R199+0x17100], [R20.64], !P4 ;  /* 0x1710000014c78fae */ /* 0x0003e2000e101d50 */
[C---:B------:R-:W-:Y:S01]  /*14a0*/  @P6 LEA R16, P4, R18.reuse, c[0x0][0x1c8], 0x1 ;  /* 0x0000720012106a11 */ /* 0x040fe200078808ff */
[----:B------:R-:W-:Y:S01]  /*14b0*/  UIADD3 UR10, UR23, UR10, URZ ;  /* 0x0000000a170a7290 */ /* 0x000fe2000fffe03f */
[C---:B------:R-:W-:Y:S01]  /*14c0*/  @P5 IADD3 R7, P0, R18.reuse, UR12, RZ ;  /* 0x0000000c12075c10 */ /* 0x040fe2000ff1e0ff */
[----:B------:R-:W0:Y:S01]  /*14d0*/  LDGDEPBAR ;  /* 0x00000000000079af */ /* 0x000e220000000000 */
[----:B------:R-:W-:Y:S01]  /*14e0*/  @P6 LEA.HI.X R17, R18, c[0x0][0x1cc], R4, 0x1, P4 ;  /* 0x0000730012116a11 */ /* 0x000fe200020f0c04 */
[----:B------:R-:W-:Y:S01]  /*14f0*/  IMAD.U32 R208, RZ, RZ, UR22 ;  /* 0x00000016ffd07e24 */ /* 0x000fe2000f8e00ff */
[----:B------:R-:W-:Y:S01]  /*1500*/  @P5 IADD3.X R4, R4, UR11, RZ, P0, !PT ;  /* 0x0000000b04045c10 */ /* 0x000fe200087fe4ff */
[----:B------:R-:W-:Y:S01]  /*1510*/  BAR.SYNC.DEFER_BLOCKING 0x0 ;  /* 0x0000000000007b1d */ /* 0x000fe20000010000 */
[C---:B------:R-:W-:Y:S01]  /*1520*/  @P5 LEA R18, P0, R7.reuse, c[0x0][0x1c8], 0x1 ;  /* 0x0000720007125a11 */ /* 0x040fe200078008ff */
[----:B------:R-:W-:Y:S01]  /*1530*/  IMAD.U32 R209, RZ, RZ, UR23 ;  /* 0x00000017ffd17e24 */ /* 0x000fe2000f8e00ff */
[----:B------:R-:W-:Y:S01]  /*1540*/  SHF.R.S32.HI R10, RZ, 0x1f, R15 ;  /* 0x0000001fff0a7819 */ /* 0x000fe2000001140f */
[----:B------:R-:W-:Y:S01]  /*1550*/  USHF.L.U64.HI UR9, UR4, UR9, UR5 ;  /* 0x0000000904097299 */ /* 0x000fe20008010205 */
[----:B------:R-:W-:Y:S01]  /*1560*/  @P5 LEA.HI.X R19, R7, c[0x0][0x1cc], R4, 0x1, P0 ;  /* 0x0000730007135a11 */ /* 0x000fe200000f0c04 */
[----:B------:R-:W-:Y:S01]  /*1570*/  IMAD.SHL.U32 R7, R3, 0x40, RZ ;  /* 0x0000004003077824 */ /* 0x000fe200078e00ff */
[----:B------:R-:W-:Y:S01]  /*1580*/  LEA.HI R10, R10, R15, RZ, 0x3 ;  /* 0x0000000f0a0a7211 */ /* 0x000fe200078f18ff */
[----:B------:R-:W-:Y:S01]  /*1590*/  @UP0 UIADD3 UR5, UR13, -0x2, URZ ;  /* 0xfffffffe0d050890 */ /* 0x000fe2000fffe03f */
[----:B------:R-:W-:-:S02]  /*15a0*/  LEA.HI R197, R197, R14, RZ, 0x1 ;  /* 0x0000000ec5c57211 */ /* 0x000fc400078f08ff */
[----:B------:R-:W-:Y:S02]  /*15b0*/  LOP3.LUT R0, R10, 0xfffffff8, RZ, 0xc0, !PT ;  /* 0xfffffff80a007812 */ /* 0x000fe400078ec0ff */
[----:B------:R-:W-:Y:S02]  /*15c0*/  LOP3.LUT R197, R197, 0xfffffffe, RZ, 0xc0, !PT ;  /* 0xfffffffec5c57812 */ /* 0x000fe400078ec0ff */
[----:B------:R-:W-:Y:S01]  /*15d0*/  LOP3.LUT R7, R7, 0x1c0, RZ, 0xc0, !PT ;  /* 0x000001c007077812 */ /* 0x000fe200078ec0ff */
[----:B------:R-:W-:Y:S01]  /*15e0*/  IMAD.IADD R0, R15, 0x1, -R0 ;  /* 0x000000010f007824 */ /* 0x000fe200078e0a00 */
[----:B------:R-:W-:Y:S01]  /*15f0*/  LOP3.LUT P4, RZ, R3, 0x2, RZ, 0xc0, !PT ;  /* 0x0000000203ff7812 */ /* 0x000fe2000788c0ff */
[----:B------:R-:W-:Y:S01]  /*1600*/  IMAD.IADD R197, R14, 0x1, -R197 ;  /* 0x000000010ec57824 */ /* 0x000fe200078e0ac5 */
[----:B-1----:R-:W-:Y:S01]  /*1610*/  SEL R20, RZ, 0x2, P2 ;  /* 0x00000002ff147807 */ /* 0x002fe20001000000 */
[----:B------:R-:W-:Y:S01]  /*1620*/  IMAD.SHL.U32 R4, R0, 0x40, RZ ;  /* 0x0000004000047824 */ /* 0x000fe200078e00ff */
[----:B------:R-:W-:Y:S01]  /*1630*/  SEL R21, RZ, 0x4, P1 ;  /* 0x00000004ff157807 */ /* 0x000fe20000800000 */
[----:B------:R-:W-:Y:S01]  /*1640*/  IMAD.SHL.U32 R14, R197, 0x8, RZ ;  /* 0x00000008c50e7824 */ /* 0x000fe200078e00ff */
[----:B------:R-:W-:Y:S01]  /*1650*/  @!PT LDS RZ, [RZ] ;  /* 0x00000000fffff984 */ /* 0x000fe20000000800 */
[----:B------:R-:W-:Y:S01]  /*1660*/  @!PT LDS RZ, [RZ] ;  /* 0x00000000fffff984 */ /* 0x000fe20000000800 */
[----:B------:R-:W-:Y:S01]  /*1670*/  @!PT LDS RZ, [RZ] ;  /* 0x00000000fffff984 */ /* 0x000fe20000000800 */
[----:B------:R1:W-:Y:S02]  /*1680*/  @P6 LDGSTS.E.BYPASS.LTC128B.128 [R199+0x6100], [R16.64], !P3 ;  /* 0x0610000010c76fae */ /* 0x0003e4000d901d50 */
[----:B------:R-:W-:Y:S01]  /*1690*/  LOP3.LUT R15, R4, 0x1c0, RZ, 0xc0, !PT ;  /* 0x000001c0040f7812 */ /* 0x000fe200078ec0ff */
[----:B------:R-:W-:Y:S01]  /*16a0*/  IMAD.SHL.U32 R4, R11, 0x8, RZ ;  /* 0x000000080b047824 */ /* 0x000fe200078e00ff */
[----:B------:R1:W-:Y:S02]  /*16b0*/  @P6 LDGSTS.E.BYPASS.LTC128B.128 [R199+0x8100], [R16.64+0x80], !P2 ;  /* 0x0810008010c76fae */ /* 0x0003e4000d101d50 */
[----:B------:R-:W-:-:S02]  /*16c0*/  LOP3.LUT R14, R15, 0x8, R14, 0xf8, !PT ;  /* 0x000000080f0e7812 */ /* 0x000fc400078ef80e */
[----:B------:R-:W-:Y:S01]  /*16d0*/  SHF.R.U32.HI R15, RZ, 0x3, R15 ;  /* 0x00000003ff0f7819 */ /* 0x000fe2000001160f */
[----:B------:R1:W-:Y:S01]  /*16e0*/  @P6 LDGSTS.E.BYPASS.LTC128B.128 [R199+0xa100], [R16.64+0x100], !P1 ;  /* 0x0a10010010c76fae */ /* 0x0003e2000c901d50 */
[----:B------:R-:W-:Y:S02]  /*16f0*/  LOP3.LUT R4, R7, 0x8, R4, 0xf8, !PT ;  /* 0x0000000807047812 */ /* 0x000fe400078ef804 */
[----:B------:R-:W-:Y:S01]  /*1700*/  SHF.R.U32.HI R7, RZ, 0x3, R7 ;  /* 0x00000003ff077819 */ /* 0x000fe20000011607 */
[----:B------:R1:W-:Y:S01]  /*1710*/  @P5 LDGSTS.E.BYPASS.LTC128B.128 [R199+0x7100], [R18.64], !P3 ;  /* 0x0710000012c75fae */ /* 0x0003e2000d901d50 */
[----:B------:R-:W-:Y:S01]  /*1720*/  LOP3.LUT R14, R14, R15, RZ, 0x3c, !PT ;  /* 0x0000000f0e0e7212 */ /* 0x000fe200078e3cff */
[----:B------:R-:W-:Y:S01]  /*1730*/  IMAD.SHL.U32 R15, R10, 0x40, RZ ;  /* 0x000000400a0f7824 */ /* 0x000fe200078e00ff */
[----:B------:R-:W-:Y:S01]  /*1740*/  LOP3.LUT R10, R4, R7, RZ, 0x3c, !PT ;  /* 0x00000007040a7212 */ /* 0x000fe200078e3cff */
[----:B------:R1:W-:Y:S01]  /*1750*/  @P5 LDGSTS.E.BYPASS.LTC128B.128 [R199+0x9100], [R18.64+0x80], !P2 ;  /* 0x0910008012c75fae */ /* 0x0003e2000d101d50 */
[----:B------:R-:W-:-:S02]  /*1760*/  SHF.R.S32.HI R7, RZ, 0x5, R81 ;  /* 0x00000005ff077819 */ /* 0x000fc40000011451 */
[----:B------:R-:W-:Y:S01]  /*1770*/  LOP3.LUT R4, R14, 0xfffffe00, R15, 0xf8, !PT ;  /* 0xfffffe000e047812 */ /* 0x000fe200078ef80f */
[----:B------:R1:W-:Y:S01]  /*1780*/  @P5 LDGSTS.E.BYPASS.LTC128B.128 [R199+0xb100], [R18.64+0x100], !P1 ;  /* 0x0b10010012c75fae */ /* 0x0003e2000c901d50 */
[----:B------:R-:W-:Y:S01]  /*1790*/  IMAD R197, R197, 0x200, R10 ;  /* 0x00000200c5c57824 */ /* 0x000fe200078e020a */
[----:B------:R-:W-:Y:S01]  /*17a0*/  LOP3.LUT P5, RZ, R0, 0x2, RZ, 0xc0, !PT ;  /* 0x0000000200ff7812 */ /* 0x000fe200078ac0ff */
[----:B------:R-:W-:Y:S01]  /*17b0*/  IMAD R10, R9, c[0x0][0x208], RZ ;  /* 0x00008200090a7a24 */ /* 0x000fe200078e02ff */
[----:B------:R-:W0:Y:S01]  /*17c0*/  LDGDEPBAR ;  /* 0x00000000000079af */ /* 0x000e220000000000 */
[----:B------:R-:W-:Y:S01]  /*17d0*/  IMAD R198, R7, 0x400, R4 ;  /* 0x0000040007c67824 */ /* 0x000fe200078e0204 */
[----:B------:R-:W-:Y:S01]  /*17e0*/  ISETP.LT.OR P6, PT, R60, 0x1, P3 ;  /* 0x000000013c00780c */ /* 0x000fe20001fc1670 */
[----:B------:R-:W-:Y:S01]  /*17f0*/  IMAD R9, R11, c[0x0][0x20c], R10 ;  /* 0x000083000b097a24 */ /* 0x000fe200078e020a */
[----:B------:R-:W-:Y:S01]  /*1800*/  LOP3.LUT R81, R81, 0xffffffe0, RZ, 0xc0, !PT ;  /* 0xffffffe051517812 */ /* 0x000fe200078ec0ff */
[----:B------:R-:W-:-:S02]  /*1810*/  IMAD.SHL.U32 R197, R197, 0x2, RZ ;  /* 0x00000002c5c57824 */ /* 0x000fc400078e00ff */
[----:B------:R-:W-:Y:S02]  /*1820*/  IMAD.IADD R13, R13, 0x1, R9 ;  /* 0x000000010d0d7824 */ /* 0x000fe400078e0209 */
[----:B------:R-:W-:Y:S01]  /*1830*/  IMAD.SHL.U32 R198, R198, 0x2, RZ ;  /* 0x00000002c6c67824 */ /* 0x000fe200078e00ff */
[----:B------:R-:W-:Y:S01]  /*1840*/  IADD3 R196, R197, 0x6120, RZ ;  /* 0x00006120c5c47810 */ /* 0x000fe20007ffe0ff */
[----:B------:R-:W-:Y:S02]  /*1850*/  IMAD R9, R2, c[0x0][0x210], RZ ;  /* 0x0000840002097a24 */ /* 0x000fe400078e02ff */
[----:B------:R-:W-:-:S04]  /*1860*/  IMAD.WIDE.U32 R12, R8, c[0x0][0x210], R12 ;  /* 0x00008400080c7a25 */ /* 0x000fc800078e000c */
[----:B------:R-:W-:Y:S02]  /*1870*/  IMAD R9, R8, c[0x0][0x214], R9 ;  /* 0x0000850008097a24 */ /* 0x000fe400078e0209 */
[----:B------:R-:W-:Y:S02]  /*1880*/  IMAD.MOV.U32 R8, RZ, RZ, R12 ;  /* 0x000000ffff087224 */ /* 0x000fe400078e000c */
[----:B------:R-:W-:Y:S02]  /*1890*/  IMAD.IADD R9, R13, 0x1, R9 ;  /* 0x000000010d097824 */ /* 0x000fe400078e0209 */
[----:B------:R-:W-:Y:S01]  /*18a0*/  IMAD R13, R207, c[0x0][0x218], RZ ;  /* 0x00008600cf0d7a24 */ /* 0x000fe200078e02ff */
[----:B------:R-:W-:-:S04]  /*18b0*/  DEPBAR.LE SB0, 0x1 ;  /* 0x000080400000791a */ /* 0x000fc80000000000 */
[----:B------:R-:W-:-:S04]  /*18c0*/  DEPBAR.LE SB0, 0x0 ;  /* 0x000080000000791a */ /* 0x000fc80000000000 */
[----:B------:R-:W-:Y:S01]  /*18d0*/  BAR.SYNC.DEFER_BLOCKING 0x0 ;  /* 0x0000000000007b1d */ /* 0x000fe20000010000 */
[C---:B------:R-:W-:Y:S02]  /*18e0*/  IMAD R13, R206.reuse, c[0x0][0x21c], R13 ;  /* 0x00008700ce0d7a24 */ /* 0x040fe400078e020d */
[----:B------:R-:W-:Y:S01]  /*18f0*/  IMAD.WIDE.U32 R206, R206, c[0x0][0x218], R8 ;  /* 0x00008600cece7a25 */ /* 0x000fe200078e0008 */
[----:B------:R-:W-:-:S03]  /*1900*/  IADD3 R8, R197, 0x6100, RZ ;  /* 0x00006100c5087810 */ /* 0x000fc60007ffe0ff */
[----:B------:R-:W-:Y:S01]  /*1910*/  IMAD.MOV.U32 R2, RZ, RZ, 0x10 ;  /* 0x00000010ff027424 */ /* 0x000fe200078e00ff */
[----:B------:R-:W-:Y:S01]  /*1920*/  LEA R10, P0, R208, R206, 0x6 ;  /* 0x000000ced00a7211 */ /* 0x000fe200078030ff */
[----:B------:R-:W-:Y:S01]  /*1930*/  IMAD.U32 R9, RZ, RZ, UR10 ;  /* 0x0000000aff097e24 */ /* 0x000fe2000f8e00ff */
[----:B------:R-:W-:Y:S01]  /*1940*/  @P4 IADD3 R196, R8, -0x20, RZ ;  /* 0xffffffe008c44810 */ /* 0x000fe20007ffe0ff */
[----:B------:R-:W-:Y:S01]  /*1950*/  IMAD.IADD R209, R207, 0x1, R13 ;  /* 0x00000001cfd17824 */ /* 0x000fe200078e020d */
[----:B------:R-:W-:Y:S01]  /*1960*/  SEL R2, R2, 0xfffffff0, !P5 ;  /* 0xfffffff002027807 */ /* 0x000fe20006800000 */
[----:B------:R-:W-:Y:S01]  /*1970*/  USHF.L.U32 UR10, UR4, 0x6, URZ ;  /* 0x00000006040a7899 */ /* 0x000fe2000800063f */
[----:B------:R-:W-:Y:S01]  /*1980*/  SEL R8, RZ, 0x1, P3 ;  /* 0x00000001ff087807 */ /* 0x000fe20001800000 */
[----:B------:R-:W-:Y:S01]  /*1990*/  @UP0 USHF.R.S32.HI UR4, URZ, 0x1f, UR5 ;  /* 0x0000001f3f040899 */ /* 0x000fe20008011405 */
[----:B------:R-:W-:Y:S01]  /*19a0*/  LEA.HI.X R9, R208, R209, R9, 0x6, P0 ;  /* 0x000000d1d0097211 */ /* 0x000fe200000f3409 */
[----:B------:R-:W-:Y:S01]  /*19b0*/  IMAD R194, R2, 0x2, R198 ;  /* 0x0000000202c27824 */ /* 0x000fe200078e02c6 */
[----:B------:R-:W-:-:S02]  /*19c0*/  LEA R62, P0, R10, c[0x0][0x1f8], 0x1 ;  /* 0x00007e000a3e7a11 */ /* 0x000fc400078008ff */
[----:B------:R-:W-:Y:S02]  /*19d0*/  IADD3 R8, R21, R20, R8 ;  /* 0x0000001415087210 */ /* 0x000fe40007ffe008 */
[----:B------:R-:W-:Y:S01]  /*19e0*/  LEA.HI.X R63, R10, c[0x0][0x1fc], R9, 0x1, P0 ;  /* 0x00007f000a3f7a11 */ /* 0x000fe200000f0c09 */
[----:B------:R-:W-:Y:S01]  /*19f0*/  LDSM.16.M88.4 R40, [R198+0xc100] ;  /* 0x00c10000c628783b */ /* 0x000fe20000000200 */
[----:B------:R-:W-:Y:S02]  /*1a00*/  IADD3 R68, P0, R62, UR10, RZ ;  /* 0x0000000a3e447c10 */ /* 0x000fe4000ff1e0ff */
[----:B------:R-:W-:Y:S01]  /*1a10*/  LOP3.LUT P5, RZ, R8, 0x2, RZ, 0xc0, !PT ;  /* 0x0000000208ff7812 */ /* 0x000fe200078ac0ff */
[----:B------:R-:W2:Y:S01]  /*1a20*/  LDSM.16.M88.4 R32, [R197+0x6100] ;  /* 0x00610000c520783b */ /* 0x000ea20000000200 */
[----:B------:R-:W-:Y:S02]  /*1a30*/  IADD3.X R69, R63, UR9, RZ, P0, !PT ;  /* 0x000000093f457c10 */ /* 0x000fe400087fe4ff */
[----:B------:R-:W-:Y:S01]  /*1a40*/  ISETP.LT.OR P0, PT, R60, 0x1, !P5 ;  /* 0x000000013c00780c */ /* 0x000fe20006f01670 */
[----:B----4-:R-:W4:Y:S01]  /*1a50*/  LDSM.16.M88.4 R24, [R197+0x6900] ;  /* 0x00690000c518783b */ /* 0x010f220000000200 */
[----:B------:R-:W-:-:S02]  /*1a60*/  LOP3.LUT P4, RZ, R8, 0x4, RZ, 0xc0, !PT ;  /* 0x0000000408ff7812 */ /* 0x000fc4000788c0ff */
[----:B------:R-:W-:Y:S01]  /*1a70*/  ISETP.LT.OR P5, PT, R60, 0x21, !P5 ;  /* 0x000000213c00780c */ /* 0x000fe20006fa1670 */
[----:B-1----:R-:W3:Y:S01]  /*1a80*/  LDSM.16.M88.4 R16, [R197+0x7100] ;  /* 0x00710000c510783b */ /* 0x002ee20000000200 */
[C---:B------:R-:W-:Y:S02]  /*1a90*/  IADD3 R187, R196.reuse, 0x800, RZ ;  /* 0x00000800c4bb7810 */ /* 0x040fe40007ffe0ff */
[C---:B------:R-:W-:Y:S01]  /*1aa0*/  IADD3 R186, R196.reuse, 0x1000, RZ ;  /* 0x00001000c4ba7810 */ /* 0x040fe20007ffe0ff */
[----:B------:R-:W1:Y:S01]  /*1ab0*/  LDSM.16.M88.4 R56, [R197+0x7900] ;  /* 0x00790000c538783b */ /* 0x000e620000000200 */
[C---:B------:R-:W-:Y:S02]  /*1ac0*/  IADD3 R185, R196.reuse, 0x1800, RZ ;  /* 0x00001800c4b97810 */ /* 0x040fe40007ffe0ff */
[C---:B------:R-:W-:Y:S01]  /*1ad0*/  IADD3 R183, R196.reuse, 0x2000, RZ ;  /* 0x00002000c4b77810 */ /* 0x040fe20007ffe0ff */
[----:B------:R-:W-:Y:S01]  /*1ae0*/  LDSM.16.M88.4 R12, [R194+0xc100] ;  /* 0x00c10000c20c783b */ /* 0x000fe20000000200 */
[----:B------:R-:W-:-:S02]  /*1af0*/  IADD3 R182, R196, 0x2800, RZ ;  /* 0x00002800c4b67810 */ /* 0x000fc40007ffe0ff */
[C---:B------:R-:W-:Y:S01]  /*1b00*/  IADD3 R181, R196.reuse, 0x3000, RZ ;  /* 0x00003000c4b57810 */ /* 0x040fe20007ffe0ff */
[----:B------:R-:W5:Y:S01]  /*1b10*/  LDSM.16.M88.4 R48, [R196] ;  /* 0x00000000c430783b */ /* 0x000f620000000200 */
[C---:B------:R-:W-:Y:S02]  /*1b20*/  IADD3 R180, R196.reuse, 0x3800, RZ ;  /* 0x00003800c4b47810 */ /* 0x040fe40007ffe0ff */
[C---:B------:R-:W-:Y:S01]  /*1b30*/  IADD3 R179, R196.reuse, 0x4000, RZ ;  /* 0x00004000c4b37810 */ /* 0x040fe20007ffe0ff */
[----:B------:R-:W1:Y:S01]  /*1b40*/  LDSM.16.M88.4 R8, [R196+0x800] ;  /* 0x00080000c408783b */ /* 0x000e620000000200 */
[C---:B------:R-:W-:Y:S02]  /*1b50*/  IADD3 R178, R196.reuse, 0x4800, RZ ;  /* 0x00004800c4b27810 */ /* 0x040fe40007ffe0ff */
[C---:B------:R-:W-:Y:S01]  /*1b60*/  IADD3 R177, R196.reuse, 0x5000, RZ ;  /* 0x00005000c4b17810 */ /* 0x040fe20007ffe0ff */
[----:B------:R-:W1:Y:S01]  /*1b70*/  LDSM.16.M88.4 R52, [R196+0x1000] ;  /* 0x00100000c434783b */ /* 0x000e620000000200 */
[----:B------:R-:W-:-:S03]  /*1b80*/  IADD3 R176, R196, 0x5800, RZ ;  /* 0x00005800c4b07810 */ /* 0x000fc60007ffe0ff */
[----:B------:R-:W1:Y:S04]  /*1b90*/  LDSM.16.M88.4 R44, [R196+0x1800] ;  /* 0x00180000c42c783b */ /* 0x000e680000000200 */
[----:B------:R-:W-:Y:S01]  /*1ba0*/  @!PT LDS RZ, [RZ] ;  /* 0x00000000fffff984 */ /* 0x000fe20000000800 */
[----:B------:R-:W-:Y:S01]  /*1bb0*/  @!PT LDS RZ, [RZ] ;  /* 0x00000000fffff984 */ /* 0x000fe20000000800 */
[----:B------:R-:W-:Y:S01]  /*1bc0*/  @!PT LDS RZ, [RZ] ;  /* 0x00000000fffff984 */ /* 0x000fe20000000800 */
[----:B------:R1:W-:Y:S01]  /*1bd0*/  LDGSTS.E.BYPASS.LTC128B.128 [R199+0x100], [R62.64], !P6 ;  /* 0x001000003ec77fae */ /* 0x0003e2000f101d50 */
[C---:B------:R-:W-:Y:S02]  /*1be0*/  ISETP.LT.OR P6, PT, R60.reuse, 0x1, !P4 ;  /* 0x000000013c00780c */ /* 0x040fe400067c1670 */
[----:B------:R-:W-:Y:S01]  /*1bf0*/  ISETP.LT.OR P4, PT, R60, 0x21, !P4 ;  /* 0x000000213c00780c */ /* 0x000fe20006781670 */
[----:B--2---:R-:W-:Y:S01]  /*1c00*/  HMMA.16816.F32 R36, R40, R32, RZ ;  /* 0x000000202824723c */ /* 0x004fe200000018ff */
[----:B------:R1:W-:Y:S01]  /*1c10*/  LDGSTS.E.BYPASS.LTC128B.128 [R199+0x2100], [R62.64+0x80], !P0 ;  /* 0x021000803ec77fae */ /* 0x0003e2000c101d50 */
[----:B------:R-:W-:Y:S01]  /*1c20*/  LOP3.LUT P0, RZ, R0, 0x4, RZ, 0xc0, !PT ;  /* 0x0000000400ff7812 */ /* 0x000fe2000780c0ff */
[----:B------:R-:W-:-:S05]  /*1c30*/  IMAD.MOV.U32 R0, RZ, RZ, 0x20 ;  /* 0x00000020ff007424 */ /* 0x000fca00078e00ff */
[C---:B------:R-:W-:Y:S02]  /*1c40*/  HMMA.16816.F32 R32, R40.reuse, R34, RZ ;  /* 0x000000222820723c */ /* 0x040fe400000018ff */
[----:B------:R1:W-:Y:S01]  /*1c50*/  LDGSTS.E.BYPASS.LTC128B.128 [R199+0x4100], [R62.64+0x100], !P6 ;  /* 0x041001003ec77fae */ /* 0x0003e2000f101d50 */
[----:B------:R-:W-:Y:S02]  /*1c60*/  LOP3.LUT P6, RZ, R3, 0x4, RZ, 0xc0, !PT ;  /* 0x0000000403ff7812 */ /* 0x000fe400078cc0ff */
[----:B------:R-:W-:Y:S01]  /*1c70*/  SEL R3, R0, 0xffffffe0, !P0 ;  /* 0xffffffe000037807 */ /* 0x000fe20004000000 */
[----:B------:R-:W-:Y:S01]  /*1c80*/  IMAD.MOV.U32 R0, RZ, RZ, 0x40 ;  /* 0x00000040ff007424 */ /* 0x000fe200078e00ff */
[----:B------:R-:W-:Y:S01]  /*1c90*/  ISETP.LT.OR P0, PT, R60, 0x21, P3 ;  /* 0x000000213c00780c */ /* 0x000fe20001f01670 */
[----:B----4-:R-:W-:Y:S02]  /*1ca0*/  HMMA.16816.F32 R28, R40, R24, RZ ;  /* 0x00000018281c723c */ /* 0x010fe400000018ff */
[C---:B------:R-:W-:Y:S01]  /*1cb0*/  IMAD R193, R3.reuse, 0x2, R198 ;  /* 0x0000000203c17824 */ /* 0x040fe200078e02c6 */
[----:B------:R-:W-:Y:S01]  /*1cc0*/  SEL R0, R0, 0xffffffc0, !P6 ;  /* 0xffffffc000007807 */ /* 0x000fe20007000000 */
[----:B------:R-:W-:-:S04]  /*1cd0*/  IMAD R191, R3, 0x2, R194 ;  /* 0x0000000203bf7824 */ /* 0x000fc800078e02c2 */
[----:B------:R-:W-:Y:S01]  /*1ce0*/  HMMA.16816.F32 R24, R40, R26, RZ ;  /* 0x0000001a2818723c */ /* 0x000fe200000018ff */
[----:B------:R-:W-:Y:S02]  /*1cf0*/  IMAD.IADD R192, R197, 0x1, R0 ;  /* 0x00000001c5c07824 */ /* 0x000fe400078e0200 */
[----:B------:R-:W-:Y:S01]  /*1d00*/  IMAD.IADD R184, R0, 0x1, R196 ;  /* 0x0000000100b87824 */ /* 0x000fe200078e02c4 */
[----:B------:R2:W-:Y:S01]  /*1d10*/  LDGSTS.E.BYPASS.LTC128B.128 [R199+0x1100], [R68.64], !P0 ;  /* 0x0110000044c77fae */ /* 0x0005e2000c101d50 */
[----:B------:R-:W-:-:S03]  /*1d20*/  SHF.R.S32.HI R0, RZ, 0x1f, R7 ;  /* 0x0000001fff007819 */ /* 0x000fc60000011407 */
[C---:B---3--:R-:W-:Y:S01]  /*1d30*/  HMMA.16816.F32 R20, R40.reuse, R16, RZ ;  /* 0x000000102814723c */ /* 0x048fe200000018ff */
[----:B------:R2:W-:Y:S01]  /*1d40*/  LDGSTS.E.BYPASS.LTC128B.128 [R199+0x3100], [R68.64+0x80], !P5 ;  /* 0x0310008044c77fae */ /* 0x0005e2000e901d50 */
[----:B------:R-:W-:Y:S02]  /*1d50*/  PLOP3.LUT P5, PT, PT, PT, UP0, 0x80, 0x0 ;  /* 0x000000000000781c */ /* 0x000fe40003faf008 */
[----:B------:R-:W-:Y:S01]  /*1d60*/  LEA.HI R0, R0, R7, RZ, 0x3 ;  /* 0x0000000700007211 */ /* 0x000fe200078f18ff */
[----:B------:R2:W-:Y:S01]  /*1d70*/  LDGSTS.E.BYPASS.LTC128B.128 [R199+0x5100], [R68.64+0x100], !P4 ;  /* 0x0510010044c77fae */ /* 0x0005e2000e101d50 */
[----:B------:R-:W-:Y:S02]  /*1d80*/  PLOP3.LUT P4, PT, PT, PT, UP2, 0x80, 0x0 ;  /* 0x000000000000781c */ /* 0x000fe40003f8f028 */
[----:B------:R-:W-:Y:S01]  /*1d90*/  HMMA.16816.F32 R16, R40, R18, RZ ;  /* 0x000000122810723c */ /* 0x000fe200000018ff */
[----:B-1----:R-:W-:Y:S01]  /*1da0*/  LDSM.16.M88.4 R60, [R193+0xc100] ;  /* 0x00c10000c13c783b */ /* 0x002fe20000000200 */
[----:B------:R-:W-:-:S03]  /*1db0*/  LOP3.LUT R0, R0, 0xffffff8, RZ, 0xc0, !PT ;  /* 0x0ffffff800007812 */ /* 0x000fc600078ec0ff */
[----:B------:R-:W-:Y:S02]  /*1dc0*/  LDSM.16.M88.4 R72, [R197+0x8900] ;  /* 0x00890000c548783b */ /* 0x000fe40000000200 */
[----:B------:R-:W-:Y:S01]  /*1dd0*/  IMAD.IADD R7, R7, 0x1, -R0 ;  /* 0x0000000107077824 */ /* 0x000fe200078e0a00 */
[C---:B------:R-:W-:Y:S01]  /*1de0*/  HMMA.16816.F32 R64, R40.reuse, R56, RZ ;  /* 0x000000382840723c */ /* 0x040fe200000018ff */
[----:B------:R-:W-:Y:S04]  /*1df0*/  LDSM.16.M88.4 R76, [R184+0x3000] ;  /* 0x00300000b84c783b */ /* 0x000fe80000000200 */
[----:B------:R-:W0:Y:S03]  /*1e00*/  LDGDEPBAR ;  /* 0x00000000000079af */ /* 0x000e260000000000 */
[----:B------:R-:W-:Y:S01]  /*1e10*/  HMMA.16816.F32 R40, R40, R58, RZ ;  /* 0x0000003a2828723c */ /* 0x000fe200000018ff */
[----:B------:R-:W-:Y:S07]  /*1e20*/  LDSM.16.M88.4 R56, [R192+0x7100] ;  /* 0x00710000c038783b */ /* 0x000fee0000000200 */
[C---:B-----5:R-:W-:Y:S01]  /*1e30*/  HMMA.16816.F32 R36, R12.reuse, R48, R36 ;  /* 0x000000300c24723c */ /* 0x060fe20000001824 */
[----:B--2---:R-:W-:Y:S07]  /*1e40*/  LDSM.16.M88.4 R68, [R184+0x1800] ;  /* 0x00180000b844783b */ /* 0x004fee0000000200 */
        /* <DEDUP_REMOVED lines=8> */
[C---:B------:R-:W-:Y:S08]  /*1ed0*/  HMMA.16816.F32 R64, R12.reuse, R44, R64 ;  /* 0x0000002c0c40723c */ /* 0x040ff00000001840 */
[----:B------:R-:W-:Y:S01]  /*1ee0*/  HMMA.16816.F32 R40, R12, R46, R40 ;  /* 0x0000002e0c28723c */ /* 0x000fe20000001828 */
[----:B------:R-:W-:Y:S04]  /*1ef0*/  LDSM.16.M88.4 R44, [R191+0xc100] ;  /* 0x00c10000bf2c783b */ /* 0x000fe80000000200 */
[----:B------:R-:W4:Y:S03]  /*1f00*/  LDSM.16.M88.4 R12, [R184] ;  /* 0x00000000b80c783b */ /* 0x000f260000000200 */
        /* <DEDUP_REMOVED lines=8> */
[----:B------:R-:W-:Y:S07]  /*1f90*/  LDSM.16.M88.4 R56, [R197+0x9100] ;  /* 0x00910000c538783b */ /* 0x000fee0000000200 */
[C---:B---3--:R-:W-:Y:S08]  /*1fa0*/  HMMA.16816.F32 R64, R60.reuse, R52, R64 ;  /* 0x000000343c40723c */ /* 0x048ff00000001840 */
[----:B------:R-:W-:Y:S01]  /*1fb0*/  HMMA.16816.F32 R60, R60, R54, R40 ;  /* 0x000000363c3c723c */ /* 0x000fe20000001828 */
[----:B------:R-:W-:Y:S04]  /*1fc0*/  LDSM.16.M88.4 R40, [R198+0x10100] ;  /* 0x01010000c628783b */ /* 0x000fe80000000200 */
[----:B------:R-:W-:Y:S03]  /*1fd0*/  LDSM.16.M88.4 R52, [R197+0x9900] ;  /* 0x00990000c534783b */ /* 0x000fe60000000200 */
[C---:B----4-:R-:W-:Y:S08]  /*1fe0*/  HMMA.16816.F32 R36, R44.reuse, R12, R36 ;  /* 0x0000000c2c24723c */ /* 0x050ff00000001824 */
[C---:B------:R-:W-:Y:S01]  /*1ff0*/  HMMA.16816.F32 R32, R44.reuse, R14, R32 ;  /* 0x0000000e2c20723c */ /* 0x040fe20000001820 */
[----:B------:R-:W2:Y:S07]  /*2000*/  LDSM.16.M88.4 R12, [R197+0x8100] ;  /* 0x00810000c50c783b */ /* 0x000eae0000000200 */
[C---:B-1----:R-:W-:Y:S08]  /*2010*/  HMMA.16816.F32 R20, R44.reuse, R8, R20 ;  /* 0x000000082c14723c */ /* 0x042ff00000001814 */
[C---:B------:R-:W-:Y:S01]  /*2020*/  HMMA.16816.F32 R16, R44.reuse, R10, R16 ;  /* 0x0000000a2c10723c */ /* 0x040fe20000001810 */
[----:B------:R-:W-:Y:S07]  /*2030*/  LDSM.16.M88.4 R8, [R194+0x10100] ;  /* 0x01010000c208783b */ /* 0x000fee0000000200 */
[C---:B------:R-:W-:Y:S08]  /*2040*/  HMMA.16816.F32 R28, R44.reuse, R48, R28 ;  /* 0x000000302c1c723c */ /* 0x040ff0000000181c */
[C---:B------:R-:W-:Y:S01]  /*2050*/  HMMA.16816.F32 R24, R44.reuse, R50, R24 ;  /* 0x000000322c18723c */ /* 0x040fe20000001818 */
[----:B------:R-:W1:Y:S07]  /*2060*/  LDSM.16.M88.4 R48, [R196+0x2000] ;  /* 0x00200000c430783b */ /* 0x000e6e0000000200 */
[C---:B------:R-:W-:Y:S08]  /*2070*/  HMMA.16816.F32 R64, R44.reuse, R68, R64 ;  /* 0x000000442c40723c */ /* 0x040ff00000001840 */
[----:B------:R-:W-:Y:S01]  /*2080*/  HMMA.16816.F32 R60, R44, R70, R60 ;  /* 0x000000462c3c723c */ /* 0x000fe2000000183c */
[----:B------:R-:W3:Y:S04]  /*2090*/  LDSM.16.M88.4 R44, [R196+0x3000] ;  /* 0x00300000c42c783b */ /* 0x000ee80000000200 */
[----:B------:R-:W4:Y:S03]  /*20a0*/  LDSM.16.M88.4 R68, [R196+0x2800] ;  /* 0x00280000c444783b */ /* 0x000f260000000200 */
[C---:B--2---:R-:W-:Y:S08]  /*20b0*/  HMMA.16816.F32 R36, R40.reuse, R12, R36 ;  /* 0x0000000c2824723c */ /* 0x044ff00000001824 */
[C---:B------:R-:W-:Y:S01]  /*20c0*/  HMMA.16816.F32 R32, R40.reuse, R14, R32 ;  /* 0x0000000e2820723c */ /* 0x040fe20000001820 */
[----:B------:R-:W2:Y:S07]  /*20d0*/  LDSM.16.M88.4 R12, [R196+0x3800] ;  /* 0x00380000c40c783b */ /* 0x000eae0000000200 */
[C---:B------:R-:W-:Y:S08]  /*20e0*/  HMMA.16816.F32 R20, R40.reuse, R56, R20 ;  /* 0x000000382814723c */ /* 0x040ff00000001814 */
[C---:B------:R-:W-:Y:S01]  /*20f0*/  HMMA.16816.F32 R16, R40.reuse, R58, R16 ;  /* 0x0000003a2810723c */ /* 0x040fe20000001810 */
[----:B------:R-:W-:Y:S07]  /*2100*/  LDSM.16.M88.4 R56, [R192+0x8100] ;  /* 0x00810000c038783b */ /* 0x000fee0000000200 */
[C---:B------:R-:W-:Y:S08]  /*2110*/  HMMA.16816.F32 R28, R40.reuse, R72, R28 ;  /* 0x00000048281c723c */ /* 0x040ff0000000181c */
[C---:B------:R-:W-:Y:S01]  /*2120*/  HMMA.16816.F32 R24, R40.reuse, R74, R24 ;  /* 0x0000004a2818723c */ /* 0x040fe20000001818 */
[----:B------:R-:W-:Y:S07]  /*2130*/  LDSM.16.M88.4 R72, [R191+0x10100] ;  /* 0x01010000bf48783b */ /* 0x000fee0000000200 */
[C---:B------:R-:W-:Y:S08]  /*2140*/  HMMA.16816.F32 R64, R40.reuse, R52, R64 ;  /* 0x000000342840723c */ /* 0x040ff00000001840 */
[----:B------:R-:W-:Y:S01]  /*2150*/  HMMA.16816.F32 R60, R40, R54, R60 ;  /* 0x00000036283c723c */ /* 0x000fe2000000183c */
[----:B------:R-:W5:Y:S04]  /*2160*/  LDSM.16.M88.4 R40, [R193+0x10100] ;  /* 0x01010000c128783b */ /* 0x000f680000000200 */
[----:B------:R-:W2:Y:S03]  /*2170*/  LDSM.16.M88.4 R52, [R192+0x8900] ;  /* 0x00890000c034783b */ /* 0x000ea60000000200 */
        /* <DEDUP_REMOVED lines=9> */
[C---:B--2---:R-:W-:Y:S08]  /*2210*/  HMMA.16816.F32 R64, R8.reuse, R12, R64 ;  /* 0x0000000c0840723c */ /* 0x044ff00000001840 */
[----:B------:R-:W-:Y:S01]  /*2220*/  HMMA.16816.F32 R60, R8, R14, R60 ;  /* 0x0000000e083c723c */ /* 0x000fe2000000183c */
[----:B------:R-:W2:Y:S04]  /*2230*/  LDSM.16.M88.4 R12, [R184+0x2000] ;  /* 0x00200000b80c783b */ /* 0x000ea80000000200 */
[----:B------:R-:W4:Y:S03]  /*2240*/  LDSM.16.M88.4 R8, [R184+0x2800] ;  /* 0x00280000b808783b */ /* 0x000f260000000200 */
[C---:B-----5:R-:W-:Y:S08]  /*2250*/  HMMA.16816.F32 R36, R40.reuse, R56, R36 ;  /* 0x000000382824723c */ /* 0x060ff00000001824 */
[C---:B------:R-:W-:Y:S01]  /*2260*/  HMMA.16816.F32 R32, R40.reuse, R58, R32 ;  /* 0x0000003a2820723c */ /* 0x040fe20000001820 */
[----:B------:R-:W-:Y:S07]  /*2270*/  LDSM.16.M88.4 R56, [R198+0x14100] ;  /* 0x01410000c638783b */ /* 0x000fee0000000200 */
[C---:B------:R-:W-:Y:S08]  /*2280*/  HMMA.16816.F32 R28, R40.reuse, R52, R28 ;  /* 0x00000034281c723c */ /* 0x040ff0000000181c */
[C---:B------:R-:W-:Y:S01]  /*2290*/  HMMA.16816.F32 R24, R40.reuse, R54, R24 ;  /* 0x000000362818723c */ /* 0x040fe20000001818 */
[----:B------:R-:W5:Y:S07]  /*22a0*/  LDSM.16.M88.4 R52, [R197+0xa100] ;  /* 0x00a10000c534783b */ /* 0x000f6e0000000200 */
        /* <DEDUP_REMOVED lines=14> */
[C---:B------:R-:W-:Y:S08]  /*2390*/  HMMA.16816.F32 R16, R72.reuse, R78, R16 ;  /* 0x0000004e4810723c */ /* 0x040ff00000001810 */
[C---:B------:R-:W-:Y:S08]  /*23a0*/  HMMA.16816.F32 R64, R72.reuse, R68, R64 ;  /* 0x000000444840723c */ /* 0x040ff00000001840 */
[----:B------:R-:W-:Y:S01]  /*23b0*/  HMMA.16816.F32 R68, R72, R70, R60 ;  /* 0x000000464844723c */ /* 0x000fe2000000183c */
[----:B------:R-:W4:Y:S04]  /*23c0*/  LDSM.16.M88.4 R72, [R196+0x5000] ;  /* 0x00500000c448783b */ /* 0x000f280000000200 */
[----:B------:R-:W2:Y:S03]  /*23d0*/  LDSM.16.M88.4 R60, [R196+0x4800] ;  /* 0x00480000c43c783b */ /* 0x000ea60000000200 */
[C---:B-----5:R-:W-:Y:S08]  /*23e0*/  HMMA.16816.F32 R36, R56.reuse, R52, R36 ;  /* 0x000000343824723c */ /* 0x060ff00000001824 */
[C---:B------:R-:W-:Y:S01]  /*23f0*/  HMMA.16816.F32 R32, R56.reuse, R54, R32 ;  /* 0x000000363820723c */ /* 0x040fe20000001820 */
[----:B------:R-:W-:Y:S07]  /*2400*/  LDSM.16.M88.4 R52, [R192+0xa900] ;  /* 0x00a90000c034783b */ /* 0x000fee0000000200 */
[C---:B-1----:R-:W-:Y:S08]  /*2410*/  HMMA.16816.F32 R28, R56.reuse, R48, R28 ;  /* 0x00000030381c723c */ /* 0x042ff0000000181c */
[C---:B------:R-:W-:Y:S01]  /*2420*/  HMMA.16816.F32 R24, R56.reuse, R50, R24 ;  /* 0x000000323818723c */ /* 0x040fe20000001818 */
[----:B------:R-:W1:Y:S07]  /*2430*/  LDSM.16.M88.4 R48, [R196+0x5800] ;  /* 0x00580000c430783b */ /* 0x000e6e0000000200 */
[C---:B---3--:R-:W-:Y:S08]  /*2440*/  HMMA.16816.F32 R20, R56.reuse, R44, R20 ;  /* 0x0000002c3814723c */ /* 0x048ff00000001814 */
[----:B------:R-:W-:Y:S01]  /*2450*/  HMMA.16816.F32 R16, R56, R46, R16 ;  /* 0x0000002e3810723c */ /* 0x000fe20000001810 */
[----:B------:R-:W-:Y:S07]  /*2460*/  LDSM.16.M88.4 R44, [R193+0x14100] ;  /* 0x01410000c12c783b */ /* 0x000fee0000000200 */
[C---:B--2---:R-:W-:Y:S08]  /*2470*/  HMMA.16816.F32 R36, R12.reuse, R8, R36 ;  /* 0x000000080c24723c */ /* 0x044ff00000001824 */
[----:B------:R-:W-:Y:S01]  /*2480*/  HMMA.16816.F32 R32, R12, R10, R32 ;  /* 0x0000000a0c20723c */ /* 0x000fe20000001820 */
[----:B------:R-:W2:Y:S07]  /*2490*/  LDSM.16.M88.4 R8, [R192+0xb100] ;  /* 0x00b10000c008783b */ /* 0x000eae0000000200 */
[C---:B------:R-:W-:Y:S08]  /*24a0*/  HMMA.16816.F32 R64, R56.reuse, R40, R64 ;  /* 0x000000283840723c */ /* 0x040ff00000001840 */
[----:B------:R-:W-:Y:S01]  /*24b0*/  HMMA.16816.F32 R68, R56, R42, R68 ;  /* 0x0000002a3844723c */ /* 0x000fe20000001844 */
[----:B------:R-:W3:Y:S04]  /*24c0*/  LDSM.16.M88.4 R40, [R192+0xa100] ;  /* 0x00a10000c028783b */ /* 0x000ee80000000200 */
[----:B------:R-:W5:Y:S03]  /*24d0*/  LDSM.16.M88.4 R56, [R192+0xb900] ;  /* 0x00b90000c038783b */ /* 0x000f660000000200 */
[C---:B----4-:R-:W-:Y:S08]  /*24e0*/  HMMA.16816.F32 R20, R12.reuse, R72, R20 ;  /* 0x000000480c14723c */ /* 0x050ff00000001814 */
[C---:B------:R-:W-:Y:S08]  /*24f0*/  HMMA.16816.F32 R16, R12.reuse, R74, R16 ;  /* 0x0000004a0c10723c */ /* 0x040ff00000001810 */
[C---:B------:R-:W-:Y:S08]  /*2500*/  HMMA.16816.F32 R28, R12.reuse, R60, R28 ;  /* 0x0000003c0c1c723c */ /* 0x040ff0000000181c */
[C---:B------:R-:W-:Y:S01]  /*2510*/  HMMA.16816.F32 R24, R12.reuse, R62, R24 ;  /* 0x0000003e0c18723c */ /* 0x040fe20000001818 */
[----:B------:R-:W-:Y:S07]  /*2520*/  LDSM.16.M88.4 R60, [R191+0x14100] ;  /* 0x01410000bf3c783b */ /* 0x000fee0000000200 */
[C---:B-1----:R-:W-:Y:S01]  /*2530*/  HMMA.16816.F32 R72, R12.reuse, R48, R64 ;  /* 0x000000300c48723c */ /* 0x042fe20000001840 */
[----:B------:R-:W-:Y:S07]  /*2540*/  LDSM.16.M88.4 R64, [R184+0x4000] ;  /* 0x00400000b840783b */ /* 0x000fee0000000200 */
[----:B------:R-:W-:Y:S01]  /*2550*/  HMMA.16816.F32 R68, R12, R50, R68 ;  /* 0x000000320c44723c */ /* 0x000fe20000001844 */
[----:B------:R-:W1:Y:S07]  /*2560*/  LDSM.16.M88.4 R12, [R184+0x4800] ;  /* 0x00480000b80c783b */ /* 0x000e6e0000000200 */
[C---:B--2---:R-:W-:Y:S08]  /*2570*/  HMMA.16816.F32 R20, R44.reuse, R8, R20 ;  /* 0x000000082c14723c */ /* 0x044ff00000001814 */
[C---:B------:R-:W-:Y:S01]  /*2580*/  HMMA.16816.F32 R16, R44.reuse, R10, R16 ;  /* 0x0000000a2c10723c */ /* 0x040fe20000001810 */
[----:B------:R-:W2:Y:S07]  /*2590*/  LDSM.16.M88.4 R8, [R184+0x5000] ;  /* 0x00500000b808783b */ /* 0x000eae0000000200 */
[C---:B------:R-:W-:Y:S08]  /*25a0*/  HMMA.16816.F32 R28, R44.reuse, R52, R28 ;  /* 0x000000342c1c723c */ /* 0x040ff0000000181c */
[C---:B------:R-:W-:Y:S08]  /*25b0*/  HMMA.16816.F32 R24, R44.reuse, R54, R24 ;  /* 0x000000362c18723c */ /* 0x040ff00000001818 */
[C---:B---3--:R-:W-:Y:S08]  /*25c0*/  HMMA.16816.F32 R36, R44.reuse, R40, R36 ;  /* 0x000000282c24723c */ /* 0x048ff00000001824 */
[C---:B------:R-:W-:Y:S08]  /*25d0*/  HMMA.16816.F32 R32, R44.reuse, R42, R32 ;  /* 0x0000002a2c20723c */ /* 0x040ff00000001820 */
[C---:B-----5:R-:W-:Y:S08]  /*25e0*/  HMMA.16816.F32 R72, R44.reuse, R56, R72 ;  /* 0x000000382c48723c */ /* 0x060ff00000001848 */
[----:B------:R-:W-:Y:S07]  /*25f0*/  HMMA.16816.F32 R68, R44, R58, R68 ;  /* 0x0000003a2c44723c */ /* 0x000fee0000001844 */
[C---:B------:R-:W-:Y:S01]  /*2600*/  IMAD.IADD R44, R80.reuse, 0x1, -R81 ;  /* 0x00000001502c7824 */ /* 0x040fe200078e0a51 */
[----:B-1----:R-:W-:Y:S01]  /*2610*/  HMMA.16816.F32 R28, R60, R12, R28 ;  /* 0x0000000c3c1c723c */ /* 0x002fe2000000181c */
[----:B------:R-:W-:-:S02]  /*2620*/  IMAD.IADD R80, R80, 0x1, -R83 ;  /* 0x0000000150507824 */ /* 0x000fc400078e0a53 */
[----:B------:R-:W-:Y:S01]  /*2630*/  @P5 IMAD.WIDE.U32 R46, R5, UR5, R202 ;  /* 0x00000005052e5c25 */ /* 0x000fe2000f8e00ca */
[----:B------:R-:W-:Y:S01]  /*2640*/  @UP0 UIMAD UR5, UR19, UR5, URZ ;  /* 0x00000005130502a4 */ /* 0x000fe2000f8e023f */
[----:B------:R-:W-:Y:S02]  /*2650*/  SHF.R.S32.HI R41, RZ, 0x1f, R44 ;  /* 0x0000001fff297819 */ /* 0x000fe4000001142c */
[----:B------:R-:W-:Y:S01]  /*2660*/  LEA.HI R5, R80, R80, RZ, 0x1 ;  /* 0x0000005050057211 */ /* 0x000fe200078f08ff */
[----:B------:R-:W-:Y:S01]  /*2670*/  @UP0 UIMAD UR4, UR4, UR20, UR5 ;  /* 0x00000014040402a4 */ /* 0x000fe2000f8e0205 */
[----:B------:R-:W-:Y:S01]  /*2680*/  LEA.HI R0, R41, R44, RZ, 0x2 ;  /* 0x0000002c29007211 */ /* 0x000fe200078f10ff */
[----:B------:R-:W-:Y:S01]  /*2690*/  HMMA.16816.F32 R24, R60, R14, R24 ;  /* 0x0000000e3c18723c */ /* 0x000fe20000001818 */
[----:B------:R-:W-:Y:S01]  /*26a0*/  LOP3.LUT R5, R5, 0x1ffffffe, RZ, 0xc0, !PT ;  /* 0x1ffffffe05057812 */ /* 0x000fe200078ec0ff */
[----:B------:R-:W1:Y:S01]  /*26b0*/  LDSM.16.M88.4 R40, [R184+0x5800] ;  /* 0x00580000b828783b */ /* 0x000e620000000200 */
[----:B------:R-:W-:Y:S01]  /*26c0*/  LEA.HI.SX32 R12, R0, UR15, 0x1e ;  /* 0x0000000f000c7c11 */ /* 0x000fe2000f8ff2ff */
[----:B------:R-:W-:-:S04]  /*26d0*/  DEPBAR.LE SB0, 0x0 ;  /* 0x000080000000791a */ /* 0x000fc80000000000 */
[----:B------:R-:W-:Y:S01]  /*26e0*/  IMAD.IADD R204, R80, 0x1, -R5 ;  /* 0x0000000150cc7824 */ /* 0x000fe200078e0a05 */
[----:B------:R-:W-:Y:S01]  /*26f0*/  @P5 IADD3 R5, R47, UR4, RZ ;  /* 0x000000042f055c10 */ /* 0x000fe2000fffe0ff */
[----:B------:R-:W-:Y:S01]  /*2700*/  IMAD R7, R7, 0x10, R12 ;  /* 0x0000001007077824 */ /* 0x000fe200078e020c */
[----:B------:R-:W-:Y:S01]  /*2710*/  @P5 LEA R14, P0, R46, c[0x0][0x1c8], 0x1 ;  /* 0x000072002e0e5a11 */ /* 0x000fe200078008ff */
[C---:B--2---:R-:W-:Y:S01]  /*2720*/  HMMA.16816.F32 R20, R60.reuse, R8, R20 ;  /* 0x000000083c14723c */ /* 0x044fe20000001814 */
[----:B------:R-:W-:Y:S01]  /*2730*/  IMAD.U32 R47, RZ, RZ, UR12 ;  /* 0x0000000cff2f7e24 */ /* 0x000fe2000f8e00ff */
[----:B------:R-:W-:Y:S01]  /*2740*/  LOP3.LUT R205, R0, 0x7ffffffc, RZ, 0xc0, !PT ;  /* 0x7ffffffc00cd7812 */ /* 0x000fe200078ec0ff */
[----:B------:R-:W-:Y:S01]  /*2750*/  IMAD R204, R204, 0x8, R7 ;  /* 0x00000008cccc7824 */ /* 0x000fe200078e0207 */
[----:B------:R-:W-:Y:S01]  /*2760*/  @P5 LEA.HI.X R15, R46, c[0x0][0x1cc], R5, 0x1, P0 ;  /* 0x000073002e0f5a11 */ /* 0x000fe200000f0c05 */
[----:B------:R-:W-:Y:S01]  /*2770*/  IMAD.U32 R7, RZ, RZ, UR12 ;  /* 0x0000000cff077e24 */ /* 0x000fe2000f8e00ff */
[----:B------:R-:W-:Y:S01]  /*2780*/  PLOP3.LUT P0, PT, PT, PT, UP2, 0x80, 0x0 ;  /* 0x000000000000781c */ /* 0x000fe20003f0f028 */
[----:B------:R-:W-:Y:S01]  /*2790*/  @P4 IMAD.HI.U32 R8, R204, c[0x0][0x2c8], RZ ;  /* 0x0000b200cc084a27 */ /* 0x000fe200078e00ff */
[----:B------:R-:W-:Y:S01]  /*27a0*/  @P5 LEA R46, P4, R47, R14, 0x1 ;  /* 0x0000000e2f2e5211 */ /* 0x000fe200078808ff */
[----:B------:R-:W-:Y:S01]  /*27b0*/  BAR.SYNC.DEFER_BLOCKING 0x0 ;  /* 0x0000000000007b1d */ /* 0x000fe20000010000 */
[----:B------:R-:W-:Y:S01]  /*27c0*/  HMMA.16816.F32 R16, R60, R10, R16 ;  /* 0x0000000a3c10723c */ /* 0x000fe20000001810 */
[----:B------:R-:W-:-:S02]  /*27d0*/  IMAD.U32 R5, RZ, RZ, UR11 ;  /* 0x0000000bff057e24 */ /* 0x000fc4000f8e00ff */
[----:B------:R-:W-:Y:S02]  /*27e0*/  IMAD.MOV.U32 R0, RZ, RZ, R204 ;  /* 0x000000ffff007224 */ /* 0x000fe400078e00cc */
[----:B------:R-:W-:Y:S01]  /*27f0*/  ULDC UR4, c[0x0][0x1d0] ;  /* 0x0000740000047ab9 */ /* 0x000fe20000000800 */
[----:B------:R-:W-:Y:S01]  /*2800*/  @P5 LEA.HI.X R47, R7, R15, R5, 0x1, P4 ;  /* 0x0000000f072f5211 */ /* 0x000fe200020f0c05 */
[----:B------:R-:W-:Y:S01]  /*2810*/  UIADD3 UR4, -UR14, UR4, UR6 ;  /* 0x000000040e047290 */ /* 0x000fe2000fffe106 */
[----:B------:R-:W-:Y:S01]  /*2820*/  IMAD.IADD R205, R44, 0x1, -R205 ;  /* 0x000000012ccd7824 */ /* 0x000fe200078e0acd */
[----:B------:R-:W-:Y:S01]  /*2830*/  @P0 SHF.R.U32.HI R0, RZ, c[0x0][0x2cc], R8 ;  /* 0x0000b300ff000a19 */ /* 0x000fe20000011608 */
[----:B------:R-:W-:Y:S01]  /*2840*/  ULDC UR14, c[0x0][0x324] ;  /* 0x0000c900000e7ab9 */ /* 0x000fe20000000800 */
[----:B------:R-:W-:Y:S01]  /*2850*/  PLOP3.LUT P0, PT, PT, PT, UP1, 0x40, 0x0 ;  /* 0x000000000000781c */ /* 0x000fe20003f0e818 */
[----:B------:R-:W-:Y:S01]  /*2860*/  IMAD.SHL.U32 R205, R205, 0x2, RZ ;  /* 0x00000002cdcd7824 */ /* 0x000fe200078e00ff */
[----:B------:R-:W-:Y:S01]  /*2870*/  ULOP3.LUT UR14, URZ, UR14, URZ, 0x33, !UPT ;  /* 0x0000000e3f0e7292 */ /* 0x000fe2000f8e333f */
[----:B------:R-:W2:Y:S01]  /*2880*/  SHFL.IDX PT, R5, R0, RZ, 0x1c1f ;  /* 0x001c1fff00057589 */ /* 0x000ea200000e0000 */
[----:B------:R-:W-:Y:S01]  /*2890*/  IMAD.U32 R8, RZ, RZ, UR4 ;  /* 0x00000004ff087e24 */ /* 0x000fe2000f8e00ff */
[----:B------:R-:W-:Y:S04]  /*28a0*/  HMMA.16816.F32 R36, R60, R64, R36 ;  /* 0x000000403c24723c */ /* 0x000fe80000001824 */
[----:B------:R-:W-:-:S02]  /*28b0*/  IADD3 R10, R8, -c[0x0][0x168], -R205 ;  /* 0x80005a00080a7a10 */ /* 0x000fc40007ffe8cd */
[----:B------:R-:W-:Y:S01]  /*28c0*/  IADD3 R8, -R205, c[0x0][0x1d0], -R6 ;  /* 0x00007400cd087a10 */ /* 0x000fe20007ffe906 */
[----:B------:R-:W-:Y:S01]  /*28d0*/  @!PT LDS RZ, [RZ] ;  /* 0x00000000fffff984 */ /* 0x000fe20000000800 */
[----:B------:R-:W-:Y:S01]  /*28e0*/  @!PT LDS RZ, [RZ] ;  /* 0x00000000fffff984 */ /* 0x000fe20000000800 */
[----:B------:R3:W-:Y:S01]  /*28f0*/  @P5 LDGSTS.E.BYPASS.LTC128B.128 [R199+0x6100], [R14.64], !P3 ;  /* 0x061000000ec75fae */ /* 0x0007e2000d901d50 */
[C---:B------:R-:W-:Y:S01]  /*2900*/  IADD3 R12, R10.reuse, c[0x0][0x328], RZ ;  /* 0x0000ca000a0c7a10 */ /* 0x040fe20007ffe0ff */
[C---:B------:R-:W-:Y:S01]  /*2910*/  HMMA.16816.F32 R32, R60.reuse, R66, R32 ;  /* 0x000000423c20723c */ /* 0x040fe20000001820 */
[----:B------:R-:W-:Y:S01]  /*2920*/  IADD3 R10, R10, UR14, RZ ;  /* 0x0000000e0a0a7c10 */ /* 0x000fe2000fffe0ff */
[----:B------:R3:W-:Y:S04]  /*2930*/  @P5 LDGSTS.E.BYPASS.LTC128B.128 [R199+0x8100], [R14.64+0x80], !P2 ;  /* 0x081000800ec75fae */ /* 0x0007e8000d101d50 */
[----:B------:R3:W-:Y:S02]  /*2940*/  @P5 LDGSTS.E.BYPASS.LTC128B.128 [R199+0xa100], [R14.64+0x100], !P1 ;  /* 0x0a1001000ec75fae */ /* 0x0007e4000c901d50 */
[----:B-1----:R-:W-:Y:S02]  /*2950*/  HMMA.16816.F32 R72, R60, R40, R72 ;  /* 0x000000283c48723c */ /* 0x002fe40000001848 */
[----:B------:R3:W-:Y:S01]  /*2960*/  @P5 LDGSTS.E.BYPASS.LTC128B.128 [R199+0x7100], [R46.64], !P3 ;  /* 0x071000002ec75fae */ /* 0x0007e2000d901d50 */
[----:B--2---:R-:W-:-:S03]  /*2970*/  IMAD.IADD R13, R12, 0x1, R5 ;  /* 0x000000010c0d7824 */ /* 0x004fc600078e0205 */
[----:B------:R3:W-:Y:S01]  /*2980*/  @P5 LDGSTS.E.BYPASS.LTC128B.128 [R199+0x9100], [R46.64+0x80], !P2 ;  /* 0x091000802ec75fae */ /* 0x0007e2000d101d50 */
[----:B------:R-:W-:Y:S01]  /*2990*/  IMAD.IADD R11, R10, 0x1, R5 ;  /* 0x000000010a0b7824 */ /* 0x000fe200078e0205 */
[----:B------:R-:W-:Y:S02]  /*29a0*/  HMMA.16816.F32 R68, R60, R42, R68 ;  /* 0x0000002a3c44723c */ /* 0x000fe40000001844 */
[----:B------:R3:W-:Y:S01]  /*29b0*/  @P5 LDGSTS.E.BYPASS.LTC128B.128 [R199+0xb100], [R46.64+0x100], !P1 ;  /* 0x0b1001002ec75fae */ /* 0x0007e2000c901d50 */
[----:B------:R-:W-:-:S03]  /*29c0*/  IMNMX R13, R13, R8, PT ;  /* 0x000000080d0d7217 */ /* 0x000fc60003800200 */
[----:B------:R-:W0:Y:S01]  /*29d0*/  LDGDEPBAR ;  /* 0x00000000000079af */ /* 0x000e220000000000 */
[----:B------:R-:W-:Y:S05]  /*29e0*/  @P0 BRA `(.L_x_1438) ;  /* 0x0000018000000947 */ /* 0x000fea0003800000 */
[----:B------:R-:W-:Y:S01]  /*29f0*/  IADD3 R5, R5, c[0x0][0x1d0], RZ ;  /* 0x0000740005057a10 */ /* 0x000fe20007ffe0ff */
        /* <DEDUP_REMOVED lines=12> */
.L_x_1440:
[----:B------:R-:W-:Y:S02]  /*2ac0*/  ULDC UR4, c[0x0][0x32c] ;  /* 0x0000cb0000047ab9 */ /* 0x000fe40000000800 */
[----:B------:R-:W-:-:S06]  /*2ad0*/  UISETP.NE.AND UP0, UPT, UR6, UR4, UPT ;  /* 0x000000040600728c */ /* 0x000fcc000bf05270 */
[----:B------:R-:W-:-:S13]  /*2ae0*/  PLOP3.LUT P0, PT, PT, PT, UP0, 0x80, 0x0 ;  /* 0x000000000000781c */ /* 0x000fda0003f0f008 */
[----:B------:R-:W-:-:S05]  /*2af0*/  @P0 IMAD.HI.U32 R5, R7, c[0x0][0x330], RZ ;  /* 0x0000cc0007050a27 */ /* 0x000fca00078e00ff */
[----:B------:R-:W-:Y:S02]  /*2b00*/  @P0 SHF.R.U32.HI R7, RZ, c[0x0][0x334], R5 ;  /* 0x0000cd00ff070a19 */ /* 0x000fe40000011605 */
.L_x_1441:
[----:B------:R-:W-:Y:S05]  /*2b10*/  BSYNC B0 ;  /* 0x0000000000007941 */ /* 0x000fea0003800000 */
.L_x_1439:
[----:B------:R-:W-:-:S04]  /*2b20*/  IMAD R40, R7, c[0x0][0x32c], -R6 ;  /* 0x0000cb0007287a24 */ /* 0x000fc800078e0a06 */
[----:B------:R-:W-:-:S05]  /*2b30*/  IMAD.IADD R40, R40, 0x1, -R205 ;  /* 0x0000000128287824 */ /* 0x000fca00078e0acd */
[----:B---3--:R-:W-:Y:S02]  /*2b40*/  IADD3 R14, R40, c[0x0][0x32c], RZ ;  /* 0x0000cb00280e7a10 */ /* 0x008fe40007ffe0ff */
[----:B------:R-:W-:Y:S02]  /*2b50*/  IMNMX R11, R11, R40, !PT ;  /* 0x000000280b0b7217 */ /* 0x000fe40007800200 */
[----:B------:R-:W-:Y:S02]  /*2b60*/  IMNMX R13, R13, R14, PT ;  /* 0x0000000e0d0d7217 */ /* 0x000fe40003800200 */
.L_x_1438:
[----:B------:R-:W-:Y:S01]  /*2b70*/  ISETP.LT.AND P0, PT, RZ, UR13, PT ;  /* 0x0000000dff007c0c */ /* 0x000fe2000bf01270 */
[----:B---3--:R-:W1:Y:S03]  /*2b80*/  SHFL.IDX PT, R15, R0, 0x1, 0x1c1f ;  /* 0x003c1f00000f7f89 */ /* 0x008e6600000e0000 */
[C---:B------:R-:W-:Y:S02]  /*2b90*/  ISETP.GT.AND P4, PT, R11.reuse, 0x1, P0 ;  /* 0x000000010b00780c */ /* 0x040fe40000784270 */
[----:B------:R-:W-:-:S02]  /*2ba0*/  ISETP.GT.AND P5, PT, R11, RZ, P0 ;  /* 0x000000ff0b00720c */ /* 0x000fc400007a4270 */
[C---:B------:R-:W-:Y:S02]  /*2bb0*/  ISETP.LT.OR P4, PT, R13.reuse, 0x2, P4 ;  /* 0x000000020d00780c */ /* 0x040fe40002781670 */
[----:B------:R-:W-:Y:S02]  /*2bc0*/  ISETP.LT.OR P5, PT, R13, 0x1, P5 ;  /* 0x000000010d00780c */ /* 0x000fe40002fa1670 */
[----:B------:R-:W-:Y:S02]  /*2bd0*/  FSEL R37, R37, -INF , !P4 ;  /* 0xff80000025257808 */ /* 0x000fe40006000000 */
[----:B------:R-:W-:Y:S02]  /*2be0*/  ISETP.GT.AND P4, PT, R11, 0x10, P0 ;  /* 0x000000100b00780c */ /* 0x000fe40000784270 */
[----:B------:R-:W-:Y:S02]  /*2bf0*/  FSEL R36, R36, -INF , !P5 ;  /* 0xff80000024247808 */ /* 0x000fe40006800000 */
[----:B------:R-:W-:-:S02]  /*2c00*/  ISETP.LT.OR P4, PT, R13, 0x11, P4 ;  /* 0x000000110d00780c */ /* 0x000fc40002781670 */
[C---:B------:R-:W-:Y:S02]  /*2c10*/  ISETP.GT.AND P6, PT, R11.reuse, 0x8, P0 ;  /* 0x000000080b00780c */ /* 0x040fe400007c4270 */
[C---:B------:R-:W-:Y:S02]  /*2c20*/  ISETP.GT.AND P5, PT, R11.reuse, 0x9, P0 ;  /* 0x000000090b00780c */ /* 0x040fe400007a4270 */
[----:B------:R-:W-:Y:S02]  /*2c30*/  FSEL R7, R28, -INF , !P4 ;  /* 0xff8000001c077808 */ /* 0x000fe40006000000 */
[----:B------:R-:W-:Y:S02]  /*2c40*/  ISETP.GT.AND P4, PT, R11, 0x19, P0 ;  /* 0x000000190b00780c */ /* 0x000fe40000784270 */
[C---:B------:R-:W-:Y:S02]  /*2c50*/  ISETP.LT.OR P6, PT, R13.reuse, 0x9, P6 ;  /* 0x000000090d00780c */ /* 0x040fe400037c1670 */
[----:B------:R-:W-:-:S02]  /*2c60*/  ISETP.LT.OR P5, PT, R13, 0xa, P5 ;  /* 0x0000000a0d00780c */ /* 0x000fc40002fa1670 */
[----:B------:R-:W-:Y:S02]  /*2c70*/  ISETP.LT.OR P4, PT, R13, 0x1a, P4 ;  /* 0x0000001a0d00780c */ /* 0x000fe40002781670 */
[----:B------:R-:W-:Y:S02]  /*2c80*/  FSEL R9, R32, -INF , !P6 ;  /* 0xff80000020097808 */ /* 0x000fe40007000000 */
[----:B------:R-:W-:Y:S02]  /*2c90*/  FSEL R33, R33, -INF , !P5 ;  /* 0xff80000021217808 */ /* 0x000fe40006800000 */
[C---:B------:R-:W-:Y:S02]  /*2ca0*/  ISETP.GT.AND P6, PT, R11.reuse, 0x11, P0 ;  /* 0x000000110b00780c */ /* 0x040fe400007c4270 */
[----:B------:R-:W-:Y:S02]  /*2cb0*/  ISETP.GT.AND P5, PT, R11, 0x18, P0 ;  /* 0x000000180b00780c */ /* 0x000fe400007a4270 */
[----:B------:R-:W-:-:S02]  /*2cc0*/  FSEL R25, R25, -INF , !P4 ;  /* 0xff80000019197808 */ /* 0x000fc40006000000 */
[----:B------:R-:W-:Y:S02]  /*2cd0*/  ISETP.GT.AND P4, PT, R11, 0x28, P0 ;  /* 0x000000280b00780c */ /* 0x000fe40000784270 */
[C---:B------:R-:W-:Y:S02]  /*2ce0*/  ISETP.LT.OR P6, PT, R13.reuse, 0x12, P6 ;  /* 0x000000120d00780c */ /* 0x040fe400037c1670 */
[C---:B------:R-:W-:Y:S02]  /*2cf0*/  ISETP.LT.OR P5, PT, R13.reuse, 0x19, P5 ;  /* 0x000000190d00780c */ /* 0x040fe40002fa1670 */
[----:B------:R-:W-:Y:S02]  /*2d00*/  ISETP.LT.OR P4, PT, R13, 0x29, P4 ;  /* 0x000000290d00780c */ /* 0x000fe40002781670 */
[----:B------:R-:W-:Y:S02]  /*2d10*/  FSEL R29, R29, -INF , !P6 ;  /* 0xff8000001d1d7808 */ /* 0x000fe40007000000 */
[----:B------:R-:W-:-:S02]  /*2d20*/  FSEL R5, R24, -INF , !P5 ;  /* 0xff80000018057808 */ /* 0x000fc40006800000 */
        /* <DEDUP_REMOVED lines=12> */
[----:B------:R-:W-:Y:S02]  /*2df0*/  PLOP3.LUT P4, PT, PT, PT, UP1, 0x40, 0x0 ;  /* 0x000000000000781c */ /* 0x000fe40003f8e818 */
[C---:B------:R-:W-:Y:S02]  /*2e00*/  ISETP.LT.OR P6, PT, R13.reuse, 0x2a, P6 ;  /* 0x0000002a0d00780c */ /* 0x040fe400037c1670 */
[----:B------:R-:W-:Y:S02]  /*2e10*/  ISETP.LT.OR P5, PT, R13, 0x31, P5 ;  /* 0x000000310d00780c */ /* 0x000fe40002fa1670 */
[----:B------:R-:W-:Y:S02]  /*2e20*/  FSEL R157, R17, -INF , !P6 ;  /* 0xff800000119d7808 */ /* 0x000fe40007000000 */
[----:B------:R-:W-:Y:S02]  /*2e30*/  FSEL R167, R72, -INF , !P5 ;  /* 0xff80000048a77808 */ /* 0x000fe40006800000 */
[----:B------:R-:W-:-:S02]  /*2e40*/  ISETP.GT.AND P6, PT, R11, 0x38, P0 ;  /* 0x000000380b00780c */ /* 0x000fc400007c4270 */
[----:B------:R-:W-:Y:S01]  /*2e50*/  ISETP.GT.AND P5, PT, R11, 0x39, P0 ;  /* 0x000000390b00780c */ /* 0x000fe200007a4270 */
[--C-:B-1----:R-:W-:Y:S01]  /*2e60*/  IMAD.IADD R11, R12, 0x1, R15.reuse ;  /* 0x000000010c0b7824 */ /* 0x102fe200078e020f */
[C---:B------:R-:W-:Y:S02]  /*2e70*/  ISETP.LT.OR P6, PT, R13.reuse, 0x39, P6 ;  /* 0x000000390d00780c */ /* 0x040fe400037c1670 */
[----:B------:R-:W-:Y:S02]  /*2e80*/  ISETP.LT.OR P5, PT, R13, 0x3a, P5 ;  /* 0x0000003a0d00780c */ /* 0x000fe40002fa1670 */
[----:B------:R-:W-:Y:S01]  /*2e90*/  IMNMX R0, R11, R8, PT ;  /* 0x000000080b007217 */ /* 0x000fe20003800200 */
[----:B------:R-:W-:Y:S01]  /*2ea0*/  IMAD.IADD R11, R10, 0x1, R15 ;  /* 0x000000010a0b7824 */ /* 0x000fe200078e020f */
[----:B------:R-:W-:Y:S02]  /*2eb0*/  FSEL R143, R68, -INF , !P6 ;  /* 0xff800000448f7808 */ /* 0x000fe40007000000 */
[----:B------:R-:W-:Y:S01]  /*2ec0*/  FSEL R141, R69, -INF , !P5 ;  /* 0xff800000458d7808 */ /* 0x000fe20006800000 */
        /* <DEDUP_REMOVED lines=14> */
.L_x_1444:
[----:B------:R-:W-:Y:S02]  /*2fb0*/  ULDC UR4, c[0x0][0x32c] ;  /* 0x0000cb0000047ab9 */ /* 0x000fe40000000800 */
[----:B------:R-:W-:-:S06]  /*2fc0*/  UISETP.NE.AND UP0, UPT, UR6, UR4, UPT ;  /* 0x000000040600728c */ /* 0x000fcc000bf05270 */
[----:B------:R-:W-:-:S13]  /*2fd0*/  PLOP3.LUT P4, PT, PT, PT, UP0, 0x80, 0x0 ;  /* 0x000000000000781c */ /* 0x000fda0003f8f008 */
[----:B------:R-:W-:-:S05]  /*2fe0*/  @P4 IMAD.HI.U32 R8, R13, c[0x0][0x330], RZ ;  /* 0x0000cc000d084a27 */ /* 0x000fca00078e00ff */
[----:B------:R-:W-:Y:S02]  /*2ff0*/  @P4 SHF.R.U32.HI R13, RZ, c[0x0][0x334], R8 ;  /* 0x0000cd00ff0d4a19 */ /* 0x000fe40000011608 */
.L_x_1445:
[----:B------:R-:W-:Y:S05]  /*3000*/  BSYNC B0 ;  /* 0x0000000000007941 */ /* 0x000fea0003800000 */
.L_x_1443:
[----:B------:R-:W-:-:S04]  /*3010*/  IMAD R6, R13, c[0x0][0x32c], -R6 ;  /* 0x0000cb000d067a24 */ /* 0x000fc800078e0a06 */
[----:B------:R-:W-:-:S05]  /*3020*/  IMAD.IADD R6, R6, 0x1, -R205 ;  /* 0x0000000106067824 */ /* 0x000fca00078e0acd */
[----:B------:R-:W-:Y:S02]  /*3030*/  IADD3 R13, R6, c[0x0][0x32c], RZ ;  /* 0x0000cb00060d7a10 */ /* 0x000fe40007ffe0ff */
[----:B------:R-:W-:Y:S02]  /*3040*/  IMNMX R11, R11, R6, !PT ;  /* 0x000000060b0b7217 */ /* 0x000fe40007800200 */
[----:B------:R-:W-:Y:S02]  /*3050*/  IMNMX R0, R0, R13, PT ;  /* 0x0000000d00007217 */ /* 0x000fe40003800200 */
.L_x_1442:
[----:B------:R-:W-:Y:S01]  /*3060*/  FMNMX.FTZ R8, R36, R37, !PT ;  /* 0x0000002524087209 */ /* 0x000fe20007810000 */
[----:B------:R-:W-:Y:S01]  /*3070*/  IMAD.SHL.U32 R195, R4, 0x2, RZ ;  /* 0x0000000204c37824 */ /* 0x000fe200078e00ff */
[C---:B------:R-:W-:Y:S01]  /*3080*/  ISETP.GT.AND P5, PT, R11.reuse, 0x8, P0 ;  /* 0x000000080b00780c */ /* 0x040fe200007a4270 */
[----:B------:R-:W-:Y:S01]  /*3090*/  ULDC.64 UR4, c[0x0][0x2c8] ;  /* 0x0000b20000047ab9 */ /* 0x000fe20000000a00 */
[----:B------:R-:W-:Y:S01]  /*30a0*/  ISETP.GT.AND P6, PT, R11, 0x10, P0 ;  /* 0x000000100b00780c */ /* 0x000fe200007c4270 */
[--C-:B------:R-:W-:Y:S01]  /*30b0*/  IMAD R189, R3, 0x2, R195.reuse ;  /* 0x0000000203bd7824 */ /* 0x100fe200078e02c3 */
[----:B------:R-:W-:Y:S01]  /*30c0*/  FMNMX.FTZ R8, R9, R8, !PT ;  /* 0x0000000809087209 */ /* 0x000fe20007810000 */
[----:B------:R-:W-:Y:S01]  /*30d0*/  LDSM.16.MT88.4 R40, [R195+0x2100] ;  /* 0x00210000c328783b */ /* 0x000fe20000004200 */
[----:B------:R-:W-:Y:S01]  /*30e0*/  ISETP.LT.OR P5, PT, R0, 0x9, P5 ;  /* 0x000000090000780c */ /* 0x000fe20002fa1670 */
[----:B------:R-:W-:Y:S01]  /*30f0*/  IMAD R190, R2, 0x2, R195 ;  /* 0x0000000202be7824 */ /* 0x000fe200078e02c3 */
[----:B------:R-:W-:Y:S01]  /*3100*/  ISETP.LT.OR P6, PT, R0, 0x11, P6 ;  /* 0x000000110000780c */ /* 0x000fe200037c1670 */
[----:B------:R-:W-:Y:S01]  /*3110*/  LDSM.16.MT88.4 R56, [R189+0x2100] ;  /* 0x00210000bd38783b */ /* 0x000fe20000004200 */
[----:B------:R-:W-:Y:S01]  /*3120*/  FMNMX.FTZ R8, R33, R8, !PT ;  /* 0x0000000821087209 */ /* 0x000fe20007810000 */
[----:B------:R-:W-:Y:S01]  /*3130*/  IMAD R188, R3, 0x2, R190 ;  /* 0x0000000203bc7824 */ /* 0x000fe200078e02be */
[----:B------:R-:W-:Y:S01]  /*3140*/  FSEL R34, R34, -INF , !P5 ;  /* 0xff80000022227808 */ /* 0x000fe20006800000 */
[----:B------:R-:W-:Y:S01]  /*3150*/  LDSM.16.MT88.4 R124, [R195+0x100] ;  /* 0x00010000c37c783b */ /* 0x000fe20000004200 */
[----:B------:R-:W-:Y:S01]  /*3160*/  FSEL R30, R30, -INF , !P6 ;  /* 0xff8000001e1e7808 */ /* 0x000fe20007000000 */
[----:B------:R-:W-:Y:S01]  /*3170*/  UIMAD.WIDE.U32 UR18, UR15, UR4, URZ ;  /* 0x000000040f1272a5 */ /* 0x000fe2000f8e003f */
[----:B------:R-:W-:Y:S01]  /*3180*/  FMNMX.FTZ R8, R7, R8, !PT ;  /* 0x0000000807087209 */ /* 0x000fe20007810000 */
[----:B------:R-:W-:Y:S01]  /*3190*/  LDSM.16.MT88.4 R104, [R190+0x100] ;  /* 0x00010000be68783b */ /* 0x000fe20000004200 */
[C---:B------:R-:W-:Y:S01]  /*31a0*/  ISETP.GT.AND P5, PT, R11.reuse, 0x1, P0 ;  /* 0x000000010b00780c */ /* 0x040fe200007a4270 */
[----:B------:R-:W-:Y:S01]  /*31b0*/  @UP2 USHF.R.U32.HI UR15, URZ, UR5, UR19 ;  /* 0x000000053f0f2299 */ /* 0x000fe20008011613 */
[----:B------:R-:W-:Y:S01]  /*31c0*/  ISETP.GT.AND P6, PT, R11, RZ, P0 ;  /* 0x000000ff0b00720c */ /* 0x000fe200007c4270 */
[----:B------:R-:W-:Y:S01]  /*31d0*/  LDSM.16.MT88.4 R112, [R189+0x100] ;  /* 0x00010000bd70783b */ /* 0x000fe20000004200 */
[----:B------:R-:W-:Y:S01]  /*31e0*/  FMNMX.FTZ R8, R29, R8, !PT ;  /* 0x000000081d087209 */ /* 0x000fe20007810000 */
[----:B------:R-:W-:Y:S01]  /*31f0*/  UIADD3 UR4, UR7, UR15, URZ ;  /* 0x0000000f07047290 */ /* 0x000fe2000fffe03f */
[----:B------:R-:W-:Y:S01]  /*3200*/  ISETP.GT.AND P4, PT, R11, 0x9, P0 ;  /* 0x000000090b00780c */ /* 0x000fe20000784270 */
[----:B------:R-:W-:Y:S01]  /*3210*/  LDSM.16.MT88.4 R120, [R188+0x100] ;  /* 0x00010000bc78783b */ /* 0x000fe20000004200 */
[C---:B------:R-:W-:Y:S01]  /*3220*/  ISETP.LT.OR P5, PT, R0.reuse, 0x2, P5 ;  /* 0x000000020000780c */ /* 0x040fe20002fa1670 */
[----:B------:R-:W-:Y:S01]  /*3230*/  ULDC UR7, c[0x0][0x328] ;  /* 0x0000ca0000077ab9 */ /* 0x000fe20000000800 */
[C---:B------:R-:W-:Y:S01]  /*3240*/  ISETP.LT.OR P6, PT, R0.reuse, 0x1, P6 ;  /* 0x000000010000780c */ /* 0x040fe200037c1670 */
[----:B------:R-:W-:Y:S01]  /*3250*/  LDSM.16.MT88.4 R48, [R190+0x2100] ;  /* 0x00210000be30783b */ /* 0x000fe20000004200 */
[----:B------:R-:W-:Y:S01]  /*3260*/  FMNMX.FTZ R8, R5, R8, !PT ;  /* 0x0000000805087209 */ /* 0x000fe20007810000 */
[----:B------:R-:W-:Y:S01]  /*3270*/  UIADD3 UR13, UR13, -0x2, URZ ;  /* 0xfffffffe0d0d7890 */ /* 0x000fe2000fffe03f */
[----:B------:R-:W-:Y:S01]  /*3280*/  ISETP.LT.OR P4, PT, R0, 0xa, P4 ;  /* 0x0000000a0000780c */ /* 0x000fe20002781670 */
[----:B------:R-:W-:Y:S01]  /*3290*/  LDSM.16.MT88.4 R64, [R188+0x2100] ;  /* 0x00210000bc40783b */ /* 0x000fe20000004200 */
[----:B------:R-:W-:Y:S01]  /*32a0*/  FSEL R14, R39, -INF , !P5 ;  /* 0xff800000270e7808 */ /* 0x000fe20006800000 */
[----:B------:R-:W-:Y:S01]  /*32b0*/  UIADD3 UR7, UR4, UR7, URZ ;  /* 0x0000000704077290 */ /* 0x000fe2000fffe03f */
[----:B------:R-:W-:Y:S01]  /*32c0*/  FSEL R38, R38, -INF , !P6 ;  /* 0xff80000026267808 */ /* 0x000fe20007000000 */
[----:B------:R-:W-:Y:S01]  /*32d0*/  LDSM.16.MT88.4 R80, [R190+0x4100] ;  /* 0x00410000be50783b */ /* 0x000fe20000004200 */
[----:B------:R-:W-:-:S02]  /*32e0*/  FMNMX.FTZ R12, R25, R8, !PT ;  /* 0x00000008190c7209 */ /* 0x000fc40007810000 */
[----:B------:R-:W-:Y:S01]  /*32f0*/  FSEL R6, R35, -INF , !P4 ;  /* 0xff80000023067808 */ /* 0x000fe20006000000 */
[----:B------:R-:W-:Y:S01]  /*3300*/  LDSM.16.MT88.4 R88, [R189+0x4100] ;  /* 0x00410000bd58783b */ /* 0x000fe20000004200 */
[----:B------:R-:W-:Y:S02]  /*3310*/  FMNMX.FTZ R13, R38, R14, !PT ;  /* 0x0000000e260d7209 */ /* 0x000fe40007810000 */
[----:B------:R-:W-:Y:S01]  /*3320*/  ISETP.GT.AND P4, PT, R11, 0x11, P0 ;  /* 0x000000110b00780c */ /* 0x000fe20000784270 */
[----:B------:R-:W-:Y:S01]  /*3330*/  LDSM.16.MT88.4 R136, [R190+0x900] ;  /* 0x00090000be88783b */ /* 0x000fe20000004200 */
[----:B------:R-:W-:Y:S02]  /*3340*/  FMNMX.FTZ R12, R155, R12, !PT ;  /* 0x0000000c9b0c7209 */ /* 0x000fe40007810000 */
[----:B------:R-:W-:Y:S01]  /*3350*/  FMNMX.FTZ R13, R34, R13, !PT ;  /* 0x0000000d220d7209 */ /* 0x000fe20007810000 */
[----:B------:R-:W-:Y:S01]  /*3360*/  LDSM.16.MT88.4 R132, [R189+0x900] ;  /* 0x00090000bd84783b */ /* 0x000fe20000004200 */
[----:B------:R-:W-:-:S02]  /*3370*/  ISETP.LT.OR P4, PT, R0, 0x12, P4 ;  /* 0x000000120000780c */ /* 0x000fc40002781670 */
        /* <DEDUP_REMOVED lines=8> */
[----:B------:R-:W-:Y:S02]  /*3400*/  ISETP.LT.OR P4, PT, R0, 0x1a, P4 ;  /* 0x0000001a0000780c */ /* 0x000fe40002781670 */
[----:B------:R-:W-:Y:S02]  /*3410*/  FSEL R10, R26, -INF , !P5 ;  /* 0xff8000001a0a7808 */ /* 0x000fe40006800000 */
[----:B------:R-:W-:Y:S02]  /*3420*/  ISETP.GT.AND P5, PT, R11, 0x20, P0 ;  /* 0x000000200b00780c */ /* 0x000fe400007a4270 */
[----:B------:R-:W-:-:S02]  /*3430*/  FMNMX.FTZ R12, R157, R12, !PT ;  /* 0x0000000c9d0c7209 */ /* 0x000fc40007810000 */
[----:B------:R-:W-:Y:S02]  /*3440*/  FMNMX.FTZ R13, R16, R13, !PT ;  /* 0x0000000d100d7209 */ /* 0x000fe40007810000 */
[----:B------:R-:W-:Y:S02]  /*3450*/  FSEL R8, R27, -INF , !P4 ;  /* 0xff8000001b087808 */ /* 0x000fe40006000000 */
[----:B------:R-:W-:Y:S02]  /*3460*/  ISETP.GT.AND P4, PT, R11, 0x21, P0 ;  /* 0x000000210b00780c */ /* 0x000fe40000784270 */
[----:B------:R-:W-:Y:S02]  /*3470*/  ISETP.LT.OR P5, PT, R0, 0x21, P5 ;  /* 0x000000210000780c */ /* 0x000fe40002fa1670 */
[----:B------:R-:W-:Y:S02]  /*3480*/  FMNMX.FTZ R12, R167, R12, !PT ;  /* 0x0000000ca70c7209 */ /* 0x000fe40007810000 */
[----:B------:R-:W-:-:S02]  /*3490*/  FMNMX.FTZ R13, R10, R13, !PT ;  /* 0x0000000d0a0d7209 */ /* 0x000fc40007810000 */
[----:B------:R-:W-:Y:S02]  /*34a0*/  ISETP.LT.OR P4, PT, R0, 0x22, P4 ;  /* 0x000000220000780c */ /* 0x000fe40002781670 */
[----:B------:R-:W-:Y:S02]  /*34b0*/  FSEL R172, R22, -INF , !P5 ;  /* 0xff80000016ac7808 */ /* 0x000fe40006800000 */
[----:B------:R-:W-:Y:S02]  /*34c0*/  FMNMX.FTZ R12, R165, R12, !PT ;  /* 0x0000000ca50c7209 */ /* 0x000fe40007810000 */
[----:B------:R-:W-:Y:S02]  /*34d0*/  ISETP.GT.AND P5, PT, R11, 0x28, P0 ;  /* 0x000000280b00780c */ /* 0x000fe400007a4270 */
[----:B------:R-:W-:Y:S02]  /*34e0*/  FMNMX.FTZ R15, R8, R13, !PT ;  /* 0x0000000d080f7209 */ /* 0x000fe40007810000 */
[----:B------:R-:W-:-:S02]  /*34f0*/  FSEL R162, R23, -INF , !P4 ;  /* 0xff80000017a27808 */ /* 0x000fc40006000000 */
[----:B------:R-:W-:Y:S01]  /*3500*/  FMNMX.FTZ R12, R143, R12, !PT ;  /* 0x0000000c8f0c7209 */ /* 0x000fe20007810000 */
[----:B------:R-:W-:Y:S01]  /*3510*/  LDSM.16.MT88.4 R20, [R189+0x2900] ;  /* 0x00290000bd14783b */ /* 0x000fe20000004200 */
[----:B------:R-:W-:Y:S02]  /*3520*/  ISETP.GT.AND P4, PT, R11, 0x29, P0 ;  /* 0x000000290b00780c */ /* 0x000fe40000784270 */
[----:B------:R-:W-:Y:S02]  /*3530*/  ISETP.LT.OR P5, PT, R0, 0x29, P5 ;  /* 0x000000290000780c */ /* 0x000fe40002fa1670 */
[----:B------:R-:W-:Y:S02]  /*3540*/  FMNMX.FTZ R15, R172, R15, !PT ;  /* 0x0000000fac0f7209 */ /* 0x000fe40007810000 */
[----:B------:R-:W-:Y:S02]  /*3550*/  FMNMX.FTZ R12, R141, R12, !PT ;  /* 0x0000000c8d0c7209 */ /* 0x000fe40007810000 */
[----:B------:R-:W-:-:S02]  /*3560*/  ISETP.GT.AND P6, PT, R11, 0x30, P0 ;  /* 0x000000300b00780c */ /* 0x000fc400007c4270 */
[----:B------:R-:W-:Y:S01]  /*3570*/  ISETP.LT.OR P4, PT, R0, 0x2a, P4 ;  /* 0x0000002a0000780c */ /* 0x000fe20002781670 */
[----:B------:R-:W1:Y:S01]  /*3580*/  SHFL.BFLY PT, R13, R12, 0x2, 0x1f ;  /* 0x0c401f000c0d7f89 */ /* 0x000e6200000e0000 */
[----:B------:R-:W-:Y:S02]  /*3590*/  FSEL R170, R18, -INF , !P5 ;  /* 0xff80000012aa7808 */ /* 0x000fe40006800000 */
[----:B------:R-:W-:Y:S02]  /*35a0*/  FMNMX.FTZ R15, R162, R15, !PT ;  /* 0x0000000fa20f7209 */ /* 0x000fe40007810000 */
[----:B------:R-:W-:Y:S02]  /*35b0*/  FSEL R164, R19, -INF , !P4 ;  /* 0xff80000013a47808 */ /* 0x000fe40006000000 */
[----:B------:R-:W-:Y:S02]  /*35c0*/  ISETP.GT.AND P5, PT, R11, 0x31, P0 ;  /* 0x000000310b00780c */ /* 0x000fe400007a4270 */
[----:B------:R-:W-:-:S02]  /*35d0*/  ISETP.LT.OR P6, PT, R0, 0x31, P6 ;  /* 0x000000310000780c */ /* 0x000fc400037c1670 */
[----:B------:R-:W-:Y:S02]  /*35e0*/  FMNMX.FTZ R15, R170, R15, !PT ;  /* 0x0000000faa0f7209 */ /* 0x000fe40007810000 */
[C---:B------:R-:W-:Y:S02]  /*35f0*/  ISETP.GT.AND P4, PT, R11.reuse, 0x38, P0 ;  /* 0x000000380b00780c */ /* 0x040fe40000784270 */
[----:B------:R-:W-:Y:S02]  /*3600*/  ISETP.LT.OR P5, PT, R0, 0x32, P5 ;  /* 0x000000320000780c */ /* 0x000fe40002fa1670 */
[----:B------:R-:W-:Y:S02]  /*3610*/  FSEL R166, R74, -INF , !P6 ;  /* 0xff8000004aa67808 */ /* 0x000fe40007000000 */
[----:B------:R-:W-:Y:S02]  /*3620*/  FMNMX.FTZ R15, R164, R15, !PT ;  /* 0x0000000fa40f7209 */ /* 0x000fe40007810000 */
[----:B------:R-:W-:-:S02]  /*3630*/  ISETP.GT.AND P0, PT, R11, 0x39, P0 ;  /* 0x000000390b00780c */ /* 0x000fc40000704270 */
[----:B------:R-:W-:Y:S02]  /*3640*/  FSEL R142, R75, -INF , !P5 ;  /* 0xff8000004b8e7808 */ /* 0x000fe40006800000 */
[----:B------:R-:W-:Y:S01]  /*3650*/  ISETP.LT.OR P4, PT, R0, 0x39, P4 ;  /* 0x000000390000780c */ /* 0x000fe20002781670 */
[----:B------:R-:W-:Y:S01]  /*3660*/  LDSM.16.MT88.4 R72, [R195+0x4100] ;  /* 0x00410000c348783b */ /* 0x000fe20000004200 */
[----:B------:R-:W-:Y:S02]  /*3670*/  FMNMX.FTZ R15, R166, R15, !PT ;  /* 0x0000000fa60f7209 */ /* 0x000fe40007810000 */
[----:B------:R-:W-:Y:S02]  /*3680*/  ISETP.LT.OR P0, PT, R0, 0x3a, P0 ;  /* 0x0000003a0000780c */ /* 0x000fe40000701670 */
[----:B------:R-:W-:Y:S02]  /*3690*/  FSEL R140, R70, -INF , !P4 ;  /* 0xff800000468c7808 */ /* 0x000fe40006000000 */
[----:B------:R-:W-:-:S02]  /*36a0*/  FMNMX.FTZ R15, R142, R15, !PT ;  /* 0x0000000f8e0f7209 */ /* 0x000fc40007810000 */
        /* <DEDUP_REMOVED lines=30> */
[----:B------:R-:W-:Y:S01]  /*3890*/  FFMA.FTZ R210, R141, c[0x0][0x2d0], -R168 ;  /* 0x0000b4008dd27a23 */ /* 0x000fe200000108a8 */
[----:B------:R-:W-:Y:S02]  /*38a0*/  FSEL R159, R159, RZ, P0 ;  /* 0x000000ff9f9f7208 */ /* 0x000fe40000000000 */
[----:B------:R-:W-:Y:S02]  /*38b0*/  PLOP3.LUT P0, PT, PT, PT, UP1, 0x40, 0x0 ;  /* 0x000000000000781c */ /* 0x000fe40003f0e818 */
[----:B------:R-:W1:Y:S01]  /*38c0*/  MUFU.EX2 R147, R147 ;  /* 0x0000009300937308 */ /* 0x000e620000000800 */
[--C-:B------:R-:W-:Y:S01]  /*38d0*/  FFMA.FTZ R148, R38, c[0x0][0x2d0], -R159.reuse ;  /* 0x0000b40026947a23 */ /* 0x100fe2000001089f */
[----:B--2---:R-:W-:Y:S01]  /*38e0*/  F2FP.PACK_AB R96, R153, R154 ;  /* 0x0000009a9960723e */ /* 0x004fe200000000ff */
[--C-:B------:R-:W-:Y:S02]  /*38f0*/  FFMA.FTZ R149, R14, c[0x0][0x2d0], -R159.reuse ;  /* 0x0000b4000e957a23 */ /* 0x100fe4000001089f */
[----:B------:R-:W-:-:S02]  /*3900*/  FFMA.FTZ R150, R34, c[0x0][0x2d0], -R159 ;  /* 0x0000b40022967a23 */ /* 0x000fc4000001089f */
[--C-:B------:R-:W-:Y:S01]  /*3910*/  FFMA.FTZ R15, R6, c[0x0][0x2d0], -R159.reuse ;  /* 0x0000b400060f7a23 */ /* 0x100fe2000001089f */
[----:B------:R-:W-:Y:S01]  /*3920*/  MUFU.EX2 R148, R148 ;  /* 0x0000009400947308 */ /* 0x000fe20000000800 */
[----:B------:R-:W2:Y:S01]  /*3930*/  LDSM.16.MT88.4 R4, [R188+0x4100] ;  /* 0x00410000bc04783b */ /* 0x000ea20000004200 */
[--C-:B------:R-:W-:Y:S02]  /*3940*/  FFMA.FTZ R3, R10, c[0x0][0x2d0], -R159.reuse ;  /* 0x0000b4000a037a23 */ /* 0x100fe4000001089f */
[--C-:B------:R-:W-:Y:S01]  /*3950*/  FFMA.FTZ R2, R8, c[0x0][0x2d0], -R159.reuse ;  /* 0x0000b40008027a23 */ /* 0x100fe2000001089f */
[----:B------:R-:W-:Y:S01]  /*3960*/  LDSM.16.MT88.4 R32, [R188+0x900] ;  /* 0x00090000bc20783b */ /* 0x000fe20000004200 */
[----:B------:R-:W-:Y:S02]  /*3970*/  FFMA.FTZ R14, R25, c[0x0][0x2d0], -R168 ;  /* 0x0000b400190e7a23 */ /* 0x000fe400000108a8 */
[----:B------:R-:W3:Y:S01]  /*3980*/  MUFU.EX2 R149, R149 ;  /* 0x0000009500957308 */ /* 0x000ee20000000800 */
[----:B------:R-:W4:Y:S01]  /*3990*/  LDSM.16.MT88.4 R8, [R195+0x2900] ;  /* 0x00290000c308783b */ /* 0x000f220000004200 */
[----:B-1----:R-:W-:Y:S01]  /*39a0*/  F2FP.PACK_AB R98, R147, R152 ;  /* 0x000000989362723e */ /* 0x002fe200000000ff */
[----:B------:R-:W-:-:S02]  /*39b0*/  FFMA.FTZ R144, R30, c[0x0][0x2d0], -R159 ;  /* 0x0000b4001e907a23 */ /* 0x000fc4000001089f */
[--C-:B------:R-:W-:Y:S01]  /*39c0*/  FFMA.FTZ R13, R16, c[0x0][0x2d0], -R159.reuse ;  /* 0x0000b400100d7a23 */ /* 0x100fe2000001089f */
[----:B------:R-:W1:Y:S01]  /*39d0*/  LDSM.16.MT88.4 R24, [R195+0x900] ;  /* 0x00090000c318783b */ /* 0x000e620000004200 */
[--C-:B------:R-:W-:Y:S01]  /*39e0*/  FFMA.FTZ R161, R172, c[0x0][0x2d0], -R159.reuse ;  /* 0x0000b400aca17a23 */ /* 0x100fe2000001089f */
[----:B------:R-:W-:Y:S01]  /*39f0*/  MUFU.EX2 R150, R150 ;  /* 0x0000009600967308 */ /* 0x000fe20000000800 */
[--C-:B------:R-:W-:Y:S01]  /*3a00*/  FFMA.FTZ R162, R162, c[0x0][0x2d0], -R159.reuse ;  /* 0x0000b400a2a27a23 */ /* 0x100fe2000001089f */
[----:B------:R-:W5:Y:S01]  /*3a10*/  LDSM.16.MT88.4 R16, [R188+0x2900] ;  /* 0x00290000bc10783b */ /* 0x000f620000004200 */
[--C-:B------:R-:W-:Y:S02]  /*3a20*/  FFMA.FTZ R163, R170, c[0x0][0x2d0], -R159.reuse ;  /* 0x0000b400aaa37a23 */ /* 0x100fe4000001089f */
[----:B------:R-:W-:Y:S01]  /*3a30*/  FFMA.FTZ R164, R164, c[0x0][0x2d0], -R159 ;  /* 0x0000b400a4a47a23 */ /* 0x000fe2000001089f */
[----:B------:R-:W-:Y:S01]  /*3a40*/  LDSM.16.MT88.4 R28, [R190+0x2900] ;  /* 0x00290000be1c783b */ /* 0x000fe20000004200 */
[--C-:B------:R-:W-:Y:S01]  /*3a50*/  FFMA.FTZ R170, R165, c[0x0][0x2d0], -R168.reuse ;  /* 0x0000b400a5aa7a23 */ /* 0x100fe200000108a8 */
        /* <DEDUP_REMOVED lines=74> */
[----:B----4-:R-:W-:Y:S01]  /*3f00*/  HMMA.16816.F32 R36, R4, R8, R36 ;  /* 0x000000080424723c */ /* 0x010fe20000001824 */
        /* <DEDUP_REMOVED lines=135> */
.L_x_1447:
[----:B------:R-:W-:Y:S02]  /*4780*/  ULDC UR4, c[0x0][0x32c] ;  /* 0x0000cb0000047ab9 */ /* 0x000fe40000000800 */
[----:B------:R-:W-:-:S03]  /*4790*/  UISETP.NE.AND UP0, UPT, UR6, UR4, UPT ;  /* 0x000000040600728c */ /* 0x000fc6000bf05270 */
[----:B------:R-:W-:Y:S02]  /*47a0*/  ULDC.64 UR4, c[0x0][0x330] ;  /* 0x0000cc0000047ab9 */ /* 0x000fe40000000a00 */
[----:B------:R-:W-:-:S06]  /*47b0*/  UIMAD.WIDE.U32 UR18, UR15, UR4, URZ ;  /* 0x000000040f1272a5 */ /* 0x000fcc000f8e003f */
[----:B------:R-:W-:Y:S02]  /*47c0*/  @UP0 USHF.R.U32.HI UR15, URZ, UR5, UR19 ;  /* 0x000000053f0f0299 */ /* 0x000fe40008011613 */
.L_x_1448:
[----:B------:R-:W-:Y:S02]  /*47d0*/  ULDC UR4, c[0x0][0x32c] ;  /* 0x0000cb0000047ab9 */ /* 0x000fe40000000800 */
[----:B------:R-:W-:-:S04]  /*47e0*/  UIMAD UR4, UR15, UR4, UR4 ;  /* 0x000000040f0472a4 */ /* 0x000fc8000f8e0204 */
[----:B------:R-:W-:-:S04]  /*47f0*/  UISETP.LT.AND UP0, UPT, UR7, UR4, UPT ;  /* 0x000000040700728c */ /* 0x000fc8000bf01270 */
[----:B------:R-:W-:-:S04]  /*4800*/  USEL UR7, UR7, UR4, UP0 ;  /* 0x0000000407077287 */ /* 0x000fc80008000000 */
.L_x_1446:
        /* <DEDUP_REMOVED lines=24> */
.L_x_1458:
        /* <DEDUP_REMOVED lines=10> */
[----:B------:R-:W-:Y:S01]  /*4a30*/  @!P0 IADD3 R221, P6, R206, UR19, RZ ;  /* 0x00000013cedd8c10 */ /* 0x000fe2000ffde0ff */
[----:B------:R-:W-:Y:S01]  /*4a40*/  @!UP3 UIADD3 UR18, UR21, UR18, URZ ;  /* 0x000000121512b290 */ /* 0x000fe2000fffe03f */
[----:B------:R-:W-:Y:S01]  /*4a50*/  @!P0 IADD3 R223, P5, R220, UR19, RZ ;  /* 0x00000013dcdf8c10 */ /* 0x000fe2000ffbe0ff */
[----:B------:R-:W1:Y:S01]  /*4a60*/  LDSM.16.M88.4 R136, [R197+0x6100] ;  /* 0x00610000c588783b */ /* 0x000e620000000200 */
[----:B------:R-:W-:Y:S01]  /*4a70*/  @!P0 IADD3 R225, P4, R218, UR19, RZ ;  /* 0x00000013dae18c10 */ /* 0x000fe2000ff9e0ff */
[----:B------:R-:W-:Y:S02]  /*4a80*/  @!UP3 USHF.L.U64.HI UR18, UR20, 0x6, UR18 ;  /* 0x000000061412b899 */ /* 0x000fe40008010212 */
[----:B------:R-:W-:Y:S01]  /*4a90*/  @!UP3 ULEA UR19, UP0, UR6, UR19, 0x5 ;  /* 0x000000130613b291 */ /* 0x000fe2000f80283f */
[----:B------:R-:W2:Y:S03]  /*4aa0*/  LDSM.16.M88.4 R140, [R197+0x6900] ;  /* 0x00690000c58c783b */ /* 0x000ea60000000200 */
[----:B------:R-:W-:Y:S02]  /*4ab0*/  @!P0 IADD3.X R0, R209, UR18, RZ, P6, !PT ;  /* 0x00000012d1008c10 */ /* 0x000fe4000b7fe4ff */
[----:B------:R-:W3:Y:S01]  /*4ac0*/  LDSM.16.M88.4 R144, [R197+0x7100] ;  /* 0x00710000c590783b */ /* 0x000ee20000000200 */
[----:B------:R-:W-:Y:S02]  /*4ad0*/  @!P0 LEA R230, P6, R221, c[0x0][0x1f8], 0x1 ;  /* 0x00007e00dde68a11 */ /* 0x000fe400078c08ff */
[----:B------:R-:W-:Y:S02]  /*4ae0*/  @!P0 IADD3.X R222, R219, UR18, RZ, P5, !PT ;  /* 0x00000012dbde8c10 */ /* 0x000fe4000affe4ff */
[----:B------:R-:W4:Y:S01]  /*4af0*/  LDSM.16.M88.4 R148, [R197+0x7900] ;  /* 0x00790000c594783b */ /* 0x000f220000000200 */
[----:B------:R-:W-:Y:S02]  /*4b00*/  @!P0 LEA.HI.X R231, R221, c[0x0][0x1fc], R0, 0x1, P6 ;  /* 0x00007f00dde78a11 */ /* 0x000fe400030f0c00 */
[----:B------:R-:W-:Y:S02]  /*4b10*/  @!P0 LEA R228, P5, R223, c[0x0][0x1f8], 0x1 ;  /* 0x00007e00dfe48a11 */ /* 0x000fe400078a08ff */
[----:B------:R-:W-:Y:S01]  /*4b20*/  LDSM.16.M88.4 R152, [R194+0xc100] ;  /* 0x00c10000c298783b */ /* 0x000fe20000000200 */
[----:B------:R-:W-:Y:S01]  /*4b30*/  @!P0 IADD3.X R224, R217, UR18, RZ, P4, !PT ;  /* 0x00000012d9e08c10 */ /* 0x000fe2000a7fe4ff */
[----:B------:R-:W-:Y:S01]  /*4b40*/  @!UP3 ULEA.HI.X UR18, UR6, UR18, UR7, 0x5, UP0 ;  /* 0x000000120612b291 */ /* 0x000fe200080f2c07 */
[----:B------:R-:W-:Y:S01]  /*4b50*/  @!P0 LEA.HI.X R229, R223, c[0x0][0x1fc], R222, 0x1, P5 ;  /* 0x00007f00dfe58a11 */ /* 0x000fe200028f0cde */
[----:B------:R-:W-:Y:S01]  /*4b60*/  UISETP.GT.AND UP3, UPT, UR13, UR8, UPT ;  /* 0x000000080d00728c */ /* 0x000fe2000bf64270 */
[----:B------:R-:W5:Y:S01]  /*4b70*/  LDSM.16.M88.4 R156, [R196] ;  /* 0x00000000c49c783b */ /* 0x000f620000000200 */
[C---:B------:R-:W-:Y:S02]  /*4b80*/  @!P0 LEA R226, P4, R225.reuse, c[0x0][0x1f8], 0x1 ;  /* 0x00007e00e1e28a11 */ /* 0x040fe400078808ff */
[----:B------:R-:W-:Y:S02]  /*4b90*/  @!P0 IADD3 R0, P6, R206, UR19, RZ ;  /* 0x00000013ce008c10 */ /* 0x000fe4000ffde0ff */
[----:B------:R-:W3:Y:S01]  /*4ba0*/  LDSM.16.M88.4 R160, [R187] ;  /* 0x00000000bba0783b */ /* 0x000ee20000000200 */
[----:B------:R-:W-:Y:S02]  /*4bb0*/  @!P0 LEA.HI.X R227, R225, c[0x0][0x1fc], R224, 0x1, P4 ;  /* 0x00007f00e1e38a11 */ /* 0x000fe400020f0ce0 */
[----:B------:R-:W-:Y:S02]  /*4bc0*/  @!P0 IADD3.X R225, R209, UR18, RZ, P6, !PT ;  /* 0x00000012d1e18c10 */ /* 0x000fe4000b7fe4ff */
[----:B------:R-:W-:Y:S01]  /*4bd0*/  LDSM.16.M88.4 R164, [R185] ;  /* 0x00000000b9a4783b */ /* 0x000fe20000000200 */
[----:B------:R-:W-:Y:S02]  /*4be0*/  @!P0 LEA R232, P6, R0, c[0x0][0x1f8], 0x1 ;  /* 0x00007e0000e88a11 */ /* 0x000fe400078c08ff */
[----:B------:R-:W-:Y:S01]  /*4bf0*/  @!P0 IADD3 R221, P5, R220, UR19, RZ ;  /* 0x00000013dcdd8c10 */ /* 0x000fe2000ffbe0ff */
[C---:B-1----:R-:W-:Y:S03]  /*4c00*/  HMMA.16816.F32 R4, R132.reuse, R136, RZ ;  /* 0x000000888404723c */ /* 0x042fe600000018ff */
[----:B------:R-:W-:Y:S02]  /*4c10*/  @!P0 LEA.HI.X R233, R0, c[0x0][0x1fc], R225, 0x1, P6 ;  /* 0x00007f0000e98a11 */ /* 0x000fe400030f0ce1 */
[----:B------:R-:W-:Y:S02]  /*4c20*/  @!P0 IADD3.X R234, R219, UR18, RZ, P5, !PT ;  /* 0x00000012dbea8c10 */ /* 0x000fe4000affe4ff */
[C---:B------:R-:W-:Y:S01]  /*4c30*/  @!P0 LEA R224, P5, R221.reuse, c[0x0][0x1f8], 0x1 ;  /* 0x00007e00dde08a11 */ /* 0x040fe200078a08ff */
[C---:B------:R-:W-:Y:S01]  /*4c40*/  HMMA.16816.F32 R8, R132.reuse, R138, RZ ;  /* 0x0000008a8408723c */ /* 0x040fe200000018ff */
[----:B------:R-:W1:Y:S03]  /*4c50*/  LDSM.16.M88.4 R136, [R186] ;  /* 0x00000000ba88783b */ /* 0x000e660000000200 */
[----:B------:R-:W-:Y:S02]  /*4c60*/  @!P0 LEA.HI.X R225, R221, c[0x0][0x1fc], R234, 0x1, P5 ;  /* 0x00007f00dde18a11 */ /* 0x000fe400028f0cea */
[----:B------:R-:W-:Y:S01]  /*4c70*/  @!PT LDS RZ, [RZ] ;  /* 0x00000000fffff984 */ /* 0x000fe20000000800 */
[----:B------:R-:W-:Y:S01]  /*4c80*/  @!PT LDS RZ, [RZ] ;  /* 0x00000000fffff984 */ /* 0x000fe20000000800 */
[----:B------:R-:W-:Y:S01]  /*4c90*/  @!PT LDS RZ, [RZ] ;  /* 0x00000000fffff984 */ /* 0x000fe20000000800 */
[----:B------:R1:W-:Y:S01]  /*4ca0*/  @!P0 LDGSTS.E.BYPASS.LTC128B.128 [R199+0x100], [R230.64], !P3 ;  /* 0x00100000e6c78fae */ /* 0x0003e2000d901d50 */
[----:B------:R-:W-:Y:S01]  /*4cb0*/  @!P0 IADD3 R223, P4, R218, UR19, RZ ;  /* 0x00000013dadf8c10 */ /* 0x000fe2000ff9e0ff */
[C---:B--2---:R-:W-:Y:S01]  /*4cc0*/  HMMA.16816.F32 R12, R132.reuse, R140, RZ ;  /* 0x0000008c840c723c */ /* 0x044fe200000018ff */
[----:B------:R-:W-:Y:S02]  /*4cd0*/  @UP3 UIADD3 UR19, UR13, -0x1, URZ ;  /* 0xffffffff0d133890 */ /* 0x000fe4000fffe03f */
[----:B------:R2:W-:Y:S01]  /*4ce0*/  @!P0 LDGSTS.E.BYPASS.LTC128B.128 [R199+0x2100], [R228.64], !P2 ;  /* 0x02100000e4c78fae */ /* 0x0005e2000d101d50 */
[----:B------:R-:W-:Y:S01]  /*4cf0*/  @!P0 IADD3.X R236, R217, UR18, RZ, P4, !PT ;  /* 0x00000012d9ec8c10 */ /* 0x000fe2000a7fe4ff */
[----:B------:R-:W-:Y:S01]  /*4d00*/  @UP3 USHF.R.S32.HI UR18, URZ, 0x1f, UR19 ;  /* 0x0000001f3f123899 */ /* 0x000fe20008011413 */
[C---:B------:R-:W-:Y:S01]  /*4d10*/  @!P0 LEA R222, P4, R223.reuse, c[0x0][0x1f8], 0x1 ;  /* 0x00007e00dfde8a11 */ /* 0x040fe200078808ff */
[----:B------:R-:W-:Y:S01]  /*4d20*/  @UP3 UIMAD.WIDE.U32 UR20, UR19, UR4, URZ ;  /* 0x00000004131432a5 */ /* 0x000fe2000f8e003f */
[C---:B------:R-:W-:Y:S01]  /*4d30*/  HMMA.16816.F32 R16, R132.reuse, R142, RZ ;  /* 0x0000008e8410723c */ /* 0x040fe200000018ff */
[----:B------:R1:W-:Y:S01]  /*4d40*/  @!P0 LDGSTS.E.BYPASS.LTC128B.128 [R199+0x4100], [R226.64], !P1 ;  /* 0x04100000e2c78fae */ /* 0x0003e2000c901d50 */
[----:B------:R-:W-:Y:S02]  /*4d50*/  @UP3 UIMAD UR18, UR18, UR4, URZ ;  /* 0x00000004121232a4 */ /* 0x000fe4000f8e023f */
[----:B------:R-:W-:Y:S02]  /*4d60*/  @!P0 LEA.HI.X R223, R223, c[0x0][0x1fc], R236, 0x1, P4 ;  /* 0x00007f00dfdf8a11 */ /* 0x000fe400020f0cec */
[----:B------:R1:W-:Y:S01]  /*4d70*/  @!P0 LDGSTS.E.BYPASS.LTC128B.128 [R199+0x1100], [R232.64], !P3 ;  /* 0x01100000e8c78fae */ /* 0x0003e2000d901d50 */
[----:B------:R-:W-:Y:S01]  /*4d80*/  @UP3 UIMAD UR18, UR19, UR5, UR18 ;  /* 0x00000005131232a4 */ /* 0x000fe2000f8e0212 */
[C---:B---3--:R-:W-:Y:S01]  /*4d90*/  HMMA.16816.F32 R20, R132.reuse, R144, RZ ;  /* 0x000000908414723c */ /* 0x048fe200000018ff */
[----:B------:R-:W-:Y:S02]  /*4da0*/  @UP3 USHF.L.U32 UR19, UR20, 0x6, URZ ;  /* 0x0000000614133899 */ /* 0x000fe4000800063f */
[----:B------:R3:W-:Y:S01]  /*4db0*/  @!P0 LDGSTS.E.BYPASS.LTC128B.128 [R199+0x3100], [R224.64], !P2 ;  /* 0x03100000e0c78fae */ /* 0x0007e2000d101d50 */
[----:B------:R-:W-:Y:S04]  /*4dc0*/  @UP3 UIADD3 UR18, UR21, UR18, URZ ;  /* 0x0000001215123290 */ /* 0x000fe8000fffe03f */
[C---:B------:R-:W-:Y:S01]  /*4dd0*/  HMMA.16816.F32 R24, R132.reuse, R146, RZ ;  /* 0x000000928418723c */ /* 0x040fe200000018ff */
[----:B------:R1:W-:Y:S01]  /*4de0*/  @!P0 LDGSTS.E.BYPASS.LTC128B.128 [R199+0x5100], [R222.64], !P1 ;  /* 0x05100000dec78fae */ /* 0x0003e2000c901d50 */
[----:B------:R-:W-:Y:S01]  /*4df0*/  PLOP3.LUT P0, PT, PT, PT, UP3, 0x80, 0x0 ;  /* 0x000000000000781c */ /* 0x000fe20003f0f038 */
[----:B------:R-:W-:Y:S03]  /*4e00*/  @UP3 USHF.L.U64.HI UR18, UR20, 0x6, UR18 ;  /* 0x0000000614123899 */ /* 0x000fe60008010212 */
[----:B------:R-:W-:Y:S02]  /*4e10*/  LDSM.16.M88.4 R140, [R193+0xc100] ;  /* 0x00c10000c18c783b */ /* 0x000fe40000000200 */
[C---:B----4-:R-:W-:Y:S03]  /*4e20*/  HMMA.16816.F32 R28, R132.reuse, R148, RZ ;  /* 0x00000094841c723c */ /* 0x050fe600000018ff */
[----:B------:R-:W0:Y:S04]  /*4e30*/  LDGDEPBAR ;  /* 0x00000000000079af */ /* 0x000e280000000000 */
[----:B------:R-:W-:Y:S01]  /*4e40*/  @P0 IADD3 R0, P5, R200, UR19, RZ ;  /* 0x00000013c8000c10 */ /* 0x000fe2000ffbe0ff */
[----:B------:R-:W-:Y:S01]  /*4e50*/  HMMA.16816.F32 R32, R132, R150, RZ ;  /* 0x000000968420723c */ /* 0x000fe200000018ff */
[----:B------:R-:W4:Y:S03]  /*4e60*/  LDSM.16.M88.4 R168, [R192+0x6100] ;  /* 0x00610000c0a8783b */ /* 0x000f260000000200 */
[----:B------:R-:W-:Y:S02]  /*4e70*/  @P0 IADD3.X R221, R203, UR18, RZ, P5, !PT ;  /* 0x00000012cbdd0c10 */ /* 0x000fe4000affe4ff */
[----:B------:R-:W4:Y:S01]  /*4e80*/  LDSM.16.M88.4 R172, [R192+0x6900] ;  /* 0x00690000c0ac783b */ /* 0x000f220000000200 */
[----:B--2---:R-:W-:Y:S01]  /*4e90*/  @P0 IADD3 R228, P5, R214, UR19, RZ ;  /* 0x00000013d6e40c10 */ /* 0x004fe2000ffbe0ff */
[C---:B-----5:R-:W-:Y:S03]  /*4ea0*/  HMMA.16816.F32 R4, R152.reuse, R156, R4 ;  /* 0x0000009c9804723c */ /* 0x060fe60000001804 */
[----:B------:R-:W2:Y:S02]  /*4eb0*/  LDSM.16.M88.4 R132, [R192+0x7100] ;  /* 0x00710000c084783b */ /* 0x000ea40000000200 */
[C---:B-1----:R-:W-:Y:S02]  /*4ec0*/  @P0 LEA R222, P4, R0.reuse, c[0x0][0x1c8], 0x1 ;  /* 0x0000720000de0a11 */ /* 0x042fe400078808ff */
[----:B---3--:R-:W-:Y:S01]  /*4ed0*/  @P0 IADD3.X R225, R213, UR18, RZ, P5, !PT ;  /* 0x00000012d5e10c10 */ /* 0x008fe2000affe4ff */
[C---:B------:R-:W-:Y:S01]  /*4ee0*/  HMMA.16816.F32 R8, R152.reuse, R158, R8 ;  /* 0x0000009e9808723c */ /* 0x040fe20000001808 */
[----:B------:R-:W1:Y:S03]  /*4ef0*/  LDSM.16.M88.4 R144, [R192+0x7900] ;  /* 0x00790000c090783b */ /* 0x000e660000000200 */
[----:B------:R-:W-:Y:S02]  /*4f00*/  @P0 LEA.HI.X R223, R0, c[0x0][0x1cc], R221, 0x1, P4 ;  /* 0x0000730000df0a11 */ /* 0x000fe400020f0cdd */
[----:B------:R-:W-:Y:S01]  /*4f10*/  LDSM.16.M88.4 R148, [R184] ;  /* 0x00000000b894783b */ /* 0x000fe20000000200 */
[----:B------:R-:W-:Y:S01]  /*4f20*/  @P0 IADD3 R221, P4, R216, UR19, RZ ;  /* 0x00000013d8dd0c10 */ /* 0x000fe2000ff9e0ff */
[C---:B------:R-:W-:Y:S01]  /*4f30*/  HMMA.16816.F32 R12, R152.reuse, R160, R12 ;  /* 0x000000a0980c723c */ /* 0x040fe2000000180c */
[----:B------:R-:W-:Y:S02]  /*4f40*/  @UP3 UIADD3 UR19, UP0, UR12, UR19, URZ ;  /* 0x000000130c133290 */ /* 0x000fe4000ff1e03f */
[----:B------:R-:W-:Y:S01]  /*4f50*/  LDSM.16.M88.4 R156, [R184+0x1000] ;  /* 0x00100000b89c783b */ /* 0x000fe20000000200 */
[----:B------:R-:W-:Y:S02]  /*4f60*/  @P0 LEA R226, P6, R221, c[0x0][0x1c8], 0x1 ;  /* 0x00007200dde20a11 */ /* 0x000fe400078c08ff */
[----:B------:R-:W-:Y:S01]  /*4f70*/  @P0 IADD3.X R0, R215, UR18, RZ, P4, !PT ;  /* 0x00000012d7000c10 */ /* 0x000fe2000a7fe4ff */
[----:B------:R-:W-:Y:S01]  /*4f80*/  @UP3 UIADD3.X UR18, UR11, UR18, URZ, UP0, !UPT ;  /* 0x000000120b123290 */ /* 0x000fe200087fe43f */
[C---:B------:R-:W-:Y:S01]  /*4f90*/  HMMA.16816.F32 R16, R152.reuse, R162, R16 ;  /* 0x000000a29810723c */ /* 0x040fe20000001810 */
[----:B------:R-:W-:Y:S03]  /*4fa0*/  LDSM.16.M88.4 R160, [R184+0x1800] ;  /* 0x00180000b8a0783b */ /* 0x000fe60000000200 */
[C---:B------:R-:W-:Y:S02]  /*4fb0*/  @P0 LEA R224, P4, R228.reuse, c[0x0][0x1c8], 0x1 ;  /* 0x00007200e4e00a11 */ /* 0x040fe400078808ff */
[----:B------:R-:W-:Y:S02]  /*4fc0*/  @P0 LEA.HI.X R227, R221, c[0x0][0x1cc], R0, 0x1, P6 ;  /* 0x00007300dde30a11 */ /* 0x000fe400030f0c00 */
[C---:B------:R-:W-:Y:S04]  /*4fd0*/  HMMA.16816.F32 R20, R152.reuse, R136, R20 ;  /* 0x000000889814723c */ /* 0x040fe80000001814 */
[----:B------:R-:W-:Y:S02]  /*4fe0*/  @P0 LEA.HI.X R225, R228, c[0x0][0x1cc], R225, 0x1, P4 ;  /* 0x00007300e4e10a11 */ /* 0x000fe400020f0ce1 */
[----:B------:R-:W-:Y:S02]  /*4ff0*/  @P0 IADD3 R232, P5, R216, UR19, RZ ;  /* 0x00000013d8e80c10 */ /* 0x000fe4000ffbe0ff */
[C---:B------:R-:W-:Y:S01]  /*5000*/  HMMA.16816.F32 R24, R152.reuse, R138, R24 ;  /* 0x0000008a9818723c */ /* 0x040fe20000001818 */
[----:B------:R-:W3:Y:S03]  /*5010*/  LDSM.16.M88.4 R136, [R191+0xc100] ;  /* 0x00c10000bf88783b */ /* 0x000ee60000000200 */
[----:B------:R-:W-:Y:S02]  /*5020*/  @P0 IADD3 R234, P4, R214, UR19, RZ ;  /* 0x00000013d6ea0c10 */ /* 0x000fe4000ff9e0ff */
[----:B------:R-:W-:Y:S02]  /*5030*/  @P0 IADD3 R0, P6, R200, UR19, RZ ;  /* 0x00000013c8000c10 */ /* 0x000fe4000ffde0ff */
[C---:B------:R-:W-:Y:S04]  /*5040*/  HMMA.16816.F32 R28, R152.reuse, R164, R28 ;  /* 0x000000a4981c723c */ /* 0x040fe8000000181c */
[----:B------:R-:W-:Y:S02]  /*5050*/  @P0 IADD3.X R229, R215, UR18, RZ, P5, !PT ;  /* 0x00000012d7e50c10 */ /* 0x000fe4000affe4ff */
[C---:B------:R-:W-:Y:S02]  /*5060*/  @P0 LEA R230, P5, R232.reuse, c[0x0][0x1c8], 0x1 ;  /* 0x00007200e8e60a11 */ /* 0x040fe400078a08ff */
[----:B------:R-:W-:Y:S01]  /*5070*/  HMMA.16816.F32 R32, R152, R166, R32 ;  /* 0x000000a69820723c */ /* 0x000fe20000001820 */
[----:B------:R-:W5:Y:S03]  /*5080*/  LDSM.16.M88.4 R152, [R184+0x800] ;  /* 0x00080000b898783b */ /* 0x000f660000000200 */
[----:B------:R-:W-:Y:S02]  /*5090*/  @P0 LEA.HI.X R231, R232, c[0x0][0x1cc], R229, 0x1, P5 ;  /* 0x00007300e8e70a11 */ /* 0x000fe400028f0ce5 */
[----:B------:R-:W-:Y:S01]  /*50a0*/  LDSM.16.M88.4 R164, [R197+0x8100] ;  /* 0x00810000c5a4783b */ /* 0x000fe20000000200 */
[----:B------:R-:W-:Y:S01]  /*50b0*/  @P0 IADD3.X R233, R213, UR18, RZ, P4, !PT ;  /* 0x00000012d5e90c10 */ /* 0x000fe2000a7fe4ff */
[C---:B----4-:R-:W-:Y:S05]  /*50c0*/  HMMA.16816.F32 R4, R140.reuse, R168, R4 ;  /* 0x000000a88c04723c */ /* 0x050fea0000001804 */
[----:B------:R-:W-:Y:S02]  /*50d0*/  @P0 LEA R228, P4, R234, c[0x0][0x1c8], 0x1 ;  /* 0x00007200eae40a11 */ /* 0x000fe400078808ff */
[----:B------:R-:W-:Y:S01]  /*50e0*/  @P0 IADD3.X R221, R203, UR18, RZ, P6, !PT ;  /* 0x00000012cbdd0c10 */ /* 0x000fe2000b7fe4ff */
[C---:B------:R-:W-:Y:S01]  /*50f0*/  HMMA.16816.F32 R8, R140.reuse, R170, R8 ;  /* 0x000000aa8c08723c */ /* 0x040fe20000001808 */
[----:B------:R-:W-:Y:S01]  /*5100*/  LDSM.16.M88.4 R168, [R198+0x14100] ;  /* 0x01410000c6a8783b */ /* 0x000fe20000000200 */
[----:B------:R-:W-:Y:S02]  /*5110*/  USHF.L.U32 UR18, UR13, 0x6, URZ ;  /* 0x000000060d127899 */ /* 0x000fe4000800063f */
[----:B------:R-:W-:Y:S02]  /*5120*/  @P0 LEA R236, P6, R0, c[0x0][0x1c8], 0x1 ;  /* 0x0000720000ec0a11 */ /* 0x000fe400078c08ff */
[----:B------:R-:W-:Y:S02]  /*5130*/  @P0 LEA.HI.X R229, R234, c[0x0][0x1cc], R233, 0x1, P4 ;  /* 0x00007300eae50a11 */ /* 0x000fe400020f0ce9 */
[C---:B------:R-:W-:Y:S01]  /*5140*/  HMMA.16816.F32 R12, R140.reuse, R172, R12 ;  /* 0x000000ac8c0c723c */ /* 0x040fe2000000180c */
[----:B------:R-:W-:Y:S03]  /*5150*/  PLOP3.LUT P4, PT, PT, PT, UP2, 0x80, 0x0 ;  /* 0x000000000000781c */ /* 0x000fe60003f8f028 */
[----:B------:R-:W-:Y:S01]  /*5160*/  @P0 LEA.HI.X R237, R0, c[0x0][0x1cc], R221, 0x1, P6 ;  /* 0x0000730000ed0a11 */ /* 0x000fe200030f0cdd */
[----:B------:R-:W-:Y:S02]  /*5170*/  IMAD.MOV.U32 R0, RZ, RZ, R204 ;  /* 0x000000ffff007224 */ /* 0x000fe400078e00cc */
[----:B------:R-:W-:Y:S01]  /*5180*/  IMAD.U32 R232, RZ, RZ, UR18 ;  /* 0x00000012ffe87e24 */ /* 0x000fe2000f8e00ff */
[C---:B------:R-:W-:Y:S01]  /*5190*/  HMMA.16816.F32 R16, R140.reuse, R174, R16 ;  /* 0x000000ae8c10723c */ /* 0x040fe20000001810 */
[----:B------:R-:W-:Y:S05]  /*51a0*/  LDSM.16.M88.4 R172, [R197+0xa100] ;  /* 0x00a10000c5ac783b */ /* 0x000fea0000000200 */
[----:B------:R-:W-:Y:S02]  /*51b0*/  @P4 IMAD.MOV.U32 R0, RZ, RZ, R212 ;  /* 0x000000ffff004224 */ /* 0x000fe400078e00d4 */
[C---:B--2---:R-:W-:Y:S03]  /*51c0*/  HMMA.16816.F32 R20, R140.reuse, R132, R20 ;  /* 0x000000848c14723c */ /* 0x044fe60000001814 */
[----:B------:R-:W-:Y:S05]  /*51d0*/  SHFL.IDX PT, R221, R0, RZ, 0x1c1f ;  /* 0x001c1fff00dd7589 */ /* 0x000fea00000e0000 */
[C---:B------:R-:W-:Y:S01]  /*51e0*/  HMMA.16816.F32 R24, R140.reuse, R134, R24 ;  /* 0x000000868c18723c */ /* 0x040fe20000001818 */
[----:B------:R-:W2:Y:S07]  /*51f0*/  LDSM.16.M88.4 R132, [R198+0x10100] ;  /* 0x01010000c684783b */ /* 0x000eae0000000200 */
[C---:B-1----:R-:W-:Y:S08]  /*5200*/  HMMA.16816.F32 R28, R140.reuse, R144, R28 ;  /* 0x000000908c1c723c */ /* 0x042ff0000000181c */
[----:B------:R-:W-:Y:S01]  /*5210*/  HMMA.16816.F32 R32, R140, R146, R32 ;  /* 0x000000928c20723c */ /* 0x000fe20000001820 */
[----:B------:R-:W1:Y:S05]  /*5220*/  LDSM.16.M88.4 R140, [R197+0x8900] ;  /* 0x00890000c58c783b */ /* 0x000e6a0000000200 */
[----:B------:R-:W4:Y:S02]  /*5230*/  LDSM.16.M88.4 R144, [R197+0x9100] ;  /* 0x00910000c590783b */ /* 0x000f240000000200 */
[C---:B---3--:R-:W-:Y:S08]  /*5240*/  HMMA.16816.F32 R4, R136.reuse, R148, R4 ;  /* 0x000000948804723c */ /* 0x048ff00000001804 */
[C---:B------:R-:W-:Y:S01]  /*5250*/  HMMA.16816.F32 R8, R136.reuse, R150, R8 ;  /* 0x000000968808723c */ /* 0x040fe20000001808 */
[----:B------:R-:W3:Y:S07]  /*5260*/  LDSM.16.M88.4 R148, [R197+0x9900] ;  /* 0x00990000c594783b */ /* 0x000eee0000000200 */
[C---:B-----5:R-:W-:Y:S08]  /*5270*/  HMMA.16816.F32 R12, R136.reuse, R152, R12 ;  /* 0x00000098880c723c */ /* 0x060ff0000000180c */
[C---:B------:R-:W-:Y:S01]  /*5280*/  HMMA.16816.F32 R16, R136.reuse, R154, R16 ;  /* 0x0000009a8810723c */ /* 0x040fe20000001810 */
[----:B------:R-:W-:Y:S07]  /*5290*/  LDSM.16.M88.4 R152, [R183] ;  /* 0x00000000b798783b */ /* 0x000fee0000000200 */
[C---:B------:R-:W-:Y:S08]  /*52a0*/  HMMA.16816.F32 R20, R136.reuse, R156, R20 ;  /* 0x0000009c8814723c */ /* 0x040ff00000001814 */
[C---:B------:R-:W-:Y:S01]  /*52b0*/  HMMA.16816.F32 R24, R136.reuse, R158, R24 ;  /* 0x0000009e8818723c */ /* 0x040fe20000001818 */
[----:B------:R-:W-:Y:S07]  /*52c0*/  LDSM.16.M88.4 R156, [R182] ;  /* 0x00000000b69c783b */ /* 0x000fee0000000200 */
[C---:B------:R-:W-:Y:S08]  /*52d0*/  HMMA.16816.F32 R28, R136.reuse, R160, R28 ;  /* 0x000000a0881c723c */ /* 0x040ff0000000181c */
[----:B------:R-:W-:Y:S01]  /*52e0*/  HMMA.16816.F32 R32, R136, R162, R32 ;  /* 0x000000a28820723c */ /* 0x000fe20000001820 */
[----:B------:R-:W5:Y:S05]  /*52f0*/  LDSM.16.M88.4 R136, [R194+0x10100] ;  /* 0x01010000c288783b */ /* 0x000f6a0000000200 */
[----:B------:R-:W3:Y:S02]  /*5300*/  LDSM.16.M88.4 R160, [R181] ;  /* 0x00000000b5a0783b */ /* 0x000ee40000000200 */
[C---:B--2---:R-:W-:Y:S08]  /*5310*/  HMMA.16816.F32 R4, R132.reuse, R164, R4 ;  /* 0x000000a48404723c */ /* 0x044ff00000001804 */
[C---:B------:R-:W-:Y:S01]  /*5320*/  HMMA.16816.F32 R8, R132.reuse, R166, R8 ;  /* 0x000000a68408723c */ /* 0x040fe20000001808 */
[----:B------:R-:W2:Y:S07]  /*5330*/  LDSM.16.M88.4 R164, [R180] ;  /* 0x00000000b4a4783b */ /* 0x000eae0000000200 */
[C---:B-1----:R-:W-:Y:S08]  /*5340*/  HMMA.16816.F32 R12, R132.reuse, R140, R12 ;  /* 0x0000008c840c723c */ /* 0x042ff0000000180c */
[C---:B------:R-:W-:Y:S01]  /*5350*/  HMMA.16816.F32 R16, R132.reuse, R142, R16 ;  /* 0x0000008e8410723c */ /* 0x040fe20000001810 */
[----:B------:R-:W-:Y:S07]  /*5360*/  LDSM.16.M88.4 R140, [R193+0x10100] ;  /* 0x01010000c18c783b */ /* 0x000fee0000000200 */
[C---:B----4-:R-:W-:Y:S08]  /*5370*/  HMMA.16816.F32 R20, R132.reuse, R144, R20 ;  /* 0x000000908414723c */ /* 0x050ff00000001814 */
[C---:B------:R-:W-:Y:S01]  /*5380*/  HMMA.16816.F32 R24, R132.reuse, R146, R24 ;  /* 0x000000928418723c */ /* 0x040fe20000001818 */
[----:B------:R-:W1:Y:S07]  /*5390*/  LDSM.16.M88.4 R144, [R192+0x8100] ;  /* 0x00810000c090783b */ /* 0x000e6e0000000200 */
[C---:B---3--:R-:W-:Y:S08]  /*53a0*/  HMMA.16816.F32 R28, R132.reuse, R148, R28 ;  /* 0x00000094841c723c */ /* 0x048ff0000000181c */
[----:B------:R-:W-:Y:S01]  /*53b0*/  HMMA.16816.F32 R32, R132, R150, R32 ;  /* 0x000000968420723c */ /* 0x000fe20000001820 */
[----:B------:R-:W3:Y:S05]  /*53c0*/  LDSM.16.M88.4 R132, [R192+0x8900] ;  /* 0x00890000c084783b */ /* 0x000eea0000000200 */
[----:B------:R-:W4:Y:S02]  /*53d0*/  LDSM.16.M88.4 R148, [R192+0x9100] ;  /* 0x00910000c094783b */ /* 0x000f240000000200 */
[C---:B-----5:R-:W-:Y:S08]  /*53e0*/  HMMA.16816.F32 R4, R136.reuse, R152, R4 ;  /* 0x000000988804723c */ /* 0x060ff00000001804 */
        /* <DEDUP_REMOVED lines=8> */
[C---:B--2---:R-:W-:Y:S08]  /*5470*/  HMMA.16816.F32 R28, R136.reuse, R164, R28 ;  /* 0x000000a4881c723c */ /* 0x044ff0000000181c */
[----:B------:R-:W-:Y:S01]  /*5480*/  HMMA.16816.F32 R32, R136, R166, R32 ;  /* 0x000000a68820723c */ /* 0x000fe20000001820 */
[----:B------:R-:W2:Y:S05]  /*5490*/  LDSM.16.M88.4 R136, [R192+0x9900] ;  /* 0x00990000c088783b */ /* 0x000eaa0000000200 */
[----:B------:R-:W-:Y:S02]  /*54a0*/  LDSM.16.M88.4 R164, [R184+0x3800] ;  /* 0x00380000b8a4783b */ /* 0x000fe40000000200 */
        /* <DEDUP_REMOVED lines=11> */
[----:B------:R-:W2:Y:S05]  /*5560*/  LDSM.16.M88.4 R136, [R197+0xb100] ;  /* 0x00b10000c588783b */ /* 0x000eaa0000000200 */
[----:B------:R-:W4:Y:S02]  /*5570*/  LDSM.16.M88.4 R140, [R197+0xb900] ;  /* 0x00b90000c58c783b */ /* 0x000f240000000200 */
[C---:B------:R-:W-:Y:S08]  /*5580*/  HMMA.16816.F32 R4, R152.reuse, R156, R4 ;  /* 0x0000009c9804723c */ /* 0x040ff00000001804 */
[C---:B------:R-:W-:Y:S01]  /*5590*/  HMMA.16816.F32 R8, R152.reuse, R158, R8 ;  /* 0x0000009e9808723c */ /* 0x040fe20000001808 */
[----:B------:R-:W5:Y:S07]  /*55a0*/  LDSM.16.M88.4 R156, [R179] ;  /* 0x00000000b39c783b */ /* 0x000f6e0000000200 */
[C---:B------:R-:W-:Y:S08]  /*55b0*/  HMMA.16816.F32 R12, R152.reuse, R160, R12 ;  /* 0x000000a0980c723c */ /* 0x040ff0000000180c */
[C---:B------:R-:W-:Y:S01]  /*55c0*/  HMMA.16816.F32 R16, R152.reuse, R162, R16 ;  /* 0x000000a29810723c */ /* 0x040fe20000001810 */
[----:B------:R-:W-:Y:S07]  /*55d0*/  LDSM.16.M88.4 R160, [R192+0xb100] ;  /* 0x00b10000c0a0783b */ /* 0x000fee0000000200 */
[C---:B-1----:R-:W-:Y:S08]  /*55e0*/  HMMA.16816.F32 R20, R152.reuse, R144, R20 ;  /* 0x000000909814723c */ /* 0x042ff00000001814 */
[C---:B------:R-:W-:Y:S01]  /*55f0*/  HMMA.16816.F32 R24, R152.reuse, R146, R24 ;  /* 0x000000929818723c */ /* 0x040fe20000001818 */
[----:B------:R-:W1:Y:S07]  /*5600*/  LDSM.16.M88.4 R144, [R178] ;  /* 0x00000000b290783b */ /* 0x000e6e0000000200 */
[C---:B------:R-:W-:Y:S08]  /*5610*/  HMMA.16816.F32 R28, R152.reuse, R164, R28 ;  /* 0x000000a4981c723c */ /* 0x040ff0000000181c */
[----:B------:R-:W-:Y:S01]  /*5620*/  HMMA.16816.F32 R32, R152, R166, R32 ;  /* 0x000000a69820723c */ /* 0x000fe20000001820 */
[----:B------:R-:W1:Y:S05]  /*5630*/  LDSM.16.M88.4 R152, [R177] ;  /* 0x00000000b198783b */ /* 0x000e6a0000000200 */
[----:B------:R-:W-:Y:S02]  /*5640*/  LDSM.16.M88.4 R164, [R184+0x4000] ;  /* 0x00400000b8a4783b */ /* 0x000fe40000000200 */
[C---:B------:R-:W-:Y:S08]  /*5650*/  HMMA.16816.F32 R4, R168.reuse, R172, R4 ;  /* 0x000000aca804723c */ /* 0x040ff00000001804 */
[C---:B------:R-:W-:Y:S08]  /*5660*/  HMMA.16816.F32 R8, R168.reuse, R174, R8 ;  /* 0x000000aea808723c */ /* 0x040ff00000001808 */
[C---:B---3--:R-:W-:Y:S08]  /*5670*/  HMMA.16816.F32 R12, R168.reuse, R132, R12 ;  /* 0x00000084a80c723c */ /* 0x048ff0000000180c */
[C---:B------:R-:W-:Y:S01]  /*5680*/  HMMA.16816.F32 R16, R168.reuse, R134, R16 ;  /* 0x00000086a810723c */ /* 0x040fe20000001810 */
[----:B------:R-:W3:Y:S07]  /*5690*/  LDSM.16.M88.4 R132, [R176] ;  /* 0x00000000b084783b */ /* 0x000eee0000000200 */
[C---:B--2---:R-:W-:Y:S08]  /*56a0*/  HMMA.16816.F32 R20, R168.reuse, R136, R20 ;  /* 0x00000088a814723c */ /* 0x044ff00000001814 */
[C---:B------:R-:W-:Y:S01]  /*56b0*/  HMMA.16816.F32 R24, R168.reuse, R138, R24 ;  /* 0x0000008aa818723c */ /* 0x040fe20000001818 */
[----:B------:R-:W-:Y:S07]  /*56c0*/  LDSM.16.M88.4 R136, [R193+0x14100] ;  /* 0x01410000c188783b */ /* 0x000fee0000000200 */
[C---:B----4-:R-:W-:Y:S08]  /*56d0*/  HMMA.16816.F32 R28, R168.reuse, R140, R28 ;  /* 0x0000008ca81c723c */ /* 0x050ff0000000181c */
[----:B------:R-:W-:Y:S01]  /*56e0*/  HMMA.16816.F32 R32, R168, R142, R32 ;  /* 0x0000008ea820723c */ /* 0x000fe20000001820 */
[----:B------:R-:W2:Y:S07]  /*56f0*/  LDSM.16.M88.4 R140, [R192+0xa100] ;  /* 0x00a10000c08c783b */ /* 0x000eae0000000200 */
[C---:B-----5:R-:W-:Y:S08]  /*5700*/  HMMA.16816.F32 R4, R148.reuse, R156, R4 ;  /* 0x0000009c9404723c */ /* 0x060ff00000001804 */
[C---:B------:R-:W-:Y:S01]  /*5710*/  HMMA.16816.F32 R8, R148.reuse, R158, R8 ;  /* 0x0000009e9408723c */ /* 0x040fe20000001808 */
[----:B------:R-:W4:Y:S07]  /*5720*/  LDSM.16.M88.4 R156, [R192+0xa900] ;  /* 0x00a90000c09c783b */ /* 0x000f2e0000000200 */
[C---:B-1----:R-:W-:Y:S08]  /*5730*/  HMMA.16816.F32 R12, R148.reuse, R144, R12 ;  /* 0x00000090940c723c */ /* 0x042ff0000000180c */
[C---:B------:R-:W-:Y:S01]  /*5740*/  HMMA.16816.F32 R16, R148.reuse, R146, R16 ;  /* 0x000000929410723c */ /* 0x040fe20000001810 */
[----:B------:R-:W1:Y:S07]  /*5750*/  LDSM.16.M88.4 R144, [R192+0xb900] ;  /* 0x00b90000c090783b */ /* 0x000e6e0000000200 */
[C---:B------:R-:W-:Y:S08]  /*5760*/  HMMA.16816.F32 R20, R148.reuse, R152, R20 ;  /* 0x000000989414723c */ /* 0x040ff00000001814 */
[C---:B------:R-:W-:Y:S01]  /*5770*/  HMMA.16816.F32 R24, R148.reuse, R154, R24 ;  /* 0x0000009a9418723c */ /* 0x040fe20000001818 */
[----:B------:R-:W5:Y:S07]  /*5780*/  LDSM.16.M88.4 R152, [R191+0x14100] ;  /* 0x01410000bf98783b */ /* 0x000f6e0000000200 */
[C---:B---3--:R-:W-:Y:S08]  /*5790*/  HMMA.16816.F32 R28, R148.reuse, R132, R28 ;  /* 0x00000084941c723c */ /* 0x048ff0000000181c */
[----:B------:R-:W-:Y:S01]  /*57a0*/  HMMA.16816.F32 R32, R148, R134, R32 ;  /* 0x000000869420723c */ /* 0x000fe20000001820 */
[----:B------:R-:W3:Y:S07]  /*57b0*/  LDSM.16.M88.4 R132, [R184+0x4800] ;  /* 0x00480000b884783b */ /* 0x000eee0000000200 */
[C---:B--2---:R-:W-:Y:S08]  /*57c0*/  HMMA.16816.F32 R4, R136.reuse, R140, R4 ;  /* 0x0000008c8804723c */ /* 0x044ff00000001804 */
[C---:B------:R-:W-:Y:S08]  /*57d0*/  HMMA.16816.F32 R8, R136.reuse, R142, R8 ;  /* 0x0000008e8808723c */ /* 0x040ff00000001808 */
[C---:B----4-:R-:W-:Y:S08]  /*57e0*/  HMMA.16816.F32 R12, R136.reuse, R156, R12 ;  /* 0x0000009c880c723c */ /* 0x050ff0000000180c */
[C---:B------:R-:W-:Y:S08]  /*57f0*/  HMMA.16816.F32 R16, R136.reuse, R158, R16 ;  /* 0x0000009e8810723c */ /* 0x040ff00000001810 */
[C---:B------:R-:W-:Y:S08]  /*5800*/  HMMA.16816.F32 R20, R136.reuse, R160, R20 ;  /* 0x000000a08814723c */ /* 0x040ff00000001814 */
[C---:B------:R-:W-:Y:S08]  /*5810*/  HMMA.16816.F32 R24, R136.reuse, R162, R24 ;  /* 0x000000a28818723c */ /* 0x040ff00000001818 */
[C---:B-1----:R-:W-:Y:S08]  /*5820*/  HMMA.16816.F32 R28, R136.reuse, R144, R28 ;  /* 0x00000090881c723c */ /* 0x042ff0000000181c */
[----:B------:R-:W-:Y:S01]  /*5830*/  HMMA.16816.F32 R32, R136, R146, R32 ;  /* 0x000000928820723c */ /* 0x000fe20000001820 */
[----:B------:R-:W1:Y:S07]  /*5840*/  LDSM.16.M88.4 R136, [R184+0x5000] ;  /* 0x00500000b888783b */ /* 0x000e6e0000000200 */
[C---:B-----5:R-:W-:Y:S08]  /*5850*/  HMMA.16816.F32 R4, R152.reuse, R164, R4 ;  /* 0x000000a49804723c */ /* 0x060ff00000001804 */
[C---:B------:R-:W-:Y:S08]  /*5860*/  HMMA.16816.F32 R8, R152.reuse, R166, R8 ;  /* 0x000000a69808723c */ /* 0x040ff00000001808 */
[C---:B---3--:R-:W-:Y:S08]  /*5870*/  HMMA.16816.F32 R12, R152.reuse, R132, R12 ;  /* 0x00000084980c723c */ /* 0x048ff0000000180c */
[C---:B------:R-:W-:Y:S01]  /*5880*/  HMMA.16816.F32 R16, R152.reuse, R134, R16 ;  /* 0x000000869810723c */ /* 0x040fe20000001810 */
[----:B------:R-:W2:Y:S01]  /*5890*/  LDSM.16.M88.4 R132, [R184+0x5800] ;  /* 0x00580000b884783b */ /* 0x000ea20000000200 */
[----:B------:R-:W-:Y:S04]  /*58a0*/  DEPBAR.LE SB0, 0x0 ;  /* 0x000080000000791a */ /* 0x000fe80000000000 */
[----:B------:R-:W-:Y:S02]  /*58b0*/  BAR.SYNC.DEFER_BLOCKING 0x0 ;  /* 0x0000000000007b1d */ /* 0x000fe40000010000 */
[C---:B-1----:R-:W-:Y:S08]  /*58c0*/  HMMA.16816.F32 R20, R152.reuse, R136, R20 ;  /* 0x000000889814723c */ /* 0x042ff00000001814 */
[C---:B------:R-:W-:Y:S01]  /*58d0*/  HMMA.16816.F32 R24, R152.reuse, R138, R24 ;  /* 0x0000008a9818723c */ /* 0x040fe20000001818 */
[----:B------:R-:W-:Y:S01]  /*58e0*/  @!PT LDS RZ, [RZ] ;  /* 0x00000000fffff984 */ /* 0x000fe20000000800 */
[----:B------:R-:W-:Y:S01]  /*58f0*/  @!PT LDS RZ, [RZ] ;  /* 0x00000000fffff984 */ /* 0x000fe20000000800 */
[----:B------:R-:W-:Y:S01]  /*5900*/  @!PT LDS RZ, [RZ] ;  /* 0x00000000fffff984 */ /* 0x000fe20000000800 */
[----:B------:R1:W-:Y:S05]  /*5910*/  @P0 LDGSTS.E.BYPASS.LTC128B.128 [R199+0x6100], [R222.64], !P3 ;  /* 0x06100000dec70fae */ /* 0x0003ea000d901d50 */
[----:B------:R3:W-:Y:S05]  /*5920*/  @P0 LDGSTS.E.BYPASS.LTC128B.128 [R199+0x8100], [R226.64], !P2 ;  /* 0x08100000e2c70fae */ /* 0x0007ea000d101d50 */
[----:B------:R4:W-:Y:S01]  /*5930*/  @P0 LDGSTS.E.BYPASS.LTC128B.128 [R199+0xa100], [R224.64], !P1 ;  /* 0x0a100000e0c70fae */ /* 0x0009e2000c901d50 */
[C---:B--2---:R-:W-:Y:S04]  /*5940*/  HMMA.16816.F32 R28, R152.reuse, R132, R28 ;  /* 0x00000084981c723c */ /* 0x044fe8000000181c */
[----:B------:R3:W-:Y:S04]  /*5950*/  @P0 LDGSTS.E.BYPASS.LTC128B.128 [R199+0x7100], [R236.64], !P3 ;  /* 0x07100000ecc70fae */ /* 0x0007e8000d901d50 */
[----:B------:R-:W-:Y:S01]  /*5960*/  HMMA.16816.F32 R32, R152, R134, R32 ;  /* 0x000000869820723c */ /* 0x000fe20000001820 */
[----:B------:R3:W-:Y:S05]  /*5970*/  @P0 LDGSTS.E.BYPASS.LTC128B.128 [R199+0x9100], [R230.64], !P2 ;  /* 0x09100000e6c70fae */ /* 0x0007ea000d101d50 */
[----:B------:R3:W-:Y:S01]  /*5980*/  @P0 LDGSTS.E.BYPASS.LTC128B.128 [R199+0xb100], [R228.64], !P1 ;  /* 0x0b100000e4c70fae */ /* 0x0007e2000c901d50 */
[----:B------:R-:W-:Y:S02]  /*5990*/  PLOP3.LUT P0, PT, PT, PT, UP1, 0x40, 0x0 ;  /* 0x000000000000781c */ /* 0x000fe40003f0e818 */
[----:B-1----:R-:W-:Y:S02]  /*59a0*/  IADD3 R222, -R205, 0x1, -R232 ;  /* 0x00000001cdde7810 */ /* 0x002fe40007ffe9e8 */
[----:B------:R-:W0:Y:S02]  /*59b0*/  LDGDEPBAR ;  /* 0x00000000000079af */ /* 0x000e240000000000 */
[----:B------:R-:W-:Y:S04]  /*59c0*/  IADD3 R222, R222, c[0x0][0x1d0], RZ ;  /* 0x00007400dede7a10 */ /* 0x000fe80007ffe0ff */
[----:B------:R-:W-:Y:S04]  /*59d0*/  IADD3 R222, R222, -c[0x0][0x168], RZ ;  /* 0x80005a00dede7a10 */ /* 0x000fe80007ffe0ff */
[C---:B----4-:R-:W-:Y:S02]  /*59e0*/  IADD3 R224, R222.reuse, c[0x0][0x328], RZ ;  /* 0x0000ca00dee07a10 */ /* 0x050fe40007ffe0ff */
[----:B------:R-:W-:Y:S03]  /*59f0*/  IADD3 R222, R222, UR14, RZ ;  /* 0x0000000edede7c10 */ /* 0x000fe6000fffe0ff */
[--C-:B------:R-:W-:Y:S02]  /*5a00*/  IMAD.IADD R225, R224, 0x1, R221.reuse ;  /* 0x00000001e0e17824 */ /* 0x100fe400078e02dd */
[----:B------:R-:W-:Y:S01]  /*5a10*/  IMAD.IADD R223, R222, 0x1, R221 ;  /* 0x00000001dedf7824 */ /* 0x000fe200078e02dd */
        /* <DEDUP_REMOVED lines=15> */
.L_x_1452:
[----:B------:R-:W-:Y:S04]  /*5b10*/  MOV R132, c[0x0][0x32c] ;  /* 0x0000cb0000847a02 */ /* 0x000fe80000000f00 */
[----:B------:R-:W-:Y:S11]  /*5b20*/  ISETP.NE.AND P0, PT, R132, 0x1, PT ;  /* 0x000000018400780c */ /* 0x000ff60003f05270 */
[----:B------:R-:W-:Y:S02]  /*5b30*/  @!UPT UIADD3 URZ, URZ, URZ, URZ ;  /* 0x0000003f3f3ff290 */ /* 0x000fe4000fffe03f */
[----:B------:R-:W-:Y:S05]  /*5b40*/  @P0 IMAD.HI.U32 R132, R133, c[0x0][0x330], RZ ;  /* 0x0000cc0085840a27 */ /* 0x000fea00078e00ff */
[----:B------:R-:W-:Y:S02]  /*5b50*/  @P0 SHF.R.U32.HI R133, RZ, c[0x0][0x334], R132 ;  /* 0x0000cd00ff850a19 */ /* 0x000fe40000011684 */
.L_x_1453:
[----:B------:R-:W-:Y:S05]  /*5b60*/  BSYNC B0 ;  /* 0x0000000000007941 */ /* 0x000fea0003800000 */
.L_x_1451:
[----:B------:R-:W-:Y:S04]  /*5b70*/  IMAD.MOV.U32 R132, RZ, RZ, c[0x0][0x32c] ;  /* 0x0000cb00ff847624 */ /* 0x000fe800078e00ff */
[----:B------:R-:W-:Y:S04]  /*5b80*/  IMAD R132, R133, R132, -UR18 ;  /* 0x8000001285847e24 */ /* 0x000fe8000f8e0284 */
[----:B------:R-:W-:Y:S05]  /*5b90*/  IMAD.IADD R134, R132, 0x1, -R205 ;  /* 0x0000000184867824 */ /* 0x000fea00078e0acd */
[----:B------:R-:W-:Y:S02]  /*5ba0*/  IADD3 R132, R134, c[0x0][0x32c], RZ ;  /* 0x0000cb0086847a10 */ /* 0x000fe40007ffe0ff */
[----:B------:R-:W-:Y:S02]  /*5bb0*/  IMNMX R223, R223, R134, !PT ;  /* 0x00000086dfdf7217 */ /* 0x000fe40007800200 */
[----:B------:R-:W-:Y:S02]  /*5bc0*/  IMNMX R225, R225, R132, PT ;  /* 0x00000084e1e17217 */ /* 0x000fe40003800200 */
.L_x_1450:
[----:B------:R-:W-:Y:S06]  /*5bd0*/  UISETP.GT.AND UP0, UPT, UR13, -0x1, UPT ;  /* 0xffffffff0d00788c */ /* 0x000fec000bf04270 */
[----:B------:R-:W-:Y:S04]  /*5be0*/  PLOP3.LUT P0, PT, PT, PT, UP0, 0x80, 0x0 ;  /* 0x000000000000781c */ /* 0x000fe80003f0f008 */
[C---:B------:R-:W-:Y:S02]  /*5bf0*/  ISETP.GT.AND P4, PT, R223.reuse, 0x1, P0 ;  /* 0x00000001df00780c */ /* 0x040fe40000784270 */
[----:B------:R-:W-:Y:S02]  /*5c00*/  ISETP.GT.AND P5, PT, R223, RZ, P0 ;  /* 0x000000ffdf00720c */ /* 0x000fe400007a4270 */
[C---:B------:R-:W-:Y:S02]  /*5c10*/  ISETP.LT.OR P4, PT, R225.reuse, 0x2, P4 ;  /* 0x00000002e100780c */ /* 0x040fe40002781670 */
[----:B------:R-:W-:Y:S02]  /*5c20*/  ISETP.LT.OR P5, PT, R225, 0x1, P5 ;  /* 0x00000001e100780c */ /* 0x000fe40002fa1670 */
[----:B------:R-:W-:Y:S02]  /*5c30*/  FSEL R136, R5, -INF , !P4 ;  /* 0xff80000005887808 */ /* 0x000fe40006000000 */
[C---:B------:R-:W-:Y:S01]  /*5c40*/  ISETP.GT.AND P4, PT, R223.reuse, 0x10, P0 ;  /* 0x00000010df00780c */ /* 0x040fe20000784270 */
[----:B------:R-:W1:Y:S01]  /*5c50*/  SHFL.IDX PT, R5, R0, 0x1, 0x1c1f ;  /* 0x003c1f0000057f89 */ /* 0x000e6200000e0000 */
        /* <DEDUP_REMOVED lines=10> */
[----:B------:R-:W-:Y:S02]  /*5d00*/  ISETP.GT.AND P6, PT, R223, 0x11, P0 ;  /* 0x00000011df00780c */ /* 0x000fe400007c4270 */
[----:B------:R-:W-:Y:S01]  /*5d10*/  FSEL R8, R9, -INF , !P5 ;  /* 0xff80000009087808 */ /* 0x000fe20006800000 */
[--C-:B-1----:R-:W-:Y:S01]  /*5d20*/  IMAD.IADD R224, R224, 0x1, R5.reuse ;  /* 0x00000001e0e07824 */ /* 0x102fe200078e0205 */
[----:B------:R-:W-:Y:S01]  /*5d30*/  ISETP.GT.AND P5, PT, R223, 0x18, P0 ;  /* 0x00000018df00780c */ /* 0x000fe200007a4270 */
[----:B------:R-:W-:Y:S01]  /*5d40*/  IMAD.IADD R222, R222, 0x1, R5 ;  /* 0x00000001dede7824 */ /* 0x000fe200078e0205 */
        /* <DEDUP_REMOVED lines=45> */
.L_x_1456:
[----:B------:R-:W-:Y:S04]  /*6020*/  MOV R0, c[0x0][0x32c] ;  /* 0x0000cb0000007a02 */ /* 0x000fe80000000f00 */
[----:B------:R-:W-:Y:S11]  /*6030*/  ISETP.NE.AND P4, PT, R0, 0x1, PT ;  /* 0x000000010000780c */ /* 0x000ff60003f85270 */
[----:B------:R-:W-:Y:S02]  /*6040*/  @!UPT UIADD3 URZ, URZ, URZ, URZ ;  /* 0x0000003f3f3ff290 */ /* 0x000fe4000fffe03f */
[----:B------:R-:W-:Y:S05]  /*6050*/  @P4 IMAD.HI.U32 R0, R5, c[0x0][0x330], RZ ;  /* 0x0000cc0005004a27 */ /* 0x000fea00078e00ff */
[----:B------:R-:W-:Y:S02]  /*6060*/  @P4 SHF.R.U32.HI R5, RZ, c[0x0][0x334], R0 ;  /* 0x0000cd00ff054a19 */ /* 0x000fe40000011600 */
.L_x_1457:
[----:B------:R-:W-:Y:S05]  /*6070*/  BSYNC B0 ;  /* 0x0000000000007941 */ /* 0x000fea0003800000 */
.L_x_1455:
[----:B------:R-:W-:Y:S04]  /*6080*/  IMAD.MOV.U32 R0, RZ, RZ, c[0x0][0x32c] ;  /* 0x0000cb00ff007624 */ /* 0x000fe800078e00ff */
[----:B------:R-:W-:Y:S04]  /*6090*/  IMAD R0, R5, R0, -UR18 ;  /* 0x8000001205007e24 */ /* 0x000fe8000f8e0200 */
[----:B------:R-:W-:Y:S05]  /*60a0*/  IMAD.IADD R9, R0, 0x1, -R205 ;  /* 0x0000000100097824 */ /* 0x000fea00078e0acd */
[----:B------:R-:W-:Y:S02]  /*60b0*/  IADD3 R5, R9, c[0x0][0x32c], RZ ;  /* 0x0000cb0009057a10 */ /* 0x000fe40007ffe0ff */
[----:B------:R-:W-:Y:S02]  /*60c0*/  IMNMX R222, R222, R9, !PT ;  /* 0x00000009dede7217 */ /* 0x000fe40007800200 */
[----:B------:R-:W-:Y:S02]  /*60d0*/  IMNMX R224, R224, R5, PT ;  /* 0x00000005e0e07217 */ /* 0x000fe40003800200 */
.L_x_1454:
[----:B------:R-:W-:Y:S01]  /*60e0*/  FMNMX.FTZ R5, R138, R3, !PT ;  /* 0x000000038a057209 */ /* 0x000fe20007810000 */
[----:B------:R-:W-:Y:S01]  /*60f0*/  UISETP.GT.AND UP0, UPT, UR13, UR15, UPT ;  /* 0x0000000f0d00728c */ /* 0x000fe2000bf04270 */
[----:B------:R-:W-:Y:S01]  /*6100*/  ISETP.GT.AND P6, PT, R222, RZ, P0 ;  /* 0x000000ffde00720c */ /* 0x000fe200007c4270 */
[----:B------:R-:W-:Y:S01]  /*6110*/  UIADD3 UR13, UR13, -0x1, URZ ;  /* 0xffffffff0d0d7890 */ /* 0x000fe2000fffe03f */
[----:B------:R-:W-:Y:S02]  /*6120*/  FMNMX.FTZ R5, R136, R5, !PT ;  /* 0x0000000588057209 */ /* 0x000fe40007810000 */
[----:B------:R-:W-:Y:S02]  /*6130*/  ISETP.GT.AND P5, PT, R222, 0x1, P0 ;  /* 0x00000001de00780c */ /* 0x000fe400007a4270 */
[----:B------:R-:W-:Y:S02]  /*6140*/  FMNMX.FTZ R5, R134, R5, !PT ;  /* 0x0000000586057209 */ /* 0x000fe40007810000 */
[----:B------:R-:W-:Y:S02]  /*6150*/  ISETP.LT.OR P6, PT, R224, 0x1, P6 ;  /* 0x00000001e000780c */ /* 0x000fe400037c1670 */
[----:B------:R-:W-:Y:S02]  /*6160*/  FMNMX.FTZ R5, R8, R5, !PT ;  /* 0x0000000508057209 */ /* 0x000fe40007810000 */
[----:B------:R-:W-:Y:S02]  /*6170*/  ISETP.LT.OR P5, PT, R224, 0x2, P5 ;  /* 0x00000002e000780c */ /* 0x000fe40002fa1670 */
[----:B------:R-:W-:Y:S02]  /*6180*/  FMNMX.FTZ R5, R166, R5, !PT ;  /* 0x00000005a6057209 */ /* 0x000fe40007810000 */
[----:B------:R-:W-:Y:S02]  /*6190*/  ISETP.GT.AND P4, PT, R222, 0x8, P0 ;  /* 0x00000008de00780c */ /* 0x000fe40000784270 */
[----:B------:R-:W-:Y:S02]  /*61a0*/  FMNMX.FTZ R5, R168, R5, !PT ;  /* 0x00000005a8057209 */ /* 0x000fe40007810000 */
[----:B------:R-:W-:Y:S02]  /*61b0*/  FSEL R17, R6, -INF , !P6 ;  /* 0xff80000006117808 */ /* 0x000fe40007000000 */
        /* <DEDUP_REMOVED lines=9> */
[----:B------:R-:W-:Y:S02]  /*6250*/  FMNMX.FTZ R0, R13, R0, !PT ;  /* 0x000000000d007209 */ /* 0x000fe40007810000 */
[----:B------:R-:W-:Y:S02]  /*6260*/  ISETP.GT.AND P5, PT, R222, 0x10, P0 ;  /* 0x00000010de00780c */ /* 0x000fe400007a4270 */
[----:B------:R-:W-:Y:S02]  /*6270*/  ISETP.LT.OR P6, PT, R224, 0xa, P6 ;  /* 0x0000000ae000780c */ /* 0x000fe400037c1670 */
[----:B------:R-:W-:Y:S02]  /*6280*/  FSEL R9, R10, -INF , !P4 ;  /* 0xff8000000a097808 */ /* 0x000fe40006000000 */
[----:B------:R-:W-:Y:S02]  /*6290*/  ISETP.GT.AND P4, PT, R222, 0x11, P0 ;  /* 0x00000011de00780c */ /* 0x000fe40000784270 */
[----:B------:R-:W-:Y:S02]  /*62a0*/  FMNMX.FTZ R4, R152, R5, !PT ;  /* 0x0000000598047209 */ /* 0x000fe40007810000 */
[----:B------:R-:W-:Y:S02]  /*62b0*/  FSEL R11, R11, -INF , !P6 ;  /* 0xff8000000b0b7808 */ /* 0x000fe40007000000 */
[C---:B------:R-:W-:Y:S02]  /*62c0*/  ISETP.LT.OR P5, PT, R224.reuse, 0x11, P5 ;  /* 0x00000011e000780c */ /* 0x040fe40002fa1670 */
[----:B------:R-:W-:Y:S02]  /*62d0*/  ISETP.LT.OR P4, PT, R224, 0x12, P4 ;  /* 0x00000012e000780c */ /* 0x000fe40002781670 */
[----:B------:R-:W-:Y:S02]  /*62e0*/  FMNMX.FTZ R0, R9, R0, !PT ;  /* 0x0000000009007209 */ /* 0x000fe40007810000 */
[----:B------:R-:W-:Y:S02]  /*62f0*/  FMNMX.FTZ R5, R151, R4, !PT ;  /* 0x0000000497057209 */ /* 0x000fe40007810000 */
[----:B------:R-:W-:Y:S02]  /*6300*/  FSEL R173, R14, -INF , !P5 ;  /* 0xff8000000ead7808 */ /* 0x000fe40006800000 */
[----:B------:R-:W-:Y:S02]  /*6310*/  FSEL R171, R15, -INF , !P4 ;  /* 0xff8000000fab7808 */ /* 0x000fe40006000000 */
[C---:B------:R-:W-:Y:S02]  /*6320*/  ISETP.GT.AND P5, PT, R222.reuse, 0x18, P0 ;  /* 0x00000018de00780c */ /* 0x040fe400007a4270 */
[----:B------:R-:W-:Y:S02]  /*6330*/  ISETP.GT.AND P4, PT, R222, 0x19, P0 ;  /* 0x00000019de00780c */ /* 0x000fe40000784270 */
[----:B------:R-:W-:Y:S02]  /*6340*/  FMNMX.FTZ R0, R11, R0, !PT ;  /* 0x000000000b007209 */ /* 0x000fe40007810000 */
[----:B------:R-:W-:Y:S02]  /*6350*/  FMNMX.FTZ R5, R150, R5, !PT ;  /* 0x0000000596057209 */ /* 0x000fe40007810000 */
[C---:B------:R-:W-:Y:S02]  /*6360*/  ISETP.LT.OR P5, PT, R224.reuse, 0x19, P5 ;  /* 0x00000019e000780c */ /* 0x040fe40002fa1670 */
[----:B------:R-:W-:Y:S02]  /*6370*/  ISETP.LT.OR P4, PT, R224, 0x1a, P4 ;  /* 0x0000001ae000780c */ /* 0x000fe40002781670 */
[----:B------:R-:W-:Y:S02]  /*6380*/  FMNMX.FTZ R0, R173, R0, !PT ;  /* 0x00000000ad007209 */ /* 0x000fe40007810000 */
[----:B------:R-:W-:Y:S02]  /*6390*/  FMNMX.FTZ R7, R148, R5, !PT ;  /* 0x0000000594077209 */ /* 0x000fe40007810000 */
[----:B------:R-:W-:Y:S02]  /*63a0*/  FSEL R143, R18, -INF , !P5 ;  /* 0xff800000128f7808 */ /* 0x000fe40006800000 */
[----:B------:R-:W-:Y:S02]  /*63b0*/  FSEL R141, R19, -INF , !P4 ;  /* 0xff800000138d7808 */ /* 0x000fe40006000000 */
[----:B------:R-:W-:Y:S02]  /*63c0*/  ISETP.GT.AND P4, PT, R222, 0x20, P0 ;  /* 0x00000020de00780c */ /* 0x000fe40000784270 */
[----:B------:R-:W-:Y:S02]  /*63d0*/  FMNMX.FTZ R4, R171, R0, !PT ;  /* 0x00000000ab047209 */ /* 0x000fe40007810000 */
[----:B------:R-:W-:Y:S02]  /*63e0*/  FMNMX.FTZ R5, R146, R7, !PT ;  /* 0x0000000792057209 */ /* 0x000fe40007810000 */
[----:B------:R-:W-:Y:S02]  /*63f0*/  FMNMX.FTZ R4, R143, R4, !PT ;  /* 0x000000048f047209 */ /* 0x000fe40007810000 */
[----:B------:R-:W-:Y:S01]  /*6400*/  ISETP.GT.AND P6, PT, R222, 0x21, P0 ;  /* 0x00000021de00780c */ /* 0x000fe200007c4270 */
[----:B------:R-:W1:Y:S01]  /*6410*/  SHFL.BFLY PT, R0, R5, 0x2, 0x1f ;  /* 0x0c401f0005007f89 */ /* 0x000e6200000e0000 */
[----:B------:R-:W-:Y:S02]  /*6420*/  ISETP.LT.OR P4, PT, R224, 0x21, P4 ;  /* 0x00000021e000780c */ /* 0x000fe40002781670 */
[----:B------:R-:W-:Y:S02]  /*6430*/  FMNMX.FTZ R4, R141, R4, !PT ;  /* 0x000000048d047209 */ /* 0x000fe40007810000 */
[----:B------:R-:W-:Y:S02]  /*6440*/  FSEL R175, R22, -INF , !P4 ;  /* 0xff80000016af7808 */ /* 0x000fe40006000000 */
[----:B------:R-:W-:Y:S02]  /*6450*/  ISETP.GT.AND P5, PT, R222, 0x28, P0 ;  /* 0x00000028de00780c */ /* 0x000fe400007a4270 */
[----:B------:R-:W-:Y:S02]  /*6460*/  ISETP.LT.OR P6, PT, R224, 0x22, P6 ;  /* 0x00000022e000780c */ /* 0x000fe400037c1670 */
[----:B------:R-:W-:Y:S02]  /*6470*/  ISETP.GT.AND P4, PT, R222, 0x29, P0 ;  /* 0x00000029de00780c */ /* 0x000fe40000784270 */
[----:B------:R-:W-:Y:S02]  /*6480*/  FSEL R159, R23, -INF , !P6 ;  /* 0xff800000179f7808 */ /* 0x000fe40007000000 */
[----:B------:R-:W-:Y:S01]  /*6490*/  ISETP.LT.OR P5, PT, R224, 0x29, P5 ;  /* 0x00000029e000780c */ /* 0x000fe20002fa1670 */
[----:B------:R-:W-:Y:S01]  /*64a0*/  LDSM.16.MT88.4 R20, [R190+0x100] ;  /* 0x00010000be14783b */ /* 0x000fe20000004200 */
[----:B------:R-:W-:Y:S02]  /*64b0*/  FMNMX.FTZ R4, R175, R4, !PT ;  /* 0x00000004af047209 */ /* 0x000fe40007810000 */
[----:B------:R-:W-:Y:S02]  /*64c0*/  FSEL R157, R26, -INF , !P5 ;  /* 0xff8000001a9d7808 */ /* 0x000fe40006800000 */
[----:B------:R-:W-:Y:S02]  /*64d0*/  FMNMX.FTZ R4, R159, R4, !PT ;  /* 0x000000049f047209 */ /* 0x000fe40007810000 */
[----:B------:R-:W-:Y:S02]  /*64e0*/  ISETP.LT.OR P4, PT, R224, 0x2a, P4 ;  /* 0x0000002ae000780c */ /* 0x000fe40002781670 */
[C---:B------:R-:W-:Y:S02]  /*64f0*/  ISETP.GT.AND P6, PT, R222.reuse, 0x30, P0 ;  /* 0x00000030de00780c */ /* 0x040fe400007c4270 */
[----:B------:R-:W-:Y:S02]  /*6500*/  FSEL R155, R27, -INF , !P4 ;  /* 0xff8000001b9b7808 */ /* 0x000fe40006000000 */
[----:B------:R-:W-:Y:S02]  /*6510*/  FMNMX.FTZ R4, R157, R4, !PT ;  /* 0x000000049d047209 */ /* 0x000fe40007810000 */
[----:B------:R-:W-:Y:S02]  /*6520*/  ISETP.GT.AND P5, PT, R222, 0x31, P0 ;  /* 0x00000031de00780c */ /* 0x000fe400007a4270 */
[----:B------:R-:W-:Y:S02]  /*6530*/  ISETP.LT.OR P6, PT, R224, 0x31, P6 ;  /* 0x00000031e000780c */ /* 0x000fe400037c1670 */
[----:B------:R-:W-:Y:S02]  /*6540*/  FMNMX.FTZ R4, R155, R4, !PT ;  /* 0x000000049b047209 */ /* 0x000fe40007810000 */
[----:B------:R-:W-:Y:S02]  /*6550*/  FSEL R149, R30, -INF , !P6 ;  /* 0xff8000001e957808 */ /* 0x000fe40007000000 */
[----:B------:R-:W-:Y:S02]  /*6560*/  ISETP.GT.AND P4, PT, R222, 0x38, P0 ;  /* 0x00000038de00780c */ /* 0x000fe40000784270 */
[----:B------:R-:W-:Y:S02]  /*6570*/  ISETP.LT.OR P5, PT, R224, 0x32, P5 ;  /* 0x00000032e000780c */ /* 0x000fe40002fa1670 */
[----:B------:R-:W-:Y:S02]  /*6580*/  FMNMX.FTZ R4, R149, R4, !PT ;  /* 0x0000000495047209 */ /* 0x000fe40007810000 */
[----:B------:R-:W-:Y:S02]  /*6590*/  FSEL R147, R31, -INF , !P5 ;  /* 0xff8000001f937808 */ /* 0x000fe40006800000 */
[----:B------:R-:W-:Y:S01]  /*65a0*/  ISETP.GT.AND P0, PT, R222, 0x39, P0 ;  /* 0x00000039de00780c */ /* 0x000fe20000704270 */
[----:B------:R-:W-:Y:S01]  /*65b0*/  LDSM.16.MT88.4 R28, [R189+0x100] ;  /* 0x00010000bd1c783b */ /* 0x000fe20000004200 */
[C---:B------:R-:W-:Y:S02]  /*65c0*/  ISETP.LT.OR P4, PT, R224.reuse, 0x39, P4 ;  /* 0x00000039e000780c */ /* 0x040fe40002781670 */
[----:B------:R-:W-:Y:S02]  /*65d0*/  ISETP.LT.OR P0, PT, R224, 0x3a, P0 ;  /* 0x0000003ae000780c */ /* 0x000fe40000701670 */
[----:B------:R-:W-:Y:S02]  /*65e0*/  FSEL R145, R34, -INF , !P4 ;  /* 0xff80000022917808 */ /* 0x000fe40006000000 */
[----:B------:R-:W-:Y:S02]  /*65f0*/  FSEL R133, R35, -INF , !P0 ;  /* 0xff80000023857808 */ /* 0x000fe40004000000 */
[----:B-1----:R-:W-:Y:S02]  /*6600*/  FMNMX.FTZ R6, R5, R0, !PT ;  /* 0x0000000005067209 */ /* 0x002fe40007810000 */
[----:B------:R-:W-:Y:S03]  /*6610*/  FMNMX.FTZ R0, R147, R4, !PT ;  /* 0x0000000493007209 */ /* 0x000fe60007810000 */
[----:B------:R-:W1:Y:S01]  /*6620*/  SHFL.BFLY PT, R15, R6, 0x1, 0x1f ;  /* 0x0c201f00060f7f89 */ /* 0x000e6200000e0000 */
[----:B------:R-:W-:Y:S04]  /*6630*/  FMNMX.FTZ R0, R145, R0, !PT ;  /* 0x0000000091007209 */ /* 0x000fe80007810000 */
[----:B------:R-:W-:Y:S05]  /*6640*/  FMNMX.FTZ R7, R133, R0, !PT ;  /* 0x0000000085077209 */ /* 0x000fea0007810000 */
        /* <DEDUP_REMOVED lines=22> */
[--C-:B---3--:R-:W-:Y:S02]  /*67b0*/  FFMA.FTZ R227, R151, c[0x0][0x2d0], -R153.reuse ;  /* 0x0000b40097e37a23 */ /* 0x108fe40000010899 */
        /* <DEDUP_REMOVED lines=9> */
[----:B------:R-:W-:Y:S01]  /*6850*/  PLOP3.LUT P0, PT, PT, PT, UP0, 0x80, 0x0 ;  /* 0x000000000000781c */ /* 0x000fe20003f0f008 */
[----:B------:R-:W-:Y:S02]  /*6860*/  FADD.FTZ R5, -R5, R2 ;  /* 0x0000000205057221 */ /* 0x000fe40000010100 */
[--C-:B------:R-:W-:Y:S01]  /*6870*/  FFMA.FTZ R164, R13, c[0x0][0x2d0], -R144.reuse ;  /* 0x0000b4000da47a23 */ /* 0x100fe20000010890 */
[----:B------:R-:W1:Y:S01]  /*6880*/  MUFU.EX2 R161, R161 ;  /* 0x000000a100a17308 */ /* 0x000e620000000800 */
[----:B------:R-:W3:Y:S01]  /*6890*/  LDSM.16.MT88.4 R12, [R195+0x100] ;  /* 0x00010000c30c783b */ /* 0x000ee20000004200 */
[--C-:B------:R-:W-:Y:S01]  /*68a0*/  FFMA.FTZ R165, R17, c[0x0][0x2d0], -R144.reuse ;  /* 0x0000b40011a57a23 */ /* 0x100fe20000010890 */
[----:B--2---:R-:W-:Y:S01]  /*68b0*/  F2FP.PACK_AB R136, R135, R160 ;  /* 0x000000a08788723e */ /* 0x004fe200000000ff */
[--C-:B------:R-:W-:Y:S02]  /*68c0*/  FFMA.FTZ R163, R9, c[0x0][0x2d0], -R144.reuse ;  /* 0x0000b40009a37a23 */ /* 0x100fe40000010890 */
[--C-:B------:R-:W-:Y:S02]  /*68d0*/  FFMA.FTZ R162, R11, c[0x0][0x2d0], -R144.reuse ;  /* 0x0000b4000ba27a23 */ /* 0x100fe40000010890 */
[----:B------:R-:W-:Y:S02]  /*68e0*/  FMUL.FTZ R2, R5, c[0x0][0x2d0] ;  /* 0x0000b40005027a20 */ /* 0x000fe40000410000 */
[----:B------:R-:W2:Y:S01]  /*68f0*/  MUFU.EX2 R3, R6 ;  /* 0x0000000600037308 */ /* 0x000ea20000000800 */
[--C-:B------:R-:W-:Y:S02]  /*6900*/  FFMA.FTZ R168, R142, c[0x0][0x2d0], -R153.reuse ;  /* 0x0000b4008ea87a23 */ /* 0x100fe40000010899 */
[--C-:B------:R-:W-:Y:S02]  /*6910*/  FFMA.FTZ R172, R143, c[0x0][0x2d0], -R144.reuse ;  /* 0x0000b4008fac7a23 */ /* 0x100fe40000010890 */
        /* <DEDUP_REMOVED lines=11> */
[----:B------:R-:W-:Y:S02]  /*69d0*/  FFMA.FTZ R153, R146, c[0x0][0x2d0], -R153 ;  /* 0x0000b40092997a23 */ /* 0x000fe40000010899 */
[--C-:B------:R-:W-:Y:S02]  /*69e0*/  FFMA.FTZ R170, R173, c[0x0][0x2d0], -R144.reuse ;  /* 0x0000b400adaa7a23 */ /* 0x100fe40000010890 */
[C---:B--2---:R-:W-:Y:S02]  /*69f0*/  FMUL.FTZ R4, R3.reuse, R128 ;  /* 0x0000008003047220 */ /* 0x044fe40000410000 */
        /* <DEDUP_REMOVED lines=14> */
[C---:B------:R-:W-:Y:S02]  /*6ae0*/  FMUL.FTZ R36, R3.reuse, R36 ;  /* 0x0000002403247220 */ /* 0x040fe40000410000 */
        /* <DEDUP_REMOVED lines=22> */
[C---:B---3--:R-:W-:Y:S03]  /*6c50*/  HMMA.16816.F32 R4, R136.reuse, R12, R4 ;  /* 0x0000000c8804723c */ /* 0x048fe60000001804 */
[----:B------:R-:W-:Y:S02]  /*6c60*/  LDSM.16.MT88.4 R124, [R195+0x2900] ;  /* 0x00290000c37c783b */ /* 0x000fe40000004200 */
        /* <DEDUP_REMOVED lines=10> */
[----:B------:R-:W2:Y:S01]  /*6d10*/  MUFU.EX2 R169, R169 ;  /* 0x000000a900a97308 */ /* 0x000ea20000000800 */
[C---:B------:R-:W-:Y:S02]  /*6d20*/  FMUL.FTZ R26, R2.reuse, R114 ;  /* 0x00000072021a7220 */ /* 0x040fe40000410000 */
[C---:B------:R-:W-:Y:S02]  /*6d30*/  FMUL.FTZ R27, R2.reuse, R115 ;  /* 0x00000073021b7220 */ /* 0x040fe40000410000 */
[C---:B------:R-:W-:Y:S01]  /*6d40*/  FMUL.FTZ R34, R2.reuse, R122 ;  /* 0x0000007a02227220 */ /* 0x040fe20000410000 */
[C---:B------:R-:W-:Y:S01]  /*6d50*/  HMMA.16816.F32 R12, R136.reuse, R20, R12 ;  /* 0x00000014880c723c */ /* 0x040fe2000000180c */
[----:B------:R-:W3:Y:S02]  /*6d60*/  LDSM.16.MT88.4 R100, [R188+0x100] ;  /* 0x00010000bc64783b */ /* 0x000ee40000004200 */
        /* <DEDUP_REMOVED lines=14> */
[----:B------:R-:W4:Y:S01]  /*6e50*/  LDSM.16.MT88.4 R108, [R190+0x2100] ;  /* 0x00210000be6c783b */ /* 0x000f220000004200 */
[C---:B------:R-:W-:Y:S01]  /*6e60*/  FMUL.FTZ R46, R2.reuse, R46 ;  /* 0x0000002e022e7220 */ /* 0x040fe20000410000 */
[C---:B------:R-:W-:Y:S01]  /*6e70*/  HMMA.16816.F32 R20, R136.reuse, R28, R20 ;  /* 0x0000001c8814723c */ /* 0x040fe20000001814 */
[----:B------:R-:W5:Y:S02]  /*6e80*/  MUFU.EX2 R173, R173 ;  /* 0x000000ad00ad7308 */ /* 0x000f640000000800 */
[C---:B------:R-:W-:Y:S02]  /*6e90*/  FMUL.FTZ R47, R2.reuse, R47 ;  /* 0x0000002f022f7220 */ /* 0x040fe40000410000 */
        /* <DEDUP_REMOVED lines=9> */
[----:B------:R-:W-:Y:S01]  /*6f30*/  LDSM.16.MT88.4 R116, [R190+0x900] ;  /* 0x00090000be74783b */ /* 0x000fe20000004200 */
[C---:B------:R-:W-:Y:S02]  /*6f40*/  FMUL.FTZ R54, R2.reuse, R54 ;  /* 0x0000003602367220 */ /* 0x040fe40000410000 */
[C---:B------:R-:W-:Y:S02]  /*6f50*/  FMUL.FTZ R55, R2.reuse, R55 ;  /* 0x0000003702377220 */ /* 0x040fe40000410000 */
        /* <DEDUP_REMOVED lines=14> */
[----:B------:R-:W1:Y:S01]  /*7040*/  LDSM.16.MT88.4 R104, [R188+0x2100] ;  /* 0x00210000bc68783b */ /* 0x000e620000004200 */
[----:B------:R-:W-:Y:S02]  /*7050*/  MUFU.EX2 R224, R224 ;  /* 0x000000e000e07308 */ /* 0x000fe40000000800 */
[C---:B------:R-:W-:Y:S02]  /*7060*/  FMUL.FTZ R66, R2.reuse, R66 ;  /* 0x0000004202427220 */ /* 0x040fe40000410000 */
[C---:B------:R-:W-:Y:S02]  /*7070*/  FMUL.FTZ R67, R2.reuse, R67 ;  /* 0x0000004302437220 */ /* 0x040fe40000410000 */
[C---:B----4-:R-:W-:Y:S04]  /*7080*/  HMMA.16816.F32 R44, R136.reuse, R108, R44 ;  /* 0x0000006c882c723c */ /* 0x050fe8000000182c */
[C---:B------:R-:W-:Y:S01]  /*7090*/  FMUL.FTZ R68, R3.reuse, R68 ;  /* 0x0000004403447220 */ /* 0x040fe20000410000 */
[----:B------:R-:W-:Y:S01]  /*70a0*/  MUFU.EX2 R225, R225 ;  /* 0x000000e100e17308 */ /* 0x000fe20000000800 */
[C---:B------:R-:W-:Y:S02]  /*70b0*/  FMUL.FTZ R69, R3.reuse, R69 ;  /* 0x0000004503457220 */ /* 0x040fe40000410000 */
[C---:B------:R-:W-:Y:S01]  /*70c0*/  HMMA.16816.F32 R48, R136.reuse, R110, R48 ;  /* 0x0000006e8830723c */ /* 0x040fe20000001830 */
[----:B------:R-:W4:Y:S03]  /*70d0*/  LDSM.16.MT88.4 R108, [R195+0x4100] ;  /* 0x00410000c36c783b */ /* 0x000f260000004200 */
[C---:B------:R-:W-:Y:S02]  /*70e0*/  FMUL.FTZ R70, R2.reuse, R70 ;  /* 0x0000004602467220 */ /* 0x040fe40000410000 */
[C---:B------:R-:W-:Y:S01]  /*70f0*/  FMUL.FTZ R71, R2.reuse, R71 ;  /* 0x0000004702477220 */ /* 0x040fe20000410000 */
[----:B------:R-:W-:Y:S01]  /*7100*/  MUFU.EX2 R226, R226 ;  /* 0x000000e200e27308 */ /* 0x000fe20000000800 */
[C---:B------:R-:W-:Y:S01]  /*7110*/  FMUL.FTZ R72, R3.reuse, R72 ;  /* 0x0000004803487220 */ /* 0x040fe20000410000 */
[C---:B---3--:R-:W-:Y:S03]  /*7120*/  HMMA.16816.F32 R52, R136.reuse, R100, R52 ;  /* 0x000000648834723c */ /* 0x048fe60000001834 */
[C---:B------:R-:W-:Y:S02]  /*7130*/  FMUL.FTZ R73, R3.reuse, R73 ;  /* 0x0000004903497220 */ /* 0x040fe40000410000 */
[C---:B------:R-:W-:Y:S02]  /*7140*/  FMUL.FTZ R74, R2.reuse, R74 ;  /* 0x0000004a024a7220 */ /* 0x040fe40000410000 */
[C---:B------:R-:W-:Y:S01]  /*7150*/  FMUL.FTZ R75, R2.reuse, R75 ;  /* 0x0000004b024b7220 */ /* 0x040fe20000410000 */
[C---:B------:R-:W-:Y:S01]  /*7160*/  HMMA.16816.F32 R56, R136.reuse, R102, R56 ;  /* 0x000000668838723c */ /* 0x040fe20000001838 */
[----:B------:R-:W3:Y:S01]  /*7170*/  LDSM.16.MT88.4 R100, [R190+0x4100] ;  /* 0x00410000be64783b */ /* 0x000ee20000004200 */
[----:B------:R-:W-:Y:S02]  /*7180*/  MUFU.EX2 R227, R227 ;  /* 0x000000e300e37308 */ /* 0x000fe40000000800 */
[C---:B------:R-:W-:Y:S02]  /*7190*/  FMUL.FTZ R76, R3.reuse, R76 ;  /* 0x0000004c034c7220 */ /* 0x040fe40000410000 */
[C---:B------:R-:W-:Y:S02]  /*71a0*/  FMUL.FTZ R77, R3.reuse, R77 ;  /* 0x0000004d034d7220 */ /* 0x040fe40000410000 */
[C---:B-1----:R-:W-:Y:S04]  /*71b0*/  HMMA.16816.F32 R60, R136.reuse, R104, R60 ;  /* 0x00000068883c723c */ /* 0x042fe8000000183c */
[C---:B------:R-:W-:Y:S01]  /*71c0*/  FMUL.FTZ R78, R2.reuse, R78 ;  /* 0x0000004e024e7220 */ /* 0x040fe20000410000 */
[----:B------:R-:W-:Y:S01]  /*71d0*/  MUFU.EX2 R228, R228 ;  /* 0x000000e400e47308 */ /* 0x000fe20000000800 */
[C---:B------:R-:W-:Y:S02]  /*71e0*/  FMUL.FTZ R79, R2.reuse, R79 ;  /* 0x0000004f024f7220 */ /* 0x040fe40000410000 */
[C---:B------:R-:W-:Y:S01]  /*71f0*/  HMMA.16816.F32 R64, R136.reuse, R106, R64 ;  /* 0x0000006a8840723c */ /* 0x040fe20000001840 */
[----:B------:R-:W1:Y:S03]  /*7200*/  LDSM.16.MT88.4 R104, [R189+0x4100] ;  /* 0x00410000bd68783b */ /* 0x000e660000004200 */
[C---:B------:R-:W-:Y:S02]  /*7210*/  FMUL.FTZ R80, R3.reuse, R80 ;  /* 0x0000005003507220 */ /* 0x040fe40000410000 */
[C---:B------:R-:W-:Y:S01]  /*7220*/  FMUL.FTZ R81, R3.reuse, R81 ;  /* 0x0000005103517220 */ /* 0x040fe20000410000 */
[----:B------:R-:W-:Y:S01]  /*7230*/  MUFU.EX2 R229, R229 ;  /* 0x000000e500e57308 */ /* 0x000fe20000000800 */
[C---:B----4-:R-:W-:Y:S04]  /*7240*/  HMMA.16816.F32 R68, R136.reuse, R108, R68 ;  /* 0x0000006c8844723c */ /* 0x050fe80000001844 */
[C---:B------:R-:W-:Y:S02]  /*7250*/  FMUL.FTZ R82, R2.reuse, R82 ;  /* 0x0000005202527220 */ /* 0x040fe40000410000 */
[C---:B------:R-:W-:Y:S02]  /*7260*/  FMUL.FTZ R83, R2.reuse, R83 ;  /* 0x0000005302537220 */ /* 0x040fe40000410000 */
[C---:B------:R-:W-:Y:S01]  /*7270*/  HMMA.16816.F32 R72, R136.reuse, R110, R72 ;  /* 0x0000006e8848723c */ /* 0x040fe20000001848 */
[----:B------:R-:W4:Y:S01]  /*7280*/  LDSM.16.MT88.4 R108, [R188+0x4100] ;  /* 0x00410000bc6c783b */ /* 0x000f220000004200 */
[----:B------:R-:W-:Y:S02]  /*7290*/  MUFU.EX2 R231, R231 ;  /* 0x000000e700e77308 */ /* 0x000fe40000000800 */
[C---:B------:R-:W-:Y:S02]  /*72a0*/  FMUL.FTZ R84, R3.reuse, R84 ;  /* 0x0000005403547220 */ /* 0x040fe40000410000 */
[----:B------:R-:W-:Y:S02]  /*72b0*/  FMUL.FTZ R85, R3, R85 ;  /* 0x0000005503557220 */ /* 0x000fe40000410000 */
[C---:B------:R-:W-:Y:S01]  /*72c0*/  FMUL.FTZ R86, R2.reuse, R86 ;  /* 0x0000005602567220 */ /* 0x040fe20000410000 */
[C---:B---3--:R-:W-:Y:S03]  /*72d0*/  HMMA.16816.F32 R76, R136.reuse, R100, R76 ;  /* 0x00000064884c723c */ /* 0x048fe6000000184c */
[C---:B------:R-:W-:Y:S01]  /*72e0*/  FMUL.FTZ R87, R2.reuse, R87 ;  /* 0x0000005702577220 */ /* 0x040fe20000410000 */
[----:B------:R-:W-:Y:S01]  /*72f0*/  MUFU.EX2 R232, R232 ;  /* 0x000000e800e87308 */ /* 0x000fe20000000800 */
[--C-:B------:R-:W-:Y:S02]  /*7300*/  FFMA.FTZ R171, R171, c[0x0][0x2d0], -R144.reuse ;  /* 0x0000b400abab7a23 */ /* 0x100fe40000010890 */
[C---:B------:R-:W-:Y:S01]  /*7310*/  FMUL.FTZ R88, R3.reuse, R88 ;  /* 0x0000005803587220 */ /* 0x040fe20000410000 */
[C---:B------:R-:W-:Y:S04]  /*7320*/  HMMA.16816.F32 R80, R136.reuse, R102, R80 ;  /* 0x000000668850723c */ /* 0x040fe80000001850 */
[----:B------:R-:W-:Y:S01]  /*7330*/  FMUL.FTZ R89, R3, R89 ;  /* 0x0000005903597220 */ /* 0x000fe20000410000 */
[----:B------:R-:W-:Y:S01]  /*7340*/  F2FP.PACK_AB R100, R167, R166 ;  /* 0x000000a6a764723e */ /* 0x000fe200000000ff */
[C---:B------:R-:W-:Y:S01]  /*7350*/  FMUL.FTZ R90, R2.reuse, R90 ;  /* 0x0000005a025a7220 */ /* 0x040fe20000410000 */
[----:B--2---:R-:W-:Y:S01]  /*7360*/  F2FP.PACK_AB R102, R169, R168 ;  /* 0x000000a8a966723e */ /* 0x004fe200000000ff */
[C---:B-1----:R-:W-:Y:S01]  /*7370*/  HMMA.16816.F32 R84, R136.reuse, R104, R84 ;  /* 0x000000688854723c */ /* 0x042fe20000001854 */
[----:B------:R-:W1:Y:S03]  /*7380*/  MUFU.EX2 R171, R171 ;  /* 0x000000ab00ab7308 */ /* 0x000e660000000800 */
[C---:B------:R-:W-:Y:S01]  /*7390*/  FMUL.FTZ R91, R2.reuse, R91 ;  /* 0x0000005b025b7220 */ /* 0x040fe20000410000 */
[----:B-----5:R-:W-:Y:S01]  /*73a0*/  F2FP.PACK_AB R103, R173, R172 ;  /* 0x000000acad67723e */ /* 0x020fe200000000ff */
[C---:B------:R-:W-:Y:S02]  /*73b0*/  FMUL.FTZ R92, R3.reuse, R92 ;  /* 0x0000005c035c7220 */ /* 0x040fe40000410000 */
[C---:B------:R-:W-:Y:S03]  /*73c0*/  FMUL.FTZ R93, R3.reuse, R93 ;  /* 0x0000005d035d7220 */ /* 0x040fe60000410000 */
[C---:B------:R-:W-:Y:S01]  /*73d0*/  HMMA.16816.F32 R88, R136.reuse, R106, R88 ;  /* 0x0000006a8858723c */ /* 0x040fe20000001858 */
[----:B------:R-:W2:Y:S01]  /*73e0*/  LDSM.16.MT88.4 R104, [R189+0x900] ;  /* 0x00090000bd68783b */ /* 0x000ea20000004200 */
[----:B------:R-:W-:Y:S01]  /*73f0*/  MUFU.EX2 R233, R233 ;  /* 0x000000e900e97308 */ /* 0x000fe20000000800 */
[C---:B------:R-:W-:Y:S02]  /*7400*/  FMUL.FTZ R94, R2.reuse, R94 ;  /* 0x0000005e025e7220 */ /* 0x040fe40000410000 */
[C---:B------:R-:W-:Y:S02]  /*7410*/  FMUL.FTZ R95, R2.reuse, R95 ;  /* 0x0000005f025f7220 */ /* 0x040fe40000410000 */
[C---:B------:R-:W-:Y:S02]  /*7420*/  FMUL.FTZ R96, R3.reuse, R96 ;  /* 0x0000006003607220 */ /* 0x040fe40000410000 */
[----:B------:R-:W-:Y:S03]  /*7430*/  FMUL.FTZ R97, R3, R97 ;  /* 0x0000006103617220 */ /* 0x000fe60000410000 */
[C---:B----4-:R-:W-:Y:S03]  /*7440*/  HMMA.16816.F32 R92, R136.reuse, R108, R92 ;  /* 0x0000006c885c723c */ /* 0x050fe6000000185c */
[C---:B------:R-:W-:Y:S01]  /*7450*/  FMUL.FTZ R98, R2.reuse, R98 ;  /* 0x0000006202627220 */ /* 0x040fe20000410000 */
[----:B-1----:R-:W-:Y:S01]  /*7460*/  F2FP.PACK_AB R101, R171, R170 ;  /* 0x000000aaab65723e */ /* 0x002fe200000000ff */
[C---:B------:R-:W-:Y:S02]  /*7470*/  FMUL.FTZ R99, R2.reuse, R99 ;  /* 0x0000006302637220 */ /* 0x040fe40000410000 */
[--C-:B------:R-:W-:Y:S02]  /*7480*/  FFMA.FTZ R175, R175, c[0x0][0x2d0], -R144.reuse ;  /* 0x0000b400afaf7a23 */ /* 0x100fe40000010890 */
[----:B------:R-:W-:Y:S03]  /*7490*/  FFMA.FTZ R144, R133, c[0x0][0x2d0], -R144 ;  /* 0x0000b40085907a23 */ /* 0x000fe60000010890 */
[----:B------:R-:W-:Y:S01]  /*74a0*/  HMMA.16816.F32 R96, R136, R110, R96 ;  /* 0x0000006e8860723c */ /* 0x000fe20000001860 */
[----:B------:R-:W1:Y:S01]  /*74b0*/  LDSM.16.MT88.4 R108, [R188+0x2900] ;  /* 0x00290000bc6c783b */ /* 0x000e620000004200 */
[----:B------:R3:W-:Y:S01]  /*74c0*/  MUFU.EX2 R234, R144 ;  /* 0x0000009000ea7308 */ /* 0x0007e20000000800 */
[----:B------:R-:W-:Y:S01]  /*74d0*/  FFMA.FTZ R160, R3, R210, R160 ;  /* 0x000000d203a07223 */ /* 0x000fe200000100a0 */
[----:B------:R-:W-:Y:S01]  /*74e0*/  MOV R3, R0 ;  /* 0x0000000000037202 */ /* 0x000fe20000000f00 */
[----:B------:R-:W-:Y:S02]  /*74f0*/  FFMA.FTZ R165, R2, R211, R165 ;  /* 0x000000d302a57223 */ /* 0x000fe400000100a5 */
[----:B------:R-:W-:Y:S01]  /*7500*/  FADD.FTZ R135, R135, R160 ;  /* 0x000000a087877221 */ /* 0x000fe20000010000 */
[C---:B------:R-:W-:Y:S01]  /*7510*/  HMMA.16816.F32 R4, R100.reuse, R112, R4 ;  /* 0x000000706404723c */ /* 0x040fe20000001804 */
[----:B------:R-:W-:Y:S03]  /*7520*/  LDSM.16.MT88.4 R136, [R189+0x3100] ;  /* 0x00310000bd88783b */ /* 0x000fe60000004200 */
[----:B------:R-:W4:Y:S01]  /*7530*/  MUFU.EX2 R175, R175 ;  /* 0x000000af00af7308 */ /* 0x000f220000000800 */
[----:B------:R-:W-:Y:S02]  /*7540*/  FADD.FTZ R164, R164, R165 ;  /* 0x000000a5a4a47221 */ /* 0x000fe40000010000 */
[----:B------:R-:W-:Y:S01]  /*7550*/  FADD.FTZ R134, R134, R135 ;  /* 0x0000008786867221 */ /* 0x000fe20000010000 */
[C---:B------:R-:W-:Y:S01]  /*7560*/  HMMA.16816.F32 R8, R100.reuse, R114, R8 ;  /* 0x000000726408723c */ /* 0x040fe20000001808 */
[----:B------:R-:W-:Y:S03]  /*7570*/  LDSM.16.MT88.4 R112, [R190+0x4900] ;  /* 0x00490000be70783b */ /* 0x000fe60000004200 */
[----:B------:R-:W-:Y:S04]  /*7580*/  FADD.FTZ R161, R161, R134 ;  /* 0x00000086a1a17221 */ /* 0x000fe80000010000 */
[C---:B------:R-:W-:Y:S01]  /*7590*/  HMMA.16816.F32 R12, R100.reuse, R116, R12 ;  /* 0x00000074640c723c */ /* 0x040fe2000000180c */
[----:B---3--:R-:W-:Y:S03]  /*75a0*/  LDSM.16.MT88.4 R144, [R190+0x3900] ;  /* 0x00390000be90783b */ /* 0x008fe60000004200 */
[----:B------:R-:W-:Y:S04]  /*75b0*/  FADD.FTZ R166, R166, R161 ;  /* 0x000000a1a6a67221 */ /* 0x000fe80000010000 */
[C---:B------:R-:W-:Y:S01]  /*75c0*/  HMMA.16816.F32 R16, R100.reuse, R118, R16 ;  /* 0x000000766410723c */ /* 0x040fe20000001810 */
[----:B------:R-:W-:Y:S03]  /*75d0*/  LDSM.16.MT88.4 R116, [R189+0x4900] ;  /* 0x00490000bd74783b */ /* 0x000fe60000004200 */
[----:B------:R-:W-:Y:S04]  /*75e0*/  FADD.FTZ R167, R167, R166 ;  /* 0x000000a6a7a77221 */ /* 0x000fe80000010000 */
[C---:B--2---:R-:W-:Y:S04]  /*75f0*/  HMMA.16816.F32 R20, R100.reuse, R104, R20 ;  /* 0x000000686414723c */ /* 0x044fe80000001814 */
[----:B------:R-:W-:Y:S04]  /*7600*/  FADD.FTZ R168, R168, R167 ;  /* 0x000000a7a8a87221 */ /* 0x000fe80000010000 */
[C---:B------:R-:W-:Y:S01]  /*7610*/  HMMA.16816.F32 R24, R100.reuse, R106, R24 ;  /* 0x0000006a6418723c */ /* 0x040fe20000001818 */
[----:B------:R-:W2:Y:S03]  /*7620*/  LDSM.16.MT88.4 R104, [R195+0x4900] ;  /* 0x00490000c368783b */ /* 0x000ea60000004200 */
[----:B------:R-:W-:Y:S04]  /*7630*/  FADD.FTZ R169, R169, R168 ;  /* 0x000000a8a9a97221 */ /* 0x000fe80000010000 */
        /* <DEDUP_REMOVED lines=20> */
[----:B------:R-:W3:Y:S07]  /*7780*/  LDSM.16.MT88.4 R112, [R189+0x1100] ;  /* 0x00110000bd70783b */ /* 0x000eee0000004200 */
[C---:B------:R-:W-:Y:S08]  /*7790*/  HMMA.16816.F32 R84, R100.reuse, R116, R84 ;  /* 0x000000746454723c */ /* 0x040ff00000001854 */
[C---:B------:R-:W-:Y:S01]  /*77a0*/  HMMA.16816.F32 R88, R100.reuse, R118, R88 ;  /* 0x000000766458723c */ /* 0x040fe20000001858 */
[----:B------:R-:W5:Y:S07]  /*77b0*/  LDSM.16.MT88.4 R116, [R195+0x3100] ;  /* 0x00310000c374783b */ /* 0x000f6e0000004200 */
[C---:B-1----:R-:W-:Y:S08]  /*77c0*/  HMMA.16816.F32 R92, R100.reuse, R108, R92 ;  /* 0x0000006c645c723c */ /* 0x042ff0000000185c */
[----:B------:R-:W-:Y:S01]  /*77d0*/  HMMA.16816.F32 R96, R100, R110, R96 ;  /* 0x0000006e6460723c */ /* 0x000fe20000001860 */
[----:B------:R-:W-:Y:S06]  /*77e0*/  LDSM.16.MT88.4 R108, [R195+0x5100] ;  /* 0x00510000c36c783b */ /* 0x000fec0000004200 */
[----:B------:R-:W-:Y:S01]  /*77f0*/  F2FP.PACK_AB R100, R221, R174 ;  /* 0x000000aedd64723e */ /* 0x000fe200000000ff */
[----:B------:R-:W-:Y:S01]  /*7800*/  FADD.FTZ R174, R174, R169 ;  /* 0x000000a9aeae7221 */ /* 0x000fe20000010000 */
[----:B------:R-:W-:Y:S03]  /*7810*/  F2FP.PACK_AB R102, R223, R222 ;  /* 0x000000dedf66723e */ /* 0x000fe600000000ff */
[----:B----4-:R-:W-:Y:S01]  /*7820*/  F2FP.PACK_AB R101, R224, R175 ;  /* 0x000000afe065723e */ /* 0x010fe200000000ff */
[----:B------:R-:W-:Y:S01]  /*7830*/  FADD.FTZ R221, R221, R174 ;  /* 0x000000aedddd7221 */ /* 0x000fe20000010000 */
[----:B------:R-:W-:Y:S03]  /*7840*/  F2FP.PACK_AB R103, R226, R225 ;  /* 0x000000e1e267723e */ /* 0x000fe600000000ff */
[----:B------:R-:W-:Y:S04]  /*7850*/  FADD.FTZ R222, R222, R221 ;  /* 0x000000dddede7221 */ /* 0x000fe80000010000 */
[C---:B--2---:R-:W-:Y:S03]  /*7860*/  HMMA.16816.F32 R4, R100.reuse, R104, R4 ;  /* 0x000000686404723c */ /* 0x044fe60000001804 */
[----:B------:R-:W-:Y:S05]  /*7870*/  FADD.FTZ R222, R223, R222 ;  /* 0x000000dedfde7221 */ /* 0x000fea0000010000 */
[C---:B------:R-:W-:Y:S01]  /*7880*/  HMMA.16816.F32 R8, R100.reuse, R106, R8 ;  /* 0x0000006a6408723c */ /* 0x040fe20000001808 */
[----:B------:R-:W1:Y:S07]  /*7890*/  LDSM.16.MT88.4 R104, [R188+0x3100] ;  /* 0x00310000bc68783b */ /* 0x000e6e0000004200 */
[C---:B------:R-:W-:Y:S08]  /*78a0*/  HMMA.16816.F32 R12, R100.reuse, R120, R12 ;  /* 0x00000078640c723c */ /* 0x040ff0000000180c */
[C---:B------:R-:W-:Y:S01]  /*78b0*/  HMMA.16816.F32 R16, R100.reuse, R122, R16 ;  /* 0x0000007a6410723c */ /* 0x040fe20000001810 */
[----:B------:R-:W-:Y:S07]  /*78c0*/  LDSM.16.MT88.4 R120, [R188+0x1900] ;  /* 0x00190000bc78783b */ /* 0x000fee0000004200 */
[C---:B---3--:R-:W-:Y:S08]  /*78d0*/  HMMA.16816.F32 R20, R100.reuse, R112, R20 ;  /* 0x000000706414723c */ /* 0x048ff00000001814 */
[C---:B------:R-:W-:Y:S01]  /*78e0*/  HMMA.16816.F32 R24, R100.reuse, R114, R24 ;  /* 0x000000726418723c */ /* 0x040fe20000001818 */
[----:B------:R-:W2:Y:S07]  /*78f0*/  LDSM.16.MT88.4 R112, [R190+0x5100] ;  /* 0x00510000be70783b */ /* 0x000eae0000004200 */
[C---:B------:R-:W-:Y:S08]  /*7900*/  HMMA.16816.F32 R28, R100.reuse, R124, R28 ;  /* 0x0000007c641c723c */ /* 0x040ff0000000181c */
[C---:B------:R-:W-:Y:S01]  /*7910*/  HMMA.16816.F32 R32, R100.reuse, R126, R32 ;  /* 0x0000007e6420723c */ /* 0x040fe20000001820 */
[----:B------:R-:W-:Y:S07]  /*7920*/  LDSM.16.MT88.4 R124, [R195+0x1900] ;  /* 0x00190000c37c783b */ /* 0x000fee0000004200 */
[C---:B-----5:R-:W-:Y:S08]  /*7930*/  HMMA.16816.F32 R36, R100.reuse, R116, R36 ;  /* 0x000000746424723c */ /* 0x060ff00000001824 */
[C---:B------:R-:W-:Y:S01]  /*7940*/  HMMA.16816.F32 R40, R100.reuse, R118, R40 ;  /* 0x000000766428723c */ /* 0x040fe20000001828 */
[----:B------:R-:W3:Y:S07]  /*7950*/  LDSM.16.MT88.4 R116, [R189+0x5100] ;  /* 0x00510000bd74783b */ /* 0x000eee0000004200 */
        /* <DEDUP_REMOVED lines=10> */
[----:B------:R-:W-:Y:S03]  /*7a00*/  FADD.FTZ R228, R228, R227 ;  /* 0x000000e3e4e47221 */ /* 0x000fe60000010000 */
[C---:B------:R-:W-:Y:S01]  /*7a10*/  HMMA.16816.F32 R64, R100.reuse, R106, R64 ;  /* 0x0000006a6440723c */ /* 0x040fe20000001840 */
[----:B------:R-:W1:Y:S03]  /*7a20*/  LDSM.16.MT88.4 R104, [R188+0x5100] ;  /* 0x00510000bc68783b */ /* 0x000e660000004200 */
[----:B------:R-:W-:Y:S04]  /*7a30*/  FADD.FTZ R229, R229, R228 ;  /* 0x000000e4e5e57221 */ /* 0x000fe80000010000 */
[C---:B------:R-:W-:Y:S04]  /*7a40*/  HMMA.16816.F32 R68, R100.reuse, R108, R68 ;  /* 0x0000006c6444723c */ /* 0x040fe80000001844 */
[----:B------:R-:W-:Y:S04]  /*7a50*/  FADD.FTZ R210, R230, R229 ;  /* 0x000000e5e6d27221 */ /* 0x000fe80000010000 */
[C---:B------:R-:W-:Y:S01]  /*7a60*/  HMMA.16816.F32 R72, R100.reuse, R110, R72 ;  /* 0x0000006e6448723c */ /* 0x040fe20000001848 */
[----:B------:R-:W4:Y:S07]  /*7a70*/  LDSM.16.MT88.4 R108, [R190+0x1900] ;  /* 0x00190000be6c783b */ /* 0x000f2e0000004200 */
[C---:B--2---:R-:W-:Y:S08]  /*7a80*/  HMMA.16816.F32 R76, R100.reuse, R112, R76 ;  /* 0x00000070644c723c */ /* 0x044ff0000000184c */
[C---:B------:R-:W-:Y:S01]  /*7a90*/  HMMA.16816.F32 R80, R100.reuse, R114, R80 ;  /* 0x000000726450723c */ /* 0x040fe20000001850 */
[----:B------:R-:W2:Y:S07]  /*7aa0*/  LDSM.16.MT88.4 R112, [R189+0x1900] ;  /* 0x00190000bd70783b */ /* 0x000eae0000004200 */
[C---:B---3--:R-:W-:Y:S08]  /*7ab0*/  HMMA.16816.F32 R84, R100.reuse, R116, R84 ;  /* 0x000000746454723c */ /* 0x048ff00000001854 */
[C---:B------:R-:W-:Y:S08]  /*7ac0*/  HMMA.16816.F32 R88, R100.reuse, R118, R88 ;  /* 0x000000766458723c */ /* 0x040ff00000001858 */
[C---:B-1----:R-:W-:Y:S08]  /*7ad0*/  HMMA.16816.F32 R92, R100.reuse, R104, R92 ;  /* 0x00000068645c723c */ /* 0x042ff0000000185c */
[----:B------:R-:W-:Y:S08]  /*7ae0*/  HMMA.16816.F32 R96, R100, R106, R96 ;  /* 0x0000006a6460723c */ /* 0x000ff00000001860 */
[C---:B------:R-:W-:Y:S01]  /*7af0*/  HMMA.16816.F32 R128, R136.reuse, R124, R4 ;  /* 0x0000007c8880723c */ /* 0x040fe20000001804 */
[----:B------:R-:W1:Y:S07]  /*7b00*/  LDSM.16.MT88.4 R4, [R190+0x5900] ;  /* 0x00590000be04783b */ /* 0x000e6e0000004200 */
[C---:B------:R-:W-:Y:S01]  /*7b10*/  HMMA.16816.F32 R124, R136.reuse, R126, R8 ;  /* 0x0000007e887c723c */ /* 0x040fe20000001808 */
[----:B------:R-:W3:Y:S07]  /*7b20*/  LDSM.16.MT88.4 R8, [R189+0x5900] ;  /* 0x00590000bd08783b */ /* 0x000eee0000004200 */
[C---:B----4-:R-:W-:Y:S01]  /*7b30*/  HMMA.16816.F32 R100, R136.reuse, R108, R12 ;  /* 0x0000006c8864723c */ /* 0x050fe2000000180c */
[----:B------:R-:W4:Y:S07]  /*7b40*/  LDSM.16.MT88.4 R12, [R188+0x5900] ;  /* 0x00590000bc0c783b */ /* 0x000f2e0000004200 */
        /* <DEDUP_REMOVED lines=24> */
[C---:B----4-:R-:W-:Y:S03]  /*7cd0*/  HMMA.16816.F32 R92, R136.reuse, R12, R92 ;  /* 0x0000000c885c723c */ /* 0x050fe6000000185c */
[----:B------:R-:W-:Y:S04]  /*7ce0*/  FADD.FTZ R2, R173, R2 ;  /* 0x00000002ad027221 */ /* 0x000fe80000010000 */
[----:B------:R-:W-:Y:S01]  /*7cf0*/  FADD.FTZ R175, R175, R2 ;  /* 0x00000002afaf7221 */ /* 0x000fe20000010000 */
[-C--:B------:R-:W-:Y:S01]  /*7d00*/  MOV R12, R132.reuse ;  /* 0x00000084000c7202 */ /* 0x080fe20000000f00 */
[----:B------:R-:W-:Y:S03]  /*7d10*/  HMMA.16816.F32 R96, R136, R14, R96 ;  /* 0x0000000e8860723c */ /* 0x000fe60000001860 */
[----:B------:R-:W-:Y:S01]  /*7d20*/  FADD.FTZ R224, R224, R175 ;  /* 0x000000afe0e07221 */ /* 0x000fe20000010000 */
[----:B------:R-:W-:Y:S03]  /*7d30*/  MOV R2, R132 ;  /* 0x0000008400027202 */ /* 0x000fe60000000f00 */
[----:B------:R-:W-:Y:S05]  /*7d40*/  FADD.FTZ R225, R225, R224 ;  /* 0x000000e0e1e17221 */ /* 0x000fea0000010000 */
[----:B------:R-:W-:Y:S04]  /*7d50*/  FADD.FTZ R226, R226, R225 ;  /* 0x000000e1e2e27221 */ /* 0x000fe80000010000 */
[----:B------:R-:W-:Y:S04]  /*7d60*/  FADD.FTZ R231, R231, R226 ;  /* 0x000000e2e7e77221 */ /* 0x000fe80000010000 */
[----:B------:R-:W-:Y:S04]  /*7d70*/  FADD.FTZ R232, R232, R231 ;  /* 0x000000e7e8e87221 */ /* 0x000fe80000010000 */
[----:B------:R-:W-:Y:S04]  /*7d80*/  FADD.FTZ R211, R233, R232 ;  /* 0x000000e8e9d37221 */ /* 0x000fe80000010000 */
[----:B------:R-:W-:Y:S01]  /*7d90*/  FADD.FTZ R211, R234, R211 ;  /* 0x000000d3ead37221 */ /* 0x000fe20000010000 */
[----:B------:R-:W-:-:S05]  /*7da0*/  @P0 BRA `(.L_x_1458) ;  /* 0xffffcbe000000947 */ /* 0x000fca000383ffff */
.L_x_1449:
        /* <DEDUP_REMOVED lines=26> */
.L_x_1460:
[----:B------:R-:W-:Y:S02]  /*7f50*/  ULDC UR4, c[0x0][0x32c] ;  /* 0x0000cb0000047ab9 */ /* 0x000fe40000000800 */
[----:B------:R-:W-:-:S03]  /*7f60*/  UISETP.NE.AND UP0, UPT, UR4, 0x1, UPT ;  /* 0x000000010400788c */ /* 0x000fc6000bf05270 */
[----:B------:R-:W-:Y:S02]  /*7f70*/  ULDC.64 UR4, c[0x0][0x330] ;  /* 0x0000cc0000047ab9 */ /* 0x000fe40000000a00 */
[----:B------:R-:W-:-:S07]  /*7f80*/  UIMAD.WIDE.U32 UR18, UR7, UR4, URZ ;  /* 0x00000004071272a5 */ /* 0x000fce000f8e003f */
[----:B------:R-:W-:Y:S02]  /*7f90*/  @UP0 UMOV UR15, UR19 ;  /* 0x00000013000f0c82 */ /* 0x000fe40008000000 */
[----:B------:R-:W-:Y:S02]  /*7fa0*/  @UP0 USHF.R.U32.HI UR7, URZ, UR5, UR15 ;  /* 0x000000053f070299 */ /* 0x000fe4000801160f */
.L_x_1461:
[----:B------:R-:W-:Y:S02]  /*7fb0*/  ULDC UR4, c[0x0][0x32c] ;  /* 0x0000cb0000047ab9 */ /* 0x000fe40000000800 */
[----:B------:R-:W-:-:S04]  /*7fc0*/  UIMAD UR4, UR7, UR4, URZ ;  /* 0x00000004070472a4 */ /* 0x000fc8000f8e023f */
[----:B------:R-:W-:-:S04]  /*7fd0*/  UISETP.LT.AND UP0, UPT, UR6, UR4, UPT ;  /* 0x000000040600728c */ /* 0x000fc8000bf01270 */
[----:B------:R-:W-:-:S04]  /*7fe0*/  USEL UR6, UR6, UR4, !UP0 ;  /* 0x0000000406067287 */ /* 0x000fc8000c000000 */
.L_x_1459:
        /* <DEDUP_REMOVED lines=22> */
.L_x_1463:
        /* <DEDUP_REMOVED lines=18> */
[C---:B------:R-:W-:Y:S03]  /*8270*/  @!P0 LEA R164, P4, R29.reuse, c[0x0][0x1f8], 0x1 ;  /* 0x00007e001da48a11 */ /* 0x040fe600078808ff */
[----:B------:R-:W2:Y:S01]  /*8280*/  LDSM.16.M88.4 R16, [R197+0x6900] ;  /* 0x00690000c510783b */ /* 0x000ea20000000200 */
[----:B------:R-:W-:Y:S02]  /*8290*/  @!P0 LEA.HI.X R165, R29, c[0x0][0x1fc], R28, 0x1, P4 ;  /* 0x00007f001da58a11 */ /* 0x000fe400020f0c1c */
[C---:B------:R-:W-:Y:S02]  /*82a0*/  @!P0 LEA R168, P4, R0.reuse, c[0x0][0x1f8], 0x1 ;  /* 0x00007e0000a88a11 */ /* 0x040fe400078808ff */
[----:B------:R-:W-:Y:S03]  /*82b0*/  @!P0 IADD3.X R29, R215, UR13, RZ, P5, !PT ;  /* 0x0000000dd71d8c10 */ /* 0x000fe6000affe4ff */
[----:B------:R-:W3:Y:S01]  /*82c0*/  LDSM.16.M88.4 R24, [R197+0x7100] ;  /* 0x00710000c518783b */ /* 0x000ee20000000200 */
[----:B------:R-:W-:Y:S02]  /*82d0*/  @!P0 LEA.HI.X R169, R0, c[0x0][0x1fc], R29, 0x1, P4 ;  /* 0x00007f0000a98a11 */ /* 0x000fe400020f0c1d */
[----:B------:R-:W-:Y:S05]  /*82e0*/  @!P0 IADD3 R0, P5, R218, UR19, RZ ;  /* 0x00000013da008c10 */ /* 0x000fea000ffbe0ff */
[----:B------:R-:W4:Y:S08]  /*82f0*/  LDSM.16.M88.4 R136, [R197+0x7900] ;  /* 0x00790000c588783b */ /* 0x000f300000000200 */
[----:B------:R-:W-:Y:S01]  /*8300*/  LDSM.16.M88.4 R140, [R194+0xc100] ;  /* 0x00c10000c28c783b */ /* 0x000fe20000000200 */
[C---:B-1----:R-:W-:Y:S07]  /*8310*/  HMMA.16816.F32 R4, R32.reuse, R8, RZ ;  /* 0x000000082004723c */ /* 0x042fee00000018ff */
[----:B------:R-:W1:Y:S01]  /*8320*/  LDSM.16.M88.4 R144, [R196] ;  /* 0x00000000c490783b */ /* 0x000e620000000200 */
[C---:B------:R-:W-:Y:S07]  /*8330*/  HMMA.16816.F32 R8, R32.reuse, R10, RZ ;  /* 0x0000000a2008723c */ /* 0x040fee00000018ff */
[----:B------:R-:W5:Y:S01]  /*8340*/  LDSM.16.M88.4 R148, [R187] ;  /* 0x00000000bb94783b */ /* 0x000f620000000200 */
[C---:B--2---:R-:W-:Y:S07]  /*8350*/  HMMA.16816.F32 R12, R32.reuse, R16, RZ ;  /* 0x00000010200c723c */ /* 0x044fee00000018ff */
[----:B------:R-:W2:Y:S01]  /*8360*/  LDSM.16.M88.4 R152, [R186] ;  /* 0x00000000ba98783b */ /* 0x000ea20000000200 */
[C---:B------:R-:W-:Y:S08]  /*8370*/  HMMA.16816.F32 R16, R32.reuse, R18, RZ ;  /* 0x000000122010723c */ /* 0x040ff000000018ff */
[C---:B---3--:R-:W-:Y:S07]  /*8380*/  HMMA.16816.F32 R20, R32.reuse, R24, RZ ;  /* 0x000000182014723c */ /* 0x048fee00000018ff */
[C---:B------:R-:W-:Y:S01]  /*8390*/  @!P0 IADD3.X R25, R217.reuse, UR13, RZ, P6, !PT ;  /* 0x0000000dd9198c10 */ /* 0x040fe2000b7fe4ff */
[----:B------:R-:W-:Y:S01]  /*83a0*/  @!UP3 ULEA.HI.X UR13, UR6, UR13, UR7, 0x5, UP0 ;  /* 0x0000000d060db291 */ /* 0x000fe200080f2c07 */
[C---:B------:R-:W-:Y:S01]  /*83b0*/  @!P0 LEA R166, P6, R2.reuse, c[0x0][0x1f8], 0x1 ;  /* 0x00007e0002a68a11 */ /* 0x040fe200078c08ff */
[----:B------:R-:W-:Y:S03]  /*83c0*/  UISETP.GT.AND UP3, UPT, UR18, UR8, UPT ;  /* 0x000000081200728c */ /* 0x000fe6000bf64270 */
[----:B------:R-:W-:Y:S02]  /*83d0*/  @!P0 LEA.HI.X R167, R2, c[0x0][0x1fc], R25, 0x1, P6 ;  /* 0x00007f0002a78a11 */ /* 0x000fe400030f0c19 */
[C---:B------:R-:W-:Y:S01]  /*83e0*/  HMMA.16816.F32 R24, R32.reuse, R26, RZ ;  /* 0x0000001a2018723c */ /* 0x040fe200000018ff */
[----:B------:R-:W-:Y:S02]  /*83f0*/  @!P0 IADD3 R2, P4, R216, UR19, RZ ;  /* 0x00000013d8028c10 */ /* 0x000fe4000ff9e0ff */
[----:B------:R-:W-:Y:S02]  /*8400*/  @!P0 IADD3 R132, P6, R206, UR19, RZ ;  /* 0x00000013ce848c10 */ /* 0x000fe4000ffde0ff */
[----:B------:R-:W-:Y:S02]  /*8410*/  @!P0 IADD3.X R135, R217, UR13, RZ, P5, !PT ;  /* 0x0000000dd9878c10 */ /* 0x000fe4000affe4ff */
[----:B------:R-:W-:Y:S01]  /*8420*/  @!P0 IADD3.X R157, R209, UR13, RZ, P6, !PT ;  /* 0x0000000dd19d8c10 */ /* 0x000fe2000b7fe4ff */
[C---:B----4-:R-:W-:Y:S01]  /*8430*/  HMMA.16816.F32 R28, R32.reuse, R136, RZ ;  /* 0x00000088201c723c */ /* 0x050fe200000018ff */
[----:B------:R-:W-:Y:S03]  /*8440*/  @!P0 LEA R174, P6, R132, c[0x0][0x1f8], 0x1 ;  /* 0x00007e0084ae8a11 */ /* 0x000fe600078c08ff */
[----:B------:R-:W-:Y:S02]  /*8450*/  @!P0 LEA R172, P5, R0, c[0x0][0x1f8], 0x1 ;  /* 0x00007e0000ac8a11 */ /* 0x000fe400078a08ff */
[----:B------:R-:W-:Y:S02]  /*8460*/  @!P0 LEA.HI.X R175, R132, c[0x0][0x1fc], R157, 0x1, P6 ;  /* 0x00007f0084af8a11 */ /* 0x000fe400030f0c9d */
[----:B------:R-:W-:Y:S01]  /*8470*/  HMMA.16816.F32 R32, R32, R138, RZ ;  /* 0x0000008a2020723c */ /* 0x000fe200000018ff */
[----:B------:R-:W-:Y:S01]  /*8480*/  @!P0 IADD3.X R137, R215, UR13, RZ, P4, !PT ;  /* 0x0000000dd7898c10 */ /* 0x000fe2000a7fe4ff */
[----:B------:R-:W-:Y:S02]  /*8490*/  UIADD3 UR13, UR18, -0x1, URZ ;  /* 0xffffffff120d7890 */ /* 0x000fe4000fffe03f */
[----:B------:R-:W-:Y:S02]  /*84a0*/  @!P0 LEA R170, P4, R2, c[0x0][0x1f8], 0x1 ;  /* 0x00007e0002aa8a11 */ /* 0x000fe400078808ff */
[----:B------:R-:W-:Y:S01]  /*84b0*/  @!P0 LEA.HI.X R173, R0, c[0x0][0x1fc], R135, 0x1, P5 ;  /* 0x00007f0000ad8a11 */ /* 0x000fe200028f0c87 */
[----:B------:R-:W-:Y:S01]  /*84c0*/  @UP3 UIMAD.WIDE.U32 UR22, UR13, UR4, URZ ;  /* 0x000000040d1632a5 */ /* 0x000fe2000f8e003f */
[C---:B-1----:R-:W-:Y:S01]  /*84d0*/  HMMA.16816.F32 R4, R140.reuse, R144, R4 ;  /* 0x000000908c04723c */ /* 0x042fe20000001804 */
[----:B------:R-:W-:Y:S02]  /*84e0*/  @UP3 USHF.R.S32.HI UR19, URZ, 0x1f, UR13 ;  /* 0x0000001f3f133899 */ /* 0x000fe4000801140d */
[----:B------:R-:W-:Y:S02]  /*84f0*/  @UP3 USHF.L.U32 UR20, UR22, 0x6, URZ ;  /* 0x0000000616143899 */ /* 0x000fe4000800063f */
[----:B------:R-:W-:Y:S01]  /*8500*/  @!P0 LEA.HI.X R171, R2, c[0x0][0x1fc], R137, 0x1, P4 ;  /* 0x00007f0002ab8a11 */ /* 0x000fe200020f0c89 */
[----:B------:R-:W-:Y:S01]  /*8510*/  @UP3 UIMAD UR19, UR19, UR4, URZ ;  /* 0x00000004131332a4 */ /* 0x000fe2000f8e023f */
[----:B------:R-:W1:Y:S01]  /*8520*/  LDSM.16.M88.4 R136, [R185] ;  /* 0x00000000b988783b */ /* 0x000e620000000200 */
[C---:B------:R-:W-:Y:S02]  /*8530*/  HMMA.16816.F32 R8, R140.reuse, R146, R8 ;  /* 0x000000928c08723c */ /* 0x040fe40000001808 */
[----:B------:R-:W-:Y:S04]  /*8540*/  @UP3 UIMAD UR19, UR13, UR5, UR19 ;  /* 0x000000050d1332a4 */ /* 0x000fe8000f8e0213 */
[----:B------:R-:W-:Y:S01]  /*8550*/  @UP3 UIADD3 UR19, UR23, UR19, URZ ;  /* 0x0000001317133290 */ /* 0x000fe2000fffe03f */
[----:B------:R-:W-:Y:S01]  /*8560*/  @!PT LDS RZ, [RZ] ;  /* 0x00000000fffff984 */ /* 0x000fe20000000800 */
[----:B------:R-:W-:Y:S01]  /*8570*/  @!PT LDS RZ, [RZ] ;  /* 0x00000000fffff984 */ /* 0x000fe20000000800 */
[----:B------:R-:W-:Y:S01]  /*8580*/  @!PT LDS RZ, [RZ] ;  /* 0x00000000fffff984 */ /* 0x000fe20000000800 */
[----:B------:R3:W-:Y:S01]  /*8590*/  @!P0 LDGSTS.E.BYPASS.LTC128B.128 [R199+0x100], [R164.64], !P3 ;  /* 0x00100000a4c78fae */ /* 0x0007e2000d901d50 */
[C---:B-----5:R-:W-:Y:S02]  /*85a0*/  HMMA.16816.F32 R12, R140.reuse, R148, R12 ;  /* 0x000000948c0c723c */ /* 0x060fe4000000180c */
[----:B------:R-:W-:Y:S05]  /*85b0*/  @UP3 USHF.L.U64.HI UR19, UR22, 0x6, UR19 ;  /* 0x0000000616133899 */ /* 0x000fea0008010213 */
[----:B------:R3:W-:Y:S01]  /*85c0*/  @!P0 LDGSTS.E.BYPASS.LTC128B.128 [R199+0x2100], [R166.64], !P2 ;  /* 0x02100000a6c78fae */ /* 0x0007e2000d101d50 */
[C---:B------:R-:W-:Y:S07]  /*85d0*/  HMMA.16816.F32 R16, R140.reuse, R150, R16 ;  /* 0x000000968c10723c */ /* 0x040fee0000001810 */
[----:B------:R4:W-:Y:S01]  /*85e0*/  @!P0 LDGSTS.E.BYPASS.LTC128B.128 [R199+0x4100], [R168.64], !P1 ;  /* 0x04100000a8c78fae */ /* 0x0009e2000c901d50 */
[C---:B--2---:R-:W-:Y:S07]  /*85f0*/  HMMA.16816.F32 R20, R140.reuse, R152, R20 ;  /* 0x000000988c14723c */ /* 0x044fee0000001814 */
[----:B------:R2:W-:Y:S01]  /*8600*/  @!P0 LDGSTS.E.BYPASS.LTC128B.128 [R199+0x1100], [R174.64], !P3 ;  /* 0x01100000aec78fae */ /* 0x0005e2000d901d50 */
[C---:B------:R-:W-:Y:S07]  /*8610*/  HMMA.16816.F32 R24, R140.reuse, R154, R24 ;  /* 0x0000009a8c18723c */ /* 0x040fee0000001818 */
[----:B------:R2:W-:Y:S01]  /*8620*/  @!P0 LDGSTS.E.BYPASS.LTC128B.128 [R199+0x3100], [R172.64], !P2 ;  /* 0x03100000acc78fae */ /* 0x0005e2000d101d50 */
[C---:B-1----:R-:W-:Y:S07]  /*8630*/  HMMA.16816.F32 R28, R140.reuse, R136, R28 ;  /* 0x000000888c1c723c */ /* 0x042fee000000181c */
[----:B------:R4:W-:Y:S01]  /*8640*/  @!P0 LDGSTS.E.BYPASS.LTC128B.128 [R199+0x5100], [R170.64], !P1 ;  /* 0x05100000aac78fae */ /* 0x0009e2000c901d50 */
[----:B------:R-:W-:Y:S01]  /*8650*/  HMMA.16816.F32 R32, R140, R138, R32 ;  /* 0x0000008a8c20723c */ /* 0x000fe20000001820 */
[----:B------:R-:W-:Y:S06]  /*8660*/  PLOP3.LUT P0, PT, PT, PT, UP3, 0x80, 0x0 ;  /* 0x000000000000781c */ /* 0x000fec0003f0f038 */
[----:B------:R-:W-:Y:S08]  /*8670*/  LDSM.16.M88.4 R156, [R193+0xc100] ;  /* 0x00c10000c19c783b */ /* 0x000ff00000000200 */
[----:B------:R-:W1:Y:S08]  /*8680*/  LDSM.16.M88.4 R160, [R192+0x6100] ;  /* 0x00610000c0a0783b */ /* 0x000e700000000200 */
[----:B------:R-:W5:Y:S08]  /*8690*/  LDSM.16.M88.4 R144, [R192+0x6900] ;  /* 0x00690000c090783b */ /* 0x000f700000000200 */
[----:B---3--:R-:W3:Y:S08]  /*86a0*/  LDSM.16.M88.4 R164, [R192+0x7100] ;  /* 0x00710000c0a4783b */ /* 0x008ef00000000200 */
[----:B------:R-:W0:Y:S08]  /*86b0*/  LDGDEPBAR ;  /* 0x00000000000079af */ /* 0x000e300000000000 */
[----:B------:R-:W2:Y:S01]  /*86c0*/  LDSM.16.M88.4 R148, [R192+0x7900] ;  /* 0x00790000c094783b */ /* 0x000ea20000000200 */
[C---:B-1----:R-:W-:Y:S07]  /*86d0*/  HMMA.16816.F32 R4, R156.reuse, R160, R4 ;  /* 0x000000a09c04723c */ /* 0x042fee0000001804 */
[----:B------:R-:W-:Y:S01]  /*86e0*/  LDSM.16.M88.4 R152, [R191+0xc100] ;  /* 0x00c10000bf98783b */ /* 0x000fe20000000200 */
[C---:B------:R-:W-:Y:S07]  /*86f0*/  HMMA.16816.F32 R8, R156.reuse, R162, R8 ;  /* 0x000000a29c08723c */ /* 0x040fee0000001808 */
[----:B----4-:R-:W1:Y:S01]  /*8700*/  LDSM.16.M88.4 R168, [R184] ;  /* 0x00000000b8a8783b */ /* 0x010e620000000200 */
[C---:B-----5:R-:W-:Y:S07]  /*8710*/  HMMA.16816.F32 R12, R156.reuse, R144, R12 ;  /* 0x000000909c0c723c */ /* 0x060fee000000180c */
[----:B------:R-:W4:Y:S01]  /*8720*/  LDSM.16.M88.4 R136, [R184+0x800] ;  /* 0x00080000b888783b */ /* 0x000f220000000200 */
[C---:B------:R-:W-:Y:S07]  /*8730*/  HMMA.16816.F32 R16, R156.reuse, R146, R16 ;  /* 0x000000929c10723c */ /* 0x040fee0000001810 */
[----:B------:R-:W5:Y:S01]  /*8740*/  LDSM.16.M88.4 R140, [R184+0x1000] ;  /* 0x00100000b88c783b */ /* 0x000f620000000200 */
[C---:B---3--:R-:W-:Y:S07]  /*8750*/  HMMA.16816.F32 R20, R156.reuse, R164, R20 ;  /* 0x000000a49c14723c */ /* 0x048fee0000001814 */
[----:B------:R-:W3:Y:S01]  /*8760*/  LDSM.16.M88.4 R144, [R184+0x1800] ;  /* 0x00180000b890783b */ /* 0x000ee20000000200 */
[C---:B------:R-:W-:Y:S07]  /*8770*/  HMMA.16816.F32 R24, R156.reuse, R166, R24 ;  /* 0x000000a69c18723c */ /* 0x040fee0000001818 */
[----:B------:R-:W-:Y:S01]  /*8780*/  LDSM.16.M88.4 R160, [R197+0x8900] ;  /* 0x00890000c5a0783b */ /* 0x000fe20000000200 */
[C---:B--2---:R-:W-:Y:S07]  /*8790*/  HMMA.16816.F32 R28, R156.reuse, R148, R28 ;  /* 0x000000949c1c723c */ /* 0x044fee000000181c */
[----:B------:R-:W-:Y:S01]  /*87a0*/  LDSM.16.M88.4 R164, [R194+0x10100] ;  /* 0x01010000c2a4783b */ /* 0x000fe20000000200 */
[----:B------:R-:W-:Y:S07]  /*87b0*/  HMMA.16816.F32 R32, R156, R150, R32 ;  /* 0x000000969c20723c */ /* 0x000fee0000001820 */
[----:B------:R-:W-:Y:S01]  /*87c0*/  LDSM.16.M88.4 R148, [R198+0x10100] ;  /* 0x01010000c694783b */ /* 0x000fe20000000200 */
[C---:B-1----:R-:W-:Y:S07]  /*87d0*/  HMMA.16816.F32 R4, R152.reuse, R168, R4 ;  /* 0x000000a89804723c */ /* 0x042fee0000001804 */
[----:B------:R-:W1:Y:S01]  /*87e0*/  LDSM.16.M88.4 R156, [R197+0x8100] ;  /* 0x00810000c59c783b */ /* 0x000e620000000200 */
[C---:B------:R-:W-:Y:S07]  /*87f0*/  HMMA.16816.F32 R8, R152.reuse, R170, R8 ;  /* 0x000000aa9808723c */ /* 0x040fee0000001808 */
[----:B------:R-:W-:Y:S01]  /*8800*/  LDSM.16.M88.4 R168, [R183] ;  /* 0x00000000b7a8783b */ /* 0x000fe20000000200 */
[C---:B----4-:R-:W-:Y:S07]  /*8810*/  HMMA.16816.F32 R12, R152.reuse, R136, R12 ;  /* 0x00000088980c723c */ /* 0x050fee000000180c */
[----:B------:R-:W-:Y:S01]  /*8820*/  LDSM.16.M88.4 R172, [R184+0x4000] ;  /* 0x00400000b8ac783b */ /* 0x000fe20000000200 */
[C---:B------:R-:W-:Y:S07]  /*8830*/  HMMA.16816.F32 R16, R152.reuse, R138, R16 ;  /* 0x0000008a9810723c */ /* 0x040fee0000001810 */
[----:B------:R-:W2:Y:S01]  /*8840*/  LDSM.16.M88.4 R136, [R197+0x9100] ;  /* 0x00910000c588783b */ /* 0x000ea20000000200 */
[C---:B-----5:R-:W-:Y:S08]  /*8850*/  HMMA.16816.F32 R20, R152.reuse, R140, R20 ;  /* 0x0000008c9814723c */ /* 0x060ff00000001814 */
[C---:B------:R-:W-:Y:S01]  /*8860*/  HMMA.16816.F32 R24, R152.reuse, R142, R24 ;  /* 0x0000008e9818723c */ /* 0x040fe20000001818 */
[----:B------:R-:W4:Y:S07]  /*8870*/  LDSM.16.M88.4 R140, [R197+0x9900] ;  /* 0x00990000c58c783b */ /* 0x000f2e0000000200 */
[C---:B---3--:R-:W-:Y:S08]  /*8880*/  HMMA.16816.F32 R28, R152.reuse, R144, R28 ;  /* 0x00000090981c723c */ /* 0x048ff0000000181c */
[----:B------:R-:W-:Y:S01]  /*8890*/  HMMA.16816.F32 R32, R152, R146, R32 ;  /* 0x000000929820723c */ /* 0x000fe20000001820 */
[----:B------:R-:W3:Y:S07]  /*88a0*/  LDSM.16.M88.4 R144, [R182] ;  /* 0x00000000b690783b */ /* 0x000eee0000000200 */
[C---:B-1----:R-:W-:Y:S01]  /*88b0*/  HMMA.16816.F32 R4, R148.reuse, R156, R4 ;  /* 0x0000009c9404723c */ /* 0x042fe20000001804 */
[----:B------:R-:W1:Y:S07]  /*88c0*/  LDSM.16.M88.4 R152, [R181] ;  /* 0x00000000b598783b */ /* 0x000e6e0000000200 */
[C---:B------:R-:W-:Y:S01]  /*88d0*/  HMMA.16816.F32 R8, R148.reuse, R158, R8 ;  /* 0x0000009e9408723c */ /* 0x040fe20000001808 */
[----:B------:R-:W5:Y:S07]  /*88e0*/  LDSM.16.M88.4 R156, [R180] ;  /* 0x00000000b49c783b */ /* 0x000f6e0000000200 */
[C---:B------:R-:W-:Y:S08]  /*88f0*/  HMMA.16816.F32 R12, R148.reuse, R160, R12 ;  /* 0x000000a0940c723c */ /* 0x040ff0000000180c */
[C---:B------:R-:W-:Y:S01]  /*8900*/  HMMA.16816.F32 R16, R148.reuse, R162, R16 ;  /* 0x000000a29410723c */ /* 0x040fe20000001810 */
[----:B------:R-:W-:Y:S07]  /*8910*/  LDSM.16.M88.4 R160, [R192+0x8100] ;  /* 0x00810000c0a0783b */ /* 0x000fee0000000200 */
[C---:B--2---:R-:W-:Y:S08]  /*8920*/  HMMA.16816.F32 R20, R148.reuse, R136, R20 ;  /* 0x000000889414723c */ /* 0x044ff00000001814 */
[C---:B------:R-:W-:Y:S01]  /*8930*/  HMMA.16816.F32 R24, R148.reuse, R138, R24 ;  /* 0x0000008a9418723c */ /* 0x040fe20000001818 */
[----:B------:R-:W2:Y:S07]  /*8940*/  LDSM.16.M88.4 R136, [R193+0x10100] ;  /* 0x01010000c188783b */ /* 0x000eae0000000200 */
[C---:B----4-:R-:W-:Y:S08]  /*8950*/  HMMA.16816.F32 R28, R148.reuse, R140, R28 ;  /* 0x0000008c941c723c */ /* 0x050ff0000000181c */
[----:B------:R-:W-:Y:S01]  /*8960*/  HMMA.16816.F32 R32, R148, R142, R32 ;  /* 0x0000008e9420723c */ /* 0x000fe20000001820 */
[----:B------:R-:W4:Y:S07]  /*8970*/  LDSM.16.M88.4 R140, [R192+0x8900] ;  /* 0x00890000c08c783b */ /* 0x000f2e0000000200 */
[C---:B------:R-:W-:Y:S01]  /*8980*/  HMMA.16816.F32 R4, R164.reuse, R168, R4 ;  /* 0x000000a8a404723c */ /* 0x040fe20000001804 */
[----:B------:R-:W-:Y:S07]  /*8990*/  LDSM.16.M88.4 R148, [R192+0x9900] ;  /* 0x00990000c094783b */ /* 0x000fee0000000200 */
        /* <DEDUP_REMOVED lines=11> */
[C---:B--2---:R-:W-:Y:S01]  /*8a50*/  HMMA.16816.F32 R4, R136.reuse, R160, R4 ;  /* 0x000000a08804723c */ /* 0x044fe20000001804 */
[----:B------:R-:W-:Y:S07]  /*8a60*/  LDSM.16.M88.4 R164, [R197+0xb100] ;  /* 0x00b10000c5a4783b */ /* 0x000fee0000000200 */
[C---:B------:R-:W-:Y:S01]  /*8a70*/  HMMA.16816.F32 R8, R136.reuse, R162, R8 ;  /* 0x000000a28808723c */ /* 0x040fe20000001808 */
[----:B------:R-:W-:Y:S07]  /*8a80*/  LDSM.16.M88.4 R160, [R197+0xa900] ;  /* 0x00a90000c5a0783b */ /* 0x000fee0000000200 */
[C---:B----4-:R-:W-:Y:S08]  /*8a90*/  HMMA.16816.F32 R12, R136.reuse, R140, R12 ;  /* 0x0000008c880c723c */ /* 0x050ff0000000180c */
[C---:B------:R-:W-:Y:S01]  /*8aa0*/  HMMA.16816.F32 R16, R136.reuse, R142, R16 ;  /* 0x0000008e8810723c */ /* 0x040fe20000001810 */
[----:B------:R-:W2:Y:S07]  /*8ab0*/  LDSM.16.M88.4 R140, [R184+0x3000] ;  /* 0x00300000b88c783b */ /* 0x000eae0000000200 */
[C---:B---3--:R-:W-:Y:S08]  /*8ac0*/  HMMA.16816.F32 R20, R136.reuse, R144, R20 ;  /* 0x000000908814723c */ /* 0x048ff00000001814 */
[C---:B------:R-:W-:Y:S01]  /*8ad0*/  HMMA.16816.F32 R24, R136.reuse, R146, R24 ;  /* 0x000000928818723c */ /* 0x040fe20000001818 */
[----:B------:R-:W3:Y:S07]  /*8ae0*/  LDSM.16.M88.4 R144, [R184+0x3800] ;  /* 0x00380000b890783b */ /* 0x000eee0000000200 */
[C---:B------:R-:W-:Y:S08]  /*8af0*/  HMMA.16816.F32 R28, R136.reuse, R148, R28 ;  /* 0x00000094881c723c */ /* 0x040ff0000000181c */
[----:B------:R-:W-:Y:S01]  /*8b00*/  HMMA.16816.F32 R32, R136, R150, R32 ;  /* 0x000000968820723c */ /* 0x000fe20000001820 */
[----:B------:R-:W-:Y:S07]  /*8b10*/  LDSM.16.M88.4 R136, [R198+0x14100] ;  /* 0x01410000c688783b */ /* 0x000fee0000000200 */
[C---:B-1----:R-:W-:Y:S01]  /*8b20*/  HMMA.16816.F32 R4, R152.reuse, R168, R4 ;  /* 0x000000a89804723c */ /* 0x042fe20000001804 */
[----:B------:R-:W1:Y:S07]  /*8b30*/  LDSM.16.M88.4 R148, [R197+0xa100] ;  /* 0x00a10000c594783b */ /* 0x000e6e0000000200 */
[C---:B------:R-:W-:Y:S01]  /*8b40*/  HMMA.16816.F32 R8, R152.reuse, R170, R8 ;  /* 0x000000aa9808723c */ /* 0x040fe20000001808 */
[----:B------:R-:W-:Y:S07]  /*8b50*/  LDSM.16.M88.4 R168, [R179] ;  /* 0x00000000b3a8783b */ /* 0x000fee0000000200 */
[C---:B-----5:R-:W-:Y:S08]  /*8b60*/  HMMA.16816.F32 R12, R152.reuse, R156, R12 ;  /* 0x0000009c980c723c */ /* 0x060ff0000000180c */
[C---:B------:R-:W-:Y:S01]  /*8b70*/  HMMA.16816.F32 R16, R152.reuse, R158, R16 ;  /* 0x0000009e9810723c */ /* 0x040fe20000001810 */
[----:B------:R-:W4:Y:S07]  /*8b80*/  LDSM.16.M88.4 R156, [R197+0xb900] ;  /* 0x00b90000c59c783b */ /* 0x000f2e0000000200 */
[C---:B--2---:R-:W-:Y:S08]  /*8b90*/  HMMA.16816.F32 R20, R152.reuse, R140, R20 ;  /* 0x0000008c9814723c */ /* 0x044ff00000001814 */
[C---:B------:R-:W-:Y:S01]  /*8ba0*/  HMMA.16816.F32 R24, R152.reuse, R142, R24 ;  /* 0x0000008e9818723c */ /* 0x040fe20000001818 */
[----:B------:R-:W2:Y:S07]  /*8bb0*/  LDSM.16.M88.4 R140, [R194+0x14100] ;  /* 0x01410000c28c783b */ /* 0x000eae0000000200 */
[C---:B---3--:R-:W-:Y:S08]  /*8bc0*/  HMMA.16816.F32 R28, R152.reuse, R144, R28 ;  /* 0x00000090981c723c */ /* 0x048ff0000000181c */
[----:B------:R-:W-:Y:S01]  /*8bd0*/  HMMA.16816.F32 R32, R152, R146, R32 ;  /* 0x000000929820723c */ /* 0x000fe20000001820 */
[----:B------:R-:W3:Y:S07]  /*8be0*/  LDSM.16.M88.4 R144, [R178] ;  /* 0x00000000b290783b */ /* 0x000eee0000000200 */
[C---:B-1----:R-:W-:Y:S01]  /*8bf0*/  HMMA.16816.F32 R4, R136.reuse, R148, R4 ;  /* 0x000000948804723c */ /* 0x042fe20000001804 */
[----:B------:R-:W-:Y:S07]  /*8c00*/  LDSM.16.M88.4 R152, [R176] ;  /* 0x00000000b098783b */ /* 0x000fee0000000200 */
[C---:B------:R-:W-:Y:S01]  /*8c10*/  HMMA.16816.F32 R8, R136.reuse, R150, R8 ;  /* 0x000000968808723c */ /* 0x040fe20000001808 */
[----:B------:R-:W1:Y:S07]  /*8c20*/  LDSM.16.M88.4 R148, [R177] ;  /* 0x00000000b194783b */ /* 0x000e6e0000000200 */
[C---:B------:R-:W-:Y:S08]  /*8c30*/  HMMA.16816.F32 R12, R136.reuse, R160, R12 ;  /* 0x000000a0880c723c */ /* 0x040ff0000000180c */
[C---:B------:R-:W-:Y:S01]  /*8c40*/  HMMA.16816.F32 R16, R136.reuse, R162, R16 ;  /* 0x000000a28810723c */ /* 0x040fe20000001810 */
[----:B------:R-:W-:Y:S07]  /*8c50*/  LDSM.16.M88.4 R160, [R193+0x14100] ;  /* 0x01410000c1a0783b */ /* 0x000fee0000000200 */
[C---:B------:R-:W-:Y:S08]  /*8c60*/  HMMA.16816.F32 R20, R136.reuse, R164, R20 ;  /* 0x000000a48814723c */ /* 0x040ff00000001814 */
[C---:B------:R-:W-:Y:S01]  /*8c70*/  HMMA.16816.F32 R24, R136.reuse, R166, R24 ;  /* 0x000000a68818723c */ /* 0x040fe20000001818 */
[----:B------:R-:W5:Y:S07]  /*8c80*/  LDSM.16.M88.4 R164, [R192+0xa100] ;  /* 0x00a10000c0a4783b */ /* 0x000f6e0000000200 */
[C---:B----4-:R-:W-:Y:S08]  /*8c90*/  HMMA.16816.F32 R28, R136.reuse, R156, R28 ;  /* 0x0000009c881c723c */ /* 0x050ff0000000181c */
[----:B------:R-:W-:Y:S01]  /*8ca0*/  HMMA.16816.F32 R32, R136, R158, R32 ;  /* 0x0000009e8820723c */ /* 0x000fe20000001820 */
[----:B------:R-:W4:Y:S07]  /*8cb0*/  LDSM.16.M88.4 R136, [R192+0xa900] ;  /* 0x00a90000c088783b */ /* 0x000f2e0000000200 */
[C---:B--2---:R-:W-:Y:S01]  /*8cc0*/  HMMA.16816.F32 R4, R140.reuse, R168, R4 ;  /* 0x000000a88c04723c */ /* 0x044fe20000001804 */
[----:B------:R-:W2:Y:S07]  /*8cd0*/  LDSM.16.M88.4 R156, [R192+0xb100] ;  /* 0x00b10000c09c783b */ /* 0x000eae0000000200 */
[C---:B------:R-:W-:Y:S01]  /*8ce0*/  HMMA.16816.F32 R8, R140.reuse, R170, R8 ;  /* 0x000000aa8c08723c */ /* 0x040fe20000001808 */
[----:B------:R-:W-:Y:S07]  /*8cf0*/  LDSM.16.M88.4 R168, [R191+0x14100] ;  /* 0x01410000bfa8783b */ /* 0x000fee0000000200 */
[C---:B---3--:R-:W-:Y:S08]  /*8d00*/  HMMA.16816.F32 R12, R140.reuse, R144, R12 ;  /* 0x000000908c0c723c */ /* 0x048ff0000000180c */
[C---:B------:R-:W-:Y:S01]  /*8d10*/  HMMA.16816.F32 R16, R140.reuse, R146, R16 ;  /* 0x000000928c10723c */ /* 0x040fe20000001810 */
[----:B------:R-:W3:Y:S07]  /*8d20*/  LDSM.16.M88.4 R144, [R192+0xb900] ;  /* 0x00b90000c090783b */ /* 0x000eee0000000200 */
[C---:B-1----:R-:W-:Y:S08]  /*8d30*/  HMMA.16816.F32 R20, R140.reuse, R148, R20 ;  /* 0x000000948c14723c */ /* 0x042ff00000001814 */
[C---:B------:R-:W-:Y:S08]  /*8d40*/  HMMA.16816.F32 R24, R140.reuse, R150, R24 ;  /* 0x000000968c18723c */ /* 0x040ff00000001818 */
[C---:B------:R-:W-:Y:S08]  /*8d50*/  HMMA.16816.F32 R28, R140.reuse, R152, R28 ;  /* 0x000000988c1c723c */ /* 0x040ff0000000181c */
[----:B------:R-:W-:Y:S01]  /*8d60*/  HMMA.16816.F32 R32, R140, R154, R32 ;  /* 0x0000009a8c20723c */ /* 0x000fe20000001820 */
[----:B------:R-:W1:Y:S07]  /*8d70*/  LDSM.16.M88.4 R140, [R184+0x4800] ;  /* 0x00480000b88c783b */ /* 0x000e6e0000000200 */
[C---:B-----5:R-:W-:Y:S08]  /*8d80*/  HMMA.16816.F32 R4, R160.reuse, R164, R4 ;  /* 0x000000a4a004723c */ /* 0x060ff00000001804 */
[C---:B------:R-:W-:Y:S08]  /*8d90*/  HMMA.16816.F32 R8, R160.reuse, R166, R8 ;  /* 0x000000a6a008723c */ /* 0x040ff00000001808 */
[C---:B----4-:R-:W-:Y:S08]  /*8da0*/  HMMA.16816.F32 R12, R160.reuse, R136, R12 ;  /* 0x00000088a00c723c */ /* 0x050ff0000000180c */
[C---:B------:R-:W-:Y:S01]  /*8db0*/  HMMA.16816.F32 R16, R160.reuse, R138, R16 ;  /* 0x0000008aa010723c */ /* 0x040fe20000001810 */
[----:B------:R-:W4:Y:S07]  /*8dc0*/  LDSM.16.M88.4 R136, [R184+0x5000] ;  /* 0x00500000b888783b */ /* 0x000f2e0000000200 */
[C---:B--2---:R-:W-:Y:S08]  /*8dd0*/  HMMA.16816.F32 R20, R160.reuse, R156, R20 ;  /* 0x0000009ca014723c */ /* 0x044ff00000001814 */
[C---:B------:R-:W-:Y:S08]  /*8de0*/  HMMA.16816.F32 R24, R160.reuse, R158, R24 ;  /* 0x0000009ea018723c */ /* 0x040ff00000001818 */
[C---:B---3--:R-:W-:Y:S08]  /*8df0*/  HMMA.16816.F32 R28, R160.reuse, R144, R28 ;  /* 0x00000090a01c723c */ /* 0x048ff0000000181c */
[----:B------:R-:W-:Y:S01]  /*8e00*/  HMMA.16816.F32 R32, R160, R146, R32 ;  /* 0x00000092a020723c */ /* 0x000fe20000001820 */
[----:B------:R-:W2:Y:S01]  /*8e10*/  LDSM.16.M88.4 R144, [R184+0x5800] ;  /* 0x00580000b890783b */ /* 0x000ea20000000200 */
[----:B------:R-:W-:Y:S06]  /*8e20*/  DEPBAR.LE SB0, 0x0 ;  /* 0x000080000000791a */ /* 0x000fec0000000000 */
[C---:B------:R-:W-:Y:S01]  /*8e30*/  HMMA.16816.F32 R4, R168.reuse, R172, R4 ;  /* 0x000000aca804723c */ /* 0x040fe20000001804 */
[----:B------:R-:W-:Y:S07]  /*8e40*/  BAR.SYNC.DEFER_BLOCKING 0x0 ;  /* 0x0000000000007b1d */ /* 0x000fee0000010000 */
[C---:B------:R-:W-:Y:S08]  /*8e50*/  HMMA.16816.F32 R8, R168.reuse, R174, R8 ;  /* 0x000000aea808723c */ /* 0x040ff00000001808 */
[C---:B-1----:R-:W-:Y:S08]  /*8e60*/  HMMA.16816.F32 R12, R168.reuse, R140, R12 ;  /* 0x0000008ca80c723c */ /* 0x042ff0000000180c */
[C---:B------:R-:W-:Y:S04]  /*8e70*/  HMMA.16816.F32 R16, R168.reuse, R142, R16 ;  /* 0x0000008ea810723c */ /* 0x040fe80000001810 */
[----:B------:R-:W-:Y:S02]  /*8e80*/  FMNMX.FTZ R0, R4, R3, !PT ;  /* 0x0000000304007209 */ /* 0x000fe40007810000 */
[----:B------:R-:W-:Y:S02]  /*8e90*/  FMNMX.FTZ R2, R6, R133, !PT ;  /* 0x0000008506027209 */ /* 0x000fe40007810000 */
[C---:B----4-:R-:W-:Y:S04]  /*8ea0*/  HMMA.16816.F32 R20, R168.reuse, R136, R20 ;  /* 0x00000088a814723c */ /* 0x050fe80000001814 */
[----:B------:R-:W-:Y:S03]  /*8eb0*/  FMNMX.FTZ R135, R5, R0, !PT ;  /* 0x0000000005877209 */ /* 0x000fe60007810000 */
[----:B------:R-:W-:Y:S01]  /*8ec0*/  FMNMX.FTZ R137, R7, R2, !PT ;  /* 0x0000000207897209 */ /* 0x000fe20007810000 */
[C---:B------:R-:W-:Y:S04]  /*8ed0*/  HMMA.16816.F32 R24, R168.reuse, R138, R24 ;  /* 0x0000008aa818723c */ /* 0x040fe80000001818 */
[----:B------:R-:W-:Y:S02]  /*8ee0*/  FMNMX.FTZ R0, R8, R135, !PT ;  /* 0x0000008708007209 */ /* 0x000fe40007810000 */
[----:B------:R-:W-:Y:S02]  /*8ef0*/  FMNMX.FTZ R2, R10, R137, !PT ;  /* 0x000000890a027209 */ /* 0x000fe40007810000 */
[C---:B--2---:R-:W-:Y:S04]  /*8f00*/  HMMA.16816.F32 R28, R168.reuse, R144, R28 ;  /* 0x00000090a81c723c */ /* 0x044fe8000000181c */
        /* <DEDUP_REMOVED lines=31> */
[----:B--2---:R-:W-:Y:S07]  /*9100*/  FMNMX.FTZ R135, R137, R0, !PT ;  /* 0x0000000089877209 */ /* 0x004fee0007810000 */
[----:B------:R-:W2:Y:S01]  /*9110*/  SHFL.BFLY PT, R132, R135, 0x1, 0x1f ;  /* 0x0c201f0087847f89 */ /* 0x000ea200000e0000 */
[----:B-1----:R-:W-:Y:S05]  /*9120*/  FMNMX.FTZ R0, R141, R2, !PT ;  /* 0x000000028d007209 */ /* 0x002fea0007810000 */
[C---:B------:R-:W-:Y:S02]  /*9130*/  FMUL.FTZ R167, R0.reuse, c[0x0][0x2d0] ;  /* 0x0000b40000a77a20 */ /* 0x040fe40000410000 */
[----:B------:R-:W-:Y:S01]  /*9140*/  FADD.FTZ R2, -R0, R3 ;  /* 0x0000000300027221 */ /* 0x000fe20000010100 */
[----:B--2---:R-:W-:Y:S01]  /*9150*/  FMNMX.FTZ R132, R135, R132, !PT ;  /* 0x0000008487847209 */ /* 0x004fe20007810000 */
[----:B------:R-:W-:Y:S01]  /*9160*/  FFMA.FTZ R162, R4, c[0x0][0x2d0], -R167 ;  /* 0x0000b40004a27a23 */ /* 0x000fe200000108a7 */
[----:B------:R-:W-:Y:S01]  /*9170*/  @P0 IADD3 R4, P4, R200, UR20, RZ ;  /* 0x00000014c8040c10 */ /* 0x000fe2000ff9e0ff */
[----:B------:R-:W-:Y:S01]  /*9180*/  FMUL.FTZ R3, R2, c[0x0][0x2d0] ;  /* 0x0000b40002037a20 */ /* 0x000fe20000410000 */
[----:B------:R-:W-:Y:S01]  /*9190*/  @P0 IADD3 R135, P5, R214, UR20, RZ ;  /* 0x00000014d6870c10 */ /* 0x000fe2000ffbe0ff */
[----:B------:R-:W-:Y:S01]  /*91a0*/  FADD.FTZ R133, -R132, R133 ;  /* 0x0000008584857221 */ /* 0x000fe20000010100 */
[----:B------:R-:W-:Y:S01]  /*91b0*/  @P0 LEA R140, P6, R4, c[0x0][0x1c8], 0x1 ;  /* 0x00007200048c0a11 */ /* 0x000fe200078c08ff */
[--C-:B------:R-:W-:Y:S01]  /*91c0*/  FFMA.FTZ R160, R9, c[0x0][0x2d0], -R167.reuse ;  /* 0x0000b40009a07a23 */ /* 0x100fe200000108a7 */
[----:B------:R-:W-:Y:S01]  /*91d0*/  @P0 IADD3.X R136, R213, UR19, RZ, P5, !PT ;  /* 0x00000013d5880c10 */ /* 0x000fe2000affe4ff */
[----:B------:R-:W-:Y:S01]  /*91e0*/  FMUL.FTZ R2, R133, c[0x0][0x2d0] ;  /* 0x0000b40085027a20 */ /* 0x000fe20000410000 */
[----:B------:R-:W1:Y:S01]  /*91f0*/  MUFU.EX2 R3, R3 ;  /* 0x0000000300037308 */ /* 0x000e620000000800 */
[--C-:B------:R-:W-:Y:S01]  /*9200*/  FFMA.FTZ R133, R5, c[0x0][0x2d0], -R167.reuse ;  /* 0x0000b40005857a23 */ /* 0x100fe200000108a7 */
[----:B------:R-:W-:Y:S01]  /*9210*/  @P0 IADD3.X R5, R203, UR19, RZ, P4, !PT ;  /* 0x00000013cb050c10 */ /* 0x000fe2000a7fe4ff */
[----:B------:R-:W-:Y:S01]  /*9220*/  FMUL.FTZ R165, R132, c[0x0][0x2d0] ;  /* 0x0000b40084a57a20 */ /* 0x000fe20000410000 */
[C---:B------:R-:W-:Y:S01]  /*9230*/  @P0 LEA R142, P4, R135.reuse, c[0x0][0x1c8], 0x1 ;  /* 0x00007200878e0a11 */ /* 0x040fe200078808ff */
[----:B------:R-:W-:Y:S01]  /*9240*/  FFMA.FTZ R170, R16, c[0x0][0x2d0], -R167 ;  /* 0x0000b40010aa7a23 */ /* 0x000fe200000108a7 */
[----:B------:R-:W-:Y:S01]  /*9250*/  @P0 LEA.HI.X R141, R4, c[0x0][0x1cc], R5, 0x1, P6 ;  /* 0x00007300048d0a11 */ /* 0x000fe200030f0c05 */
[----:B------:R-:W-:Y:S01]  /*9260*/  FFMA.FTZ R166, R6, c[0x0][0x2d0], -R165 ;  /* 0x0000b40006a67a23 */ /* 0x000fe200000108a5 */
[----:B------:R-:W-:Y:S01]  /*9270*/  @P0 LEA.HI.X R143, R135, c[0x0][0x1cc], R136, 0x1, P4 ;  /* 0x00007300878f0a11 */ /* 0x000fe200020f0c88 */
[----:B------:R-:W-:Y:S01]  /*9280*/  FFMA.FTZ R135, R8, c[0x0][0x2d0], -R167 ;  /* 0x0000b40008877a23 */ /* 0x000fe200000108a7 */
[----:B------:R-:W-:Y:S01]  /*9290*/  @P0 IADD3 R4, P5, R212, UR20, RZ ;  /* 0x00000014d4040c10 */ /* 0x000fe2000ffbe0ff */
[----:B------:R2:W-:Y:S01]  /*92a0*/  @P0 LDGSTS.E.BYPASS.LTC128B.128 [R199+0x6100], [R140.64], !P3 ;  /* 0x061000008cc70fae */ /* 0x0005e2000d901d50 */
[----:B------:R-:W-:Y:S01]  /*92b0*/  @UP3 UIADD3 UR20, UP0, UR12, UR20, URZ ;  /* 0x000000140c143290 */ /* 0x000fe2000ff1e03f */
[--C-:B------:R-:W-:Y:S01]  /*92c0*/  FFMA.FTZ R161, R7, c[0x0][0x2d0], -R165.reuse ;  /* 0x0000b40007a17a23 */ /* 0x100fe200000108a5 */
[----:B------:R-:W-:Y:S01]  /*92d0*/  @P0 LEA R144, P4, R4, c[0x0][0x1c8], 0x1 ;  /* 0x0000720004900a11 */ /* 0x000fe200078808ff */
[--C-:B------:R-:W-:Y:S01]  /*92e0*/  FFMA.FTZ R163, R10, c[0x0][0x2d0], -R165.reuse ;  /* 0x0000b4000aa37a23 */ /* 0x100fe200000108a5 */
[----:B------:R-:W-:Y:S01]  /*92f0*/  @P0 IADD3.X R5, R134, UR19, RZ, P5, !PT ;  /* 0x0000001386050c10 */ /* 0x000fe2000affe4ff */
[----:B------:R-:W-:Y:S01]  /*9300*/  @UP3 UIADD3.X UR19, UR11, UR19, URZ, UP0, !UPT ;  /* 0x000000130b133290 */ /* 0x000fe200087fe43f */
[----:B------:R-:W-:Y:S01]  /*9310*/  FFMA.FTZ R164, R11, c[0x0][0x2d0], -R165 ;  /* 0x0000b4000ba47a23 */ /* 0x000fe200000108a5 */
[----:B------:R2:W-:Y:S01]  /*9320*/  @P0 LDGSTS.E.BYPASS.LTC128B.128 [R199+0x8100], [R142.64], !P2 ;  /* 0x081000008ec70fae */ /* 0x0005e2000d101d50 */
[----:B------:R-:W-:Y:S01]  /*9330*/  @P0 LEA.HI.X R145, R4, c[0x0][0x1cc], R5, 0x1, P4 ;  /* 0x0000730004910a11 */ /* 0x000fe200020f0c05 */
[----:B------:R-:W3:Y:S01]  /*9340*/  MUFU.EX2 R2, R2 ;  /* 0x0000000200027308 */ /* 0x000ee20000000800 */
[----:B------:R-:W-:Y:S01]  /*9350*/  @P0 IADD3 R4, P6, R200, UR20, RZ ;  /* 0x00000014c8040c10 */ /* 0x000fe2000ffde0ff */
[----:B------:R-:W-:Y:S01]  /*9360*/  FFMA.FTZ R171, R17, c[0x0][0x2d0], -R167 ;  /* 0x0000b40011ab7a23 */ /* 0x000fe200000108a7 */
[----:B------:R-:W-:Y:S01]  /*9370*/  @P0 IADD3 R5, P5, R214, UR20, RZ ;  /* 0x00000014d6050c10 */ /* 0x000fe2000ffbe0ff */
[----:B-1----:R-:W-:Y:S01]  /*9380*/  FMUL.FTZ R100, R3, R100 ;  /* 0x0000006403647220 */ /* 0x002fe20000410000 */
[----:B------:R-:W-:Y:S01]  /*9390*/  @P0 IADD3.X R9, R203, UR19, RZ, P6, !PT ;  /* 0x00000013cb090c10 */ /* 0x000fe2000b7fe4ff */
[----:B------:R1:W-:Y:S01]  /*93a0*/  @P0 LDGSTS.E.BYPASS.LTC128B.128 [R199+0xa100], [R144.64], !P1 ;  /* 0x0a10000090c70fae */ /* 0x0003e2000c901d50 */
[C---:B------:R-:W-:Y:S01]  /*93b0*/  @P0 LEA R150, P6, R4.reuse, c[0x0][0x1c8], 0x1 ;  /* 0x0000720004960a11 */ /* 0x040fe200078c08ff */
[----:B------:R-:W-:Y:S01]  /*93c0*/  FMUL.FTZ R101, R3, R101 ;  /* 0x0000006503657220 */ /* 0x000fe20000410000 */
[----:B------:R-:W-:Y:S01]  /*93d0*/  @P0 IADD3.X R136, R213, UR19, RZ, P5, !PT ;  /* 0x00000013d5880c10 */ /* 0x000fe2000affe4ff */
[----:B------:R-:W-:Y:S01]  /*93e0*/  MUFU.EX2 R162, R162 ;  /* 0x000000a200a27308 */ /* 0x000fe20000000800 */
[----:B------:R-:W-:Y:S01]  /*93f0*/  @P0 LEA.HI.X R151, R4, c[0x0][0x1cc], R9, 0x1, P6 ;  /* 0x0000730004970a11 */ /* 0x000fe200030f0c09 */
[----:B------:R-:W-:Y:S01]  /*9400*/  FMUL.FTZ R4, R3, R128 ;  /* 0x0000008003047220 */ /* 0x000fe20000410000 */
[----:B------:R-:W-:Y:S01]  /*9410*/  @P0 LEA R148, P5, R5, c[0x0][0x1c8], 0x1 ;  /* 0x0000720005940a11 */ /* 0x000fe200078a08ff */
[----:B------:R-:W-:Y:S01]  /*9420*/  FMUL.FTZ R9, R3, R125 ;  /* 0x0000007d03097220 */ /* 0x000fe20000410000 */
[----:B------:R-:W-:Y:S01]  /*9430*/  @P0 IADD3 R8, P4, R212, UR20, RZ ;  /* 0x00000014d4080c10 */ /* 0x000fe2000ff9e0ff */
[----:B------:R4:W-:Y:S01]  /*9440*/  @P0 LDGSTS.E.BYPASS.LTC128B.128 [R199+0x7100], [R150.64], !P3 ;  /* 0x0710000096c70fae */ /* 0x0009e2000d901d50 */
[----:B------:R-:W-:Y:S01]  /*9450*/  @P0 LEA.HI.X R149, R5, c[0x0][0x1cc], R136, 0x1, P5 ;  /* 0x0000730005950a11 */ /* 0x000fe200028f0c88 */
[C---:B------:R-:W-:Y:S01]  /*9460*/  FMUL.FTZ R5, R3.reuse, R129 ;  /* 0x0000008103057220 */ /* 0x040fe20000410000 */
[----:B------:R-:W-:Y:S01]  /*9470*/  @P0 IADD3.X R137, R134, UR19, RZ, P4, !PT ;  /* 0x0000001386890c10 */ /* 0x000fe2000a7fe4ff */
[----:B------:R-:W5:Y:S01]  /*9480*/  MUFU.EX2 R133, R133 ;  /* 0x0000008500857308 */ /* 0x000f620000000800 */
[C---:B------:R-:W-:Y:S01]  /*9490*/  @P0 LEA R146, P4, R8.reuse, c[0x0][0x1c8], 0x1 ;  /* 0x0000720008920a11 */ /* 0x040fe200078808ff */
[C---:B------:R-:W-:Y:S01]  /*94a0*/  FMUL.FTZ R104, R3.reuse, R104 ;  /* 0x0000006803687220 */ /* 0x040fe20000410000 */
[----:B------:R-:W-:Y:S01]  /*94b0*/  UISETP.GT.AND UP0, UPT, UR18, UR15, UPT ;  /* 0x0000000f1200728c */ /* 0x000fe2000bf04270 */
[----:B------:R4:W-:Y:S01]  /*94c0*/  @P0 LDGSTS.E.BYPASS.LTC128B.128 [R199+0x9100], [R148.64], !P2 ;  /* 0x0910000094c70fae */ /* 0x0009e2000d101d50 */
[----:B------:R-:W-:Y:S01]  /*94d0*/  @P0 LEA.HI.X R147, R8, c[0x0][0x1cc], R137, 0x1, P4 ;  /* 0x0000730008930a11 */ /* 0x000fe200020f0c89 */
[C---:B---3--:R-:W-:Y:S01]  /*94e0*/  FMUL.FTZ R6, R2.reuse, R130 ;  /* 0x0000008202067220 */ /* 0x048fe20000410000 */
[----:B------:R-:W-:Y:S01]  /*94f0*/  UMOV UR18, UR13 ;  /* 0x0000000d00127c82 */ /* 0x000fe20008000000 */
[C---:B------:R-:W-:Y:S02]  /*9500*/  FMUL.FTZ R7, R2.reuse, R131 ;  /* 0x0000008302077220 */ /* 0x040fe40000410000 */
[----:B------:R-:W-:Y:S01]  /*9510*/  MUFU.EX2 R135, R135 ;  /* 0x0000008700877308 */ /* 0x000fe20000000800 */
[C---:B------:R-:W-:Y:S01]  /*9520*/  FMUL.FTZ R8, R3.reuse, R124 ;  /* 0x0000007c03087220 */ /* 0x040fe20000410000 */
[----:B------:R1:W-:Y:S01]  /*9530*/  @P0 LDGSTS.E.BYPASS.LTC128B.128 [R199+0xb100], [R146.64], !P1 ;  /* 0x0b10000092c70fae */ /* 0x0003e2000c901d50 */
[C---:B------:R-:W-:Y:S01]  /*9540*/  FMUL.FTZ R10, R2.reuse, R126 ;  /* 0x0000007e020a7220 */ /* 0x040fe20000410000 */
[----:B------:R-:W-:Y:S01]  /*9550*/  PLOP3.LUT P0, PT, PT, PT, UP0, 0x80, 0x0 ;  /* 0x000000000000781c */ /* 0x000fe20003f0f008 */
[C---:B------:R-:W-:Y:S02]  /*9560*/  FMUL.FTZ R11, R2.reuse, R127 ;  /* 0x0000007f020b7220 */ /* 0x040fe40000410000 */
[C---:B------:R-:W-:Y:S02]  /*9570*/  FMUL.FTZ R102, R2.reuse, R102 ;  /* 0x0000006602667220 */ /* 0x040fe40000410000 */
[C---:B------:R-:W-:Y:S01]  /*9580*/  FMUL.FTZ R103, R2.reuse, R103 ;  /* 0x0000006702677220 */ /* 0x040fe20000410000 */
[----:B------:R-:W3:Y:S01]  /*9590*/  LDSM.16.MT88.4 R136, [R195+0x100] ;  /* 0x00010000c388783b */ /* 0x000ee20000004200 */
[----:B------:R-:W4:Y:S01]  /*95a0*/  MUFU.EX2 R160, R160 ;  /* 0x000000a000a07308 */ /* 0x000f220000000800 */
[----:B------:R-:W-:Y:S01]  /*95b0*/  FMUL.FTZ R105, R3, R105 ;  /* 0x0000006903697220 */ /* 0x000fe20000410000 */
[----:B-----5:R-:W-:Y:S01]  /*95c0*/  F2FP.PACK_AB R128, R133, R162 ;  /* 0x000000a28580723e */ /* 0x020fe200000000ff */
[C---:B------:R-:W-:Y:S02]  /*95d0*/  FMUL.FTZ R106, R2.reuse, R106 ;  /* 0x0000006a026a7220 */ /* 0x040fe40000410000 */
[C---:B------:R-:W-:Y:S02]  /*95e0*/  FMUL.FTZ R107, R2.reuse, R107 ;  /* 0x0000006b026b7220 */ /* 0x040fe40000410000 */
[----:B--2---:R-:W2:Y:S01]  /*95f0*/  LDSM.16.MT88.4 R140, [R190+0x100] ;  /* 0x00010000be8c783b */ /* 0x004ea20000004200 */
[C---:B------:R-:W-:Y:S02]  /*9600*/  FMUL.FTZ R108, R3.reuse, R108 ;  /* 0x0000006c036c7220 */ /* 0x040fe40000410000 */
[----:B------:R-:W-:Y:S01]  /*9610*/  MUFU.EX2 R166, R166 ;  /* 0x000000a600a67308 */ /* 0x000fe20000000800 */
[----:B------:R-:W-:Y:S02]  /*9620*/  FMUL.FTZ R109, R3, R109 ;  /* 0x0000006d036d7220 */ /* 0x000fe40000410000 */
[C---:B------:R-:W-:Y:S02]  /*9630*/  FMUL.FTZ R110, R2.reuse, R110 ;  /* 0x0000006e026e7220 */ /* 0x040fe40000410000 */
[----:B------:R-:W-:Y:S01]  /*9640*/  LDSM.16.MT88.4 R124, [R188+0x100] ;  /* 0x00010000bc7c783b */ /* 0x000fe20000004200 */
[----:B------:R-:W-:Y:S02]  /*9650*/  FMUL.FTZ R111, R2, R111 ;  /* 0x0000006f026f7220 */ /* 0x000fe40000410000 */
[--C-:B------:R-:W-:Y:S02]  /*9660*/  FFMA.FTZ R174, R18, c[0x0][0x2d0], -R165.reuse ;  /* 0x0000b40012ae7a23 */ /* 0x100fe400000108a5 */
[----:B------:R-:W5:Y:S01]  /*9670*/  MUFU.EX2 R161, R161 ;  /* 0x000000a100a17308 */ /* 0x000f620000000800 */
[----:B------:R-:W-:Y:S02]  /*9680*/  FFMA.FTZ R175, R19, c[0x0][0x2d0], -R165 ;  /* 0x0000b40013af7a23 */ /* 0x000fe400000108a5 */
[----:B-1----:R-:W1:Y:S01]  /*9690*/  LDSM.16.MT88.4 R144, [R189+0x100] ;  /* 0x00010000bd90783b */ /* 0x002e620000004200 */
[----:B----4-:R-:W-:Y:S01]  /*96a0*/  F2FP.PACK_AB R130, R160, R135 ;  /* 0x00000087a082723e */ /* 0x010fe200000000ff */
[--C-:B------:R-:W-:Y:S02]  /*96b0*/  FFMA.FTZ R219, R28, c[0x0][0x2d0], -R167.reuse ;  /* 0x0000b4001cdb7a23 */ /* 0x100fe400000108a7 */
[--C-:B------:R-:W-:Y:S02]  /*96c0*/  FFMA.FTZ R220, R29, c[0x0][0x2d0], -R167.reuse ;  /* 0x0000b4001ddc7a23 */ /* 0x100fe400000108a7 */
[----:B------:R-:W-:Y:S01]  /*96d0*/  FFMA.FTZ R221, R32, c[0x0][0x2d0], -R167 ;  /* 0x0000b40020dd7a23 */ /* 0x000fe200000108a7 */
[----:B------:R-:W-:Y:S01]  /*96e0*/  MUFU.EX2 R163, R163 ;  /* 0x000000a300a37308 */ /* 0x000fe20000000800 */
[----:B------:R-:W-:Y:S01]  /*96f0*/  LDSM.16.MT88.4 R16, [R190+0x900] ;  /* 0x00090000be10783b */ /* 0x000fe20000004200 */
[--C-:B------:R-:W-:Y:S02]  /*9700*/  FFMA.FTZ R223, R30, c[0x0][0x2d0], -R165.reuse ;  /* 0x0000b4001edf7a23 */ /* 0x100fe400000108a5 */
[--C-:B------:R-:W-:Y:S02]  /*9710*/  FFMA.FTZ R224, R31, c[0x0][0x2d0], -R165.reuse ;  /* 0x0000b4001fe07a23 */ /* 0x100fe400000108a5 */
[----:B------:R-:W-:Y:S02]  /*9720*/  FFMA.FTZ R225, R34, c[0x0][0x2d0], -R165 ;  /* 0x0000b40022e17a23 */ /* 0x000fe400000108a5 */
[C---:B------:R-:W-:Y:S01]  /*9730*/  FMUL.FTZ R112, R3.reuse, R112 ;  /* 0x0000007003707220 */ /* 0x040fe20000410000 */
[----:B------:R-:W-:Y:S01]  /*9740*/  LDSM.16.MT88.4 R148, [R195+0x2900] ;  /* 0x00290000c394783b */ /* 0x000fe20000004200 */
[----:B------:R-:W4:Y:S01]  /*9750*/  MUFU.EX2 R164, R164 ;  /* 0x000000a400a47308 */ /* 0x000f220000000800 */
[----:B------:R-:W-:Y:S02]  /*9760*/  FMUL.FTZ R113, R3, R113 ;  /* 0x0000007103717220 */ /* 0x000fe40000410000 */
[C---:B------:R-:W-:Y:S01]  /*9770*/  FMUL.FTZ R114, R2.reuse, R114 ;  /* 0x0000007202727220 */ /* 0x040fe20000410000 */
[----:B-----5:R-:W-:Y:S01]  /*9780*/  F2FP.PACK_AB R129, R161, R166 ;  /* 0x000000a6a181723e */ /* 0x020fe200000000ff */
[C---:B------:R-:W-:Y:S02]  /*9790*/  FMUL.FTZ R115, R2.reuse, R115 ;  /* 0x0000007302737220 */ /* 0x040fe40000410000 */
        /* <DEDUP_REMOVED lines=10> */
[----:B------:R-:W5:Y:S01]  /*9840*/  MUFU.EX2 R171, R171 ;  /* 0x000000ab00ab7308 */ /* 0x000f620000000800 */
[----:B------:R-:W-:Y:S01]  /*9850*/  FMUL.FTZ R123, R2, R123 ;  /* 0x0000007b027b7220 */ /* 0x000fe20000410000 */
[----:B------:R-:W-:Y:S01]  /*9860*/  LDSM.16.MT88.4 R28, [R189+0x1900] ;  /* 0x00190000bd1c783b */ /* 0x000fe20000004200 */
[----:B----4-:R-:W-:Y:S01]  /*9870*/  F2FP.PACK_AB R131, R164, R163 ;  /* 0x000000a3a483723e */ /* 0x010fe200000000ff */
[C---:B------:R-:W-:Y:S02]  /*9880*/  FMUL.FTZ R36, R3.reuse, R36 ;  /* 0x0000002403247220 */ /* 0x040fe40000410000 */
[C---:B------:R-:W-:Y:S02]  /*9890*/  FMUL.FTZ R37, R3.reuse, R37 ;  /* 0x0000002503257220 */ /* 0x040fe40000410000 */
[C---:B------:R-:W-:Y:S02]  /*98a0*/  FMUL.FTZ R38, R2.reuse, R38 ;  /* 0x0000002602267220 */ /* 0x040fe40000410000 */
[C---:B---3--:R-:W-:Y:S01]  /*98b0*/  HMMA.16816.F32 R4, R128.reuse, R136, R4 ;  /* 0x000000888004723c */ /* 0x048fe20000001804 */
[----:B------:R-:W0:Y:S01]  /*98c0*/  LDGDEPBAR ;  /* 0x00000000000079af */ /* 0x000e220000000000 */
[----:B------:R-:W-:Y:S03]  /*98d0*/  MUFU.EX2 R174, R174 ;  /* 0x000000ae00ae7308 */ /* 0x000fe60000000800 */
[C---:B------:R-:W-:Y:S02]  /*98e0*/  FMUL.FTZ R39, R2.reuse, R39 ;  /* 0x0000002702277220 */ /* 0x040fe40000410000 */
[C---:B------:R-:W-:Y:S01]  /*98f0*/  FMUL.FTZ R40, R3.reuse, R40 ;  /* 0x0000002803287220 */ /* 0x040fe20000410000 */
[C---:B------:R-:W-:Y:S01]  /*9900*/  HMMA.16816.F32 R8, R128.reuse, R138, R8 ;  /* 0x0000008a8008723c */ /* 0x040fe20000001808 */
[----:B------:R-:W3:Y:S03]  /*9910*/  LDSM.16.MT88.4 R136, [R195+0x2100] ;  /* 0x00210000c388783b */ /* 0x000ee60000004200 */
[C---:B------:R-:W-:Y:S01]  /*9920*/  FMUL.FTZ R41, R3.reuse, R41 ;  /* 0x0000002903297220 */ /* 0x040fe20000410000 */
[----:B------:R-:W4:Y:S01]  /*9930*/  MUFU.EX2 R175, R175 ;  /* 0x000000af00af7308 */ /* 0x000f220000000800 */
[C---:B------:R-:W-:Y:S02]  /*9940*/  FMUL.FTZ R42, R2.reuse, R42 ;  /* 0x0000002a022a7220 */ /* 0x040fe40000410000 */
[C---:B--2---:R-:W-:Y:S04]  /*9950*/  HMMA.16816.F32 R100, R128.reuse, R140, R100 ;  /* 0x0000008c8064723c */ /* 0x044fe80000001864 */
[C---:B------:R-:W-:Y:S02]  /*9960*/  FMUL.FTZ R43, R2.reuse, R43 ;  /* 0x0000002b022b7220 */ /* 0x040fe40000410000 */
[C---:B------:R-:W-:Y:S01]  /*9970*/  FMUL.FTZ R44, R3.reuse, R44 ;  /* 0x0000002c032c7220 */ /* 0x040fe20000410000 */
[----:B------:R-:W-:Y:S01]  /*9980*/  MUFU.EX2 R219, R219 ;  /* 0x000000db00db7308 */ /* 0x000fe20000000800 */
[C---:B------:R-:W-:Y:S01]  /*9990*/  HMMA.16816.F32 R104, R128.reuse, R142, R104 ;  /* 0x0000008e8068723c */ /* 0x040fe20000001868 */
[----:B------:R-:W2:Y:S03]  /*99a0*/  LDSM.16.MT88.4 R140, [R190+0x2100] ;  /* 0x00210000be8c783b */ /* 0x000ea60000004200 */
[C---:B------:R-:W-:Y:S02]  /*99b0*/  FMUL.FTZ R45, R3.reuse, R45 ;  /* 0x0000002d032d7220 */ /* 0x040fe40000410000 */
[C---:B------:R-:W-:Y:S02]  /*99c0*/  FMUL.FTZ R46, R2.reuse, R46 ;  /* 0x0000002e022e7220 */ /* 0x040fe40000410000 */
[C---:B-1----:R-:W-:Y:S01]  /*99d0*/  HMMA.16816.F32 R108, R128.reuse, R144, R108 ;  /* 0x00000090806c723c */ /* 0x042fe2000000186c */
[----:B------:R-:W-:Y:S03]  /*99e0*/  MUFU.EX2 R220, R220 ;  /* 0x000000dc00dc7308 */ /* 0x000fe60000000800 */
[C---:B------:R-:W-:Y:S02]  /*99f0*/  FMUL.FTZ R47, R2.reuse, R47 ;  /* 0x0000002f022f7220 */ /* 0x040fe40000410000 */
[C---:B------:R-:W-:Y:S02]  /*9a00*/  FMUL.FTZ R48, R3.reuse, R48 ;  /* 0x0000003003307220 */ /* 0x040fe40000410000 */
[C---:B------:R-:W-:Y:S01]  /*9a10*/  HMMA.16816.F32 R112, R128.reuse, R146, R112 ;  /* 0x000000928070723c */ /* 0x040fe20000001870 */
[----:B------:R-:W-:Y:S02]  /*9a20*/  LDSM.16.MT88.4 R144, [R188+0x900] ;  /* 0x00090000bc90783b */ /* 0x000fe40000004200 */
[----:B------:R-:W-:Y:S01]  /*9a30*/  MUFU.EX2 R221, R221 ;  /* 0x000000dd00dd7308 */ /* 0x000fe20000000800 */
[C---:B------:R-:W-:Y:S02]  /*9a40*/  FMUL.FTZ R49, R3.reuse, R49 ;  /* 0x0000003103317220 */ /* 0x040fe40000410000 */
[C---:B------:R-:W-:Y:S02]  /*9a50*/  FMUL.FTZ R50, R2.reuse, R50 ;  /* 0x0000003202327220 */ /* 0x040fe40000410000 */
[C---:B------:R-:W-:Y:S04]  /*9a60*/  HMMA.16816.F32 R116, R128.reuse, R124, R116 ;  /* 0x0000007c8074723c */ /* 0x040fe80000001874 */
        /* <DEDUP_REMOVED lines=8> */
[C---:B---3--:R-:W-:Y:S04]  /*9af0*/  HMMA.16816.F32 R36, R128.reuse, R136, R36 ;  /* 0x000000888024723c */ /* 0x048fe80000001824 */
[C---:B------:R-:W-:Y:S02]  /*9b00*/  FMUL.FTZ R55, R2.reuse, R55 ;  /* 0x0000003702377220 */ /* 0x040fe40000410000 */
[C---:B------:R-:W-:Y:S02]  /*9b10*/  FMUL.FTZ R56, R3.reuse, R56 ;  /* 0x0000003803387220 */ /* 0x040fe40000410000 */
[C---:B------:R-:W-:Y:S01]  /*9b20*/  HMMA.16816.F32 R40, R128.reuse, R138, R40 ;  /* 0x0000008a8028723c */ /* 0x040fe20000001828 */
[----:B------:R-:W3:Y:S01]  /*9b30*/  LDSM.16.MT88.4 R136, [R188+0x2100] ;  /* 0x00210000bc88783b */ /* 0x000ee20000004200 */
[----:B------:R-:W-:Y:S02]  /*9b40*/  MUFU.EX2 R225, R225 ;  /* 0x000000e100e17308 */ /* 0x000fe40000000800 */
[C---:B------:R-:W-:Y:S02]  /*9b50*/  FMUL.FTZ R57, R3.reuse, R57 ;  /* 0x0000003903397220 */ /* 0x040fe40000410000 */
[C---:B------:R-:W-:Y:S02]  /*9b60*/  FMUL.FTZ R58, R2.reuse, R58 ;  /* 0x0000003a023a7220 */ /* 0x040fe40000410000 */
[C---:B--2---:R-:W-:Y:S04]  /*9b70*/  HMMA.16816.F32 R44, R128.reuse, R140, R44 ;  /* 0x0000008c802c723c */ /* 0x044fe8000000182c */
[C---:B------:R-:W-:Y:S02]  /*9b80*/  FMUL.FTZ R59, R2.reuse, R59 ;  /* 0x0000003b023b7220 */ /* 0x040fe40000410000 */
[C---:B------:R-:W-:Y:S02]  /*9b90*/  FMUL.FTZ R60, R3.reuse, R60 ;  /* 0x0000003c033c7220 */ /* 0x040fe40000410000 */
[C---:B------:R-:W-:Y:S01]  /*9ba0*/  HMMA.16816.F32 R48, R128.reuse, R142, R48 ;  /* 0x0000008e8030723c */ /* 0x040fe20000001830 */
[----:B------:R-:W2:Y:S03]  /*9bb0*/  LDSM.16.MT88.4 R140, [R195+0x4100] ;  /* 0x00410000c38c783b */ /* 0x000ea60000004200 */
        /* <DEDUP_REMOVED lines=11> */
[C---:B---3--:R-:W-:Y:S04]  /*9c70*/  HMMA.16816.F32 R60, R128.reuse, R136, R60 ;  /* 0x00000088803c723c */ /* 0x048fe8000000183c */
[C---:B------:R-:W-:Y:S02]  /*9c80*/  FMUL.FTZ R69, R3.reuse, R69 ;  /* 0x0000004503457220 */ /* 0x040fe40000410000 */
[C---:B------:R-:W-:Y:S02]  /*9c90*/  FMUL.FTZ R70, R2.reuse, R70 ;  /* 0x0000004602467220 */ /* 0x040fe40000410000 */
[C---:B------:R-:W-:Y:S01]  /*9ca0*/  HMMA.16816.F32 R64, R128.reuse, R138, R64 ;  /* 0x0000008a8040723c */ /* 0x040fe20000001840 */
[----:B------:R-:W3:Y:S03]  /*9cb0*/  LDSM.16.MT88.4 R136, [R189+0x4100] ;  /* 0x00410000bd88783b */ /* 0x000ee60000004200 */
[C---:B------:R-:W-:Y:S02]  /*9cc0*/  FMUL.FTZ R71, R2.reuse, R71 ;  /* 0x0000004702477220 */ /* 0x040fe40000410000 */
[C---:B------:R-:W-:Y:S02]  /*9cd0*/  FMUL.FTZ R72, R3.reuse, R72 ;  /* 0x0000004803487220 */ /* 0x040fe40000410000 */
[C---:B------:R-:W-:Y:S03]  /*9ce0*/  FMUL.FTZ R73, R3.reuse, R73 ;  /* 0x0000004903497220 */ /* 0x040fe60000410000 */
[C---:B--2---:R-:W-:Y:S03]  /*9cf0*/  HMMA.16816.F32 R68, R128.reuse, R140, R68 ;  /* 0x0000008c8044723c */ /* 0x044fe60000001844 */
[C---:B------:R-:W-:Y:S02]  /*9d00*/  FMUL.FTZ R74, R2.reuse, R74 ;  /* 0x0000004a024a7220 */ /* 0x040fe40000410000 */
[C---:B------:R-:W-:Y:S02]  /*9d10*/  FMUL.FTZ R75, R2.reuse, R75 ;  /* 0x0000004b024b7220 */ /* 0x040fe40000410000 */
[C---:B------:R-:W-:Y:S02]  /*9d20*/  FMUL.FTZ R76, R3.reuse, R76 ;  /* 0x0000004c034c7220 */ /* 0x040fe40000410000 */
[C---:B------:R-:W-:Y:S03]  /*9d30*/  FMUL.FTZ R77, R3.reuse, R77 ;  /* 0x0000004d034d7220 */ /* 0x040fe60000410000 */
[C---:B------:R-:W-:Y:S01]  /*9d40*/  HMMA.16816.F32 R72, R128.reuse, R142, R72 ;  /* 0x0000008e8048723c */ /* 0x040fe20000001848 */
[----:B------:R-:W2:Y:S02]  /*9d50*/  LDSM.16.MT88.4 R140, [R188+0x4100] ;  /* 0x00410000bc8c783b */ /* 0x000ea40000004200 */
[C---:B------:R-:W-:Y:S02]  /*9d60*/  FMUL.FTZ R78, R2.reuse, R78 ;  /* 0x0000004e024e7220 */ /* 0x040fe40000410000 */
[C---:B------:R-:W-:Y:S02]  /*9d70*/  FMUL.FTZ R79, R2.reuse, R79 ;  /* 0x0000004f024f7220 */ /* 0x040fe40000410000 */
[C---:B------:R-:W-:Y:S02]  /*9d80*/  FMUL.FTZ R80, R3.reuse, R80 ;  /* 0x0000005003507220 */ /* 0x040fe40000410000 */
[C---:B------:R-:W-:Y:S03]  /*9d90*/  FMUL.FTZ R81, R3.reuse, R81 ;  /* 0x0000005103517220 */ /* 0x040fe60000410000 */
[C---:B-1----:R-:W-:Y:S03]  /*9da0*/  HMMA.16816.F32 R76, R128.reuse, R124, R76 ;  /* 0x0000007c804c723c */ /* 0x042fe6000000184c */
[C---:B------:R-:W-:Y:S02]  /*9db0*/  FMUL.FTZ R82, R2.reuse, R82 ;  /* 0x0000005202527220 */ /* 0x040fe40000410000 */
[C---:B------:R-:W-:Y:S02]  /*9dc0*/  FMUL.FTZ R83, R2.reuse, R83 ;  /* 0x0000005302537220 */ /* 0x040fe40000410000 */
[C---:B------:R-:W-:Y:S02]  /*9dd0*/  FMUL.FTZ R84, R3.reuse, R84 ;  /* 0x0000005403547220 */ /* 0x040fe40000410000 */
[----:B------:R-:W-:Y:S03]  /*9de0*/  FMUL.FTZ R85, R3, R85 ;  /* 0x0000005503557220 */ /* 0x000fe60000410000 */
[C---:B------:R-:W-:Y:S01]  /*9df0*/  HMMA.16816.F32 R80, R128.reuse, R126, R80 ;  /* 0x0000007e8050723c */ /* 0x040fe20000001850 */
[----:B------:R-:W1:Y:S02]  /*9e00*/  LDSM.16.MT88.4 R124, [R195+0x900] ;  /* 0x00090000c37c783b */ /* 0x000e640000004200 */
[C---:B------:R-:W-:Y:S02]  /*9e10*/  FMUL.FTZ R86, R2.reuse, R86 ;  /* 0x0000005602567220 */ /* 0x040fe40000410000 */
[----:B------:R-:W-:Y:S02]  /*9e20*/  FMUL.FTZ R87, R2, R87 ;  /* 0x0000005702577220 */ /* 0x000fe40000410000 */
[--C-:B------:R-:W-:Y:S02]  /*9e30*/  FFMA.FTZ R168, R12, c[0x0][0x2d0], -R167.reuse ;  /* 0x0000b4000ca87a23 */ /* 0x100fe400000108a7 */
[----:B------:R-:W-:Y:S03]  /*9e40*/  FFMA.FTZ R169, R13, c[0x0][0x2d0], -R167 ;  /* 0x0000b4000da97a23 */ /* 0x000fe600000108a7 */
[C---:B---3--:R-:W-:Y:S01]  /*9e50*/  HMMA.16816.F32 R84, R128.reuse, R136, R84 ;  /* 0x000000888054723c */ /* 0x048fe20000001854 */
[----:B------:R-:W-:Y:S02]  /*9e60*/  MUFU.EX2 R168, R168 ;  /* 0x000000a800a87308 */ /* 0x000fe40000000800 */
[--C-:B------:R-:W-:Y:S01]  /*9e70*/  FFMA.FTZ R172, R14, c[0x0][0x2d0], -R165.reuse ;  /* 0x0000b4000eac7a23 */ /* 0x100fe200000108a5 */
[----:B-----5:R-:W-:Y:S01]  /*9e80*/  F2FP.PACK_AB R14, R171, R170 ;  /* 0x000000aaab0e723e */ /* 0x020fe200000000ff */
[----:B------:R-:W-:Y:S01]  /*9e90*/  FFMA.FTZ R173, R15, c[0x0][0x2d0], -R165 ;  /* 0x0000b4000fad7a23 */ /* 0x000fe200000108a5 */
[----:B----4-:R-:W-:Y:S01]  /*9ea0*/  F2FP.PACK_AB R15, R175, R174 ;  /* 0x000000aeaf0f723e */ /* 0x010fe200000000ff */
[C---:B------:R-:W-:Y:S02]  /*9eb0*/  FMUL.FTZ R88, R3.reuse, R88 ;  /* 0x0000005803587220 */ /* 0x040fe40000410000 */
[C---:B------:R-:W-:Y:S02]  /*9ec0*/  FMUL.FTZ R89, R3.reuse, R89 ;  /* 0x0000005903597220 */ /* 0x040fe40000410000 */
[----:B------:R-:W3:Y:S01]  /*9ed0*/  MUFU.EX2 R169, R169 ;  /* 0x000000a900a97308 */ /* 0x000ee20000000800 */
[C---:B------:R-:W-:Y:S02]  /*9ee0*/  FMUL.FTZ R90, R2.reuse, R90 ;  /* 0x0000005a025a7220 */ /* 0x040fe40000410000 */
[C---:B------:R-:W-:Y:S02]  /*9ef0*/  FMUL.FTZ R91, R2.reuse, R91 ;  /* 0x0000005b025b7220 */ /* 0x040fe40000410000 */
[C---:B------:R-:W-:Y:S02]  /*9f00*/  FMUL.FTZ R92, R3.reuse, R92 ;  /* 0x0000005c035c7220 */ /* 0x040fe40000410000 */
[C---:B------:R-:W-:Y:S02]  /*9f10*/  FMUL.FTZ R93, R3.reuse, R93 ;  /* 0x0000005d035d7220 */ /* 0x040fe40000410000 */
[C---:B------:R-:W-:Y:S01]  /*9f20*/  FMUL.FTZ R94, R2.reuse, R94 ;  /* 0x0000005e025e7220 */ /* 0x040fe20000410000 */
[C---:B------:R-:W-:Y:S01]  /*9f30*/  HMMA.16816.F32 R88, R128.reuse, R138, R88 ;  /* 0x0000008a8058723c */ /* 0x040fe20000001858 */
[----:B------:R-:W-:Y:S01]  /*9f40*/  MUFU.EX2 R172, R172 ;  /* 0x000000ac00ac7308 */ /* 0x000fe20000000800 */
[----:B------:R-:W4:Y:S01]  /*9f50*/  LDSM.16.MT88.4 R136, [R189+0x900] ;  /* 0x00090000bd88783b */ /* 0x000f220000004200 */
[C---:B------:R-:W-:Y:S02]  /*9f60*/  FMUL.FTZ R95, R2.reuse, R95 ;  /* 0x0000005f025f7220 */ /* 0x040fe40000410000 */
[C---:B------:R-:W-:Y:S02]  /*9f70*/  FMUL.FTZ R96, R3.reuse, R96 ;  /* 0x0000006003607220 */ /* 0x040fe40000410000 */
[----:B------:R-:W-:Y:S02]  /*9f80*/  FMUL.FTZ R97, R3, R97 ;  /* 0x0000006103617220 */ /* 0x000fe40000410000 */
[C---:B------:R-:W-:Y:S01]  /*9f90*/  FMUL.FTZ R98, R2.reuse, R98 ;  /* 0x0000006202627220 */ /* 0x040fe20000410000 */
[C---:B--2---:R-:W-:Y:S01]  /*9fa0*/  HMMA.16816.F32 R92, R128.reuse, R140, R92 ;  /* 0x0000008c805c723c */ /* 0x044fe2000000185c */
[----:B------:R-:W2:Y:S02]  /*9fb0*/  MUFU.EX2 R173, R173 ;  /* 0x000000ad00ad7308 */ /* 0x000ea40000000800 */
[C---:B------:R-:W-:Y:S01]  /*9fc0*/  FMUL.FTZ R99, R2.reuse, R99 ;  /* 0x0000006302637220 */ /* 0x040fe20000410000 */
[----:B---3--:R-:W-:Y:S01]  /*9fd0*/  F2FP.PACK_AB R12, R169, R168 ;  /* 0x000000a8a90c723e */ /* 0x008fe200000000ff */
[----:B------:R-:W-:Y:S01]  /*9fe0*/  FFMA.FTZ R162, R3, R210, R162 ;  /* 0x000000d203a27223 */ /* 0x000fe200000100a2 */
[----:B------:R-:W-:Y:S01]  /*9ff0*/  MOV R3, R0 ;  /* 0x0000000000037202 */ /* 0x000fe20000000f00 */
[----:B------:R-:W-:Y:S02]  /*a000*/  FFMA.FTZ R166, R2, R211, R166 ;  /* 0x000000d302a67223 */ /* 0x000fe400000100a6 */
[----:B------:R-:W-:Y:S01]  /*a010*/  FADD.FTZ R162, R133, R162 ;  /* 0x000000a285a27221 */ /* 0x000fe20000010000 */
[----:B------:R-:W-:Y:S01]  /*a020*/  HMMA.16816.F32 R96, R128, R142, R96 ;  /* 0x0000008e8060723c */ /* 0x000fe20000001860 */
[----:B------:R-:W-:Y:S02]  /*a030*/  LDSM.16.MT88.4 R128, [R190+0x4900] ;  /* 0x00490000be80783b */ /* 0x000fe40000004200 */
[----:B------:R-:W-:Y:S01]  /*a040*/  FADD.FTZ R166, R161, R166 ;  /* 0x000000a6a1a67221 */ /* 0x000fe20000010000 */
[----:B------:R-:W-:Y:S01]  /*a050*/  MOV R133, R132 ;  /* 0x0000008400857202 */ /* 0x000fe20000000f00 */
[----:B------:R-:W-:Y:S02]  /*a060*/  FADD.FTZ R135, R135, R162 ;  /* 0x000000a287877221 */ /* 0x000fe40000010000 */
[----:B------:R-:W-:Y:S02]  /*a070*/  FADD.FTZ R163, R163, R166 ;  /* 0x000000a6a3a37221 */ /* 0x000fe40000010000 */
[----:B------:R-:W-:Y:S03]  /*a080*/  LDSM.16.MT88.4 R140, [R190+0x3100] ;  /* 0x00310000be8c783b */ /* 0x000fe60000004200 */
[----:B------:R-:W-:Y:S02]  /*a090*/  FADD.FTZ R135, R160, R135 ;  /* 0x00000087a0877221 */ /* 0x000fe40000010000 */
[----:B------:R-:W-:Y:S01]  /*a0a0*/  FADD.FTZ R163, R164, R163 ;  /* 0x000000a3a4a37221 */ /* 0x000fe20000010000 */
[----:B--2---:R-:W-:Y:S01]  /*a0b0*/  F2FP.PACK_AB R13, R173, R172 ;  /* 0x000000acad0d723e */ /* 0x004fe200000000ff */
[----:B------:R-:W-:Y:S02]  /*a0c0*/  FADD.FTZ R168, R168, R135 ;  /* 0x00000087a8a87221 */ /* 0x000fe40000010000 */
[----:B------:R-:W-:Y:S02]  /*a0d0*/  FADD.FTZ R172, R172, R163 ;  /* 0x000000a3acac7221 */ /* 0x000fe40000010000 */
[----:B------:R-:W-:Y:S02]  /*a0e0*/  FADD.FTZ R169, R169, R168 ;  /* 0x000000a8a9a97221 */ /* 0x000fe40000010000 */
[C---:B-1----:R-:W-:Y:S05]  /*a0f0*/  HMMA.16816.F32 R4, R12.reuse, R124, R4 ;  /* 0x0000007c0c04723c */ /* 0x042fea0000001804 */
[----:B------:R-:W-:Y:S02]  /*a100*/  FADD.FTZ R173, R173, R172 ;  /* 0x000000acadad7221 */ /* 0x000fe40000010000 */
[----:B------:R-:W-:Y:S01]  /*a110*/  FADD.FTZ R170, R170, R169 ;  /* 0x000000a9aaaa7221 */ /* 0x000fe20000010000 */
[C---:B------:R-:W-:Y:S01]  /*a120*/  HMMA.16816.F32 R8, R12.reuse, R126, R8 ;  /* 0x0000007e0c08723c */ /* 0x040fe20000001808 */
[----:B------:R-:W1:Y:S03]  /*a130*/  LDSM.16.MT88.4 R124, [R188+0x2900] ;  /* 0x00290000bc7c783b */ /* 0x000e660000004200 */
[----:B------:R-:W-:Y:S02]  /*a140*/  FADD.FTZ R174, R174, R173 ;  /* 0x000000adaeae7221 */ /* 0x000fe40000010000 */
[----:B------:R-:W-:Y:S02]  /*a150*/  FADD.FTZ R171, R171, R170 ;  /* 0x000000aaabab7221 */ /* 0x000fe40000010000 */
[C---:B------:R-:W-:Y:S04]  /*a160*/  HMMA.16816.F32 R100, R12.reuse, R16, R100 ;  /* 0x000000100c64723c */ /* 0x040fe80000001864 */
[----:B------:R-:W-:Y:S04]  /*a170*/  FADD.FTZ R175, R175, R174 ;  /* 0x000000aeafaf7221 */ /* 0x000fe80000010000 */
[C---:B------:R-:W-:Y:S01]  /*a180*/  HMMA.16816.F32 R104, R12.reuse, R18, R104 ;  /* 0x000000120c68723c */ /* 0x040fe20000001868 */
[----:B------:R-:W2:Y:S07]  /*a190*/  LDSM.16.MT88.4 R16, [R195+0x4900] ;  /* 0x00490000c310783b */ /* 0x000eae0000004200 */
[C---:B----4-:R-:W-:Y:S08]  /*a1a0*/  HMMA.16816.F32 R108, R12.reuse, R136, R108 ;  /* 0x000000880c6c723c */ /* 0x050ff0000000186c */
[C---:B------:R-:W-:Y:S01]  /*a1b0*/  HMMA.16816.F32 R112, R12.reuse, R138, R112 ;  /* 0x0000008a0c70723c */ /* 0x040fe20000001870 */
[----:B------:R-:W3:Y:S07]  /*a1c0*/  LDSM.16.MT88.4 R136, [R189+0x4900] ;  /* 0x00490000bd88783b */ /* 0x000eee0000004200 */
[C---:B------:R-:W-:Y:S08]  /*a1d0*/  HMMA.16816.F32 R116, R12.reuse, R144, R116 ;  /* 0x000000900c74723c */ /* 0x040ff00000001874 */
[C---:B------:R-:W-:Y:S01]  /*a1e0*/  HMMA.16816.F32 R120, R12.reuse, R146, R120 ;  /* 0x000000920c78723c */ /* 0x040fe20000001878 */
[----:B------:R-:W-:Y:S07]  /*a1f0*/  LDSM.16.MT88.4 R144, [R189+0x3100] ;  /* 0x00310000bd90783b */ /* 0x000fee0000004200 */
[C---:B------:R-:W-:Y:S08]  /*a200*/  HMMA.16816.F32 R36, R12.reuse, R148, R36 ;  /* 0x000000940c24723c */ /* 0x040ff00000001824 */
[C---:B------:R-:W-:Y:S01]  /*a210*/  HMMA.16816.F32 R40, R12.reuse, R150, R40 ;  /* 0x000000960c28723c */ /* 0x040fe20000001828 */
[----:B------:R-:W-:Y:S07]  /*a220*/  LDSM.16.MT88.4 R148, [R195+0x5900] ;  /* 0x00590000c394783b */ /* 0x000fee0000004200 */
[C---:B------:R-:W-:Y:S07]  /*a230*/  HMMA.16816.F32 R44, R12.reuse, R152, R44 ;  /* 0x000000980c2c723c */ /* 0x040fee000000182c */
[--C-:B------:R-:W-:Y:S01]  /*a240*/  FFMA.FTZ R152, R20, c[0x0][0x2d0], -R167.reuse ;  /* 0x0000b40014987a23 */ /* 0x100fe200000108a7 */
[C---:B------:R-:W-:Y:S04]  /*a250*/  HMMA.16816.F32 R48, R12.reuse, R154, R48 ;  /* 0x0000009a0c30723c */ /* 0x040fe80000001830 */
[--C-:B------:R-:W-:Y:S01]  /*a260*/  FFMA.FTZ R153, R21, c[0x0][0x2d0], -R167.reuse ;  /* 0x0000b40015997a23 */ /* 0x100fe200000108a7 */
[----:B------:R-:W-:Y:S02]  /*a270*/  MUFU.EX2 R152, R152 ;  /* 0x0000009800987308 */ /* 0x000fe40000000800 */
[--C-:B------:R-:W-:Y:S01]  /*a280*/  FFMA.FTZ R154, R24, c[0x0][0x2d0], -R167.reuse ;  /* 0x0000b400189a7a23 */ /* 0x100fe200000108a7 */
[C---:B------:R-:W-:Y:S04]  /*a290*/  HMMA.16816.F32 R52, R12.reuse, R156, R52 ;  /* 0x0000009c0c34723c */ /* 0x040fe80000001834 */
[--C-:B------:R-:W-:Y:S02]  /*a2a0*/  FFMA.FTZ R155, R25, c[0x0][0x2d0], -R167.reuse ;  /* 0x0000b400199b7a23 */ /* 0x100fe400000108a7 */
[----:B------:R-:W-:Y:S01]  /*a2b0*/  FFMA.FTZ R167, R33, c[0x0][0x2d0], -R167 ;  /* 0x0000b40021a77a23 */ /* 0x000fe200000108a7 */
[----:B------:R-:W4:Y:S01]  /*a2c0*/  MUFU.EX2 R153, R153 ;  /* 0x0000009900997308 */ /* 0x000f220000000800 */
[C---:B------:R-:W-:Y:S04]  /*a2d0*/  HMMA.16816.F32 R56, R12.reuse, R158, R56 ;  /* 0x0000009e0c38723c */ /* 0x040fe80000001838 */
[--C-:B------:R-:W-:Y:S02]  /*a2e0*/  FFMA.FTZ R156, R22, c[0x0][0x2d0], -R165.reuse ;  /* 0x0000b400169c7a23 */ /* 0x100fe400000108a5 */
[--C-:B------:R-:W-:Y:S02]  /*a2f0*/  FFMA.FTZ R157, R23, c[0x0][0x2d0], -R165.reuse ;  /* 0x0000b400179d7a23 */ /* 0x100fe400000108a5 */
[C---:B-1----:R-:W-:Y:S01]  /*a300*/  HMMA.16816.F32 R60, R12.reuse, R124, R60 ;  /* 0x0000007c0c3c723c */ /* 0x042fe2000000183c */
[----:B------:R-:W-:Y:S01]  /*a310*/  LDSM.16.MT88.4 R20, [R190+0x1100] ;  /* 0x00110000be14783b */ /* 0x000fe20000004200 */
[----:B------:R-:W-:Y:S02]  /*a320*/  MUFU.EX2 R154, R154 ;  /* 0x0000009a009a7308 */ /* 0x000fe40000000800 */
[--C-:B------:R-:W-:Y:S02]  /*a330*/  FFMA.FTZ R158, R26, c[0x0][0x2d0], -R165.reuse ;  /* 0x0000b4001a9e7a23 */ /* 0x100fe400000108a5 */
[--C-:B------:R-:W-:Y:S02]  /*a340*/  FFMA.FTZ R159, R27, c[0x0][0x2d0], -R165.reuse ;  /* 0x0000b4001b9f7a23 */ /* 0x100fe400000108a5 */
[C---:B------:R-:W-:Y:S01]  /*a350*/  HMMA.16816.F32 R64, R12.reuse, R126, R64 ;  /* 0x0000007e0c40723c */ /* 0x040fe20000001840 */
[----:B------:R-:W1:Y:S03]  /*a360*/  LDSM.16.MT88.4 R124, [R188+0x4900] ;  /* 0x00490000bc7c783b */ /* 0x000e660000004200 */
[----:B------:R-:W-:Y:S01]  /*a370*/  FFMA.FTZ R165, R35, c[0x0][0x2d0], -R165 ;  /* 0x0000b40023a57a23 */ /* 0x000fe200000108a5 */
[----:B------:R-:W5:Y:S03]  /*a380*/  MUFU.EX2 R155, R155 ;  /* 0x0000009b009b7308 */ /* 0x000f660000000800 */
[C---:B--2---:R-:W-:Y:S01]  /*a390*/  HMMA.16816.F32 R68, R12.reuse, R16, R68 ;  /* 0x000000100c44723c */ /* 0x044fe20000001844 */
[----:B------:R-:W-:Y:S06]  /*a3a0*/  LDSM.16.MT88.4 R24, [R189+0x1100] ;  /* 0x00110000bd18783b */ /* 0x000fec0000004200 */
[----:B------:R-:W-:Y:S01]  /*a3b0*/  MUFU.EX2 R156, R156 ;  /* 0x0000009c009c7308 */ /* 0x000fe20000000800 */
[C---:B------:R-:W-:Y:S01]  /*a3c0*/  HMMA.16816.F32 R72, R12.reuse, R18, R72 ;  /* 0x000000120c48723c */ /* 0x040fe20000001848 */
[----:B------:R-:W2:Y:S07]  /*a3d0*/  LDSM.16.MT88.4 R16, [R195+0x1100] ;  /* 0x00110000c310783b */ /* 0x000eae0000004200 */
[C---:B------:R-:W-:Y:S01]  /*a3e0*/  HMMA.16816.F32 R76, R12.reuse, R128, R76 ;  /* 0x000000800c4c723c */ /* 0x040fe2000000184c */
[----:B------:R-:W-:Y:S01]  /*a3f0*/  LDSM.16.MT88.4 R32, [R188+0x1900] ;  /* 0x00190000bc20783b */ /* 0x000fe20000004200 */
[----:B------:R-:W1:Y:S06]  /*a400*/  MUFU.EX2 R157, R157 ;  /* 0x0000009d009d7308 */ /* 0x000e6c0000000800 */
[C---:B------:R-:W-:Y:S01]  /*a410*/  HMMA.16816.F32 R80, R12.reuse, R130, R80 ;  /* 0x000000820c50723c */ /* 0x040fe20000001850 */
[----:B------:R-:W2:Y:S03]  /*a420*/  LDSM.16.MT88.4 R128, [R188+0x1100] ;  /* 0x00110000bc80783b */ /* 0x000ea60000004200 */
[----:B------:R-:W-:Y:S04]  /*a430*/  MUFU.EX2 R158, R158 ;  /* 0x0000009e009e7308 */ /* 0x000fe80000000800 */
[C---:B---3--:R-:W-:Y:S06]  /*a440*/  HMMA.16816.F32 R84, R12.reuse, R136, R84 ;  /* 0x000000880c54723c */ /* 0x048fec0000001854 */
[----:B------:R-:W3:Y:S02]  /*a450*/  MUFU.EX2 R159, R159 ;  /* 0x0000009f009f7308 */ /* 0x000ee40000000800 */
[C---:B------:R-:W-:Y:S01]  /*a460*/  HMMA.16816.F32 R88, R12.reuse, R138, R88 ;  /* 0x0000008a0c58723c */ /* 0x040fe20000001858 */
[----:B------:R-:W2:Y:S07]  /*a470*/  LDSM.16.MT88.4 R136, [R195+0x3100] ;  /* 0x00310000c388783b */ /* 0x000eae0000004200 */
[C---:B-1----:R-:W-:Y:S01]  /*a480*/  HMMA.16816.F32 R92, R12.reuse, R124, R92 ;  /* 0x0000007c0c5c723c */ /* 0x042fe2000000185c */
[----:B------:R-:W1:Y:S07]  /*a490*/  MUFU.EX2 R222, R167 ;  /* 0x000000a700de7308 */ /* 0x000e6e0000000800 */
[----:B------:R-:W-:Y:S01]  /*a4a0*/  HMMA.16816.F32 R96, R12, R126, R96 ;  /* 0x0000007e0c60723c */ /* 0x000fe20000001860 */
[----:B------:R-:W-:Y:S02]  /*a4b0*/  LDSM.16.MT88.4 R124, [R189+0x5100] ;  /* 0x00510000bd7c783b */ /* 0x000fe40000004200 */
[----:B------:R-:W1:Y:S04]  /*a4c0*/  MUFU.EX2 R226, R165 ;  /* 0x000000a500e27308 */ /* 0x000e680000000800 */
[----:B----4-:R-:W-:Y:S01]  /*a4d0*/  F2FP.PACK_AB R12, R153, R152 ;  /* 0x00000098990c723e */ /* 0x010fe200000000ff */
[----:B------:R-:W-:Y:S01]  /*a4e0*/  FADD.FTZ R152, R152, R171 ;  /* 0x000000ab98987221 */ /* 0x000fe20000010000 */
[----:B-----5:R-:W-:Y:S03]  /*a4f0*/  F2FP.PACK_AB R14, R155, R154 ;  /* 0x0000009a9b0e723e */ /* 0x020fe600000000ff */
[----:B------:R-:W-:Y:S01]  /*a500*/  F2FP.PACK_AB R13, R157, R156 ;  /* 0x0000009c9d0d723e */ /* 0x000fe200000000ff */
[----:B------:R-:W-:Y:S01]  /*a510*/  FADD.FTZ R156, R156, R175 ;  /* 0x000000af9c9c7221 */ /* 0x000fe20000010000 */
[----:B---3--:R-:W-:Y:S01]  /*a520*/  F2FP.PACK_AB R15, R159, R158 ;  /* 0x0000009e9f0f723e */ /* 0x008fe200000000ff */
        /* <DEDUP_REMOVED lines=15> */
[C---:B------:R-:W-:Y:S08]  /*a620*/  HMMA.16816.F32 R116, R12.reuse, R128, R116 ;  /* 0x000000800c74723c */ /* 0x040ff00000001874 */
[C---:B------:R-:W-:Y:S08]  /*a630*/  HMMA.16816.F32 R120, R12.reuse, R130, R120 ;  /* 0x000000820c78723c */ /* 0x040ff00000001878 */
        /* <DEDUP_REMOVED lines=12> */
[C---:B---3--:R-:W-:Y:S08]  /*a700*/  HMMA.16816.F32 R68, R12.reuse, R20, R68 ;  /* 0x000000140c44723c */ /* 0x048ff00000001844 */
[C---:B------:R-:W-:Y:S01]  /*a710*/  HMMA.16816.F32 R72, R12.reuse, R22, R72 ;  /* 0x000000160c48723c */ /* 0x040fe20000001848 */
[----:B------:R-:W3:Y:S07]  /*a720*/  LDSM.16.MT88.4 R20, [R195+0x1900] ;  /* 0x00190000c314783b */ /* 0x000eee0000004200 */
[C---:B----4-:R-:W-:Y:S08]  /*a730*/  HMMA.16816.F32 R76, R12.reuse, R24, R76 ;  /* 0x000000180c4c723c */ /* 0x050ff0000000184c */
[C---:B------:R-:W-:Y:S01]  /*a740*/  HMMA.16816.F32 R80, R12.reuse, R26, R80 ;  /* 0x0000001a0c50723c */ /* 0x040fe20000001850 */
[----:B------:R-:W4:Y:S07]  /*a750*/  LDSM.16.MT88.4 R24, [R190+0x1900] ;  /* 0x00190000be18783b */ /* 0x000f2e0000004200 */
[C---:B------:R-:W-:Y:S08]  /*a760*/  HMMA.16816.F32 R84, R12.reuse, R124, R84 ;  /* 0x0000007c0c54723c */ /* 0x040ff00000001854 */
[C---:B------:R-:W-:Y:S08]  /*a770*/  HMMA.16816.F32 R88, R12.reuse, R126, R88 ;  /* 0x0000007e0c58723c */ /* 0x040ff00000001858 */
[C---:B--2---:R-:W-:Y:S08]  /*a780*/  HMMA.16816.F32 R92, R12.reuse, R16, R92 ;  /* 0x000000100c5c723c */ /* 0x044ff0000000185c */
[----:B------:R-:W-:Y:S01]  /*a790*/  HMMA.16816.F32 R96, R12, R18, R96 ;  /* 0x000000120c60723c */ /* 0x000fe20000001860 */
[----:B------:R-:W2:Y:S06]  /*a7a0*/  LDSM.16.MT88.4 R16, [R189+0x3900] ;  /* 0x00390000bd10783b */ /* 0x000eac0000004200 */
[----:B------:R-:W-:Y:S01]  /*a7b0*/  F2FP.PACK_AB R12, R220, R219 ;  /* 0x000000dbdc0c723e */ /* 0x000fe200000000ff */
[----:B------:R-:W-:Y:S01]  /*a7c0*/  FADD.FTZ R219, R219, R154 ;  /* 0x0000009adbdb7221 */ /* 0x000fe20000010000 */
[----:B-1----:R-:W-:Y:S03]  /*a7d0*/  F2FP.PACK_AB R14, R222, R221 ;  /* 0x000000ddde0e723e */ /* 0x002fe600000000ff */
[----:B------:R-:W-:Y:S01]  /*a7e0*/  F2FP.PACK_AB R13, R224, R223 ;  /* 0x000000dfe00d723e */ /* 0x000fe200000000ff */
[----:B------:R-:W-:Y:S01]  /*a7f0*/  FADD.FTZ R223, R223, R158 ;  /* 0x0000009edfdf7221 */ /* 0x000fe20000010000 */
[----:B------:R-:W-:Y:S01]  /*a800*/  F2FP.PACK_AB R15, R226, R225 ;  /* 0x000000e1e20f723e */ /* 0x000fe200000000ff */
[----:B------:R-:W-:Y:S02]  /*a810*/  FADD.FTZ R220, R220, R219 ;  /* 0x000000dbdcdc7221 */ /* 0x000fe40000010000 */
[----:B------:R-:W-:Y:S02]  /*a820*/  FADD.FTZ R224, R224, R223 ;  /* 0x000000dfe0e07221 */ /* 0x000fe40000010000 */
[----:B------:R-:W-:Y:S02]  /*a830*/  FADD.FTZ R221, R221, R220 ;  /* 0x000000dcdddd7221 */ /* 0x000fe40000010000 */
[C---:B---3--:R-:W-:Y:S01]  /*a840*/  HMMA.16816.F32 R128, R12.reuse, R20, R4 ;  /* 0x000000140c80723c */ /* 0x048fe20000001804 */
[----:B------:R-:W1:Y:S02]  /*a850*/  LDSM.16.MT88.4 R4, [R190+0x5900] ;  /* 0x00590000be04783b */ /* 0x000e640000004200 */
[----:B------:R-:W-:Y:S02]  /*a860*/  FADD.FTZ R211, R225, R224 ;  /* 0x000000e0e1d37221 */ /* 0x000fe40000010000 */
[----:B------:R-:W-:Y:S02]  /*a870*/  FADD.FTZ R210, R222, R221 ;  /* 0x000000ddded27221 */ /* 0x000fe40000010000 */
[----:B------:R-:W-:Y:S01]  /*a880*/  FADD.FTZ R211, R226, R211 ;  /* 0x000000d3e2d37221 */ /* 0x000fe20000010000 */
[C---:B------:R-:W-:Y:S01]  /*a890*/  HMMA.16816.F32 R124, R12.reuse, R22, R8 ;  /* 0x000000160c7c723c */ /* 0x040fe20000001808 */
[----:B------:R-:W3:Y:S07]  /*a8a0*/  LDSM.16.MT88.4 R8, [R189+0x5900] ;  /* 0x00590000bd08783b */ /* 0x000eee0000004200 */
        /* <DEDUP_REMOVED lines=11> */
[C---:B------:R-:W-:Y:S01]  /*a960*/  HMMA.16816.F32 R56, R12.reuse, R18, R56 ;  /* 0x000000120c38723c */ /* 0x040fe20000001838 */
[----:B------:R-:W2:Y:S07]  /*a970*/  LDSM.16.MT88.4 R16, [R188+0x5900] ;  /* 0x00590000bc10783b */ /* 0x000eae0000004200 */
        /* <DEDUP_REMOVED lines=9> */
[----:B------:R-:W-:Y:S07]  /*aa10*/  HMMA.16816.F32 R96, R12, R18, R96 ;  /* 0x000000120c60723c */ /* 0x000fee0000001860 */
[----:B------:R-:W-:Y:S01]  /*aa20*/  MOV R12, R132 ;  /* 0x00000084000c7202 */ /* 0x000fe20000000f00 */
[----:B------:R-:W-:-:S05]  /*aa30*/  @P0 BRA `(.L_x_1463) ;  /* 0xffffd71000000947 */ /* 0x000fca000383ffff */
.L_x_1462:
        /* <DEDUP_REMOVED lines=18> */
.L_x_1473:
        /* <DEDUP_REMOVED lines=18> */
[----:B------:R-:W-:Y:S04]  /*ac80*/  IADD3 R0, R21, UR6, RZ ;  /* 0x0000000615007c10 */ /* 0x000fe8000fffe0ff */
[----:B------:R-:W-:Y:S01]  /*ac90*/  LEA.HI.X R169, R20, c[0x0][0x1fc], R0, 0x1, P4 ;  /* 0x00007f0014a97a11 */ /* 0x000fe200020f0c00 */
[----:B------:R-:W-:Y:S01]  /*aca0*/  LDSM.16.M88.4 R32, [R198+0xc100] ;  /* 0x00c10000c620783b */ /* 0x000fe20000000200 */
[----:B------:R-:W-:Y:S02]  /*acb0*/  IADD3 R20, P5, R206, UR20, RZ ;  /* 0x00000014ce147c10 */ /* 0x000fe4000ffbe0ff */
[----:B------:R-:W-:Y:S02]  /*acc0*/  LEA R174, P4, R22, c[0x0][0x1f8], 0x1 ;  /* 0x00007e0016ae7a11 */ /* 0x000fe400078808ff */
[----:B------:R-:W1:Y:S01]  /*acd0*/  LDSM.16.M88.4 R8, [R197+0x6100] ;  /* 0x00610000c508783b */ /* 0x000e620000000200 */
[----:B------:R-:W-:Y:S02]  /*ace0*/  LEA R222, P0, R20, c[0x0][0x1f8], 0x1 ;  /* 0x00007e0014de7a11 */ /* 0x000fe400078008ff */
[----:B------:R-:W-:Y:S02]  /*acf0*/  IADD3 R21, R23, UR6, RZ ;  /* 0x0000000617157c10 */ /* 0x000fe4000fffe0ff */
[----:B------:R-:W2:Y:S01]  /*ad00*/  LDSM.16.M88.4 R16, [R197+0x6900] ;  /* 0x00690000c510783b */ /* 0x000ea20000000200 */
[----:B------:R-:W-:Y:S02]  /*ad10*/  IADD3 R0, P6, R218, UR20, RZ ;  /* 0x00000014da007c10 */ /* 0x000fe4000ffde0ff */
[----:B------:R-:W-:Y:S02]  /*ad20*/  LEA.HI.X R175, R22, c[0x0][0x1fc], R21, 0x1, P4 ;  /* 0x00007f0016af7a11 */ /* 0x000fe400020f0c15 */
[----:B------:R-:W3:Y:S01]  /*ad30*/  LDSM.16.M88.4 R24, [R197+0x7100] ;  /* 0x00710000c518783b */ /* 0x000ee20000000200 */
[----:B------:R-:W-:Y:S02]  /*ad40*/  IADD3 R28, P4, R216, UR20, RZ ;  /* 0x00000014d81c7c10 */ /* 0x000fe4000ff9e0ff */
[----:B------:R-:W-:Y:S02]  /*ad50*/  IADD3.X R29, R219, UR7, RZ, P6, !PT ;  /* 0x00000007db1d7c10 */ /* 0x000fe4000b7fe4ff */
[----:B------:R-:W4:Y:S01]  /*ad60*/  LDSM.16.M88.4 R132, [R197+0x7900] ;  /* 0x00790000c584783b */ /* 0x000f220000000200 */
[----:B------:R-:W-:Y:S02]  /*ad70*/  IADD3.X R31, R217, UR7, RZ, P4, !PT ;  /* 0x00000007d91f7c10 */ /* 0x000fe4000a7fe4ff */
[----:B------:R-:W-:Y:S02]  /*ad80*/  PLOP3.LUT P4, PT, PT, PT, UP2, 0x80, 0x0 ;  /* 0x000000000000781c */ /* 0x000fe40003f8f028 */
[----:B------:R-:W-:Y:S05]  /*ad90*/  LDSM.16.M88.4 R136, [R194+0xc100] ;  /* 0x00c10000c288783b */ /* 0x000fea0000000200 */
[----:B------:R-:W5:Y:S05]  /*ada0*/  LDSM.16.M88.4 R140, [R196] ;  /* 0x00000000c48c783b */ /* 0x000f6a0000000200 */
[----:B------:R-:W3:Y:S05]  /*adb0*/  LDSM.16.M88.4 R144, [R187] ;  /* 0x00000000bb90783b */ /* 0x000eea0000000200 */
[----:B------:R-:W3:Y:S01]  /*adc0*/  LDSM.16.M88.4 R148, [R186] ;  /* 0x00000000ba94783b */ /* 0x000ee20000000200 */
[C---:B-1----:R-:W-:Y:S04]  /*add0*/  HMMA.16816.F32 R4, R32.reuse, R8, RZ ;  /* 0x000000082004723c */ /* 0x042fe800000018ff */
[----:B------:R-:W1:Y:S05]  /*ade0*/  LDSM.16.M88.4 R152, [R185] ;  /* 0x00000000b998783b */ /* 0x000e6a0000000200 */
[----:B------:R-:W-:Y:S01]  /*adf0*/  @!PT LDS RZ, [RZ] ;  /* 0x00000000fffff984 */ /* 0x000fe20000000800 */
[----:B------:R-:W-:Y:S01]  /*ae00*/  @!PT LDS RZ, [RZ] ;  /* 0x00000000fffff984 */ /* 0x000fe20000000800 */
[----:B------:R-:W-:Y:S01]  /*ae10*/  @!PT LDS RZ, [RZ] ;  /* 0x00000000fffff984 */ /* 0x000fe20000000800 */
[----:B------:R1:W-:Y:S01]  /*ae20*/  LDGSTS.E.BYPASS.LTC128B.128 [R199+0x100], [R168.64], !P3 ;  /* 0x00100000a8c77fae */ /* 0x0003e2000d901d50 */
[C---:B------:R-:W-:Y:S04]  /*ae30*/  HMMA.16816.F32 R8, R32.reuse, R10, RZ ;  /* 0x0000000a2008723c */ /* 0x040fe800000018ff */
[----:B------:R1:W-:Y:S04]  /*ae40*/  LDGSTS.E.BYPASS.LTC128B.128 [R199+0x2100], [R224.64], !P2 ;  /* 0x02100000e0c77fae */ /* 0x0003e8000d101d50 */
[C---:B--2---:R-:W-:Y:S01]  /*ae50*/  HMMA.16816.F32 R12, R32.reuse, R16, RZ ;  /* 0x00000010200c723c */ /* 0x044fe200000018ff */
[----:B------:R2:W-:Y:S06]  /*ae60*/  LDGSTS.E.BYPASS.LTC128B.128 [R199+0x4100], [R174.64], !P1 ;  /* 0x04100000aec77fae */ /* 0x0005ec000c901d50 */
[----:B------:R-:W-:Y:S01]  /*ae70*/  IADD3.X R17, R209, UR7, RZ, P5, !PT ;  /* 0x00000007d1117c10 */ /* 0x000fe2000affe4ff */
[----:B------:R-:W-:Y:S01]  /*ae80*/  @UP3 UIADD3 UR7, UR13, -0x1, URZ ;  /* 0xffffffff0d073890 */ /* 0x000fe2000fffe03f */
[----:B------:R-:W-:Y:S03]  /*ae90*/  LEA R220, P5, R0, c[0x0][0x1f8], 0x1 ;  /* 0x00007e0000dc7a11 */ /* 0x000fe600078a08ff */
[----:B------:R-:W-:Y:S01]  /*aea0*/  LEA.HI.X R223, R20, c[0x0][0x1fc], R17, 0x1, P0 ;  /* 0x00007f0014df7a11 */ /* 0x000fe200000f0c11 */
[----:B------:R-:W-:Y:S01]  /*aeb0*/  @UP3 USHF.R.S32.HI UR6, URZ, 0x1f, UR7 ;  /* 0x0000001f3f063899 */ /* 0x000fe20008011407 */
[C---:B------:R-:W-:Y:S01]  /*aec0*/  HMMA.16816.F32 R16, R32.reuse, R18, RZ ;  /* 0x000000122010723c */ /* 0x040fe200000018ff */
[----:B------:R-:W-:Y:S01]  /*aed0*/  LEA R172, P0, R28, c[0x0][0x1f8], 0x1 ;  /* 0x00007e001cac7a11 */ /* 0x000fe200078008ff */
[----:B------:R-:W-:Y:S01]  /*aee0*/  @UP3 UIMAD.WIDE.U32 UR20, UR7, UR4, URZ ;  /* 0x00000004071432a5 */ /* 0x000fe2000f8e003f */
[----:B------:R1:W-:Y:S01]  /*aef0*/  LDGSTS.E.BYPASS.LTC128B.128 [R199+0x1100], [R222.64], !P3 ;  /* 0x01100000dec77fae */ /* 0x0003e2000d901d50 */
[----:B------:R-:W-:Y:S01]  /*af00*/  LEA.HI.X R221, R0, c[0x0][0x1fc], R29, 0x1, P5 ;  /* 0x00007f0000dd7a11 */ /* 0x000fe200028f0c1d */
[----:B------:R-:W-:Y:S01]  /*af10*/  IMAD.MOV.U32 R0, RZ, RZ, R204 ;  /* 0x000000ffff007224 */ /* 0x000fe200078e00cc */
[----:B------:R-:W-:Y:S01]  /*af20*/  LEA.HI.X R173, R28, c[0x0][0x1fc], R31, 0x1, P0 ;  /* 0x00007f001cad7a11 */ /* 0x000fe200000f0c1f */
[----:B------:R-:W-:Y:S01]  /*af30*/  @UP3 UIMAD UR6, UR6, UR4, URZ ;  /* 0x00000004060632a4 */ /* 0x000fe2000f8e023f */
[C---:B---3--:R-:W-:Y:S01]  /*af40*/  HMMA.16816.F32 R20, R32.reuse, R24, RZ ;  /* 0x000000182014723c */ /* 0x048fe200000018ff */
[----:B------:R3:W-:Y:S01]  /*af50*/  LDGSTS.E.BYPASS.LTC128B.128 [R199+0x3100], [R220.64], !P2 ;  /* 0x03100000dcc77fae */ /* 0x0007e2000d101d50 */
[----:B------:R-:W-:Y:S01]  /*af60*/  PLOP3.LUT P0, PT, PT, PT, UP3, 0x80, 0x0 ;  /* 0x000000000000781c */ /* 0x000fe20003f0f038 */
[----:B------:R-:W-:Y:S01]  /*af70*/  @UP3 UIMAD UR6, UR7, UR5, UR6 ;  /* 0x00000005070632a4 */ /* 0x000fe2000f8e0206 */
[----:B------:R-:W-:Y:S01]  /*af80*/  PLOP3.LUT P5, PT, PT, PT, UP2, 0x80, 0x0 ;  /* 0x000000000000781c */ /* 0x000fe20003faf028 */
[----:B------:R-:W-:Y:S01]  /*af90*/  @UP3 USHF.L.U32 UR7, UR20, 0x6, URZ ;  /* 0x0000000614073899 */ /* 0x000fe2000800063f */
[----:B------:R2:W-:Y:S01]  /*afa0*/  LDGSTS.E.BYPASS.LTC128B.128 [R199+0x5100], [R172.64], !P1 ;  /* 0x05100000acc77fae */ /* 0x0005e2000c901d50 */
[----:B------:R-:W-:Y:S01]  /*afb0*/  @UP3 UIADD3 UR6, UR21, UR6, URZ ;  /* 0x0000000615063290 */ /* 0x000fe2000fffe03f */
[C---:B------:R-:W-:Y:S01]  /*afc0*/  HMMA.16816.F32 R24, R32.reuse, R26, RZ ;  /* 0x0000001a2018723c */ /* 0x040fe200000018ff */
[----:B------:R-:W-:Y:S02]  /*afd0*/  @UP3 UIADD3 UR15, UP0, UR12, UR7, URZ ;  /* 0x000000070c0f3290 */ /* 0x000fe4000ff1e03f */
[----:B------:R-:W-:Y:S01]  /*afe0*/  LDSM.16.M88.4 R156, [R193+0xc100] ;  /* 0x00c10000c19c783b */ /* 0x000fe20000000200 */
[----:B------:R-:W-:Y:S04]  /*aff0*/  @UP3 USHF.L.U64.HI UR6, UR20, 0x6, UR6 ;  /* 0x0000000614063899 */ /* 0x000fe80008010206 */
[C---:B----4-:R-:W-:Y:S01]  /*b000*/  HMMA.16816.F32 R28, R32.reuse, R132, RZ ;  /* 0x00000084201c723c */ /* 0x050fe200000018ff */
[----:B------:R-:W0:Y:S05]  /*b010*/  LDGDEPBAR ;  /* 0x00000000000079af */ /* 0x000e2a0000000000 */
[----:B------:R-:W4:Y:S02]  /*b020*/  LDSM.16.M88.4 R160, [R192+0x6100] ;  /* 0x00610000c0a0783b */ /* 0x000f240000000200 */
[----:B------:R-:W-:Y:S03]  /*b030*/  HMMA.16816.F32 R32, R32, R134, RZ ;  /* 0x000000862020723c */ /* 0x000fe600000018ff */
[----:B------:R-:W3:Y:S05]  /*b040*/  LDSM.16.M88.4 R164, [R192+0x6900] ;  /* 0x00690000c0a4783b */ /* 0x000eea0000000200 */
[C---:B-----5:R-:W-:Y:S01]  /*b050*/  HMMA.16816.F32 R4, R136.reuse, R140, R4 ;  /* 0x0000008c8804723c */ /* 0x060fe20000001804 */
[----:B-1----:R-:W1:Y:S05]  /*b060*/  LDSM.16.M88.4 R168, [R192+0x7100] ;  /* 0x00710000c0a8783b */ /* 0x002e6a0000000200 */
[----:B------:R-:W5:Y:S02]  /*b070*/  LDSM.16.M88.4 R132, [R192+0x7900] ;  /* 0x00790000c084783b */ /* 0x000f640000000200 */
[C---:B------:R-:W-:Y:S03]  /*b080*/  HMMA.16816.F32 R8, R136.reuse, R142, R8 ;  /* 0x0000008e8808723c */ /* 0x040fe60000001808 */
[----:B------:R-:W-:Y:S05]  /*b090*/  LDSM.16.M88.4 R140, [R191+0xc100] ;  /* 0x00c10000bf8c783b */ /* 0x000fea0000000200 */
[C---:B------:R-:W-:Y:S01]  /*b0a0*/  HMMA.16816.F32 R12, R136.reuse, R144, R12 ;  /* 0x00000090880c723c */ /* 0x040fe2000000180c */
[----:B--2---:R-:W-:Y:S07]  /*b0b0*/  LDSM.16.M88.4 R172, [R184+0x1000] ;  /* 0x00100000b8ac783b */ /* 0x004fee0000000200 */
[C---:B------:R-:W-:Y:S01]  /*b0c0*/  HMMA.16816.F32 R16, R136.reuse, R146, R16 ;  /* 0x000000928810723c */ /* 0x040fe20000001810 */
[----:B------:R-:W2:Y:S07]  /*b0d0*/  LDSM.16.M88.4 R144, [R184] ;  /* 0x00000000b890783b */ /* 0x000eae0000000200 */
[C---:B------:R-:W-:Y:S08]  /*b0e0*/  HMMA.16816.F32 R20, R136.reuse, R148, R20 ;  /* 0x000000948814723c */ /* 0x040ff00000001814 */
[C---:B------:R-:W-:Y:S01]  /*b0f0*/  HMMA.16816.F32 R24, R136.reuse, R150, R24 ;  /* 0x000000968818723c */ /* 0x040fe20000001818 */
[----:B------:R-:W1:Y:S07]  /*b100*/  LDSM.16.M88.4 R148, [R184+0x800] ;  /* 0x00080000b894783b */ /* 0x000e6e0000000200 */
[C---:B------:R-:W-:Y:S08]  /*b110*/  HMMA.16816.F32 R28, R136.reuse, R152, R28 ;  /* 0x00000098881c723c */ /* 0x040ff0000000181c */
[----:B------:R-:W-:Y:S01]  /*b120*/  HMMA.16816.F32 R32, R136, R154, R32 ;  /* 0x0000009a8820723c */ /* 0x000fe20000001820 */
[----:B------:R-:W2:Y:S05]  /*b130*/  LDSM.16.M88.4 R136, [R184+0x1800] ;  /* 0x00180000b888783b */ /* 0x000eaa0000000200 */
[----:B------:R-:W-:Y:S02]  /*b140*/  LDSM.16.M88.4 R152, [R198+0x10100] ;  /* 0x01010000c698783b */ /* 0x000fe40000000200 */
[C---:B----4-:R-:W-:Y:S08]  /*b150*/  HMMA.16816.F32 R4, R156.reuse, R160, R4 ;  /* 0x000000a09c04723c */ /* 0x050ff00000001804 */
        /* <DEDUP_REMOVED lines=10> */
[----:B------:R-:W5:Y:S05]  /*b200*/  LDSM.16.M88.4 R132, [R197+0x9900] ;  /* 0x00990000c584783b */ /* 0x000f6a0000000200 */
[----:B------:R-:W-:Y:S02]  /*b210*/  LDSM.16.M88.4 R156, [R182] ;  /* 0x00000000b69c783b */ /* 0x000fe40000000200 */
[C---:B--2---:R-:W-:Y:S08]  /*b220*/  HMMA.16816.F32 R4, R140.reuse, R144, R4 ;  /* 0x000000908c04723c */ /* 0x044ff00000001804 */
[C---:B------:R-:W-:Y:S01]  /*b230*/  HMMA.16816.F32 R8, R140.reuse, R146, R8 ;  /* 0x000000928c08723c */ /* 0x040fe20000001808 */
[----:B------:R-:W-:Y:S07]  /*b240*/  LDSM.16.M88.4 R144, [R194+0x10100] ;  /* 0x01010000c290783b */ /* 0x000fee0000000200 */
[C---:B------:R-:W-:Y:S08]  /*b250*/  HMMA.16816.F32 R12, R140.reuse, R148, R12 ;  /* 0x000000948c0c723c */ /* 0x040ff0000000180c */
[C---:B------:R-:W-:Y:S01]  /*b260*/  HMMA.16816.F32 R16, R140.reuse, R150, R16 ;  /* 0x000000968c10723c */ /* 0x040fe20000001810 */
[----:B------:R-:W2:Y:S07]  /*b270*/  LDSM.16.M88.4 R148, [R183] ;  /* 0x00000000b794783b */ /* 0x000eae0000000200 */
[C---:B------:R-:W-:Y:S08]  /*b280*/  HMMA.16816.F32 R20, R140.reuse, R172, R20 ;  /* 0x000000ac8c14723c */ /* 0x040ff00000001814 */
[C---:B------:R-:W-:Y:S01]  /*b290*/  HMMA.16816.F32 R24, R140.reuse, R174, R24 ;  /* 0x000000ae8c18723c */ /* 0x040fe20000001818 */
[----:B------:R-:W1:Y:S07]  /*b2a0*/  LDSM.16.M88.4 R172, [R181] ;  /* 0x00000000b5ac783b */ /* 0x000e6e0000000200 */
[C---:B------:R-:W-:Y:S08]  /*b2b0*/  HMMA.16816.F32 R28, R140.reuse, R136, R28 ;  /* 0x000000888c1c723c */ /* 0x040ff0000000181c */
[----:B------:R-:W-:Y:S01]  /*b2c0*/  HMMA.16816.F32 R32, R140, R138, R32 ;  /* 0x0000008a8c20723c */ /* 0x000fe20000001820 */
[----:B------:R-:W2:Y:S05]  /*b2d0*/  LDSM.16.M88.4 R136, [R180] ;  /* 0x00000000b488783b */ /* 0x000eaa0000000200 */
        /* <DEDUP_REMOVED lines=13> */
[----:B------:R-:W-:Y:S02]  /*b3b0*/  LDSM.16.M88.4 R152, [R184+0x2000] ;  /* 0x00200000b898783b */ /* 0x000fe40000000200 */
[C---:B--2---:R-:W-:Y:S08]  /*b3c0*/  HMMA.16816.F32 R4, R144.reuse, R148, R4 ;  /* 0x000000949004723c */ /* 0x044ff00000001804 */
[C---:B------:R-:W-:Y:S01]  /*b3d0*/  HMMA.16816.F32 R8, R144.reuse, R150, R8 ;  /* 0x000000969008723c */ /* 0x040fe20000001808 */
[----:B------:R-:W2:Y:S07]  /*b3e0*/  LDSM.16.M88.4 R148, [R191+0x10100] ;  /* 0x01010000bf94783b */ /* 0x000eae0000000200 */
        /* <DEDUP_REMOVED lines=25> */
[----:B------:R-:W2:Y:S07]  /*b580*/  LDSM.16.M88.4 R152, [R179] ;  /* 0x00000000b398783b */ /* 0x000eae0000000200 */
[C---:B------:R-:W-:Y:S08]  /*b590*/  HMMA.16816.F32 R12, R148.reuse, R156, R12 ;  /* 0x0000009c940c723c */ /* 0x040ff0000000180c */
[C---:B------:R-:W-:Y:S01]  /*b5a0*/  HMMA.16816.F32 R16, R148.reuse, R158, R16 ;  /* 0x0000009e9410723c */ /* 0x040fe20000001810 */
[----:B------:R-:W1:Y:S07]  /*b5b0*/  LDSM.16.M88.4 R156, [R178] ;  /* 0x00000000b29c783b */ /* 0x000e6e0000000200 */
[C---:B------:R-:W-:Y:S08]  /*b5c0*/  HMMA.16816.F32 R20, R148.reuse, R172, R20 ;  /* 0x000000ac9414723c */ /* 0x040ff00000001814 */
[C---:B------:R-:W-:Y:S08]  /*b5d0*/  HMMA.16816.F32 R24, R148.reuse, R174, R24 ;  /* 0x000000ae9418723c */ /* 0x040ff00000001818 */
[C---:B------:R-:W-:Y:S08]  /*b5e0*/  HMMA.16816.F32 R28, R148.reuse, R136, R28 ;  /* 0x00000088941c723c */ /* 0x040ff0000000181c */
[----:B------:R-:W-:Y:S01]  /*b5f0*/  HMMA.16816.F32 R32, R148, R138, R32 ;  /* 0x0000008a9420723c */ /* 0x000fe20000001820 */
[----:B------:R-:W2:Y:S05]  /*b600*/  LDSM.16.M88.4 R136, [R177] ;  /* 0x00000000b188783b */ /* 0x000eaa0000000200 */
[----:B------:R-:W2:Y:S02]  /*b610*/  LDSM.16.M88.4 R148, [R176] ;  /* 0x00000000b094783b */ /* 0x000ea40000000200 */
[C---:B----4-:R-:W-:Y:S08]  /*b620*/  HMMA.16816.F32 R4, R144.reuse, R160, R4 ;  /* 0x000000a09004723c */ /* 0x050ff00000001804 */
[C---:B------:R-:W-:Y:S01]  /*b630*/  HMMA.16816.F32 R8, R144.reuse, R162, R8 ;  /* 0x000000a29008723c */ /* 0x040fe20000001808 */
[----:B------:R-:W-:Y:S07]  /*b640*/  LDSM.16.M88.4 R160, [R192+0xb900] ;  /* 0x00b90000c0a0783b */ /* 0x000fee0000000200 */
[C---:B---3--:R-:W-:Y:S08]  /*b650*/  HMMA.16816.F32 R12, R144.reuse, R164, R12 ;  /* 0x000000a4900c723c */ /* 0x048ff0000000180c */
[C---:B------:R-:W-:Y:S01]  /*b660*/  HMMA.16816.F32 R16, R144.reuse, R166, R16 ;  /* 0x000000a69010723c */ /* 0x040fe20000001810 */
[----:B------:R-:W-:Y:S07]  /*b670*/  LDSM.16.M88.4 R164, [R184+0x4000] ;  /* 0x00400000b8a4783b */ /* 0x000fee0000000200 */
[C---:B-1----:R-:W-:Y:S08]  /*b680*/  HMMA.16816.F32 R20, R144.reuse, R168, R20 ;  /* 0x000000a89014723c */ /* 0x042ff00000001814 */
[C---:B------:R-:W-:Y:S08]  /*b690*/  HMMA.16816.F32 R24, R144.reuse, R170, R24 ;  /* 0x000000aa9018723c */ /* 0x040ff00000001818 */
[C---:B-----5:R-:W-:Y:S08]  /*b6a0*/  HMMA.16816.F32 R28, R144.reuse, R132, R28 ;  /* 0x00000084901c723c */ /* 0x060ff0000000181c */
[----:B------:R-:W-:Y:S01]  /*b6b0*/  HMMA.16816.F32 R32, R144, R134, R32 ;  /* 0x000000869020723c */ /* 0x000fe20000001820 */
[----:B------:R-:W-:Y:S05]  /*b6c0*/  LDSM.16.M88.4 R132, [R193+0x14100] ;  /* 0x01410000c184783b */ /* 0x000fea0000000200 */
[----:B------:R-:W1:Y:S02]  /*b6d0*/  LDSM.16.M88.4 R144, [R192+0xa100] ;  /* 0x00a10000c090783b */ /* 0x000e640000000200 */
[C---:B--2---:R-:W-:Y:S08]  /*b6e0*/  HMMA.16816.F32 R4, R140.reuse, R152, R4 ;  /* 0x000000988c04723c */ /* 0x044ff00000001804 */
[C---:B------:R-:W-:Y:S01]  /*b6f0*/  HMMA.16816.F32 R8, R140.reuse, R154, R8 ;  /* 0x0000009a8c08723c */ /* 0x040fe20000001808 */
[----:B------:R-:W2:Y:S07]  /*b700*/  LDSM.16.M88.4 R152, [R192+0xa900] ;  /* 0x00a90000c098783b */ /* 0x000eae0000000200 */
[C---:B------:R-:W-:Y:S08]  /*b710*/  HMMA.16816.F32 R12, R140.reuse, R156, R12 ;  /* 0x0000009c8c0c723c */ /* 0x040ff0000000180c */
[C---:B------:R-:W-:Y:S01]  /*b720*/  HMMA.16816.F32 R16, R140.reuse, R158, R16 ;  /* 0x0000009e8c10723c */ /* 0x040fe20000001810 */
[----:B------:R-:W3:Y:S07]  /*b730*/  LDSM.16.M88.4 R156, [R192+0xb100] ;  /* 0x00b10000c09c783b */ /* 0x000eee0000000200 */
[C---:B------:R-:W-:Y:S08]  /*b740*/  HMMA.16816.F32 R20, R140.reuse, R136, R20 ;  /* 0x000000888c14723c */ /* 0x040ff00000001814 */
[C---:B------:R-:W-:Y:S01]  /*b750*/  HMMA.16816.F32 R24, R140.reuse, R138, R24 ;  /* 0x0000008a8c18723c */ /* 0x040fe20000001818 */
[----:B------:R-:W4:Y:S07]  /*b760*/  LDSM.16.M88.4 R136, [R191+0x14100] ;  /* 0x01410000bf88783b */ /* 0x000f2e0000000200 */
[C---:B------:R-:W-:Y:S08]  /*b770*/  HMMA.16816.F32 R28, R140.reuse, R148, R28 ;  /* 0x000000948c1c723c */ /* 0x040ff0000000181c */
[----:B------:R-:W-:Y:S01]  /*b780*/  HMMA.16816.F32 R32, R140, R150, R32 ;  /* 0x000000968c20723c */ /* 0x000fe20000001820 */
[----:B------:R-:W5:Y:S07]  /*b790*/  LDSM.16.M88.4 R140, [R184+0x4800] ;  /* 0x00480000b88c783b */ /* 0x000f6e0000000200 */
[C---:B-1----:R-:W-:Y:S07]  /*b7a0*/  HMMA.16816.F32 R4, R132.reuse, R144, R4 ;  /* 0x000000908404723c */ /* 0x042fee0000001804 */
[C---:B------:R-:W-:Y:S01]  /*b7b0*/  @P0 IADD3 R145, P6, R200.reuse, UR7, RZ ;  /* 0x00000007c8910c10 */ /* 0x040fe2000ffde0ff */
[C---:B------:R-:W-:Y:S04]  /*b7c0*/  HMMA.16816.F32 R8, R132.reuse, R146, R8 ;  /* 0x000000928408723c */ /* 0x040fe80000001808 */
[----:B------:R-:W-:Y:S02]  /*b7d0*/  @P0 IADD3.X R144, R203, UR6, RZ, P6, !PT ;  /* 0x00000006cb900c10 */ /* 0x000fe4000b7fe4ff */
[C---:B------:R-:W-:Y:S02]  /*b7e0*/  @P0 LEA R150, P6, R145.reuse, c[0x0][0x1c8], 0x1 ;  /* 0x0000720091960a11 */ /* 0x040fe400078c08ff */
[C---:B--2---:R-:W-:Y:S04]  /*b7f0*/  HMMA.16816.F32 R12, R132.reuse, R152, R12 ;  /* 0x00000098840c723c */ /* 0x044fe8000000180c */
[----:B------:R-:W-:Y:S02]  /*b800*/  @P0 LEA.HI.X R151, R145, c[0x0][0x1cc], R144, 0x1, P6 ;  /* 0x0000730091970a11 */ /* 0x000fe400030f0c90 */
[----:B------:R-:W-:Y:S02]  /*b810*/  @P0 IADD3 R144, P6, R200, UR15, RZ ;  /* 0x0000000fc8900c10 */ /* 0x000fe4000ffde0ff */
[C---:B------:R-:W-:Y:S08]  /*b820*/  HMMA.16816.F32 R16, R132.reuse, R154, R16 ;  /* 0x0000009a8410723c */ /* 0x040ff00000001810 */
[C---:B---3--:R-:W-:Y:S08]  /*b830*/  HMMA.16816.F32 R20, R132.reuse, R156, R20 ;  /* 0x0000009c8414723c */ /* 0x048ff00000001814 */
[C---:B------:R-:W-:Y:S08]  /*b840*/  HMMA.16816.F32 R24, R132.reuse, R158, R24 ;  /* 0x0000009e8418723c */ /* 0x040ff00000001818 */
[C---:B------:R-:W-:Y:S08]  /*b850*/  HMMA.16816.F32 R28, R132.reuse, R160, R28 ;  /* 0x000000a0841c723c */ /* 0x040ff0000000181c */
[----:B------:R-:W-:Y:S01]  /*b860*/  HMMA.16816.F32 R32, R132, R162, R32 ;  /* 0x000000a28420723c */ /* 0x000fe20000001820 */
[----:B------:R-:W1:Y:S07]  /*b870*/  LDSM.16.M88.4 R132, [R184+0x5000] ;  /* 0x00500000b884783b */ /* 0x000e6e0000000200 */
[C---:B----4-:R-:W-:Y:S08]  /*b880*/  HMMA.16816.F32 R4, R136.reuse, R164, R4 ;  /* 0x000000a48804723c */ /* 0x050ff00000001804 */
[C---:B------:R-:W-:Y:S08]  /*b890*/  HMMA.16816.F32 R8, R136.reuse, R166, R8 ;  /* 0x000000a68808723c */ /* 0x040ff00000001808 */
[C---:B-----5:R-:W-:Y:S07]  /*b8a0*/  HMMA.16816.F32 R12, R136.reuse, R140, R12 ;  /* 0x0000008c880c723c */ /* 0x060fee000000180c */
[----:B------:R-:W-:Y:S01]  /*b8b0*/  @P5 IMAD.HI.U32 R140, R204, c[0x0][0x2c8], RZ ;  /* 0x0000b200cc8c5a27 */ /* 0x000fe200078e00ff */
[----:B------:R-:W-:Y:S01]  /*b8c0*/  @P0 IADD3 R152, P5, R215, UR7, RZ ;  /* 0x00000007d7980c10 */ /* 0x000fe2000ffbe0ff */
[C---:B------:R-:W-:Y:S03]  /*b8d0*/  HMMA.16816.F32 R16, R136.reuse, R142, R16 ;  /* 0x0000008e8810723c */ /* 0x040fe60000001810 */
[----:B------:R-:W-:Y:S02]  /*b8e0*/  @P4 SHF.R.U32.HI R0, RZ, c[0x0][0x2cc], R140 ;  /* 0x0000b300ff004a19 */ /* 0x000fe4000001168c */
[----:B------:R-:W2:Y:S01]  /*b8f0*/  LDSM.16.M88.4 R140, [R184+0x5800] ;  /* 0x00580000b88c783b */ /* 0x000ea20000000200 */
[----:B------:R-:W-:Y:S02]  /*b900*/  @P0 IADD3 R154, P4, R213, UR7, RZ ;  /* 0x00000007d59a0c10 */ /* 0x000fe4000ff9e0ff */
[----:B------:R-:W-:Y:S01]  /*b910*/  @P0 IADD3.X R147, R214, UR6, RZ, P5, !PT ;  /* 0x00000006d6930c10 */ /* 0x000fe2000affe4ff */
[----:B------:R-:W-:Y:S04]  /*b920*/  DEPBAR.LE SB0, 0x0 ;  /* 0x000080000000791a */ /* 0x000fe80000000000 */
[----:B------:R-:W-:Y:S01]  /*b930*/  BAR.SYNC.DEFER_BLOCKING 0x0 ;  /* 0x0000000000007b1d */ /* 0x000fe20000010000 */
[----:B------:R-:W-:Y:S01]  /*b940*/  @P0 LEA R148, P5, R152, c[0x0][0x1c8], 0x1 ;  /* 0x0000720098940a11 */ /* 0x000fe200078a08ff */
[C---:B-1----:R-:W-:Y:S05]  /*b950*/  HMMA.16816.F32 R20, R136.reuse, R132, R20 ;  /* 0x000000848814723c */ /* 0x042fea0000001814 */
[----:B------:R-:W-:Y:S01]  /*b960*/  @P0 IADD3.X R153, R212, UR6, RZ, P4, !PT ;  /* 0x00000006d4990c10 */ /* 0x000fe2000a7fe4ff */
[----:B------:R-:W-:Y:S01]  /*b970*/  @UP3 UIADD3.X UR6, UR11, UR6, URZ, UP0, !UPT ;  /* 0x000000060b063290 */ /* 0x000fe200087fe43f */
[----:B------:R-:W-:Y:S01]  /*b980*/  @P0 LEA.HI.X R149, R152, c[0x0][0x1cc], R147, 0x1, P5 ;  /* 0x0000730098950a11 */ /* 0x000fe200028f0c93 */
[C---:B------:R-:W-:Y:S04]  /*b990*/  HMMA.16816.F32 R24, R136.reuse, R134, R24 ;  /* 0x000000868818723c */ /* 0x040fe80000001818 */
[C---:B------:R-:W-:Y:S02]  /*b9a0*/  @P0 LEA R146, P4, R154.reuse, c[0x0][0x1c8], 0x1 ;  /* 0x000072009a920a11 */ /* 0x040fe400078808ff */
[----:B------:R-:W-:Y:S02]  /*b9b0*/  @P0 IADD3.X R133, R203, UR6, RZ, P6, !PT ;  /* 0x00000006cb850c10 */ /* 0x000fe4000b7fe4ff */
[----:B------:R-:W-:Y:S04]  /*b9c0*/  @P0 LEA.HI.X R147, R154, c[0x0][0x1cc], R153, 0x1, P4 ;  /* 0x000073009a930a11 */ /* 0x000fe800020f0c99 */
[C---:B------:R-:W-:Y:S01]  /*b9d0*/  @P0 LEA R158, P6, R144.reuse, c[0x0][0x1c8], 0x1 ;  /* 0x00007200909e0a11 */ /* 0x040fe200078c08ff */
[----:B------:R-:W-:Y:S01]  /*b9e0*/  @!PT LDS RZ, [RZ] ;  /* 0x00000000fffff984 */ /* 0x000fe20000000800 */
[----:B------:R-:W-:Y:S01]  /*b9f0*/  @!PT LDS RZ, [RZ] ;  /* 0x00000000fffff984 */ /* 0x000fe20000000800 */
[----:B------:R-:W-:Y:S01]  /*ba00*/  @!PT LDS RZ, [RZ] ;  /* 0x00000000fffff984 */ /* 0x000fe20000000800 */
[----:B------:R1:W-:Y:S01]  /*ba10*/  @P0 LDGSTS.E.BYPASS.LTC128B.128 [R199+0x6100], [R150.64], !P3 ;  /* 0x0610000096c70fae */ /* 0x0003e2000d901d50 */
[----:B------:R-:W-:Y:S02]  /*ba20*/  @P0 IADD3 R145, P5, R215, UR15, RZ ;  /* 0x0000000fd7910c10 */ /* 0x000fe4000ffbe0ff */
[----:B------:R-:W-:Y:S02]  /*ba30*/  @P0 LEA.HI.X R159, R144, c[0x0][0x1cc], R133, 0x1, P6 ;  /* 0x00007300909f0a11 */ /* 0x000fe400030f0c85 */
[----:B------:R1:W-:Y:S01]  /*ba40*/  @P0 LDGSTS.E.BYPASS.LTC128B.128 [R199+0x8100], [R148.64], !P2 ;  /* 0x0810000094c70fae */ /* 0x0003e2000d101d50 */
[----:B------:R-:W-:Y:S02]  /*ba50*/  @P0 IADD3.X R132, R214, UR6, RZ, P5, !PT ;  /* 0x00000006d6840c10 */ /* 0x000fe4000affe4ff */
[----:B------:R-:W-:Y:S01]  /*ba60*/  @P0 LEA R156, P5, R145, c[0x0][0x1c8], 0x1 ;  /* 0x00007200919c0a11 */ /* 0x000fe200078a08ff */
[C---:B--2---:R-:W-:Y:S01]  /*ba70*/  HMMA.16816.F32 R28, R136.reuse, R140, R28 ;  /* 0x0000008c881c723c */ /* 0x044fe2000000181c */
[----:B------:R1:W-:Y:S02]  /*ba80*/  @P0 LDGSTS.E.BYPASS.LTC128B.128 [R199+0xa100], [R146.64], !P1 ;  /* 0x0a10000092c70fae */ /* 0x0003e4000c901d50 */
[----:B------:R-:W-:Y:S02]  /*ba90*/  @P0 IADD3 R153, P4, R213, UR15, RZ ;  /* 0x0000000fd5990c10 */ /* 0x000fe4000ff9e0ff */
[----:B------:R-:W-:Y:S01]  /*baa0*/  @P0 LEA.HI.X R157, R145, c[0x0][0x1cc], R132, 0x1, P5 ;  /* 0x00007300919d0a11 */ /* 0x000fe200028f0c84 */
[----:B------:R1:W-:Y:S01]  /*bab0*/  @P0 LDGSTS.E.BYPASS.LTC128B.128 [R199+0x7100], [R158.64], !P3 ;  /* 0x071000009ec70fae */ /* 0x0003e2000d901d50 */
[----:B------:R-:W-:Y:S01]  /*bac0*/  @P0 IADD3.X R152, R212, UR6, RZ, P4, !PT ;  /* 0x00000006d4980c10 */ /* 0x000fe2000a7fe4ff */
[----:B------:R-:W-:Y:S01]  /*bad0*/  USHF.L.U32 UR6, UR13, 0x6, URZ ;  /* 0x000000060d067899 */ /* 0x000fe2000800063f */
[C---:B------:R-:W-:Y:S01]  /*bae0*/  @P0 LEA R154, P4, R153.reuse, c[0x0][0x1c8], 0x1 ;  /* 0x00007200999a0a11 */ /* 0x040fe200078808ff */
[----:B------:R-:W-:Y:S01]  /*baf0*/  HMMA.16816.F32 R32, R136, R142, R32 ;  /* 0x0000008e8820723c */ /* 0x000fe20000001820 */
[----:B------:R1:W-:Y:S02]  /*bb00*/  @P0 LDGSTS.E.BYPASS.LTC128B.128 [R199+0x9100], [R156.64], !P2 ;  /* 0x091000009cc70fae */ /* 0x0003e4000d101d50 */
[----:B------:R-:W-:Y:S01]  /*bb10*/  @P0 LEA.HI.X R155, R153, c[0x0][0x1cc], R152, 0x1, P4 ;  /* 0x00007300999b0a11 */ /* 0x000fe200020f0c98 */
[----:B------:R-:W-:Y:S02]  /*bb20*/  IMAD.U32 R134, RZ, RZ, UR6 ;  /* 0x00000006ff867e24 */ /* 0x000fe4000f8e00ff */
[----:B------:R-:W2:Y:S03]  /*bb30*/  SHFL.IDX PT, R132, R0, RZ, 0x1c1f ;  /* 0x001c1fff00847589 */ /* 0x000ea600000e0000 */
[----:B------:R-:W-:Y:S02]  /*bb40*/  IADD3 R133, -R205, 0x1, -R134 ;  /* 0x00000001cd857810 */ /* 0x000fe40007ffe986 */
[----:B------:R1:W-:Y:S01]  /*bb50*/  @P0 LDGSTS.E.BYPASS.LTC128B.128 [R199+0xb100], [R154.64], !P1 ;  /* 0x0b1000009ac70fae */ /* 0x0003e2000c901d50 */
[----:B------:R-:W-:Y:S02]  /*bb60*/  PLOP3.LUT P0, PT, PT, PT, UP1, 0x40, 0x0 ;  /* 0x000000000000781c */ /* 0x000fe40003f0e818 */
[----:B------:R-:W-:Y:S02]  /*bb70*/  IADD3 R133, R133, c[0x0][0x1d0], RZ ;  /* 0x0000740085857a10 */ /* 0x000fe40007ffe0ff */
[----:B------:R-:W0:Y:S02]  /*bb80*/  LDGDEPBAR ;  /* 0x00000000000079af */ /* 0x000e240000000000 */
[----:B------:R-:W-:Y:S04]  /*bb90*/  IADD3 R133, R133, -c[0x0][0x168], RZ ;  /* 0x80005a0085857a10 */ /* 0x000fe80007ffe0ff */
[C---:B------:R-:W-:Y:S02]  /*bba0*/  IADD3 R135, R133.reuse, c[0x0][0x328], RZ ;  /* 0x0000ca0085877a10 */ /* 0x040fe40007ffe0ff */
[----:B------:R-:W-:Y:S03]  /*bbb0*/  IADD3 R133, R133, UR14, RZ ;  /* 0x0000000e85857c10 */ /* 0x000fe6000fffe0ff */
[--C-:B--2---:R-:W-:Y:S02]  /*bbc0*/  IMAD.IADD R139, R135, 0x1, R132.reuse ;  /* 0x00000001878b7824 */ /* 0x104fe400078e0284 */
        /* <DEDUP_REMOVED lines=16> */
.L_x_1467:
[----:B------:R-:W-:Y:S04]  /*bcd0*/  MOV R132, c[0x0][0x32c] ;  /* 0x0000cb0000847a02 */ /* 0x000fe80000000f00 */
[----:B------:R-:W-:Y:S11]  /*bce0*/  ISETP.NE.AND P0, PT, R132, 0x1, PT ;  /* 0x000000018400780c */ /* 0x000ff60003f05270 */
[----:B------:R-:W-:Y:S02]  /*bcf0*/  @!UPT UIADD3 URZ, URZ, URZ, URZ ;  /* 0x0000003f3f3ff290 */ /* 0x000fe4000fffe03f */
[----:B------:R-:W-:Y:S05]  /*bd00*/  @P0 IMAD.HI.U32 R132, R141, c[0x0][0x330], RZ ;  /* 0x0000cc008d840a27 */ /* 0x000fea00078e00ff */
[----:B------:R-:W-:Y:S02]  /*bd10*/  @P0 SHF.R.U32.HI R141, RZ, c[0x0][0x334], R132 ;  /* 0x0000cd00ff8d0a19 */ /* 0x000fe40000011684 */
.L_x_1468:
[----:B------:R-:W-:Y:S05]  /*bd20*/  BSYNC B0 ;  /* 0x0000000000007941 */ /* 0x000fea0003800000 */
.L_x_1466:
[----:B------:R-:W-:Y:S04]  /*bd30*/  IMAD.MOV.U32 R132, RZ, RZ, c[0x0][0x32c] ;  /* 0x0000cb00ff847624 */ /* 0x000fe800078e00ff */
[----:B------:R-:W-:Y:S04]  /*bd40*/  IMAD R132, R141, R132, -UR6 ;  /* 0x800000068d847e24 */ /* 0x000fe8000f8e0284 */
[----:B------:R-:W-:Y:S05]  /*bd50*/  IMAD.IADD R134, R132, 0x1, -R205 ;  /* 0x0000000184867824 */ /* 0x000fea00078e0acd */
[----:B------:R-:W-:Y:S02]  /*bd60*/  IADD3 R132, R134, c[0x0][0x32c], RZ ;  /* 0x0000cb0086847a10 */ /* 0x000fe40007ffe0ff */
[----:B------:R-:W-:Y:S02]  /*bd70*/  IMNMX R137, R137, R134, !PT ;  /* 0x0000008689897217 */ /* 0x000fe40007800200 */
[----:B------:R-:W-:Y:S02]  /*bd80*/  IMNMX R139, R139, R132, PT ;  /* 0x000000848b8b7217 */ /* 0x000fe40003800200 */
.L_x_1465:
[----:B------:R-:W-:Y:S06]  /*bd90*/  UISETP.GT.AND UP0, UPT, UR13, -0x1, UPT ;  /* 0xffffffff0d00788c */ /* 0x000fec000bf04270 */
[----:B------:R-:W-:Y:S04]  /*bda0*/  PLOP3.LUT P0, PT, PT, PT, UP0, 0x80, 0x0 ;  /* 0x000000000000781c */ /* 0x000fe80003f0f008 */
[C---:B------:R-:W-:Y:S02]  /*bdb0*/  ISETP.GT.AND P4, PT, R137.reuse, 0x1, P0 ;  /* 0x000000018900780c */ /* 0x040fe40000784270 */
[----:B------:R-:W-:Y:S02]  /*bdc0*/  ISETP.GT.AND P5, PT, R137, RZ, P0 ;  /* 0x000000ff8900720c */ /* 0x000fe400007a4270 */
[C---:B------:R-:W-:Y:S02]  /*bdd0*/  ISETP.LT.OR P4, PT, R139.reuse, 0x2, P4 ;  /* 0x000000028b00780c */ /* 0x040fe40002781670 */
[----:B------:R-:W-:Y:S02]  /*bde0*/  ISETP.LT.OR P5, PT, R139, 0x1, P5 ;  /* 0x000000018b00780c */ /* 0x000fe40002fa1670 */
[----:B-1----:R-:W-:Y:S02]  /*bdf0*/  FSEL R150, R5, -INF , !P4 ;  /* 0xff80000005967808 */ /* 0x002fe40006000000 */
[C---:B------:R-:W-:Y:S02]  /*be00*/  ISETP.GT.AND P4, PT, R137.reuse, 0x10, P0 ;  /* 0x000000108900780c */ /* 0x040fe40000784270 */
[----:B------:R-:W-:Y:S02]  /*be10*/  ISETP.GT.AND P6, PT, R137, 0x8, P0 ;  /* 0x000000088900780c */ /* 0x000fe400007c4270 */
[----:B------:R-:W-:Y:S02]  /*be20*/  ISETP.LT.OR P4, PT, R139, 0x11, P4 ;  /* 0x000000118b00780c */ /* 0x000fe40002781670 */
[----:B------:R-:W-:Y:S02]  /*be30*/  FSEL R148, R4, -INF , !P5 ;  /* 0xff80000004947808 */ /* 0x000fe40006800000 */
[C---:B------:R-:W-:Y:S02]  /*be40*/  ISETP.GT.AND P5, PT, R137.reuse, 0x9, P0 ;  /* 0x000000098900780c */ /* 0x040fe400007a4270 */
[----:B------:R-:W-:Y:S02]  /*be50*/  FSEL R138, R12, -INF , !P4 ;  /* 0xff8000000c8a7808 */ /* 0x000fe40006000000 */
[----:B------:R-:W-:Y:S01]  /*be60*/  ISETP.GT.AND P4, PT, R137, 0x19, P0 ;  /* 0x000000198900780c */ /* 0x000fe20000784270 */
[----:B------:R-:W1:Y:S01]  /*be70*/  SHFL.IDX PT, R12, R0, 0x1, 0x1c1f ;  /* 0x003c1f00000c7f89 */ /* 0x000e6200000e0000 */
        /* <DEDUP_REMOVED lines=8> */
[----:B------:R-:W-:Y:S02]  /*bf00*/  ISETP.GT.AND P4, PT, R137, 0x28, P0 ;  /* 0x000000288900780c */ /* 0x000fe40000784270 */
[C---:B------:R-:W-:Y:S02]  /*bf10*/  ISETP.LT.OR P6, PT, R139.reuse, 0x12, P6 ;  /* 0x000000128b00780c */ /* 0x040fe400037c1670 */
[C---:B------:R-:W-:Y:S02]  /*bf20*/  ISETP.LT.OR P5, PT, R139.reuse, 0x19, P5 ;  /* 0x000000198b00780c */ /* 0x040fe40002fa1670 */
[----:B------:R-:W-:Y:S01]  /*bf30*/  ISETP.LT.OR P4, PT, R139, 0x29, P4 ;  /* 0x000000298b00780c */ /* 0x000fe20002781670 */
[--C-:B-1----:R-:W-:Y:S01]  /*bf40*/  IMAD.IADD R0, R135, 0x1, R12.reuse ;  /* 0x0000000187007824 */ /* 0x102fe200078e020c */
        /* <DEDUP_REMOVED lines=41> */
.L_x_1471:
[----:B------:R-:W-:Y:S04]  /*c1e0*/  MOV R5, c[0x0][0x32c] ;  /* 0x0000cb0000057a02 */ /* 0x000fe80000000f00 */
[----:B------:R-:W-:Y:S11]  /*c1f0*/  ISETP.NE.AND P4, PT, R5, 0x1, PT ;  /* 0x000000010500780c */ /* 0x000ff60003f85270 */
[----:B------:R-:W-:Y:S02]  /*c200*/  @!UPT UIADD3 URZ, URZ, URZ, URZ ;  /* 0x0000003f3f3ff290 */ /* 0x000fe4000fffe03f */
[----:B------:R-:W-:Y:S05]  /*c210*/  @P4 IMAD.HI.U32 R5, R12, c[0x0][0x330], RZ ;  /* 0x0000cc000c054a27 */ /* 0x000fea00078e00ff */
[----:B------:R-:W-:Y:S02]  /*c220*/  @P4 SHF.R.U32.HI R12, RZ, c[0x0][0x334], R5 ;  /* 0x0000cd00ff0c4a19 */ /* 0x000fe40000011605 */
.L_x_1472:
[----:B------:R-:W-:Y:S05]  /*c230*/  BSYNC B0 ;  /* 0x0000000000007941 */ /* 0x000fea0003800000 */
.L_x_1470:
[----:B------:R-:W-:Y:S04]  /*c240*/  IMAD.MOV.U32 R5, RZ, RZ, c[0x0][0x32c] ;  /* 0x0000cb00ff057624 */ /* 0x000fe800078e00ff */
[----:B------:R-:W-:Y:S04]  /*c250*/  IMAD R12, R12, R5, -UR6 ;  /* 0x800000060c0c7e24 */ /* 0x000fe8000f8e0205 */
[----:B------:R-:W-:Y:S05]  /*c260*/  IMAD.IADD R9, R12, 0x1, -R205 ;  /* 0x000000010c097824 */ /* 0x000fea00078e0acd */
[----:B------:R-:W-:Y:S02]  /*c270*/  IADD3 R5, R9, c[0x0][0x32c], RZ ;  /* 0x0000cb0009057a10 */ /* 0x000fe40007ffe0ff */
[----:B------:R-:W-:Y:S02]  /*c280*/  IMNMX R4, R4, R9, !PT ;  /* 0x0000000904047217 */ /* 0x000fe40007800200 */
[----:B------:R-:W-:Y:S02]  /*c290*/  IMNMX R0, R0, R5, PT ;  /* 0x0000000500007217 */ /* 0x000fe40003800200 */
.L_x_1469:
        /* <DEDUP_REMOVED lines=9> */
[----:B------:R-:W-:Y:S02]  /*c330*/  FSEL R21, R6, -INF , !P6 ;  /* 0xff80000006157808 */ /* 0x000fe40007000000 */
[----:B------:R-:W-:Y:S02]  /*c340*/  FMNMX.FTZ R5, R138, R5, !PT ;  /* 0x000000058a057209 */ /* 0x000fe40007810000 */
[----:B------:R-:W-:Y:S02]  /*c350*/  ISETP.LT.OR P5, PT, R0, 0x2, P5 ;  /* 0x000000020000780c */ /* 0x000fe40002fa1670 */
[----:B------:R-:W-:Y:S02]  /*c360*/  FMNMX.FTZ R5, R136, R5, !PT ;  /* 0x0000000588057209 */ /* 0x000fe40007810000 */
[----:B------:R-:W-:Y:S02]  /*c370*/  ISETP.GT.AND P4, PT, R4, 0x8, P0 ;  /* 0x000000080400780c */ /* 0x000fe40000784270 */
[----:B------:R-:W-:Y:S02]  /*c380*/  FMNMX.FTZ R5, R134, R5, !PT ;  /* 0x0000000586057209 */ /* 0x000fe40007810000 */
[----:B------:R-:W-:Y:S02]  /*c390*/  FMNMX.FTZ R6, R21, R2, !PT ;  /* 0x0000000215067209 */ /* 0x000fe40007810000 */
[----:B------:R-:W-:Y:S02]  /*c3a0*/  FMNMX.FTZ R5, R132, R5, !PT ;  /* 0x0000000584057209 */ /* 0x000fe40007810000 */
[----:B------:R-:W-:Y:S02]  /*c3b0*/  ISETP.GT.AND P6, PT, R4, 0x9, P0 ;  /* 0x000000090400780c */ /* 0x000fe400007c4270 */
[----:B------:R-:W-:Y:S02]  /*c3c0*/  ISETP.LT.OR P4, PT, R0, 0x9, P4 ;  /* 0x000000090000780c */ /* 0x000fe40002781670 */
[----:B------:R-:W-:Y:S02]  /*c3d0*/  FSEL R17, R7, -INF , !P5 ;  /* 0xff80000007117808 */ /* 0x000fe40006800000 */
[----:B------:R-:W-:Y:S02]  /*c3e0*/  FMNMX.FTZ R5, R168, R5, !PT ;  /* 0x00000005a8057209 */ /* 0x000fe40007810000 */
[----:B------:R-:W-:Y:S02]  /*c3f0*/  ISETP.GT.AND P5, PT, R4, 0x10, P0 ;  /* 0x000000100400780c */ /* 0x000fe400007a4270 */
[----:B------:R-:W-:Y:S02]  /*c400*/  ISETP.LT.OR P6, PT, R0, 0xa, P6 ;  /* 0x0000000a0000780c */ /* 0x000fe400037c1670 */
[----:B------:R-:W-:Y:S02]  /*c410*/  FSEL R9, R10, -INF , !P4 ;  /* 0xff8000000a097808 */ /* 0x000fe40006000000 */
[----:B------:R-:W-:Y:S02]  /*c420*/  ISETP.GT.AND P4, PT, R4, 0x11, P0 ;  /* 0x000000110400780c */ /* 0x000fe40000784270 */
[----:B------:R-:W-:Y:S02]  /*c430*/  FMNMX.FTZ R5, R166, R5, !PT ;  /* 0x00000005a6057209 */ /* 0x000fe40007810000 */
        /* <DEDUP_REMOVED lines=8> */
[----:B------:R-:W-:Y:S02]  /*c4c0*/  FMNMX.FTZ R10, R162, R5, !PT ;  /* 0x00000005a20a7209 */ /* 0x000fe40007810000 */
[C---:B------:R-:W-:Y:S02]  /*c4d0*/  ISETP.GT.AND P5, PT, R4.reuse, 0x18, P0 ;  /* 0x000000180400780c */ /* 0x040fe400007a4270 */
[----:B------:R-:W-:Y:S02]  /*c4e0*/  ISETP.GT.AND P4, PT, R4, 0x19, P0 ;  /* 0x000000190400780c */ /* 0x000fe40000784270 */
[----:B------:R-:W-:Y:S02]  /*c4f0*/  FMNMX.FTZ R6, R11, R6, !PT ;  /* 0x000000060b067209 */ /* 0x000fe40007810000 */
[----:B------:R-:W-:Y:S02]  /*c500*/  FMNMX.FTZ R5, R147, R10, !PT ;  /* 0x0000000a93057209 */ /* 0x000fe40007810000 */
[----:B------:R-:W-:Y:S02]  /*c510*/  FMNMX.FTZ R10, R137, R6, !PT ;  /* 0x00000006890a7209 */ /* 0x000fe40007810000 */
[C---:B------:R-:W-:Y:S02]  /*c520*/  ISETP.LT.OR P5, PT, R0.reuse, 0x19, P5 ;  /* 0x000000190000780c */ /* 0x040fe40002fa1670 */
[----:B------:R-:W-:Y:S02]  /*c530*/  ISETP.LT.OR P4, PT, R0, 0x1a, P4 ;  /* 0x0000001a0000780c */ /* 0x000fe40002781670 */
[----:B------:R-:W-:Y:S02]  /*c540*/  FSEL R33, R18, -INF , !P5 ;  /* 0xff80000012217808 */ /* 0x000fe40006800000 */
[----:B------:R-:W-:Y:S02]  /*c550*/  FSEL R133, R19, -INF , !P4 ;  /* 0xff80000013857808 */ /* 0x000fe40006000000 */
[----:B------:R-:W-:Y:S02]  /*c560*/  FMNMX.FTZ R10, R135, R10, !PT ;  /* 0x0000000a870a7209 */ /* 0x000fe40007810000 */
[C---:B------:R-:W-:Y:S02]  /*c570*/  ISETP.GT.AND P4, PT, R4.reuse, 0x20, P0 ;  /* 0x000000200400780c */ /* 0x040fe40000784270 */
[----:B------:R-:W-:Y:S02]  /*c580*/  FMNMX.FTZ R10, R33, R10, !PT ;  /* 0x0000000a210a7209 */ /* 0x000fe40007810000 */
[----:B------:R-:W-:Y:S02]  /*c590*/  ISETP.GT.AND P6, PT, R4, 0x21, P0 ;  /* 0x000000210400780c */ /* 0x000fe400007c4270 */
[----:B------:R-:W-:Y:S02]  /*c5a0*/  ISETP.LT.OR P4, PT, R0, 0x21, P4 ;  /* 0x000000210000780c */ /* 0x000fe40002781670 */
[----:B------:R-:W-:Y:S02]  /*c5b0*/  FMNMX.FTZ R10, R133, R10, !PT ;  /* 0x0000000a850a7209 */ /* 0x000fe40007810000 */
[----:B------:R-:W-:Y:S02]  /*c5c0*/  FSEL R171, R22, -INF , !P4 ;  /* 0xff80000016ab7808 */ /* 0x000fe40006000000 */
[----:B------:R-:W-:Y:S02]  /*c5d0*/  ISETP.GT.AND P5, PT, R4, 0x28, P0 ;  /* 0x000000280400780c */ /* 0x000fe400007a4270 */
[----:B------:R-:W-:Y:S02]  /*c5e0*/  ISETP.LT.OR P6, PT, R0, 0x22, P6 ;  /* 0x000000220000780c */ /* 0x000fe400037c1670 */
[----:B------:R-:W-:Y:S02]  /*c5f0*/  ISETP.GT.AND P4, PT, R4, 0x29, P0 ;  /* 0x000000290400780c */ /* 0x000fe40000784270 */
[----:B------:R-:W-:Y:S02]  /*c600*/  FSEL R169, R23, -INF , !P6 ;  /* 0xff80000017a97808 */ /* 0x000fe40007000000 */
[----:B------:R-:W-:Y:S02]  /*c610*/  ISETP.LT.OR P5, PT, R0, 0x29, P5 ;  /* 0x000000290000780c */ /* 0x000fe40002fa1670 */
[----:B------:R-:W-:Y:S02]  /*c620*/  FMNMX.FTZ R10, R171, R10, !PT ;  /* 0x0000000aab0a7209 */ /* 0x000fe40007810000 */
[----:B------:R-:W-:Y:S02]  /*c630*/  FSEL R167, R26, -INF , !P5 ;  /* 0xff8000001aa77808 */ /* 0x000fe40006800000 */
[----:B------:R-:W-:Y:S02]  /*c640*/  ISETP.LT.OR P4, PT, R0, 0x2a, P4 ;  /* 0x0000002a0000780c */ /* 0x000fe40002781670 */
[C---:B------:R-:W-:Y:S02]  /*c650*/  ISETP.GT.AND P6, PT, R4.reuse, 0x30, P0 ;  /* 0x000000300400780c */ /* 0x040fe400007c4270 */
[----:B------:R-:W-:Y:S02]  /*c660*/  FMNMX.FTZ R10, R169, R10, !PT ;  /* 0x0000000aa90a7209 */ /* 0x000fe40007810000 */
[----:B------:R-:W-:Y:S02]  /*c670*/  FSEL R165, R27, -INF , !P4 ;  /* 0xff8000001ba57808 */ /* 0x000fe40006000000 */
[----:B------:R-:W-:Y:S01]  /*c680*/  ISETP.GT.AND P5, PT, R4, 0x31, P0 ;  /* 0x000000310400780c */ /* 0x000fe200007a4270 */
[----:B------:R-:W-:Y:S01]  /*c690*/  LDSM.16.MT88.4 R24, [R190+0x100] ;  /* 0x00010000be18783b */ /* 0x000fe20000004200 */
        /* <DEDUP_REMOVED lines=9> */
[----:B------:R-:W-:Y:S01]  /*c730*/  ISETP.GT.AND P0, PT, R4, 0x39, P0 ;  /* 0x000000390400780c */ /* 0x000fe20000704270 */
[----:B------:R-:W-:Y:S01]  /*c740*/  LDSM.16.MT88.4 R28, [R189+0x100] ;  /* 0x00010000bd1c783b */ /* 0x000fe20000004200 */
[----:B------:R-:W-:Y:S02]  /*c750*/  FMNMX.FTZ R4, R145, R10, !PT ;  /* 0x0000000a91047209 */ /* 0x000fe40007810000 */
[----:B------:R-:W-:Y:S02]  /*c760*/  ISETP.LT.OR P4, PT, R0, 0x39, P4 ;  /* 0x000000390000780c */ /* 0x000fe40002781670 */
[----:B------:R-:W-:Y:S02]  /*c770*/  FMNMX.FTZ R6, R142, R5, !PT ;  /* 0x000000058e067209 */ /* 0x000fe40007810000 */
[----:B------:R-:W-:Y:S02]  /*c780*/  FSEL R141, R34, -INF , !P4 ;  /* 0xff800000228d7808 */ /* 0x000fe40006000000 */
[----:B------:R-:W-:Y:S01]  /*c790*/  ISETP.LT.OR P0, PT, R0, 0x3a, P0 ;  /* 0x0000003a0000780c */ /* 0x000fe20000701670 */
[----:B------:R-:W1:Y:S01]  /*c7a0*/  SHFL.BFLY PT, R5, R6, 0x2, 0x1f ;  /* 0x0c401f0006057f89 */ /* 0x000e6200000e0000 */
[----:B------:R-:W-:Y:S02]  /*c7b0*/  FMNMX.FTZ R0, R143, R4, !PT ;  /* 0x000000048f007209 */ /* 0x000fe40007810000 */
[----:B------:R-:W-:Y:S02]  /*c7c0*/  FSEL R13, R35, -INF , !P0 ;  /* 0xff800000230d7808 */ /* 0x000fe40004000000 */
[----:B------:R-:W-:Y:S04]  /*c7d0*/  FMNMX.FTZ R0, R141, R0, !PT ;  /* 0x000000008d007209 */ /* 0x000fe80007810000 */
[----:B------:R-:W-:Y:S05]  /*c7e0*/  FMNMX.FTZ R7, R13, R0, !PT ;  /* 0x000000000d077209 */ /* 0x000fea0007810000 */
[----:B------:R-:W2:Y:S01]  /*c7f0*/  SHFL.BFLY PT, R4, R7, 0x2, 0x1f ;  /* 0x0c401f0007047f89 */ /* 0x000ea200000e0000 */
[----:B-1----:R-:W-:Y:S07]  /*c800*/  FMNMX.FTZ R6, R6, R5, !PT ;  /* 0x0000000506067209 */ /* 0x002fee0007810000 */
[----:B------:R-:W1:Y:S01]  /*c810*/  SHFL.BFLY PT, R15, R6, 0x1, 0x1f ;  /* 0x0c201f00060f7f89 */ /* 0x000e6200000e0000 */
[----:B--2---:R-:W-:Y:S07]  /*c820*/  FMNMX.FTZ R5, R7, R4, !PT ;  /* 0x0000000407057209 */ /* 0x004fee0007810000 */
[----:B------:R-:W2:Y:S01]  /*c830*/  SHFL.BFLY PT, R12, R5, 0x1, 0x1f ;  /* 0x0c201f00050c7f89 */ /* 0x000ea200000e0000 */
[----:B-1----:R-:W-:Y:S04]  /*c840*/  FMNMX.FTZ R0, R6, R15, !PT ;  /* 0x0000000f06007209 */ /* 0x002fe80007810000 */
[C---:B------:R-:W-:Y:S01]  /*c850*/  FSETP.NEU.FTZ.AND P0, PT, R0.reuse, -INF , PT ;  /* 0xff8000000000780b */ /* 0x040fe20003f1d000 */
[C---:B------:R-:W-:Y:S03]  /*c860*/  FMUL.FTZ R155, R0.reuse, c[0x0][0x2d0] ;  /* 0x0000b400009b7a20 */ /* 0x040fe60000410000 */
[----:B------:R-:W-:Y:S02]  /*c870*/  FSEL R4, R0, RZ, P0 ;  /* 0x000000ff00047208 */ /* 0x000fe40000000000 */
[----:B------:R-:W-:Y:S03]  /*c880*/  FSEL R155, R155, RZ, P0 ;  /* 0x000000ff9b9b7208 */ /* 0x000fe60000000000 */
[----:B------:R-:W-:Y:S01]  /*c890*/  FADD.FTZ R3, -R4, R3 ;  /* 0x0000000304037221 */ /* 0x000fe20000010100 */
[----:B--2---:R-:W-:Y:S01]  /*c8a0*/  FMNMX.FTZ R12, R5, R12, !PT ;  /* 0x0000000c050c7209 */ /* 0x004fe20007810000 */
[--C-:B------:R-:W-:Y:S02]  /*c8b0*/  FFMA.FTZ R14, R140, c[0x0][0x2d0], -R155.reuse ;  /* 0x0000b4008c0e7a23 */ /* 0x100fe4000001089b */
[--C-:B------:R-:W-:Y:S01]  /*c8c0*/  FFMA.FTZ R148, R148, c[0x0][0x2d0], -R155.reuse ;  /* 0x0000b40094947a23 */ /* 0x100fe2000001089b */
[C---:B------:R-:W-:Y:S01]  /*c8d0*/  FSETP.NEU.FTZ.AND P0, PT, R12.reuse, -INF , PT ;  /* 0xff8000000c00780b */ /* 0x040fe20003f1d000 */
[----:B------:R-:W-:Y:S02]  /*c8e0*/  FMUL.FTZ R140, R12, c[0x0][0x2d0] ;  /* 0x0000b4000c8c7a20 */ /* 0x000fe40000410000 */
[--C-:B------:R-:W-:Y:S01]  /*c8f0*/  FFMA.FTZ R15, R150, c[0x0][0x2d0], -R155.reuse ;  /* 0x0000b400960f7a23 */ /* 0x100fe2000001089b */
[----:B------:R-:W-:Y:S01]  /*c900*/  FSEL R5, R12, RZ, P0 ;  /* 0x000000ff0c057208 */ /* 0x000fe20000000000 */
[--C-:B------:R-:W-:Y:S01]  /*c910*/  FFMA.FTZ R149, R8, c[0x0][0x2d0], -R155.reuse ;  /* 0x0000b40008957a23 */ /* 0x100fe2000001089b */
[----:B------:R-:W-:Y:S01]  /*c920*/  FSEL R140, R140, RZ, P0 ;  /* 0x000000ff8c8c7208 */ /* 0x000fe20000000000 */
[----:B------:R-:W-:Y:S01]  /*c930*/  FMUL.FTZ R6, R3, c[0x0][0x2d0] ;  /* 0x0000b40003067a20 */ /* 0x000fe20000410000 */
[----:B------:R-:W-:Y:S01]  /*c940*/  MUFU.EX2 R148, R148 ;  /* 0x0000009400947308 */ /* 0x000fe20000000800 */
[----:B------:R-:W-:Y:S01]  /*c950*/  FADD.FTZ R5, -R5, R2 ;  /* 0x0000000205057221 */ /* 0x000fe20000010100 */
[----:B------:R-:W-:Y:S01]  /*c960*/  PLOP3.LUT P0, PT, PT, PT, UP0, 0x80, 0x0 ;  /* 0x000000000000781c */ /* 0x000fe20003f0f008 */
[--C-:B------:R-:W-:Y:S02]  /*c970*/  FFMA.FTZ R153, R21, c[0x0][0x2d0], -R140.reuse ;  /* 0x0000b40015997a23 */ /* 0x100fe4000001088c */
[----:B------:R-:W1:Y:S01]  /*c980*/  LDSM.16.MT88.4 R20, [R195+0x100] ;  /* 0x00010000c314783b */ /* 0x000e620000004200 */
[--C-:B------:R-:W-:Y:S02]  /*c990*/  FFMA.FTZ R152, R17, c[0x0][0x2d0], -R140.reuse ;  /* 0x0000b40011987a23 */ /* 0x100fe4000001088c */
[--C-:B------:R-:W-:Y:S02]  /*c9a0*/  FFMA.FTZ R151, R9, c[0x0][0x2d0], -R140.reuse ;  /* 0x0000b40009977a23 */ /* 0x100fe4000001088c */
[--C-:B------:R-:W-:Y:S01]  /*c9b0*/  FFMA.FTZ R150, R11, c[0x0][0x2d0], -R140.reuse ;  /* 0x0000b4000b967a23 */ /* 0x100fe2000001088c */
[----:B------:R-:W2:Y:S01]  /*c9c0*/  MUFU.EX2 R3, R6 ;  /* 0x0000000600037308 */ /* 0x000ea20000000800 */
[----:B------:R-:W-:Y:S02]  /*c9d0*/  FMUL.FTZ R2, R5, c[0x0][0x2d0] ;  /* 0x0000b40005027a20 */ /* 0x000fe40000410000 */
[--C-:B------:R-:W-:Y:S02]  /*c9e0*/  FFMA.FTZ R154, R138, c[0x0][0x2d0], -R155.reuse ;  /* 0x0000b4008a9a7a23 */ /* 0x100fe4000001089b */
[--C-:B------:R-:W-:Y:S02]  /*c9f0*/  FFMA.FTZ R157, R136, c[0x0][0x2d0], -R155.reuse ;  /* 0x0000b400889d7a23 */ /* 0x100fe4000001089b */
[--C-:B------:R-:W-:Y:S02]  /*ca00*/  FFMA.FTZ R156, R134, c[0x0][0x2d0], -R155.reuse ;  /* 0x0000b400869c7a23 */ /* 0x100fe4000001089b */
[--C-:B------:R-:W-:Y:S01]  /*ca10*/  FFMA.FTZ R159, R132, c[0x0][0x2d0], -R155.reuse ;  /* 0x0000b400849f7a23 */ /* 0x100fe2000001089b */
[----:B------:R-:W3:Y:S01]  /*ca20*/  MUFU.EX2 R2, R2 ;  /* 0x0000000200027308 */ /* 0x000ee20000000800 */
[--C-:B------:R-:W-:Y:S02]  /*ca30*/  FFMA.FTZ R158, R137, c[0x0][0x2d0], -R140.reuse ;  /* 0x0000b400899e7a23 */ /* 0x100fe4000001088c */
[----:B------:R-:W-:Y:S01]  /*ca40*/  LDSM.16.MT88.4 R136, [R189+0x2900] ;  /* 0x00290000bd88783b */ /* 0x000fe20000004200 */
[--C-:B------:R-:W-:Y:S02]  /*ca50*/  FFMA.FTZ R161, R135, c[0x0][0x2d0], -R140.reuse ;  /* 0x0000b40087a17a23 */ /* 0x100fe4000001088c */
[--C-:B------:R-:W-:Y:S02]  /*ca60*/  FFMA.FTZ R160, R33, c[0x0][0x2d0], -R140.reuse ;  /* 0x0000b40021a07a23 */ /* 0x100fe4000001088c */
[--C-:B------:R-:W-:Y:S02]  /*ca70*/  FFMA.FTZ R163, R133, c[0x0][0x2d0], -R140.reuse ;  /* 0x0000b40085a37a23 */ /* 0x100fe4000001088c */
[----:B------:R-:W4:Y:S01]  /*ca80*/  MUFU.EX2 R15, R15 ;  /* 0x0000000f000f7308 */ /* 0x000f220000000800 */
        /* <DEDUP_REMOVED lines=9> */
[C---:B---3--:R-:W-:Y:S02]  /*cb20*/  FMUL.FTZ R6, R2.reuse, R130 ;  /* 0x0000008202067220 */ /* 0x048fe40000410000 */
[C---:B------:R-:W-:Y:S02]  /*cb30*/  FMUL.FTZ R7, R2.reuse, R131 ;  /* 0x0000008302077220 */ /* 0x040fe40000410000 */
[C---:B------:R-:W-:Y:S01]  /*cb40*/  FMUL.FTZ R10, R2.reuse, R126 ;  /* 0x0000007e020a7220 */ /* 0x040fe20000410000 */
[----:B------:R-:W2:Y:S01]  /*cb50*/  MUFU.EX2 R149, R149 ;  /* 0x0000009500957308 */ /* 0x000ea20000000800 */
[C---:B------:R-:W-:Y:S01]  /*cb60*/  FMUL.FTZ R11, R2.reuse, R127 ;  /* 0x0000007f020b7220 */ /* 0x040fe20000410000 */
[----:B------:R-:W-:Y:S01]  /*cb70*/  LDSM.16.MT88.4 R128, [R195+0x2900] ;  /* 0x00290000c380783b */ /* 0x000fe20000004200 */
[----:B------:R-:W-:Y:S01]  /*cb80*/  FMUL.FTZ R101, R3, R101 ;  /* 0x0000006503657220 */ /* 0x000fe20000410000 */
[----:B----4-:R-:W-:Y:S01]  /*cb90*/  F2FP.PACK_AB R16, R15, R148 ;  /* 0x000000940f10723e */ /* 0x010fe200000000ff */
[C---:B------:R-:W-:Y:S02]  /*cba0*/  FMUL.FTZ R102, R2.reuse, R102 ;  /* 0x0000006602667220 */ /* 0x040fe40000410000 */
        /* <DEDUP_REMOVED lines=8> */
[----:B------:R-:W-:Y:S01]  /*cc30*/  FMUL.FTZ R109, R3, R109 ;  /* 0x0000006d036d7220 */ /* 0x000fe20000410000 */
[----:B------:R-:W3:Y:S01]  /*cc40*/  MUFU.EX2 R152, R152 ;  /* 0x0000009800987308 */ /* 0x000ee20000000800 */
[C---:B------:R-:W-:Y:S02]  /*cc50*/  FMUL.FTZ R110, R2.reuse, R110 ;  /* 0x0000006e026e7220 */ /* 0x040fe40000410000 */
[C---:B------:R-:W-:Y:S01]  /*cc60*/  FMUL.FTZ R111, R2.reuse, R111 ;  /* 0x0000006f026f7220 */ /* 0x040fe20000410000 */
[----:B--2---:R-:W-:Y:S01]  /*cc70*/  F2FP.PACK_AB R18, R149, R14 ;  /* 0x0000000e9512723e */ /* 0x004fe200000000ff */
[--C-:B------:R-:W-:Y:S02]  /*cc80*/  FFMA.FTZ R174, R145, c[0x0][0x2d0], -R140.reuse ;  /* 0x0000b40091ae7a23 */ /* 0x100fe4000001088c */
[--C-:B------:R-:W-:Y:S02]  /*cc90*/  FFMA.FTZ R221, R143, c[0x0][0x2d0], -R140.reuse ;  /* 0x0000b4008fdd7a23 */ /* 0x100fe4000001088c */
[--C-:B------:R-:W-:Y:S01]  /*cca0*/  FFMA.FTZ R220, R141, c[0x0][0x2d0], -R140.reuse ;  /* 0x0000b4008ddc7a23 */ /* 0x100fe2000001088c */
        /* <DEDUP_REMOVED lines=20> */
[----:B------:R-:W-:Y:S02]  /*cdf0*/  FMUL.FTZ R39, R2, R39 ;  /* 0x0000002702277220 */ /* 0x000fe40000410000 */
[C---:B------:R-:W-:Y:S01]  /*ce00*/  FMUL.FTZ R40, R3.reuse, R40 ;  /* 0x0000002803287220 */ /* 0x040fe20000410000 */
[----:B--2---:R-:W-:Y:S01]  /*ce10*/  F2FP.PACK_AB R19, R150, R151 ;  /* 0x000000979613723e */ /* 0x004fe200000000ff */
[C---:B------:R-:W-:Y:S02]  /*ce20*/  FMUL.FTZ R41, R3.reuse, R41 ;  /* 0x0000002903297220 */ /* 0x040fe40000410000 */
[C---:B------:R-:W-:Y:S02]  /*ce30*/  FMUL.FTZ R42, R2.reuse, R42 ;  /* 0x0000002a022a7220 */ /* 0x040fe40000410000 */
[C---:B------:R-:W-:Y:S01]  /*ce40*/  FMUL.FTZ R43, R2.reuse, R43 ;  /* 0x0000002b022b7220 */ /* 0x040fe20000410000 */
[----:B------:R-:W-:Y:S01]  /*ce50*/  MUFU.EX2 R156, R156 ;  /* 0x0000009c009c7308 */ /* 0x000fe20000000800 */
[C---:B-1----:R-:W-:Y:S05]  /*ce60*/  HMMA.16816.F32 R4, R16.reuse, R20, R4 ;  /* 0x000000141004723c */ /* 0x042fea0000001804 */
[C---:B------:R-:W-:Y:S02]  /*ce70*/  FMUL.FTZ R44, R3.reuse, R44 ;  /* 0x0000002c032c7220 */ /* 0x040fe40000410000 */
[C---:B------:R-:W-:Y:S01]  /*ce80*/  FMUL.FTZ R45, R3.reuse, R45 ;  /* 0x0000002d032d7220 */ /* 0x040fe20000410000 */
[C---:B------:R-:W-:Y:S01]  /*ce90*/  HMMA.16816.F32 R8, R16.reuse, R22, R8 ;  /* 0x000000161008723c */ /* 0x040fe20000001808 */
[----:B------:R-:W1:Y:S01]  /*cea0*/  LDSM.16.MT88.4 R20, [R188+0x100] ;  /* 0x00010000bc14783b */ /* 0x000e620000004200 */
[----:B------:R-:W2:Y:S02]  /*ceb0*/  MUFU.EX2 R159, R159 ;  /* 0x0000009f009f7308 */ /* 0x000ea40000000800 */
[C---:B------:R-:W-:Y:S02]  /*cec0*/  FMUL.FTZ R46, R2.reuse, R46 ;  /* 0x0000002e022e7220 */ /* 0x040fe40000410000 */
[C---:B------:R-:W-:Y:S02]  /*ced0*/  FMUL.FTZ R47, R2.reuse, R47 ;  /* 0x0000002f022f7220 */ /* 0x040fe40000410000 */
[C---:B------:R-:W-:Y:S04]  /*cee0*/  HMMA.16816.F32 R100, R16.reuse, R24, R100 ;  /* 0x000000181064723c */ /* 0x040fe80000001864 */
[C---:B------:R-:W-:Y:S01]  /*cef0*/  FMUL.FTZ R48, R3.reuse, R48 ;  /* 0x0000003003307220 */ /* 0x040fe20000410000 */
[----:B------:R-:W-:Y:S01]  /*cf00*/  MUFU.EX2 R158, R158 ;  /* 0x0000009e009e7308 */ /* 0x000fe20000000800 */
[C---:B------:R-:W-:Y:S02]  /*cf10*/  FMUL.FTZ R49, R3.reuse, R49 ;  /* 0x0000003103317220 */ /* 0x040fe40000410000 */
[C---:B------:R-:W-:Y:S01]  /*cf20*/  HMMA.16816.F32 R104, R16.reuse, R26, R104 ;  /* 0x0000001a1068723c */ /* 0x040fe20000001868 */
[----:B------:R-:W4:Y:S03]  /*cf30*/  LDSM.16.MT88.4 R24, [R195+0x2100] ;  /* 0x00210000c318783b */ /* 0x000f260000004200 */
[C---:B------:R-:W-:Y:S02]  /*cf40*/  FMUL.FTZ R50, R2.reuse, R50 ;  /* 0x0000003202327220 */ /* 0x040fe40000410000 */
[C---:B------:R-:W-:Y:S01]  /*cf50*/  FMUL.FTZ R51, R2.reuse, R51 ;  /* 0x0000003302337220 */ /* 0x040fe20000410000 */
[----:B------:R-:W5:Y:S01]  /*cf60*/  MUFU.EX2 R161, R161 ;  /* 0x000000a100a17308 */ /* 0x000f620000000800 */
[C---:B------:R-:W-:Y:S04]  /*cf70*/  HMMA.16816.F32 R108, R16.reuse, R28, R108 ;  /* 0x0000001c106c723c */ /* 0x040fe8000000186c */
[C---:B------:R-:W-:Y:S02]  /*cf80*/  FMUL.FTZ R52, R3.reuse, R52 ;  /* 0x0000003403347220 */ /* 0x040fe40000410000 */
[C---:B------:R-:W-:Y:S02]  /*cf90*/  FMUL.FTZ R53, R3.reuse, R53 ;  /* 0x0000003503357220 */ /* 0x040fe40000410000 */
[C---:B------:R-:W-:Y:S01]  /*cfa0*/  HMMA.16816.F32 R112, R16.reuse, R30, R112 ;  /* 0x0000001e1070723c */ /* 0x040fe20000001870 */
[----:B------:R-:W2:Y:S01]  /*cfb0*/  LDSM.16.MT88.4 R28, [R190+0x2100] ;  /* 0x00210000be1c783b */ /* 0x000ea20000004200 */
        /* <DEDUP_REMOVED lines=21> */
[C---:B------:R-:W-:Y:S02]  /*d110*/  FMUL.FTZ R65, R3.reuse, R65 ;  /* 0x0000004103417220 */ /* 0x040fe40000410000 */
[C---:B--2---:R-:W-:Y:S04]  /*d120*/  HMMA.16816.F32 R44, R16.reuse, R28, R44 ;  /* 0x0000001c102c723c */ /* 0x044fe8000000182c */
[C---:B------:R-:W-:Y:S01]  /*d130*/  FMUL.FTZ R66, R2.reuse, R66 ;  /* 0x0000004202427220 */ /* 0x040fe20000410000 */
[----:B------:R-:W-:Y:S01]  /*d140*/  MUFU.EX2 R221, R221 ;  /* 0x000000dd00dd7308 */ /* 0x000fe20000000800 */
[C---:B------:R-:W-:Y:S02]  /*d150*/  FMUL.FTZ R67, R2.reuse, R67 ;  /* 0x0000004302437220 */ /* 0x040fe40000410000 */
[C---:B------:R-:W-:Y:S01]  /*d160*/  HMMA.16816.F32 R48, R16.reuse, R30, R48 ;  /* 0x0000001e1030723c */ /* 0x040fe20000001830 */
[----:B------:R-:W2:Y:S03]  /*d170*/  LDSM.16.MT88.4 R28, [R195+0x4100] ;  /* 0x00410000c31c783b */ /* 0x000ea60000004200 */
[C---:B------:R-:W-:Y:S02]  /*d180*/  FMUL.FTZ R68, R3.reuse, R68 ;  /* 0x0000004403447220 */ /* 0x040fe40000410000 */
[C---:B------:R-:W-:Y:S01]  /*d190*/  FMUL.FTZ R69, R3.reuse, R69 ;  /* 0x0000004503457220 */ /* 0x040fe20000410000 */
[----:B------:R-:W-:Y:S01]  /*d1a0*/  MUFU.EX2 R220, R220 ;  /* 0x000000dc00dc7308 */ /* 0x000fe20000000800 */
        /* <DEDUP_REMOVED lines=35> */
[C---:B------:R-:W-:Y:S04]  /*d3e0*/  FMUL.FTZ R92, R3.reuse, R92 ;  /* 0x0000005c035c7220 */ /* 0x040fe80000410000 */
[C---:B------:R-:W-:Y:S01]  /*d3f0*/  FMUL.FTZ R93, R3.reuse, R93 ;  /* 0x0000005d035d7220 */ /* 0x040fe20000410000 */
[C---:B------:R-:W-:Y:S01]  /*d400*/  HMMA.16816.F32 R88, R16.reuse, R26, R88 ;  /* 0x0000001a1058723c */ /* 0x040fe20000001858 */
[----:B------:R-:W4:Y:S02]  /*d410*/  LDSM.16.MT88.4 R24, [R189+0x900] ;  /* 0x00090000bd18783b */ /* 0x000f240000004200 */
[C---:B------:R-:W-:Y:S02]  /*d420*/  FMUL.FTZ R94, R2.reuse, R94 ;  /* 0x0000005e025e7220 */ /* 0x040fe40000410000 */
[C---:B------:R-:W-:Y:S02]  /*d430*/  FMUL.FTZ R95, R2.reuse, R95 ;  /* 0x0000005f025f7220 */ /* 0x040fe40000410000 */
[C---:B------:R-:W-:Y:S02]  /*d440*/  FMUL.FTZ R96, R3.reuse, R96 ;  /* 0x0000006003607220 */ /* 0x040fe40000410000 */
[----:B------:R-:W-:Y:S03]  /*d450*/  FMUL.FTZ R97, R3, R97 ;  /* 0x0000006103617220 */ /* 0x000fe60000410000 */
[C---:B--2---:R-:W-:Y:S03]  /*d460*/  HMMA.16816.F32 R92, R16.reuse, R28, R92 ;  /* 0x0000001c105c723c */ /* 0x044fe6000000185c */
[C---:B------:R-:W-:Y:S02]  /*d470*/  FMUL.FTZ R98, R2.reuse, R98 ;  /* 0x0000006202627220 */ /* 0x040fe40000410000 */
[----:B------:R-:W-:Y:S02]  /*d480*/  FMUL.FTZ R99, R2, R99 ;  /* 0x0000006302637220 */ /* 0x000fe40000410000 */
[--C-:B------:R-:W-:Y:S02]  /*d490*/  FFMA.FTZ R168, R168, c[0x0][0x2d0], -R155.reuse ;  /* 0x0000b400a8a87a23 */ /* 0x100fe4000001089b */
[--C-:B------:R-:W-:Y:S03]  /*d4a0*/  FFMA.FTZ R173, R166, c[0x0][0x2d0], -R155.reuse ;  /* 0x0000b400a6ad7a23 */ /* 0x100fe6000001089b */
[----:B------:R-:W-:Y:S01]  /*d4b0*/  HMMA.16816.F32 R96, R16, R30, R96 ;  /* 0x0000001e1060723c */ /* 0x000fe20000001860 */
[----:B------:R-:W-:Y:S01]  /*d4c0*/  LDSM.16.MT88.4 R28, [R190+0x4900] ;  /* 0x00490000be1c783b */ /* 0x000fe20000004200 */
[----:B------:R-:W-:Y:S01]  /*d4d0*/  MUFU.EX2 R168, R168 ;  /* 0x000000a800a87308 */ /* 0x000fe20000000800 */
[--C-:B------:R-:W-:Y:S02]  /*d4e0*/  FFMA.FTZ R164, R164, c[0x0][0x2d0], -R155.reuse ;  /* 0x0000b400a4a47a23 */ /* 0x100fe4000001089b */
[--C-:B------:R-:W-:Y:S02]  /*d4f0*/  FFMA.FTZ R175, R162, c[0x0][0x2d0], -R155.reuse ;  /* 0x0000b400a2af7a23 */ /* 0x100fe4000001089b */
[----:B---3--:R-:W-:Y:S01]  /*d500*/  F2FP.PACK_AB R16, R157, R154 ;  /* 0x0000009a9d10723e */ /* 0x008fe200000000ff */
[--C-:B------:R-:W-:Y:S01]  /*d510*/  FFMA.FTZ R162, R171, c[0x0][0x2d0], -R140.reuse ;  /* 0x0000b400aba27a23 */ /* 0x100fe2000001088c */
[----:B------:R-:W-:Y:S03]  /*d520*/  F2FP.PACK_AB R18, R159, R156 ;  /* 0x0000009c9f12723e */ /* 0x000fe600000000ff */
[----:B-----5:R-:W-:Y:S01]  /*d530*/  F2FP.PACK_AB R17, R161, R158 ;  /* 0x0000009ea111723e */ /* 0x020fe200000000ff */
[--C-:B------:R-:W-:Y:S01]  /*d540*/  FFMA.FTZ R171, R144, c[0x0][0x2d0], -R155.reuse ;  /* 0x0000b40090ab7a23 */ /* 0x100fe2000001089b */
[----:B------:R-:W-:Y:S01]  /*d550*/  F2FP.PACK_AB R19, R163, R160 ;  /* 0x000000a0a313723e */ /* 0x000fe200000000ff */
[--C-:B------:R-:W-:Y:S01]  /*d560*/  FFMA.FTZ R169, R169, c[0x0][0x2d0], -R140.reuse ;  /* 0x0000b400a9a97a23 */ /* 0x100fe2000001088c */
[----:B------:R-:W2:Y:S01]  /*d570*/  MUFU.EX2 R173, R173 ;  /* 0x000000ad00ad7308 */ /* 0x000ea20000000800 */
[--C-:B------:R-:W-:Y:S02]  /*d580*/  FFMA.FTZ R166, R167, c[0x0][0x2d0], -R140.reuse ;  /* 0x0000b400a7a67a23 */ /* 0x100fe4000001088c */
[--C-:B------:R-:W-:Y:S02]  /*d590*/  FFMA.FTZ R167, R147, c[0x0][0x2d0], -R155.reuse ;  /* 0x0000b40093a77a23 */ /* 0x100fe4000001089b */
[C---:B-1----:R-:W-:Y:S01]  /*d5a0*/  HMMA.16816.F32 R4, R16.reuse, R20, R4 ;  /* 0x000000141004723c */ /* 0x042fe20000001804 */
[----:B------:R-:W-:Y:S02]  /*d5b0*/  LDSM.16.MT88.4 R144, [R195+0x5900] ;  /* 0x00590000c390783b */ /* 0x000fe40000004200 */
[----:B------:R-:W-:Y:S02]  /*d5c0*/  FFMA.FTZ R155, R142, c[0x0][0x2d0], -R155 ;  /* 0x0000b4008e9b7a23 */ /* 0x000fe4000001089b */
[--C-:B------:R-:W-:Y:S01]  /*d5d0*/  FFMA.FTZ R165, R165, c[0x0][0x2d0], -R140.reuse ;  /* 0x0000b400a5a57a23 */ /* 0x100fe2000001088c */
[----:B------:R-:W-:Y:S01]  /*d5e0*/  MUFU.EX2 R164, R164 ;  /* 0x000000a400a47308 */ /* 0x000fe20000000800 */
[----:B------:R-:W-:Y:S01]  /*d5f0*/  FFMA.FTZ R140, R13, c[0x0][0x2d0], -R140 ;  /* 0x0000b4000d8c7a23 */ /* 0x000fe2000001088c */
[C---:B------:R-:W-:Y:S01]  /*d600*/  HMMA.16816.F32 R8, R16.reuse, R22, R8 ;  /* 0x000000161008723c */ /* 0x040fe20000001808 */
[----:B------:R-:W1:Y:S03]  /*d610*/  LDSM.16.MT88.4 R20, [R188+0x2900] ;  /* 0x00290000bc14783b */ /* 0x000e660000004200 */
[----:B------:R-:W-:Y:S01]  /*d620*/  FFMA.FTZ R148, R3, R210, R148 ;  /* 0x000000d203947223 */ /* 0x000fe20000010094 */
[----:B------:R-:W-:Y:S01]  /*d630*/  MOV R3, R0 ;  /* 0x0000000000037202 */ /* 0x000fe20000000f00 */
[----:B------:R-:W-:Y:S01]  /*d640*/  FFMA.FTZ R153, R2, R211, R153 ;  /* 0x000000d302997223 */ /* 0x000fe20000010099 */
[----:B------:R-:W-:Y:S01]  /*d650*/  MOV R2, R12 ;  /* 0x0000000c00027202 */ /* 0x000fe20000000f00 */
[C---:B------:R-:W-:Y:S01]  /*d660*/  HMMA.16816.F32 R100, R16.reuse, R32, R100 ;  /* 0x000000201064723c */ /* 0x040fe20000001864 */
[----:B------:R3:W-:Y:S03]  /*d670*/  MUFU.EX2 R13, R140 ;  /* 0x0000008c000d7308 */ /* 0x0007e60000000800 */
[----:B------:R-:W-:Y:S02]  /*d680*/  FADD.FTZ R15, R15, R148 ;  /* 0x000000940f0f7221 */ /* 0x000fe40000010000 */
[----:B------:R-:W-:Y:S02]  /*d690*/  FADD.FTZ R152, R152, R153 ;  /* 0x0000009998987221 */ /* 0x000fe40000010000 */
[C---:B------:R-:W-:Y:S01]  /*d6a0*/  HMMA.16816.F32 R104, R16.reuse, R34, R104 ;  /* 0x000000221068723c */ /* 0x040fe20000001868 */
[----:B------:R-:W-:Y:S02]  /*d6b0*/  LDSM.16.MT88.4 R32, [R189+0x4900] ;  /* 0x00490000bd20783b */ /* 0x000fe40000004200 */
[----:B------:R-:W5:Y:S01]  /*d6c0*/  MUFU.EX2 R175, R175 ;  /* 0x000000af00af7308 */ /* 0x000f620000000800 */
[----:B------:R-:W-:Y:S04]  /*d6d0*/  FADD.FTZ R14, R14, R15 ;  /* 0x0000000f0e0e7221 */ /* 0x000fe80000010000 */
[C---:B----4-:R-:W-:Y:S04]  /*d6e0*/  HMMA.16816.F32 R108, R16.reuse, R24, R108 ;  /* 0x00000018106c723c */ /* 0x050fe8000000186c */
[----:B------:R-:W-:Y:S01]  /*d6f0*/  FADD.FTZ R149, R149, R14 ;  /* 0x0000000e95957221 */ /* 0x000fe20000010000 */
[----:B------:R-:W-:Y:S03]  /*d700*/  MUFU.EX2 R162, R162 ;  /* 0x000000a200a27308 */ /* 0x000fe60000000800 */
[C---:B------:R-:W-:Y:S01]  /*d710*/  HMMA.16816.F32 R112, R16.reuse, R26, R112 ;  /* 0x0000001a1070723c */ /* 0x040fe20000001870 */
[----:B------:R-:W4:Y:S03]  /*d720*/  LDSM.16.MT88.4 R24, [R195+0x4900] ;  /* 0x00490000c318783b */ /* 0x000f260000004200 */
[----:B------:R-:W-:Y:S03]  /*d730*/  FADD.FTZ R154, R154, R149 ;  /* 0x000000959a9a7221 */ /* 0x000fe60000010000 */
[----:B------:R-:W1:Y:S01]  /*d740*/  MUFU.EX2 R169, R169 ;  /* 0x000000a900a97308 */ /* 0x000e620000000800 */
[C---:B------:R-:W-:Y:S01]  /*d750*/  HMMA.16816.F32 R116, R16.reuse, R124, R116 ;  /* 0x0000007c1074723c */ /* 0x040fe20000001874 */
[----:B---3--:R-:W-:Y:S03]  /*d760*/  LDSM.16.MT88.4 R140, [R188+0x3900] ;  /* 0x00390000bc8c783b */ /* 0x008fe60000004200 */
[----:B------:R-:W-:Y:S04]  /*d770*/  FADD.FTZ R157, R157, R154 ;  /* 0x0000009a9d9d7221 */ /* 0x000fe80000010000 */
[C---:B------:R-:W-:Y:S01]  /*d780*/  HMMA.16816.F32 R120, R16.reuse, R126, R120 ;  /* 0x0000007e1078723c */ /* 0x040fe20000001878 */
[----:B------:R-:W-:Y:S01]  /*d790*/  LDSM.16.MT88.4 R124, [R190+0x1100] ;  /* 0x00110000be7c783b */ /* 0x000fe20000004200 */
[----:B------:R-:W-:Y:S02]  /*d7a0*/  MUFU.EX2 R166, R166 ;  /* 0x000000a600a67308 */ /* 0x000fe40000000800 */
[----:B------:R-:W-:Y:S04]  /*d7b0*/  FADD.FTZ R156, R156, R157 ;  /* 0x0000009d9c9c7221 */ /* 0x000fe80000010000 */
[C---:B------:R-:W-:Y:S04]  /*d7c0*/  HMMA.16816.F32 R36, R16.reuse, R128, R36 ;  /* 0x000000801024723c */ /* 0x040fe80000001824 */
[----:B------:R-:W3:Y:S01]  /*d7d0*/  MUFU.EX2 R165, R165 ;  /* 0x000000a500a57308 */ /* 0x000ee20000000800 */
[----:B------:R-:W-:Y:S03]  /*d7e0*/  FADD.FTZ R159, R159, R156 ;  /* 0x0000009c9f9f7221 */ /* 0x000fe60000010000 */
[C---:B------:R-:W-:Y:S01]  /*d7f0*/  HMMA.16816.F32 R40, R16.reuse, R130, R40 ;  /* 0x000000821028723c */ /* 0x040fe20000001828 */
[----:B------:R-:W-:Y:S05]  /*d800*/  LDSM.16.MT88.4 R128, [R188+0x1100] ;  /* 0x00110000bc80783b */ /* 0x000fea0000004200 */
[----:B------:R-:W1:Y:S02]  /*d810*/  MUFU.EX2 R167, R167 ;  /* 0x000000a700a77308 */ /* 0x000e640000000800 */
[C---:B------:R-:W-:Y:S08]  /*d820*/  HMMA.16816.F32 R44, R16.reuse, R132, R44 ;  /* 0x00000084102c723c */ /* 0x040ff0000000182c */
[C---:B------:R-:W-:Y:S01]  /*d830*/  HMMA.16816.F32 R48, R16.reuse, R134, R48 ;  /* 0x000000861030723c */ /* 0x040fe20000001830 */
[----:B------:R-:W-:Y:S01]  /*d840*/  LDSM.16.MT88.4 R132, [R190+0x3100] ;  /* 0x00310000be84783b */ /* 0x000fe20000004200 */
[----:B------:R-:W-:Y:S06]  /*d850*/  MUFU.EX2 R171, R171 ;  /* 0x000000ab00ab7308 */ /* 0x000fec0000000800 */
[C---:B------:R-:W-:Y:S04]  /*d860*/  HMMA.16816.F32 R52, R16.reuse, R136, R52 ;  /* 0x000000881034723c */ /* 0x040fe80000001834 */
[----:B------:R-:W2:Y:S04]  /*d870*/  MUFU.EX2 R172, R155 ;  /* 0x0000009b00ac7308 */ /* 0x000ea80000000800 */
        /* <DEDUP_REMOVED lines=14> */
[C---:B-1----:R-:W-:Y:S08]  /*d960*/  HMMA.16816.F32 R92, R16.reuse, R20, R92 ;  /* 0x00000014105c723c */ /* 0x042ff0000000185c */
[----:B------:R-:W-:Y:S01]  /*d970*/  HMMA.16816.F32 R96, R16, R22, R96 ;  /* 0x000000161060723c */ /* 0x000fe20000001860 */
[----:B------:R-:W1:Y:S06]  /*d980*/  LDSM.16.MT88.4 R20, [R188+0x3100] ;  /* 0x00310000bc14783b */ /* 0x000e6c0000004200 */
[----:B--2---:R-:W-:Y:S01]  /*d990*/  F2FP.PACK_AB R16, R173, R168 ;  /* 0x000000a8ad10723e */ /* 0x004fe200000000ff */
[----:B------:R-:W-:Y:S01]  /*d9a0*/  FADD.FTZ R168, R168, R159 ;  /* 0x0000009fa8a87221 */ /* 0x000fe20000010000 */
[----:B-----5:R-:W-:Y:S03]  /*d9b0*/  F2FP.PACK_AB R18, R175, R164 ;  /* 0x000000a4af12723e */ /* 0x020fe600000000ff */
[----:B------:R-:W-:Y:S01]  /*d9c0*/  F2FP.PACK_AB R17, R169, R162 ;  /* 0x000000a2a911723e */ /* 0x000fe200000000ff */
[----:B------:R-:W-:Y:S01]  /*d9d0*/  FADD.FTZ R173, R173, R168 ;  /* 0x000000a8adad7221 */ /* 0x000fe20000010000 */
[----:B---3--:R-:W-:Y:S03]  /*d9e0*/  F2FP.PACK_AB R19, R165, R166 ;  /* 0x000000a6a513723e */ /* 0x008fe600000000ff */
[----:B------:R-:W-:Y:S04]  /*d9f0*/  FADD.FTZ R164, R164, R173 ;  /* 0x000000ada4a47221 */ /* 0x000fe80000010000 */
[C---:B----4-:R-:W-:Y:S03]  /*da00*/  HMMA.16816.F32 R4, R16.reuse, R24, R4 ;  /* 0x000000181004723c */ /* 0x050fe60000001804 */
[----:B------:R-:W-:Y:S05]  /*da10*/  FADD.FTZ R164, R175, R164 ;  /* 0x000000a4afa47221 */ /* 0x000fea0000010000 */
[C---:B------:R-:W-:Y:S01]  /*da20*/  HMMA.16816.F32 R8, R16.reuse, R26, R8 ;  /* 0x0000001a1008723c */ /* 0x040fe20000001808 */
[----:B------:R-:W2:Y:S07]  /*da30*/  LDSM.16.MT88.4 R24, [R195+0x5100] ;  /* 0x00510000c318783b */ /* 0x000eae0000004200 */
[C---:B------:R-:W-:Y:S08]  /*da40*/  HMMA.16816.F32 R100, R16.reuse, R124, R100 ;  /* 0x0000007c1064723c */ /* 0x040ff00000001864 */
[C---:B------:R-:W-:Y:S01]  /*da50*/  HMMA.16816.F32 R104, R16.reuse, R126, R104 ;  /* 0x0000007e1068723c */ /* 0x040fe20000001868 */
[----:B------:R-:W-:Y:S07]  /*da60*/  LDSM.16.MT88.4 R124, [R195+0x1900] ;  /* 0x00190000c37c783b */ /* 0x000fee0000004200 */
[C---:B------:R-:W-:Y:S08]  /*da70*/  HMMA.16816.F32 R108, R16.reuse, R28, R108 ;  /* 0x0000001c106c723c */ /* 0x040ff0000000186c */
[C---:B------:R-:W-:Y:S01]  /*da80*/  HMMA.16816.F32 R112, R16.reuse, R30, R112 ;  /* 0x0000001e1070723c */ /* 0x040fe20000001870 */
[----:B------:R-:W3:Y:S07]  /*da90*/  LDSM.16.MT88.4 R28, [R190+0x5100] ;  /* 0x00510000be1c783b */ /* 0x000eee0000004200 */
[C---:B------:R-:W-:Y:S08]  /*daa0*/  HMMA.16816.F32 R116, R16.reuse, R128, R116 ;  /* 0x000000801074723c */ /* 0x040ff00000001874 */
[C---:B------:R-:W-:Y:S08]  /*dab0*/  HMMA.16816.F32 R120, R16.reuse, R130, R120 ;  /* 0x000000821078723c */ /* 0x040ff00000001878 */
[C---:B------:R-:W-:Y:S08]  /*dac0*/  HMMA.16816.F32 R36, R16.reuse, R32, R36 ;  /* 0x000000201024723c */ /* 0x040ff00000001824 */
[C---:B------:R-:W-:Y:S01]  /*dad0*/  HMMA.16816.F32 R40, R16.reuse, R34, R40 ;  /* 0x000000221028723c */ /* 0x040fe20000001828 */
[----:B------:R-:W4:Y:S07]  /*dae0*/  LDSM.16.MT88.4 R32, [R189+0x5100] ;  /* 0x00510000bd20783b */ /* 0x000f2e0000004200 */
        /* <DEDUP_REMOVED lines=28> */
[C---:B------:R-:W-:Y:S01]  /*dcb0*/  HMMA.16816.F32 R128, R16.reuse, R124, R4 ;  /* 0x0000007c1080723c */ /* 0x040fe20000001804 */
[----:B------:R-:W5:Y:S02]  /*dcc0*/  LDSM.16.MT88.4 R4, [R190+0x5900] ;  /* 0x00590000be04783b */ /* 0x000f640000004200 */
[----:B------:R-:W-:Y:S05]  /*dcd0*/  FADD.FTZ R210, R172, R171 ;  /* 0x000000abacd27221 */ /* 0x000fea0000010000 */
[C---:B------:R-:W-:Y:S01]  /*dce0*/  HMMA.16816.F32 R124, R16.reuse, R126, R8 ;  /* 0x0000007e107c723c */ /* 0x040fe20000001808 */
[----:B------:R-:W1:Y:S07]  /*dcf0*/  LDSM.16.MT88.4 R8, [R189+0x5900] ;  /* 0x00590000bd08783b */ /* 0x000e6e0000004200 */
        /* <DEDUP_REMOVED lines=9> */
[C---:B------:R-:W-:Y:S08]  /*dd90*/  HMMA.16816.F32 R48, R16.reuse, R138, R48 ;  /* 0x0000008a1030723c */ /* 0x040ff00000001830 */
[C---:B-1----:R-:W-:Y:S08]  /*dda0*/  HMMA.16816.F32 R52, R16.reuse, R20, R52 ;  /* 0x000000141034723c */ /* 0x042ff00000001834 */
[C---:B------:R-:W-:Y:S01]  /*ddb0*/  HMMA.16816.F32 R56, R16.reuse, R22, R56 ;  /* 0x000000161038723c */ /* 0x040fe20000001838 */
[----:B------:R-:W1:Y:S07]  /*ddc0*/  LDSM.16.MT88.4 R20, [R188+0x5900] ;  /* 0x00590000bc14783b */ /* 0x000e6e0000004200 */
[C---:B------:R-:W-:Y:S08]  /*ddd0*/  HMMA.16816.F32 R60, R16.reuse, R140, R60 ;  /* 0x0000008c103c723c */ /* 0x040ff0000000183c */
[C---:B------:R-:W-:Y:S08]  /*dde0*/  HMMA.16816.F32 R64, R16.reuse, R142, R64 ;  /* 0x0000008e1040723c */ /* 0x040ff00000001840 */
[C---:B------:R-:W-:Y:S08]  /*ddf0*/  HMMA.16816.F32 R68, R16.reuse, R144, R68 ;  /* 0x000000901044723c */ /* 0x040ff00000001844 */
[C---:B------:R-:W-:Y:S08]  /*de00*/  HMMA.16816.F32 R72, R16.reuse, R146, R72 ;  /* 0x000000921048723c */ /* 0x040ff00000001848 */
[C---:B-----5:R-:W-:Y:S07]  /*de10*/  HMMA.16816.F32 R76, R16.reuse, R4, R76 ;  /* 0x00000004104c723c */ /* 0x060fee000000184c */
[----:B------:R-:W-:Y:S01]  /*de20*/  FADD.FTZ R5, R151, R152 ;  /* 0x0000009897057221 */ /* 0x000fe20000010000 */
[C---:B------:R-:W-:Y:S04]  /*de30*/  HMMA.16816.F32 R80, R16.reuse, R6, R80 ;  /* 0x000000061050723c */ /* 0x040fe80000001850 */
[----:B------:R-:W-:Y:S04]  /*de40*/  FADD.FTZ R5, R150, R5 ;  /* 0x0000000596057221 */ /* 0x000fe80000010000 */
[C---:B------:R-:W-:Y:S04]  /*de50*/  HMMA.16816.F32 R84, R16.reuse, R8, R84 ;  /* 0x000000081054723c */ /* 0x040fe80000001854 */
[----:B------:R-:W-:Y:S04]  /*de60*/  FADD.FTZ R158, R158, R5 ;  /* 0x000000059e9e7221 */ /* 0x000fe80000010000 */
[C---:B------:R-:W-:Y:S04]  /*de70*/  HMMA.16816.F32 R88, R16.reuse, R10, R88 ;  /* 0x0000000a1058723c */ /* 0x040fe80000001858 */
[----:B------:R-:W-:Y:S04]  /*de80*/  FADD.FTZ R161, R161, R158 ;  /* 0x0000009ea1a17221 */ /* 0x000fe80000010000 */
[----:B------:R-:W-:Y:S01]  /*de90*/  FADD.FTZ R160, R160, R161 ;  /* 0x000000a1a0a07221 */ /* 0x000fe20000010000 */
[C---:B-1----:R-:W-:Y:S03]  /*dea0*/  HMMA.16816.F32 R92, R16.reuse, R20, R92 ;  /* 0x00000014105c723c */ /* 0x042fe6000000185c */
        /* <DEDUP_REMOVED lines=11> */
.L_x_1464:
        /* <DEDUP_REMOVED lines=122> */
.L_x_1437:
        /* <DEDUP_REMOVED lines=267> */
.L_x_1476:
[----:B---34-:R-:W-:Y:S05]  /*f7b0*/  BSYNC B0 ;  /* 0x0000000000007941 */ /* 0x018fea0003800000 */
.L_x_1475:
        /* <DEDUP_REMOVED lines=23> */
.L_x_1478:
[----:B------:R-:W-:Y:S05]  /*f930*/  BSYNC B0 ;  /* 0x0000000000007941 */ /* 0x000fea0003800000 */
.L_x_1477:
        /* <DEDUP_REMOVED lines=23> */
.L_x_1480:
[----:B------:R-:W-:Y:S05]  /*fab0*/  BSYNC B0 ;  /* 0x0000000000007941 */ /* 0x000fea0003800000 */
.L_x_1479:
        /* <DEDUP_REMOVED lines=24> */
.L_x_1474:
        /* <DEDUP_REMOVED lines=40> */
.L_x_1482:
[----:B------:R-:W-:Y:S05]  /*fec0*/  BSYNC B0 ;  /* 0x0000000000007941 */ /* 0x000fea0003800000 */
.L_x_1481:
        /* <DEDUP_REMOVED lines=62> */
.L_x_1484:
[----:B------:R-:W-:Y:S05]  /*102b0*/  BSYNC B0 ;  /* 0x0000000000007941 */ /* 0x000fea0003800000 */
.L_x_1483:
        /* <DEDUP_REMOVED lines=21> */
.L_x_1486:
[----:B------:R-:W-:Y:S05]  /*10410*/  BSYNC B0 ;  /* 0x0000000000007941 */ /* 0x000fea0003800000 */
.L_x_1485:
        /* <DEDUP_REMOVED lines=21> */
.L_x_1488:
[----:B------:R-:W-:Y:S05]  /*10570*/  BSYNC B0 ;  /* 0x0000000000007941 */ /* 0x000fea0003800000 */
.L_x_1487:
        /* <DEDUP_REMOVED lines=22> */
.L_x_1489:
        /* <DEDUP_REMOVED lines=10> */
.L_x_2591:


//--------------------- .text._ZN7cutlass13device_kernelIN5flash19enable_sm80_to_sm89INS1_16FlashAttnFwdSm80INS1_25CollectiveMainloopFwdSm80ILi8ELi1ELb0EN4cute5tupleIJNS5_1CILi128EEENS7_ILi64EEENS7_ILi192EEEEEELi192ENS_6half_tEfNS_4arch4Sm80ELb0ELb1ELb0ELb1ELb0ELb0ELb1ELb0EEENS1_21CollectiveEpilogueFwdINS6_IJS8_SA_S9_EEENS6_IJNS7_ILi1EEESI_SI_EEESC_SE_Li256ELb1ELb1ELb0ELb0EEENS1_19SingleTileSchedulerILb1ELb0ELb1ELi128EEEEEEEEEvNT_6ParamsE --------------------------
	.section	.text._ZN7cutlass13device_kernelIN5flash19enable_sm80_to_sm89INS1_16FlashAttnFwdSm80INS1_25CollectiveMainloopFwdSm80ILi8ELi1ELb0EN4cute5tupleIJNS5_1CILi128EEENS7_ILi64EEENS7_ILi192EEEEEELi192ENS_6half_tEfNS_4arch4Sm80ELb0ELb1ELb0ELb1ELb0ELb0ELb1ELb0EEENS1_21CollectiveEpilogueFwdINS6_IJS8_SA_S9_EEENS6_IJNS7_ILi1EEESI_SI_EEESC_SE_Li256ELb1ELb1ELb0ELb0EEENS1_19SingleTileSchedulerILb1ELb0ELb1ELi128EEEEEEEEEvNT_6ParamsE,"ax",@progbits
	.sectioninfo	@"SHI_REGISTERS=240"
	.align	128
.text._ZN7cutlass13device_kernelIN5flash19enable_sm80_to_sm89INS1_16FlashAttnFwdSm80INS1_25CollectiveMainloopFwdSm80ILi8ELi1ELb0EN4cute5tupleIJNS5_1CILi128EEENS7_ILi64EEENS7_ILi192EEEEEELi192ENS_6half_tEfNS_4arch4Sm80ELb0ELb1ELb0ELb1ELb0ELb0ELb1ELb0EEENS1_21CollectiveEpilogueFwdINS6_IJS8_SA_S9_EEENS6_IJNS7_ILi1EEESI_SI_EEESC_SE_Li256ELb1ELb1ELb0ELb0EEENS1_19SingleTileSchedulerILb1ELb0ELb1ELi128EEEEEEEEEvNT_6ParamsE:
        .type           _ZN7cutlass13device_kernelIN5flash19enable_sm80_to_sm89INS1_16FlashAttnFwdSm80INS1_25CollectiveMainloopFwdSm80ILi8ELi1ELb0EN4cute5tupleIJNS5_1CILi128EEENS7_ILi64EEENS7_ILi192EEEEEELi192ENS_6half_tEfNS_4arch4Sm80ELb0ELb1ELb0ELb1ELb0ELb0ELb1ELb0EEENS1_21CollectiveEpilogueFwdINS6_IJS8_SA_S9_EEENS6_IJNS7_ILi1EEESI_SI_EEESC_SE_Li256ELb1ELb1ELb0ELb0EEENS1_19SingleTileSchedulerILb1ELb0ELb1ELi128EEEEEEEEEvNT_6ParamsE,@function
        .size           _ZN7cutlass13device_kernelIN5flash19enable_sm80_to_sm89INS1_16FlashAttnFwdSm80INS1_25CollectiveMainloopFwdSm80ILi8ELi1ELb0EN4cute5tupleIJNS5_1CILi128EEENS7_ILi64EEENS7_ILi192EEEEEELi192ENS_6half_tEfNS_4arch4Sm80ELb0ELb1ELb0ELb1ELb0ELb0ELb1ELb0EEENS1_21CollectiveEpilogueFwdINS6_IJS8_SA_S9_EEENS6_IJNS7_ILi1EEESI_SI_EEESC_SE_Li256ELb1ELb1ELb0ELb0EEENS1_19SingleTileSchedulerILb1ELb0ELb1ELi128EEEEEEEEEvNT_6ParamsE,(.L_x_2592 - _ZN7cutlass13device_kernelIN5flash19enable_sm80_to_sm89INS1_16FlashAttnFwdSm80INS1_25CollectiveMainloopFwdSm80ILi8ELi1ELb0EN4cute5tupleIJNS5_1CILi128EEENS7_ILi64EEENS7_ILi192EEEEEELi192ENS_6half_tEfNS_4arch4Sm80ELb0ELb1ELb0ELb1ELb0ELb0ELb1ELb0EEENS1_21CollectiveEpilogueFwdINS6_IJS8_SA_S9_EEENS6_IJNS7_ILi1EEESI_SI_EEESC_SE_Li256ELb1ELb1ELb0ELb0EEENS1_19SingleTileSchedulerILb1ELb0ELb1ELi128EEEEEEEEEvNT_6ParamsE)
        .other          _ZN7cutlass13device_kernelIN5flash19enable_sm80_to_sm89INS1_16FlashAttnFwdSm80INS1_25CollectiveMainloopFwdSm80ILi8ELi1ELb0EN4cute5tupleIJNS5_1CILi128EEENS7_ILi64EEENS7_ILi192EEEEEELi192ENS_6half_tEfNS_4arch4Sm80ELb0ELb1ELb0ELb1ELb0ELb0ELb1ELb0EEENS1_21CollectiveEpilogueFwdINS6_IJS8_SA_S9_EEENS6_IJNS7_ILi1EEESI_SI_EEESC_SE_Li256ELb1ELb1ELb0ELb0EEENS1_19SingleTileSchedulerILb1ELb0ELb1ELi128EEEEEEEEEvNT_6ParamsE,@"STO_CUDA_ENTRY STV_DEFAULT"
_ZN7cutlass13device_kernelIN5flash19enable_sm80_to_sm89INS1_16FlashAttnFwdSm80INS1_25CollectiveMainloopFwdSm80ILi8ELi1ELb0EN4cute5tupleIJNS5_1CILi128EEENS7_ILi64EEENS7_ILi192EEEEEELi192ENS_6half_tEfNS_4arch4Sm80ELb0ELb1ELb0ELb1ELb0ELb0ELb1ELb0EEENS1_21CollectiveEpilogueFwdINS6_IJS8_SA_S9_EEENS6_IJNS7_ILi1EEESI_SI_EEESC_SE_Li256ELb1ELb1ELb0ELb0EEENS1_19SingleTileSchedulerILb1ELb0ELb1ELi128EEEEEEEEEvNT_6ParamsE:
        /* <DEDUP_REMOVED lines=16> */
.L_x_1491:
        /* <DEDUP_REMOVED lines=8> */
.L_x_1493:
[----:B------:R-:W-:-:S04]  /*0180*/  MOV R0, c[0x0][0x54c] ;  /* 0x0001530000007a02 */ /* 0x000fc80000000f00 */
.L_x_1492:
[----:B------:R-:W-:Y:S01]  /*0190*/  USHF.L.U32 UR7, UR17, 0x7, URZ ;  /* 0x0000000711077899 */ /* 0x000fe2000800063f */
[----:B-----5:R-:W-:-:S05]  /*01a0*/  IMAD R0, R0, c[0x0][0x548], RZ ;  /* 0x0001520000007a24 */ /* 0x020fca00078e02ff */
[----:B------:R-:W-:-:S04]  /*01b0*/  ISETP.LE.AND P0, PT, R0, UR7, PT ;  /* 0x0000000700007c0c */ /* 0x000fc8000bf03270 */
[----:B------:R-:W-:Y:S01]  /*01c0*/  SEL R200, R200, 0xffffffff, !P0 ;  /* 0xffffffffc8c87807 */ /* 0x000fe20004000000 */
[----:B------:R-:W-:Y:S05]  /*01d0*/  BRA `(.L_x_1494) ;  /* 0x0000012000007947 */ /* 0x000fea0003800000 */
.L_x_1490:
[----:B--2---:R-:W-:-:S04]  /*01e0*/  ISETP.NE.U32.AND P0, PT, RZ, c[0x0][0x568], PT ;  /* 0x00015a00ff007a0c */ /* 0x004fc80003f05070 */
[----:B------:R-:W-:-:S13]  /*01f0*/  ISETP.NE.AND.EX P0, PT, RZ, c[0x0][0x56c], PT, P0 ;  /* 0x00015b00ff007a0c */ /* 0x000fda0003f05300 */
[----:B------:R-:W-:Y:S05]  /*0200*/  @!P0 BRA `(.L_x_1495) ;  /* 0x0000002000008947 */ /* 0x000fea0003800000 */
[----:B------:R1:W5:Y:S01]  /*0210*/  LDG.E R0, [R2.64] ;  /* 0x0000001202007981 */ /* 0x000362000c1e1900 */
[----:B------:R-:W-:Y:S05]  /*0220*/  BRA `(.L_x_1496) ;  /* 0x0000009000007947 */ /* 0x000fea0003800000 */
.L_x_1495:
        /* <DEDUP_REMOVED lines=8> */
.L_x_1497:
[----:B------:R-:W-:-:S04]  /*02b0*/  MOV R0, c[0x0][0x54c] ;  /* 0x0001530000007a02 */ /* 0x000fc80000000f00 */
.L_x_1496:
[----:B------:R-:W-:Y:S01]  /*02c0*/  USHF.L.U32 UR7, UR17, 0x7, URZ ;  /* 0x0000000711077899 */ /* 0x000fe2000800063f */
[----:B-----5:R-:W-:-:S05]  /*02d0*/  IMAD R0, R0, c[0x0][0x548], RZ ;  /* 0x0001520000007a24 */ /* 0x020fca00078e02ff */
[----:B------:R-:W-:-:S04]  /*02e0*/  ISETP.LE.AND P0, PT, R0, UR7, PT ;  /* 0x0000000700007c0c */ /* 0x000fc8000bf03270 */
[----:B------:R-:W-:-:S04]  /*02f0*/  SEL R200, R200, 0xffffffff, !P0 ;  /* 0xffffffffc8c87807 */ /* 0x000fc80004000000 */
.L_x_1494:
        /* <DEDUP_REMOVED lines=31> */
.L_x_1498:
[----:B------:R-:W-:-:S04]  /*04f0*/  ISETP.NE.U32.AND P0, PT, RZ, c[0x0][0x368], PT ;  /* 0x0000da00ff007a0c */ /* 0x000fc80003f05070 */
[----:B------:R-:W-:-:S13]  /*0500*/  ISETP.NE.AND.EX P0, PT, RZ, c[0x0][0x36c], PT, P0 ;  /* 0x0000db00ff007a0c */ /* 0x000fda0003f05300 */
[----:B------:R-:W-:Y:S05]  /*0510*/  @!P0 BRA `(.L_x_1499) ;  /* 0x0000004000008947 */ /* 0x000fea0003800000 */
[----:B------:R-:W-:-:S05]  /*0520*/  IMAD.WIDE R8, R200, R5, c[0x0][0x368] ;  /* 0x0000da00c8087625 */ /* 0x000fca00078e0205 */
[----:B------:R-:W2:Y:S02]  /*0530*/  LDG.E R0, [R8.64] ;  /* 0x0000001208007981 */ /* 0x000ea4000c1e1900 */
[----:B--2---:R1:W2:Y:S02]  /*0540*/  R2UR UR9, R0 ;  /* 0x00000000000973c2 */ /* 0x0042a400000e0000 */
[----:B-12---:R-:W-:Y:S05]  /*0550*/  BRA `(.L_x_1500) ;  /* 0x0000006000007947 */ /* 0x006fea0003800000 */
.L_x_1499:
[----:B------:R-:W-:Y:S05]  /*0560*/  @!P3 BRA `(.L_x_1500) ;  /* 0x000000500000b947 */ /* 0x000fea0003800000 */
[----:B------:R-:W2:Y:S04]  /*0570*/  LDG.E R0, [R8.64] ;  /* 0x0000001208007981 */ /* 0x000ea8000c1e1900 */
[----:B------:R-:W4:Y:S01]  /*0580*/  LDG.E R4, [R8.64+0x4] ;  /* 0x0000041208047981 */ /* 0x000f22000c1e1900 */
[----:B--2---:R-:W1:Y:S08]  /*0590*/  R2UR UR9, R0 ;  /* 0x00000000000973c2 */ /* 0x004e7000000e0000 */
[----:B----4-:R-:W1:Y:S02]  /*05a0*/  R2UR UR4, R4 ;  /* 0x00000000040473c2 */ /* 0x010e6400000e0000 */
[----:B-1----:R-:W-:-:S06]  /*05b0*/  UIADD3 UR9, -UR9, UR4, URZ ;  /* 0x0000000409097290 */ /* 0x002fcc000fffe13f */
.L_x_1500:
        /* <DEDUP_REMOVED lines=26> */
.L_x_1502:
[----:B------:R-:W-:Y:S02]  /*0760*/  UISETP.NE.AND UP0, UPT, UR5, 0x1, UPT ;  /* 0x000000010500788c */ /* 0x000fe4000bf05270 */
[----:B------:R-:W-:Y:S02]  /*0770*/  ULDC.64 UR10, c[0x0][0x330] ;  /* 0x0000cc00000a7ab9 */ /* 0x000fe40000000a00 */
[----:B------:R-:W-:-:S07]  /*0780*/  UIMAD.WIDE.U32 UR12, UR6, UR10, URZ ;  /* 0x0000000a060c72a5 */ /* 0x000fce000f8e003f */
[----:B------:R-:W-:Y:S02]  /*0790*/  @UP0 USHF.R.U32.HI UR6, URZ, UR11, UR13 ;  /* 0x0000000b3f060299 */ /* 0x000fe4000801160d */
.L_x_1503:
[----:B------:R-:W-:Y:S02]  /*07a0*/  ULDC UR8, c[0x0][0x32c] ;  /* 0x0000cb0000087ab9 */ /* 0x000fe40000000800 */
[----:B------:R-:W-:-:S04]  /*07b0*/  UIMAD UR8, UR6, UR5, UR8 ;  /* 0x00000005060872a4 */ /* 0x000fc8000f8e0208 */
[----:B------:R-:W-:-:S04]  /*07c0*/  UISETP.LT.AND UP0, UPT, UR4, UR8, UPT ;  /* 0x000000080400728c */ /* 0x000fc8000bf01270 */
[----:B------:R-:W-:Y:S02]  /*07d0*/  USEL UR4, UR4, UR8, UP0 ;  /* 0x0000000804047287 */ /* 0x000fe40008000000 */
.L_x_1501:
        /* <DEDUP_REMOVED lines=31> */
.L_x_1505:
[----:B------:R-:W-:-:S03]  /*09d0*/  UISETP.NE.AND UP0, UPT, UR5, 0x1, UPT ;  /* 0x000000010500788c */ /* 0x000fc6000bf05270 */
[----:B------:R-:W-:Y:S02]  /*09e0*/  ULDC.64 UR4, c[0x0][0x330] ;  /* 0x0000cc0000047ab9 */ /* 0x000fe40000000a00 */
[----:B------:R-:W-:-:S07]  /*09f0*/  UIMAD.WIDE.U32 UR12, UR10, UR4, URZ ;  /* 0x000000040a0c72a5 */ /* 0x000fce000f8e003f */
[----:B------:R-:W-:Y:S02]  /*0a00*/  @UP0 UMOV UR11, UR13 ;  /* 0x0000000d000b0c82 */ /* 0x000fe40008000000 */
[----:B------:R-:W-:Y:S02]  /*0a10*/  @UP0 USHF.R.U32.HI UR10, URZ, UR5, UR11 ;  /* 0x000000053f0a0299 */ /* 0x000fe4000801160b */
.L_x_1506:
[----:B------:R-:W-:Y:S02]  /*0a20*/  ULDC UR4, c[0x0][0x32c] ;  /* 0x0000cb0000047ab9 */ /* 0x000fe40000000800 */
[----:B------:R-:W-:-:S04]  /*0a30*/  UIMAD UR4, UR10, UR4, URZ ;  /* 0x000000040a0472a4 */ /* 0x000fc8000f8e023f */
[----:B------:R-:W-:-:S04]  /*0a40*/  UISETP.LT.AND UP0, UPT, UR8, UR4, UPT ;  /* 0x000000040800728c */ /* 0x000fc8000bf01270 */
[----:B------:R-:W-:-:S04]  /*0a50*/  USEL UR8, UR8, UR4, !UP0 ;  /* 0x0000000408087287 */ /* 0x000fc8000c000000 */
.L_x_1504:
        /* <DEDUP_REMOVED lines=95> */
[----:B------:R-:W-:Y:S01]  /*1050*/  IMAD R9, R23, c[0x0][0x1e4], R2 ;  /* 0x0000790017097a24 */ /* 0x000fe200078e0202 */
        /* <DEDUP_REMOVED lines=8> */
[----:B------:R-:W-:-:S02]  /*10e0*/  ISETP.GE.AND P1, PT, R5, c[0x0][0x1d4], PT ;  /* 0x0000750005007a0c */ /* 0x000fc40003f26270 */
[----:B------:R-:W-:Y:S01]  /*10f0*/  IADD3 R0, R0, UR7, RZ ;  /* 0x0000000700007c10 */ /* 0x000fe2000fffe0ff */
[----:B------:R-:W-:Y:S01]  /*1100*/  IMAD R5, R12, c[0x0][0x1b8], RZ ;  /* 0x00006e000c057a24 */ /* 0x000fe200078e02ff */
[----:B------:R-:W-:Y:S02]  /*1110*/  SHF.R.S32.HI R3, RZ, 0x1f, R200 ;  /* 0x0000001fff037819 */ /* 0x000fe400000114c8 */
[--C-:B------:R-:W-:Y:S01]  /*1120*/  SHF.R.S32.HI R19, RZ, 0x1f, R18.reuse ;  /* 0x0000001fff137819 */ /* 0x100fe20000011412 */
[----:B------:R-:W-:Y:S01]  /*1130*/  IMAD R20, R4, c[0x0][0x1bc], R5 ;  /* 0x00006f0004147a24 */ /* 0x000fe200078e0205 */
[----:B------:R-:W-:Y:S01]  /*1140*/  SEL R2, R3, RZ, !P5 ;  /* 0x000000ff03027207 */ /* 0x000fe20006800000 */
[----:B------:R-:W-:Y:S01]  /*1150*/  @P4 IMAD.HI.U32 R13, R0, c[0x0][0x2c8], RZ ;  /* 0x0000b200000d4a27 */ /* 0x000fe200078e00ff */
[----:B-1----:R-:W-:Y:S02]  /*1160*/  SEL R11, R200, RZ, !P5 ;  /* 0x000000ffc80b7207 */ /* 0x002fe40006800000 */
[----:B------:R-:W-:Y:S01]  /*1170*/  IADD3 R21, R29, R20, RZ ;  /* 0x000000141d157210 */ /* 0x000fe20007ffe0ff */
[----:B------:R-:W-:Y:S01]  /*1180*/  IMAD.WIDE.U32 R26, R23, c[0x0][0x1e0], R18 ;  /* 0x00007800171a7a25 */ /* 0x000fe200078e0012 */
[----:B------:R-:W-:-:S03]  /*1190*/  SHF.R.S32.HI R5, RZ, 0x1f, R16 ;  /* 0x0000001fff057819 */ /* 0x000fc60000011410 */
[----:B------:R-:W-:Y:S01]  /*11a0*/  IMAD.MOV.U32 R14, RZ, RZ, R0 ;  /* 0x000000ffff0e7224 */ /* 0x000fe200078e0000 */
[----:B------:R-:W-:Y:S01]  /*11b0*/  @P0 SHF.R.U32.HI R14, RZ, c[0x0][0x2cc], R13 ;  /* 0x0000b300ff0e0a19 */ /* 0x000fe2000001160d */
[----:B------:R-:W-:Y:S01]  /*11c0*/  IMAD.WIDE.U32 R22, R23, c[0x0][0x208], R18 ;  /* 0x0000820017167a25 */ /* 0x000fe200078e0012 */
[----:B------:R-:W-:-:S03]  /*11d0*/  LEA.HI R5, R5, R16, RZ, 0x3 ;  /* 0x0000001005057211 */ /* 0x000fc600078f18ff */
[----:B------:R-:W-:Y:S01]  /*11e0*/  IMAD R2, R2, c[0x0][0x1c0], RZ ;  /* 0x0000700002027a24 */ /* 0x000fe200078e02ff */
[----:B------:R-:W-:Y:S01]  /*11f0*/  LOP3.LUT R15, R5, 0xfffffff8, RZ, 0xc0, !PT ;  /* 0xfffffff8050f7812 */ /* 0x000fe200078ec0ff */
[----:B------:R-:W-:Y:S02]  /*1200*/  IMAD.MOV.U32 R20, RZ, RZ, R28 ;  /* 0x000000ffff147224 */ /* 0x000fe400078e001c */
[----:B------:R-:W-:Y:S02]  /*1210*/  IMAD.IADD R23, R23, 0x1, R7 ;  /* 0x0000000117177824 */ /* 0x000fe400078e0207 */
[C---:B------:R-:W-:Y:S02]  /*1220*/  IMAD R2, R11.reuse, c[0x0][0x1c4], R2 ;  /* 0x000071000b027a24 */ /* 0x040fe400078e0202 */
[----:B------:R-:W-:-:S04]  /*1230*/  IMAD.WIDE.U32 R20, R11, c[0x0][0x1c0], R20 ;  /* 0x000070000b147a25 */ /* 0x000fc800078e0014 */
[----:B------:R-:W-:Y:S01]  /*1240*/  IMAD.IADD R27, R27, 0x1, R9 ;  /* 0x000000011b1b7824 */ /* 0x000fe200078e0209 */
[--C-:B------:R-:W-:Y:S01]  /*1250*/  SHF.R.S32.HI R9, RZ, 0x1f, R14.reuse ;  /* 0x0000001fff097819 */ /* 0x100fe2000001140e */
[----:B------:R-:W-:Y:S01]  /*1260*/  IMAD.MOV R7, RZ, RZ, -R14 ;  /* 0x000000ffff077224 */ /* 0x000fe200078e0a0e */
[----:B------:R-:W-:Y:S01]  /*1270*/  IADD3 R21, R21, R2, RZ ;  /* 0x0000000215157210 */ /* 0x000fe20007ffe0ff */
[----:B------:R-:W-:Y:S02]  /*1280*/  IMAD.IADD R15, R16, 0x1, -R15 ;  /* 0x00000001100f7824 */ /* 0x000fe400078e0a0f */
[----:B------:R-:W-:Y:S02]  /*1290*/  IMAD R7, R7, c[0x0][0x2c4], R0 ;  /* 0x0000b10007077a24 */ /* 0x000fe400078e0200 */
[----:B------:R-:W-:Y:S01]  /*12a0*/  IMAD R9, R9, c[0x0][0x1b0], RZ ;  /* 0x00006c0009097a24 */ /* 0x000fe200078e02ff */
[----:B------:R-:W-:Y:S01]  /*12b0*/  LOP3.LUT P4, RZ, R15, 0x4, RZ, 0xc0, !PT ;  /* 0x000000040fff7812 */ /* 0x000fe2000788c0ff */
[----:B------:R-:W-:Y:S01]  /*12c0*/  IMAD.WIDE.U32 R20, R14, c[0x0][0x1b0], R20 ;  /* 0x00006c000e147a25 */ /* 0x000fe200078e0014 */
[----:B------:R-:W-:-:S02]  /*12d0*/  SHF.R.S32.HI R0, RZ, 0x1f, R7 ;  /* 0x0000001fff007819 */ /* 0x000fc40000011407 */
[----:B------:R-:W-:Y:S01]  /*12e0*/  LOP3.LUT P5, RZ, R15, 0x2, RZ, 0xc0, !PT ;  /* 0x000000020fff7812 */ /* 0x000fe200078ac0ff */
[----:B------:R-:W-:Y:S02]  /*12f0*/  IMAD R9, R14, c[0x0][0x1b4], R9 ;  /* 0x00006d000e097a24 */ /* 0x000fe400078e0209 */
[----:B------:R-:W-:Y:S02]  /*1300*/  IMAD R0, R0, c[0x0][0x1a8], RZ ;  /* 0x00006a0000007a24 */ /* 0x000fe400078e02ff */
[----:B------:R-:W-:Y:S02]  /*1310*/  IMAD.IADD R21, R21, 0x1, R9 ;  /* 0x0000000115157824 */ /* 0x000fe400078e0209 */
[C---:B------:R-:W-:Y:S02]  /*1320*/  IMAD R11, R12.reuse, c[0x0][0x1e8], RZ ;  /* 0x00007a000c0b7a24 */ /* 0x040fe400078e02ff */
[----:B------:R-:W-:Y:S02]  /*1330*/  IMAD R13, R12, c[0x0][0x210], RZ ;  /* 0x000084000c0d7a24 */ /* 0x000fe400078e02ff */
[----:B------:R-:W-:-:S02]  /*1340*/  IMAD R0, R7, c[0x0][0x1ac], R0 ;  /* 0x00006b0007007a24 */ /* 0x000fc400078e0200 */
[----:B------:R-:W-:-:S04]  /*1350*/  IMAD.WIDE.U32 R16, R7, c[0x0][0x1a8], R20 ;  /* 0x00006a0007107a25 */ /* 0x000fc800078e0014 */
[C---:B------:R-:W-:Y:S01]  /*1360*/  IMAD R11, R4.reuse, c[0x0][0x1ec], R11 ;  /* 0x00007b00040b7a24 */ /* 0x040fe200078e020b */
[----:B------:R-:W-:Y:S01]  /*1370*/  IADD3 R0, R17, R0, RZ ;  /* 0x0000000011007210 */ /* 0x000fe20007ffe0ff */
[----:B------:R-:W-:Y:S01]  /*1380*/  IMAD R13, R4, c[0x0][0x214], R13 ;  /* 0x00008500040d7a24 */ /* 0x000fe200078e020d */
[----:B------:R-:W-:Y:S01]  /*1390*/  LEA R12, P0, R16, c[0x0][0x160], 0x1 ;  /* 0x00005800100c7a11 */ /* 0x000fe200078008ff */
[----:B------:R-:W-:-:S04]  /*13a0*/  IMAD.WIDE.U32 R204, R4, c[0x0][0x1e8], R26 ;  /* 0x00007a0004cc7a25 */ /* 0x000fc800078e001a */
[----:B------:R-:W-:Y:S01]  /*13b0*/  IMAD.WIDE.U32 R22, R4, c[0x0][0x210], R22 ;  /* 0x0000840004167a25 */ /* 0x000fe200078e0016 */
[----:B------:R1:W3:Y:S03]  /*13c0*/  SHFL.IDX PT, R20, R12, RZ, 0x181f ;  /* 0x00181fff0c147589 */ /* 0x0002e600000e0000 */
[----:B------:R-:W-:Y:S02]  /*13d0*/  IMAD.SHL.U32 R4, R15, 0x40, RZ ;  /* 0x000000400f047824 */ /* 0x000fe400078e00ff */
[----:B------:R-:W-:Y:S01]  /*13e0*/  IMAD.IADD R205, R205, 0x1, R11 ;  /* 0x00000001cdcd7824 */ /* 0x000fe200078e020b */
[----:B------:R-:W-:Y:S01]  /*13f0*/  LEA.HI.X R11, R16, c[0x0][0x164], R0, 0x1, P0 ;  /* 0x00005900100b7a11 */ /* 0x000fe200000f0c00 */
[----:B------:R-:W-:Y:S01]  /*1400*/  IMAD.SHL.U32 R9, R197, 0x8, RZ ;  /* 0x00000008c5097824 */ /* 0x000fe200078e00ff */
[----:B------:R-:W-:Y:S01]  /*1410*/  LOP3.LUT R4, R4, 0x1c0, RZ, 0xc0, !PT ;  /* 0x000001c004047812 */ /* 0x000fe200078ec0ff */
[----:B------:R-:W-:Y:S01]  /*1420*/  IMAD.MOV.U32 R2, RZ, RZ, 0x10 ;  /* 0x00000010ff027424 */ /* 0x000fe200078e00ff */
[----:B------:R-:W-:Y:S01]  /*1430*/  LEA.HI R16, R87, R6, RZ, 0x6 ;  /* 0x0000000657107211 */ /* 0x000fe200078f30ff */
[----:B------:R-:W-:Y:S01]  /*1440*/  IMAD.IADD R23, R23, 0x1, R13 ;  /* 0x0000000117177824 */ /* 0x000fe200078e020d */
[----:B------:R-:W-:Y:S01]  /*1450*/  IADD3 R13, R18, 0x40, RZ ;  /* 0x00000040120d7810 */ /* 0x000fe20007ffe0ff */
[----:B------:R-:W-:Y:S01]  /*1460*/  IMAD.SHL.U32 R5, R5, 0x40, RZ ;  /* 0x0000004005057824 */ /* 0x000fe200078e00ff */
[----:B------:R-:W-:Y:S01]  /*1470*/  LOP3.LUT R7, R4, 0x8, R9, 0xf8, !PT ;  /* 0x0000000804077812 */ /* 0x000fe200078ef809 */
[----:B------:R-:W-:Y:S01]  /*1480*/  IMAD.SHL.U32 R9, R24, 0x8, RZ ;  /* 0x0000000818097824 */ /* 0x000fe200078e00ff */
[----:B------:R-:W-:Y:S01]  /*1490*/  SEL R2, R2, 0xfffffff0, !P5 ;  /* 0xfffffff002027807 */ /* 0x000fe20006800000 */
[----:B------:R1:W4:Y:S01]  /*14a0*/  SHFL.IDX PT, R21, R11, RZ, 0x181f ;  /* 0x00181fff0b157589 */ /* 0x00032200000e0000 */
[----:B------:R-:W-:-:S02]  /*14b0*/  SHF.R.U32.HI R4, RZ, 0x3, R4 ;  /* 0x00000003ff047819 */ /* 0x000fc40000011604 */
[----:B------:R-:W-:Y:S02]  /*14c0*/  ISETP.GE.AND P5, PT, R13, c[0x0][0x198], PT ;  /* 0x000066000d007a0c */ /* 0x000fe40003fa6270 */
[----:B------:R-:W-:Y:S02]  /*14d0*/  LOP3.LUT R4, R7, R4, RZ, 0x3c, !PT ;  /* 0x0000000407047212 */ /* 0x000fe400078e3cff */
[----:B------:R-:W-:Y:S02]  /*14e0*/  SHF.L.U32 R16, R16, 0x3, RZ ;  /* 0x0000000310107819 */ /* 0x000fe400000006ff */
[C---:B------:R-:W-:Y:S02]  /*14f0*/  IADD3 R0, R9.reuse, 0x80, RZ ;  /* 0x0000008009007810 */ /* 0x040fe40007ffe0ff */
[----:B------:R-:W-:Y:S02]  /*1500*/  ISETP.GE.AND P6, PT, R9, c[0x0][0x198], PT ;  /* 0x0000660009007a0c */ /* 0x000fe40003fc6270 */
[----:B------:R-:W-:-:S02]  /*1510*/  LOP3.LUT R199, R199, 0xfffffe00, R16, 0xf8, !PT ;  /* 0xfffffe00c7c77812 */ /* 0x000fc400078ef810 */
[----:B------:R-:W-:Y:S02]  /*1520*/  LOP3.LUT R4, R4, 0xfffffe00, R5, 0xf8, !PT ;  /* 0xfffffe0004047812 */ /* 0x000fe400078ef805 */
[--C-:B--2---:R-:W-:Y:S01]  /*1530*/  @P2 SHF.R.S32.HI R15, RZ, 0x1f, R10.reuse ;  /* 0x0000001fff0f2819 */ /* 0x104fe2000001140a */
[----:B------:R-:W-:Y:S01]  /*1540*/  @P2 IMAD.MOV.U32 R14, RZ, RZ, R10 ;  /* 0x000000ffff0e2224 */ /* 0x000fe200078e000a */
[----:B------:R-:W-:Y:S01]  /*1550*/  IADD3 R10, R8, UR7, RZ ;  /* 0x00000007080a7c10 */ /* 0x000fe2000fffe0ff */
[----:B------:R-:W-:Y:S02]  /*1560*/  @!P2 IMAD.MOV.U32 R15, RZ, RZ, R3 ;  /* 0x000000ffff0fa224 */ /* 0x000fe400078e0003 */
[----:B------:R-:W-:Y:S01]  /*1570*/  @!P2 IMAD.MOV.U32 R14, RZ, RZ, R200 ;  /* 0x000000ffff0ea224 */ /* 0x000fe200078e00c8 */
[----:B------:R-:W-:Y:S01]  /*1580*/  ISETP.GE.AND P0, PT, R10, UR4, PT ;  /* 0x000000040a007c0c */ /* 0x000fe2000bf06270 */
[----:B------:R-:W-:Y:S01]  /*1590*/  IMAD.MOV.U32 R3, RZ, RZ, 0x20 ;  /* 0x00000020ff037424 */ /* 0x000fe200078e00ff */
[----:B------:R-:W-:-:S02]  /*15a0*/  SEL R207, R15, RZ, !P3 ;  /* 0x000000ff0fcf7207 */ /* 0x000fc40005800000 */
[----:B------:R-:W-:Y:S02]  /*15b0*/  SEL R202, R14, RZ, !P3 ;  /* 0x000000ff0eca7207 */ /* 0x000fe40005800000 */
[----:B------:R-:W-:Y:S01]  /*15c0*/  P2R R14, PR, RZ, 0x20 ;  /* 0x00000020ff0e7803 */ /* 0x000fe20000000000 */
[----:B------:R-:W-:Y:S01]  /*15d0*/  IMAD R211, R207, c[0x0][0x1f0], RZ ;  /* 0x00007c00cfd37a24 */ /* 0x000fe200078e02ff */
[----:B------:R-:W-:Y:S01]  /*15e0*/  SEL R3, R3, 0xffffffe0, !P4 ;  /* 0xffffffe003037807 */ /* 0x000fe20006000000 */
[----:B------:R-:W-:Y:S01]  /*15f0*/  IMAD R207, R207, c[0x0][0x218], RZ ;  /* 0x00008600cfcf7a24 */ /* 0x000fe200078e02ff */
[----:B------:R-:W-:Y:S01]  /*1600*/  ISETP.GE.AND P3, PT, R18, c[0x0][0x1d4], PT ;  /* 0x0000750012007a0c */ /* 0x000fe20003f66270 */
[C---:B------:R-:W-:Y:S01]  /*1610*/  IMAD R211, R202.reuse, c[0x0][0x1f4], R211 ;  /* 0x00007d00cad37a24 */ /* 0x040fe200078e02d3 */
[----:B------:R-:W-:Y:S01]  /*1620*/  ISETP.GE.AND P2, PT, R13, c[0x0][0x1d4], PT ;  /* 0x000075000d007a0c */ /* 0x000fe20003f46270 */
[----:B------:R-:W-:Y:S01]  /*1630*/  IMAD R207, R202, c[0x0][0x21c], R207 ;  /* 0x00008700cacf7a24 */ /* 0x000fe200078e02cf */
[----:B------:R-:W-:Y:S01]  /*1640*/  ISETP.NE.AND P4, PT, R14, RZ, PT ;  /* 0x000000ff0e00720c */ /* 0x000fe20003f85270 */
[----:B------:R-:W-:Y:S01]  /*1650*/  IMAD.WIDE.U32 R204, R202, c[0x0][0x1f0], R204 ;  /* 0x00007c00cacc7a25 */ /* 0x000fe200078e00cc */
[----:B------:R-:W-:-:S03]  /*1660*/  ISETP.GE.AND P5, PT, R0, c[0x0][0x198], PT ;  /* 0x0000660000007a0c */ /* 0x000fc60003fa6270 */
[----:B------:R-:W-:-:S04]  /*1670*/  IMAD.WIDE.U32 R202, R202, c[0x0][0x218], R22 ;  /* 0x00008600caca7a25 */ /* 0x000fc800078e0016 */
[----:B------:R-:W-:Y:S02]  /*1680*/  IMAD.IADD R211, R205, 0x1, R211 ;  /* 0x00000001cdd37824 */ /* 0x000fe400078e02d3 */
[----:B------:R-:W-:Y:S01]  /*1690*/  IMAD.IADD R207, R203, 0x1, R207 ;  /* 0x00000001cbcf7824 */ /* 0x000fe200078e02cf */
[----:B------:R-:W-:Y:S05]  /*16a0*/  @P0 BRA `(.L_x_1509) ;  /* 0x000000f000000947 */ /* 0x000fea0003800000 */
[----:B-1-34-:R-:W-:Y:S02]  /*16b0*/  SHF.R.S32.HI R16, RZ, 0x1f, R13 ;  /* 0x0000001fff107819 */ /* 0x01afe4000001140d */
[----:B------:R-:W-:Y:S02]  /*16c0*/  SHF.R.S32.HI R5, RZ, 0x1f, R0 ;  /* 0x0000001fff057819 */ /* 0x000fe40000011400 */
[----:B------:R-:W-:Y:S02]  /*16d0*/  LEA.HI R7, R16, R13, RZ, 0x3 ;  /* 0x0000000d10077211 */ /* 0x000fe400078f18ff */
[----:B------:R-:W-:Y:S01]  /*16e0*/  LEA.HI R5, R5, R0, RZ, 0x3 ;  /* 0x0000000005057211 */ /* 0x000fe200078f18ff */
[----:B------:R-:W-:Y:S01]  /*16f0*/  IMAD.SHL.U32 R0, R199, 0x2, RZ ;  /* 0x00000002c7007824 */ /* 0x000fe200078e00ff */
        /* <DEDUP_REMOVED lines=10> */
.L_x_1509:
[----:B-1-34-:R-:W-:Y:S05]  /*17a0*/  BSYNC B0 ;  /* 0x0000000000007941 */ /* 0x01afea0003800000 */
.L_x_1508:
        /* <DEDUP_REMOVED lines=22> */
.L_x_1511:
[----:B------:R-:W-:Y:S05]  /*1910*/  BSYNC B0 ;  /* 0x0000000000007941 */ /* 0x000fea0003800000 */
.L_x_1510:
        /* <DEDUP_REMOVED lines=22> */
.L_x_1513:
[----:B------:R-:W-:Y:S05]  /*1a80*/  BSYNC B0 ;  /* 0x0000000000007941 */ /* 0x000fea0003800000 */
.L_x_1512:
        /* <DEDUP_REMOVED lines=9> */
[----:B------:R-:W-:Y:S01]  /*1b20*/  LEA.HI R84, R87, R6, RZ, 0x5 ;  /* 0x0000000657547211 */ /* 0x000fe200078f28ff */
[----:B------:R-:W-:-:S02]  /*1b30*/  UMOV UR10, 0x6 ;  /* 0x00000006000a7882 */ /* 0x000fc40000000000 */
[----:B------:R-:W-:Y:S01]  /*1b40*/  IMAD.U32 R5, RZ, RZ, UR15 ;  /* 0x0000000fff057e24 */ /* 0x000fe2000f8e00ff */
[----:B------:R-:W-:Y:S01]  /*1b50*/  USHF.L.U32 UR22, UR4, 0x6, URZ ;  /* 0x0000000604167899 */ /* 0x000fe2000800063f */
[----:B------:R-:W-:Y:S01]  /*1b60*/  SHF.R.S32.HI R85, RZ, 0x5, R84 ;  /* 0x00000005ff557819 */ /* 0x000fe20000011454 */
[----:B------:R-:W-:Y:S02]  /*1b70*/  USHF.L.U64.HI UR21, UR4, UR10, UR5 ;  /* 0x0000000a04157299 */ /* 0x000fe40008010205 */
[----:B------:R-:W-:Y:S01]  /*1b80*/  USHF.R.S32.HI UR11, URZ, 0x1f, UR20 ;  /* 0x0000001f3f0b7899 */ /* 0x000fe20008011414 */
[----:B------:R-:W-:Y:S01]  /*1b90*/  @!P4 SHF.R.S32.HI R10, RZ, 0x1f, R13 ;  /* 0x0000001fff0ac819 */ /* 0x000fe2000001140d */
[----:B------:R-:W-:Y:S01]  /*1ba0*/  UIMAD UR23, UR21, UR20, URZ ;  /* 0x00000014151772a4 */ /* 0x000fe2000f8e023f */
[----:B------:R-:W-:Y:S01]  /*1bb0*/  IMAD R198, R85, 0x400, R4 ;  /* 0x0000040055c67824 */ /* 0x000fe200078e0204 */
[----:B------:R-:W-:Y:S01]  /*1bc0*/  USHF.L.U32 UR13, UR4, 0x5, URZ ;  /* 0x00000005040d7899 */ /* 0x000fe2000800063f */
[----:B------:R-:W-:Y:S01]  /*1bd0*/  @!P4 LEA.HI R7, R10, R13, RZ, 0x3 ;  /* 0x0000000d0a07c211 */ /* 0x000fe200078f18ff */
[----:B------:R-:W-:Y:S01]  /*1be0*/  UIMAD UR23, UR11, UR22, UR23 ;  /* 0x000000160b1772a4 */ /* 0x000fe2000f8e0217 */
[----:B---3--:R-:W-:Y:S01]  /*1bf0*/  @!P4 LEA R18, P0, R9, R16, 0x1 ;  /* 0x000000100912c211 */ /* 0x008fe200078008ff */
[----:B------:R-:W-:Y:S01]  /*1c00*/  UMOV UR12, 0x5 ;  /* 0x00000005000c7882 */ /* 0x000fe20000000000 */
[----:B------:R-:W-:Y:S01]  /*1c10*/  @!P4 LOP3.LUT R7, R7, 0xfffffff8, RZ, 0xc0, !PT ;  /* 0xfffffff80707c812 */ /* 0x000fe200078ec0ff */
[----:B------:R-:W-:Y:S01]  /*1c20*/  USHF.L.U64.HI UR12, UR4, UR12, UR5 ;  /* 0x0000000c040c7299 */ /* 0x000fe20008010205 */
[C---:B-----5:R-:W-:Y:S01]  /*1c30*/  @!P4 LEA.HI.X R19, R9.reuse, R17, R19, 0x1, P0 ;  /* 0x000000110913c211 */ /* 0x060fe200000f0c13 */
[----:B------:R-:W-:Y:S01]  /*1c40*/  IMAD.SHL.U32 R198, R198, 0x2, RZ ;  /* 0x00000002c6c67824 */ /* 0x000fe200078e00ff */
[----:B------:R-:W-:Y:S01]  /*1c50*/  @!P4 IADD3 R9, R9, 0x80, RZ ;  /* 0x000000800909c810 */ /* 0x000fe20007ffe0ff */
[----:B-12---:R-:W-:Y:S01]  /*1c60*/  @!P4 IMAD.WIDE R12, R7, 0x2, R16 ;  /* 0x00000002070cc825 */ /* 0x006fe200078e0210 */
[----:B------:R-:W-:Y:S01]  /*1c70*/  ISETP.NE.AND P0, PT, R14, RZ, PT ;  /* 0x000000ff0e00720c */ /* 0x000fe20003f05270 */
[----:B------:R-:W-:Y:S01]  /*1c80*/  @!PT LDS RZ, [RZ] ;  /* 0x00000000fffff984 */ /* 0x000fe20000000800 */
[----:B------:R1:W-:Y:S01]  /*1c90*/  @!P4 LDGSTS.E.BYPASS.LTC128B.128 [R199+0xf100], [R18.64], !P6 ;  /* 0x0f10000012c7cfae */ /* 0x0003e2000f101d52 */
[----:B------:R-:W-:Y:S01]  /*1ca0*/  @!P4 SHF.R.S32.HI R0, RZ, 0x1f, R9 ;  /* 0x0000001fff00c819 */ /* 0x000fe20000011409 */
[----:B------:R-:W-:Y:S01]  /*1cb0*/  IMAD.U32 R7, RZ, RZ, UR22 ;  /* 0x00000016ff077e24 */ /* 0x000fe2000f8e00ff */
[----:B------:R-:W-:Y:S01]  /*1cc0*/  ULDC.64 UR4, c[0x0][0x208] ;  /* 0x0000820000047ab9 */ /* 0x000fe20000000a00 */
[----:B------:R-:W-:Y:S01]  /*1cd0*/  IMAD R194, R2, 0x2, R198 ;  /* 0x0000000202c27824 */ /* 0x000fe200078e02c6 */
[----:B------:R-:W-:Y:S01]  /*1ce0*/  @!P4 LEA.HI R0, R0, R9, RZ, 0x3 ;  /* 0x000000090000c211 */ /* 0x000fe200078f18ff */
[----:B------:R-:W-:Y:S01]  /*1cf0*/  UIMAD UR11, UR11, UR4, URZ ;  /* 0x000000040b0b72a4 */ /* 0x000fe2000f8e023f */
[----:B------:R-:W-:Y:S01]  /*1d00*/  IADD3 R9, -R5, UR9, -R8 ;  /* 0x0000000905097c10 */ /* 0x000fe2000fffe908 */
[----:B------:R-:W-:Y:S01]  /*1d10*/  UIMAD.WIDE.U32 UR24, UR20, UR4, URZ ;  /* 0x00000004141872a5 */ /* 0x000fe2000f8e003f */
[----:B------:R-:W-:Y:S01]  /*1d20*/  @!P4 LOP3.LUT R11, R0, 0xfffffff8, RZ, 0xc0, !PT ;  /* 0xfffffff8000bc812 */ /* 0x000fe200078ec0ff */
[----:B------:R-:W-:Y:S01]  /*1d30*/  UIMAD UR11, UR20, UR5, UR11 ;  /* 0x00000005140b72a4 */ /* 0x000fe2000f8e020b */
[C---:B------:R-:W-:Y:S01]  /*1d40*/  ISETP.GE.AND P6, PT, R9.reuse, 0x1, PT ;  /* 0x000000010900780c */ /* 0x040fe20003fc6270 */
[----:B------:R2:W-:Y:S01]  /*1d50*/  @!P4 LDGSTS.E.BYPASS.LTC128B.128 [R199+0x13100], [R12.64], !P0 ;  /* 0x131000000cc7cfae */ /* 0x0005e2000c101d52 */
[----:B------:R-:W-:Y:S01]  /*1d60*/  ISETP.GE.AND P0, PT, R9, 0x21, PT ;  /* 0x000000210900780c */ /* 0x000fe20003f06270 */
[----:B------:R-:W-:Y:S01]  /*1d70*/  @!P4 IMAD.WIDE R16, R11, 0x2, R16 ;  /* 0x000000020b10c825 */ /* 0x000fe200078e0210 */
[----:B------:R-:W-:-:S02]  /*1d80*/  UIADD3 UR11, UR25, UR11, URZ ;  /* 0x0000000b190b7290 */ /* 0x000fc4000fffe03f */
[----:B------:R-:W-:Y:S01]  /*1d90*/  USHF.L.U64.HI UR10, UR4, UR10, UR5 ;  /* 0x0000000a040a7299 */ /* 0x000fe20008010205 */
[----:B------:R-:W-:Y:S01]  /*1da0*/  IMAD.WIDE.U32 R10, R7, UR20, R210 ;  /* 0x00000014070a7c25 */ /* 0x000fe2000f8e00d2 */
[----:B------:R1:W-:Y:S01]  /*1db0*/  @!P4 LDGSTS.E.BYPASS.LTC128B.128 [R199+0x17100], [R16.64], !P5 ;  /* 0x1710000010c7cfae */ /* 0x0003e2000e901d52 */
[----:B------:R-:W-:Y:S02]  /*1dc0*/  UISETP.GT.AND UP0, UPT, UR20, UR8, UPT ;  /* 0x000000081400728c */ /* 0x000fe4000bf04270 */
[----:B------:R-:W-:Y:S01]  /*1dd0*/  IMAD R193, R3, 0x2, R198 ;  /* 0x0000000203c17824 */ /* 0x000fe200078e02c6 */
[----:B------:R-:W0:Y:S01]  /*1de0*/  LDGDEPBAR ;  /* 0x00000000000079af */ /* 0x000e220000000000 */
[----:B------:R-:W-:Y:S01]  /*1df0*/  IADD3 R0, R11, UR23, RZ ;  /* 0x000000170b007c10 */ /* 0x000fe2000fffe0ff */
[----:B------:R-:W-:Y:S02]  /*1e00*/  IMAD.SHL.U32 R11, R24, 0x40, RZ ;  /* 0x00000040180b7824 */ /* 0x000fe400078e00ff */
[----:B------:R-:W-:Y:S01]  /*1e10*/  BAR.SYNC.DEFER_BLOCKING 0x0 ;  /* 0x0000000000007b1d */ /* 0x000fe20000010000 */
[----:B------:R-:W-:Y:S01]  /*1e20*/  @P0 IADD3 R9, P4, R10, UR13, RZ ;  /* 0x0000000d0a090c10 */ /* 0x000fe2000ff9e0ff */
[----:B------:R-:W-:Y:S01]  /*1e30*/  IMAD R191, R3, 0x2, R194 ;  /* 0x0000000203bf7824 */ /* 0x000fe200078e02c2 */
[----:B------:R-:W-:Y:S01]  /*1e40*/  LOP3.LUT R11, R11, 0x1c0, RZ, 0xc0, !PT ;  /* 0x000001c00b0b7812 */ /* 0x000fe200078ec0ff */
[----:B------:R-:W-:-:S02]  /*1e50*/  @UP0 UIADD3 UR5, UR14, -0x2, URZ ;  /* 0xfffffffe0e050890 */ /* 0x000fc4000fffe03f */
[----:B------:R-:W-:Y:S01]  /*1e60*/  UIADD3 UR15, UR9, 0x1, -UR15 ;  /* 0x00000001090f7890 */ /* 0x000fe2000fffe80f */
[----:B--2---:R-:W-:-:S04]  /*1e70*/  @P6 LEA R12, P5, R10, c[0x0][0x1c8], 0x1 ;  /* 0x000072000a0c6a11 */ /* 0x004fc800078a08ff */
[----:B------:R-:W-:Y:S01]  /*1e80*/  @P6 LEA.HI.X R13, R10, c[0x0][0x1cc], R0, 0x1, P5 ;  /* 0x000073000a0d6a11 */ /* 0x000fe200028f0c00 */
[----:B------:R-:W-:Y:S01]  /*1e90*/  IMAD.SHL.U32 R10, R8, 0x8, RZ ;  /* 0x00000008080a7824 */ /* 0x000fe200078e00ff */
[----:B------:R-:W-:Y:S02]  /*1ea0*/  @P0 IADD3.X R0, R0, UR12, RZ, P4, !PT ;  /* 0x0000000c00000c10 */ /* 0x000fe4000a7fe4ff */
[----:B------:R-:W-:Y:S02]  /*1eb0*/  @P0 LEA R14, P4, R9, c[0x0][0x1c8], 0x1 ;  /* 0x00007200090e0a11 */ /* 0x000fe400078808ff */
[----:B------:R-:W-:Y:S02]  /*1ec0*/  LOP3.LUT R10, R11, 0x8, R10, 0xf8, !PT ;  /* 0x000000080b0a7812 */ /* 0x000fe400078ef80a */
[----:B------:R-:W-:Y:S01]  /*1ed0*/  @P0 LEA.HI.X R15, R9, c[0x0][0x1cc], R0, 0x1, P4 ;  /* 0x00007300090f0a11 */ /* 0x000fe200020f0c00 */
[----:B------:R-:W-:Y:S01]  /*1ee0*/  @!PT LDS RZ, [RZ] ;  /* 0x00000000fffff984 */ /* 0x000fe20000000800 */
[----:B------:R-:W-:Y:S01]  /*1ef0*/  @!PT LDS RZ, [RZ] ;  /* 0x00000000fffff984 */ /* 0x000fe20000000800 */
[----:B------:R-:W-:Y:S01]  /*1f00*/  @!PT LDS RZ, [RZ] ;  /* 0x00000000fffff984 */ /* 0x000fe20000000800 */
[----:B------:R2:W-:Y:S01]  /*1f10*/  @P6 LDGSTS.E.BYPASS.LTC128B.128 [R199+0x6100], [R12.64], !P3 ;  /* 0x061000000cc76fae */ /* 0x0005e2000d901d52 */
[----:B------:R-:W-:-:S02]  /*1f20*/  SHF.R.U32.HI R11, RZ, 0x3, R11 ;  /* 0x00000003ff0b7819 */ /* 0x000fc4000001160b */
[----:B------:R-:W-:Y:S01]  /*1f30*/  SEL R9, RZ, 0x1, P3 ;  /* 0x00000001ff097807 */ /* 0x000fe20001800000 */
[----:B------:R2:W-:Y:S01]  /*1f40*/  @P6 LDGSTS.E.BYPASS.LTC128B.128 [R199+0x8100], [R12.64+0x80], !P2 ;  /* 0x081000800cc76fae */ /* 0x0005e2000d101d52 */
[----:B------:R-:W-:Y:S02]  /*1f50*/  LOP3.LUT R10, R10, R11, RZ, 0x3c, !PT ;  /* 0x0000000b0a0a7212 */ /* 0x000fe400078e3cff */
[----:B------:R-:W-:Y:S01]  /*1f60*/  SEL R0, RZ, 0x2, P2 ;  /* 0x00000002ff007807 */ /* 0x000fe20001000000 */
[----:B------:R2:W-:Y:S01]  /*1f70*/  @P6 LDGSTS.E.BYPASS.LTC128B.128 [R199+0xa100], [R12.64+0x100], !P1 ;  /* 0x0a1001000cc76fae */ /* 0x0005e2000c901d52 */
[----:B------:R-:W-:Y:S01]  /*1f80*/  LOP3.LUT P4, RZ, R24, 0x2, RZ, 0xc0, !PT ;  /* 0x0000000218ff7812 */ /* 0x000fe2000788c0ff */
[----:B------:R-:W-:Y:S01]  /*1f90*/  IMAD R197, R197, 0x200, R10 ;  /* 0x00000200c5c57824 */ /* 0x000fe200078e020a */
[----:B------:R-:W-:Y:S01]  /*1fa0*/  SEL R10, RZ, 0x4, P1 ;  /* 0x00000004ff0a7807 */ /* 0x000fe20000800000 */
[----:B------:R3:W-:Y:S02]  /*1fb0*/  @P0 LDGSTS.E.BYPASS.LTC128B.128 [R199+0x7100], [R14.64], !P3 ;  /* 0x071000000ec70fae */ /* 0x0007e4000d901d52 */
[----:B------:R-:W-:Y:S01]  /*1fc0*/  IMAD.SHL.U32 R197, R197, 0x2, RZ ;  /* 0x00000002c5c57824 */ /* 0x000fe200078e00ff */
[----:B------:R-:W-:Y:S01]  /*1fd0*/  IADD3 R9, R10, R0, R9 ;  /* 0x000000000a097210 */ /* 0x000fe20007ffe009 */
[----:B------:R3:W-:Y:S01]  /*1fe0*/  @P0 LDGSTS.E.BYPASS.LTC128B.128 [R199+0x9100], [R14.64+0x80], !P2 ;  /* 0x091000800ec70fae */ /* 0x0007e2000d101d52 */
[----:B------:R-:W-:-:S02]  /*1ff0*/  IADD3 R0, -R8, UR9, -R5 ;  /* 0x0000000908007c10 */ /* 0x000fc4000fffe905 */
[----:B------:R-:W-:Y:S01]  /*2000*/  IADD3 R196, R197, 0x6120, RZ ;  /* 0x00006120c5c47810 */ /* 0x000fe20007ffe0ff */
[----:B------:R3:W-:Y:S01]  /*2010*/  @P0 LDGSTS.E.BYPASS.LTC128B.128 [R199+0xb100], [R14.64+0x100], !P1 ;  /* 0x0b1001000ec70fae */ /* 0x0007e2000c901d52 */
[----:B------:R-:W-:Y:S02]  /*2020*/  ISETP.LT.OR P6, PT, R0, 0x1, P3 ;  /* 0x000000010000780c */ /* 0x000fe40001fc1670 */
[----:B------:R-:W-:Y:S01]  /*2030*/  LOP3.LUT P5, RZ, R9, 0x2, RZ, 0xc0, !PT ;  /* 0x0000000209ff7812 */ /* 0x000fe200078ac0ff */
[----:B------:R-:W0:Y:S01]  /*2040*/  LDGDEPBAR ;  /* 0x00000000000079af */ /* 0x000e220000000000 */
[----:B--2---:R-:W-:Y:S02]  /*2050*/  IMAD.U32 R12, RZ, RZ, UR24 ;  /* 0x00000018ff0c7e24 */ /* 0x004fe4000f8e00ff */
[----:B------:R-:W-:Y:S02]  /*2060*/  IMAD.U32 R13, RZ, RZ, UR25 ;  /* 0x00000019ff0d7e24 */ /* 0x000fe4000f8e00ff */
[----:B------:R-:W-:Y:S01]  /*2070*/  IMAD.U32 R13, RZ, RZ, UR11 ;  /* 0x0000000bff0d7e24 */ /* 0x000fe2000f8e00ff */
[----:B------:R-:W-:Y:S01]  /*2080*/  LEA R11, P0, R12, R202, 0x6 ;  /* 0x000000ca0c0b7211 */ /* 0x000fe200078030ff */
[----:B------:R-:W-:-:S02]  /*2090*/  USHF.L.U32 UR11, UR4, 0x6, URZ ;  /* 0x00000006040b7899 */ /* 0x000fc4000800063f */
[----:B------:R-:W-:Y:S01]  /*20a0*/  @UP0 USHF.R.S32.HI UR4, URZ, 0x1f, UR5 ;  /* 0x0000001f3f040899 */ /* 0x000fe20008011405 */
[----:B------:R-:W-:Y:S02]  /*20b0*/  LEA.HI.X R10, R12, R207, R13, 0x6, P0 ;  /* 0x000000cf0c0a7211 */ /* 0x000fe400000f340d */
[----:B------:R-:W-:Y:S01]  /*20c0*/  IADD3 R12, R197, 0x6100, RZ ;  /* 0x00006100c50c7810 */ /* 0x000fe20007ffe0ff */
[----:B------:R-:W-:-:S04]  /*20d0*/  DEPBAR.LE SB0, 0x1 ;  /* 0x000080400000791a */ /* 0x000fc80000000000 */
[----:B------:R-:W-:-:S04]  /*20e0*/  DEPBAR.LE SB0, 0x0 ;  /* 0x000080000000791a */ /* 0x000fc80000000000 */
[----:B------:R-:W-:Y:S01]  /*20f0*/  BAR.SYNC.DEFER_BLOCKING 0x0 ;  /* 0x0000000000007b1d */ /* 0x000fe20000010000 */
[C---:B------:R-:W-:Y:S02]  /*2100*/  LEA R26, P0, R11.reuse, c[0x0][0x1f8], 0x1 ;  /* 0x00007e000b1a7a11 */ /* 0x040fe400078008ff */
[----:B------:R-:W-:Y:S02]  /*2110*/  @P4 IADD3 R196, R12, -0x20, RZ ;  /* 0xffffffe00cc44810 */ /* 0x000fe40007ffe0ff */
[----:B------:R-:W-:Y:S02]  /*2120*/  LEA.HI.X R27, R11, c[0x0][0x1fc], R10, 0x1, P0 ;  /* 0x00007f000b1b7a11 */ /* 0x000fe400000f0c0a */
[----:B------:R-:W-:Y:S02]  /*2130*/  IADD3 R76, P0, R26, UR11, RZ ;  /* 0x0000000b1a4c7c10 */ /* 0x000fe4000ff1e0ff */
[----:B------:R-:W-:Y:S02]  /*2140*/  LOP3.LUT P4, RZ, R9, 0x4, RZ, 0xc0, !PT ;  /* 0x0000000409ff7812 */ /* 0x000fe4000788c0ff */
[----:B------:R-:W-:-:S02]  /*2150*/  IADD3.X R77, R27, UR10, RZ, P0, !PT ;  /* 0x0000000a1b4d7c10 */ /* 0x000fc400087fe4ff */
[C---:B------:R-:W-:Y:S02]  /*2160*/  ISETP.LT.OR P0, PT, R0.reuse, 0x1, !P5 ;  /* 0x000000010000780c */ /* 0x040fe40006f01670 */
[----:B------:R-:W-:Y:S02]  /*2170*/  ISETP.LT.OR P5, PT, R0, 0x21, !P5 ;  /* 0x000000210000780c */ /* 0x000fe40006fa1670 */
[C---:B------:R-:W-:Y:S02]  /*2180*/  IADD3 R187, R196.reuse, 0x800, RZ ;  /* 0x00000800c4bb7810 */ /* 0x040fe40007ffe0ff */
[C---:B------:R-:W-:Y:S02]  /*2190*/  IADD3 R186, R196.reuse, 0x1000, RZ ;  /* 0x00001000c4ba7810 */ /* 0x040fe40007ffe0ff */
[C---:B------:R-:W-:Y:S02]  /*21a0*/  IADD3 R185, R196.reuse, 0x1800, RZ ;  /* 0x00001800c4b97810 */ /* 0x040fe40007ffe0ff */
[C---:B------:R-:W-:Y:S01]  /*21b0*/  IADD3 R183, R196.reuse, 0x2000, RZ ;  /* 0x00002000c4b77810 */ /* 0x040fe20007ffe0ff */
[----:B------:R-:W-:Y:S01]  /*21c0*/  LDSM.16.M88.4 R44, [R198+0xc100] ;  /* 0x00c10000c62c783b */ /* 0x000fe20000000200 */
[----:B------:R-:W-:-:S02]  /*21d0*/  IADD3 R182, R196, 0x2800, RZ ;  /* 0x00002800c4b67810 */ /* 0x000fc40007ffe0ff */
[C---:B------:R-:W-:Y:S01]  /*21e0*/  IADD3 R181, R196.reuse, 0x3000, RZ ;  /* 0x00003000c4b57810 */ /* 0x040fe20007ffe0ff */
[----:B------:R-:W2:Y:S01]  /*21f0*/  LDSM.16.M88.4 R52, [R197+0x7100] ;  /* 0x00710000c534783b */ /* 0x000ea20000000200 */
[C---:B------:R-:W-:Y:S02]  /*2200*/  IADD3 R180, R196.reuse, 0x3800, RZ ;  /* 0x00003800c4b47810 */ /* 0x040fe40007ffe0ff */
[C---:B------:R-:W-:Y:S01]  /*2210*/  IADD3 R179, R196.reuse, 0x4000, RZ ;  /* 0x00004000c4b37810 */ /* 0x040fe20007ffe0ff */
[----:B-1----:R-:W1:Y:S01]  /*2220*/  LDSM.16.M88.4 R16, [R197+0x6100] ;  /* 0x00610000c510783b */ /* 0x002e620000000200 */
[C---:B------:R-:W-:Y:S02]  /*2230*/  IADD3 R178, R196.reuse, 0x4800, RZ ;  /* 0x00004800c4b27810 */ /* 0x040fe40007ffe0ff */
[C---:B------:R-:W-:Y:S01]  /*2240*/  IADD3 R177, R196.reuse, 0x5000, RZ ;  /* 0x00005000c4b17810 */ /* 0x040fe20007ffe0ff */
[----:B------:R-:W5:Y:S01]  /*2250*/  LDSM.16.M88.4 R60, [R197+0x6900] ;  /* 0x00690000c53c783b */ /* 0x000f620000000200 */
[----:B------:R-:W-:-:S03]  /*2260*/  IADD3 R176, R196, 0x5800, RZ ;  /* 0x00005800c4b07810 */ /* 0x000fc60007ffe0ff */
[----:B------:R-:W4:Y:S04]  /*2270*/  LDSM.16.M88.4 R68, [R197+0x7900] ;  /* 0x00790000c544783b */ /* 0x000f280000000200 */
[----:B---3--:R-:W-:Y:S04]  /*2280*/  LDSM.16.M88.4 R12, [R194+0xc100] ;  /* 0x00c10000c20c783b */ /* 0x008fe80000000200 */
[----:B------:R-:W3:Y:S04]  /*2290*/  LDSM.16.M88.4 R8, [R196+0x1000] ;  /* 0x00100000c408783b */ /* 0x000ee80000000200 */
[----:B------:R-:W3:Y:S04]  /*22a0*/  LDSM.16.M88.4 R36, [R196] ;  /* 0x00000000c424783b */ /* 0x000ee80000000200 */
[----:B------:R-:W3:Y:S04]  /*22b0*/  LDSM.16.M88.4 R32, [R196+0x800] ;  /* 0x00080000c420783b */ /* 0x000ee80000000200 */
[----:B------:R-:W3:Y:S04]  /*22c0*/  LDSM.16.M88.4 R28, [R196+0x1800] ;  /* 0x00180000c41c783b */ /* 0x000ee80000000200 */
[----:B------:R-:W-:Y:S01]  /*22d0*/  @!PT LDS RZ, [RZ] ;  /* 0x00000000fffff984 */ /* 0x000fe20000000800 */
[----:B------:R-:W-:Y:S01]  /*22e0*/  @!PT LDS RZ, [RZ] ;  /* 0x00000000fffff984 */ /* 0x000fe20000000800 */
[----:B------:R-:W-:Y:S01]  /*22f0*/  @!PT LDS RZ, [RZ] ;  /* 0x00000000fffff984 */ /* 0x000fe20000000800 */
[----:B------:R3:W-:Y:S01]  /*2300*/  LDGSTS.E.BYPASS.LTC128B.128 [R199+0x100], [R26.64], !P6 ;  /* 0x001000001ac77fae */ /* 0x0007e2000f101d52 */
[----:B------:R-:W-:-:S02]  /*2310*/  ISETP.LT.OR P6, PT, R0, 0x1, !P4 ;  /* 0x000000010000780c */ /* 0x000fc400067c1670 */
[----:B------:R-:W-:Y:S01]  /*2320*/  ISETP.LT.OR P4, PT, R0, 0x21, !P4 ;  /* 0x000000210000780c */ /* 0x000fe20006781670 */
[----:B--2---:R-:W-:Y:S01]  /*2330*/  HMMA.16816.F32 R56, R44, R52, RZ ;  /* 0x000000342c38723c */ /* 0x004fe200000018ff */
[----:B------:R3:W-:Y:S01]  /*2340*/  LDGSTS.E.BYPASS.LTC128B.128 [R199+0x2100], [R26.64+0x80], !P0 ;  /* 0x021000801ac77fae */ /* 0x0007e2000c101d52 */
[----:B------:R-:W-:-:S06]  /*2350*/  LOP3.LUT P0, RZ, R24, 0x4, RZ, 0xc0, !PT ;  /* 0x0000000418ff7812 */ /* 0x000fcc000780c0ff */
[----:B------:R-:W-:Y:S02]  /*2360*/  HMMA.16816.F32 R52, R44, R54, RZ ;  /* 0x000000362c34723c */ /* 0x000fe400000018ff */
[----:B------:R3:W-:Y:S01]  /*2370*/  LDGSTS.E.BYPASS.LTC128B.128 [R199+0x4100], [R26.64+0x100], !P6 ;  /* 0x041001001ac77fae */ /* 0x0007e2000f101d52 */
[----:B------:R-:W-:Y:S01]  /*2380*/  ISETP.LT.OR P6, PT, R0, 0x21, P3 ;  /* 0x000000210000780c */ /* 0x000fe20001fc1670 */
[----:B------:R-:W-:-:S04]  /*2390*/  IMAD.MOV.U32 R0, RZ, RZ, 0x40 ;  /* 0x00000040ff007424 */ /* 0x000fc800078e00ff */
[----:B-1--4-:R-:W-:Y:S01]  /*23a0*/  HMMA.16816.F32 R20, R44, R16, RZ ;  /* 0x000000102c14723c */ /* 0x012fe200000018ff */
[----:B------:R-:W-:-:S05]  /*23b0*/  SEL R0, R0, 0xffffffc0, !P0 ;  /* 0xffffffc000007807 */ /* 0x000fca0004000000 */
[----:B------:R-:W-:Y:S02]  /*23c0*/  IMAD.IADD R192, R197, 0x1, R0 ;  /* 0x00000001c5c07824 */ /* 0x000fe400078e0200 */
[C---:B------:R-:W-:Y:S01]  /*23d0*/  HMMA.16816.F32 R16, R44.reuse, R18, RZ ;  /* 0x000000122c10723c */ /* 0x040fe200000018ff */
[----:B------:R1:W-:Y:S01]  /*23e0*/  LDGSTS.E.BYPASS.LTC128B.128 [R199+0x1100], [R76.64], !P6 ;  /* 0x011000004cc77fae */ /* 0x0003e2000f101d52 */
[----:B------:R-:W-:Y:S01]  /*23f0*/  IMAD.IADD R184, R0, 0x1, R196 ;  /* 0x0000000100b87824 */ /* 0x000fe200078e02c4 */
[----:B------:R-:W-:Y:S02]  /*2400*/  SHF.R.S32.HI R0, RZ, 0x1f, R85 ;  /* 0x0000001fff007819 */ /* 0x000fe40000011455 */
[----:B------:R1:W-:Y:S01]  /*2410*/  LDGSTS.E.BYPASS.LTC128B.128 [R199+0x3100], [R76.64+0x80], !P5 ;  /* 0x031000804cc77fae */ /* 0x0003e2000e901d52 */
[----:B------:R-:W-:Y:S02]  /*2420*/  PLOP3.LUT P5, PT, PT, PT, UP0, 0x80, 0x0 ;  /* 0x000000000000781c */ /* 0x000fe40003faf008 */
[----:B-----5:R-:W-:Y:S01]  /*2430*/  HMMA.16816.F32 R64, R44, R60, RZ ;  /* 0x0000003c2c40723c */ /* 0x020fe200000018ff */
[----:B------:R1:W-:Y:S01]  /*2440*/  LDGSTS.E.BYPASS.LTC128B.128 [R199+0x5100], [R76.64+0x100], !P4 ;  /* 0x051001004cc77fae */ /* 0x0003e2000e101d52 */
[----:B------:R-:W-:-:S02]  /*2450*/  LEA.HI R0, R0, R85, RZ, 0x3 ;  /* 0x0000005500007211 */ /* 0x000fc400078f18ff */
[----:B------:R-:W-:Y:S01]  /*2460*/  PLOP3.LUT P4, PT, PT, PT, UP2, 0x80, 0x0 ;  /* 0x000000000000781c */ /* 0x000fe20003f8f028 */
[----:B------:R-:W-:Y:S01]  /*2470*/  LDSM.16.M88.4 R40, [R193+0xc100] ;  /* 0x00c10000c128783b */ /* 0x000fe20000000200 */
[----:B------:R-:W-:Y:S02]  /*2480*/  LOP3.LUT R0, R0, 0xffffff8, RZ, 0xc0, !PT ;  /* 0x0ffffff800007812 */ /* 0x000fe400078ec0ff */
[C---:B------:R-:W-:Y:S01]  /*2490*/  HMMA.16816.F32 R60, R44.reuse, R62, RZ ;  /* 0x0000003e2c3c723c */ /* 0x040fe200000018ff */
[----:B---3--:R-:W2:Y:S02]  /*24a0*/  LDSM.16.M88.4 R24, [R192+0x6100] ;  /* 0x00610000c018783b */ /* 0x008ea40000000200 */
[----:B------:R-:W-:Y:S02]  /*24b0*/  IMAD.IADD R85, R85, 0x1, -R0 ;  /* 0x0000000155557824 */ /* 0x000fe400078e0a00 */
[----:B------:R-:W-:Y:S03]  /*24c0*/  LDSM.16.M88.4 R72, [R192+0x6900] ;  /* 0x00690000c048783b */ /* 0x000fe60000000200 */
[C---:B------:R-:W-:Y:S01]  /*24d0*/  HMMA.16816.F32 R48, R44.reuse, R68, RZ ;  /* 0x000000442c30723c */ /* 0x040fe200000018ff */
[----:B------:R-:W-:Y:S04]  /*24e0*/  LDSM.16.M88.4 R80, [R198+0x10100] ;  /* 0x01010000c650783b */ /* 0x000fe80000000200 */
[----:B------:R-:W0:Y:S03]  /*24f0*/  LDGDEPBAR ;  /* 0x00000000000079af */ /* 0x000e260000000000 */
[----:B------:R-:W-:Y:S01]  /*2500*/  HMMA.16816.F32 R44, R44, R70, RZ ;  /* 0x000000462c2c723c */ /* 0x000fe200000018ff */
[----:B------:R-:W-:Y:S04]  /*2510*/  LDSM.16.M88.4 R68, [R192+0x7900] ;  /* 0x00790000c044783b */ /* 0x000fe80000000200 */
[----:B-1----:R-:W-:Y:S03]  /*2520*/  LDSM.16.M88.4 R76, [R197+0x8900] ;  /* 0x00890000c54c783b */ /* 0x002fe60000000200 */
[C---:B------:R-:W-:Y:S08]  /*2530*/  HMMA.16816.F32 R56, R12.reuse, R8, R56 ;  /* 0x000000080c38723c */ /* 0x040ff00000001838 */
[C---:B------:R-:W-:Y:S01]  /*2540*/  HMMA.16816.F32 R52, R12.reuse, R10, R52 ;  /* 0x0000000a0c34723c */ /* 0x040fe20000001834 */
[----:B------:R-:W1:Y:S07]  /*2550*/  LDSM.16.M88.4 R8, [R192+0x7100] ;  /* 0x00710000c008783b */ /* 0x000e6e0000000200 */
        /* <DEDUP_REMOVED lines=8> */
[----:B------:R-:W3:Y:S04]  /*25e0*/  LDSM.16.M88.4 R12, [R191+0xc100] ;  /* 0x00c10000bf0c783b */ /* 0x000ee80000000200 */
[----:B------:R-:W-:Y:S03]  /*25f0*/  LDSM.16.M88.4 R28, [R184+0x1000] ;  /* 0x00100000b81c783b */ /* 0x000fe60000000200 */
[C---:B--2---:R-:W-:Y:S08]  /*2600*/  HMMA.16816.F32 R20, R40.reuse, R24, R20 ;  /* 0x000000182814723c */ /* 0x044ff00000001814 */
[C---:B------:R-:W-:Y:S01]  /*2610*/  HMMA.16816.F32 R16, R40.reuse, R26, R16 ;  /* 0x0000001a2810723c */ /* 0x040fe20000001810 */
[----:B------:R-:W2:Y:S07]  /*2620*/  LDSM.16.M88.4 R24, [R184+0x1800] ;  /* 0x00180000b818783b */ /* 0x000eae0000000200 */
[C---:B-1----:R-:W-:Y:S08]  /*2630*/  HMMA.16816.F32 R56, R40.reuse, R8, R56 ;  /* 0x000000082838723c */ /* 0x042ff00000001838 */
[C---:B------:R-:W-:Y:S01]  /*2640*/  HMMA.16816.F32 R52, R40.reuse, R10, R52 ;  /* 0x0000000a2834723c */ /* 0x040fe20000001834 */
[----:B------:R-:W1:Y:S07]  /*2650*/  LDSM.16.M88.4 R8, [R197+0x8100] ;  /* 0x00810000c508783b */ /* 0x000e6e0000000200 */
[C---:B------:R-:W-:Y:S08]  /*2660*/  HMMA.16816.F32 R64, R40.reuse, R72, R64 ;  /* 0x000000482840723c */ /* 0x040ff00000001840 */
[C---:B------:R-:W-:Y:S01]  /*2670*/  HMMA.16816.F32 R60, R40.reuse, R74, R60 ;  /* 0x0000004a283c723c */ /* 0x040fe2000000183c */
[----:B------:R-:W-:Y:S07]  /*2680*/  LDSM.16.M88.4 R72, [R197+0x9100] ;  /* 0x00910000c548783b */ /* 0x000fee0000000200 */
[C---:B------:R-:W-:Y:S08]  /*2690*/  HMMA.16816.F32 R48, R40.reuse, R68, R48 ;  /* 0x000000442830723c */ /* 0x040ff00000001830 */
[----:B------:R-:W-:Y:S01]  /*26a0*/  HMMA.16816.F32 R44, R40, R70, R44 ;  /* 0x00000046282c723c */ /* 0x000fe2000000182c */
[----:B------:R-:W4:Y:S04]  /*26b0*/  LDSM.16.M88.4 R68, [R197+0x9900] ;  /* 0x00990000c544783b */ /* 0x000f280000000200 */
[----:B------:R-:W-:Y:S03]  /*26c0*/  LDSM.16.M88.4 R40, [R194+0x10100] ;  /* 0x01010000c228783b */ /* 0x000fe60000000200 */
[C---:B---3--:R-:W-:Y:S08]  /*26d0*/  HMMA.16816.F32 R20, R12.reuse, R36, R20 ;  /* 0x000000240c14723c */ /* 0x048ff00000001814 */
[C---:B------:R-:W-:Y:S01]  /*26e0*/  HMMA.16816.F32 R16, R12.reuse, R38, R16 ;  /* 0x000000260c10723c */ /* 0x040fe20000001810 */
[----:B------:R-:W3:Y:S07]  /*26f0*/  LDSM.16.M88.4 R36, [R196+0x2000] ;  /* 0x00200000c424783b */ /* 0x000eee0000000200 */
[C---:B------:R-:W-:Y:S08]  /*2700*/  HMMA.16816.F32 R64, R12.reuse, R32, R64 ;  /* 0x000000200c40723c */ /* 0x040ff00000001840 */
[C---:B------:R-:W-:Y:S01]  /*2710*/  HMMA.16816.F32 R60, R12.reuse, R34, R60 ;  /* 0x000000220c3c723c */ /* 0x040fe2000000183c */
[----:B------:R-:W5:Y:S07]  /*2720*/  LDSM.16.M88.4 R32, [R196+0x2800] ;  /* 0x00280000c420783b */ /* 0x000f6e0000000200 */
[C---:B--2---:R-:W-:Y:S08]  /*2730*/  HMMA.16816.F32 R48, R12.reuse, R24, R48 ;  /* 0x000000180c30723c */ /* 0x044ff00000001830 */
[C---:B------:R-:W-:Y:S01]  /*2740*/  HMMA.16816.F32 R44, R12.reuse, R26, R44 ;  /* 0x0000001a0c2c723c */ /* 0x040fe2000000182c */
[----:B------:R-:W2:Y:S07]  /*2750*/  LDSM.16.M88.4 R24, [R196+0x3800] ;  /* 0x00380000c418783b */ /* 0x000eae0000000200 */
[C---:B------:R-:W-:Y:S08]  /*2760*/  HMMA.16816.F32 R56, R12.reuse, R28, R56 ;  /* 0x0000001c0c38723c */ /* 0x040ff00000001838 */
[----:B------:R-:W-:Y:S01]  /*2770*/  HMMA.16816.F32 R52, R12, R30, R52 ;  /* 0x0000001e0c34723c */ /* 0x000fe20000001834 */
[----:B------:R-:W2:Y:S04]  /*2780*/  LDSM.16.M88.4 R28, [R196+0x3000] ;  /* 0x00300000c41c783b */ /* 0x000ea80000000200 */
[----:B------:R-:W-:Y:S03]  /*2790*/  LDSM.16.M88.4 R12, [R193+0x10100] ;  /* 0x01010000c10c783b */ /* 0x000fe60000000200 */
[C---:B-1----:R-:W-:Y:S08]  /*27a0*/  HMMA.16816.F32 R20, R80.reuse, R8, R20 ;  /* 0x000000085014723c */ /* 0x042ff00000001814 */
[C---:B------:R-:W-:Y:S01]  /*27b0*/  HMMA.16816.F32 R16, R80.reuse, R10, R16 ;  /* 0x0000000a5010723c */ /* 0x040fe20000001810 */
[----:B------:R-:W1:Y:S07]  /*27c0*/  LDSM.16.M88.4 R8, [R192+0x8100] ;  /* 0x00810000c008783b */ /* 0x000e6e0000000200 */
[C---:B------:R-:W-:Y:S08]  /*27d0*/  HMMA.16816.F32 R64, R80.reuse, R76, R64 ;  /* 0x0000004c5040723c */ /* 0x040ff00000001840 */
[C---:B------:R-:W-:Y:S08]  /*27e0*/  HMMA.16816.F32 R60, R80.reuse, R78, R60 ;  /* 0x0000004e503c723c */ /* 0x040ff0000000183c */
[C---:B----4-:R-:W-:Y:S08]  /*27f0*/  HMMA.16816.F32 R48, R80.reuse, R68, R48 ;  /* 0x000000445030723c */ /* 0x050ff00000001830 */
[C---:B------:R-:W-:Y:S01]  /*2800*/  HMMA.16816.F32 R44, R80.reuse, R70, R44 ;  /* 0x00000046502c723c */ /* 0x040fe2000000182c */
[----:B------:R-:W-:Y:S07]  /*2810*/  LDSM.16.M88.4 R68, [R192+0x9100] ;  /* 0x00910000c044783b */ /* 0x000fee0000000200 */
[C---:B------:R-:W-:Y:S08]  /*2820*/  HMMA.16816.F32 R56, R80.reuse, R72, R56 ;  /* 0x000000485038723c */ /* 0x040ff00000001838 */
[----:B------:R-:W-:Y:S08]  /*2830*/  HMMA.16816.F32 R52, R80, R74, R52 ;  /* 0x0000004a5034723c */ /* 0x000ff00000001834 */
[C---:B---3--:R-:W-:Y:S08]  /*2840*/  HMMA.16816.F32 R20, R40.reuse, R36, R20 ;  /* 0x000000242814723c */ /* 0x048ff00000001814 */
[C---:B------:R-:W-:Y:S01]  /*2850*/  HMMA.16816.F32 R16, R40.reuse, R38, R16 ;  /* 0x000000262810723c */ /* 0x040fe20000001810 */
[----:B------:R-:W3:Y:S07]  /*2860*/  LDSM.16.M88.4 R36, [R192+0x8900] ;  /* 0x00890000c024783b */ /* 0x000eee0000000200 */
[C---:B-----5:R-:W-:Y:S08]  /*2870*/  HMMA.16816.F32 R64, R40.reuse, R32, R64 ;  /* 0x000000202840723c */ /* 0x060ff00000001840 */
[C---:B------:R-:W-:Y:S01]  /*2880*/  HMMA.16816.F32 R60, R40.reuse, R34, R60 ;  /* 0x00000022283c723c */ /* 0x040fe2000000183c */
[----:B------:R-:W-:Y:S07]  /*2890*/  LDSM.16.M88.4 R32, [R184+0x2800] ;  /* 0x00280000b820783b */ /* 0x000fee0000000200 */
[C---:B--2---:R-:W-:Y:S08]  /*28a0*/  HMMA.16816.F32 R48, R40.reuse, R24, R48 ;  /* 0x000000182830723c */ /* 0x044ff00000001830 */
[C---:B------:R-:W-:Y:S01]  /*28b0*/  HMMA.16816.F32 R44, R40.reuse, R26, R44 ;  /* 0x0000001a282c723c */ /* 0x040fe2000000182c */
[----:B------:R-:W2:Y:S07]  /*28c0*/  LDSM.16.M88.4 R24, [R192+0x9900] ;  /* 0x00990000c018783b */ /* 0x000eae0000000200 */
[C---:B------:R-:W-:Y:S08]  /*28d0*/  HMMA.16816.F32 R56, R40.reuse, R28, R56 ;  /* 0x0000001c2838723c */ /* 0x040ff00000001838 */
[----:B------:R-:W-:Y:S01]  /*28e0*/  HMMA.16816.F32 R52, R40, R30, R52 ;  /* 0x0000001e2834723c */ /* 0x000fe20000001834 */
[----:B------:R-:W-:Y:S04]  /*28f0*/  LDSM.16.M88.4 R28, [R191+0x10100] ;  /* 0x01010000bf1c783b */ /* 0x000fe80000000200 */
[----:B------:R-:W-:Y:S03]  /*2900*/  LDSM.16.M88.4 R40, [R184+0x3000] ;  /* 0x00300000b828783b */ /* 0x000fe60000000200 */
[C---:B-1----:R-:W-:Y:S08]  /*2910*/  HMMA.16816.F32 R20, R12.reuse, R8, R20 ;  /* 0x000000080c14723c */ /* 0x042ff00000001814 */
[C---:B------:R-:W-:Y:S01]  /*2920*/  HMMA.16816.F32 R16, R12.reuse, R10, R16 ;  /* 0x0000000a0c10723c */ /* 0x040fe20000001810 */
[----:B------:R-:W1:Y:S07]  /*2930*/  LDSM.16.M88.4 R8, [R184+0x2000] ;  /* 0x00200000b808783b */ /* 0x000e6e0000000200 */
[C---:B---3--:R-:W-:Y:S08]  /*2940*/  HMMA.16816.F32 R64, R12.reuse, R36, R64 ;  /* 0x000000240c40723c */ /* 0x048ff00000001840 */
[C---:B------:R-:W-:Y:S01]  /*2950*/  HMMA.16816.F32 R60, R12.reuse, R38, R60 ;  /* 0x000000260c3c723c */ /* 0x040fe2000000183c */
[----:B------:R-:W3:Y:S07]  /*2960*/  LDSM.16.M88.4 R36, [R184+0x3800] ;  /* 0x00380000b824783b */ /* 0x000eee0000000200 */
[C---:B--2---:R-:W-:Y:S08]  /*2970*/  HMMA.16816.F32 R48, R12.reuse, R24, R48 ;  /* 0x000000180c30723c */ /* 0x044ff00000001830 */
[C---:B------:R-:W-:Y:S01]  /*2980*/  HMMA.16816.F32 R44, R12.reuse, R26, R44 ;  /* 0x0000001a0c2c723c */ /* 0x040fe2000000182c */
[----:B------:R-:W-:Y:S07]  /*2990*/  LDSM.16.M88.4 R24, [R197+0xb100] ;  /* 0x00b10000c518783b */ /* 0x000fee0000000200 */
[C---:B------:R-:W-:Y:S08]  /*29a0*/  HMMA.16816.F32 R56, R12.reuse, R68, R56 ;  /* 0x000000440c38723c */ /* 0x040ff00000001838 */
[----:B------:R-:W-:Y:S01]  /*29b0*/  HMMA.16816.F32 R72, R12, R70, R52 ;  /* 0x000000460c48723c */ /* 0x000fe20000001834 */
[----:B------:R-:W-:Y:S04]  /*29c0*/  LDSM.16.M88.4 R68, [R198+0x14100] ;  /* 0x01410000c644783b */ /* 0x000fe80000000200 */
[----:B------:R-:W2:Y:S03]  /*29d0*/  LDSM.16.M88.4 R52, [R197+0xa100] ;  /* 0x00a10000c534783b */ /* 0x000ea60000000200 */
[C---:B-1----:R-:W-:Y:S01]  /*29e0*/  HMMA.16816.F32 R20, R28.reuse, R8, R20 ;  /* 0x000000081c14723c */ /* 0x042fe20000001814 */
[----:B------:R-:W-:Y:S07]  /*29f0*/  LDSM.16.M88.4 R12, [R197+0xa900] ;  /* 0x00a90000c50c783b */ /* 0x000fee0000000200 */
[C---:B------:R-:W-:Y:S01]  /*2a00*/  HMMA.16816.F32 R16, R28.reuse, R10, R16 ;  /* 0x0000000a1c10723c */ /* 0x040fe20000001810 */
[----:B------:R-:W1:Y:S07]  /*2a10*/  LDSM.16.M88.4 R8, [R197+0xb900] ;  /* 0x00b90000c508783b */ /* 0x000e6e0000000200 */
[C---:B---3--:R-:W-:Y:S08]  /*2a20*/  HMMA.16816.F32 R48, R28.reuse, R36, R48 ;  /* 0x000000241c30723c */ /* 0x048ff00000001830 */
[C---:B------:R-:W-:Y:S01]  /*2a30*/  HMMA.16816.F32 R44, R28.reuse, R38, R44 ;  /* 0x000000261c2c723c */ /* 0x040fe2000000182c */
[----:B------:R-:W-:Y:S07]  /*2a40*/  LDSM.16.M88.4 R36, [R196+0x4800] ;  /* 0x00480000c424783b */ /* 0x000fee0000000200 */
[C---:B------:R-:W-:Y:S08]  /*2a50*/  HMMA.16816.F32 R64, R28.reuse, R32, R64 ;  /* 0x000000201c40723c */ /* 0x040ff00000001840 */
[C---:B------:R-:W-:Y:S01]  /*2a60*/  HMMA.16816.F32 R60, R28.reuse, R34, R60 ;  /* 0x000000221c3c723c */ /* 0x040fe2000000183c */
[----:B------:R-:W-:Y:S07]  /*2a70*/  LDSM.16.M88.4 R32, [R194+0x14100] ;  /* 0x01410000c220783b */ /* 0x000fee0000000200 */
[C---:B------:R-:W-:Y:S08]  /*2a80*/  HMMA.16816.F32 R56, R28.reuse, R40, R56 ;  /* 0x000000281c38723c */ /* 0x040ff00000001838 */
[----:B------:R-:W-:Y:S01]  /*2a90*/  HMMA.16816.F32 R72, R28, R42, R72 ;  /* 0x0000002a1c48723c */ /* 0x000fe20000001848 */
[----:B------:R-:W3:Y:S04]  /*2aa0*/  LDSM.16.M88.4 R28, [R196+0x4000] ;  /* 0x00400000c41c783b */ /* 0x000ee80000000200 */
[----:B------:R-:W4:Y:S03]  /*2ab0*/  LDSM.16.M88.4 R40, [R196+0x5800] ;  /* 0x00580000c428783b */ /* 0x000f260000000200 */
[C---:B--2---:R-:W-:Y:S08]  /*2ac0*/  HMMA.16816.F32 R20, R68.reuse, R52, R20 ;  /* 0x000000344414723c */ /* 0x044ff00000001814 */
[C---:B------:R-:W-:Y:S01]  /*2ad0*/  HMMA.16816.F32 R16, R68.reuse, R54, R16 ;  /* 0x000000364410723c */ /* 0x040fe20000001810 */
[----:B------:R-:W2:Y:S07]  /*2ae0*/  LDSM.16.M88.4 R52, [R196+0x5000] ;  /* 0x00500000c434783b */ /* 0x000eae0000000200 */
        /* <DEDUP_REMOVED lines=16> */
[C---:B------:R-:W-:Y:S08]  /*2bf0*/  HMMA.16816.F32 R64, R32.reuse, R36, R64 ;  /* 0x000000242040723c */ /* 0x040ff00000001840 */
[C---:B------:R-:W-:Y:S01]  /*2c00*/  HMMA.16816.F32 R60, R32.reuse, R38, R60 ;  /* 0x00000026203c723c */ /* 0x040fe2000000183c */
[----:B------:R-:W-:Y:S07]  /*2c10*/  LDSM.16.M88.4 R36, [R184+0x4000] ;  /* 0x00400000b824783b */ /* 0x000fee0000000200 */
[----:B------:R-:W-:Y:S01]  /*2c20*/  HMMA.16816.F32 R72, R32, R54, R72 ;  /* 0x000000362048723c */ /* 0x000fe20000001848 */
[----:B------:R-:W-:Y:S04]  /*2c30*/  LDSM.16.M88.4 R32, [R191+0x14100] ;  /* 0x01410000bf20783b */ /* 0x000fe80000000200 */
[----:B------:R-:W-:Y:S03]  /*2c40*/  LDSM.16.M88.4 R52, [R184+0x4800] ;  /* 0x00480000b834783b */ /* 0x000fe60000000200 */
[C---:B-1----:R-:W-:Y:S08]  /*2c50*/  HMMA.16816.F32 R20, R24.reuse, R12, R20 ;  /* 0x0000000c1814723c */ /* 0x042ff00000001814 */
[C---:B------:R-:W-:Y:S01]  /*2c60*/  HMMA.16816.F32 R16, R24.reuse, R14, R16 ;  /* 0x0000000e1810723c */ /* 0x040fe20000001810 */
[----:B------:R-:W1:Y:S07]  /*2c70*/  LDSM.16.M88.4 R12, [R184+0x5000] ;  /* 0x00500000b80c783b */ /* 0x000e6e0000000200 */
[C---:B---3--:R-:W-:Y:S08]  /*2c80*/  HMMA.16816.F32 R56, R24.reuse, R28, R56 ;  /* 0x0000001c1838723c */ /* 0x048ff00000001838 */
[C---:B------:R-:W-:Y:S08]  /*2c90*/  HMMA.16816.F32 R64, R24.reuse, R8, R64 ;  /* 0x000000081840723c */ /* 0x040ff00000001840 */
[----:B------:R-:W-:Y:S01]  /*2ca0*/  HMMA.16816.F32 R60, R24, R10, R60 ;  /* 0x0000000a183c723c */ /* 0x000fe2000000183c */
[----:B------:R-:W2:Y:S01]  /*2cb0*/  LDSM.16.M88.4 R8, [R184+0x5800] ;  /* 0x00580000b808783b */ /* 0x000ea20000000200 */
[----:B------:R-:W-:-:S06]  /*2cc0*/  DEPBAR.LE SB0, 0x0 ;  /* 0x000080000000791a */ /* 0x000fcc0000000000 */
[C---:B------:R-:W-:Y:S08]  /*2cd0*/  HMMA.16816.F32 R72, R24.reuse, R30, R72 ;  /* 0x0000001e1848723c */ /* 0x040ff00000001848 */
[C---:B----4-:R-:W-:Y:S08]  /*2ce0*/  HMMA.16816.F32 R48, R24.reuse, R40, R48 ;  /* 0x000000281830723c */ /* 0x050ff00000001830 */
[----:B------:R-:W-:Y:S07]  /*2cf0*/  HMMA.16816.F32 R44, R24, R42, R44 ;  /* 0x0000002a182c723c */ /* 0x000fee000000182c */
[----:B------:R-:W-:Y:S01]  /*2d00*/  LEA.HI R25, R87, R6, RZ, 0x2 ;  /* 0x0000000657197211 */ /* 0x000fe200078f10ff */
[----:B-1----:R-:W-:Y:S01]  /*2d10*/  HMMA.16816.F32 R56, R32, R12, R56 ;  /* 0x0000000c2038723c */ /* 0x002fe20000001838 */
[----:B------:R-:W-:-:S02]  /*2d20*/  LOP3.LUT R27, R84, 0xffffffe0, RZ, 0xc0, !PT ;  /* 0xffffffe0541b7812 */ /* 0x000fc400078ec0ff */
[----:B------:R-:W-:-:S03]  /*2d30*/  LOP3.LUT R25, R25, 0xfffffffc, RZ, 0xc0, !PT ;  /* 0xfffffffc19197812 */ /* 0x000fc600078ec0ff */
[C---:B------:R-:W-:Y:S02]  /*2d40*/  IMAD.IADD R24, R6.reuse, 0x1, -R27 ;  /* 0x0000000106187824 */ /* 0x040fe400078e0a1b */
[----:B------:R-:W-:Y:S01]  /*2d50*/  @P5 IMAD.WIDE.U32 R26, R7, UR5, R210 ;  /* 0x00000005071a5c25 */ /* 0x000fe2000f8e00d2 */
[----:B------:R-:W-:Y:S01]  /*2d60*/  @UP0 UIMAD UR5, UR21, UR5, URZ ;  /* 0x00000005150502a4 */ /* 0x000fe2000f8e023f */
[C---:B------:R-:W-:Y:S01]  /*2d70*/  HMMA.16816.F32 R72, R32.reuse, R14, R72 ;  /* 0x0000000e2048723c */ /* 0x040fe20000001848 */
[----:B------:R-:W-:Y:S01]  /*2d80*/  SHF.R.S32.HI R7, RZ, 0x1f, R24 ;  /* 0x0000001fff077819 */ /* 0x000fe20000011418 */
[----:B------:R-:W-:Y:S01]  /*2d90*/  IMAD.IADD R25, R6, 0x1, -R25 ;  /* 0x0000000106197824 */ /* 0x000fe200078e0a19 */
[----:B------:R-:W-:Y:S01]  /*2da0*/  @UP0 UIMAD UR4, UR4, UR22, UR5 ;  /* 0x00000016040402a4 */ /* 0x000fe2000f8e0205 */
[----:B------:R-:W-:Y:S02]  /*2db0*/  @P5 LEA R12, P0, R26, c[0x0][0x1c8], 0x1 ;  /* 0x000072001a0c5a11 */ /* 0x000fe400078008ff */
[----:B------:R-:W-:Y:S01]  /*2dc0*/  LEA.HI R0, R7, R24, RZ, 0x2 ;  /* 0x0000001807007211 */ /* 0x000fe200078f10ff */
[----:B------:R-:W-:Y:S01]  /*2dd0*/  IMAD.U32 R15, RZ, RZ, UR12 ;  /* 0x0000000cff0f7e24 */ /* 0x000fe2000f8e00ff */
[----:B------:R-:W-:Y:S01]  /*2de0*/  LEA.HI R28, R25, R25, RZ, 0x1 ;  /* 0x00000019191c7211 */ /* 0x000fe200078f08ff */
[----:B--2---:R-:W-:Y:S01]  /*2df0*/  HMMA.16816.F32 R48, R32, R8, R48 ;  /* 0x000000082030723c */ /* 0x004fe20000001830 */
[----:B------:R-:W-:-:S02]  /*2e00*/  LEA.HI.SX32 R6, R0, UR7, 0x1e ;  /* 0x0000000700067c11 */ /* 0x000fc4000f8ff2ff */
[----:B------:R-:W-:Y:S02]  /*2e10*/  LOP3.LUT R28, R28, 0x1ffffffe, RZ, 0xc0, !PT ;  /* 0x1ffffffe1c1c7812 */ /* 0x000fe400078ec0ff */
[----:B------:R-:W-:Y:S01]  /*2e20*/  @P5 IADD3 R7, R27, UR4, RZ ;  /* 0x000000041b075c10 */ /* 0x000fe2000fffe0ff */
[----:B------:R-:W-:Y:S02]  /*2e30*/  IMAD R85, R85, 0x10, R6 ;  /* 0x0000001055557824 */ /* 0x000fe400078e0206 */
[----:B------:R-:W-:Y:S01]  /*2e40*/  IMAD.IADD R28, R25, 0x1, -R28 ;  /* 0x00000001191c7824 */ /* 0x000fe200078e0a1c */
[----:B------:R-:W-:Y:S01]  /*2e50*/  @P5 LEA.HI.X R13, R26, c[0x0][0x1cc], R7, 0x1, P0 ;  /* 0x000073001a0d5a11 */ /* 0x000fe200000f0c07 */
[----:B------:R-:W-:Y:S01]  /*2e60*/  IMAD.U32 R7, RZ, RZ, UR13 ;  /* 0x0000000dff077e24 */ /* 0x000fe2000f8e00ff */
[----:B------:R-:W-:Y:S01]  /*2e70*/  PLOP3.LUT P0, PT, PT, PT, UP2, 0x80, 0x0 ;  /* 0x000000000000781c */ /* 0x000fe20003f0f028 */
[----:B------:R-:W-:Y:S01]  /*2e80*/  IMAD R201, R28, 0x8, R85 ;  /* 0x000000081cc97824 */ /* 0x000fe200078e0255 */
[----:B------:R-:W-:Y:S01]  /*2e90*/  LOP3.LUT R25, R0, 0x7ffffffc, RZ, 0xc0, !PT ;  /* 0x7ffffffc00197812 */ /* 0x000fe200078ec0ff */
[----:B------:R-:W-:Y:S01]  /*2ea0*/  BAR.SYNC.DEFER_BLOCKING 0x0 ;  /* 0x0000000000007b1d */ /* 0x000fe20000010000 */
[----:B------:R-:W-:Y:S01]  /*2eb0*/  @P5 LEA R14, P6, R7, R12, 0x1 ;  /* 0x0000000c070e5211 */ /* 0x000fe200078c08ff */
[----:B------:R-:W-:Y:S01]  /*2ec0*/  @P4 IMAD.HI.U32 R7, R201, c[0x0][0x2c8], RZ ;  /* 0x0000b200c9074a27 */ /* 0x000fe200078e00ff */
[----:B------:R-:W-:Y:S03]  /*2ed0*/  HMMA.16816.F32 R44, R32, R10, R44 ;  /* 0x0000000a202c723c */ /* 0x000fe6000000182c */
[----:B------:R-:W-:-:S02]  /*2ee0*/  IMAD.MOV.U32 R0, RZ, RZ, R201 ;  /* 0x000000ffff007224 */ /* 0x000fc400078e00c9 */
[----:B------:R-:W-:Y:S02]  /*2ef0*/  IMAD.IADD R208, R24, 0x1, -R25 ;  /* 0x0000000118d07824 */ /* 0x000fe400078e0a19 */
[----:B------:R-:W-:Y:S01]  /*2f00*/  @P0 SHF.R.U32.HI R0, RZ, c[0x0][0x2cc], R7 ;  /* 0x0000b300ff000a19 */ /* 0x000fe20000011607 */
[----:B------:R-:W-:Y:S01]  /*2f10*/  IMAD.U32 R9, RZ, RZ, UR15 ;  /* 0x0000000fff097e24 */ /* 0x000fe2000f8e00ff */
[----:B------:R-:W-:Y:S01]  /*2f20*/  PLOP3.LUT P0, PT, PT, PT, UP1, 0x40, 0x0 ;  /* 0x000000000000781c */ /* 0x000fe20003f0e818 */
[----:B------:R-:W-:Y:S01]  /*2f30*/  IMAD.SHL.U32 R208, R208, 0x2, RZ ;  /* 0x00000002d0d07824 */ /* 0x000fe200078e00ff */
[----:B------:R-:W-:Y:S01]  /*2f40*/  ULDC UR15, c[0x0][0x324] ;  /* 0x0000c900000f7ab9 */ /* 0x000fe20000000800 */
[----:B------:R-:W1:Y:S01]  /*2f50*/  SHFL.IDX PT, R7, R0, RZ, 0x1c1f ;  /* 0x001c1fff00077589 */ /* 0x000e6200000e0000 */
[----:B------:R-:W-:Y:S01]  /*2f60*/  IMAD.U32 R6, RZ, RZ, UR13 ;  /* 0x0000000dff067e24 */ /* 0x000fe2000f8e00ff */
[----:B------:R-:W-:Y:S01]  /*2f70*/  ULOP3.LUT UR15, URZ, UR15, URZ, 0x33, !UPT ;  /* 0x0000000f3f0f7292 */ /* 0x000fe2000f8e333f */
[----:B------:R-:W-:Y:S01]  /*2f80*/  IADD3 R8, R9, -UR16, -R208 ;  /* 0x8000001009087c10 */ /* 0x000fe2000fffe8d0 */
[----:B------:R-:W-:Y:S02]  /*2f90*/  HMMA.16816.F32 R20, R32, R36, R20 ;  /* 0x000000242014723c */ /* 0x000fe40000001814 */
[----:B------:R-:W-:-:S02]  /*2fa0*/  @P5 LEA.HI.X R15, R6, R13, R15, 0x1, P6 ;  /* 0x0000000d060f5211 */ /* 0x000fc400030f0c0f */
[C---:B------:R-:W-:Y:S01]  /*2fb0*/  IADD3 R10, R8.reuse, c[0x0][0x328], RZ ;  /* 0x0000ca00080a7a10 */ /* 0x040fe20007ffe0ff */
[----:B------:R-:W-:Y:S01]  /*2fc0*/  @!PT LDS RZ, [RZ] ;  /* 0x00000000fffff984 */ /* 0x000fe20000000800 */
[----:B------:R-:W-:Y:S01]  /*2fd0*/  @!PT LDS RZ, [RZ] ;  /* 0x00000000fffff984 */ /* 0x000fe20000000800 */
[----:B------:R2:W-:Y:S01]  /*2fe0*/  @P5 LDGSTS.E.BYPASS.LTC128B.128 [R199+0x6100], [R12.64], !P3 ;  /* 0x061000000cc75fae */ /* 0x0005e2000d901d52 */
[----:B------:R-:W-:Y:S02]  /*2ff0*/  IADD3 R8, R8, UR15, RZ ;  /* 0x0000000f08087c10 */ /* 0x000fe4000fffe0ff */
[----:B------:R-:W-:Y:S01]  /*3000*/  IADD3 R6, -R208, UR9, -R5 ;  /* 0x00000009d0067c10 */ /* 0x000fe2000fffe905 */
[----:B------:R2:W-:Y:S01]  /*3010*/  @P5 LDGSTS.E.BYPASS.LTC128B.128 [R199+0x8100], [R12.64+0x80], !P2 ;  /* 0x081000800cc75fae */ /* 0x0005e2000d101d52 */
[C---:B------:R-:W-:Y:S03]  /*3020*/  HMMA.16816.F32 R16, R32.reuse, R38, R16 ;  /* 0x000000262010723c */ /* 0x040fe60000001810 */
[----:B------:R2:W-:Y:S04]  /*3030*/  @P5 LDGSTS.E.BYPASS.LTC128B.128 [R199+0xa100], [R12.64+0x100], !P1 ;  /* 0x0a1001000cc75fae */ /* 0x0005e8000c901d52 */
[----:B------:R3:W-:Y:S01]  /*3040*/  @P5 LDGSTS.E.BYPASS.LTC128B.128 [R199+0x7100], [R14.64], !P3 ;  /* 0x071000000ec75fae */ /* 0x0007e2000d901d52 */
[----:B------:R-:W-:Y:S01]  /*3050*/  HMMA.16816.F32 R64, R32, R52, R64 ;  /* 0x000000342040723c */ /* 0x000fe20000001840 */
[----:B-1----:R-:W-:-:S02]  /*3060*/  IMAD.IADD R9, R10, 0x1, R7 ;  /* 0x000000010a097824 */ /* 0x002fc400078e0207 */
[----:B------:R3:W-:Y:S04]  /*3070*/  @P5 LDGSTS.E.BYPASS.LTC128B.128 [R199+0x9100], [R14.64+0x80], !P2 ;  /* 0x091000800ec75fae */ /* 0x0007e8000d101d52 */
[----:B------:R3:W-:Y:S01]  /*3080*/  @P5 LDGSTS.E.BYPASS.LTC128B.128 [R199+0xb100], [R14.64+0x100], !P1 ;  /* 0x0b1001000ec75fae */ /* 0x0007e2000c901d52 */
[----:B------:R-:W-:Y:S03]  /*3090*/  HMMA.16816.F32 R60, R32, R54, R60 ;  /* 0x00000036203c723c */ /* 0x000fe6000000183c */
[----:B------:R-:W0:Y:S01]  /*30a0*/  LDGDEPBAR ;  /* 0x00000000000079af */ /* 0x000e220000000000 */
[----:B--2---:R-:W-:Y:S01]  /*30b0*/  IMAD.IADD R12, R8, 0x1, R7 ;  /* 0x00000001080c7824 */ /* 0x004fe200078e0207 */
[----:B---3--:R-:W-:Y:S01]  /*30c0*/  IMNMX R14, R9, R6, PT ;  /* 0x00000006090e7217 */ /* 0x008fe20003800200 */
[----:B------:R-:W-:Y:S05]  /*30d0*/  @P0 BRA `(.L_x_1514) ;  /* 0x0000016000000947 */ /* 0x000fea0003800000 */
[----:B------:R-:W-:Y:S01]  /*30e0*/  IMAD.U32 R24, RZ, RZ, UR16 ;  /* 0x00000010ff187e24 */ /* 0x000fe2000f8e00ff */
        /* <DEDUP_REMOVED lines=11> */
.L_x_1516:
[----:B------:R-:W-:-:S04]  /*31a0*/  MOV R7, c[0x0][0x32c] ;  /* 0x0000cb0000077a02 */ /* 0x000fc80000000f00 */
[----:B------:R-:W-:-:S13]  /*31b0*/  ISETP.NE.AND P0, PT, R7, 0x1, PT ;  /* 0x000000010700780c */ /* 0x000fda0003f05270 */
[----:B------:R-:W-:-:S05]  /*31c0*/  @P0 IMAD.HI.U32 R7, R24, c[0x0][0x330], RZ ;  /* 0x0000cc0018070a27 */ /* 0x000fca00078e00ff */
[----:B------:R-:W-:Y:S02]  /*31d0*/  @P0 SHF.R.U32.HI R24, RZ, c[0x0][0x334], R7 ;  /* 0x0000cd00ff180a19 */ /* 0x000fe40000011607 */
.L_x_1517:
[----:B------:R-:W-:Y:S05]  /*31e0*/  BSYNC B0 ;  /* 0x0000000000007941 */ /* 0x000fea0003800000 */
.L_x_1515:
[----:B------:R-:W-:-:S04]  /*31f0*/  IMAD R9, R24, c[0x0][0x32c], -R5 ;  /* 0x0000cb0018097a24 */ /* 0x000fc800078e0a05 */
[----:B------:R-:W-:-:S05]  /*3200*/  IMAD.IADD R9, R9, 0x1, -R208 ;  /* 0x0000000109097824 */ /* 0x000fca00078e0ad0 */
[----:B------:R-:W-:Y:S02]  /*3210*/  IADD3 R7, R9, c[0x0][0x32c], RZ ;  /* 0x0000cb0009077a10 */ /* 0x000fe40007ffe0ff */
[----:B------:R-:W-:Y:S02]  /*3220*/  IMNMX R12, R12, R9, !PT ;  /* 0x000000090c0c7217 */ /* 0x000fe40007800200 */
[----:B------:R-:W-:Y:S02]  /*3230*/  IMNMX R14, R14, R7, PT ;  /* 0x000000070e0e7217 */ /* 0x000fe40003800200 */
.L_x_1514:
[----:B------:R-:W-:Y:S01]  /*3240*/  ISETP.LT.AND P0, PT, RZ, UR14, PT ;  /* 0x0000000eff007c0c */ /* 0x000fe2000bf01270 */
[----:B------:R-:W1:Y:S03]  /*3250*/  SHFL.IDX PT, R25, R0, 0x1, 0x1c1f ;  /* 0x003c1f0000197f89 */ /* 0x000e6600000e0000 */
        /* <DEDUP_REMOVED lines=9> */
[----:B------:R-:W-:Y:S02]  /*32f0*/  ISETP.GT.AND P5, PT, R12, 0x9, P0 ;  /* 0x000000090c00780c */ /* 0x000fe400007a4270 */
[----:B------:R-:W-:Y:S01]  /*3300*/  FSEL R13, R64, -INF , !P4 ;  /* 0xff800000400d7808 */ /* 0x000fe20006000000 */
[----:B-1----:R-:W-:Y:S01]  /*3310*/  IMAD.IADD R27, R10, 0x1, R25 ;  /* 0x000000010a1b7824 */ /* 0x002fe200078e0219 */
        /* <DEDUP_REMOVED lines=16> */
[----:B------:R-:W-:Y:S02]  /*3420*/  ISETP.GT.AND P5, PT, R12, 0x21, P0 ;  /* 0x000000210c00780c */ /* 0x000fe400007a4270 */
        /* <DEDUP_REMOVED lines=17> */
[----:B------:R-:W-:Y:S01]  /*3540*/  IMAD.IADD R12, R8, 0x1, R25 ;  /* 0x00000001080c7824 */ /* 0x000fe200078e0219 */
[C---:B------:R-:W-:Y:S02]  /*3550*/  ISETP.LT.OR P6, PT, R14.reuse, 0x39, P6 ;  /* 0x000000390e00780c */ /* 0x040fe400037c1670 */
[----:B------:R-:W-:Y:S02]  /*3560*/  ISETP.LT.OR P5, PT, R14, 0x3a, P5 ;  /* 0x0000003a0e00780c */ /* 0x000fe40002fa1670 */
[----:B------:R-:W-:Y:S02]  /*3570*/  IMNMX R0, R27, R6, PT ;  /* 0x000000061b007217 */ /* 0x000fe40003800200 */
[----:B------:R-:W-:Y:S02]  /*3580*/  FSEL R143, R44, -INF , !P6 ;  /* 0xff8000002c8f7808 */ /* 0x000fe40007000000 */
[----:B------:R-:W-:Y:S01]  /*3590*/  FSEL R141, R45, -INF , !P5 ;  /* 0xff8000002d8d7808 */ /* 0x000fe20006800000 */
        /* <DEDUP_REMOVED lines=13> */
.L_x_1520:
[----:B------:R-:W-:-:S04]  /*3670*/  MOV R6, c[0x0][0x32c] ;  /* 0x0000cb0000067a02 */ /* 0x000fc80000000f00 */
[----:B------:R-:W-:-:S13]  /*3680*/  ISETP.NE.AND P4, PT, R6, 0x1, PT ;  /* 0x000000010600780c */ /* 0x000fda0003f85270 */
[----:B------:R-:W-:-:S05]  /*3690*/  @P4 IMAD.HI.U32 R6, R8, c[0x0][0x330], RZ ;  /* 0x0000cc0008064a27 */ /* 0x000fca00078e00ff */
[----:B------:R-:W-:Y:S02]  /*36a0*/  @P4 SHF.R.U32.HI R8, RZ, c[0x0][0x334], R6 ;  /* 0x0000cd00ff084a19 */ /* 0x000fe40000011606 */
.L_x_1521:
[----:B------:R-:W-:Y:S05]  /*36b0*/  BSYNC B0 ;  /* 0x0000000000007941 */ /* 0x000fea0003800000 */
.L_x_1519:
[----:B------:R-:W-:-:S04]  /*36c0*/  IMAD R25, R8, c[0x0][0x32c], -R5 ;  /* 0x0000cb0008197a24 */ /* 0x000fc800078e0a05 */
[----:B------:R-:W-:-:S05]  /*36d0*/  IMAD.IADD R25, R25, 0x1, -R208 ;  /* 0x0000000119197824 */ /* 0x000fca00078e0ad0 */
[----:B------:R-:W-:Y:S02]  /*36e0*/  IADD3 R5, R25, c[0x0][0x32c], RZ ;  /* 0x0000cb0019057a10 */ /* 0x000fe40007ffe0ff */
[----:B------:R-:W-:Y:S02]  /*36f0*/  IMNMX R12, R12, R25, !PT ;  /* 0x000000190c0c7217 */ /* 0x000fe40007800200 */
[----:B------:R-:W-:Y:S02]  /*3700*/  IMNMX R0, R0, R5, PT ;  /* 0x0000000500007217 */ /* 0x000fe40003800200 */
.L_x_1518:
[----:B------:R-:W-:Y:S01]  /*3710*/  ISETP.GT.AND P5, PT, R12, 0x8, P0 ;  /* 0x000000080c00780c */ /* 0x000fe200007a4270 */
[----:B------:R-:W-:Y:S01]  /*3720*/  IMAD.SHL.U32 R195, R4, 0x2, RZ ;  /* 0x0000000204c37824 */ /* 0x000fe200078e00ff */
[----:B------:R-:W-:Y:S01]  /*3730*/  ISETP.GT.AND P6, PT, R12, 0x10, P0 ;  /* 0x000000100c00780c */ /* 0x000fe200007c4270 */
[----:B------:R-:W-:Y:S01]  /*3740*/  @UP2 USHF.L.U32 UR17, UR17, 0x7, URZ ;  /* 0x0000000711112899 */ /* 0x000fe2000800063f */
[C---:B------:R-:W-:Y:S01]  /*3750*/  ISETP.LT.OR P5, PT, R0.reuse, 0x9, P5 ;  /* 0x000000090000780c */ /* 0x040fe20002fa1670 */
[C-C-:B------:R-:W-:Y:S01]  /*3760*/  IMAD R189, R3.reuse, 0x2, R195.reuse ;  /* 0x0000000203bd7824 */ /* 0x140fe200078e02c3 */
[----:B------:R-:W-:Y:S01]  /*3770*/  ISETP.LT.OR P6, PT, R0, 0x11, P6 ;  /* 0x000000110000780c */ /* 0x000fe200037c1670 */
[----:B------:R-:W-:Y:S01]  /*3780*/  LDSM.16.MT88.4 R40, [R195+0x2100] ;  /* 0x00210000c328783b */ /* 0x000fe20000004200 */
[----:B------:R-:W-:Y:S01]  /*3790*/  FSEL R14, R18, -INF , !P5 ;  /* 0xff800000120e7808 */ /* 0x000fe20006800000 */
[----:B------:R-:W-:Y:S01]  /*37a0*/  IMAD R190, R2, 0x2, R195 ;  /* 0x0000000202be7824 */ /* 0x000fe200078e02c3 */
[----:B------:R-:W-:Y:S01]  /*37b0*/  FSEL R18, R66, -INF , !P6 ;  /* 0xff80000042127808 */ /* 0x000fe20007000000 */
[----:B------:R-:W-:Y:S01]  /*37c0*/  LDSM.16.MT88.4 R124, [R195+0x100] ;  /* 0x00010000c37c783b */ /* 0x000fe20000004200 */
[C---:B------:R-:W-:Y:S01]  /*37d0*/  ISETP.GT.AND P5, PT, R12.reuse, 0x1, P0 ;  /* 0x000000010c00780c */ /* 0x040fe200007a4270 */
[----:B------:R-:W-:Y:S01]  /*37e0*/  IMAD R188, R3, 0x2, R190 ;  /* 0x0000000203bc7824 */ /* 0x000fe200078e02be */
[C---:B------:R-:W-:Y:S01]  /*37f0*/  ISETP.GT.AND P6, PT, R12.reuse, RZ, P0 ;  /* 0x000000ff0c00720c */ /* 0x040fe200007c4270 */
[----:B------:R-:W-:Y:S01]  /*3800*/  LDSM.16.MT88.4 R104, [R190+0x100] ;  /* 0x00010000be68783b */ /* 0x000fe20000004200 */
[----:B------:R-:W-:Y:S01]  /*3810*/  ISETP.GT.AND P4, PT, R12, 0x9, P0 ;  /* 0x000000090c00780c */ /* 0x000fe20000784270 */
[----:B------:R-:W-:Y:S01]  /*3820*/  ULDC.64 UR4, c[0x0][0x2c8] ;  /* 0x0000b20000047ab9 */ /* 0x000fe20000000a00 */
[C---:B------:R-:W-:Y:S01]  /*3830*/  ISETP.LT.OR P5, PT, R0.reuse, 0x2, P5 ;  /* 0x000000020000780c */ /* 0x040fe20002fa1670 */
[----:B------:R-:W-:Y:S01]  /*3840*/  LDSM.16.MT88.4 R112, [R189+0x100] ;  /* 0x00010000bd70783b */ /* 0x000fe20000004200 */
[----:B------:R-:W-:Y:S01]  /*3850*/  ISETP.LT.OR P6, PT, R0, 0x1, P6 ;  /* 0x000000010000780c */ /* 0x000fe200037c1670 */
[----:B------:R-:W-:Y:S01]  /*3860*/  UIMAD.WIDE.U32 UR20, UR17, UR4, URZ ;  /* 0x00000004111472a5 */ /* 0x000fe2000f8e003f */
[----:B------:R-:W-:Y:S01]  /*3870*/  FMNMX.FTZ R8, R20, R21, !PT ;  /* 0x0000001514087209 */ /* 0x000fe20007810000 */
[----:B------:R-:W-:Y:S01]  /*3880*/  LDSM.16.MT88.4 R120, [R188+0x100] ;  /* 0x00010000bc78783b */ /* 0x000fe20000004200 */
[----:B------:R-:W-:Y:S01]  /*3890*/  ISETP.LT.OR P4, PT, R0, 0xa, P4 ;  /* 0x0000000a0000780c */ /* 0x000fe20002781670 */
[----:B------:R-:W-:Y:S01]  /*38a0*/  UIADD3 UR14, UR14, -0x2, URZ ;  /* 0xfffffffe0e0e7890 */ /* 0x000fe2000fffe03f */
[----:B------:R-:W-:Y:S01]  /*38b0*/  FSEL R24, R23, -INF , !P5 ;  /* 0xff80000017187808 */ /* 0x000fe20006800000 */
[----:B------:R-:W-:Y:S01]  /*38c0*/  LDSM.16.MT88.4 R80, [R190+0x4100] ;  /* 0x00410000be50783b */ /* 0x000fe20000004200 */
[----:B------:R-:W-:Y:S01]  /*38d0*/  FSEL R22, R22, -INF , !P6 ;  /* 0xff80000016167808 */ /* 0x000fe20007000000 */
[----:B------:R-:W-:Y:S01]  /*38e0*/  @UP2 UMOV UR17, UR21 ;  /* 0x0000001500112c82 */ /* 0x000fe20008000000 */
[----:B------:R-:W-:Y:S01]  /*38f0*/  FMNMX.FTZ R8, R15, R8, !PT ;  /* 0x000000080f087209 */ /* 0x000fe20007810000 */
[----:B------:R-:W-:Y:S01]  /*3900*/  LDSM.16.MT88.4 R88, [R189+0x4100] ;  /* 0x00410000bd58783b */ /* 0x000fe20000004200 */
[----:B------:R-:W-:Y:S01]  /*3910*/  FSEL R6, R19, -INF , !P4 ;  /* 0xff80000013067808 */ /* 0x000fe20006000000 */
[----:B------:R-:W-:Y:S01]  /*3920*/  @UP2 USHF.R.U32.HI UR7, URZ, UR5, UR17 ;  /* 0x000000053f072299 */ /* 0x000fe20008011611 */
[----:B------:R-:W-:Y:S01]  /*3930*/  FMNMX.FTZ R5, R22, R24, !PT ;  /* 0x0000001816057209 */ /* 0x000fe20007810000 */
[----:B------:R-:W-:Y:S01]  /*3940*/  LDSM.16.MT88.4 R136, [R190+0x900] ;  /* 0x00090000be88783b */ /* 0x000fe20000004200 */
[----:B------:R-:W-:Y:S01]  /*3950*/  FMNMX.FTZ R8, R17, R8, !PT ;  /* 0x0000000811087209 */ /* 0x000fe20007810000 */
[----:B------:R-:W-:Y:S01]  /*3960*/  UIADD3 UR4, UR6, UR7, URZ ;  /* 0x0000000706047290 */ /* 0x000fe2000fffe03f */
[----:B------:R-:W-:Y:S01]  /*3970*/  ISETP.GT.AND P4, PT, R12, 0x11, P0 ;  /* 0x000000110c00780c */ /* 0x000fe20000784270 */
[----:B------:R-:W-:Y:S01]  /*3980*/  LDSM.16.MT88.4 R132, [R189+0x900] ;  /* 0x00090000bd84783b */ /* 0x000fe20000004200 */
[----:B------:R-:W-:Y:S01]  /*3990*/  FMNMX.FTZ R5, R14, R5, !PT ;  /* 0x000000050e057209 */ /* 0x000fe20007810000 */
[----:B------:R-:W-:Y:S01]  /*39a0*/  ULDC UR7, c[0x0][0x328] ;  /* 0x0000ca0000077ab9 */ /* 0x000fe20000000800 */
[----:B------:R-:W-:Y:S01]  /*39b0*/  FMNMX.FTZ R8, R13, R8, !PT ;  /* 0x000000080d087209 */ /* 0x000fe20007810000 */
[----:B------:R-:W-:Y:S01]  /*39c0*/  LDSM.16.MT88.4 R32, [R188+0x900] ;  /* 0x00090000bc20783b */ /* 0x000fe20000004200 */
[----:B------:R-:W-:Y:S01]  /*39d0*/  ISETP.LT.OR P4, PT, R0, 0x12, P4 ;  /* 0x000000120000780c */ /* 0x000fe20002781670 */
[----:B------:R-:W-:Y:S01]  /*39e0*/  UIADD3 UR7, UR4, UR7, URZ ;  /* 0x0000000704077290 */ /* 0x000fe2000fffe03f */
[----:B------:R-:W-:Y:S01]  /*39f0*/  ISETP.GT.AND P5, PT, R12, 0x18, P0 ;  /* 0x000000180c00780c */ /* 0x000fe200007a4270 */
[----:B------:R-:W-:Y:S01]  /*3a00*/  LDSM.16.MT88.4 R28, [R190+0x2900] ;  /* 0x00290000be1c783b */ /* 0x000fe20000004200 */
[----:B------:R-:W-:-:S02]  /*3a10*/  FMNMX.FTZ R5, R6, R5, !PT ;  /* 0x0000000506057209 */ /* 0x000fc40007810000 */
[----:B------:R-:W-:Y:S02]  /*3a20*/  FMNMX.FTZ R8, R11, R8, !PT ;  /* 0x000000080b087209 */ /* 0x000fe40007810000 */
[----:B------:R-:W-:Y:S02]  /*3a30*/  FSEL R16, R67, -INF , !P4 ;  /* 0xff80000043107808 */ /* 0x000fe40006000000 */
[----:B------:R-:W-:Y:S01]  /*3a40*/  ISETP.GT.AND P4, PT, R12, 0x19, P0 ;  /* 0x000000190c00780c */ /* 0x000fe20000784270 */
[----:B------:R-:W-:Y:S01]  /*3a50*/  LDSM.16.MT88.4 R64, [R188+0x2100] ;  /* 0x00210000bc40783b */ /* 0x000fe20000004200 */
[----:B------:R-:W-:Y:S02]  /*3a60*/  ISETP.LT.OR P5, PT, R0, 0x19, P5 ;  /* 0x000000190000780c */ /* 0x000fe40002fa1670 */
[----:B------:R-:W-:Y:S02]  /*3a70*/  FMNMX.FTZ R5, R18, R5, !PT ;  /* 0x0000000512057209 */ /* 0x000fe40007810000 */
[----:B------:R-:W-:-:S02]  /*3a80*/  FMNMX.FTZ R8, R9, R8, !PT ;  /* 0x0000000809087209 */ /* 0x000fc40007810000 */
[----:B------:R-:W-:Y:S02]  /*3a90*/  ISETP.LT.OR P4, PT, R0, 0x1a, P4 ;  /* 0x0000001a0000780c */ /* 0x000fe40002781670 */
[----:B------:R-:W-:Y:S02]  /*3aa0*/  FSEL R10, R62, -INF , !P5 ;  /* 0xff8000003e0a7808 */ /* 0x000fe40006800000 */
        /* <DEDUP_REMOVED lines=36> */
[----:B------:R-:W-:Y:S02]  /*3cf0*/  FSEL R142, R51, -INF , !P5 ;  /* 0xff800000338e7808 */ /* 0x000fe40006800000 */
[----:B------:R-:W-:Y:S01]  /*3d00*/  ISETP.LT.OR P4, PT, R0, 0x39, P4 ;  /* 0x000000390000780c */ /* 0x000fe20002781670 */
[----:B------:R-:W-:Y:S01]  /*3d10*/  LDSM.16.MT88.4 R48, [R190+0x2100] ;  /* 0x00210000be30783b */ /* 0x000fe20000004200 */
        /* <DEDUP_REMOVED lines=34> */
[----:B------:R-:W-:Y:S01]  /*3f40*/  MUFU.EX2 R154, R154 ;  /* 0x0000009a009a7308 */ /* 0x000fe20000000800 */
[--C-:B------:R-:W-:Y:S01]  /*3f50*/  FFMA.FTZ R14, R7, c[0x0][0x2d0], -R168.reuse ;  /* 0x0000b400070e7a23 */ /* 0x100fe200000108a8 */
[----:B------:R-:W-:Y:S01]  /*3f60*/  LDSM.16.MT88.4 R24, [R195+0x900] ;  /* 0x00090000c318783b */ /* 0x000fe20000004200 */
[--C-:B------:R-:W-:Y:S02]  /*3f70*/  FFMA.FTZ R146, R11, c[0x0][0x2d0], -R168.reuse ;  /* 0x0000b4000b927a23 */ /* 0x100fe400000108a8 */
[----:B------:R-:W-:Y:S01]  /*3f80*/  FFMA.FTZ R145, R9, c[0x0][0x2d0], -R168 ;  /* 0x0000b40009917a23 */ /* 0x000fe200000108a8 */
[----:B------:R-:W1:Y:S01]  /*3f90*/  LDSM.16.MT88.4 R4, [R188+0x4100] ;  /* 0x00410000bc04783b */ /* 0x000e620000004200 */
[--C-:B------:R-:W-:Y:S01]  /*3fa0*/  FFMA.FTZ R3, R10, c[0x0][0x2d0], -R159.reuse ;  /* 0x0000b4000a037a23 */ /* 0x100fe2000001089f */
[----:B------:R-:W2:Y:S01]  /*3fb0*/  MUFU.EX2 R153, R153 ;  /* 0x0000009900997308 */ /* 0x000ea20000000800 */
[----:B------:R-:W-:-:S02]  /*3fc0*/  FFMA.FTZ R2, R8, c[0x0][0x2d0], -R159 ;  /* 0x0000b40008027a23 */ /* 0x000fc4000001089f */
[----:B------:R-:W3:Y:S01]  /*3fd0*/  LDSM.16.MT88.4 R8, [R195+0x2900] ;  /* 0x00290000c308783b */ /* 0x000ee20000004200 */
[--C-:B------:R-:W-:Y:S02]  /*3fe0*/  FFMA.FTZ R151, R13, c[0x0][0x2d0], -R168.reuse ;  /* 0x0000b4000d977a23 */ /* 0x100fe400000108a8 */
[--C-:B------:R-:W-:Y:S02]  /*3ff0*/  FFMA.FTZ R144, R18, c[0x0][0x2d0], -R159.reuse ;  /* 0x0000b40012907a23 */ /* 0x100fe4000001089f */
[----:B------:R-:W4:Y:S01]  /*4000*/  MUFU.EX2 R147, R147 ;  /* 0x0000009300937308 */ /* 0x000f220000000800 */
[----:B------:R-:W-:Y:S02]  /*4010*/  FFMA.FTZ R13, R16, c[0x0][0x2d0], -R159 ;  /* 0x0000b400100d7a23 */ /* 0x000fe4000001089f */
[----:B------:R-:W5:Y:S01]  /*4020*/  LDSM.16.MT88.4 R16, [R188+0x2900] ;  /* 0x00290000bc10783b */ /* 0x000f620000004200 */
[--C-:B------:R-:W-:Y:S02]  /*4030*/  FFMA.FTZ R158, R163, c[0x0][0x2d0], -R168.reuse ;  /* 0x0000b400a39e7a23 */ /* 0x100fe400000108a8 */
[----:B------:R-:W-:-:S02]  /*4040*/  FFMA.FTZ R156, R161, c[0x0][0x2d0], -R168 ;  /* 0x0000b400a19c7a23 */ /* 0x000fc400000108a8 */
[----:B------:R-:W-:Y:S01]  /*4050*/  MUFU.EX2 R148, R148 ;  /* 0x0000009400947308 */ /* 0x000fe20000000800 */
[----:B--2---:R-:W-:Y:S01]  /*4060*/  F2FP.PACK_AB R96, R153, R154 ;  /* 0x0000009a9960723e */ /* 0x004fe200000000ff */
[--C-:B------:R-:W-:Y:S02]  /*4070*/  FFMA.FTZ R155, R155, c[0x0][0x2d0], -R168.reuse ;  /* 0x0000b4009b9b7a23 */ /* 0x100fe400000108a8 */
[----:B------:R-:W-:Y:S02]  /*4080*/  FFMA.FTZ R157, R157, c[0x0][0x2d0], -R168 ;  /* 0x0000b4009d9d7a23 */ /* 0x000fe400000108a8 */
[--C-:B------:R-:W-:Y:S02]  /*4090*/  FFMA.FTZ R161, R172, c[0x0][0x2d0], -R159.reuse ;  /* 0x0000b400aca17a23 */ /* 0x100fe4000001089f */
[----:B------:R-:W2:Y:S01]  /*40a0*/  MUFU.EX2 R149, R149 ;  /* 0x0000009500957308 */ /* 0x000ea20000000800 */
[----:B----4-:R-:W-:Y:S01]  /*40b0*/  F2FP.PACK_AB R98, R147, R152 ;  /* 0x000000989362723e */ /* 0x010fe200000000ff */
[----:B------:R-:W-:-:S02]  /*40c0*/  FFMA.FTZ R162, R162, c[0x0][0x2d0], -R159 ;  /* 0x0000b400a2a27a23 */ /* 0x000fc4000001089f */
[--C-:B------:R-:W-:Y:S02]  /*40d0*/  FFMA.FTZ R163, R170, c[0x0][0x2d0], -R159.reuse ;  /* 0x0000b400aaa37a23 */ /* 0x100fe4000001089f */
[--C-:B------:R-:W-:Y:S02]  /*40e0*/  FFMA.FTZ R164, R164, c[0x0][0x2d0], -R159.reuse ;  /* 0x0000b400a4a47a23 */ /* 0x100fe4000001089f */
[----:B------:R-:W-:Y:S01]  /*40f0*/  MUFU.EX2 R150, R150 ;  /* 0x0000009600967308 */ /* 0x000fe20000000800 */
[--C-:B------:R-:W-:Y:S02]  /*4100*/  FFMA.FTZ R170, R165, c[0x0][0x2d0], -R168.reuse ;  /* 0x0000b400a5aa7a23 */ /* 0x100fe400000108a8 */
[--C-:B------:R-:W-:Y:S02]  /*4110*/  FFMA.FTZ R167, R167, c[0x0][0x2d0], -R168.reuse ;  /* 0x0000b400a7a77a23 */ /* 0x100fe400000108a8 */
[--C-:B------:R-:W-:Y:S02]  /*4120*/  FFMA.FTZ R165, R143, c[0x0][0x2d0], -R168.reuse ;  /* 0x0000b4008fa57a23 */ /* 0x100fe400000108a8 */
[----:B------:R-:W-:Y:S01]  /*4130*/  FFMA.FTZ R212, R141, c[0x0][0x2d0], -R168 ;  /* 0x0000b4008dd47a23 */ /* 0x000fe200000108a8 */
[----:B------:R-:W4:Y:S01]  /*4140*/  MUFU.EX2 R15, R15 ;  /* 0x0000000f000f7308 */ /* 0x000f220000000800 */
[----:B--2---:R-:W-:Y:S01]  /*4150*/  F2FP.PACK_AB R97, R149, R148 ;  /* 0x000000949561723e */ /* 0x004fe200000000ff */
[----:B------:R-:W-:-:S02]  /*4160*/  FFMA.FTZ R166, R166, c[0x0][0x2d0], -R159 ;  /* 0x0000b400a6a67a23 */ /* 0x000fc4000001089f */
[--C-:B------:R-:W-:Y:S02]  /*4170*/  FFMA.FTZ R169, R142, c[0x0][0x2d0], -R159.reuse ;  /* 0x0000b4008ea97a23 */ /* 0x100fe4000001089f */
[--C-:B------:R-:W-:Y:S02]  /*4180*/  FFMA.FTZ R168, R140, c[0x0][0x2d0], -R159.reuse ;  /* 0x0000b4008ca87a23 */ /* 0x100fe4000001089f */
[----:B------:R-:W-:Y:S01]  /*4190*/  MUFU.EX2 R151, R151 ;  /* 0x0000009700977308 */ /* 0x000fe20000000800 */
[----:B------:R-:W-:Y:S01]  /*41a0*/  FFMA.FTZ R209, R160, c[0x0][0x2d0], -R159 ;  /* 0x0000b400a0d17a23 */ /* 0x000fe2000001089f */
[----:B------:R-:W-:Y:S01]  /*41b0*/  LDSM.16.MT88.4 R140, [R190+0x1900] ;  /* 0x00190000be8c783b */ /* 0x000fe20000004200 */
[----:B------:R-:W-:Y:S02]  /*41c0*/  FADD.FTZ R153, R154, R153 ;  /* 0x000000999a997221 */ /* 0x000fe40000010000 */
[----:B------:R-:W-:Y:S02]  /*41d0*/  FADD.FTZ R149, R148, R149 ;  /* 0x0000009594957221 */ /* 0x000fe40000010000 */
[----:B------:R-:W-:Y:S01]  /*41e0*/  FADD.FTZ R152, R152, R153 ;  /* 0x0000009998987221 */ /* 0x000fe20000010000 */
[----:B----4-:R-:W-:Y:S01]  /*41f0*/  F2FP.PACK_AB R99, R15, R150 ;  /* 0x000000960f63723e */ /* 0x010fe200000000ff */
[----:B------:R-:W2:Y:S01]  /*4200*/  MUFU.EX2 R146, R146 ;  /* 0x0000009200927308 */ /* 0x000ea20000000800 */
[----:B------:R-:W-:-:S02]  /*4210*/  FADD.FTZ R150, R150, R149 ;  /* 0x0000009596967221 */ /* 0x000fc40000010000 */
        /* <DEDUP_REMOVED lines=45> */
[----:B------:R-:W3:Y:S06]  /*44f0*/  MUFU.EX2 R209, R209 ;  /* 0x000000d100d17308 */ /* 0x000eec0000000800 */
[C---:B-1----:R-:W-:Y:S07]  /*4500*/  HMMA.16816.F32 R92, R96.reuse, R4, RZ ;  /* 0x00000004605c723c */ /* 0x042fee00000018ff */
[----:B--2---:R-:W-:Y:S01]  /*4510*/  F2FP.PACK_AB R4, R146, R151 ;  /* 0x000000979204723e */ /* 0x004fe200000000ff */
[----:B------:R-:W-:Y:S01]  /*4520*/  HMMA.16816.F32 R96, R96, R6, RZ ;  /* 0x000000066060723c */ /* 0x000fe200000018ff */
[----:B----4-:R-:W-:Y:S01]  /*4530*/  F2FP.PACK_AB R5, R13, R144 ;  /* 0x000000900d05723e */ /* 0x010fe200000000ff */
[----:B------:R-:W-:-:S02]  /*4540*/  FADD.FTZ R151, R151, R152 ;  /* 0x0000009897977221 */ /* 0x000fc40000010000 */
[----:B------:R-:W-:Y:S02]  /*4550*/  FADD.FTZ R144, R144, R15 ;  /* 0x0000000f90907221 */ /* 0x000fe40000010000 */
[----:B------:R-:W-:Y:S01]  /*4560*/  FADD.FTZ R146, R146, R151 ;  /* 0x0000009792927221 */ /* 0x000fe20000010000 */
[----:B------:R-:W-:Y:S01]  /*4570*/  F2FP.PACK_AB R6, R14, R145 ;  /* 0x000000910e06723e */ /* 0x000fe200000000ff */
[----:B------:R-:W-:Y:S01]  /*4580*/  FADD.FTZ R144, R13, R144 ;  /* 0x000000900d907221 */ /* 0x000fe20000010000 */
[----:B------:R-:W-:Y:S01]  /*4590*/  F2FP.PACK_AB R7, R2, R3 ;  /* 0x000000030207723e */ /* 0x000fe200000000ff */
        /* <DEDUP_REMOVED lines=139> */
.L_x_1523:
[----:B------:R-:W-:Y:S02]  /*4e50*/  UISETP.NE.AND UP0, UPT, UR6, 0x1, UPT ;  /* 0x000000010600788c */ /* 0x000fe4000bf05270 */
[----:B------:R-:W-:Y:S02]  /*4e60*/  ULDC.64 UR4, c[0x0][0x330] ;  /* 0x0000cc0000047ab9 */ /* 0x000fe40000000a00 */
[----:B------:R-:W-:-:S07]  /*4e70*/  UIMAD.WIDE.U32 UR20, UR17, UR4, URZ ;  /* 0x00000004111472a5 */ /* 0x000fce000f8e003f */
[----:B------:R-:W-:Y:S02]  /*4e80*/  @UP0 USHF.R.U32.HI UR17, URZ, UR5, UR21 ;  /* 0x000000053f110299 */ /* 0x000fe40008011615 */
.L_x_1524:
[----:B------:R-:W-:Y:S02]  /*4e90*/  ULDC UR4, c[0x0][0x32c] ;  /* 0x0000cb0000047ab9 */ /* 0x000fe40000000800 */
[----:B------:R-:W-:-:S04]  /*4ea0*/  UIMAD UR4, UR17, UR6, UR4 ;  /* 0x00000006110472a4 */ /* 0x000fc8000f8e0204 */
[----:B------:R-:W-:-:S04]  /*4eb0*/  UISETP.LT.AND UP0, UPT, UR7, UR4, UPT ;  /* 0x000000040700728c */ /* 0x000fc8000bf01270 */
[----:B------:R-:W-:-:S04]  /*4ec0*/  USEL UR7, UR7, UR4, UP0 ;  /* 0x0000000407077287 */ /* 0x000fc80008000000 */
.L_x_1522:
        /* <DEDUP_REMOVED lines=21> */
[----:B------:R-:W-:Y:S01]  /*5020*/  IMAD.X R214, RZ, RZ, R211, P6 ;  /* 0x000000ffffd67224 */ /* 0x000fe200030e06d3 */
[----:B------:R-:W-:Y:S01]  /*5030*/  @P0 SHF.R.U32.HI R213, RZ, c[0x0][0x2cc], R213 ;  /* 0x0000b300ffd50a19 */ /* 0x000fe200000116d5 */
[----:B------:R-:W-:Y:S02]  /*5040*/  IMAD.X R216, RZ, RZ, R211, P4 ;  /* 0x000000ffffd87224 */ /* 0x000fe400020e06d3 */
.L_x_1534:
        /* <DEDUP_REMOVED lines=20> */
[C---:B------:R-:W-:Y:S02]  /*5190*/  @!P0 LEA R230, P6, R223.reuse, c[0x0][0x1f8], 0x1 ;  /* 0x00007e00dfe68a11 */ /* 0x040fe400078c08ff */
[----:B------:R-:W-:Y:S02]  /*51a0*/  @!P0 IADD3.X R222, R220, UR20, RZ, P5, !PT ;  /* 0x00000014dcde8c10 */ /* 0x000fe4000affe4ff */
[----:B------:R-:W4:Y:S01]  /*51b0*/  LDSM.16.M88.4 R148, [R197+0x7900] ;  /* 0x00790000c594783b */ /* 0x000f220000000200 */
[----:B------:R-:W-:Y:S02]  /*51c0*/  @!P0 LEA.HI.X R231, R223, c[0x0][0x1fc], R0, 0x1, P6 ;  /* 0x00007f00dfe78a11 */ /* 0x000fe400030f0c00 */
[C---:B------:R-:W-:Y:S02]  /*51d0*/  @!P0 LEA R228, P5, R225.reuse, c[0x0][0x1f8], 0x1 ;  /* 0x00007e00e1e48a11 */ /* 0x040fe400078a08ff */
        /* <DEDUP_REMOVED lines=12> */
[C---:B------:R-:W-:Y:S02]  /*52a0*/  @!P0 LEA R232, P6, R0.reuse, c[0x0][0x1f8], 0x1 ;  /* 0x00007e0000e88a11 */ /* 0x040fe400078c08ff */
        /* <DEDUP_REMOVED lines=39> */
[----:B------:R-:W4:Y:S05]  /*5520*/  LDSM.16.M88.4 R168, [R192+0x6100] ;  /* 0x00610000c0a8783b */ /* 0x000f2a0000000200 */
[----:B------:R-:W4:Y:S02]  /*5530*/  LDSM.16.M88.4 R172, [R192+0x6900] ;  /* 0x00690000c0ac783b */ /* 0x000f240000000200 */
[C---:B-----5:R-:W-:Y:S03]  /*5540*/  HMMA.16816.F32 R4, R152.reuse, R156, R4 ;  /* 0x0000009c9804723c */ /* 0x060fe60000001804 */
[----:B------:R-:W5:Y:S02]  /*5550*/  LDSM.16.M88.4 R132, [R192+0x7100] ;  /* 0x00710000c084783b */ /* 0x000f640000000200 */
[C---:B-1----:R-:W-:Y:S02]  /*5560*/  @P0 LEA R222, P4, R0.reuse, c[0x0][0x1c8], 0x1 ;  /* 0x0000720000de0a11 */ /* 0x042fe400078808ff */
[----:B------:R-:W-:Y:S01]  /*5570*/  @P0 IADD3.X R223, R211, UR20, RZ, P5, !PT ;  /* 0x00000014d3df0c10 */ /* 0x000fe2000affe4ff */
[C---:B------:R-:W-:Y:S01]  /*5580*/  HMMA.16816.F32 R8, R152.reuse, R158, R8 ;  /* 0x0000009e9808723c */ /* 0x040fe20000001808 */
[----:B------:R-:W1:Y:S03]  /*5590*/  LDSM.16.M88.4 R144, [R192+0x7900] ;  /* 0x00790000c090783b */ /* 0x000e660000000200 */
[----:B------:R-:W-:Y:S02]  /*55a0*/  @P0 LEA.HI.X R223, R0, c[0x0][0x1cc], R223, 0x1, P4 ;  /* 0x0000730000df0a11 */ /* 0x000fe400020f0cdf */
[----:B------:R-:W-:Y:S01]  /*55b0*/  LDSM.16.M88.4 R148, [R184] ;  /* 0x00000000b894783b */ /* 0x000fe20000000200 */
[----:B------:R-:W-:Y:S01]  /*55c0*/  @P0 IADD3 R0, P4, R217, UR21, RZ ;  /* 0x00000015d9000c10 */ /* 0x000fe2000ff9e0ff */
[C---:B------:R-:W-:Y:S03]  /*55d0*/  HMMA.16816.F32 R12, R152.reuse, R160, R12 ;  /* 0x000000a0980c723c */ /* 0x040fe6000000180c */
[----:B------:R-:W-:Y:S01]  /*55e0*/  LDSM.16.M88.4 R156, [R184+0x1000] ;  /* 0x00100000b89c783b */ /* 0x000fe20000000200 */
[----:B------:R-:W-:Y:S02]  /*55f0*/  @P0 LEA R226, P6, R0, c[0x0][0x1c8], 0x1 ;  /* 0x0000720000e20a11 */ /* 0x000fe400078c08ff */
[----:B--2---:R-:W-:Y:S01]  /*5600*/  @P0 IADD3 R229, P5, R215, UR21, RZ ;  /* 0x00000015d7e50c10 */ /* 0x004fe2000ffbe0ff */
[----:B------:R-:W-:Y:S01]  /*5610*/  @UP3 UIADD3 UR21, UP0, UR13, UR21, URZ ;  /* 0x000000150d153290 */ /* 0x000fe2000ff1e03f */
[C---:B------:R-:W-:Y:S01]  /*5620*/  HMMA.16816.F32 R16, R152.reuse, R162, R16 ;  /* 0x000000a29810723c */ /* 0x040fe20000001810 */
[----:B------:R-:W-:Y:S03]  /*5630*/  LDSM.16.M88.4 R160, [R184+0x1800] ;  /* 0x00180000b8a0783b */ /* 0x000fe60000000200 */
[----:B---3--:R-:W-:Y:S02]  /*5640*/  @P0 IADD3.X R225, R216, UR20, RZ, P4, !PT ;  /* 0x00000014d8e10c10 */ /* 0x008fe4000a7fe4ff */
[C---:B------:R-:W-:Y:S02]  /*5650*/  @P0 LEA R224, P4, R229.reuse, c[0x0][0x1c8], 0x1 ;  /* 0x00007200e5e00a11 */ /* 0x040fe400078808ff */
[C---:B------:R-:W-:Y:S04]  /*5660*/  HMMA.16816.F32 R20, R152.reuse, R136, R20 ;  /* 0x000000889814723c */ /* 0x040fe80000001814 */
[----:B------:R-:W-:Y:S02]  /*5670*/  @P0 LEA.HI.X R227, R0, c[0x0][0x1cc], R225, 0x1, P6 ;  /* 0x0000730000e30a11 */ /* 0x000fe400030f0ce1 */
[----:B------:R-:W-:Y:S01]  /*5680*/  @P0 IADD3.X R228, R214, UR20, RZ, P5, !PT ;  /* 0x00000014d6e40c10 */ /* 0x000fe2000affe4ff */
[----:B------:R-:W-:Y:S01]  /*5690*/  @UP3 UIADD3.X UR20, UR12, UR20, URZ, UP0, !UPT ;  /* 0x000000140c143290 */ /* 0x000fe200087fe43f */
[C---:B------:R-:W-:Y:S01]  /*56a0*/  HMMA.16816.F32 R24, R152.reuse, R138, R24 ;  /* 0x0000008a9818723c */ /* 0x040fe20000001818 */
[----:B------:R-:W2:Y:S03]  /*56b0*/  LDSM.16.M88.4 R136, [R191+0xc100] ;  /* 0x00c10000bf88783b */ /* 0x000ea60000000200 */
[----:B------:R-:W-:Y:S02]  /*56c0*/  @P0 LEA.HI.X R225, R229, c[0x0][0x1cc], R228, 0x1, P4 ;  /* 0x00007300e5e10a11 */ /* 0x000fe400020f0ce4 */
[----:B------:R-:W-:Y:S02]  /*56d0*/  @P0 IADD3 R232, P5, R217, UR21, RZ ;  /* 0x00000015d9e80c10 */ /* 0x000fe4000ffbe0ff */
[C---:B------:R-:W-:Y:S04]  /*56e0*/  HMMA.16816.F32 R28, R152.reuse, R164, R28 ;  /* 0x000000a4981c723c */ /* 0x040fe8000000181c */
[----:B------:R-:W-:Y:S02]  /*56f0*/  @P0 IADD3 R0, P6, R204, UR21, RZ ;  /* 0x00000015cc000c10 */ /* 0x000fe4000ffde0ff */
[----:B------:R-:W-:Y:S02]  /*5700*/  @P0 IADD3.X R231, R216, UR20, RZ, P5, !PT ;  /* 0x00000014d8e70c10 */ /* 0x000fe4000affe4ff */
[----:B------:R-:W-:Y:S01]  /*5710*/  HMMA.16816.F32 R32, R152, R166, R32 ;  /* 0x000000a69820723c */ /* 0x000fe20000001820 */
[----:B------:R-:W3:Y:S03]  /*5720*/  LDSM.16.M88.4 R152, [R184+0x800] ;  /* 0x00080000b898783b */ /* 0x000ee60000000200 */
[----:B------:R-:W-:Y:S02]  /*5730*/  @P0 LEA R230, P5, R232, c[0x0][0x1c8], 0x1 ;  /* 0x00007200e8e60a11 */ /* 0x000fe400078a08ff */
[----:B------:R-:W-:Y:S01]  /*5740*/  LDSM.16.M88.4 R164, [R197+0x8100] ;  /* 0x00810000c5a4783b */ /* 0x000fe20000000200 */
[----:B------:R-:W-:Y:S01]  /*5750*/  @P0 IADD3.X R229, R211, UR20, RZ, P6, !PT ;  /* 0x00000014d3e50c10 */ /* 0x000fe2000b7fe4ff */
[C---:B----4-:R-:W-:Y:S05]  /*5760*/  HMMA.16816.F32 R4, R140.reuse, R168, R4 ;  /* 0x000000a88c04723c */ /* 0x050fea0000001804 */
[----:B------:R-:W-:Y:S02]  /*5770*/  @P0 LEA R236, P6, R0, c[0x0][0x1c8], 0x1 ;  /* 0x0000720000ec0a11 */ /* 0x000fe400078c08ff */
[----:B------:R-:W-:Y:S01]  /*5780*/  @P0 LEA.HI.X R231, R232, c[0x0][0x1cc], R231, 0x1, P5 ;  /* 0x00007300e8e70a11 */ /* 0x000fe200028f0ce7 */
[C---:B------:R-:W-:Y:S01]  /*5790*/  HMMA.16816.F32 R8, R140.reuse, R170, R8 ;  /* 0x000000aa8c08723c */ /* 0x040fe20000001808 */
[----:B------:R-:W-:Y:S01]  /*57a0*/  LDSM.16.M88.4 R168, [R198+0x14100] ;  /* 0x01410000c6a8783b */ /* 0x000fe20000000200 */
[----:B------:R-:W-:Y:S02]  /*57b0*/  PLOP3.LUT P5, PT, PT, PT, UP2, 0x80, 0x0 ;  /* 0x000000000000781c */ /* 0x000fe40003faf028 */
[----:B------:R-:W-:Y:S01]  /*57c0*/  @P0 LEA.HI.X R237, R0, c[0x0][0x1cc], R229, 0x1, P6 ;  /* 0x0000730000ed0a11 */ /* 0x000fe200030f0ce5 */
[----:B------:R-:W-:Y:S01]  /*57d0*/  IMAD.MOV.U32 R0, RZ, RZ, R201 ;  /* 0x000000ffff007224 */ /* 0x000fe200078e00c9 */
[----:B------:R-:W-:Y:S02]  /*57e0*/  @P0 IADD3 R234, P4, R215, UR21, RZ ;  /* 0x00000015d7ea0c10 */ /* 0x000fe4000ff9e0ff */
[C---:B------:R-:W-:Y:S04]  /*57f0*/  HMMA.16816.F32 R12, R140.reuse, R172, R12 ;  /* 0x000000ac8c0c723c */ /* 0x040fe8000000180c */
[----:B------:R-:W-:Y:S01]  /*5800*/  @P0 IADD3.X R233, R214, UR20, RZ, P4, !PT ;  /* 0x00000014d6e90c10 */ /* 0x000fe2000a7fe4ff */
[----:B------:R-:W-:Y:S01]  /*5810*/  USHF.L.U32 UR20, UR14, 0x6, URZ ;  /* 0x000000060e147899 */ /* 0x000fe2000800063f */
[C---:B------:R-:W-:Y:S01]  /*5820*/  @P0 LEA R228, P4, R234.reuse, c[0x0][0x1c8], 0x1 ;  /* 0x00007200eae40a11 */ /* 0x040fe200078808ff */
[----:B------:R-:W-:Y:S01]  /*5830*/  @P5 IMAD.MOV.U32 R0, RZ, RZ, R213 ;  /* 0x000000ffff005224 */ /* 0x000fe200078e00d5 */
[C---:B------:R-:W-:Y:S01]  /*5840*/  HMMA.16816.F32 R16, R140.reuse, R174, R16 ;  /* 0x000000ae8c10723c */ /* 0x040fe20000001810 */
[----:B------:R-:W-:Y:S03]  /*5850*/  LDSM.16.M88.4 R172, [R197+0xa100] ;  /* 0x00a10000c5ac783b */ /* 0x000fe60000000200 */
[----:B------:R-:W-:Y:S02]  /*5860*/  @P0 LEA.HI.X R229, R234, c[0x0][0x1cc], R233, 0x1, P4 ;  /* 0x00007300eae50a11 */ /* 0x000fe400020f0ce9 */
[----:B------:R-:W-:Y:S02]  /*5870*/  SHFL.IDX PT, R232, R0, RZ, 0x1c1f ;  /* 0x001c1fff00e87589 */ /* 0x000fe400000e0000 */
[C---:B-----5:R-:W-:Y:S08]  /*5880*/  HMMA.16816.F32 R20, R140.reuse, R132, R20 ;  /* 0x000000848c14723c */ /* 0x060ff00000001814 */
[C---:B------:R-:W-:Y:S01]  /*5890*/  HMMA.16816.F32 R24, R140.reuse, R134, R24 ;  /* 0x000000868c18723c */ /* 0x040fe20000001818 */
[----:B------:R-:W4:Y:S07]  /*58a0*/  LDSM.16.M88.4 R132, [R198+0x10100] ;  /* 0x01010000c684783b */ /* 0x000f2e0000000200 */
[C---:B-1----:R-:W-:Y:S08]  /*58b0*/  HMMA.16816.F32 R28, R140.reuse, R144, R28 ;  /* 0x000000908c1c723c */ /* 0x042ff0000000181c */
[----:B------:R-:W-:Y:S01]  /*58c0*/  HMMA.16816.F32 R32, R140, R146, R32 ;  /* 0x000000928c20723c */ /* 0x000fe20000001820 */
[----:B------:R-:W1:Y:S05]  /*58d0*/  LDSM.16.M88.4 R140, [R197+0x8900] ;  /* 0x00890000c58c783b */ /* 0x000e6a0000000200 */
[----:B------:R-:W5:Y:S02]  /*58e0*/  LDSM.16.M88.4 R144, [R197+0x9100] ;  /* 0x00910000c590783b */ /* 0x000f640000000200 */
[C---:B--2---:R-:W-:Y:S08]  /*58f0*/  HMMA.16816.F32 R4, R136.reuse, R148, R4 ;  /* 0x000000948804723c */ /* 0x044ff00000001804 */
[C---:B------:R-:W-:Y:S01]  /*5900*/  HMMA.16816.F32 R8, R136.reuse, R150, R8 ;  /* 0x000000968808723c */ /* 0x040fe20000001808 */
[----:B------:R-:W2:Y:S07]  /*5910*/  LDSM.16.M88.4 R148, [R197+0x9900] ;  /* 0x00990000c594783b */ /* 0x000eae0000000200 */
[C---:B---3--:R-:W-:Y:S08]  /*5920*/  HMMA.16816.F32 R12, R136.reuse, R152, R12 ;  /* 0x00000098880c723c */ /* 0x048ff0000000180c */
[C---:B------:R-:W-:Y:S01]  /*5930*/  HMMA.16816.F32 R16, R136.reuse, R154, R16 ;  /* 0x0000009a8810723c */ /* 0x040fe20000001810 */
[----:B------:R-:W-:Y:S07]  /*5940*/  LDSM.16.M88.4 R152, [R183] ;  /* 0x00000000b798783b */ /* 0x000fee0000000200 */
[C---:B------:R-:W-:Y:S08]  /*5950*/  HMMA.16816.F32 R20, R136.reuse, R156, R20 ;  /* 0x0000009c8814723c */ /* 0x040ff00000001814 */
[C---:B------:R-:W-:Y:S01]  /*5960*/  HMMA.16816.F32 R24, R136.reuse, R158, R24 ;  /* 0x0000009e8818723c */ /* 0x040fe20000001818 */
[----:B------:R-:W-:Y:S07]  /*5970*/  LDSM.16.M88.4 R156, [R182] ;  /* 0x00000000b69c783b */ /* 0x000fee0000000200 */
[C---:B------:R-:W-:Y:S08]  /*5980*/  HMMA.16816.F32 R28, R136.reuse, R160, R28 ;  /* 0x000000a0881c723c */ /* 0x040ff0000000181c */
[----:B------:R-:W-:Y:S01]  /*5990*/  HMMA.16816.F32 R32, R136, R162, R32 ;  /* 0x000000a28820723c */ /* 0x000fe20000001820 */
[----:B------:R-:W3:Y:S05]  /*59a0*/  LDSM.16.M88.4 R136, [R194+0x10100] ;  /* 0x01010000c288783b */ /* 0x000eea0000000200 */
[----:B------:R-:W2:Y:S02]  /*59b0*/  LDSM.16.M88.4 R160, [R181] ;  /* 0x00000000b5a0783b */ /* 0x000ea40000000200 */
[C---:B----4-:R-:W-:Y:S08]  /*59c0*/  HMMA.16816.F32 R4, R132.reuse, R164, R4 ;  /* 0x000000a48404723c */ /* 0x050ff00000001804 */
[C---:B------:R-:W-:Y:S01]  /*59d0*/  HMMA.16816.F32 R8, R132.reuse, R166, R8 ;  /* 0x000000a68408723c */ /* 0x040fe20000001808 */
[----:B------:R-:W4:Y:S07]  /*59e0*/  LDSM.16.M88.4 R164, [R180] ;  /* 0x00000000b4a4783b */ /* 0x000f2e0000000200 */
[C---:B-1----:R-:W-:Y:S08]  /*59f0*/  HMMA.16816.F32 R12, R132.reuse, R140, R12 ;  /* 0x0000008c840c723c */ /* 0x042ff0000000180c */
[C---:B------:R-:W-:Y:S01]  /*5a00*/  HMMA.16816.F32 R16, R132.reuse, R142, R16 ;  /* 0x0000008e8410723c */ /* 0x040fe20000001810 */
[----:B------:R-:W-:Y:S07]  /*5a10*/  LDSM.16.M88.4 R140, [R193+0x10100] ;  /* 0x01010000c18c783b */ /* 0x000fee0000000200 */
[C---:B-----5:R-:W-:Y:S08]  /*5a20*/  HMMA.16816.F32 R20, R132.reuse, R144, R20 ;  /* 0x000000908414723c */ /* 0x060ff00000001814 */
[C---:B------:R-:W-:Y:S01]  /*5a30*/  HMMA.16816.F32 R24, R132.reuse, R146, R24 ;  /* 0x000000928418723c */ /* 0x040fe20000001818 */
[----:B------:R-:W1:Y:S07]  /*5a40*/  LDSM.16.M88.4 R144, [R192+0x8100] ;  /* 0x00810000c090783b */ /* 0x000e6e0000000200 */
[C---:B--2---:R-:W-:Y:S08]  /*5a50*/  HMMA.16816.F32 R28, R132.reuse, R148, R28 ;  /* 0x00000094841c723c */ /* 0x044ff0000000181c */
[----:B------:R-:W-:Y:S01]  /*5a60*/  HMMA.16816.F32 R32, R132, R150, R32 ;  /* 0x000000968420723c */ /* 0x000fe20000001820 */
[----:B------:R-:W2:Y:S05]  /*5a70*/  LDSM.16.M88.4 R132, [R192+0x8900] ;  /* 0x00890000c084783b */ /* 0x000eaa0000000200 */
[----:B------:R-:W5:Y:S02]  /*5a80*/  LDSM.16.M88.4 R148, [R192+0x9100] ;  /* 0x00910000c094783b */ /* 0x000f640000000200 */
[C---:B---3--:R-:W-:Y:S08]  /*5a90*/  HMMA.16816.F32 R4, R136.reuse, R152, R4 ;  /* 0x000000988804723c */ /* 0x048ff00000001804 */
        /* <DEDUP_REMOVED lines=8> */
[C---:B----4-:R-:W-:Y:S08]  /*5b20*/  HMMA.16816.F32 R28, R136.reuse, R164, R28 ;  /* 0x000000a4881c723c */ /* 0x050ff0000000181c */
[----:B------:R-:W-:Y:S01]  /*5b30*/  HMMA.16816.F32 R32, R136, R166, R32 ;  /* 0x000000a68820723c */ /* 0x000fe20000001820 */
[----:B------:R-:W3:Y:S05]  /*5b40*/  LDSM.16.M88.4 R136, [R192+0x9900] ;  /* 0x00990000c088783b */ /* 0x000eea0000000200 */
[----:B------:R-:W-:Y:S02]  /*5b50*/  LDSM.16.M88.4 R164, [R184+0x3800] ;  /* 0x00380000b8a4783b */ /* 0x000fe40000000200 */
[C---:B-1----:R-:W-:Y:S08]  /*5b60*/  HMMA.16816.F32 R4, R140.reuse, R144, R4 ;  /* 0x000000908c04723c */ /* 0x042ff00000001804 */
[C---:B------:R-:W-:Y:S01]  /*5b70*/  HMMA.16816.F32 R8, R140.reuse, R146, R8 ;  /* 0x000000928c08723c */ /* 0x040fe20000001808 */
[----:B------:R-:W1:Y:S07]  /*5b80*/  LDSM.16.M88.4 R144, [R184+0x3000] ;  /* 0x00300000b890783b */ /* 0x000e6e0000000200 */
[C---:B--2---:R-:W-:Y:S08]  /*5b90*/  HMMA.16816.F32 R12, R140.reuse, R132, R12 ;  /* 0x000000848c0c723c */ /* 0x044ff0000000180c */
[C---:B------:R-:W-:Y:S01]  /*5ba0*/  HMMA.16816.F32 R16, R140.reuse, R134, R16 ;  /* 0x000000868c10723c */ /* 0x040fe20000001810 */
[----:B------:R-:W2:Y:S07]  /*5bb0*/  LDSM.16.M88.4 R132, [R197+0xa900] ;  /* 0x00a90000c584783b */ /* 0x000eae0000000200 */
[C---:B-----5:R-:W-:Y:S08]  /*5bc0*/  HMMA.16816.F32 R20, R140.reuse, R148, R20 ;  /* 0x000000948c14723c */ /* 0x060ff00000001814 */
[C---:B------:R-:W-:Y:S01]  /*5bd0*/  HMMA.16816.F32 R24, R140.reuse, R150, R24 ;  /* 0x000000968c18723c */ /* 0x040fe20000001818 */
[----:B------:R-:W-:Y:S07]  /*5be0*/  LDSM.16.M88.4 R148, [R194+0x14100] ;  /* 0x01410000c294783b */ /* 0x000fee0000000200 */
[C---:B---3--:R-:W-:Y:S08]  /*5bf0*/  HMMA.16816.F32 R28, R140.reuse, R136, R28 ;  /* 0x000000888c1c723c */ /* 0x048ff0000000181c */
[----:B------:R-:W-:Y:S01]  /*5c00*/  HMMA.16816.F32 R32, R140, R138, R32 ;  /* 0x0000008a8c20723c */ /* 0x000fe20000001820 */
[----:B------:R-:W3:Y:S05]  /*5c10*/  LDSM.16.M88.4 R136, [R197+0xb100] ;  /* 0x00b10000c588783b */ /* 0x000eea0000000200 */
        /* <DEDUP_REMOVED lines=16> */
[C---:B--2---:R-:W-:Y:S08]  /*5d20*/  HMMA.16816.F32 R12, R168.reuse, R132, R12 ;  /* 0x00000084a80c723c */ /* 0x044ff0000000180c */
[C---:B------:R-:W-:Y:S01]  /*5d30*/  HMMA.16816.F32 R16, R168.reuse, R134, R16 ;  /* 0x00000086a810723c */ /* 0x040fe20000001810 */
[----:B------:R-:W2:Y:S07]  /*5d40*/  LDSM.16.M88.4 R132, [R176] ;  /* 0x00000000b084783b */ /* 0x000eae0000000200 */
[C---:B---3--:R-:W-:Y:S08]  /*5d50*/  HMMA.16816.F32 R20, R168.reuse, R136, R20 ;  /* 0x00000088a814723c */ /* 0x048ff00000001814 */
[C---:B------:R-:W-:Y:S01]  /*5d60*/  HMMA.16816.F32 R24, R168.reuse, R138, R24 ;  /* 0x0000008aa818723c */ /* 0x040fe20000001818 */
[----:B------:R-:W-:Y:S07]  /*5d70*/  LDSM.16.M88.4 R136, [R193+0x14100] ;  /* 0x01410000c188783b */ /* 0x000fee0000000200 */
[C---:B----4-:R-:W-:Y:S08]  /*5d80*/  HMMA.16816.F32 R28, R168.reuse, R140, R28 ;  /* 0x0000008ca81c723c */ /* 0x050ff0000000181c */
[----:B------:R-:W-:Y:S01]  /*5d90*/  HMMA.16816.F32 R32, R168, R142, R32 ;  /* 0x0000008ea820723c */ /* 0x000fe20000001820 */
[----:B------:R-:W3:Y:S07]  /*5da0*/  LDSM.16.M88.4 R140, [R192+0xa100] ;  /* 0x00a10000c08c783b */ /* 0x000eee0000000200 */
        /* <DEDUP_REMOVED lines=9> */
[C---:B--2---:R-:W-:Y:S08]  /*5e40*/  HMMA.16816.F32 R28, R148.reuse, R132, R28 ;  /* 0x00000084941c723c */ /* 0x044ff0000000181c */
[----:B------:R-:W-:Y:S01]  /*5e50*/  HMMA.16816.F32 R32, R148, R134, R32 ;  /* 0x000000869420723c */ /* 0x000fe20000001820 */
[----:B------:R-:W2:Y:S07]  /*5e60*/  LDSM.16.M88.4 R132, [R184+0x4800] ;  /* 0x00480000b884783b */ /* 0x000eae0000000200 */
[C---:B---3--:R-:W-:Y:S08]  /*5e70*/  HMMA.16816.F32 R4, R136.reuse, R140, R4 ;  /* 0x0000008c8804723c */ /* 0x048ff00000001804 */
[C---:B------:R-:W-:Y:S01]  /*5e80*/  HMMA.16816.F32 R8, R136.reuse, R142, R8 ;  /* 0x0000008e8808723c */ /* 0x040fe20000001808 */
[----:B------:R-:W-:Y:S07]  /*5e90*/  LDSM.16.M88.4 R140, [R184+0x5800] ;  /* 0x00580000b88c783b */ /* 0x000fee0000000200 */
[C---:B----4-:R-:W-:Y:S08]  /*5ea0*/  HMMA.16816.F32 R12, R136.reuse, R156, R12 ;  /* 0x0000009c880c723c */ /* 0x050ff0000000180c */
[C---:B------:R-:W-:Y:S08]  /*5eb0*/  HMMA.16816.F32 R16, R136.reuse, R158, R16 ;  /* 0x0000009e8810723c */ /* 0x040ff00000001810 */
[C---:B------:R-:W-:Y:S08]  /*5ec0*/  HMMA.16816.F32 R20, R136.reuse, R160, R20 ;  /* 0x000000a08814723c */ /* 0x040ff00000001814 */
[C---:B------:R-:W-:Y:S08]  /*5ed0*/  HMMA.16816.F32 R24, R136.reuse, R162, R24 ;  /* 0x000000a28818723c */ /* 0x040ff00000001818 */
[C---:B-1----:R-:W-:Y:S08]  /*5ee0*/  HMMA.16816.F32 R28, R136.reuse, R144, R28 ;  /* 0x00000090881c723c */ /* 0x042ff0000000181c */
[----:B------:R-:W-:Y:S01]  /*5ef0*/  HMMA.16816.F32 R32, R136, R146, R32 ;  /* 0x000000928820723c */ /* 0x000fe20000001820 */
[----:B------:R-:W1:Y:S01]  /*5f00*/  LDSM.16.M88.4 R136, [R184+0x5000] ;  /* 0x00500000b888783b */ /* 0x000e620000000200 */
[----:B------:R-:W-:Y:S04]  /*5f10*/  DEPBAR.LE SB0, 0x0 ;  /* 0x000080000000791a */ /* 0x000fe80000000000 */
[----:B------:R-:W-:Y:S02]  /*5f20*/  BAR.SYNC.DEFER_BLOCKING 0x0 ;  /* 0x0000000000007b1d */ /* 0x000fe40000010000 */
[C---:B-----5:R-:W-:Y:S08]  /*5f30*/  HMMA.16816.F32 R4, R152.reuse, R164, R4 ;  /* 0x000000a49804723c */ /* 0x060ff00000001804 */
[C---:B------:R-:W-:Y:S08]  /*5f40*/  HMMA.16816.F32 R8, R152.reuse, R166, R8 ;  /* 0x000000a69808723c */ /* 0x040ff00000001808 */
[C---:B--2---:R-:W-:Y:S01]  /*5f50*/  HMMA.16816.F32 R12, R152.reuse, R132, R12 ;  /* 0x00000084980c723c */ /* 0x044fe2000000180c */
[----:B------:R-:W-:Y:S01]  /*5f60*/  @!PT LDS RZ, [RZ] ;  /* 0x00000000fffff984 */ /* 0x000fe20000000800 */
[----:B------:R-:W-:Y:S01]  /*5f70*/  @!PT LDS RZ, [RZ] ;  /* 0x00000000fffff984 */ /* 0x000fe20000000800 */
[----:B------:R-:W-:Y:S01]  /*5f80*/  @!PT LDS RZ, [RZ] ;  /* 0x00000000fffff984 */ /* 0x000fe20000000800 */
[----:B------:R2:W-:Y:S07]  /*5f90*/  @P0 LDGSTS.E.BYPASS.LTC128B.128 [R199+0x6100], [R222.64], !P3 ;  /* 0x06100000dec70fae */ /* 0x0005ee000d901d52 */
[C---:B------:R-:W-:Y:S01]  /*5fa0*/  HMMA.16816.F32 R16, R152.reuse, R134, R16 ;  /* 0x000000869810723c */ /* 0x040fe20000001810 */
[----:B------:R3:W-:Y:S05]  /*5fb0*/  @P0 LDGSTS.E.BYPASS.LTC128B.128 [R199+0x8100], [R226.64], !P2 ;  /* 0x08100000e2c70fae */ /* 0x0007ea000d101d52 */
[----:B------:R4:W-:Y:S02]  /*5fc0*/  @P0 LDGSTS.E.BYPASS.LTC128B.128 [R199+0xa100], [R224.64], !P1 ;  /* 0x0a100000e0c70fae */ /* 0x0009e4000c901d52 */
[C---:B-1----:R-:W-:Y:S03]  /*5fd0*/  HMMA.16816.F32 R20, R152.reuse, R136, R20 ;  /* 0x000000889814723c */ /* 0x042fe60000001814 */
[----:B------:R3:W-:Y:S05]  /*5fe0*/  @P0 LDGSTS.E.BYPASS.LTC128B.128 [R199+0x7100], [R236.64], !P3 ;  /* 0x07100000ecc70fae */ /* 0x0007ea000d901d52 */
[C---:B------:R-:W-:Y:S01]  /*5ff0*/  HMMA.16816.F32 R24, R152.reuse, R138, R24 ;  /* 0x0000008a9818723c */ /* 0x040fe20000001818 */
[----:B------:R3:W-:Y:S05]  /*6000*/  @P0 LDGSTS.E.BYPASS.LTC128B.128 [R199+0x9100], [R230.64], !P2 ;  /* 0x09100000e6c70fae */ /* 0x0007ea000d101d52 */
[----:B------:R3:W-:Y:S01]  /*6010*/  @P0 LDGSTS.E.BYPASS.LTC128B.128 [R199+0xb100], [R228.64], !P1 ;  /* 0x0b100000e4c70fae */ /* 0x0007e2000c901d52 */
[----:B------:R-:W-:Y:S01]  /*6020*/  PLOP3.LUT P0, PT, PT, PT, UP1, 0x40, 0x0 ;  /* 0x000000000000781c */ /* 0x000fe20003f0e818 */
[C---:B------:R-:W-:Y:S01]  /*6030*/  HMMA.16816.F32 R28, R152.reuse, R140, R28 ;  /* 0x0000008c981c723c */ /* 0x040fe2000000181c */
[----:B--2---:R-:W-:Y:S02]  /*6040*/  IMAD.U32 R223, RZ, RZ, UR20 ;  /* 0x00000014ffdf7e24 */ /* 0x004fe4000f8e00ff */
[----:B------:R-:W0:Y:S01]  /*6050*/  LDGDEPBAR ;  /* 0x00000000000079af */ /* 0x000e220000000000 */
[----:B------:R-:W-:Y:S02]  /*6060*/  IMAD.U32 R222, RZ, RZ, UR16 ;  /* 0x00000010ffde7e24 */ /* 0x000fe4000f8e00ff */
[----:B------:R-:W-:Y:S02]  /*6070*/  IADD3 R223, -R208, 0x1, -R223 ;  /* 0x00000001d0df7810 */ /* 0x000fe40007ffe9df */
[----:B------:R-:W-:Y:S04]  /*6080*/  HMMA.16816.F32 R32, R152, R142, R32 ;  /* 0x0000008e9820723c */ /* 0x000fe80000001820 */
[----:B------:R-:W-:Y:S04]  /*6090*/  IADD3 R222, -R222, UR9, R223 ;  /* 0x00000009dede7c10 */ /* 0x000fe8000fffe1df */
[C---:B----4-:R-:W-:Y:S04]  /*60a0*/  IADD3 R225, R222.reuse, c[0x0][0x328], RZ ;  /* 0x0000ca00dee17a10 */ /* 0x050fe80007ffe0ff */
[----:B------:R-:W-:Y:S01]  /*60b0*/  IADD3 R223, R222, UR15, RZ ;  /* 0x0000000fdedf7c10 */ /* 0x000fe2000fffe0ff */
[--C-:B------:R-:W-:Y:S04]  /*60c0*/  IMAD.IADD R224, R225, 0x1, R232.reuse ;  /* 0x00000001e1e07824 */ /* 0x100fe800078e02e8 */
[----:B------:R-:W-:Y:S01]  /*60d0*/  IMAD.IADD R222, R223, 0x1, R232 ;  /* 0x00000001dfde7824 */ /* 0x000fe200078e02e8 */
[----:B------:R-:W-:-:S05]  /*60e0*/  @P0 BRA `(.L_x_1526) ;  /* 0x000001a000000947 */ /* 0x000fca0003800000 */
[----:B---3--:R-:W-:Y:S01]  /*60f0*/  IMAD.U32 R133, RZ, RZ, UR16 ;  /* 0x00000010ff857e24 */ /* 0x008fe2000f8e00ff */
        /* <DEDUP_REMOVED lines=13> */
.L_x_1528:
[----:B------:R-:W-:Y:S04]  /*61d0*/  MOV R132, c[0x0][0x32c] ;  /* 0x0000cb0000847a02 */ /* 0x000fe80000000f00 */
[----:B------:R-:W-:Y:S11]  /*61e0*/  ISETP.NE.AND P0, PT, R132, 0x1, PT ;  /* 0x000000018400780c */ /* 0x000ff60003f05270 */
[----:B------:R-:W-:Y:S02]  /*61f0*/  @!UPT UIADD3 URZ, URZ, URZ, URZ ;  /* 0x0000003f3f3ff290 */ /* 0x000fe4000fffe03f */
[----:B------:R-:W-:Y:S05]  /*6200*/  @P0 IMAD.HI.U32 R132, R133, c[0x0][0x330], RZ ;  /* 0x0000cc0085840a27 */ /* 0x000fea00078e00ff */
[----:B------:R-:W-:Y:S02]  /*6210*/  @P0 SHF.R.U32.HI R133, RZ, c[0x0][0x334], R132 ;  /* 0x0000cd00ff850a19 */ /* 0x000fe40000011684 */
.L_x_1529:
[----:B------:R-:W-:Y:S05]  /*6220*/  BSYNC B0 ;  /* 0x0000000000007941 */ /* 0x000fea0003800000 */
.L_x_1527:
[----:B------:R-:W-:Y:S04]  /*6230*/  IMAD.MOV.U32 R132, RZ, RZ, c[0x0][0x32c] ;  /* 0x0000cb00ff847624 */ /* 0x000fe800078e00ff */
[----:B------:R-:W-:Y:S04]  /*6240*/  IMAD R135, R133, R132, -UR20 ;  /* 0x8000001485877e24 */ /* 0x000fe8000f8e0284 */
[----:B------:R-:W-:Y:S05]  /*6250*/  IMAD.IADD R135, R135, 0x1, -R208 ;  /* 0x0000000187877824 */ /* 0x000fea00078e0ad0 */
[----:B------:R-:W-:Y:S02]  /*6260*/  IADD3 R133, R135, c[0x0][0x32c], RZ ;  /* 0x0000cb0087857a10 */ /* 0x000fe40007ffe0ff */
[----:B------:R-:W-:Y:S02]  /*6270*/  IMNMX R222, R222, R135, !PT ;  /* 0x00000087dede7217 */ /* 0x000fe40007800200 */
[----:B------:R-:W-:Y:S02]  /*6280*/  IMNMX R224, R224, R133, PT ;  /* 0x00000085e0e07217 */ /* 0x000fe40003800200 */
.L_x_1526:
[----:B---3--:R-:W-:Y:S01]  /*6290*/  UISETP.GT.AND UP0, UPT, UR14, -0x1, UPT ;  /* 0xffffffff0e00788c */ /* 0x008fe2000bf04270 */
[----:B------:R-:W1:Y:S05]  /*62a0*/  SHFL.IDX PT, R0, R0, 0x1, 0x1c1f ;  /* 0x003c1f0000007f89 */ /* 0x000e6a00000e0000 */
[----:B------:R-:W-:Y:S04]  /*62b0*/  PLOP3.LUT P0, PT, PT, PT, UP0, 0x80, 0x0 ;  /* 0x000000000000781c */ /* 0x000fe80003f0f008 */
[C---:B------:R-:W-:Y:S02]  /*62c0*/  ISETP.GT.AND P4, PT, R222.reuse, 0x1, P0 ;  /* 0x00000001de00780c */ /* 0x040fe40000784270 */
[----:B------:R-:W-:Y:S02]  /*62d0*/  ISETP.GT.AND P5, PT, R222, RZ, P0 ;  /* 0x000000ffde00720c */ /* 0x000fe400007a4270 */
[C---:B------:R-:W-:Y:S02]  /*62e0*/  ISETP.LT.OR P4, PT, R224.reuse, 0x2, P4 ;  /* 0x00000002e000780c */ /* 0x040fe40002781670 */
[----:B------:R-:W-:Y:S02]  /*62f0*/  ISETP.LT.OR P5, PT, R224, 0x1, P5 ;  /* 0x00000001e000780c */ /* 0x000fe40002fa1670 */
[----:B------:R-:W-:Y:S02]  /*6300*/  FSEL R136, R5, -INF , !P4 ;  /* 0xff80000005887808 */ /* 0x000fe40006000000 */
[C---:B------:R-:W-:Y:S02]  /*6310*/  ISETP.GT.AND P4, PT, R222.reuse, 0x10, P0 ;  /* 0x00000010de00780c */ /* 0x040fe40000784270 */
[----:B------:R-:W-:Y:S02]  /*6320*/  ISETP.GT.AND P6, PT, R222, 0x8, P0 ;  /* 0x00000008de00780c */ /* 0x000fe400007c4270 */
[----:B------:R-:W-:Y:S01]  /*6330*/  ISETP.LT.OR P4, PT, R224, 0x11, P4 ;  /* 0x00000011e000780c */ /* 0x000fe20002781670 */
[--C-:B-1----:R-:W-:Y:S01]  /*6340*/  IMAD.IADD R225, R225, 0x1, R0.reuse ;  /* 0x00000001e1e17824 */ /* 0x102fe200078e0200 */
[----:B------:R-:W-:Y:S01]  /*6350*/  FSEL R138, R4, -INF , !P5 ;  /* 0xff800000048a7808 */ /* 0x000fe20006800000 */
[----:B------:R-:W-:Y:S01]  /*6360*/  IMAD.IADD R223, R223, 0x1, R0 ;  /* 0x00000001dfdf7824 */ /* 0x000fe200078e0200 */
        /* <DEDUP_REMOVED lines=55> */
.L_x_1532:
[----:B------:R-:W-:Y:S04]  /*66e0*/  MOV R0, c[0x0][0x32c] ;  /* 0x0000cb0000007a02 */ /* 0x000fe80000000f00 */
[----:B------:R-:W-:Y:S11]  /*66f0*/  ISETP.NE.AND P4, PT, R0, 0x1, PT ;  /* 0x000000010000780c */ /* 0x000ff60003f85270 */
[----:B------:R-:W-:Y:S02]  /*6700*/  @!UPT UIADD3 URZ, URZ, URZ, URZ ;  /* 0x0000003f3f3ff290 */ /* 0x000fe4000fffe03f */
[----:B------:R-:W-:Y:S05]  /*6710*/  @P4 IMAD.HI.U32 R0, R5, c[0x0][0x330], RZ ;  /* 0x0000cc0005004a27 */ /* 0x000fea00078e00ff */
[----:B------:R-:W-:Y:S02]  /*6720*/  @P4 SHF.R.U32.HI R5, RZ, c[0x0][0x334], R0 ;  /* 0x0000cd00ff054a19 */ /* 0x000fe40000011600 */
.L_x_1533:
[----:B------:R-:W-:Y:S05]  /*6730*/  BSYNC B0 ;  /* 0x0000000000007941 */ /* 0x000fea0003800000 */
.L_x_1531:
[----:B------:R-:W-:Y:S04]  /*6740*/  IMAD.MOV.U32 R0, RZ, RZ, c[0x0][0x32c] ;  /* 0x0000cb00ff007624 */ /* 0x000fe800078e00ff */
[----:B------:R-:W-:Y:S04]  /*6750*/  IMAD R5, R5, R0, -UR20 ;  /* 0x8000001405057e24 */ /* 0x000fe8000f8e0200 */
[----:B------:R-:W-:Y:S05]  /*6760*/  IMAD.IADD R4, R5, 0x1, -R208 ;  /* 0x0000000105047824 */ /* 0x000fea00078e0ad0 */
[----:B------:R-:W-:Y:S02]  /*6770*/  IADD3 R0, R4, c[0x0][0x32c], RZ ;  /* 0x0000cb0004007a10 */ /* 0x000fe40007ffe0ff */
[----:B------:R-:W-:Y:S02]  /*6780*/  IMNMX R223, R223, R4, !PT ;  /* 0x00000004dfdf7217 */ /* 0x000fe40007800200 */
[----:B------:R-:W-:Y:S02]  /*6790*/  IMNMX R225, R225, R0, PT ;  /* 0x00000000e1e17217 */ /* 0x000fe40003800200 */
.L_x_1530:
[----:B------:R-:W-:Y:S01]  /*67a0*/  FMNMX.FTZ R5, R138, R3, !PT ;  /* 0x000000038a057209 */ /* 0x000fe20007810000 */
[----:B------:R-:W-:Y:S01]  /*67b0*/  UISETP.GT.AND UP0, UPT, UR14, UR17, UPT ;  /* 0x000000110e00728c */ /* 0x000fe2000bf04270 */
[C---:B------:R-:W-:Y:S01]  /*67c0*/  ISETP.GT.AND P6, PT, R223.reuse, RZ, P0 ;  /* 0x000000ffdf00720c */ /* 0x040fe200007c4270 */
[----:B------:R-:W-:Y:S01]  /*67d0*/  UIADD3 UR14, UR14, -0x1, URZ ;  /* 0xffffffff0e0e7890 */ /* 0x000fe2000fffe03f */
[----:B------:R-:W-:Y:S02]  /*67e0*/  FMNMX.FTZ R5, R136, R5, !PT ;  /* 0x0000000588057209 */ /* 0x000fe40007810000 */
[----:B------:R-:W-:Y:S02]  /*67f0*/  ISETP.GT.AND P5, PT, R223, 0x1, P0 ;  /* 0x00000001df00780c */ /* 0x000fe400007a4270 */
[----:B------:R-:W-:Y:S02]  /*6800*/  FMNMX.FTZ R5, R134, R5, !PT ;  /* 0x0000000586057209 */ /* 0x000fe40007810000 */
[C---:B------:R-:W-:Y:S02]  /*6810*/  ISETP.LT.OR P6, PT, R225.reuse, 0x1, P6 ;  /* 0x00000001e100780c */ /* 0x040fe400037c1670 */
        /* <DEDUP_REMOVED lines=57> */
[----:B------:R-:W-:Y:S02]  /*6bb0*/  ISETP.GT.AND P6, PT, R223, 0x30, P0 ;  /* 0x00000030df00780c */ /* 0x000fe400007c4270 */
        /* <DEDUP_REMOVED lines=395> */
.L_x_1525:
        /* <DEDUP_REMOVED lines=23> */
.L_x_1536:
[----:B------:R-:W-:Y:S02]  /*85e0*/  ULDC UR4, c[0x0][0x32c] ;  /* 0x0000cb0000047ab9 */ /* 0x000fe40000000800 */
[----:B------:R-:W-:-:S03]  /*85f0*/  UISETP.NE.AND UP0, UPT, UR4, 0x1, UPT ;  /* 0x000000010400788c */ /* 0x000fc6000bf05270 */
[----:B------:R-:W-:Y:S02]  /*8600*/  ULDC.64 UR4, c[0x0][0x330] ;  /* 0x0000cc0000047ab9 */ /* 0x000fe40000000a00 */
[----:B------:R-:W-:-:S07]  /*8610*/  UIMAD.WIDE.U32 UR20, UR7, UR4, URZ ;  /* 0x00000004071472a5 */ /* 0x000fce000f8e003f */
[----:B------:R-:W-:Y:S02]  /*8620*/  @UP0 UMOV UR17, UR21 ;  /* 0x0000001500110c82 */ /* 0x000fe40008000000 */
[----:B------:R-:W-:Y:S02]  /*8630*/  @UP0 USHF.R.U32.HI UR7, URZ, UR5, UR17 ;  /* 0x000000053f070299 */ /* 0x000fe40008011611 */
.L_x_1537:
[----:B------:R-:W-:Y:S02]  /*8640*/  ULDC UR4, c[0x0][0x32c] ;  /* 0x0000cb0000047ab9 */ /* 0x000fe40000000800 */
[----:B------:R-:W-:-:S04]  /*8650*/  UIMAD UR4, UR7, UR4, URZ ;  /* 0x00000004070472a4 */ /* 0x000fc8000f8e023f */
[----:B------:R-:W-:-:S04]  /*8660*/  UISETP.LT.AND UP0, UPT, UR6, UR4, UPT ;  /* 0x000000040600728c */ /* 0x000fc8000bf01270 */
[----:B------:R-:W-:-:S04]  /*8670*/  USEL UR6, UR6, UR4, !UP0 ;  /* 0x0000000406067287 */ /* 0x000fc8000c000000 */
.L_x_1535:
        /* <DEDUP_REMOVED lines=22> */
.L_x_1539:
        /* <DEDUP_REMOVED lines=21> */
[----:B------:R-:W-:Y:S02]  /*8930*/  @!P0 LEA R168, P4, R0, c[0x0][0x1f8], 0x1 ;  /* 0x00007e0000a88a11 */ /* 0x000fe400078808ff */
        /* <DEDUP_REMOVED lines=14> */
[----:B------:R-:W-:Y:S01]  /*8a20*/  @!P0 IADD3.X R25, R218, UR14, RZ, P6, !PT ;  /* 0x0000000eda198c10 */ /* 0x000fe2000b7fe4ff */
        /* <DEDUP_REMOVED lines=257> */
[----:B------:R-:W-:Y:S01]  /*9a40*/  @P0 LEA R150, P6, R4, c[0x0][0x1c8], 0x1 ;  /* 0x0000720004960a11 */ /* 0x000fe200078c08ff */
[C---:B------:R-:W-:Y:S01]  /*9a50*/  FMUL.FTZ R101, R3.reuse, R101 ;  /* 0x0000006503657220 */ /* 0x040fe20000410000 */
        /* <DEDUP_REMOVED lines=359> */
.L_x_1538:
        /* <DEDUP_REMOVED lines=18> */
.L_x_1549:
        /* <DEDUP_REMOVED lines=214> */
[C---:B------:R-:W-:Y:S04]  /*bf50*/  HMMA.16816.F32 R16, R136.reuse, R142, R16 ;  /* 0x0000008e8810723c */ /* 0x040fe80000001810 */
[----:B------:R-:W-:Y:S02]  /*bf60*/  @P4 SHF.R.U32.HI R0, RZ, c[0x0][0x2cc], R140 ;  /* 0x0000b300ff004a19 */ /* 0x000fe4000001168c */
[----:B------:R-:W2:Y:S01]  /*bf70*/  LDSM.16.M88.4 R140, [R184+0x5800] ;  /* 0x00580000b88c783b */ /* 0x000ea20000000200 */
[----:B------:R-:W-:Y:S01]  /*bf80*/  @P0 IADD3 R152, P5, R216, UR7, RZ ;  /* 0x00000007d8980c10 */ /* 0x000fe2000ffbe0ff */
[----:B------:R-:W-:Y:S04]  /*bf90*/  DEPBAR.LE SB0, 0x0 ;  /* 0x000080000000791a */ /* 0x000fe80000000000 */
[----:B------:R-:W-:Y:S01]  /*bfa0*/  BAR.SYNC.DEFER_BLOCKING 0x0 ;  /* 0x0000000000007b1d */ /* 0x000fe20000010000 */
[----:B------:R-:W-:Y:S01]  /*bfb0*/  @P0 IADD3 R154, P4, R214, UR7, RZ ;  /* 0x00000007d69a0c10 */ /* 0x000fe2000ff9e0ff */
[C---:B-1----:R-:W-:Y:S05]  /*bfc0*/  HMMA.16816.F32 R20, R136.reuse, R132, R20 ;  /* 0x000000848814723c */ /* 0x042fea0000001814 */
[----:B------:R-:W-:Y:S02]  /*bfd0*/  @P0 IADD3.X R147, R215, UR6, RZ, P5, !PT ;  /* 0x00000006d7930c10 */ /* 0x000fe4000affe4ff */
[C---:B------:R-:W-:Y:S01]  /*bfe0*/  @P0 LEA R148, P5, R152.reuse, c[0x0][0x1c8], 0x1 ;  /* 0x0000720098940a11 */ /* 0x040fe200078a08ff */
[C---:B------:R-:W-:Y:S04]  /*bff0*/  HMMA.16816.F32 R24, R136.reuse, R134, R24 ;  /* 0x000000868818723c */ /* 0x040fe80000001818 */
[----:B------:R-:W-:Y:S02]  /*c000*/  @P0 LEA.HI.X R149, R152, c[0x0][0x1cc], R147, 0x1, P5 ;  /* 0x0000730098950a11 */ /* 0x000fe400028f0c93 */
[----:B------:R-:W-:Y:S01]  /*c010*/  @P0 IADD3.X R153, R213, UR6, RZ, P4, !PT ;  /* 0x00000006d5990c10 */ /* 0x000fe2000a7fe4ff */
[----:B------:R-:W-:Y:S01]  /*c020*/  @UP3 UIADD3.X UR6, UR12, UR6, URZ, UP0, !UPT ;  /* 0x000000060c063290 */ /* 0x000fe200087fe43f */
[C---:B------:R-:W-:Y:S04]  /*c030*/  @P0 LEA R146, P4, R154.reuse, c[0x0][0x1c8], 0x1 ;  /* 0x000072009a920a11 */ /* 0x040fe800078808ff */
[----:B------:R-:W-:Y:S01]  /*c040*/  @P0 LEA.HI.X R147, R154, c[0x0][0x1cc], R153, 0x1, P4 ;  /* 0x000073009a930a11 */ /* 0x000fe200020f0c99 */
[----:B------:R-:W-:Y:S01]  /*c050*/  @!PT LDS RZ, [RZ] ;  /* 0x00000000fffff984 */ /* 0x000fe20000000800 */
[----:B------:R-:W-:Y:S01]  /*c060*/  @!PT LDS RZ, [RZ] ;  /* 0x00000000fffff984 */ /* 0x000fe20000000800 */
[----:B------:R-:W-:Y:S01]  /*c070*/  @!PT LDS RZ, [RZ] ;  /* 0x00000000fffff984 */ /* 0x000fe20000000800 */
[----:B------:R1:W-:Y:S01]  /*c080*/  @P0 LDGSTS.E.BYPASS.LTC128B.128 [R199+0x6100], [R150.64], !P3 ;  /* 0x0610000096c70fae */ /* 0x0003e2000d901d52 */
[----:B------:R-:W-:Y:S02]  /*c090*/  @P0 IADD3.X R133, R211, UR6, RZ, P6, !PT ;  /* 0x00000006d3850c10 */ /* 0x000fe4000b7fe4ff */
[----:B------:R-:W-:Y:S02]  /*c0a0*/  @P0 LEA R158, P6, R144, c[0x0][0x1c8], 0x1 ;  /* 0x00007200909e0a11 */ /* 0x000fe400078c08ff */
[----:B------:R1:W-:Y:S01]  /*c0b0*/  @P0 LDGSTS.E.BYPASS.LTC128B.128 [R199+0x8100], [R148.64], !P2 ;  /* 0x0810000094c70fae */ /* 0x0003e2000d101d52 */
[----:B------:R-:W-:Y:S02]  /*c0c0*/  @P0 IADD3 R145, P5, R216, UR17, RZ ;  /* 0x00000011d8910c10 */ /* 0x000fe4000ffbe0ff */
[----:B------:R-:W-:Y:S01]  /*c0d0*/  @P0 LEA.HI.X R159, R144, c[0x0][0x1cc], R133, 0x1, P6 ;  /* 0x00007300909f0a11 */ /* 0x000fe200030f0c85 */
[----:B------:R-:W-:Y:S01]  /*c0e0*/  IMAD.U32 R133, RZ, RZ, UR16 ;  /* 0x00000010ff857e24 */ /* 0x000fe2000f8e00ff */
[----:B------:R1:W-:Y:S01]  /*c0f0*/  @P0 LDGSTS.E.BYPASS.LTC128B.128 [R199+0xa100], [R146.64], !P1 ;  /* 0x0a10000092c70fae */ /* 0x0003e2000c901d52 */
[----:B------:R-:W-:Y:S01]  /*c100*/  @P0 IADD3.X R132, R215, UR6, RZ, P5, !PT ;  /* 0x00000006d7840c10 */ /* 0x000fe2000affe4ff */
[C---:B--2---:R-:W-:Y:S03]  /*c110*/  HMMA.16816.F32 R28, R136.reuse, R140, R28 ;  /* 0x0000008c881c723c */ /* 0x044fe6000000181c */
[----:B------:R1:W-:Y:S01]  /*c120*/  @P0 LDGSTS.E.BYPASS.LTC128B.128 [R199+0x7100], [R158.64], !P3 ;  /* 0x071000009ec70fae */ /* 0x0003e2000d901d52 */
[C---:B------:R-:W-:Y:S02]  /*c130*/  @P0 LEA R156, P5, R145.reuse, c[0x0][0x1c8], 0x1 ;  /* 0x00007200919c0a11 */ /* 0x040fe400078a08ff */
[----:B------:R-:W-:Y:S02]  /*c140*/  @P0 IADD3 R153, P4, R214, UR17, RZ ;  /* 0x00000011d6990c10 */ /* 0x000fe4000ff9e0ff */
[----:B------:R-:W-:Y:S01]  /*c150*/  @P0 LEA.HI.X R157, R145, c[0x0][0x1cc], R132, 0x1, P5 ;  /* 0x00007300919d0a11 */ /* 0x000fe200028f0c84 */
[----:B------:R-:W-:Y:S01]  /*c160*/  HMMA.16816.F32 R32, R136, R142, R32 ;  /* 0x0000008e8820723c */ /* 0x000fe20000001820 */
[----:B------:R-:W2:Y:S02]  /*c170*/  SHFL.IDX PT, R132, R0, RZ, 0x1c1f ;  /* 0x001c1fff00847589 */ /* 0x000ea400000e0000 */
[----:B------:R-:W-:Y:S01]  /*c180*/  @P0 IADD3.X R152, R213, UR6, RZ, P4, !PT ;  /* 0x00000006d5980c10 */ /* 0x000fe2000a7fe4ff */
[----:B------:R-:W-:Y:S01]  /*c190*/  USHF.L.U32 UR6, UR14, 0x6, URZ ;  /* 0x000000060e067899 */ /* 0x000fe2000800063f */
[C---:B------:R-:W-:Y:S01]  /*c1a0*/  @P0 LEA R154, P4, R153.reuse, c[0x0][0x1c8], 0x1 ;  /* 0x00007200999a0a11 */ /* 0x040fe200078808ff */
[----:B------:R1:W-:Y:S03]  /*c1b0*/  @P0 LDGSTS.E.BYPASS.LTC128B.128 [R199+0x9100], [R156.64], !P2 ;  /* 0x091000009cc70fae */ /* 0x0003e6000d101d52 */
[----:B------:R-:W-:Y:S03]  /*c1c0*/  @P0 LEA.HI.X R155, R153, c[0x0][0x1cc], R152, 0x1, P4 ;  /* 0x00007300999b0a11 */ /* 0x000fe600020f0c98 */
[----:B------:R-:W-:Y:S02]  /*c1d0*/  IMAD.U32 R135, RZ, RZ, UR6 ;  /* 0x00000006ff877e24 */ /* 0x000fe4000f8e00ff */
[----:B------:R1:W-:Y:S01]  /*c1e0*/  @P0 LDGSTS.E.BYPASS.LTC128B.128 [R199+0xb100], [R154.64], !P1 ;  /* 0x0b1000009ac70fae */ /* 0x0003e2000c901d52 */
[----:B------:R-:W-:Y:S02]  /*c1f0*/  PLOP3.LUT P0, PT, PT, PT, UP1, 0x40, 0x0 ;  /* 0x000000000000781c */ /* 0x000fe40003f0e818 */
[----:B------:R-:W-:Y:S02]  /*c200*/  IADD3 R134, -R208, 0x1, -R135 ;  /* 0x00000001d0867810 */ /* 0x000fe40007ffe987 */
[----:B------:R-:W0:Y:S02]  /*c210*/  LDGDEPBAR ;  /* 0x00000000000079af */ /* 0x000e240000000000 */
[----:B------:R-:W-:Y:S04]  /*c220*/  IADD3 R133, -R133, UR9, R134 ;  /* 0x0000000985857c10 */ /* 0x000fe8000fffe186 */
[C---:B------:R-:W-:Y:S02]  /*c230*/  IADD3 R135, R133.reuse, c[0x0][0x328], RZ ;  /* 0x0000ca0085877a10 */ /* 0x040fe40007ffe0ff */
[----:B------:R-:W-:Y:S03]  /*c240*/  IADD3 R133, R133, UR15, RZ ;  /* 0x0000000f85857c10 */ /* 0x000fe6000fffe0ff */
[--C-:B--2---:R-:W-:Y:S02]  /*c250*/  IMAD.IADD R139, R135, 0x1, R132.reuse ;  /* 0x00000001878b7824 */ /* 0x104fe400078e0284 */
[----:B------:R-:W-:Y:S01]  /*c260*/  IMAD.IADD R137, R133, 0x1, R132 ;  /* 0x0000000185897824 */ /* 0x000fe200078e0284 */
        /* <DEDUP_REMOVED lines=15> */
.L_x_1543:
[----:B------:R-:W-:Y:S04]  /*c360*/  MOV R132, c[0x0][0x32c] ;  /* 0x0000cb0000847a02 */ /* 0x000fe80000000f00 */
[----:B------:R-:W-:Y:S11]  /*c370*/  ISETP.NE.AND P0, PT, R132, 0x1, PT ;  /* 0x000000018400780c */ /* 0x000ff60003f05270 */
[----:B------:R-:W-:Y:S02]  /*c380*/  @!UPT UIADD3 URZ, URZ, URZ, URZ ;  /* 0x0000003f3f3ff290 */ /* 0x000fe4000fffe03f */
[----:B------:R-:W-:Y:S05]  /*c390*/  @P0 IMAD.HI.U32 R132, R141, c[0x0][0x330], RZ ;  /* 0x0000cc008d840a27 */ /* 0x000fea00078e00ff */
[----:B------:R-:W-:Y:S02]  /*c3a0*/  @P0 SHF.R.U32.HI R141, RZ, c[0x0][0x334], R132 ;  /* 0x0000cd00ff8d0a19 */ /* 0x000fe40000011684 */
.L_x_1544:
[----:B------:R-:W-:Y:S05]  /*c3b0*/  BSYNC B0 ;  /* 0x0000000000007941 */ /* 0x000fea0003800000 */
.L_x_1542:
[----:B------:R-:W-:Y:S04]  /*c3c0*/  IMAD.MOV.U32 R132, RZ, RZ, c[0x0][0x32c] ;  /* 0x0000cb00ff847624 */ /* 0x000fe800078e00ff */
[----:B------:R-:W-:Y:S04]  /*c3d0*/  IMAD R141, R141, R132, -UR6 ;  /* 0x800000068d8d7e24 */ /* 0x000fe8000f8e0284 */
[----:B------:R-:W-:Y:S05]  /*c3e0*/  IMAD.IADD R134, R141, 0x1, -R208 ;  /* 0x000000018d867824 */ /* 0x000fea00078e0ad0 */
[----:B------:R-:W-:Y:S02]  /*c3f0*/  IADD3 R132, R134, c[0x0][0x32c], RZ ;  /* 0x0000cb0086847a10 */ /* 0x000fe40007ffe0ff */
[----:B------:R-:W-:Y:S02]  /*c400*/  IMNMX R137, R137, R134, !PT ;  /* 0x0000008689897217 */ /* 0x000fe40007800200 */
[----:B------:R-:W-:Y:S02]  /*c410*/  IMNMX R139, R139, R132, PT ;  /* 0x000000848b8b7217 */ /* 0x000fe40003800200 */
.L_x_1541:
        /* <DEDUP_REMOVED lines=69> */
.L_x_1547:
[----:B------:R-:W-:Y:S04]  /*c870*/  MOV R5, c[0x0][0x32c] ;  /* 0x0000cb0000057a02 */ /* 0x000fe80000000f00 */
[----:B------:R-:W-:Y:S11]  /*c880*/  ISETP.NE.AND P4, PT, R5, 0x1, PT ;  /* 0x000000010500780c */ /* 0x000ff60003f85270 */
[----:B------:R-:W-:Y:S02]  /*c890*/  @!UPT UIADD3 URZ, URZ, URZ, URZ ;  /* 0x0000003f3f3ff290 */ /* 0x000fe4000fffe03f */
[----:B------:R-:W-:Y:S05]  /*c8a0*/  @P4 IMAD.HI.U32 R5, R12, c[0x0][0x330], RZ ;  /* 0x0000cc000c054a27 */ /* 0x000fea00078e00ff */
[----:B------:R-:W-:Y:S02]  /*c8b0*/  @P4 SHF.R.U32.HI R12, RZ, c[0x0][0x334], R5 ;  /* 0x0000cd00ff0c4a19 */ /* 0x000fe40000011605 */
.L_x_1548:
[----:B------:R-:W-:Y:S05]  /*c8c0*/  BSYNC B0 ;  /* 0x0000000000007941 */ /* 0x000fea0003800000 */
.L_x_1546:
[----:B------:R-:W-:Y:S04]  /*c8d0*/  IMAD.MOV.U32 R5, RZ, RZ, c[0x0][0x32c] ;  /* 0x0000cb00ff057624 */ /* 0x000fe800078e00ff */
[----:B------:R-:W-:Y:S04]  /*c8e0*/  IMAD R5, R12, R5, -UR6 ;  /* 0x800000060c057e24 */ /* 0x000fe8000f8e0205 */
[----:B------:R-:W-:Y:S05]  /*c8f0*/  IMAD.IADD R9, R5, 0x1, -R208 ;  /* 0x0000000105097824 */ /* 0x000fea00078e0ad0 */
[----:B------:R-:W-:Y:S02]  /*c900*/  IADD3 R5, R9, c[0x0][0x32c], RZ ;  /* 0x0000cb0009057a10 */ /* 0x000fe40007ffe0ff */
[----:B------:R-:W-:Y:S02]  /*c910*/  IMNMX R4, R4, R9, !PT ;  /* 0x0000000904047217 */ /* 0x000fe40007800200 */
[----:B------:R-:W-:Y:S02]  /*c920*/  IMNMX R0, R0, R5, PT ;  /* 0x0000000500007217 */ /* 0x000fe40003800200 */
.L_x_1545:
        /* <DEDUP_REMOVED lines=460> */
.L_x_1540:
        /* <DEDUP_REMOVED lines=123> */
.L_x_1507:
        /* <DEDUP_REMOVED lines=151> */
.L_x_1551:
        /* <DEDUP_REMOVED lines=139> */
.L_x_1553:
[----:B--2---:R-:W-:Y:S05]  /*ffc0*/  BSYNC B0 ;  /* 0x0000000000007941 */ /* 0x004fea0003800000 */
.L_x_1552:
        /* <DEDUP_REMOVED lines=23> */
.L_x_1555:
[----:B------:R-:W-:Y:S05]  /*10140*/  BSYNC B0 ;  /* 0x0000000000007941 */ /* 0x000fea0003800000 */
.L_x_1554:
        /* <DEDUP_REMOVED lines=23> */
.L_x_1557:
[----:B------:R-:W-:Y:S05]  /*102c0*/  BSYNC B0 ;  /* 0x0000000000007941 */ /* 0x000fea0003800000 */
.L_x_1556:
        /* <DEDUP_REMOVED lines=24> */
.L_x_1550:
        /* <DEDUP_REMOVED lines=18> */
.L_x_1558:
        /* <DEDUP_REMOVED lines=42> */
.L_x_1560:
[----:B------:R-:W-:Y:S05]  /*10810*/  BSYNC B0 ;  /* 0x0000000000007941 */ /* 0x000fea0003800000 */
.L_x_1559:
        /* <DEDUP_REMOVED lines=66> */
.L_x_1562:
[----:B------:R-:W-:Y:S05]  /*10c40*/  BSYNC B0 ;  /* 0x0000000000007941 */ /* 0x000fea0003800000 */
.L_x_1561:
        /* <DEDUP_REMOVED lines=21> */
.L_x_1564:
[----:B------:R-:W-:Y:S05]  /*10da0*/  BSYNC B0 ;  /* 0x0000000000007941 */ /* 0x000fea0003800000 */
.L_x_1563:
        /* <DEDUP_REMOVED lines=21> */
.L_x_1566:
[----:B------:R-:W-:Y:S05]  /*10f00*/  BSYNC B0 ;  /* 0x0000000000007941 */ /* 0x000fea0003800000 */
.L_x_1565:
        /* <DEDUP_REMOVED lines=22> */
.L_x_1567:
        /* <DEDUP_REMOVED lines=9> */
.L_x_2592:


//--------------------- .text._ZN7cutlass13device_kernelIN5flash19enable_sm80_to_sm89INS1_16FlashAttnFwdSm80INS1_25CollectiveMainloopFwdSm80ILi8ELi1ELb0EN4cute5tupleIJNS5_1CILi128EEENS7_ILi64EEENS7_ILi192EEEEEELi192ENS_6half_tEfNS_4arch4Sm80ELb0ELb1ELb0ELb1ELb0ELb1ELb1ELb0EEENS1_21CollectiveEpilogueFwdINS6_IJS8_SA_S9_EEENS6_IJNS7_ILi1EEESI_SI_EEESC_SE_Li256ELb1ELb1ELb0ELb0EEENS1_19SingleTileSchedulerILb1ELb0ELb1ELi128EEEEEEEEEvNT_6ParamsE --------------------------
	.section	.text._ZN7cutlass13device_kernelIN5flash19enable_sm80_to_sm89INS1_16FlashAttnFwdSm80INS1_25CollectiveMainloopFwdSm80ILi8ELi1ELb0EN4cute5tupleIJNS5_1CILi128EEENS7_ILi64EEENS7_ILi192EEEEEELi192ENS_6half_tEfNS_4arch4Sm80ELb0ELb1ELb0ELb1ELb0ELb1ELb1ELb0EEENS1_21CollectiveEpilogueFwdINS6_IJS8_SA_S9_EEENS6_IJNS7_ILi1EEESI_SI_EEESC_SE_Li256ELb1ELb1ELb0ELb0EEENS1_19SingleTileSchedulerILb1ELb0ELb1ELi128EEEEEEEEEvNT_6ParamsE,"ax",@progbits
	.sectioninfo	@"SHI_REGISTERS=241"
	.align	128
.text._ZN7cutlass13device_kernelIN5flash19enable_sm80_to_sm89INS1_16FlashAttnFwdSm80INS1_25CollectiveMainloopFwdSm80ILi8ELi1ELb0EN4cute5tupleIJNS5_1CILi128EEENS7_ILi64EEENS7_ILi192EEEEEELi192ENS_6half_tEfNS_4arch4Sm80ELb0ELb1ELb0ELb1ELb0ELb1ELb1ELb0EEENS1_21CollectiveEpilogueFwdINS6_IJS8_SA_S9_EEENS6_IJNS7_ILi1EEESI_SI_EEESC_SE_Li256ELb1ELb1ELb0ELb0EEENS1_19SingleTileSchedulerILb1ELb0ELb1ELi128EEEEEEEEEvNT_6ParamsE:
        .type           _ZN7cutlass13device_kernelIN5flash19enable_sm80_to_sm89INS1_16FlashAttnFwdSm80INS1_25CollectiveMainloopFwdSm80ILi8ELi1ELb0EN4cute5tupleIJNS5_1CILi128EEENS7_ILi64EEENS7_ILi192EEEEEELi192ENS_6half_tEfNS_4arch4Sm80ELb0ELb1ELb0ELb1ELb0ELb1ELb1ELb0EEENS1_21CollectiveEpilogueFwdINS6_IJS8_SA_S9_EEENS6_IJNS7_ILi1EEESI_SI_EEESC_SE_Li256ELb1ELb1ELb0ELb0EEENS1_19SingleTileSchedulerILb1ELb0ELb1ELi128EEEEEEEEEvNT_6ParamsE,@function
        .size           _ZN7cutlass13device_kernelIN5flash19enable_sm80_to_sm89INS1_16FlashAttnFwdSm80INS1_25CollectiveMainloopFwdSm80ILi8ELi1ELb0EN4cute5tupleIJNS5_1CILi128EEENS7_ILi64EEENS7_ILi192EEEEEELi192ENS_6half_tEfNS_4arch4Sm80ELb0ELb1ELb0ELb1ELb0ELb1ELb1ELb0EEENS1_21CollectiveEpilogueFwdINS6_IJS8_SA_S9_EEENS6_IJNS7_ILi1EEESI_SI_EEESC_SE_Li256ELb1ELb1ELb0ELb0EEENS1_19SingleTileSchedulerILb1ELb0ELb1ELi128EEEEEEEEEvNT_6ParamsE,(.L_x_2593 - _ZN7cutlass13device_kernelIN5flash19enable_sm80_to_sm89INS1_16FlashAttnFwdSm80INS1_25CollectiveMainloopFwdSm80ILi8ELi1ELb0EN4cute5tupleIJNS5_1CILi128EEENS7_ILi64EEENS7_ILi192EEEEEELi192ENS_6half_tEfNS_4arch4Sm80ELb0ELb1ELb0ELb1ELb0ELb1ELb1ELb0EEENS1_21CollectiveEpilogueFwdINS6_IJS8_SA_S9_EEENS6_IJNS7_ILi1EEESI_SI_EEESC_SE_Li256ELb1ELb1ELb0ELb0EEENS1_19SingleTileSchedulerILb1ELb0ELb1ELi128EEEEEEEEEvNT_6ParamsE)
        .other          _ZN7cutlass13device_kernelIN5flash19enable_sm80_to_sm89INS1_16FlashAttnFwdSm80INS1_25CollectiveMainloopFwdSm80ILi8ELi1ELb0EN4cute5tupleIJNS5_1CILi128EEENS7_ILi64EEENS7_ILi192EEEEEELi192ENS_6half_tEfNS_4arch4Sm80ELb0ELb1ELb0ELb1ELb0ELb1ELb1ELb0EEENS1_21CollectiveEpilogueFwdINS6_IJS8_SA_S9_EEENS6_IJNS7_ILi1EEESI_SI_EEESC_SE_Li256ELb1ELb1ELb0ELb0EEENS1_19SingleTileSchedulerILb1ELb0ELb1ELi128EEEEEEEEEvNT_6ParamsE,@"STO_CUDA_ENTRY STV_DEFAULT"
_ZN7cutlass13device_kernelIN5flash19enable_sm80_to_sm89INS1_16FlashAttnFwdSm80INS1_25CollectiveMainloopFwdSm80ILi8ELi1ELb0EN4cute5tupleIJNS5_1CILi128EEENS7_ILi64EEENS7_ILi192EEEEEELi192ENS_6half_tEfNS_4arch4Sm80ELb0ELb1ELb0ELb1ELb0ELb1ELb1ELb0EEENS1_21CollectiveEpilogueFwdINS6_IJS8_SA_S9_EEENS6_IJNS7_ILi1EEESI_SI_EEESC_SE_Li256ELb1ELb1ELb0ELb0EEENS1_19SingleTileSchedulerILb1ELb0ELb1ELi128EEEEEEEEEvNT_6ParamsE:
        /* <DEDUP_REMOVED lines=20> */
.L_x_1569:
        /* <DEDUP_REMOVED lines=13> */
.L_x_1571:
[----:B------:R-:W-:Y:S02]  /*0210*/  ULDC UR5, c[0x0][0x54c] ;  /* 0x0001530000057ab9 */ /* 0x000fe40000000800 */
.L_x_1570:
[----:B------:R-:W-:Y:S02]  /*0220*/  ULDC UR4, c[0x0][0x548] ;  /* 0x0001520000047ab9 */ /* 0x000fe40000000800 */
[----:B------:R-:W-:-:S02]  /*0230*/  USHF.L.U32 UR18, UR16, 0x7, URZ ;  /* 0x0000000710127899 */ /* 0x000fc4000800063f */
[----:B------:R-:W-:-:S04]  /*0240*/  UIMAD UR4, UR5, UR4, URZ ;  /* 0x00000004050472a4 */ /* 0x000fc8000f8e023f */
[----:B------:R-:W-:-:S04]  /*0250*/  UISETP.GE.AND UP0, UPT, UR18, UR4, UPT ;  /* 0x000000041200728c */ /* 0x000fc8000bf06270 */
[----:B------:R-:W-:Y:S01]  /*0260*/  USEL UR24, UR24, 0xffffffff, !UP0 ;  /* 0xffffffff18187887 */ /* 0x000fe2000c000000 */
[----:B------:R-:W-:Y:S05]  /*0270*/  BRA `(.L_x_1572) ;  /* 0x000001b000007947 */ /* 0x000fea0003800000 */
.L_x_1568:
        /* <DEDUP_REMOVED lines=8> */
.L_x_1573:
        /* <DEDUP_REMOVED lines=13> */
.L_x_1575:
[----:B------:R-:W-:Y:S02]  /*03d0*/  ULDC UR5, c[0x0][0x54c] ;  /* 0x0001530000057ab9 */ /* 0x000fe40000000800 */
.L_x_1574:
[----:B------:R-:W-:Y:S02]  /*03e0*/  ULDC UR4, c[0x0][0x548] ;  /* 0x0001520000047ab9 */ /* 0x000fe40000000800 */
[----:B------:R-:W-:-:S02]  /*03f0*/  USHF.L.U32 UR18, UR16, 0x7, URZ ;  /* 0x0000000710127899 */ /* 0x000fc4000800063f */
[----:B------:R-:W-:-:S04]  /*0400*/  UIMAD UR4, UR5, UR4, URZ ;  /* 0x00000004050472a4 */ /* 0x000fc8000f8e023f */
[----:B------:R-:W-:-:S04]  /*0410*/  UISETP.GE.AND UP0, UPT, UR18, UR4, UPT ;  /* 0x000000041200728c */ /* 0x000fc8000bf06270 */
[----:B------:R-:W-:-:S06]  /*0420*/  USEL UR24, UR24, 0xffffffff, !UP0 ;  /* 0xffffffff18187887 */ /* 0x000fcc000c000000 */
.L_x_1572:
        /* <DEDUP_REMOVED lines=65> */
.L_x_1576:
        /* <DEDUP_REMOVED lines=10> */
.L_x_1577:
[----:B------:R-:W-:Y:S05]  /*08e0*/  @!P2 BRA `(.L_x_1578) ;  /* 0x000000500000a947 */ /* 0x000fea0003800000 */
[----:B-1----:R-:W2:Y:S04]  /*08f0*/  LDG.E R0, [R8.64] ;  /* 0x0000001c08007981 */ /* 0x002ea8000c1e1900 */
[----:B----4-:R-:W4:Y:S01]  /*0900*/  LDG.E R2, [R8.64+0x4] ;  /* 0x0000041c08027981 */ /* 0x010f22000c1e1900 */
[----:B--2---:R-:W1:Y:S08]  /*0910*/  R2UR UR37, R0 ;  /* 0x00000000002573c2 */ /* 0x004e7000000e0000 */
[----:B----4-:R-:W1:Y:S02]  /*0920*/  R2UR UR4, R2 ;  /* 0x00000000020473c2 */ /* 0x010e6400000e0000 */
[----:B-1----:R-:W-:-:S06]  /*0930*/  UIADD3 UR37, -UR37, UR4, URZ ;  /* 0x0000000425257290 */ /* 0x002fcc000fffe13f */
.L_x_1578:
        /* <DEDUP_REMOVED lines=10> */
[----:B------:R-:W-:-:S05]  /*09e0*/  IMAD.U32 R5, RZ, RZ, UR5 ;  /* 0x00000005ff057e24 */ /* 0x000fca000f8e00ff */
[----:B------:R1:W5:Y:S01]  /*09f0*/  @P1 LDG.E R79, [R4.64] ;  /* 0x0000001c044f1981 */ /* 0x000362000c1e1900 */
[----:B------:R-:W-:Y:S02]  /*0a00*/  ULDC UR4, c[0x0][0x2c4] ;  /* 0x0000b10000047ab9 */ /* 0x000fe40000000800 */
[----:B------:R-:W-:Y:S02]  /*0a10*/  UISETP.NE.AND UP3, UPT, UR4, 0x1, UPT ;  /* 0x000000010400788c */ /* 0x000fe4000bf65270 */
[----:B---3--:R-:W-:Y:S02]  /*0a20*/  UIADD3 UR8, -UR20, UR37, URZ ;  /* 0x0000002514087290 */ /* 0x008fe4000fffe13f */
[----:B------:R-:W-:-:S07]  /*0a30*/  ULDC.64 UR4, c[0x0][0x2c8] ;  /* 0x0000b20000047ab9 */ /* 0x000fce0000000a00 */
        /* <DEDUP_REMOVED lines=26> */
.L_x_1580:
[----:B------:R-:W-:Y:S02]  /*0be0*/  UISETP.NE.AND UP0, UPT, UR5, 0x1, UPT ;  /* 0x000000010500788c */ /* 0x000fe4000bf05270 */
[----:B------:R-:W-:Y:S02]  /*0bf0*/  ULDC.64 UR6, c[0x0][0x330] ;  /* 0x0000cc0000067ab9 */ /* 0x000fe40000000a00 */
[----:B------:R-:W-:-:S07]  /*0c00*/  UIMAD.WIDE.U32 UR26, UR4, UR6, URZ ;  /* 0x00000006041a72a5 */ /* 0x000fce000f8e003f */
[----:B------:R-:W-:Y:S02]  /*0c10*/  @UP0 UMOV UR9, UR27 ;  /* 0x0000001b00090c82 */ /* 0x000fe40008000000 */
[----:B------:R-:W-:Y:S02]  /*0c20*/  @UP0 USHF.R.U32.HI UR4, URZ, UR7, UR9 ;  /* 0x000000073f040299 */ /* 0x000fe40008011609 */
.L_x_1581:
[----:B------:R-:W-:Y:S02]  /*0c30*/  ULDC UR6, c[0x0][0x32c] ;  /* 0x0000cb0000067ab9 */ /* 0x000fe40000000800 */
[----:B------:R-:W-:-:S04]  /*0c40*/  UIMAD UR6, UR4, UR5, UR6 ;  /* 0x00000005040672a4 */ /* 0x000fc8000f8e0206 */
[----:B------:R-:W-:-:S04]  /*0c50*/  UISETP.LT.AND UP0, UPT, UR17, UR6, UPT ;  /* 0x000000061100728c */ /* 0x000fc8000bf01270 */
[----:B------:R-:W-:-:S03]  /*0c60*/  USEL UR17, UR17, UR6, UP0 ;  /* 0x0000000611117287 */ /* 0x000fc60008000000 */
.L_x_1579:
        /* <DEDUP_REMOVED lines=25> */
.L_x_1583:
[----:B------:R-:W-:-:S03]  /*0e00*/  UISETP.NE.AND UP0, UPT, UR5, 0x1, UPT ;  /* 0x000000010500788c */ /* 0x000fc6000bf05270 */
[----:B------:R-:W-:Y:S02]  /*0e10*/  ULDC.64 UR4, c[0x0][0x330] ;  /* 0x0000cc0000047ab9 */ /* 0x000fe40000000a00 */
[----:B------:R-:W-:-:S07]  /*0e20*/  UIMAD.WIDE.U32 UR26, UR7, UR4, URZ ;  /* 0x00000004071a72a5 */ /* 0x000fce000f8e003f */
[----:B------:R-:W-:Y:S02]  /*0e30*/  @UP0 UMOV UR25, UR27 ;  /* 0x0000001b00190c82 */ /* 0x000fe40008000000 */
[----:B------:R-:W-:Y:S02]  /*0e40*/  @UP0 USHF.R.U32.HI UR7, URZ, UR5, UR25 ;  /* 0x000000053f070299 */ /* 0x000fe40008011619 */
.L_x_1584:
[----:B------:R-:W-:Y:S02]  /*0e50*/  ULDC UR4, c[0x0][0x32c] ;  /* 0x0000cb0000047ab9 */ /* 0x000fe40000000800 */
[----:B------:R-:W-:-:S04]  /*0e60*/  UIMAD UR4, UR7, UR4, URZ ;  /* 0x00000004070472a4 */ /* 0x000fc8000f8e023f */
[----:B------:R-:W-:-:S04]  /*0e70*/  UISETP.LT.AND UP0, UPT, UR6, UR4, UPT ;  /* 0x000000040600728c */ /* 0x000fc8000bf01270 */
[----:B------:R-:W-:Y:S02]  /*0e80*/  USEL UR6, UR6, UR4, !UP0 ;  /* 0x0000000406067287 */ /* 0x000fe4000c000000 */
.L_x_1582:
        /* <DEDUP_REMOVED lines=40> */
[----:B------:R-:W2:Y:S01]  /*1110*/  @P6 LDG.E R0, [R10.64] ;  /* 0x0000001c0a006981 */ /* 0x000ea2000c1e1900 */
[----:B------:R-:W-:Y:S01]  /*1120*/  UIMAD UR4, UR14, UR4, URZ ;  /* 0x000000040e0472a4 */ /* 0x000fe2000f8e023f */
[----:B------:R-:W-:Y:S01]  /*1130*/  IMAD.U32 R3, RZ, RZ, UR17 ;  /* 0x00000011ff037e24 */ /* 0x000fe2000f8e00ff */
[----:B------:R-:W-:Y:S01]  /*1140*/  SHF.R.S32.HI R9, RZ, 0x3, R7 ;  /* 0x00000003ff097819 */ /* 0x000fe20000011407 */
[----:B------:R-:W-:Y:S01]  /*1150*/  USHF.R.S32.HI UR13, URZ, 0x1f, UR24 ;  /* 0x0000001f3f0d7899 */ /* 0x000fe20008011418 */
[----:B------:R-:W-:Y:S01]  /*1160*/  LOP3.LUT R7, R7, 0x1ffffff8, RZ, 0xc0, !PT ;  /* 0x1ffffff807077812 */ /* 0x000fe200078ec0ff */
[----:B------:R-:W-:Y:S01]  /*1170*/  UIMAD UR6, UR15, UR5, UR4 ;  /* 0x000000050f0672a4 */ /* 0x000fe2000f8e0204 */
[C---:B------:R-:W-:Y:S01]  /*1180*/  IADD3 R92, -R9.reuse, UR22, RZ ;  /* 0x00000016095c7c10 */ /* 0x040fe2000fffe1ff */
[----:B------:R-:W-:Y:S01]  /*1190*/  USEL UR31, UR24, URZ, !UP4 ;  /* 0x0000003f181f7287 */ /* 0x000fe2000e000000 */
[----:B------:R-:W-:Y:S01]  /*11a0*/  IADD3 R94, P2, R9, R94, RZ ;  /* 0x0000005e095e7210 */ /* 0x000fe20007f5e0ff */
[----:B------:R-:W-:Y:S01]  /*11b0*/  IMAD.IADD R24, R78, 0x1, -R7 ;  /* 0x000000014e187824 */ /* 0x000fe200078e0a07 */
[----:B------:R-:W-:Y:S01]  /*11c0*/  USEL UR27, UR13, URZ, !UP4 ;  /* 0x0000003f0d1b7287 */ /* 0x000fe2000e000000 */
[----:B------:R-:W-:Y:S01]  /*11d0*/  IMAD R3, R3, -0x40, R92 ;  /* 0xffffffc003037824 */ /* 0x000fe200078e025c */
[C---:B------:R-:W-:Y:S01]  /*11e0*/  LEA.HI.X.SX32 R93, R9.reuse, R2, 0x1, P2 ;  /* 0x00000002095d7211 */ /* 0x040fe200010f0eff */
[----:B------:R-:W-:Y:S01]  /*11f0*/  IMAD.SHL.U32 R9, R9, 0x40, RZ ;  /* 0x0000004009097824 */ /* 0x000fe200078e00ff */
[----:B------:R-:W-:Y:S01]  /*1200*/  ULDC.64 UR4, c[0x0][0x248] ;  /* 0x0000920000047ab9 */ /* 0x000fe20000000a00 */
[----:B------:R-:W-:Y:S01]  /*1210*/  IMAD.SHL.U32 R24, R24, 0x8, RZ ;  /* 0x0000000818187824 */ /* 0x000fe200078e00ff */
[C---:B------:R-:W-:Y:S01]  /*1220*/  ISETP.GE.AND P1, PT, R3.reuse, 0x1, PT ;  /* 0x000000010300780c */ /* 0x040fe20003f26270 */
[----:B------:R-:W-:Y:S01]  /*1230*/  UIMAD UR4, UR27, UR4, URZ ;  /* 0x000000041b0472a4 */ /* 0x000fe2000f8e023f */
[----:B------:R-:W-:Y:S01]  /*1240*/  ISETP.GT.AND P0, PT, R3, 0x20, PT ;  /* 0x000000200300780c */ /* 0x000fe20003f04270 */
[----:B------:R-:W-:Y:S01]  /*1250*/  IMAD R3, R93, c[0x0][0x238], RZ ;  /* 0x00008e005d037a24 */ /* 0x000fe200078e02ff */
[----:B------:R-:W-:Y:S01]  /*1260*/  LOP3.LUT R9, R9, 0x1c0, RZ, 0xc0, !PT ;  /* 0x000001c009097812 */ /* 0x000fe200078ec0ff */
[----:B------:R-:W-:Y:S01]  /*1270*/  IMAD.U32 R132, RZ, RZ, UR31 ;  /* 0x0000001fff847e24 */ /* 0x000fe2000f8e00ff */
[--C-:B------:R-:W-:Y:S01]  /*1280*/  SHF.R.S32.HI R25, RZ, 0x1f, R24.reuse ;  /* 0x0000001fff197819 */ /* 0x100fe20000011418 */
[C---:B------:R-:W-:Y:S01]  /*1290*/  IMAD R3, R94.reuse, c[0x0][0x23c], R3 ;  /* 0x00008f005e037a24 */ /* 0x040fe200078e0203 */
[--C-:B------:R-:W-:Y:S01]  /*12a0*/  LOP3.LUT R7, R9, 0x38, R24.reuse, 0xf8, !PT ;  /* 0x0000003809077812 */ /* 0x100fe200078ef818 */
[----:B------:R-:W-:Y:S01]  /*12b0*/  UIMAD UR5, UR31, UR5, UR4 ;  /* 0x000000051f0572a4 */ /* 0x000fe2000f8e0204 */
[----:B------:R-:W-:Y:S01]  /*12c0*/  SHF.R.U32.HI R2, RZ, 0x3, R9 ;  /* 0x00000003ff027819 */ /* 0x000fe20000011609 */
[----:B------:R-:W-:Y:S01]  /*12d0*/  IMAD.WIDE.U32 R8, R94, c[0x0][0x238], R24 ;  /* 0x00008e005e087a25 */ /* 0x000fe200078e0018 */
[----:B------:R-:W-:Y:S01]  /*12e0*/  IADD3 R4, R24, 0x40, RZ ;  /* 0x0000004018047810 */ /* 0x000fe20007ffe0ff */
[----:B------:R-:W-:Y:S01]  /*12f0*/  UMOV UR38, 0x6 ;  /* 0x0000000600267882 */ /* 0x000fe20000000000 */
[-C--:B------:R-:W-:Y:S01]  /*1300*/  LEA.HI R20, R5, R78.reuse, RZ, 0x2 ;  /* 0x0000004e05147211 */ /* 0x080fe200078f10ff */
[----:B------:R-:W-:Y:S01]  /*1310*/  IMAD.IADD R9, R9, 0x1, R3 ;  /* 0x0000000109097824 */ /* 0x000fe200078e0203 */
[----:B------:R-:W-:Y:S01]  /*1320*/  ISETP.GE.AND P4, PT, R4, c[0x0][0x1d4], PT ;  /* 0x0000750004007a0c */ /* 0x000fe20003f86270 */
[----:B------:R-:W-:Y:S01]  /*1330*/  IMAD.U32 R3, RZ, RZ, UR15 ;  /* 0x0000000fff037e24 */ /* 0x000fe2000f8e00ff */
[C---:B------:R-:W-:Y:S01]  /*1340*/  ISETP.GE.AND P5, PT, R24.reuse, c[0x0][0x1d4], PT ;  /* 0x0000750018007a0c */ /* 0x040fe20003fa6270 */
[----:B------:R-:W-:Y:S01]  /*1350*/  USHF.R.S32.HI UR4, URZ, 0x1f, UR17 ;  /* 0x0000001f3f047899 */ /* 0x000fe20008011411 */
[----:B------:R-:W-:Y:S01]  /*1360*/  IADD3 R4, R24, 0x80, RZ ;  /* 0x0000008018047810 */ /* 0x000fe20007ffe0ff */
[----:B------:R-:W-:Y:S01]  /*1370*/  IMAD.WIDE.U32 R134, R3, c[0x0][0x240], R8 ;  /* 0x0000900003867a25 */ /* 0x000fe200078e0008 */
[----:B------:R-:W-:Y:S01]  /*1380*/  SHF.R.S32.HI R121, RZ, 0x2, R20 ;  /* 0x00000002ff797819 */ /* 0x000fe20000011414 */
[----:B------:R-:W-:Y:S01]  /*1390*/  ULDC UR32, c[0x0][0x23c] ;  /* 0x00008f0000207ab9 */ /* 0x000fe20000000800 */
[----:B------:R-:W-:Y:S01]  /*13a0*/  LEA.HI R117, R5, R78, RZ, 0x6 ;  /* 0x0000004e05757211 */ /* 0x000fe200078f30ff */
        /* <DEDUP_REMOVED lines=8> */
[----:B------:R-:W-:Y:S01]  /*1430*/  SHF.R.S32.HI R20, RZ, 0x1f, R20 ;  /* 0x0000001fff147819 */ /* 0x000fe20000011414 */
[----:B------:R-:W-:Y:S01]  /*1440*/  UIADD3 UR37, UR19, UR37, URZ ;  /* 0x0000002513257290 */ /* 0x000fe2000fffe03f */
[----:B------:R-:W-:Y:S01]  /*1450*/  ISETP.GE.AND P2, PT, R95, 0x1, PT ;  /* 0x000000015f00780c */ /* 0x000fe20003f46270 */
[----:B------:R-:W-:Y:S01]  /*1460*/  UIMAD UR7, UR25, UR17, URZ ;  /* 0x00000011190772a4 */ /* 0x000fe2000f8e023f */
[----:B------:R-:W-:Y:S01]  /*1470*/  IADD3 R139, R135, UR5, RZ ;  /* 0x00000005878b7c10 */ /* 0x000fe2000fffe0ff */
[----:B------:R-:W-:Y:S01]  /*1480*/  IMAD.U32 R80, RZ, RZ, UR26 ;  /* 0x0000001aff507e24 */ /* 0x000fe2000f8e00ff */
[----:B------:R-:W-:Y:S01]  /*1490*/  LEA.HI R20, R20, R121, RZ, 0x3 ;  /* 0x0000007914147211 */ /* 0x000fe200078f18ff */
[----:B------:R-:W-:Y:S01]  /*14a0*/  IMAD.IADD R18, R78, 0x1, -R3 ;  /* 0x000000014e127824 */ /* 0x000fe200078e0a03 */
[----:B------:R-:W-:Y:S01]  /*14b0*/  UIMAD UR7, UR4, UR26, UR7 ;  /* 0x0000001a040772a4 */ /* 0x000fe2000f8e0207 */
[----:B------:R-:W-:Y:S01]  /*14c0*/  IMAD.MOV.U32 R138, RZ, RZ, R134 ;  /* 0x000000ffff8a7224 */ /* 0x000fe200078e0086 */
[----:B------:R-:W-:Y:S01]  /*14d0*/  LOP3.LUT R2, R7, R2, RZ, 0x3c, !PT ;  /* 0x0000000207027212 */ /* 0x000fe200078e3cff */
[----:B------:R-:W-:Y:S01]  /*14e0*/  IMAD.SHL.U32 R16, R18, 0x4, RZ ;  /* 0x0000000412107824 */ /* 0x000fe200078e00ff */
[----:B------:R-:W-:Y:S01]  /*14f0*/  LOP3.LUT R20, R20, 0xfffffff8, RZ, 0xc0, !PT ;  /* 0xfffffff814147812 */ /* 0x000fe200078ec0ff */
[----:B------:R-:W-:Y:S01]  /*1500*/  IMAD.WIDE.U32 R8, R80, UR17, R138 ;  /* 0x0000001150087c25 */ /* 0x000fe2000f8e008a */
[----:B------:R-:W-:Y:S01]  /*1510*/  ISETP.GE.AND P3, PT, R4, c[0x0][0x1d4], PT ;  /* 0x0000750004007a0c */ /* 0x000fe20003f66270 */
[----:B------:R-:W-:Y:S01]  /*1520*/  ULDC.64 UR4, c[0x0][0x260] ;  /* 0x0000980000047ab9 */ /* 0x000fe20000000a00 */
[C---:B------:R-:W-:Y:S01]  /*1530*/  IADD3 R15, R16.reuse, 0x20, RZ ;  /* 0x00000020100f7810 */ /* 0x040fe20007ffe0ff */
[----:B------:R-:W-:Y:S01]  /*1540*/  IMAD.SHL.U32 R19, R95, 0x2, RZ ;  /* 0x000000025f137824 */ /* 0x000fe200078e00ff */
[----:B------:R-:W-:Y:S01]  /*1550*/  IADD3 R14, R16, 0x40, RZ ;  /* 0x00000040100e7810 */ /* 0x000fe20007ffe0ff */
[----:B------:R-:W-:Y:S01]  /*1560*/  IMAD.SHL.U32 R18, R18, 0x8, RZ ;  /* 0x0000000812127824 */ /* 0x000fe200078e00ff */
[----:B------:R-:W-:Y:S01]  /*1570*/  UIMAD UR4, UR14, UR4, URZ ;  /* 0x000000040e0472a4 */ /* 0x000fe2000f8e023f */
[C---:B------:R-:W-:Y:S01]  /*1580*/  IMAD.IADD R12, R16.reuse, 0x1, R15 ;  /* 0x00000001100c7824 */ /* 0x040fe200078e020f */
[----:B------:R-:W-:Y:S01]  /*1590*/  IADD3 R22, -R19, c[0x0][0x1d4], RZ ;  /* 0x0000750013167a10 */ /* 0x000fe20007ffe1ff */
[----:B------:R-:W-:Y:S01]  /*15a0*/  IMAD.SHL.U32 R117, R117, 0x8, RZ ;  /* 0x0000000875757824 */ /* 0x000fe200078e00ff */
[----:B------:R-:W-:Y:S01]  /*15b0*/  UIMAD UR4, UR15, UR5, UR4 ;  /* 0x000000050f0472a4 */ /* 0x000fe2000f8e0204 */
[----:B------:R-:W-:Y:S01]  /*15c0*/  IMAD.IADD R13, R16, 0x1, R14 ;  /* 0x00000001100d7824 */ /* 0x000fe200078e020e */
[----:B------:R-:W-:Y:S01]  /*15d0*/  USHF.R.S32.HI UR40, URZ, 0x1f, UR37 ;  /* 0x0000001f3f287899 */ /* 0x000fe20008011425 */
[----:B------:R-:W-:Y:S01]  /*15e0*/  IMAD.IADD R103, R121, 0x1, -R20 ;  /* 0x0000000179677824 */ /* 0x000fe200078e0a14 */
[----:B------:R-:W-:Y:S01]  /*15f0*/  LOP3.LUT R117, R2, 0xfffffe00, R117, 0xf8, !PT ;  /* 0xfffffe0002757812 */ /* 0x000fe200078ef875 */
[----:B------:R-:W-:Y:S01]  /*1600*/  USHF.L.U32 UR33, UR6, 0x5, URZ ;  /* 0x0000000506217899 */ /* 0x000fe2000800063f */
[----:B------:R-:W-:Y:S01]  /*1610*/  IADD3 R25, R25, UR4, RZ ;  /* 0x0000000419197c10 */ /* 0x000fe2000fffe0ff */
[----:B------:R-:W-:Y:S01]  /*1620*/  ULDC.64 UR4, c[0x0][0x210] ;  /* 0x0000840000047ab9 */ /* 0x000fe20000000a00 */
[----:B------:R-:W-:Y:S01]  /*1630*/  SHF.R.S32.HI R88, RZ, 0x1f, R121 ;  /* 0x0000001fff587819 */ /* 0x000fe20000011479 */
[----:B------:R-:W-:Y:S01]  /*1640*/  UIMAD UR4, UR14, UR4, URZ ;  /* 0x000000040e0472a4 */ /* 0x000fe2000f8e023f */
[----:B------:R-:W-:Y:S01]  /*1650*/  IMAD.SHL.U32 R117, R117, 0x2, RZ ;  /* 0x0000000275757824 */ /* 0x000fe200078e00ff */
[----:B------:R-:W-:Y:S01]  /*1660*/  IADD3 R120, R18, 0x60, RZ ;  /* 0x0000006012787810 */ /* 0x000fe20007ffe0ff */
[----:B------:R-:W-:Y:S01]  /*1670*/  IMAD.WIDE.U32 R132, R132, c[0x0][0x268], R24 ;  /* 0x00009a0084847a25 */ /* 0x000fe200078e0018 */
[----:B------:R-:W-:Y:S01]  /*1680*/  UIMAD UR4, UR15, UR5, UR4 ;  /* 0x000000050f0472a4 */ /* 0x000fe2000f8e0204 */
[----:B------:R-:W-:-:S02]  /*1690*/  IADD3 R119, R18, 0x80, RZ ;  /* 0x0000008012777810 */ /* 0x000fc40007ffe0ff */
[----:B------:R-:W-:Y:S01]  /*16a0*/  IMAD R124, R88, c[0x0][0x280], RZ ;  /* 0x0000a000587c7a24 */ /* 0x000fe200078e02ff */
[----:B------:R-:W-:Y:S01]  /*16b0*/  IADD3 R118, R18, 0xa0, RZ ;  /* 0x000000a012767810 */ /* 0x000fe20007ffe0ff */
[----:B------:R-:W-:Y:S02]  /*16c0*/  IMAD R122, R88, c[0x0][0x290], RZ ;  /* 0x0000a400587a7a24 */ /* 0x000fe400078e02ff */
[C---:B------:R-:W-:Y:S02]  /*16d0*/  IMAD R124, R121.reuse, c[0x0][0x284], R124 ;  /* 0x0000a100797c7a24 */ /* 0x040fe400078e027c */
[C---:B------:R-:W-:Y:S02]  /*16e0*/  IMAD R122, R121.reuse, c[0x0][0x294], R122 ;  /* 0x0000a500797a7a24 */ /* 0x040fe400078e027a */
[----:B------:R-:W-:Y:S01]  /*16f0*/  IMAD.WIDE.U32 R136, R121, c[0x0][0x1e0], RZ ;  /* 0x0000780079887a25 */ /* 0x000fe200078e00ff */
[----:B--2---:R1:W2:Y:S02]  /*1700*/  @P6 R2UR UR30, R0 ;  /* 0x00000000001e63c2 */ /* 0x0042a400000e0000 */
[----:B-1----:R-:W-:-:S02]  /*1710*/  P2R R0, PR, RZ, 0x4 ;  /* 0x00000004ff007803 */ /* 0x002fc40000000000 */
[----:B------:R-:W-:Y:S02]  /*1720*/  IADD3 R0, R9, UR7, RZ ;  /* 0x0000000709007c10 */ /* 0x000fe4000fffe0ff */
[----:B------:R-:W-:-:S04]  /*1730*/  @P1 LEA R10, P2, R8, c[0x0][0x220], 0x1 ;  /* 0x00008800080a1a11 */ /* 0x000fc800078408ff */
        /* <DEDUP_REMOVED lines=9> */
[----:B------:R-:W-:Y:S01]  /*17d0*/  ISETP.GE.AND P2, PT, R12, c[0x0][0x27c], PT ;  /* 0x00009f000c007a0c */ /* 0x000fe20003f46270 */
[----:B------:R-:W-:Y:S01]  /*17e0*/  IMAD.IADD R9, R18, 0x1, R9 ;  /* 0x0000000112097824 */ /* 0x000fe200078e0209 */
[----:B------:R-:W-:Y:S01]  /*17f0*/  SHF.R.S32.HI R6, RZ, 0x1f, R17 ;  /* 0x0000001fff067819 */ /* 0x000fe20000011411 */
[----:B------:R1:W-:Y:S01]  /*1800*/  @P1 LDGSTS.E.BYPASS.LTC128B.128 [R117+0xa100], [R10.64+0x100], !P3 ;  /* 0x0a1001000a751fae */ /* 0x0003e2000d901d5c */
[----:B------:R-:W-:Y:S02]  /*1810*/  SEL R3, RZ, c[0x0][0x27c], !P2 ;  /* 0x00009f00ff037a07 */ /* 0x000fe40005000000 */
[----:B------:R-:W-:-:S02]  /*1820*/  SEL R7, R19, R22, !P2 ;  /* 0x0000001613077207 */ /* 0x000fc40005000000 */
[----:B------:R-:W-:Y:S01]  /*1830*/  ISETP.GE.AND P2, PT, R13, c[0x0][0x27c], PT ;  /* 0x00009f000d007a0c */ /* 0x000fe20003f46270 */
[----:B------:R-:W-:Y:S01]  /*1840*/  IMAD.IADD R2, R3, 0x1, R12 ;  /* 0x0000000103027824 */ /* 0x000fe200078e020c */
[----:B------:R-:W-:Y:S02]  /*1850*/  SHF.R.S32.HI R4, RZ, 0x1f, R7 ;  /* 0x0000001fff047819 */ /* 0x000fe40000011407 */
[----:B------:R-:W-:Y:S02]  /*1860*/  SEL R22, R19, R22, !P2 ;  /* 0x0000001613167207 */ /* 0x000fe40005000000 */
[----:B------:R-:W-:Y:S02]  /*1870*/  LEA.HI R4, R4, R7, RZ, 0x4 ;  /* 0x0000000704047211 */ /* 0x000fe400078f20ff */
[----:B------:R-:W-:Y:S02]  /*1880*/  SHF.R.S32.HI R7, RZ, 0x1f, R2 ;  /* 0x0000001fff077819 */ /* 0x000fe40000011402 */
[----:B------:R-:W-:-:S02]  /*1890*/  SEL R20, RZ, c[0x0][0x27c], !P2 ;  /* 0x00009f00ff147a07 */ /* 0x000fc40005000000 */
[C---:B------:R-:W-:Y:S01]  /*18a0*/  LOP3.LUT P2, RZ, R103.reuse, 0x4, RZ, 0xc0, !PT ;  /* 0x0000000467ff7812 */ /* 0x040fe2000784c0ff */
[----:B------:R-:W-:Y:S01]  /*18b0*/  IMAD.SHL.U32 R103, R103, 0x40, RZ ;  /* 0x0000004067677824 */ /* 0x000fe200078e00ff */
[CC--:B------:R-:W-:Y:S01]  /*18c0*/  LEA.HI R115, R7.reuse, R2.reuse, RZ, 0x3 ;  /* 0x0000000207737211 */ /* 0x0c0fe200078f18ff */
[----:B------:R-:W-:Y:S01]  /*18d0*/  IMAD.IADD R21, R20, 0x1, R13 ;  /* 0x0000000114157824 */ /* 0x000fe200078e020d */
[----:B------:R-:W-:Y:S02]  /*18e0*/  LEA.HI R6, R6, R17, RZ, 0x4 ;  /* 0x0000001106067211 */ /* 0x000fe400078f20ff */
[----:B------:R-:W-:Y:S02]  /*18f0*/  SHF.R.S32.HI R108, RZ, 0x1f, R9 ;  /* 0x0000001fff6c7819 */ /* 0x000fe40000011409 */
[----:B------:R-:W-:Y:S02]  /*1900*/  LEA.HI R7, R7, R2, RZ, 0x6 ;  /* 0x0000000207077211 */ /* 0x000fe400078f30ff */
[----:B------:R-:W-:-:S02]  /*1910*/  LOP3.LUT R103, R103, 0x1c0, RZ, 0xc0, !PT ;  /* 0x000001c067677812 */ /* 0x000fc400078ec0ff */
[----:B------:R-:W-:Y:S01]  /*1920*/  LEA.HI R116, R108, R9, RZ, 0x3 ;  /* 0x000000096c747211 */ /* 0x000fe200078f18ff */
[----:B------:R-:W-:Y:S01]  /*1930*/  IMAD.SHL.U32 R7, R7, 0x40, RZ ;  /* 0x0000004007077824 */ /* 0x000fe200078e00ff */
[----:B------:R-:W-:Y:S02]  /*1940*/  SHF.R.S32.HI R113, RZ, 0x4, R6 ;  /* 0x00000004ff717819 */ /* 0x000fe40000011406 */
[----:B------:R-:W-:Y:S02]  /*1950*/  LEA.HI R2, R5, R78, RZ, 0x5 ;  /* 0x0000004e05027211 */ /* 0x000fe400078f28ff */
[----:B------:R-:W-:Y:S02]  /*1960*/  SHF.R.U32.HI R5, RZ, 0x3, R103 ;  /* 0x00000003ff057819 */ /* 0x000fe40000011667 */
[----:B------:R-:W-:Y:S01]  /*1970*/  LOP3.LUT R6, R103, 0x38, R115, 0xf8, !PT ;  /* 0x0000003867067812 */ /* 0x000fe200078ef873 */
[----:B------:R-:W-:Y:S01]  /*1980*/  IMAD.SHL.U32 R2, R2, 0x10, RZ ;  /* 0x0000001002027824 */ /* 0x000fe200078e00ff */
[----:B------:R-:W-:-:S02]  /*1990*/  LEA.HI.SX32 R113, R116, R113, 0x1d ;  /* 0x0000007174717211 */ /* 0x000fc400078feaff */
[----:B------:R-:W-:Y:S02]  /*19a0*/  LOP3.LUT R106, R7, 0x7ffff000, RZ, 0xc0, !PT ;  /* 0x7ffff000076a7812 */ /* 0x000fe400078ec0ff */
[----:B------:R-:W-:Y:S02]  /*19b0*/  LOP3.LUT R7, R6, R5, RZ, 0x3c, !PT ;  /* 0x0000000506077212 */ /* 0x000fe400078e3cff */
[----:B------:R-:W-:Y:S02]  /*19c0*/  SHF.R.S32.HI R6, RZ, 0x1f, R113 ;  /* 0x0000001fff067819 */ /* 0x000fe40000011471 */
[----:B------:R-:W-:Y:S01]  /*19d0*/  LEA.HI R108, R108, R9, RZ, 0x6 ;  /* 0x000000096c6c7211 */ /* 0x000fe200078f30ff */
[----:B------:R-:W-:Y:S01]  /*19e0*/  IMAD.U32 R9, RZ, RZ, UR15 ;  /* 0x0000000fff097e24 */ /* 0x000fe2000f8e00ff */
[----:B------:R-:W-:Y:S02]  /*19f0*/  SHF.R.S32.HI R19, RZ, 0x1f, R18 ;  /* 0x0000001fff137819 */ /* 0x000fe40000011412 */
[----:B------:R-:W-:Y:S01]  /*1a00*/  SHF.R.S32.HI R3, RZ, 0x1f, R22 ;  /* 0x0000001fff037819 */ /* 0x000fe20000011416 */
[----:B------:R-:W-:Y:S01]  /*1a10*/  IMAD.SHL.U32 R108, R108, 0x40, RZ ;  /* 0x000000406c6c7824 */ /* 0x000fe200078e00ff */
[----:B------:R-:W-:Y:S01]  /*1a20*/  LEA.HI R6, R6, R113, RZ, 0x3 ;  /* 0x0000007106067211 */ /* 0x000fe200078f18ff */
[----:B------:R-:W-:Y:S01]  /*1a30*/  IMAD.SHL.U32 R113, R113, 0x8, RZ ;  /* 0x0000000871717824 */ /* 0x000fe200078e00ff */
[----:B------:R-:W-:Y:S01]  /*1a40*/  LOP3.LUT R20, R103, 0x38, R116, 0xf8, !PT ;  /* 0x0000003867147812 */ /* 0x000fe200078ef874 */
[----:B------:R-:W-:Y:S01]  /*1a50*/  IMAD.WIDE.U32 R130, R9, c[0x0][0x210], R18 ;  /* 0x0000840009827a25 */ /* 0x000fe200078e0012 */
[----:B------:R-:W-:-:S02]  /*1a60*/  LEA.HI R3, R3, R22, RZ, 0x4 ;  /* 0x0000001603037211 */ /* 0x000fc400078f20ff */
[----:B------:R-:W-:Y:S01]  /*1a70*/  SHF.R.S32.HI R104, RZ, 0x1f, R21 ;  /* 0x0000001fff687819 */ /* 0x000fe20000011415 */
[----:B------:R-:W-:Y:S01]  /*1a80*/  IMAD.SHL.U32 R6, R6, 0x200, RZ ;  /* 0x0000020006067824 */ /* 0x000fe200078e00ff */
[----:B------:R-:W-:Y:S01]  /*1a90*/  LOP3.LUT R9, R20, R5, RZ, 0x3c, !PT ;  /* 0x0000000514097212 */ /* 0x000fe200078e3cff */
[----:B------:R-:W-:Y:S01]  /*1aa0*/  IMAD.WIDE.U32 R28, R121, c[0x0][0x280], R18 ;  /* 0x0000a000791c7a25 */ /* 0x000fe200078e0012 */
[----:B------:R-:W-:Y:S02]  /*1ab0*/  LOP3.LUT R20, R103, 0x38, R113, 0xf8, !PT ;  /* 0x0000003867147812 */ /* 0x000fe400078ef871 */
[----:B------:R-:W-:Y:S01]  /*1ac0*/  SHF.R.S32.HI R4, RZ, 0x4, R4 ;  /* 0x00000004ff047819 */ /* 0x000fe20000011404 */
[----:B------:R-:W-:Y:S01]  /*1ad0*/  IMAD.WIDE.U32 R26, R121, c[0x0][0x290], R18 ;  /* 0x0000a400791a7a25 */ /* 0x000fe200078e0012 */
[----:B------:R-:W-:Y:S02]  /*1ae0*/  LEA.HI R114, R104, R21, RZ, 0x3 ;  /* 0x0000001568727211 */ /* 0x000fe400078f18ff */
[----:B------:R-:W-:Y:S01]  /*1af0*/  SHF.R.S32.HI R3, RZ, 0x4, R3 ;  /* 0x00000004ff037819 */ /* 0x000fe20000011403 */
[----:B------:R-:W-:Y:S01]  /*1b00*/  IMAD.IADD R125, R124, 0x1, R29 ;  /* 0x000000017c7d7824 */ /* 0x000fe200078e021d */
[----:B------:R-:W-:Y:S01]  /*1b10*/  LOP3.LUT R2, R2, 0xfffffe00, RZ, 0xc0, !PT ;  /* 0xfffffe0002027812 */ /* 0x000fe200078ec0ff */
[----:B------:R-:W-:Y:S01]  /*1b20*/  IMAD.IADD R123, R122, 0x1, R27 ;  /* 0x000000017a7b7824 */ /* 0x000fe200078e021b */
[----:B------:R-:W-:-:S02]  /*1b30*/  LOP3.LUT R107, R20, R5, RZ, 0x3c, !PT ;  /* 0x00000005146b7212 */ /* 0x000fc400078e3cff */
[----:B------:R-:W-:Y:S02]  /*1b40*/  LOP3.LUT R6, R6, 0x7ffff000, RZ, 0xc0, !PT ;  /* 0x7ffff00006067812 */ /* 0x000fe400078ec0ff */
[----:B------:R-:W-:Y:S02]  /*1b50*/  LEA.HI.SX32 R110, R115, R4, 0x1d ;  /* 0x00000004736e7211 */ /* 0x000fe400078feaff */
[----:B------:R-:W-:Y:S01]  /*1b60*/  IADD3 R131, R131, UR4, RZ ;  /* 0x0000000483837c10 */ /* 0x000fe2000fffe0ff */
[----:B------:R-:W-:Y:S01]  /*1b70*/  UMOV UR4, 0x5 ;  /* 0x0000000500047882 */ /* 0x000fe20000000000 */
[----:B------:R-:W-:Y:S01]  /*1b80*/  LEA.HI.SX32 R109, R114, R3, 0x1d ;  /* 0x00000003726d7211 */ /* 0x000fe200078feaff */
[----:B------:R-:W-:Y:S01]  /*1b90*/  USHF.L.U64.HI UR32, UR6, UR4, UR32 ;  /* 0x0000000406207299 */ /* 0x000fe20008010220 */
[----:B------:R-:W-:Y:S02]  /*1ba0*/  IADD3 R107, R107, R6, R2 ;  /* 0x000000066b6b7210 */ /* 0x000fe40007ffe002 */
[----:B------:R-:W-:Y:S01]  /*1bb0*/  SHF.R.S32.HI R3, RZ, 0x1f, R110 ;  /* 0x0000001fff037819 */ /* 0x000fe2000001146e */
[----:B------:R-:W-:Y:S01]  /*1bc0*/  ULDC.64 UR4, c[0x0][0x1e0] ;  /* 0x0000780000047ab9 */ /* 0x000fe20000000a00 */
[----:B------:R-:W-:Y:S01]  /*1bd0*/  SHF.R.S32.HI R6, RZ, 0x1f, R109 ;  /* 0x0000001fff067819 */ /* 0x000fe2000001146d */
[----:B------:R-:W-:Y:S01]  /*1be0*/  USHF.L.U64.HI UR34, UR4, UR38, UR5 ;  /* 0x0000002604227299 */ /* 0x000fe20008010205 */
[----:B------:R-:W-:Y:S01]  /*1bf0*/  LEA.HI R4, R3, R110, RZ, 0x3 ;  /* 0x0000006e03047211 */ /* 0x000fe200078f18ff */
[----:B------:R-:W-:Y:S01]  /*1c00*/  USHF.L.U32 UR35, UR4, 0x6, URZ ;  /* 0x0000000604237899 */ /* 0x000fe2000800063f */
[----:B------:R-:W-:Y:S01]  /*1c10*/  IMAD.SHL.U32 R110, R110, 0x8, RZ ;  /* 0x000000086e6e7824 */ /* 0x000fe200078e00ff */
[----:B------:R-:W-:Y:S01]  /*1c20*/  LEA.HI R3, R6, R109, RZ, 0x3 ;  /* 0x0000006d06037211 */ /* 0x000fe200078f18ff */
[----:B------:R-:W-:Y:S01]  /*1c30*/  ULDC.64 UR4, c[0x0][0x280] ;  /* 0x0000a00000047ab9 */ /* 0x000fe20000000a00 */
[----:B------:R-:W-:Y:S01]  /*1c40*/  IMAD.SHL.U32 R109, R109, 0x8, RZ ;  /* 0x000000086d6d7824 */ /* 0x000fe200078e00ff */
[----:B------:R-:W-:Y:S01]  /*1c50*/  USHF.L.U64.HI UR36, UR4, UR38, UR5 ;  /* 0x0000002604247299 */ /* 0x000fe20008010205 */
[C---:B------:R-:W-:Y:S01]  /*1c60*/  LOP3.LUT R22, R103.reuse, 0x38, R114, 0xf8, !PT ;  /* 0x0000003867167812 */ /* 0x040fe200078ef872 */
[----:B------:R-:W-:Y:S01]  /*1c70*/  USHF.L.U32 UR39, UR4, 0x6, URZ ;  /* 0x0000000604277899 */ /* 0x000fe2000800063f */
[----:B------:R-:W-:Y:S01]  /*1c80*/  LOP3.LUT R112, R103, 0x18, R18, 0xf8, !PT ;  /* 0x0000001867707812 */ /* 0x000fe200078ef812 */
[----:B------:R-:W-:Y:S01]  /*1c90*/  IMAD.SHL.U32 R3, R3, 0x200, RZ ;  /* 0x0000020003037824 */ /* 0x000fe200078e00ff */
[----:B------:R-:W-:Y:S01]  /*1ca0*/  ULDC.64 UR4, c[0x0][0x290] ;  /* 0x0000a40000047ab9 */ /* 0x000fe20000000a00 */
[C---:B------:R-:W-:Y:S01]  /*1cb0*/  LOP3.LUT R6, R103.reuse, 0x38, R110, 0xf8, !PT ;  /* 0x0000003867067812 */ /* 0x040fe200078ef86e */
[----:B------:R-:W-:Y:S01]  /*1cc0*/  USHF.L.U64.HI UR38, UR4, UR38, UR5 ;  /* 0x0000002604267299 */ /* 0x000fe20008010205 */
[----:B------:R-:W-:Y:S01]  /*1cd0*/  IMAD.SHL.U32 R4, R4, 0x200, RZ ;  /* 0x0000020004047824 */ /* 0x000fe200078e00ff */
[----:B------:R-:W-:Y:S01]  /*1ce0*/  USHF.L.U32 UR41, UR4, 0x6, URZ ;  /* 0x0000000604297899 */ /* 0x000fe2000800063f */
[----:B------:R-:W-:Y:S01]  /*1cf0*/  LOP3.LUT R103, R103, 0x38, R109, 0xf8, !PT ;  /* 0x0000003867677812 */ /* 0x000fe200078ef86d */
[----:B------:R-:W-:Y:S01]  /*1d00*/  ULDC.64 UR6, c[0x0][0x1e8] ;  /* 0x00007a0000067ab9 */ /* 0x000fe20000000a00 */
[----:B------:R-:W-:Y:S01]  /*1d10*/  LOP3.LUT R3, R3, 0x7ffff000, RZ, 0xc0, !PT ;  /* 0x7ffff00003037812 */ /* 0x000fe200078ec0ff */
[----:B------:R-:W-:Y:S01]  /*1d20*/  ULDC.64 UR4, c[0x0][0x1e0] ;  /* 0x0000780000047ab9 */ /* 0x000fe20000000a00 */
[----:B------:R-:W-:Y:S01]  /*1d30*/  LOP3.LUT R103, R103, R5, RZ, 0x3c, !PT ;  /* 0x0000000567677212 */ /* 0x000fe200078e3cff */
[----:B------:R-:W-:Y:S01]  /*1d40*/  UIMAD UR43, UR40, UR4, URZ ;  /* 0x00000004282b72a4 */ /* 0x000fe2000f8e023f */
[----:B------:R-:W-:Y:S01]  /*1d50*/  LEA.HI R104, R104, R21, RZ, 0x6 ;  /* 0x0000001568687211 */ /* 0x000fe200078f30ff */
[----:B------:R-:W-:Y:S01]  /*1d60*/  UIMAD.WIDE.U32 UR44, UR37, UR4, URZ ;  /* 0x00000004252c72a5 */ /* 0x000fe2000f8e003f */
[----:B------:R-:W-:Y:S01]  /*1d70*/  LOP3.LUT R105, R6, R5, RZ, 0x3c, !PT ;  /* 0x0000000506697212 */ /* 0x000fe200078e3cff */
[----:B------:R-:W-:Y:S01]  /*1d80*/  UIMAD UR43, UR37, UR5, UR43 ;  /* 0x00000005252b72a4 */ /* 0x000fe2000f8e022b */
[----:B------:R-:W-:Y:S01]  /*1d90*/  LOP3.LUT R4, R4, 0x7ffff000, RZ, 0xc0, !PT ;  /* 0x7ffff00004047812 */ /* 0x000fe200078ec0ff */
[----:B------:R-:W-:Y:S01]  /*1da0*/  UIMAD UR42, UR14, UR6, URZ ;  /* 0x000000060e2a72a4 */ /* 0x000fe2000f8e023f */
[----:B------:R-:W-:Y:S01]  /*1db0*/  @P0 IADD3 R8, P1, R8, UR33, RZ ;  /* 0x0000002108080c10 */ /* 0x000fe2000ff3e0ff */
[----:B------:R-:W-:Y:S01]  /*1dc0*/  ULDC.64 UR4, c[0x0][0x268] ;  /* 0x00009a0000047ab9 */ /* 0x000fe20000000a00 */
[--C-:B------:R-:W-:Y:S01]  /*1dd0*/  IADD3 R103, R103, R3, R2.reuse ;  /* 0x0000000367677210 */ /* 0x100fe20007ffe002 */
[----:B------:R-:W-:Y:S01]  /*1de0*/  UIADD3 UR45, UR45, UR43, URZ ;  /* 0x0000002b2d2d7290 */ /* 0x000fe2000fffe03f */
[--C-:B------:R-:W-:Y:S01]  /*1df0*/  IADD3 R105, R105, R4, R2.reuse ;  /* 0x0000000469697210 */ /* 0x100fe20007ffe002 */
[----:B------:R-:W-:Y:S01]  /*1e00*/  IMAD.SHL.U32 R104, R104, 0x40, RZ ;  /* 0x0000004068687824 */ /* 0x000fe200078e00ff */
[----:B------:R-:W-:Y:S01]  /*1e10*/  @P0 IADD3.X R3, R0, UR32, RZ, P1, !PT ;  /* 0x0000002000030c10 */ /* 0x000fe20008ffe4ff */
[----:B------:R-:W-:Y:S01]  /*1e20*/  UIMAD UR27, UR27, UR4, URZ ;  /* 0x000000041b1b72a4 */ /* 0x000fe2000f8e023f */
[----:B------:R-:W-:Y:S01]  /*1e30*/  @P0 LEA R4, P1, R8, c[0x0][0x220], 0x1 ;  /* 0x0000880008040a11 */ /* 0x000fe200078208ff */
[----:B------:R-:W-:Y:S01]  /*1e40*/  UIMAD UR42, UR15, UR7, UR42 ;  /* 0x000000070f2a72a4 */ /* 0x000fe2000f8e022a */
[--C-:B------:R-:W-:Y:S01]  /*1e50*/  IADD3 R106, R7, R106, R2.reuse ;  /* 0x0000006a076a7210 */ /* 0x100fe20007ffe002 */
[----:B------:R-:W-:Y:S01]  /*1e60*/  UIMAD.WIDE.U32 UR44, UR15, UR6, UR44 ;  /* 0x000000060f2c72a5 */ /* 0x000fe2000f8e002c */
[----:B------:R-:W-:Y:S01]  /*1e70*/  LOP3.LUT R7, R22, R5, RZ, 0x3c, !PT ;  /* 0x0000000516077212 */ /* 0x000fe200078e3cff */
[----:B------:R-:W-:Y:S01]  /*1e80*/  UIMAD UR27, UR31, UR5, UR27 ;  /* 0x000000051f1b72a4 */ /* 0x000fe2000f8e021b */
[----:B------:R-:W-:Y:S01]  /*1e90*/  LOP3.LUT R112, R2, R112, R5, 0xf6, !PT ;  /* 0x0000007002707212 */ /* 0x000fe200078ef605 */
[----:B--2---:R-:W-:Y:S01]  /*1ea0*/  @UP0 USHF.R.S32.HI UR31, URZ, 0x1f, UR30 ;  /* 0x0000001f3f1f0899 */ /* 0x004fe2000801141e */
[----:B------:R-:W-:Y:S01]  /*1eb0*/  @P0 LEA.HI.X R5, R8, c[0x0][0x224], R3, 0x1, P1 ;  /* 0x0000890008050a11 */ /* 0x000fe200008f0c03 */
[----:B------:R-:W-:Y:S01]  /*1ec0*/  UIADD3 UR45, UR45, UR42, URZ ;  /* 0x0000002a2d2d7290 */ /* 0x000fe2000fffe03f */
[----:B------:R-:W-:Y:S01]  /*1ed0*/  LOP3.LUT R108, R108, 0x7ffff000, RZ, 0xc0, !PT ;  /* 0x7ffff0006c6c7812 */ /* 0x000fe200078ec0ff */
[----:B------:R-:W-:Y:S01]  /*1ee0*/  @!UP0 UMOV UR30, UR24 ;  /* 0x00000018001e8c82 */ /* 0x000fe20008000000 */
[----:B------:R-:W-:Y:S01]  /*1ef0*/  LOP3.LUT R104, R104, 0x7ffff000, RZ, 0xc0, !PT ;  /* 0x7ffff00068687812 */ /* 0x000fe200078ec0ff */
[----:B------:R-:W-:Y:S01]  /*1f00*/  USEL UR42, UR30, URZ, !UP5 ;  /* 0x0000003f1e2a7287 */ /* 0x000fe2000e800000 */
[--C-:B------:R-:W-:Y:S01]  /*1f10*/  IADD3 R108, R9, R108, R2.reuse ;  /* 0x0000006c096c7210 */ /* 0x100fe20007ffe002 */
[----:B------:R2:W-:Y:S01]  /*1f20*/  @P0 LDGSTS.E.BYPASS.LTC128B.128 [R117+0x7100], [R4.64], !P5 ;  /* 0x0710000004750fae */ /* 0x0005e2000e901d5c */
[----:B------:R-:W-:Y:S01]  /*1f30*/  IADD3 R104, R7, R104, R2 ;  /* 0x0000006807687210 */ /* 0x000fe20007ffe002 */
[----:B------:R-:W-:Y:S01]  /*1f40*/  @!UP0 UMOV UR31, UR13 ;  /* 0x0000000d001f8c82 */ /* 0x000fe20008000000 */
[----:B------:R-:W-:Y:S01]  /*1f50*/  SHF.R.S32.HI R2, RZ, 0x1f, R79 ;  /* 0x0000001fff027819 */ /* 0x000fe2000001144f */
[----:B------:R2:W-:Y:S01]  /*1f60*/  @P0 LDGSTS.E.BYPASS.LTC128B.128 [R117+0x9100], [R4.64+0x80], !P4 ;  /* 0x0910008004750fae */ /* 0x0005e2000e101d5c */
[----:B------:R-:W-:Y:S01]  /*1f70*/  IMAD.U32 R3, RZ, RZ, UR42 ;  /* 0x0000002aff037e24 */ /* 0x000fe2000f8e00ff */
[----:B------:R-:W-:Y:S01]  /*1f80*/  SHF.R.S32.HI R17, RZ, 0x1f, R16 ;  /* 0x0000001fff117819 */ /* 0x000fe20000011410 */
[----:B------:R-:W-:Y:S01]  /*1f90*/  USEL UR13, UR31, URZ, !UP5 ;  /* 0x0000003f1f0d7287 */ /* 0x000fe2000e800000 */
[----:B------:R2:W-:Y:S01]  /*1fa0*/  @P0 LDGSTS.E.BYPASS.LTC128B.128 [R117+0xb100], [R4.64+0x100], !P3 ;  /* 0x0b10010004750fae */ /* 0x0005e2000d901d5c */
[----:B------:R-:W-:Y:S01]  /*1fb0*/  IMAD R0, R2, c[0x0][0x280], RZ ;  /* 0x0000a00002007a24 */ /* 0x000fe200078e02ff */
[----:B------:R-:W-:Y:S01]  /*1fc0*/  ULDC.64 UR6, c[0x0][0x1f0] ;  /* 0x00007c0000067ab9 */ /* 0x000fe20000000a00 */
[----:B------:R-:W-:Y:S01]  /*1fd0*/  IMAD.WIDE.U32 R130, R3, c[0x0][0x218], R130 ;  /* 0x0000860003827a25 */ /* 0x000fe200078e0082 */
[----:B------:R-:W0:Y:S01]  /*1fe0*/  LDGDEPBAR ;  /* 0x00000000000079af */ /* 0x000e220000000000 */
[----:B------:R-:W-:Y:S01]  /*1ff0*/  UIMAD.WIDE.U32 UR30, UR42, UR6, UR44 ;  /* 0x000000062a1e72a5 */ /* 0x000fe2000f8e002c */
[----:B------:R-:W-:Y:S01]  /*2000*/  IADD3 R89, P0, R121, UR37, RZ ;  /* 0x0000002579597c10 */ /* 0x000fe2000ff1e0ff */
[----:B------:R-:W-:Y:S01]  /*2010*/  UIMAD UR6, UR13, UR6, URZ ;  /* 0x000000060d0672a4 */ /* 0x000fe2000f8e023f */
[----:B------:R-:W-:Y:S01]  /*2020*/  IMAD R3, R79, c[0x0][0x284], R0 ;  /* 0x0000a1004f037a24 */ /* 0x000fe200078e0200 */
[----:B------:R-:W-:Y:S01]  /*2030*/  ULDC.64 UR4, c[0x0][0x218] ;  /* 0x0000860000047ab9 */ /* 0x000fe20000000a00 */
[--C-:B------:R-:W-:Y:S01]  /*2040*/  IMAD.WIDE.U32 R128, R121, c[0x0][0x280], R16.reuse ;  /* 0x0000a00079807a25 */ /* 0x100fe200078e0010 */
[----:B------:R-:W-:Y:S01]  /*2050*/  UIMAD UR4, UR13, UR4, URZ ;  /* 0x000000040d0472a4 */ /* 0x000fe2000f8e023f */
[----:B------:R-:W-:Y:S01]  /*2060*/  IADD3 R91, R133, UR27, RZ ;  /* 0x0000001b855b7c10 */ /* 0x000fe2000fffe0ff */
[----:B------:R-:W-:Y:S01]  /*2070*/  UIMAD UR6, UR42, UR7, UR6 ;  /* 0x000000072a0672a4 */ /* 0x000fe2000f8e0206 */
[----:B------:R-:W-:Y:S01]  /*2080*/  IMAD.WIDE.U32 R126, R121, c[0x0][0x290], R16 ;  /* 0x0000a400797e7a25 */ /* 0x000fe200078e0010 */
[----:B------:R-:W-:Y:S01]  /*2090*/  UIMAD UR4, UR42, UR5, UR4 ;  /* 0x000000052a0472a4 */ /* 0x000fe2000f8e0204 */
[----:B------:R-:W-:Y:S01]  /*20a0*/  LEA R112, R112, 0x100, 0x1 ;  /* 0x0000010070707811 */ /* 0x000fe200078e08ff */
[----:B------:R-:W-:Y:S01]  /*20b0*/  UIADD3 UR27, UR31, UR6, URZ ;  /* 0x000000061f1b7290 */ /* 0x000fe2000fffe03f */
[C---:B------:R-:W-:Y:S01]  /*20c0*/  IMAD R0, R88.reuse, c[0x0][0x1e0], RZ ;  /* 0x0000780058007a24 */ /* 0x040fe200078e02ff */
[----:B------:R-:W-:Y:S01]  /*20d0*/  IADD3.X R88, R88, UR40, RZ, P0, !PT ;  /* 0x0000002858587c10 */ /* 0x000fe200087fe4ff */
[----:B------:R-:W-:Y:S01]  /*20e0*/  IMAD.IADD R129, R129, 0x1, R124 ;  /* 0x0000000181817824 */ /* 0x000fe200078e027c */
[----:B------:R-:W-:Y:S01]  /*20f0*/  LOP3.LUT R116, R116, 0xfffffff8, RZ, 0xc0, !PT ;  /* 0xfffffff874747812 */ /* 0x000fe200078ec0ff */
[----:B------:R-:W-:Y:S01]  /*2100*/  IMAD.IADD R127, R127, 0x1, R122 ;  /* 0x000000017f7f7824 */ /* 0x000fe200078e027a */
[----:B------:R-:W-:Y:S01]  /*2110*/  LOP3.LUT R115, R115, 0xfffffff8, RZ, 0xc0, !PT ;  /* 0xfffffff873737812 */ /* 0x000fe200078ec0ff */
[----:B------:R-:W-:Y:S01]  /*2120*/  IMAD R2, R2, c[0x0][0x290], RZ ;  /* 0x0000a40002027a24 */ /* 0x000fe200078e02ff */
[----:B------:R-:W-:Y:S01]  /*2130*/  LOP3.LUT R114, R114, 0xfffffff8, RZ, 0xc0, !PT ;  /* 0xfffffff872727812 */ /* 0x000fe200078ec0ff */
[----:B------:R-:W-:Y:S01]  /*2140*/  IMAD R97, R121, c[0x0][0x1e4], R0 ;  /* 0x0000790079617a24 */ /* 0x000fe200078e0200 */
[----:B------:R-:W-:Y:S01]  /*2150*/  IADD3 R82, P1, P0, R136, UR30, R18 ;  /* 0x0000001e88527c10 */ /* 0x000fe2000f83e012 */
[----:B------:R-:W-:Y:S01]  /*2160*/  IMAD.MOV.U32 R124, RZ, RZ, R28 ;  /* 0x000000ffff7c7224 */ /* 0x000fe200078e001c */
[----:B------:R-:W-:Y:S01]  /*2170*/  ULDC.U8 UR5, c[0x0][0x298] ;  /* 0x0000a60000057ab9 */ /* 0x000fe20000000000 */
[----:B------:R-:W-:Y:S01]  /*2180*/  IMAD.MOV.U32 R122, RZ, RZ, R26 ;  /* 0x000000ffff7a7224 */ /* 0x000fe200078e001a */
[----:B------:R-:W-:Y:S01]  /*2190*/  IADD3 R111, R112, 0x40, RZ ;  /* 0x00000040706f7810 */ /* 0x000fe20007ffe0ff */
[----:B------:R-:W-:Y:S01]  /*21a0*/  IMAD R83, R79, c[0x0][0x294], R2 ;  /* 0x0000a5004f537a24 */ /* 0x000fe200078e0202 */
[----:B------:R-:W-:Y:S01]  /*21b0*/  ISETP.NE.AND P6, PT, RZ, UR5, PT ;  /* 0x00000005ff007c0c */ /* 0x000fe2000bfc5270 */
[----:B------:R-:W-:Y:S01]  /*21c0*/  IMAD.IADD R97, R137, 0x1, R97 ;  /* 0x0000000189617824 */ /* 0x000fe200078e0261 */
[C---:B-1----:R-:W-:Y:S01]  /*21d0*/  IADD3 R11, R16.reuse, 0x50, RZ ;  /* 0x00000050100b7810 */ /* 0x042fe20007ffe0ff */
[----:B------:R-:W-:Y:S01]  /*21e0*/  IMAD.WIDE.U32 R126, R79, c[0x0][0x290], R126 ;  /* 0x0000a4004f7e7a25 */ /* 0x000fe200078e007e */
[----:B------:R-:W-:-:S02]  /*21f0*/  IADD3 R10, R16, 0x30, RZ ;  /* 0x00000030100a7810 */ /* 0x000fc40007ffe0ff */
[----:B------:R-:W-:Y:S01]  /*2200*/  IADD3 R9, R16, 0x10, RZ ;  /* 0x0000001010097810 */ /* 0x000fe20007ffe0ff */
[C---:B------:R-:W-:Y:S01]  /*2210*/  IMAD.WIDE.U32 R128, R79.reuse, c[0x0][0x280], R128 ;  /* 0x0000a0004f807a25 */ /* 0x040fe200078e0080 */
[----:B------:R-:W-:Y:S02]  /*2220*/  SHF.R.S32.HI R102, RZ, 0x1f, R116 ;  /* 0x0000001fff667819 */ /* 0x000fe40000011474 */
[----:B------:R-:W-:Y:S01]  /*2230*/  @P2 IADD3 R111, R112, -0x40, RZ ;  /* 0xffffffc0706f2810 */ /* 0x000fe20007ffe0ff */
[C---:B------:R-:W-:Y:S01]  /*2240*/  IMAD.WIDE.U32 R124, R79.reuse, c[0x0][0x280], R124 ;  /* 0x0000a0004f7c7a25 */ /* 0x040fe200078e007c */
[----:B------:R-:W-:Y:S02]  /*2250*/  SHF.R.S32.HI R99, RZ, 0x1f, R113 ;  /* 0x0000001fff637819 */ /* 0x000fe40000011471 */
[----:B------:R-:W-:Y:S01]  /*2260*/  SHF.R.S32.HI R101, RZ, 0x1f, R115 ;  /* 0x0000001fff657819 */ /* 0x000fe20000011473 */
[----:B------:R-:W-:Y:S01]  /*2270*/  IMAD.WIDE.U32 R122, R79, c[0x0][0x290], R122 ;  /* 0x0000a4004f7a7a25 */ /* 0x000fe200078e007a */
[----:B------:R-:W-:-:S02]  /*2280*/  SHF.R.S32.HI R100, RZ, 0x1f, R114 ;  /* 0x0000001fff647819 */ /* 0x000fc40000011472 */
[----:B------:R-:W-:Y:S01]  /*2290*/  IADD3 R87, R131, UR4, RZ ;  /* 0x0000000483577c10 */ /* 0x000fe2000fffe0ff */
[----:B------:R-:W-:Y:S01]  /*22a0*/  IMAD.IADD R85, R127, 0x1, R83 ;  /* 0x000000017f557824 */ /* 0x000fe200078e0253 */
[----:B------:R-:W-:Y:S01]  /*22b0*/  SHF.R.S32.HI R98, RZ, 0x1f, R110 ;  /* 0x0000001fff627819 */ /* 0x000fe2000001146e */
[----:B------:R-:W-:Y:S01]  /*22c0*/  IMAD.IADD R86, R129, 0x1, R3 ;  /* 0x0000000181567824 */ /* 0x000fe200078e0203 */
[----:B------:R-:W-:Y:S01]  /*22d0*/  SHF.R.S32.HI R96, RZ, 0x1f, R109 ;  /* 0x0000001fff607819 */ /* 0x000fe2000001146d */
[----:B------:R-:W-:Y:S01]  /*22e0*/  IMAD.IADD R84, R3, 0x1, R125 ;  /* 0x0000000103547824 */ /* 0x000fe200078e027d */
[----:B------:R-:W-:Y:S01]  /*22f0*/  IADD3.X R81, R97, UR27, R19, P1, P0 ;  /* 0x0000001b61517c10 */ /* 0x000fe20008fe0413 */
[----:B------:R-:W-:Y:S02]  /*2300*/  IMAD.IADD R83, R83, 0x1, R123 ;  /* 0x0000000153537824 */ /* 0x000fe400078e027b */
[----:B------:R-:W-:Y:S02]  /*2310*/  IMAD.SHL.U32 R108, R108, 0x2, RZ ;  /* 0x000000026c6c7824 */ /* 0x000fe400078e00ff */
[----:B------:R-:W-:-:S02]  /*2320*/  IMAD.SHL.U32 R106, R106, 0x2, RZ ;  /* 0x000000026a6a7824 */ /* 0x000fc400078e00ff */
[----:B------:R-:W-:Y:S02]  /*2330*/  IMAD.SHL.U32 R104, R104, 0x2, RZ ;  /* 0x0000000268687824 */ /* 0x000fe400078e00ff */
[----:B------:R-:W-:Y:S02]  /*2340*/  IMAD.SHL.U32 R107, R107, 0x2, RZ ;  /* 0x000000026b6b7824 */ /* 0x000fe400078e00ff */
[----:B------:R-:W-:Y:S02]  /*2350*/  IMAD.SHL.U32 R105, R105, 0x2, RZ ;  /* 0x0000000269697824 */ /* 0x000fe400078e00ff */
[----:B------:R-:W-:Y:S01]  /*2360*/  IMAD.SHL.U32 R103, R103, 0x2, RZ ;  /* 0x0000000267677824 */ /* 0x000fe200078e00ff */
[----:B--2---:R-:W-:Y:S06]  /*2370*/  BAR.SYNC.DEFER_BLOCKING 0x0 ;  /* 0x0000000000007b1d */ /* 0x004fec0000010000 */
.L_x_1610:
[----:B------:R-:W-:Y:S01]  /*2380*/  ISETP.GE.AND P2, PT, R95, 0x1, PT ;  /* 0x000000015f00780c */ /* 0x000fe20003f46270 */
        /* <DEDUP_REMOVED lines=84> */
.L_x_1590:
[----:B------:R-:W-:Y:S05]  /*28d0*/  BSYNC B0 ;  /* 0x0000000000007941 */ /* 0x000fea0003800000 */
.L_x_1589:
        /* <DEDUP_REMOVED lines=89> */
.L_x_1593:
[----:B------:R-:W-:Y:S05]  /*2e70*/  BSYNC B0 ;  /* 0x0000000000007941 */ /* 0x000fea0003800000 */
.L_x_1592:
        /* <DEDUP_REMOVED lines=56> */
.L_x_1595:
[----:B------:R-:W-:Y:S05]  /*3200*/  BSYNC B0 ;  /* 0x0000000000007941 */ /* 0x000fea0003800000 */
.L_x_1594:
        /* <DEDUP_REMOVED lines=56> */
.L_x_1597:
[----:B------:R-:W-:Y:S05]  /*3590*/  BSYNC B0 ;  /* 0x0000000000007941 */ /* 0x000fea0003800000 */
.L_x_1596:
        /* <DEDUP_REMOVED lines=56> */
.L_x_1599:
[----:B------:R-:W-:Y:S05]  /*3920*/  BSYNC B0 ;  /* 0x0000000000007941 */ /* 0x000fea0003800000 */
.L_x_1598:
        /* <DEDUP_REMOVED lines=56> */
.L_x_1601:
[----:B------:R-:W-:Y:S05]  /*3cb0*/  BSYNC B0 ;  /* 0x0000000000007941 */ /* 0x000fea0003800000 */
.L_x_1600:
        /* <DEDUP_REMOVED lines=56> */
.L_x_1588:
        /* <DEDUP_REMOVED lines=47> */
.L_x_1603:
[----:B------:R-:W-:Y:S05]  /*4330*/  BSYNC B0 ;  /* 0x0000000000007941 */ /* 0x000fea0003800000 */
.L_x_1602:
        /* <DEDUP_REMOVED lines=33> */
[C---:B------:R-:W-:Y:S01]  /*4550*/  IADD3 R145, P1, P0, R90.reuse, UR30, R116 ;  /* 0x0000001e5a917c10 */ /* 0x040fe2000f83e074 */
[----:B------:R-:W-:Y:S01]  /*4560*/  IMAD.MOV.U32 R41, RZ, RZ, R37 ;  /* 0x000000ffff297224 */ /* 0x000fe200078e0025 */
[----:B------:R-:W-:Y:S01]  /*4570*/  MOV R43, R36 ;  /* 0x00000024002b7202 */ /* 0x000fe20000000f00 */
[----:B------:R-:W-:Y:S01]  /*4580*/  IMAD.MOV.U32 R58, RZ, RZ, R53 ;  /* 0x000000ffff3a7224 */ /* 0x000fe200078e0035 */
[C---:B------:R-:W-:Y:S02]  /*4590*/  IADD3.X R142, R141.reuse, UR27, R102, P1, P0 ;  /* 0x0000001b8d8e7c10 */ /* 0x040fe40008fe0466 */
[----:B------:R-:W-:Y:S01]  /*45a0*/  MOV R49, R52 ;  /* 0x0000003400317202 */ /* 0x000fe20000000f00 */
[----:B------:R-:W1:Y:S04]  /*45b0*/  LDS.128 R24, [R108+0x6100] ;  /* 0x006100006c187984 */ /* 0x000e680000000c00 */
[----:B------:R-:W-:Y:S04]  /*45c0*/  @!P2 IADD3 R143, P1, P0, R90, UR30, R113 ;  /* 0x0000001e5a8fac10 */ /* 0x000fe8000f83e071 */
[----:B------:R-:W-:Y:S02]  /*45d0*/  @!P2 IADD3.X R140, R141, UR27, R99, P1, P0 ;  /* 0x0000001b8d8cac10 */ /* 0x000fe40008fe0463 */
        /* <DEDUP_REMOVED lines=25> */
[--C-:B------:R-:W-:Y:S01]  /*4770*/  @!P0 SHF.R.U32.HI R40, RZ, 0x10, R37.reuse ;  /* 0x00000010ff288819 */ /* 0x100fe20000011625 */
        /* <DEDUP_REMOVED lines=81> */
.L_x_1605:
[----:B------:R-:W-:Y:S05]  /*4c90*/  BSYNC B0 ;  /* 0x0000000000007941 */ /* 0x000fea0003800000 */
.L_x_1604:
[----:B------:R-:W-:Y:S01]  /*4ca0*/  ISETP.GE.AND P0, PT, R12, c[0x0][0x1d4], PT ;  /* 0x000075000c007a0c */ /* 0x000fe20003f06270 */
[----:B------:R-:W-:Y:S01]  /*4cb0*/  @!UPT UIADD3 URZ, URZ, URZ, URZ ;  /* 0x0000003f3f3ff290 */ /* 0x000fe2000fffe03f */
[----:B------:R-:W-:Y:S11]  /*4cc0*/  BSSY B0, `(.L_x_1606) ;  /* 0x0000071000007945 */ /* 0x000ff60003800000 */
[----:B------:R-:W-:-:S05]  /*4cd0*/  @P0 BRA `(.L_x_1607) ;  /* 0x000006f000000947 */ /* 0x000fca0003800000 */
[----:B------:R-:W2:Y:S01]  /*4ce0*/  LDS.128 R56, [R105+0x6100] ;  /* 0x0061000069387984 */ /* 0x000ea20000000c00 */
[----:B------:R-:W-:Y:S02]  /*4cf0*/  ISETP.GE.AND P2, PT, R110, c[0x0][0x1d4], PT ;  /* 0x000075006e007a0c */ /* 0x000fe40003f46270 */
[C---:B------:R-:W-:Y:S04]  /*4d00*/  IADD3 R61, P1, P0, R90.reuse, UR30, R115 ;  /* 0x0000001e5a3d7c10 */ /* 0x040fe8000f83e073 */
[C---:B------:R-:W-:Y:S01]  /*4d10*/  IADD3.X R54, R141.reuse, UR27, R101, P1, P0 ;  /* 0x0000001b8d367c10 */ /* 0x040fe20008fe0465 */
[----:B-1----:R-:W1:Y:S06]  /*4d20*/  LDS.128 R24, [R106+0x6100] ;  /* 0x006100006a187984 */ /* 0x002e6c0000000c00 */
        /* <DEDUP_REMOVED lines=106> */
.L_x_1607:
[----:B------:R-:W-:Y:S05]  /*53d0*/  BSYNC B0 ;  /* 0x0000000000007941 */ /* 0x000fea0003800000 */
.L_x_1606:
        /* <DEDUP_REMOVED lines=115> */
.L_x_1587:
[----:B------:R-:W-:Y:S04]  /*5b10*/  UIMAD UR4, UR17, -0x40, UR22 ;  /* 0xffffffc0110478a4 */ /* 0x000fe8000f8e0216 */
[----:B------:R-:W-:Y:S04]  /*5b20*/  UISETP.LT.AND UP0, UPT, UR4, 0x40, UPT ;  /* 0x000000400400788c */ /* 0x000fe8000bf01270 */
[----:B------:R-:W-:Y:S06]  /*5b30*/  USEL UR4, UR4, 0x40, UP0 ;  /* 0x0000004004047887 */ /* 0x000fec0008000000 */
[----:B------:R-:W-:Y:S11]  /*5b40*/  ISETP.GE.AND P0, PT, R121, UR4, PT ;  /* 0x0000000479007c0c */ /* 0x000ff6000bf06270 */
        /* <DEDUP_REMOVED lines=20> */
.L_x_1591:
[----:B------:R-:W-:Y:S05]  /*5c90*/  BSYNC B1 ;  /* 0x0000000000017941 */ /* 0x000fea0003800000 */
.L_x_1586:
[----:B------:R-:W-:Y:S01]  /*5ca0*/  USHF.L.U32 UR4, UR17, 0x6, URZ ;  /* 0x0000000611047899 */ /* 0x000fe2000800063f */
[----:B------:R-:W-:Y:S01]  /*5cb0*/  BSSY B0, `(.L_x_1608) ;  /* 0x0000049000007945 */ /* 0x000fe20003800000 */
[----:B------:R-:W-:Y:S02]  /*5cc0*/  USHF.L.U64.HI UR13, UR17, 0x6, UR13 ;  /* 0x00000006110d7899 */ /* 0x000fe4000801020d */
[----:B------:R-:W-:Y:S02]  /*5cd0*/  UIADD3 UR5, -UR4, UR22, URZ ;  /* 0x0000001604057290 */ /* 0x000fe4000fffe13f */
[----:B-1----:R-:W-:Y:S02]  /*5ce0*/  IADD3 R2, R92, -UR4, RZ ;  /* 0x800000045c027c10 */ /* 0x002fe4000fffe0ff */
[----:B------:R-:W-:Y:S01]  /*5cf0*/  IADD3 R3, P1, R94, UR4, RZ ;  /* 0x000000045e037c10 */ /* 0x000fe2000ff3e0ff */
[----:B------:R-:W-:Y:S01]  /*5d00*/  UISETP.LT.AND UP0, UPT, UR5, 0x40, UPT ;  /* 0x000000400500788c */ /* 0x000fe2000bf01270 */
[C---:B------:R-:W-:Y:S02]  /*5d10*/  ISETP.GE.AND P0, PT, R2.reuse, 0x21, PT ;  /* 0x000000210200780c */ /* 0x040fe40003f06270 */
[----:B------:R-:W-:Y:S01]  /*5d20*/  IADD3.X R0, R93, UR13, RZ, P1, !PT ;  /* 0x0000000d5d007c10 */ /* 0x000fe20008ffe4ff */
[----:B------:R-:W-:Y:S10]  /*5d30*/  USEL UR5, UR5, 0x40, UP0 ;  /* 0x0000004005057887 */ /* 0x000ff40008000000 */
[----:B------:R-:W-:Y:S05]  /*5d40*/  @P0 IADD3 R5, P1, R3, 0x20, RZ ;  /* 0x0000002003050810 */ /* 0x000fea0007f3e0ff */
[----:B------:R-:W-:Y:S01]  /*5d50*/  @P0 IMAD.X R4, RZ, RZ, R0, P1 ;  /* 0x000000ffff040224 */ /* 0x000fe200008e0600 */
[----:B------:R-:W-:Y:S03]  /*5d60*/  ISETP.GE.AND P1, PT, R2, 0x1, PT ;  /* 0x000000010200780c */ /* 0x000fe60003f26270 */
[----:B------:R-:W-:Y:S04]  /*5d70*/  @P0 IMAD R4, R4, c[0x0][0x258], RZ ;  /* 0x0000960004040a24 */ /* 0x000fe800078e02ff */
[----:B------:R-:W-:Y:S06]  /*5d80*/  @P0 IMAD R4, R5, c[0x0][0x25c], R4 ;  /* 0x0000970005040a24 */ /* 0x000fec00078e0204 */
[----:B------:R-:W-:Y:S02]  /*5d90*/  @P1 IMAD R0, R0, c[0x0][0x258], RZ ;  /* 0x0000960000001a24 */ /* 0x000fe400078e02ff */
[----:B------:R-:W-:Y:S02]  /*5da0*/  @P1 IMAD.MOV.U32 R90, RZ, RZ, R132 ;  /* 0x000000ffff5a1224 */ /* 0x000fe400078e0084 */
[C---:B------:R-:W-:Y:S02]  /*5db0*/  @P1 IMAD R0, R3.reuse, c[0x0][0x25c], R0 ;  /* 0x0000970003001a24 */ /* 0x040fe400078e0200 */
[----:B------:R-:W-:Y:S04]  /*5dc0*/  @P1 IMAD.WIDE.U32 R6, R3, c[0x0][0x258], R90 ;  /* 0x0000960003061a25 */ /* 0x000fe800078e005a */
[----:B------:R-:W-:Y:S01]  /*5dd0*/  @P1 IMAD.IADD R0, R7, 0x1, R0 ;  /* 0x0000000107001824 */ /* 0x000fe200078e0200 */
[C---:B------:R-:W-:Y:S01]  /*5de0*/  @P1 LEA R2, P2, R6.reuse, c[0x0][0x250], 0x1 ;  /* 0x0000940006021a11 */ /* 0x040fe200078408ff */
[----:B------:R-:W-:Y:S03]  /*5df0*/  @P0 IMAD.MOV.U32 R90, RZ, RZ, R132 ;  /* 0x000000ffff5a0224 */ /* 0x000fe600078e0084 */
[----:B------:R-:W-:Y:S01]  /*5e00*/  @P1 LEA.HI.X R3, R6, c[0x0][0x254], R0, 0x1, P2 ;  /* 0x0000950006031a11 */ /* 0x000fe200010f0c00 */
[----:B------:R-:W-:Y:S04]  /*5e10*/  @P0 IMAD.WIDE.U32 R6, R5, c[0x0][0x258], R90 ;  /* 0x0000960005060a25 */ /* 0x000fe800078e005a */
[----:B------:R-:W-:Y:S01]  /*5e20*/  @!PT LDS RZ, [RZ] ;  /* 0x00000000fffff984 */ /* 0x000fe20000000800 */
[----:B------:R-:W-:Y:S01]  /*5e30*/  @!PT LDS RZ, [RZ] ;  /* 0x00000000fffff984 */ /* 0x000fe20000000800 */
[----:B------:R-:W-:Y:S01]  /*5e40*/  @!PT LDS RZ, [RZ] ;  /* 0x00000000fffff984 */ /* 0x000fe20000000800 */
[----:B------:R1:W-:Y:S01]  /*5e50*/  @P1 LDGSTS.E.BYPASS.LTC128B.128 [R117+0x100], [R2.64], !P5 ;  /* 0x0010000002751fae */ /* 0x0003e2000e901d5c */
[----:B------:R-:W-:Y:S01]  /*5e60*/  @P0 IMAD.IADD R4, R7, 0x1, R4 ;  /* 0x0000000107040824 */ /* 0x000fe200078e0204 */
[C---:B-----5:R-:W-:Y:S02]  /*5e70*/  @P0 LEA R20, P2, R6.reuse, c[0x0][0x250], 0x1 ;  /* 0x0000940006140a11 */ /* 0x060fe400078408ff */
[----:B------:R1:W-:Y:S02]  /*5e80*/  @P1 LDGSTS.E.BYPASS.LTC128B.128 [R117+0x2100], [R2.64+0x80], !P4 ;  /* 0x0210008002751fae */ /* 0x0003e4000e101d5c */
[----:B------:R-:W-:Y:S02]  /*5e90*/  @P0 LEA.HI.X R21, R6, c[0x0][0x254], R4, 0x1, P2 ;  /* 0x0000950006150a11 */ /* 0x000fe400010f0c04 */
[----:B------:R1:W-:Y:S04]  /*5ea0*/  @P1 LDGSTS.E.BYPASS.LTC128B.128 [R117+0x4100], [R2.64+0x100], !P3 ;  /* 0x0410010002751fae */ /* 0x0003e8000d901d5c */
[----:B------:R1:W-:Y:S04]  /*5eb0*/  @P0 LDGSTS.E.BYPASS.LTC128B.128 [R117+0x1100], [R20.64], !P5 ;  /* 0x0110000014750fae */ /* 0x0003e8000e901d5c */
[----:B------:R1:W-:Y:S04]  /*5ec0*/  @P0 LDGSTS.E.BYPASS.LTC128B.128 [R117+0x3100], [R20.64+0x80], !P4 ;  /* 0x0310008014750fae */ /* 0x0003e8000e101d5c */
[----:B------:R1:W-:Y:S01]  /*5ed0*/  @P0 LDGSTS.E.BYPASS.LTC128B.128 [R117+0x5100], [R20.64+0x100], !P3 ;  /* 0x0510010014750fae */ /* 0x0003e2000d901d5c */
[----:B------:R-:W-:Y:S03]  /*5ee0*/  ISETP.GE.AND P0, PT, R121, UR5, PT ;  /* 0x0000000579007c0c */ /* 0x000fe6000bf06270 */
        /* <DEDUP_REMOVED lines=37> */
.L_x_1609:
[----:B-1----:R-:W-:Y:S05]  /*6140*/  BSYNC B0 ;  /* 0x0000000000007941 */ /* 0x002fea0003800000 */
.L_x_1608:
        /* <DEDUP_REMOVED lines=45> */
.L_x_1585:
        /* <DEDUP_REMOVED lines=22> */
.L_x_1612:
[----:B------:R-:W-:Y:S02]  /*6580*/  UISETP.NE.AND UP0, UPT, UR6, 0x1, UPT ;  /* 0x000000010600788c */ /* 0x000fe4000bf05270 */
[----:B------:R-:W-:Y:S02]  /*6590*/  ULDC.64 UR4, c[0x0][0x330] ;  /* 0x0000cc0000047ab9 */ /* 0x000fe40000000a00 */
[----:B------:R-:W-:-:S07]  /*65a0*/  UIMAD.WIDE.U32 UR26, UR8, UR4, URZ ;  /* 0x00000004081a72a5 */ /* 0x000fce000f8e003f */
[----:B------:R-:W-:Y:S02]  /*65b0*/  @UP0 UMOV UR11, UR27 ;  /* 0x0000001b000b0c82 */ /* 0x000fe40008000000 */
[----:B------:R-:W-:Y:S02]  /*65c0*/  @UP0 USHF.R.U32.HI UR8, URZ, UR5, UR11 ;  /* 0x000000053f080299 */ /* 0x000fe4000801160b */
.L_x_1613:
[----:B------:R-:W-:Y:S02]  /*65d0*/  ULDC UR4, c[0x0][0x32c] ;  /* 0x0000cb0000047ab9 */ /* 0x000fe40000000800 */
[----:B------:R-:W-:-:S04]  /*65e0*/  UIMAD UR4, UR8, UR6, UR4 ;  /* 0x00000006080472a4 */ /* 0x000fc8000f8e0204 */
[----:B------:R-:W-:-:S04]  /*65f0*/  UISETP.LT.AND UP0, UPT, UR7, UR4, UPT ;  /* 0x000000040700728c */ /* 0x000fc8000bf01270 */
[----:B------:R-:W-:-:S04]  /*6600*/  USEL UR7, UR7, UR4, UP0 ;  /* 0x0000000407077287 */ /* 0x000fc80008000000 */
.L_x_1611:
        /* <DEDUP_REMOVED lines=28> */
.L_x_1615:
[----:B------:R-:W-:Y:S02]  /*67d0*/  ULDC UR4, c[0x0][0x32c] ;  /* 0x0000cb0000047ab9 */ /* 0x000fe40000000800 */
[----:B------:R-:W-:-:S03]  /*67e0*/  UISETP.NE.AND UP0, UPT, UR4, 0x1, UPT ;  /* 0x000000010400788c */ /* 0x000fc6000bf05270 */
[----:B------:R-:W-:Y:S02]  /*67f0*/  ULDC.64 UR4, c[0x0][0x330] ;  /* 0x0000cc0000047ab9 */ /* 0x000fe40000000a00 */
[----:B------:R-:W-:-:S07]  /*6800*/  UIMAD.WIDE.U32 UR26, UR7, UR4, URZ ;  /* 0x00000004071a72a5 */ /* 0x000fce000f8e003f */
[----:B------:R-:W-:Y:S02]  /*6810*/  @UP0 UMOV UR11, UR27 ;  /* 0x0000001b000b0c82 */ /* 0x000fe40008000000 */
[----:B------:R-:W-:Y:S02]  /*6820*/  @UP0 USHF.R.U32.HI UR7, URZ, UR5, UR11 ;  /* 0x000000053f070299 */ /* 0x000fe4000801160b */
.L_x_1616:
[----:B------:R-:W-:Y:S02]  /*6830*/  ULDC UR4, c[0x0][0x32c] ;  /* 0x0000cb0000047ab9 */ /* 0x000fe40000000800 */
[----:B------:R-:W-:-:S04]  /*6840*/  UIMAD UR4, UR7, UR4, URZ ;  /* 0x00000004070472a4 */ /* 0x000fc8000f8e023f */
[----:B------:R-:W-:-:S04]  /*6850*/  UISETP.LT.AND UP0, UPT, UR6, UR4, UPT ;  /* 0x000000040600728c */ /* 0x000fc8000bf01270 */
[----:B------:R-:W-:-:S04]  /*6860*/  USEL UR6, UR6, UR4, !UP0 ;  /* 0x0000000406067287 */ /* 0x000fc8000c000000 */
.L_x_1614:
        /* <DEDUP_REMOVED lines=86> */
[----:B------:R-:W-:Y:S01]  /*6dd0*/  UIADD3 UR21, UR27, UR21, URZ ;  /* 0x000000151b157290 */ /* 0x000fe2000fffe03f */
[----:B------:R-:W-:Y:S01]  /*6de0*/  LOP3.LUT R13, R13, 0x1c0, RZ, 0xc0, !PT ;  /* 0x000001c00d0d7812 */ /* 0x000fe200078ec0ff */
[----:B------:R-:W-:Y:S01]  /*6df0*/  IMAD.SHL.U32 R18, R0, 0x8, RZ ;  /* 0x0000000800127824 */ /* 0x000fe200078e00ff */
[----:B------:R-:W-:Y:S01]  /*6e00*/  LOP3.LUT R43, R43, 0xfffffffe, RZ, 0xc0, !PT ;  /* 0xfffffffe2b2b7812 */ /* 0x000fe200078ec0ff */
[----:B------:R-:W-:Y:S01]  /*6e10*/  ULDC.64 UR4, c[0x0][0x1b8] ;  /* 0x00006e0000047ab9 */ /* 0x000fe20000000a00 */
[----:B------:R-:W-:Y:S01]  /*6e20*/  PLOP3.LUT P2, PT, PT, PT, UP3, 0x80, 0x0 ;  /* 0x000000000000781c */ /* 0x000fe20003f4f038 */
[----:B------:R-:W-:Y:S01]  /*6e30*/  UISETP.NE.U32.AND UP0, UPT, URZ, UR6, UPT ;  /* 0x000000063f00728c */ /* 0x000fe2000bf05070 */
[----:B------:R-:W-:Y:S01]  /*6e40*/  LOP3.LUT R7, R7, 0xfffffff0, RZ, 0xc0, !PT ;  /* 0xfffffff007077812 */ /* 0x000fe200078ec0ff */
[----:B------:R-:W-:Y:S01]  /*6e50*/  IMAD.IADD R43, R4, 0x1, -R43 ;  /* 0x00000001042b7824 */ /* 0x000fe200078e0a2b */
[----:B------:R-:W-:Y:S01]  /*6e60*/  IADD3 R4, R18, 0x80, RZ ;  /* 0x0000008012047810 */ /* 0x000fe20007ffe0ff */
[----:B------:R-:W-:Y:S01]  /*6e70*/  UMOV UR20, UR26 ;  /* 0x0000001a00147c82 */ /* 0x000fe20008000000 */
[----:B-1----:R-:W-:Y:S01]  /*6e80*/  LOP3.LUT R2, R13, 0x38, R18, 0xf8, !PT ;  /* 0x000000380d027812 */ /* 0x002fe200078ef812 */
[----:B------:R-:W-:Y:S01]  /*6e90*/  UIMAD UR6, UR14, UR4, URZ ;  /* 0x000000040e0672a4 */ /* 0x000fe2000f8e023f */
[----:B------:R-:W-:Y:S01]  /*6ea0*/  SHF.R.U32.HI R13, RZ, 0x3, R13 ;  /* 0x00000003ff0d7819 */ /* 0x000fe2000001160d */
[----:B------:R-:W-:Y:S01]  /*6eb0*/  UIMAD.WIDE.U32 UR20, UR15, UR4, UR20 ;  /* 0x000000040f1472a5 */ /* 0x000fe2000f8e0014 */
[----:B------:R-:W-:Y:S01]  /*6ec0*/  ISETP.GE.AND P3, PT, R4, c[0x0][0x1d4], PT ;  /* 0x0000750004007a0c */ /* 0x000fe20003f66270 */
[----:B------:R-:W-:Y:S01]  /*6ed0*/  USHF.R.S32.HI UR4, URZ, 0x1f, UR19 ;  /* 0x0000001f3f047899 */ /* 0x000fe20008011413 */
[----:B------:R-:W-:Y:S01]  /*6ee0*/  LOP3.LUT R13, R2, R13, RZ, 0x3c, !PT ;  /* 0x0000000d020d7212 */ /* 0x000fe200078e3cff */
[----:B------:R-:W-:Y:S01]  /*6ef0*/  IMAD R2, R0, 0x20, R42 ;  /* 0x0000002000027824 */ /* 0x000fe200078e022a */
[----:B------:R-:W-:Y:S01]  /*6f00*/  PLOP3.LUT P1, PT, PT, PT, UP3, 0x80, 0x0 ;  /* 0x000000000000781c */ /* 0x000fe20003f2f038 */
[----:B------:R-:W-:Y:S01]  /*6f10*/  UISETP.NE.AND.EX UP0, UPT, URZ, UR7, UPT, UP0 ;  /* 0x000000073f00728c */ /* 0x000fe2000bf05300 */
[----:B------:R-:W-:Y:S01]  /*6f20*/  P2R R199, PR, RZ, 0x8 ;  /* 0x00000008ffc77803 */ /* 0x000fe20000000000 */
[----:B------:R-:W-:Y:S01]  /*6f30*/  UIMAD UR6, UR15, UR5, UR6 ;  /* 0x000000050f0672a4 */ /* 0x000fe2000f8e0206 */
[----:B------:R-:W-:Y:S01]  /*6f40*/  IADD3 R15, P3, R42, UR19, RZ ;  /* 0x000000132a0f7c10 */ /* 0x000fe2000ff7e0ff */
[----:B------:R-:W-:Y:S01]  /*6f50*/  IMAD.IADD R8, R78, 0x1, -R7 ;  /* 0x000000014e087824 */ /* 0x000fe200078e0a07 */
[----:B------:R-:W-:Y:S01]  /*6f60*/  IADD3 R2, R2, UR18, RZ ;  /* 0x0000001202027c10 */ /* 0x000fe2000fffe0ff */
[----:B------:R-:W-:Y:S01]  /*6f70*/  USEL UR13, UR24, URZ, !UP0 ;  /* 0x0000003f180d7287 */ /* 0x000fe2000c000000 */
[----:B------:R-:W-:Y:S01]  /*6f80*/  LEA.HI.X.SX32 R4, R42, UR4, 0x1, P3 ;  /* 0x000000042a047c11 */ /* 0x000fe200098f0eff */
[----:B------:R-:W-:Y:S01]  /*6f90*/  UIADD3 UR21, UR21, UR6, URZ ;  /* 0x0000000615157290 */ /* 0x000fe2000fffe03f */
[----:B------:R-:W-:Y:S01]  /*6fa0*/  SHF.R.S32.HI R9, RZ, 0x1f, R8 ;  /* 0x0000001fff097819 */ /* 0x000fe20000011408 */
[----:B------:R-:W-:Y:S01]  /*6fb0*/  USEL UR7, UR11, URZ, !UP0 ;  /* 0x0000003f0b077287 */ /* 0x000fe2000c000000 */
[----:B------:R-:W-:Y:S01]  /*6fc0*/  @P2 IMAD.HI.U32 R5, R2, c[0x0][0x2c8], RZ ;  /* 0x0000b20002052a27 */ /* 0x000fe200078e00ff */
[----:B------:R-:W-:Y:S01]  /*6fd0*/  ULDC.64 UR4, c[0x0][0x1c0] ;  /* 0x0000700000047ab9 */ /* 0x000fe20000000a00 */
[----:B------:R-:W-:Y:S01]  /*6fe0*/  SHF.R.S32.HI R19, RZ, 0x1f, R18 ;  /* 0x0000001fff137819 */ /* 0x000fe20000011412 */
[----:B------:R-:W-:Y:S01]  /*6ff0*/  UIMAD.WIDE.U32 UR26, UR13, UR4, UR20 ;  /* 0x000000040d1a72a5 */ /* 0x000fe2000f8e0014 */
[C---:B------:R-:W-:Y:S01]  /*7000*/  IMAD R10, R4.reuse, c[0x0][0x1e0], RZ ;  /* 0x00007800040a7a24 */ /* 0x040fe200078e02ff */
[----:B------:R-:W-:Y:S01]  /*7010*/  UIMAD UR7, UR7, UR4, URZ ;  /* 0x00000004070772a4 */ /* 0x000fe2000f8e023f */
[----:B------:R-:W-:Y:S01]  /*7020*/  IMAD R4, R4, c[0x0][0x208], RZ ;  /* 0x0000820004047a24 */ /* 0x000fe200078e02ff */
[----:B------:R-:W-:Y:S01]  /*7030*/  LEA.HI R9, R9, R8, RZ, 0x3 ;  /* 0x0000000809097211 */ /* 0x000fe200078f18ff */
[----:B------:R-:W-:Y:S01]  /*7040*/  IMAD.MOV.U32 R6, RZ, RZ, R2 ;  /* 0x000000ffff067224 */ /* 0x000fe200078e0002 */
[----:B------:R-:W-:Y:S01]  /*7050*/  @P1 SHF.R.U32.HI R6, RZ, c[0x0][0x2cc], R5 ;  /* 0x0000b300ff061a19 */ /* 0x000fe20000011605 */
[----:B------:R-:W-:Y:S01]  /*7060*/  UIMAD UR5, UR13, UR5, UR7 ;  /* 0x000000050d0572a4 */ /* 0x000fe2000f8e0207 */
[----:B------:R-:W-:Y:S01]  /*7070*/  IMAD R5, R15, c[0x0][0x1e4], R10 ;  /* 0x000079000f057a24 */ /* 0x000fe200078e020a */
[----:B------:R-:W-:Y:S01]  /*7080*/  LOP3.LUT R7, R9, 0xfffffff8, RZ, 0xc0, !PT ;  /* 0xfffffff809077812 */ /* 0x000fe200078ec0ff */
[C---:B------:R-:W-:Y:S01]  /*7090*/  IMAD R4, R15.reuse, c[0x0][0x20c], R4 ;  /* 0x000083000f047a24 */ /* 0x040fe200078e0204 */
[----:B------:R-:W-:Y:S01]  /*70a0*/  UIADD3 UR6, UR27, UR5, URZ ;  /* 0x000000051b067290 */ /* 0x000fe2000fffe03f */
[--C-:B------:R-:W-:Y:S01]  /*70b0*/  IMAD.WIDE.U32 R16, R15, c[0x0][0x1e0], R18.reuse ;  /* 0x000078000f107a25 */ /* 0x100fe200078e0012 */
[----:B------:R-:W-:Y:S01]  /*70c0*/  LEA.HI R40, R77, R78, RZ, 0x6 ;  /* 0x0000004e4d287211 */ /* 0x000fe200078f30ff */
[----:B------:R-:W-:Y:S01]  /*70d0*/  ULDC.64 UR4, c[0x0][0x350] ;  /* 0x0000d40000047ab9 */ /* 0x000fe20000000a00 */
[----:B------:R-:W-:Y:S01]  /*70e0*/  BSSY B0, `(.L_x_1618) ;  /* 0x0000064000007945 */ /* 0x000fe20003800000 */
[----:B------:R-:W-:Y:S01]  /*70f0*/  IMAD.WIDE.U32 R14, R15, c[0x0][0x208], R18 ;  /* 0x000082000f0e7a25 */ /* 0x000fe200078e0012 */
[----:B------:R-:W-:Y:S01]  /*7100*/  UISETP.NE.U32.AND UP0, UPT, URZ, UR4, UPT ;  /* 0x000000043f00728c */ /* 0x000fe2000bf05070 */
[----:B------:R-:W-:-:S02]  /*7110*/  ISETP.GE.AND P5, PT, R18, c[0x0][0x1d4], PT ;  /* 0x0000750012007a0c */ /* 0x000fc40003fa6270 */
[----:B------:R-:W-:Y:S01]  /*7120*/  IMAD.MOV R11, RZ, RZ, -R6 ;  /* 0x000000ffff0b7224 */ /* 0x000fe200078e0a06 */
[----:B------:R-:W-:Y:S01]  /*7130*/  UISETP.NE.AND.EX UP0, UPT, URZ, UR5, UPT, UP0 ;  /* 0x000000053f00728c */ /* 0x000fe2000bf05300 */
[----:B------:R-:W-:Y:S02]  /*7140*/  IMAD.IADD R17, R17, 0x1, R5 ;  /* 0x0000000111117824 */ /* 0x000fe400078e0205 */
[----:B------:R-:W-:Y:S01]  /*7150*/  IMAD.IADD R5, R15, 0x1, R4 ;  /* 0x000000010f057824 */ /* 0x000fe200078e0204 */
[----:B------:R-:W-:Y:S01]  /*7160*/  ULDC.64 UR4, c[0x0][0x210] ;  /* 0x0000840000047ab9 */ /* 0x000fe20000000a00 */
[----:B------:R-:W-:Y:S02]  /*7170*/  IMAD.MOV.U32 R4, RZ, RZ, R14 ;  /* 0x000000ffff047224 */ /* 0x000fe400078e000e */
[----:B------:R-:W-:Y:S02]  /*7180*/  IMAD.IADD R7, R8, 0x1, -R7 ;  /* 0x0000000108077824 */ /* 0x000fe400078e0a07 */
[----:B------:R-:W-:-:S02]  /*7190*/  IMAD R2, R11, c[0x0][0x2c4], R2 ;  /* 0x0000b1000b027a24 */ /* 0x000fc400078e0202 */
[----:B------:R-:W-:Y:S01]  /*71a0*/  IMAD.U32 R14, RZ, RZ, UR15 ;  /* 0x0000000fff0e7e24 */ /* 0x000fe2000f8e00ff */
[C---:B------:R-:W-:Y:S01]  /*71b0*/  LOP3.LUT P4, RZ, R7.reuse, 0x4, RZ, 0xc0, !PT ;  /* 0x0000000407ff7812 */ /* 0x040fe2000788c0ff */
[----:B------:R-:W-:Y:S01]  /*71c0*/  IMAD.U32 R11, RZ, RZ, UR27 ;  /* 0x0000001bff0b7e24 */ /* 0x000fe2000f8e00ff */
[C---:B------:R-:W-:Y:S01]  /*71d0*/  LOP3.LUT P2, RZ, R7.reuse, 0x2, RZ, 0xc0, !PT ;  /* 0x0000000207ff7812 */ /* 0x040fe2000784c0ff */
[----:B------:R-:W-:Y:S02]  /*71e0*/  IMAD.U32 R10, RZ, RZ, UR26 ;  /* 0x0000001aff0a7e24 */ /* 0x000fe4000f8e00ff */
[----:B------:R-:W-:Y:S01]  /*71f0*/  IMAD.U32 R11, RZ, RZ, UR6 ;  /* 0x00000006ff0b7e24 */ /* 0x000fe2000f8e00ff */
[----:B------:R-:W-:Y:S01]  /*7200*/  ULDC.64 UR6, c[0x0][0x1e8] ;  /* 0x00007a0000067ab9 */ /* 0x000fe20000000a00 */
[----:B------:R-:W-:Y:S01]  /*7210*/  IMAD.WIDE.U32 R14, R14, c[0x0][0x210], R4 ;  /* 0x000084000e0e7a25 */ /* 0x000fe200078e0004 */
[----:B------:R-:W-:Y:S02]  /*7220*/  UIMAD UR6, UR14, UR6, URZ ;  /* 0x000000060e0672a4 */ /* 0x000fe4000f8e023f */
[----:B------:R-:W-:Y:S01]  /*7230*/  UIMAD UR14, UR14, UR4, URZ ;  /* 0x000000040e0e72a4 */ /* 0x000fe2000f8e023f */
[----:B------:R-:W-:Y:S01]  /*7240*/  IMAD.SHL.U32 R5, R7, 0x40, RZ ;  /* 0x0000004007057824 */ /* 0x000fe200078e00ff */
[----:B------:R-:W-:Y:S01]  /*7250*/  UIMAD UR13, UR15, UR7, UR6 ;  /* 0x000000070f0d72a4 */ /* 0x000fe2000f8e0206 */
[----:B------:R-:W-:Y:S01]  /*7260*/  IMAD.U32 R204, RZ, RZ, UR15 ;  /* 0x0000000fffcc7e24 */ /* 0x000fe2000f8e00ff */
[----:B------:R-:W-:Y:S01]  /*7270*/  UIMAD UR14, UR15, UR5, UR14 ;  /* 0x000000050f0e72a4 */ /* 0x000fe2000f8e020e */
[----:B------:R-:W-:Y:S01]  /*7280*/  IMAD.SHL.U32 R4, R43, 0x8, RZ ;  /* 0x000000082b047824 */ /* 0x000fe200078e00ff */
[----:B------:R-:W-:Y:S01]  /*7290*/  ULDC.64 UR6, c[0x0][0x1f0] ;  /* 0x00007c0000067ab9 */ /* 0x000fe20000000a00 */
[----:B------:R-:W-:Y:S01]  /*72a0*/  IMAD.WIDE.U32 R204, R204, c[0x0][0x1e8], R16 ;  /* 0x00007a00cccc7a25 */ /* 0x000fe200078e0010 */
[----:B------:R-:W-:Y:S01]  /*72b0*/  ULDC.64 UR4, c[0x0][0x218] ;  /* 0x0000860000047ab9 */ /* 0x000fe20000000a00 */
[----:B------:R-:W-:-:S02]  /*72c0*/  LOP3.LUT R5, R5, 0x1c0, RZ, 0xc0, !PT ;  /* 0x000001c005057812 */ /* 0x000fc400078ec0ff */
[----:B------:R-:W-:Y:S01]  /*72d0*/  IADD3 R15, R15, UR14, RZ ;  /* 0x0000000e0f0f7c10 */ /* 0x000fe2000fffe0ff */
[----:B------:R-:W-:Y:S01]  /*72e0*/  IMAD.SHL.U32 R40, R40, 0x8, RZ ;  /* 0x0000000828287824 */ /* 0x000fe200078e00ff */
[----:B------:R-:W-:Y:S01]  /*72f0*/  IADD3 R205, R205, UR13, RZ ;  /* 0x0000000dcdcd7c10 */ /* 0x000fe2000fffe0ff */
[----:B------:R-:W-:Y:S01]  /*7300*/  IMAD.SHL.U32 R9, R9, 0x40, RZ ;  /* 0x0000004009097824 */ /* 0x000fe200078e00ff */
[----:B------:R-:W-:Y:S02]  /*7310*/  LOP3.LUT R4, R5, 0x8, R4, 0xf8, !PT ;  /* 0x0000000805047812 */ /* 0x000fe400078ef804 */
[----:B------:R-:W-:Y:S02]  /*7320*/  SHF.R.U32.HI R5, RZ, 0x3, R5 ;  /* 0x00000003ff057819 */ /* 0x000fe40000011605 */
[----:B------:R-:W-:Y:S02]  /*7330*/  LOP3.LUT R40, R13, 0xfffffe00, R40, 0xf8, !PT ;  /* 0xfffffe000d287812 */ /* 0x000fe400078ef828 */
[----:B------:R-:W-:-:S04]  /*7340*/  LOP3.LUT R4, R4, R5, RZ, 0x3c, !PT ;  /* 0x0000000504047212 */ /* 0x000fc800078e3cff */
[----:B------:R-:W-:Y:S01]  /*7350*/  LOP3.LUT R4, R4, 0xfffffe00, R9, 0xf8, !PT ;  /* 0xfffffe0004047812 */ /* 0x000fe200078ef809 */
[----:B--2---:R1:W2:Y:S02]  /*7360*/  @P0 R2UR UR20, R3 ;  /* 0x00000000031403c2 */ /* 0x0042a400000e0000 */
        /* <DEDUP_REMOVED lines=18> */
[----:B------:R-:W-:Y:S01]  /*7490*/  UIMAD UR6, UR20, UR7, UR6 ;  /* 0x00000007140672a4 */ /* 0x000fe2000f8e0206 */
[----:B------:R-:W-:Y:S01]  /*74a0*/  IMAD R3, R3, c[0x0][0x1a8], RZ ;  /* 0x00006a0003037a24 */ /* 0x000fe200078e02ff */
[----:B------:R-:W-:Y:S01]  /*74b0*/  LEA R12, P0, R6, c[0x0][0x160], 0x1 ;  /* 0x00005800060c7a11 */ /* 0x000fe200078008ff */
[----:B------:R-:W-:Y:S01]  /*74c0*/  UIMAD UR4, UR20, UR5, UR4 ;  /* 0x00000005140472a4 */ /* 0x000fe2000f8e0204 */
[----:B------:R-:W-:-:S03]  /*74d0*/  IMAD.WIDE.U32 R204, R200, c[0x0][0x1f0], R204 ;  /* 0x00007c00c8cc7a25 */ /* 0x000fc600078e00cc */
        /* <DEDUP_REMOVED lines=9> */
[----:B------:R-:W-:Y:S01]  /*7570*/  IMAD.SHL.U32 R6, R0, 0x8, RZ ;  /* 0x0000000800067824 */ /* 0x000fe200078e00ff */
[----:B------:R-:W-:Y:S01]  /*7580*/  ISETP.GE.AND P0, PT, R10, UR21, PT ;  /* 0x000000150a007c0c */ /* 0x000fe2000bf06270 */
[----:B------:R-:W-:Y:S01]  /*7590*/  IMAD.MOV.U32 R3, RZ, RZ, 0x20 ;  /* 0x00000020ff037424 */ /* 0x000fe200078e00ff */
[----:B------:R-:W-:Y:S01]  /*75a0*/  ISETP.GE.AND P6, PT, R7, c[0x0][0x1d4], PT ;  /* 0x0000750007007a0c */ /* 0x000fe20003fc6270 */
[----:B------:R1:W3:Y:S01]  /*75b0*/  SHFL.IDX PT, R17, R11, RZ, 0x181f ;  /* 0x00181fff0b117589 */ /* 0x0002e200000e0000 */
[----:B------:R-:W-:-:S02]  /*75c0*/  IADD3 R5, R6, 0x80, RZ ;  /* 0x0000008006057810 */ /* 0x000fc40007ffe0ff */
[----:B------:R-:W-:Y:S02]  /*75d0*/  SEL R3, R3, 0xffffffe0, !P4 ;  /* 0xffffffe003037807 */ /* 0x000fe40006000000 */
[----:B------:R-:W-:Y:S02]  /*75e0*/  ISETP.GE.AND P1, PT, R6, c[0x0][0x198], PT ;  /* 0x0000660006007a0c */ /* 0x000fe40003f26270 */
[----:B------:R-:W-:Y:S02]  /*75f0*/  SEL R2, R2, 0xfffffff0, !P2 ;  /* 0xfffffff002027807 */ /* 0x000fe40005000000 */
[----:B------:R-:W-:Y:S02]  /*7600*/  ISETP.GE.AND P3, PT, R7, c[0x0][0x198], PT ;  /* 0x0000660007007a0c */ /* 0x000fe40003f66270 */
[----:B------:R-:W-:Y:S01]  /*7610*/  ISETP.GE.AND P4, PT, R5, c[0x0][0x198], PT ;  /* 0x0000660005007a0c */ /* 0x000fe20003f86270 */
[----:B------:R-:W-:Y:S07]  /*7620*/  @P0 BRA `(.L_x_1619) ;  /* 0x000000f000000947 */ /* 0x000fee0003800000 */
[----:B--2---:R-:W-:Y:S02]  /*7630*/  SHF.R.S32.HI R14, RZ, 0x1f, R7 ;  /* 0x0000001fff0e7819 */ /* 0x004fe40000011407 */
[----:B------:R-:W-:-:S02]  /*7640*/  SHF.R.S32.HI R8, RZ, 0x1f, R5 ;  /* 0x0000001fff087819 */ /* 0x000fc40000011405 */
[----:B------:R-:W-:Y:S02]  /*7650*/  LEA.HI R9, R14, R7, RZ, 0x3 ;  /* 0x000000070e097211 */ /* 0x000fe400078f18ff */
[----:B------:R-:W-:Y:S01]  /*7660*/  LEA.HI R8, R8, R5, RZ, 0x3 ;  /* 0x0000000508087211 */ /* 0x000fe200078f18ff */
[----:B------:R-:W-:Y:S01]  /*7670*/  IMAD.SHL.U32 R5, R40, 0x2, RZ ;  /* 0x0000000228057824 */ /* 0x000fe200078e00ff */
        /* <DEDUP_REMOVED lines=10> */
.L_x_1619:
[----:B--2---:R-:W-:Y:S05]  /*7720*/  BSYNC B0 ;  /* 0x0000000000007941 */ /* 0x004fea0003800000 */
.L_x_1618:
        /* <DEDUP_REMOVED lines=22> */
.L_x_1621:
[----:B------:R-:W-:Y:S05]  /*7890*/  BSYNC B0 ;  /* 0x0000000000007941 */ /* 0x000fea0003800000 */
.L_x_1620:
        /* <DEDUP_REMOVED lines=22> */
.L_x_1623:
[----:B------:R-:W-:Y:S05]  /*7a00*/  BSYNC B0 ;  /* 0x0000000000007941 */ /* 0x000fea0003800000 */
.L_x_1622:
[----:B-1----:R-:W1:Y:S01]  /*7a10*/  SHFL.IDX PT, R14, R12, 0x3, 0x181f ;  /* 0x00781f000c0e7f89 */ /* 0x002e6200000e0000 */
        /* <DEDUP_REMOVED lines=12> */
[----:B------:R-:W-:Y:S01]  /*7ae0*/  USHF.R.S32.HI UR20, URZ, 0x1f, UR19 ;  /* 0x0000001f3f147899 */ /* 0x000fe20008011413 */
[----:B------:R-:W-:Y:S01]  /*7af0*/  @!P0 SHF.R.S32.HI R10, RZ, 0x1f, R7 ;  /* 0x0000001fff0a8819 */ /* 0x000fe20000011407 */
[----:B------:R-:W-:Y:S01]  /*7b00*/  UIMAD UR6, UR14, UR19, URZ ;  /* 0x000000130e0672a4 */ /* 0x000fe2000f8e023f */
[----:B------:R-:W-:Y:S01]  /*7b10*/  @!P0 IMAD.SHL.U32 R8, R40, 0x2, RZ ;  /* 0x0000000228088824 */ /* 0x000fe200078e00ff */
[----:B------:R-:W-:Y:S01]  /*7b20*/  UMOV UR7, 0x5 ;  /* 0x0000000500077882 */ /* 0x000fe20000000000 */
[----:B------:R-:W-:Y:S01]  /*7b30*/  @!P0 LEA.HI R9, R10, R7, RZ, 0x3 ;  /* 0x000000070a098211 */ /* 0x000fe200078f18ff */
[----:B------:R-:W-:Y:S01]  /*7b40*/  IMAD.U32 R7, RZ, RZ, UR13 ;  /* 0x0000000dff077e24 */ /* 0x000fe2000f8e00ff */
[C---:B-1----:R-:W-:Y:S01]  /*7b50*/  @!P0 LEA R18, P2, R6.reuse, R14, 0x1 ;  /* 0x0000000e06128211 */ /* 0x042fe200078408ff */
[----:B------:R-:W-:Y:S01]  /*7b60*/  UIMAD UR6, UR20, UR13, UR6 ;  /* 0x0000000d140672a4 */ /* 0x000fe2000f8e0206 */
[----:B------:R-:W-:Y:S01]  /*7b70*/  IADD3 R10, -R5, UR12, -R42 ;  /* 0x0000000c050a7c10 */ /* 0x000fe2000fffe92a */
[----:B----4-:R-:W-:Y:S01]  /*7b80*/  IMAD.WIDE.U32 R16, R7, UR19, R210 ;  /* 0x0000001307107c25 */ /* 0x010fe2000f8e00d2 */
[----:B-----5:R-:W-:Y:S01]  /*7b90*/  @!P0 LEA.HI.X R19, R6, R15, R19, 0x1, P2 ;  /* 0x0000000f06138211 */ /* 0x020fe200010f0c13 */
[----:B------:R-:W-:Y:S01]  /*7ba0*/  USHF.L.U64.HI UR7, UR4, UR7, UR5 ;  /* 0x0000000704077299 */ /* 0x000fe20008010205 */
[----:B------:R-:W-:-:S02]  /*7bb0*/  ISETP.GE.AND P2, PT, R10, 0x1, PT ;  /* 0x000000010a00780c */ /* 0x000fc40003f46270 */
[----:B------:R-:W-:Y:S01]  /*7bc0*/  @!P0 LOP3.LUT R9, R9, 0xfffffff8, RZ, 0xc0, !PT ;  /* 0xfffffff809098812 */ /* 0x000fe200078ec0ff */
[----:B------:R-:W-:Y:S01]  /*7bd0*/  @!PT LDS RZ, [RZ] ;  /* 0x00000000fffff984 */ /* 0x000fe20000000800 */
[----:B------:R1:W-:Y:S01]  /*7be0*/  @!P0 LDGSTS.E.BYPASS.LTC128B.128 [R8+0xf100], [R18.64], !P1 ;  /* 0x0f10000012088fae */ /* 0x0003e2000c901d5c */
[----:B--23--:R-:W-:-:S03]  /*7bf0*/  @!P0 IADD3 R11, R6, 0x80, RZ ;  /* 0x00000080060b8810 */ /* 0x00cfc60007ffe0ff */
[----:B------:R-:W-:Y:S01]  /*7c00*/  @!P0 IMAD.WIDE R20, R9, 0x2, R14 ;  /* 0x0000000209148825 */ /* 0x000fe200078e020e */
[----:B------:R-:W-:Y:S01]  /*7c10*/  IADD3 R9, R17, UR6, RZ ;  /* 0x0000000611097c10 */ /* 0x000fe2000fffe0ff */
[----:B------:R-:W-:Y:S01]  /*7c20*/  USHF.L.U32 UR6, UR4, 0x5, URZ ;  /* 0x0000000504067899 */ /* 0x000fe2000800063f */
[----:B------:R-:W-:Y:S02]  /*7c30*/  @!P0 SHF.R.S32.HI R6, RZ, 0x1f, R11 ;  /* 0x0000001fff068819 */ /* 0x000fe4000001140b */
[----:B------:R1:W-:Y:S01]  /*7c40*/  @!P0 LDGSTS.E.BYPASS.LTC128B.128 [R8+0x13100], [R20.64], !P3 ;  /* 0x1310000014088fae */ /* 0x0003e2000d901d5c */
[----:B------:R-:W-:Y:S02]  /*7c50*/  @P2 LEA R12, P1, R16, c[0x0][0x1c8], 0x1 ;  /* 0x00007200100c2a11 */ /* 0x000fe400078208ff */
[----:B------:R-:W-:Y:S02]  /*7c60*/  @!P0 LEA.HI R11, R6, R11, RZ, 0x3 ;  /* 0x0000000b060b8211 */ /* 0x000fe400078f18ff */
[----:B------:R-:W-:-:S02]  /*7c70*/  @P2 LEA.HI.X R13, R16, c[0x0][0x1cc], R9, 0x1, P1 ;  /* 0x00007300100d2a11 */ /* 0x000fc400008f0c09 */
[----:B------:R-:W-:Y:S02]  /*7c80*/  ISETP.GE.AND P1, PT, R10, 0x21, PT ;  /* 0x000000210a00780c */ /* 0x000fe40003f26270 */
[----:B------:R-:W-:Y:S02]  /*7c90*/  @!P0 LOP3.LUT R11, R11, 0xfffffff8, RZ, 0xc0, !PT ;  /* 0xfffffff80b0b8812 */ /* 0x000fe400078ec0ff */
[----:B------:R-:W-:-:S04]  /*7ca0*/  LEA.HI R6, R77, R78, RZ, 0x5 ;  /* 0x0000004e4d067211 */ /* 0x000fc800078f28ff */
[----:B------:R-:W-:-:S05]  /*7cb0*/  SHF.R.S32.HI R93, RZ, 0x5, R6 ;  /* 0x00000005ff5d7819 */ /* 0x000fca0000011406 */
[----:B------:R-:W-:Y:S01]  /*7cc0*/  @P1 IADD3 R10, P3, R16, UR6, RZ ;  /* 0x00000006100a1c10 */ /* 0x000fe2000ff7e0ff */
[----:B------:R-:W-:-:S03]  /*7cd0*/  @!P0 IMAD.WIDE R16, R11, 0x2, R14 ;  /* 0x000000020b108825 */ /* 0x000fc600078e020e */
[----:B------:R-:W-:Y:S01]  /*7ce0*/  @P1 IADD3.X R9, R9, UR7, RZ, P3, !PT ;  /* 0x0000000709091c10 */ /* 0x000fe20009ffe4ff */
[----:B------:R-:W-:Y:S01]  /*7cf0*/  @P2 IMAD.SHL.U32 R11, R40, 0x2, RZ ;  /* 0x00000002280b2824 */ /* 0x000fe200078e00ff */
[----:B------:R1:W-:Y:S01]  /*7d00*/  @!P0 LDGSTS.E.BYPASS.LTC128B.128 [R8+0x17100], [R16.64], !P4 ;  /* 0x1710000010088fae */ /* 0x0003e2000e101d5c */
[----:B------:R-:W-:Y:S02]  /*7d10*/  ISETP.NE.AND P4, PT, R199, RZ, PT ;  /* 0x000000ffc700720c */ /* 0x000fe40003f85270 */
[C---:B------:R-:W-:Y:S01]  /*7d20*/  @P1 LEA R14, P0, R10.reuse, c[0x0][0x1c8], 0x1 ;  /* 0x000072000a0e1a11 */ /* 0x040fe200078008ff */
[----:B------:R-:W0:Y:S03]  /*7d30*/  LDGDEPBAR ;  /* 0x00000000000079af */ /* 0x000e260000000000 */
[----:B------:R-:W-:Y:S01]  /*7d40*/  @P1 LEA.HI.X R15, R10, c[0x0][0x1cc], R9, 0x1, P0 ;  /* 0x000073000a0f1a11 */ /* 0x000fe200000f0c09 */
[----:B------:R-:W-:Y:S01]  /*7d50*/  BAR.SYNC.DEFER_BLOCKING 0x0 ;  /* 0x0000000000007b1d */ /* 0x000fe20000010000 */
[----:B------:R-:W-:Y:S01]  /*7d60*/  ISETP.LT.AND P0, PT, RZ, c[0x0][0x27c], PT ;  /* 0x00009f00ff007a0c */ /* 0x000fe20003f01270 */
[----:B------:R-:W-:-:S04]  /*7d70*/  @P1 IMAD.SHL.U32 R9, R40, 0x2, RZ ;  /* 0x0000000228091824 */ /* 0x000fc800078e00ff */
        /* <DEDUP_REMOVED lines=13> */
.L_x_1624:
[----:B------:R-:W-:Y:S01]  /*7e50*/  ULDC.U8 UR4, c[0x0][0x298] ;  /* 0x0000a60000047ab9 */ /* 0x000fe20000000000 */
[----:B------:R-:W-:Y:S01]  /*7e60*/  SHF.R.S32.HI R10, RZ, 0x1f, R79 ;  /* 0x0000001fff0a7819 */ /* 0x000fe2000001144f */
        /* <DEDUP_REMOVED lines=120> */
.L_x_1628:
[----:B--2---:R-:W-:Y:S05]  /*85f0*/  BSYNC B0 ;  /* 0x0000000000007941 */ /* 0x004fea0003800000 */
.L_x_1627:
        /* <DEDUP_REMOVED lines=121> */
.L_x_1630:
[----:B-123--:R-:W-:Y:S05]  /*8d90*/  BSYNC B0 ;  /* 0x0000000000007941 */ /* 0x00efea0003800000 */
.L_x_1629:
        /* <DEDUP_REMOVED lines=108> */
.L_x_1634:
[----:B------:R-:W-:Y:S05]  /*9460*/  BSYNC B0 ;  /* 0x0000000000007941 */ /* 0x000fea0003800000 */
.L_x_1633:
        /* <DEDUP_REMOVED lines=46> */
.L_x_1636:
[----:B------:R-:W-:Y:S05]  /*9750*/  BSYNC B0 ;  /* 0x0000000000007941 */ /* 0x000fea0003800000 */
.L_x_1635:
        /* <DEDUP_REMOVED lines=46> */
.L_x_1638:
[----:B------:R-:W-:Y:S05]  /*9a40*/  BSYNC B0 ;  /* 0x0000000000007941 */ /* 0x000fea0003800000 */
.L_x_1637:
        /* <DEDUP_REMOVED lines=46> */
.L_x_1640:
[----:B------:R-:W-:Y:S05]  /*9d30*/  BSYNC B0 ;  /* 0x0000000000007941 */ /* 0x000fea0003800000 */
.L_x_1639:
        /* <DEDUP_REMOVED lines=46> */
.L_x_1642:
[----:B------:R-:W-:Y:S05]  /*a020*/  BSYNC B0 ;  /* 0x0000000000007941 */ /* 0x000fea0003800000 */
.L_x_1641:
        /* <DEDUP_REMOVED lines=45> */
.L_x_1632:
[----:B------:R-:W-:Y:S05]  /*a300*/  BSYNC B1 ;  /* 0x0000000000017941 */ /* 0x000fea0003800000 */
.L_x_1631:
        /* <DEDUP_REMOVED lines=48> */
.L_x_1645:
[----:B------:R-:W-:Y:S05]  /*a610*/  BSYNC B0 ;  /* 0x0000000000007941 */ /* 0x000fea0003800000 */
.L_x_1644:
        /* <DEDUP_REMOVED lines=46> */
.L_x_1647:
[----:B------:R-:W-:Y:S05]  /*a900*/  BSYNC B0 ;  /* 0x0000000000007941 */ /* 0x000fea0003800000 */
.L_x_1646:
        /* <DEDUP_REMOVED lines=46> */
.L_x_1649:
[----:B------:R-:W-:Y:S05]  /*abf0*/  BSYNC B0 ;  /* 0x0000000000007941 */ /* 0x000fea0003800000 */
.L_x_1648:
        /* <DEDUP_REMOVED lines=46> */
.L_x_1651:
[----:B------:R-:W-:Y:S05]  /*aee0*/  BSYNC B0 ;  /* 0x0000000000007941 */ /* 0x000fea0003800000 */
.L_x_1650:
        /* <DEDUP_REMOVED lines=46> */
.L_x_1653:
[----:B------:R-:W-:Y:S05]  /*b1d0*/  BSYNC B0 ;  /* 0x0000000000007941 */ /* 0x000fea0003800000 */
.L_x_1652:
        /* <DEDUP_REMOVED lines=46> */
.L_x_1626:
        /* <DEDUP_REMOVED lines=74> */
.L_x_1655:
[----:B------:R-:W-:Y:S05]  /*b960*/  BSYNC B0 ;  /* 0x0000000000007941 */ /* 0x000fea0003800000 */
.L_x_1654:
        /* <DEDUP_REMOVED lines=94> */
.L_x_1657:
[----:B-1----:R-:W-:Y:S05]  /*bf50*/  BSYNC B0 ;  /* 0x0000000000007941 */ /* 0x002fea0003800000 */
.L_x_1656:
        /* <DEDUP_REMOVED lines=153> */
.L_x_1661:
[----:B------:R-:W-:Y:S05]  /*c8f0*/  BSYNC B0 ;  /* 0x0000000000007941 */ /* 0x000fea0003800000 */
.L_x_1660:
[----:B-1----:R-:W-:Y:S01]  /*c900*/  IADD3 R12, R56, 0x20, RZ ;  /* 0x00000020380c7810 */ /* 0x002fe20007ffe0ff */
[----:B------:R-:W-:Y:S03]  /*c910*/  BSSY B0, `(.L_x_1662) ;  /* 0x0000071000007945 */ /* 0x000fe60003800000 */
        /* <DEDUP_REMOVED lines=112> */
.L_x_1663:
[----:B------:R-:W-:Y:S05]  /*d020*/  BSYNC B0 ;  /* 0x0000000000007941 */ /* 0x000fea0003800000 */
.L_x_1662:
        /* <DEDUP_REMOVED lines=113> */
.L_x_1659:
[----:B------:R-:W-:Y:S05]  /*d740*/  BSYNC B1 ;  /* 0x0000000000017941 */ /* 0x000fea0003800000 */
.L_x_1658:
        /* <DEDUP_REMOVED lines=111> */
.L_x_1665:
[----:B------:R-:W-:Y:S05]  /*de40*/  BSYNC B0 ;  /* 0x0000000000007941 */ /* 0x000fea0003800000 */
.L_x_1664:
        /* <DEDUP_REMOVED lines=116> */
.L_x_1667:
[----:B------:R-:W-:Y:S05]  /*e590*/  BSYNC B0 ;  /* 0x0000000000007941 */ /* 0x000fea0003800000 */
.L_x_1666:
        /* <DEDUP_REMOVED lines=115> */
.L_x_1643:
[----:B------:R-:W-:Y:S05]  /*ecd0*/  BSYNC B2 ;  /* 0x0000000000027941 */ /* 0x000fea0003800000 */
.L_x_1625:
[----:B-1----:R-:W-:Y:S01]  /*ece0*/  IMAD.SHL.U32 R8, R0, 0x40, RZ ;  /* 0x0000004000087824 */ /* 0x002fe200078e00ff */
[----:B------:R-:W-:-:S04]  /*ecf0*/  DEPBAR.LE SB0, 0x0 ;  /* 0x000080000000791a */ /* 0x000fc80000000000 */
[----:B------:R-:W-:Y:S01]  /*ed00*/  IMAD.SHL.U32 R9, R42, 0x8, RZ ;  /* 0x000000082a097824 */ /* 0x000fe200078e00ff */
[----:B------:R-:W-:Y:S01]  /*ed10*/  LOP3.LUT R8, R8, 0x1c0, RZ, 0xc0, !PT ;  /* 0x000001c008087812 */ /* 0x000fe200078ec0ff */
[----:B------:R-:W-:Y:S01]  /*ed20*/  ULDC.64 UR4, c[0x0][0x208] ;  /* 0x0000820000047ab9 */ /* 0x000fe20000000a00 */
[----:B------:R-:W-:Y:S01]  /*ed30*/  SEL R11, RZ, 0x2, P6 ;  /* 0x00000002ff0b7807 */ /* 0x000fe20003000000 */
[----:B------:R-:W-:Y:S01]  /*ed40*/  UIMAD UR20, UR20, UR4, URZ ;  /* 0x00000004141472a4 */ /* 0x000fe2000f8e023f */
[----:B------:R-:W-:Y:S01]  /*ed50*/  LOP3.LUT R9, R8, 0x8, R9, 0xf8, !PT ;  /* 0x0000000808097812 */ /* 0x000fe200078ef809 */
[----:B------:R-:W-:Y:S01]  /*ed60*/  UIMAD.WIDE.U32 UR26, UR19, UR4, URZ ;  /* 0x00000004131a72a5 */ /* 0x000fe2000f8e003f */
[----:B------:R-:W-:Y:S01]  /*ed70*/  SHF.R.U32.HI R8, RZ, 0x3, R8 ;  /* 0x00000003ff087819 */ /* 0x000fe20000011608 */
[----:B------:R-:W-:Y:S01]  /*ed80*/  UIMAD UR20, UR19, UR5, UR20 ;  /* 0x00000005131472a4 */ /* 0x000fe2000f8e0214 */
[----:B------:R-:W-:Y:S01]  /*ed90*/  SEL R10, RZ, 0x4, P4 ;  /* 0x00000004ff0a7807 */ /* 0x000fe20002000000 */
[----:B------:R-:W-:Y:S01]  /*eda0*/  IMAD R198, R93, 0x400, R4 ;  /* 0x000004005dc67824 */ /* 0x000fe200078e0204 */
[----:B------:R-:W-:Y:S01]  /*edb0*/  LOP3.LUT R8, R9, R8, RZ, 0x3c, !PT ;  /* 0x0000000809087212 */ /* 0x000fe200078e3cff */
[----:B------:R-:W-:Y:S01]  /*edc0*/  UIADD3 UR20, UR27, UR20, URZ ;  /* 0x000000141b147290 */ /* 0x000fe2000fffe03f */
[----:B------:R-:W-:Y:S01]  /*edd0*/  LOP3.LUT P1, RZ, R0, 0x2, RZ, 0xc0, !PT ;  /* 0x0000000200ff7812 */ /* 0x000fe2000782c0ff */
[----:B------:R-:W-:Y:S01]  /*ede0*/  IMAD.U32 R9, RZ, RZ, UR27 ;  /* 0x0000001bff097e24 */ /* 0x000fe2000f8e00ff */
[----:B------:R-:W-:Y:S01]  /*edf0*/  IADD3 R41, R10, R11, R41 ;  /* 0x0000000b0a297210 */ /* 0x000fe20007ffe029 */
[----:B------:R-:W-:Y:S01]  /*ee00*/  IMAD R197, R43, 0x200, R8 ;  /* 0x000002002bc57824 */ /* 0x000fe200078e0208 */
[----:B------:R-:W-:Y:S01]  /*ee10*/  IADD3 R42, -R42, UR12, -R5 ;  /* 0x0000000c2a2a7c10 */ /* 0x000fe2000fffe905 */
[----:B------:R-:W-:Y:S01]  /*ee20*/  IMAD.U32 R8, RZ, RZ, UR26 ;  /* 0x0000001aff087e24 */ /* 0x000fe2000f8e00ff */
[----:B------:R-:W-:Y:S01]  /*ee30*/  LOP3.LUT P3, RZ, R41, 0x2, RZ, 0xc0, !PT ;  /* 0x0000000229ff7812 */ /* 0x000fe2000786c0ff */
[----:B------:R-:W-:Y:S01]  /*ee40*/  IMAD.SHL.U32 R197, R197, 0x2, RZ ;  /* 0x00000002c5c57824 */ /* 0x000fe200078e00ff */
[----:B------:R-:W-:Y:S01]  /*ee50*/  BAR.SYNC.DEFER_BLOCKING 0x0 ;  /* 0x0000000000007b1d */ /* 0x000fe20000010000 */
[----:B------:R-:W-:Y:S01]  /*ee60*/  IMAD.U32 R11, RZ, RZ, UR20 ;  /* 0x00000014ff0b7e24 */ /* 0x000fe2000f8e00ff */
[----:B------:R-:W-:Y:S01]  /*ee70*/  LEA R9, P0, R8, R200, 0x6 ;  /* 0x000000c808097211 */ /* 0x000fe200078030ff */
[----:B------:R-:W-:Y:S01]  /*ee80*/  IMAD.SHL.U32 R198, R198, 0x2, RZ ;  /* 0x00000002c6c67824 */ /* 0x000fe200078e00ff */
[----:B------:R-:W-:Y:S01]  /*ee90*/  IADD3 R10, R197, 0x6100, RZ ;  /* 0x00006100c50a7810 */ /* 0x000fe20007ffe0ff */
[----:B------:R-:W-:Y:S01]  /*eea0*/  IMAD.SHL.U32 R202, R40, 0x2, RZ ;  /* 0x0000000228ca7824 */ /* 0x000fe200078e00ff */
[----:B------:R-:W-:Y:S01]  /*eeb0*/  LEA.HI.X R8, R8, R207, R11, 0x6, P0 ;  /* 0x000000cf08087211 */ /* 0x000fe200000f340b */
[--C-:B------:R-:W-:Y:S01]  /*eec0*/  IMAD R194, R2, 0x2, R198.reuse ;  /* 0x0000000202c27824 */ /* 0x100fe200078e02c6 */
[----:B------:R-:W-:Y:S01]  /*eed0*/  LEA R26, P0, R9, c[0x0][0x1f8], 0x1 ;  /* 0x00007e00091a7a11 */ /* 0x000fe200078008ff */
[----:B------:R-:W-:Y:S01]  /*eee0*/  USHF.L.U32 UR20, UR4, 0x6, URZ ;  /* 0x0000000604147899 */ /* 0x000fe2000800063f */
[----:B------:R-:W-:Y:S01]  /*eef0*/  IADD3 R196, R197, 0x6120, RZ ;  /* 0x00006120c5c47810 */ /* 0x000fe20007ffe0ff */
[----:B------:R-:W-:Y:S01]  /*ef00*/  USHF.L.U64.HI UR11, UR4, UR11, UR5 ;  /* 0x0000000b040b7299 */ /* 0x000fe20008010205 */
[----:B------:R-:W-:Y:S01]  /*ef10*/  @P1 IADD3 R196, R10, -0x20, RZ ;  /* 0xffffffe00ac41810 */ /* 0x000fe20007ffe0ff */
[----:B------:R-:W-:Y:S01]  /*ef20*/  IMAD R193, R3, 0x2, R198 ;  /* 0x0000000203c17824 */ /* 0x000fe200078e02c6 */
[----:B------:R-:W-:Y:S01]  /*ef30*/  LEA.HI.X R27, R9, c[0x0][0x1fc], R8, 0x1, P0 ;  /* 0x00007f00091b7a11 */ /* 0x000fe200000f0c08 */
[----:B------:R-:W-:Y:S01]  /*ef40*/  IMAD R191, R3, 0x2, R194 ;  /* 0x0000000203bf7824 */ /* 0x000fe200078e02c2 */
[----:B------:R-:W-:Y:S01]  /*ef50*/  ISETP.LT.OR P1, PT, R42, 0x1, P5 ;  /* 0x000000012a00780c */ /* 0x000fe20002f21670 */
[----:B------:R-:W-:Y:S01]  /*ef60*/  UISETP.GT.AND UP0, UPT, UR19, UR8, UPT ;  /* 0x000000081300728c */ /* 0x000fe2000bf04270 */
[----:B------:R-:W-:Y:S01]  /*ef70*/  P2R R16, PR, RZ, 0x40 ;  /* 0x00000040ff107803 */ /* 0x000fe20000000000 */
[----:B------:R-:W-:Y:S01]  /*ef80*/  UIADD3 UR17, UR12, 0x1, -UR17 ;  /* 0x000000010c117890 */ /* 0x000fe2000fffe811 */
[----:B------:R-:W-:-:S02]  /*ef90*/  LOP3.LUT P6, RZ, R41, 0x4, RZ, 0xc0, !PT ;  /* 0x0000000429ff7812 */ /* 0x000fc400078cc0ff */
[----:B------:R-:W-:Y:S01]  /*efa0*/  ISETP.LT.OR P0, PT, R42, 0x1, !P3 ;  /* 0x000000012a00780c */ /* 0x000fe20005f01670 */
[----:B------:R-:W-:Y:S01]  /*efb0*/  LDSM.16.M88.4 R20, [R198+0xc100] ;  /* 0x00c10000c614783b */ /* 0x000fe20000000200 */
[----:B------:R-:W-:Y:S01]  /*efc0*/  LOP3.LUT P4, RZ, R0, 0x4, RZ, 0xc0, !PT ;  /* 0x0000000400ff7812 */ /* 0x000fe2000788c0ff */
[----:B------:R-:W-:Y:S01]  /*efd0*/  IMAD.MOV.U32 R0, RZ, RZ, 0x40 ;  /* 0x00000040ff007424 */ /* 0x000fe200078e00ff */
[----:B------:R-:W-:Y:S01]  /*efe0*/  ISETP.LT.OR P2, PT, R42, 0x21, P5 ;  /* 0x000000212a00780c */ /* 0x000fe20002f41670 */
[----:B------:R-:W-:Y:S01]  /*eff0*/  LDSM.16.M88.4 R64, [R197+0x6100] ;  /* 0x00610000c540783b */ /* 0x000fe20000000200 */
[----:B------:R-:W-:Y:S01]  /*f000*/  @UP0 UIADD3 UR5, UR9, -0x2, URZ ;  /* 0xfffffffe09050890 */ /* 0x000fe2000fffe03f */
[----:B------:R-:W-:Y:S02]  /*f010*/  LEA.HI R77, R77, R78, RZ, 0x2 ;  /* 0x0000004e4d4d7211 */ /* 0x000fe400078f10ff */
[----:B------:R-:W1:Y:S01]  /*f020*/  LDSM.16.M88.4 R56, [R197+0x6900] ;  /* 0x00690000c538783b */ /* 0x000e620000000200 */
[----:B------:R-:W-:Y:S01]  /*f030*/  SEL R0, R0, 0xffffffc0, !P4 ;  /* 0xffffffc000007807 */ /* 0x000fe20006000000 */
[----:B------:R-:W-:Y:S01]  /*f040*/  @UP0 USHF.R.S32.HI UR4, URZ, 0x1f, UR5 ;  /* 0x0000001f3f040899 */ /* 0x000fe20008011405 */
[----:B------:R-:W-:Y:S01]  /*f050*/  ISETP.NE.AND P4, PT, R199, RZ, PT ;  /* 0x000000ffc700720c */ /* 0x000fe20003f85270 */
[----:B------:R-:W2:Y:S01]  /*f060*/  LDSM.16.M88.4 R48, [R197+0x7100] ;  /* 0x00710000c530783b */ /* 0x000ea20000000200 */
[C---:B------:R-:W-:Y:S01]  /*f070*/  IADD3 R187, R196.reuse, 0x800, RZ ;  /* 0x00000800c4bb7810 */ /* 0x040fe20007ffe0ff */
[----:B------:R-:W-:Y:S01]  /*f080*/  IMAD.IADD R192, R197, 0x1, R0 ;  /* 0x00000001c5c07824 */ /* 0x000fe200078e0200 */
[----:B------:R-:W-:Y:S01]  /*f090*/  IADD3 R186, R196, 0x1000, RZ ;  /* 0x00001000c4ba7810 */ /* 0x000fe20007ffe0ff */
[----:B------:R-:W3:Y:S01]  /*f0a0*/  LDSM.16.M88.4 R8, [R197+0x7900] ;  /* 0x00790000c508783b */ /* 0x000ee20000000200 */
[----:B------:R-:W-:Y:S01]  /*f0b0*/  IMAD.IADD R184, R0, 0x1, R196 ;  /* 0x0000000100b87824 */ /* 0x000fe200078e02c4 */
[----:B------:R-:W-:-:S02]  /*f0c0*/  SHF.R.S32.HI R0, RZ, 0x1f, R93 ;  /* 0x0000001fff007819 */ /* 0x000fc4000001145d */
[----:B------:R-:W-:Y:S01]  /*f0d0*/  LDSM.16.M88.4 R12, [R194+0xc100] ;  /* 0x00c10000c20c783b */ /* 0x000fe20000000200 */
[----:B------:R-:W-:Y:S02]  /*f0e0*/  IADD3 R185, R196, 0x1800, RZ ;  /* 0x00001800c4b97810 */ /* 0x000fe40007ffe0ff */
[----:B------:R-:W-:Y:S01]  /*f0f0*/  LEA.HI R0, R0, R93, RZ, 0x3 ;  /* 0x0000005d00007211 */ /* 0x000fe200078f18ff */
[----:B------:R-:W4:Y:S01]  /*f100*/  LDSM.16.M88.4 R88, [R196] ;  /* 0x00000000c458783b */ /* 0x000f220000000200 */
[----:B------:R-:W-:Y:S02]  /*f110*/  IADD3 R183, R196, 0x2000, RZ ;  /* 0x00002000c4b77810 */ /* 0x000fe40007ffe0ff */
[----:B------:R-:W-:Y:S01]  /*f120*/  LOP3.LUT R0, R0, 0xffffff8, RZ, 0xc0, !PT ;  /* 0x0ffffff800007812 */ /* 0x000fe200078ec0ff */
[----:B------:R-:W5:Y:S01]  /*f130*/  LDSM.16.M88.4 R68, [R196+0x800] ;  /* 0x00080000c444783b */ /* 0x000f620000000200 */
[C---:B------:R-:W-:Y:S02]  /*f140*/  IADD3 R182, R196.reuse, 0x2800, RZ ;  /* 0x00002800c4b67810 */ /* 0x040fe40007ffe0ff */
[C---:B------:R-:W-:Y:S01]  /*f150*/  IADD3 R181, R196.reuse, 0x3000, RZ ;  /* 0x00003000c4b57810 */ /* 0x040fe20007ffe0ff */
[----:B------:R-:W2:Y:S01]  /*f160*/  LDSM.16.M88.4 R36, [R196+0x1000] ;  /* 0x00100000c424783b */ /* 0x000ea20000000200 */
[----:B------:R-:W-:Y:S01]  /*f170*/  IMAD.IADD R93, R93, 0x1, -R0 ;  /* 0x000000015d5d7824 */ /* 0x000fe200078e0a00 */
[----:B------:R-:W-:-:S02]  /*f180*/  IADD3 R180, R196, 0x3800, RZ ;  /* 0x00003800c4b47810 */ /* 0x000fc40007ffe0ff */
[----:B------:R-:W3:Y:S01]  /*f190*/  LDSM.16.M88.4 R28, [R196+0x1800] ;  /* 0x00180000c41c783b */ /* 0x000ee20000000200 */
[C---:B------:R-:W-:Y:S02]  /*f1a0*/  IADD3 R179, R196.reuse, 0x4000, RZ ;  /* 0x00004000c4b37810 */ /* 0x040fe40007ffe0ff */
[----:B------:R-:W-:Y:S01]  /*f1b0*/  IADD3 R178, R196, 0x4800, RZ ;  /* 0x00004800c4b27810 */ /* 0x000fe20007ffe0ff */
[----:B------:R-:W-:Y:S01]  /*f1c0*/  @!PT LDS RZ, [RZ] ;  /* 0x00000000fffff984 */ /* 0x000fe20000000800 */
[----:B------:R-:W-:Y:S01]  /*f1d0*/  @!PT LDS RZ, [RZ] ;  /* 0x00000000fffff984 */ /* 0x000fe20000000800 */
[----:B------:R-:W-:Y:S01]  /*f1e0*/  @!PT LDS RZ, [RZ] ;  /* 0x00000000fffff984 */ /* 0x000fe20000000800 */
[----:B------:R2:W-:Y:S01]  /*f1f0*/  LDGSTS.E.BYPASS.LTC128B.128 [R202+0x100], [R26.64], !P1 ;  /* 0x001000001aca7fae */ /* 0x0005e2000c901d5c */
[----:B------:R-:W-:Y:S02]  /*f200*/  ISETP.LT.OR P1, PT, R42, 0x1, !P6 ;  /* 0x000000012a00780c */ /* 0x000fe40007721670 */
[----:B------:R-:W-:Y:S01]  /*f210*/  IADD3 R177, R196, 0x5000, RZ ;  /* 0x00005000c4b17810 */ /* 0x000fe20007ffe0ff */
[----:B------:R2:W-:Y:S01]  /*f220*/  LDGSTS.E.BYPASS.LTC128B.128 [R202+0x2100], [R26.64+0x80], !P0 ;  /* 0x021000801aca7fae */ /* 0x0005e2000c101d5c */
[----:B------:R-:W-:Y:S02]  /*f230*/  IADD3 R24, P0, R26, UR20, RZ ;  /* 0x000000141a187c10 */ /* 0x000fe4000ff1e0ff */
[----:B------:R-:W-:Y:S01]  /*f240*/  IADD3 R176, R196, 0x5800, RZ ;  /* 0x00005800c4b07810 */ /* 0x000fe20007ffe0ff */
[----:B-1----:R-:W-:Y:S01]  /*f250*/  HMMA.16816.F32 R60, R20, R56, RZ ;  /* 0x00000038143c723c */ /* 0x002fe200000018ff */
[----:B------:R-:W-:-:S02]  /*f260*/  IADD3.X R25, R27, UR11, RZ, P0, !PT ;  /* 0x0000000b1b197c10 */ /* 0x000fc400087fe4ff */
[----:B------:R-:W-:Y:S02]  /*f270*/  ISETP.LT.OR P0, PT, R42, 0x21, !P6 ;  /* 0x000000212a00780c */ /* 0x000fe40007701670 */
[----:B------:R-:W-:Y:S01]  /*f280*/  ISETP.NE.AND P6, PT, R16, RZ, PT ;  /* 0x000000ff1000720c */ /* 0x000fe20003fc5270 */
[----:B------:R1:W-:Y:S01]  /*f290*/  LDGSTS.E.BYPASS.LTC128B.128 [R202+0x4100], [R26.64+0x100], !P1 ;  /* 0x041001001aca7fae */ /* 0x0003e2000c901d5c */
[----:B------:R-:W-:Y:S01]  /*f2a0*/  ISETP.LT.OR P1, PT, R42, 0x21, !P3 ;  /* 0x000000212a00780c */ /* 0x000fe20005f21670 */
[C---:B------:R-:W-:Y:S01]  /*f2b0*/  HMMA.16816.F32 R16, R20.reuse, R64, RZ ;  /* 0x000000401410723c */ /* 0x040fe200000018ff */
[----:B------:R-:W-:Y:S01]  /*f2c0*/  PLOP3.LUT P3, PT, PT, PT, UP3, 0x80, 0x0 ;  /* 0x000000000000781c */ /* 0x000fe20003f6f038 */
[----:B------:R1:W-:Y:S06]  /*f2d0*/  LDGSTS.E.BYPASS.LTC128B.128 [R202+0x1100], [R24.64], !P2 ;  /* 0x0110000018ca7fae */ /* 0x0003ec000d101d5c */
[C---:B------:R-:W-:Y:S04]  /*f2e0*/  HMMA.16816.F32 R64, R20.reuse, R66, RZ ;  /* 0x000000421440723c */ /* 0x040fe800000018ff */
[----:B------:R1:W-:Y:S04]  /*f2f0*/  LDGSTS.E.BYPASS.LTC128B.128 [R202+0x3100], [R24.64+0x80], !P1 ;  /* 0x0310008018ca7fae */ /* 0x0003e8000c901d5c */
[----:B--2---:R-:W-:Y:S01]  /*f300*/  HMMA.16816.F32 R52, R20, R48, RZ ;  /* 0x000000301434723c */ /* 0x004fe200000018ff */
[----:B------:R1:W-:Y:S01]  /*f310*/  LDGSTS.E.BYPASS.LTC128B.128 [R202+0x5100], [R24.64+0x100], !P0 ;  /* 0x0510010018ca7fae */ /* 0x0003e2000c101d5c */
[----:B------:R-:W-:-:S03]  /*f320*/  PLOP3.LUT P0, PT, PT, PT, UP0, 0x80, 0x0 ;  /* 0x000000000000781c */ /* 0x000fc60003f0f008 */
[----:B------:R-:W-:Y:S03]  /*f330*/  LDSM.16.M88.4 R40, [R193+0xc100] ;  /* 0x00c10000c128783b */ /* 0x000fe60000000200 */
[C---:B------:R-:W-:Y:S01]  /*f340*/  HMMA.16816.F32 R56, R20.reuse, R58, RZ ;  /* 0x0000003a1438723c */ /* 0x040fe200000018ff */
[----:B------:R-:W2:Y:S04]  /*f350*/  LDSM.16.M88.4 R84, [R192+0x6100] ;  /* 0x00610000c054783b */ /* 0x000ea80000000200 */
[----:B------:R-:W2:Y:S03]  /*f360*/  LDSM.16.M88.4 R80, [R192+0x6900] ;  /* 0x00690000c050783b */ /* 0x000ea60000000200 */
[C---:B------:R-:W-:Y:S01]  /*f370*/  HMMA.16816.F32 R48, R20.reuse, R50, RZ ;  /* 0x000000321430723c */ /* 0x040fe200000018ff */
[----:B------:R-:W2:Y:S04]  /*f380*/  LDSM.16.M88.4 R32, [R192+0x7100] ;  /* 0x00710000c020783b */ /* 0x000ea80000000200 */
[----:B------:R-:W-:Y:S03]  /*f390*/  LDSM.16.M88.4 R72, [R184] ;  /* 0x00000000b848783b */ /* 0x000fe60000000200 */
[C---:B---3--:R-:W-:Y:S01]  /*f3a0*/  HMMA.16816.F32 R44, R20.reuse, R8, RZ ;  /* 0x00000008142c723c */ /* 0x048fe200000018ff */
[----:B------:R-:W0:Y:S04]  /*f3b0*/  LDGDEPBAR ;  /* 0x00000000000079af */ /* 0x000e280000000000 */
[----:B-1----:R-:W1:Y:S03]  /*f3c0*/  LDSM.16.M88.4 R24, [R192+0x7900] ;  /* 0x00790000c018783b */ /* 0x002e660000000200 */
[----:B------:R-:W-:Y:S01]  /*f3d0*/  HMMA.16816.F32 R20, R20, R10, RZ ;  /* 0x0000000a1414723c */ /* 0x000fe200000018ff */
[----:B------:R-:W3:Y:S07]  /*f3e0*/  LDSM.16.M88.4 R8, [R191+0xc100] ;  /* 0x00c10000bf08783b */ /* 0x000eee0000000200 */
        /* <DEDUP_REMOVED lines=22> */
[C---:B-1----:R-:W-:Y:S08]  /*f550*/  HMMA.16816.F32 R44, R40.reuse, R24, R44 ;  /* 0x00000018282c723c */ /* 0x042ff0000000182c */
[----:B------:R-:W-:Y:S01]  /*f560*/  HMMA.16816.F32 R40, R40, R26, R20 ;  /* 0x0000001a2828723c */ /* 0x000fe20000001814 */
[----:B------:R-:W1:Y:S04]  /*f570*/  LDSM.16.M88.4 R20, [R197+0x9900] ;  /* 0x00990000c514783b */ /* 0x000e680000000200 */
[----:B------:R-:W2:Y:S03]  /*f580*/  LDSM.16.M88.4 R24, [R197+0x9100] ;  /* 0x00910000c518783b */ /* 0x000ea60000000200 */
[C---:B---3--:R-:W-:Y:S08]  /*f590*/  HMMA.16816.F32 R16, R8.reuse, R72, R16 ;  /* 0x000000480810723c */ /* 0x048ff00000001810 */
[C---:B------:R-:W-:Y:S01]  /*f5a0*/  HMMA.16816.F32 R64, R8.reuse, R74, R64 ;  /* 0x0000004a0840723c */ /* 0x040fe20000001840 */
[----:B------:R-:W-:Y:S07]  /*f5b0*/  LDSM.16.M88.4 R72, [R196+0x2800] ;  /* 0x00280000c448783b */ /* 0x000fee0000000200 */
[C---:B----4-:R-:W-:Y:S08]  /*f5c0*/  HMMA.16816.F32 R44, R8.reuse, R28, R44 ;  /* 0x0000001c082c723c */ /* 0x050ff0000000182c */
        /* <DEDUP_REMOVED lines=18> */
[C---:B--2---:R-:W-:Y:S08]  /*f6f0*/  HMMA.16816.F32 R52, R12.reuse, R24, R52 ;  /* 0x000000180c34723c */ /* 0x044ff00000001834 */
[----:B------:R-:W-:Y:S01]  /*f700*/  HMMA.16816.F32 R48, R12, R26, R48 ;  /* 0x0000001a0c30723c */ /* 0x000fe20000001830 */
[----:B------:R-:W1:Y:S04]  /*f710*/  LDSM.16.M88.4 R12, [R192+0x9900] ;  /* 0x00990000c00c783b */ /* 0x000e680000000200 */
[----:B------:R-:W2:Y:S03]  /*f720*/  LDSM.16.M88.4 R24, [R192+0x8900] ;  /* 0x00890000c018783b */ /* 0x000ea60000000200 */
[C---:B------:R-:W-:Y:S08]  /*f730*/  HMMA.16816.F32 R16, R32.reuse, R80, R16 ;  /* 0x000000502010723c */ /* 0x040ff00000001810 */
[C---:B------:R-:W-:Y:S01]  /*f740*/  HMMA.16816.F32 R64, R32.reuse, R82, R64 ;  /* 0x000000522040723c */ /* 0x040fe20000001840 */
[----:B------:R-:W-:Y:S07]  /*f750*/  LDSM.16.M88.4 R80, [R184+0x2800] ;  /* 0x00280000b850783b */ /* 0x000fee0000000200 */
[C---:B---3--:R-:W-:Y:S08]  /*f760*/  HMMA.16816.F32 R44, R32.reuse, R36, R44 ;  /* 0x00000024202c723c */ /* 0x048ff0000000182c */
[C---:B------:R-:W-:Y:S01]  /*f770*/  HMMA.16816.F32 R40, R32.reuse, R38, R40 ;  /* 0x000000262028723c */ /* 0x040fe20000001828 */
[----:B------:R-:W-:Y:S07]  /*f780*/  LDSM.16.M88.4 R36, [R198+0x14100] ;  /* 0x01410000c624783b */ /* 0x000fee0000000200 */
[C---:B------:R-:W-:Y:S08]  /*f790*/  HMMA.16816.F32 R52, R32.reuse, R68, R52 ;  /* 0x000000442034723c */ /* 0x040ff00000001834 */
[C---:B------:R-:W-:Y:S01]  /*f7a0*/  HMMA.16816.F32 R48, R32.reuse, R70, R48 ;  /* 0x000000462030723c */ /* 0x040fe20000001830 */
[----:B------:R-:W3:Y:S07]  /*f7b0*/  LDSM.16.M88.4 R68, [R184+0x3800] ;  /* 0x00380000b844783b */ /* 0x000eee0000000200 */
[C---:B------:R-:W-:Y:S08]  /*f7c0*/  HMMA.16816.F32 R56, R32.reuse, R74, R56 ;  /* 0x0000004a2038723c */ /* 0x040ff00000001838 */
[----:B------:R-:W-:Y:S01]  /*f7d0*/  HMMA.16816.F32 R60, R32, R72, R60 ;  /* 0x00000048203c723c */ /* 0x000fe2000000183c */
[----:B------:R-:W5:Y:S04]  /*f7e0*/  LDSM.16.M88.4 R72, [R184+0x3000] ;  /* 0x00300000b848783b */ /* 0x000f680000000200 */
[----:B------:R-:W2:Y:S03]  /*f7f0*/  LDSM.16.M88.4 R32, [R197+0xa100] ;  /* 0x00a10000c520783b */ /* 0x000ea60000000200 */
[C---:B----4-:R-:W-:Y:S08]  /*f800*/  HMMA.16816.F32 R16, R8.reuse, R28, R16 ;  /* 0x0000001c0810723c */ /* 0x050ff00000001810 */
[C---:B------:R-:W-:Y:S01]  /*f810*/  HMMA.16816.F32 R64, R8.reuse, R30, R64 ;  /* 0x0000001e0840723c */ /* 0x040fe20000001840 */
[----:B------:R-:W-:Y:S07]  /*f820*/  LDSM.16.M88.4 R28, [R197+0xa900] ;  /* 0x00a90000c51c783b */ /* 0x000fee0000000200 */
[C---:B-1----:R-:W-:Y:S08]  /*f830*/  HMMA.16816.F32 R44, R8.reuse, R12, R44 ;  /* 0x0000000c082c723c */ /* 0x042ff0000000182c */
[C---:B------:R-:W-:Y:S01]  /*f840*/  HMMA.16816.F32 R40, R8.reuse, R14, R40 ;  /* 0x0000000e0828723c */ /* 0x040fe20000001828 */
[----:B------:R-:W-:Y:S07]  /*f850*/  LDSM.16.M88.4 R12, [R194+0x14100] ;  /* 0x01410000c20c783b */ /* 0x000fee0000000200 */
[C---:B------:R-:W-:Y:S08]  /*f860*/  HMMA.16816.F32 R52, R8.reuse, R20, R52 ;  /* 0x000000140834723c */ /* 0x040ff00000001834 */
[C---:B------:R-:W-:Y:S01]  /*f870*/  HMMA.16816.F32 R48, R8.reuse, R22, R48 ;  /* 0x000000160830723c */ /* 0x040fe20000001830 */
[----:B------:R-:W1:Y:S07]  /*f880*/  LDSM.16.M88.4 R20, [R197+0xb900] ;  /* 0x00b90000c514783b */ /* 0x000e6e0000000200 */
[C---:B--2---:R-:W-:Y:S08]  /*f890*/  HMMA.16816.F32 R56, R8.reuse, R26, R56 ;  /* 0x0000001a0838723c */ /* 0x044ff00000001838 */
[----:B------:R-:W-:Y:S01]  /*f8a0*/  HMMA.16816.F32 R60, R8, R24, R60 ;  /* 0x00000018083c723c */ /* 0x000fe2000000183c */
[----:B------:R-:W2:Y:S04]  /*f8b0*/  LDSM.16.M88.4 R24, [R197+0xb100] ;  /* 0x00b10000c518783b */ /* 0x000ea80000000200 */
[----:B------:R-:W4:Y:S03]  /*f8c0*/  LDSM.16.M88.4 R8, [R196+0x4000] ;  /* 0x00400000c408783b */ /* 0x000f260000000200 */
[C---:B------:R-:W-:Y:S08]  /*f8d0*/  HMMA.16816.F32 R16, R84.reuse, R88, R16 ;  /* 0x000000585410723c */ /* 0x040ff00000001810 */
[C---:B------:R-:W-:Y:S08]  /*f8e0*/  HMMA.16816.F32 R64, R84.reuse, R90, R64 ;  /* 0x0000005a5440723c */ /* 0x040ff00000001840 */
[C---:B---3--:R-:W-:Y:S08]  /*f8f0*/  HMMA.16816.F32 R44, R84.reuse, R68, R44 ;  /* 0x00000044542c723c */ /* 0x048ff0000000182c */
[C---:B------:R-:W-:Y:S01]  /*f900*/  HMMA.16816.F32 R40, R84.reuse, R70, R40 ;  /* 0x000000465428723c */ /* 0x040fe20000001828 */
[----:B------:R-:W-:Y:S07]  /*f910*/  LDSM.16.M88.4 R68, [R196+0x5000] ;  /* 0x00500000c444783b */ /* 0x000fee0000000200 */
[C---:B------:R-:W-:Y:S08]  /*f920*/  HMMA.16816.F32 R56, R84.reuse, R82, R56 ;  /* 0x000000525438723c */ /* 0x040ff00000001838 */
[C---:B------:R-:W-:Y:S08]  /*f930*/  HMMA.16816.F32 R60, R84.reuse, R80, R60 ;  /* 0x00000050543c723c */ /* 0x040ff0000000183c */
[C---:B-----5:R-:W-:Y:S08]  /*f940*/  HMMA.16816.F32 R52, R84.reuse, R72, R52 ;  /* 0x000000485434723c */ /* 0x060ff00000001834 */
[----:B------:R-:W-:Y:S01]  /*f950*/  HMMA.16816.F32 R48, R84, R74, R48 ;  /* 0x0000004a5430723c */ /* 0x000fe20000001830 */
[----:B------:R-:W3:Y:S07]  /*f960*/  LDSM.16.M88.4 R72, [R196+0x4800] ;  /* 0x00480000c448783b */ /* 0x000eee0000000200 */
        /* <DEDUP_REMOVED lines=15> */
[----:B------:R-:W4:Y:S07]  /*fa60*/  LDSM.16.M88.4 R8, [R192+0xa100] ;  /* 0x00a10000c008783b */ /* 0x000f2e0000000200 */
[C---:B---3--:R-:W-:Y:S08]  /*fa70*/  HMMA.16816.F32 R56, R12.reuse, R74, R56 ;  /* 0x0000004a0c38723c */ /* 0x048ff00000001838 */
[C---:B------:R-:W-:Y:S08]  /*fa80*/  HMMA.16816.F32 R60, R12.reuse, R72, R60 ;  /* 0x000000480c3c723c */ /* 0x040ff0000000183c */
[C---:B------:R-:W-:Y:S08]  /*fa90*/  HMMA.16816.F32 R52, R12.reuse, R68, R52 ;  /* 0x000000440c34723c */ /* 0x040ff00000001834 */
[C---:B------:R-:W-:Y:S01]  /*faa0*/  HMMA.16816.F32 R72, R12.reuse, R70, R48 ;  /* 0x000000460c48723c */ /* 0x040fe20000001830 */
[----:B------:R-:W-:Y:S04]  /*fab0*/  LDSM.16.M88.4 R48, [R191+0x14100] ;  /* 0x01410000bf30783b */ /* 0x000fe80000000200 */
[----:B------:R-:W-:Y:S03]  /*fac0*/  LDSM.16.M88.4 R68, [R184+0x4000] ;  /* 0x00400000b844783b */ /* 0x000fe60000000200 */
[C---:B-1----:R-:W-:Y:S07]  /*fad0*/  HMMA.16816.F32 R44, R12.reuse, R20, R44 ;  /* 0x000000140c2c723c */ /* 0x042fee000000182c */
[----:B------:R-:W-:Y:S01]  /*fae0*/  LOP3.LUT R21, R6, 0xffffffe0, RZ, 0xc0, !PT ;  /* 0xffffffe006157812 */ /* 0x000fe200078ec0ff */
[----:B------:R-:W-:Y:S01]  /*faf0*/  HMMA.16816.F32 R40, R12, R22, R40 ;  /* 0x000000160c28723c */ /* 0x000fe20000001828 */
[----:B------:R-:W1:Y:S03]  /*fb00*/  LDSM.16.M88.4 R12, [R184+0x4800] ;  /* 0x00480000b80c783b */ /* 0x000e660000000200 */
[----:B------:R-:W-:-:S02]  /*fb10*/  IMAD.IADD R6, R78, 0x1, -R21 ;  /* 0x000000014e067824 */ /* 0x000fc400078e0a15 */
[----:B------:R-:W-:Y:S02]  /*fb20*/  LDSM.16.M88.4 R20, [R184+0x5800] ;  /* 0x00580000b814783b */ /* 0x000fe40000000200 */
[C---:B--2---:R-:W-:Y:S08]  /*fb30*/  HMMA.16816.F32 R56, R24.reuse, R34, R56 ;  /* 0x000000221838723c */ /* 0x044ff00000001838 */
[C---:B----4-:R-:W-:Y:S08]  /*fb40*/  HMMA.16816.F32 R16, R24.reuse, R8, R16 ;  /* 0x000000081810723c */ /* 0x050ff00000001810 */
[----:B------:R-:W-:Y:S01]  /*fb50*/  HMMA.16816.F32 R64, R24, R10, R64 ;  /* 0x0000000a1840723c */ /* 0x000fe20000001840 */
[----:B------:R-:W2:Y:S01]  /*fb60*/  LDSM.16.M88.4 R8, [R184+0x5000] ;  /* 0x00500000b808783b */ /* 0x000ea20000000200 */
[----:B------:R-:W-:-:S06]  /*fb70*/  DEPBAR.LE SB0, 0x0 ;  /* 0x000080000000791a */ /* 0x000fcc0000000000 */
[C---:B------:R-:W-:Y:S08]  /*fb80*/  HMMA.16816.F32 R60, R24.reuse, R32, R60 ;  /* 0x00000020183c723c */ /* 0x040ff0000000183c */
[C---:B------:R-:W-:Y:S08]  /*fb90*/  HMMA.16816.F32 R52, R24.reuse, R28, R52 ;  /* 0x0000001c1834723c */ /* 0x040ff00000001834 */
[C---:B------:R-:W-:Y:S08]  /*fba0*/  HMMA.16816.F32 R72, R24.reuse, R30, R72 ;  /* 0x0000001e1848723c */ /* 0x040ff00000001848 */
[C---:B------:R-:W-:Y:S08]  /*fbb0*/  HMMA.16816.F32 R44, R24.reuse, R36, R44 ;  /* 0x00000024182c723c */ /* 0x040ff0000000182c */
[----:B------:R-:W-:Y:S07]  /*fbc0*/  HMMA.16816.F32 R40, R24, R38, R40 ;  /* 0x000000261828723c */ /* 0x000fee0000001828 */
[----:B------:R-:W-:Y:S01]  /*fbd0*/  @P0 IMAD.WIDE.U32 R24, R7, UR5, R210 ;  /* 0x0000000507180c25 */ /* 0x000fe2000f8e00d2 */
[----:B------:R-:W-:Y:S01]  /*fbe0*/  LOP3.LUT R7, R77, 0xfffffffc, RZ, 0xc0, !PT ;  /* 0xfffffffc4d077812 */ /* 0x000fe200078ec0ff */
[----:B------:R-:W-:Y:S01]  /*fbf0*/  @UP0 UIMAD UR5, UR14, UR5, URZ ;  /* 0x000000050e0502a4 */ /* 0x000fe2000f8e023f */
[----:B-1----:R-:W-:Y:S03]  /*fc00*/  HMMA.16816.F32 R56, R48, R14, R56 ;  /* 0x0000000e3038723c */ /* 0x002fe60000001838 */
[----:B------:R-:W-:Y:S01]  /*fc10*/  IMAD.IADD R78, R78, 0x1, -R7 ;  /* 0x000000014e4e7824 */ /* 0x000fe200078e0a07 */
[----:B------:R-:W-:Y:S01]  /*fc20*/  SHF.R.S32.HI R7, RZ, 0x1f, R6 ;  /* 0x0000001fff077819 */ /* 0x000fe20000011406 */
[----:B------:R-:W-:-:S02]  /*fc30*/  @UP0 UIMAD UR4, UR4, UR13, UR5 ;  /* 0x0000000d040402a4 */ /* 0x000fc4000f8e0205 */
[----:B------:R-:W-:Y:S01]  /*fc40*/  IMAD.U32 R14, RZ, RZ, UR6 ;  /* 0x00000006ff0e7e24 */ /* 0x000fe2000f8e00ff */
[----:B------:R-:W-:Y:S01]  /*fc50*/  LEA.HI R7, R7, R6, RZ, 0x2 ;  /* 0x0000000607077211 */ /* 0x000fe200078f10ff */
[C---:B------:R-:W-:Y:S01]  /*fc60*/  HMMA.16816.F32 R60, R48.reuse, R12, R60 ;  /* 0x0000000c303c723c */ /* 0x040fe2000000183c */
[----:B------:R-:W-:Y:S02]  /*fc70*/  LEA.HI R15, R78, R78, RZ, 0x1 ;  /* 0x0000004e4e0f7211 */ /* 0x000fe400078f08ff */
[----:B------:R-:W-:Y:S02]  /*fc80*/  LEA.HI.SX32 R0, R7, UR18, 0x1e ;  /* 0x0000001207007c11 */ /* 0x000fe4000f8ff2ff */
[----:B------:R-:W-:Y:S02]  /*fc90*/  LOP3.LUT R15, R15, 0x1ffffffe, RZ, 0xc0, !PT ;  /* 0x1ffffffe0f0f7812 */ /* 0x000fe400078ec0ff */
[----:B------:R-:W-:Y:S01]  /*fca0*/  @P0 LEA R12, P1, R24, c[0x0][0x1c8], 0x1 ;  /* 0x00007200180c0a11 */ /* 0x000fe200078208ff */
[----:B------:R-:W-:Y:S01]  /*fcb0*/  IMAD R0, R93, 0x10, R0 ;  /* 0x000000105d007824 */ /* 0x000fe200078e0200 */
[----:B------:R-:W-:Y:S01]  /*fcc0*/  @P0 IADD3 R13, R25, UR4, RZ ;  /* 0x00000004190d0c10 */ /* 0x000fe2000fffe0ff */
[----:B------:R-:W-:Y:S01]  /*fcd0*/  IMAD.IADD R15, R78, 0x1, -R15 ;  /* 0x000000014e0f7824 */ /* 0x000fe200078e0a0f */
[C---:B--2---:R-:W-:Y:S01]  /*fce0*/  HMMA.16816.F32 R52, R48.reuse, R8, R52 ;  /* 0x000000083034723c */ /* 0x044fe20000001834 */
[----:B------:R-:W-:Y:S01]  /*fcf0*/  ULDC UR4, c[0x0][0x324] ;  /* 0x0000c90000047ab9 */ /* 0x000fe20000000800 */
[----:B------:R-:W-:Y:S01]  /*fd00*/  @P0 LEA.HI.X R13, R24, c[0x0][0x1cc], R13, 0x1, P1 ;  /* 0x00007300180d0a11 */ /* 0x000fe200008f0c0d */
[----:B------:R-:W-:Y:S01]  /*fd10*/  IMAD R203, R15, 0x8, R0 ;  /* 0x000000080fcb7824 */ /* 0x000fe200078e0200 */
[----:B------:R-:W-:Y:S01]  /*fd20*/  PLOP3.LUT P1, PT, PT, PT, UP3, 0x80, 0x0 ;  /* 0x000000000000781c */ /* 0x000fe20003f2f038 */
[----:B------:R-:W-:Y:S01]  /*fd30*/  IMAD.U32 R15, RZ, RZ, UR6 ;  /* 0x00000006ff0f7e24 */ /* 0x000fe2000f8e00ff */
[----:B------:R-:W-:Y:S01]  /*fd40*/  BAR.SYNC.DEFER_BLOCKING 0x0 ;  /* 0x0000000000007b1d */ /* 0x000fe20000010000 */
[----:B------:R-:W-:Y:S01]  /*fd50*/  IMAD.MOV.U32 R0, RZ, RZ, R203 ;  /* 0x000000ffff007224 */ /* 0x000fe200078e00cb */
[----:B------:R-:W-:Y:S01]  /*fd60*/  HMMA.16816.F32 R72, R48, R10, R72 ;  /* 0x0000000a3048723c */ /* 0x000fe20000001848 */
[----:B------:R-:W-:Y:S01]  /*fd70*/  IMAD.U32 R9, RZ, RZ, UR7 ;  /* 0x00000007ff097e24 */ /* 0x000fe2000f8e00ff */
[----:B------:R-:W-:Y:S01]  /*fd80*/  @P0 LEA R8, P2, R15, R12, 0x1 ;  /* 0x0000000c0f080211 */ /* 0x000fe200078408ff */
[----:B------:R-:W-:Y:S01]  /*fd90*/  ULOP3.LUT UR4, URZ, UR4, URZ, 0x33, !UPT ;  /* 0x000000043f047292 */ /* 0x000fe2000f8e333f */
[----:B------:R-:W-:Y:S01]  /*fda0*/  LOP3.LUT R15, R7, 0x7ffffffc, RZ, 0xc0, !PT ;  /* 0x7ffffffc070f7812 */ /* 0x000fe200078ec0ff */
[----:B------:R-:W-:Y:S01]  /*fdb0*/  @P3 IMAD.HI.U32 R7, R203, c[0x0][0x2c8], RZ ;  /* 0x0000b200cb073a27 */ /* 0x000fe200078e00ff */
[----:B------:R-:W-:-:S02]  /*fdc0*/  @P0 LEA.HI.X R9, R14, R13, R9, 0x1, P2 ;  /* 0x0000000d0e090211 */ /* 0x000fc400010f0c09 */
[C---:B------:R-:W-:Y:S01]  /*fdd0*/  HMMA.16816.F32 R16, R48.reuse, R68, R16 ;  /* 0x000000443010723c */ /* 0x040fe20000001810 */
[----:B------:R-:W-:Y:S01]  /*fde0*/  IMAD.IADD R208, R6, 0x1, -R15 ;  /* 0x0000000106d07824 */ /* 0x000fe200078e0a0f */
[----:B------:R-:W-:Y:S01]  /*fdf0*/  @P1 SHF.R.U32.HI R0, RZ, c[0x0][0x2cc], R7 ;  /* 0x0000b300ff001a19 */ /* 0x000fe20000011607 */
[----:B------:R-:W-:Y:S02]  /*fe00*/  IMAD.U32 R11, RZ, RZ, UR17 ;  /* 0x00000011ff0b7e24 */ /* 0x000fe4000f8e00ff */
[----:B------:R-:W-:Y:S02]  /*fe10*/  IMAD.SHL.U32 R208, R208, 0x2, RZ ;  /* 0x00000002d0d07824 */ /* 0x000fe400078e00ff */
[----:B------:R-:W1:Y:S01]  /*fe20*/  SHFL.IDX PT, R7, R0, RZ, 0x1c1f ;  /* 0x001c1fff00077589 */ /* 0x000e6200000e0000 */
[----:B------:R-:W-:Y:S02]  /*fe30*/  HMMA.16816.F32 R64, R48, R70, R64 ;  /* 0x000000463040723c */ /* 0x000fe40000001840 */
[----:B------:R-:W-:-:S02]  /*fe40*/  IADD3 R11, R11, -UR23, -R208 ;  /* 0x800000170b0b7c10 */ /* 0x000fc4000fffe8d0 */
[----:B------:R-:W-:Y:S01]  /*fe50*/  IADD3 R6, -R208, UR12, -R5 ;  /* 0x0000000cd0067c10 */ /* 0x000fe2000fffe905 */
[----:B------:R-:W-:Y:S01]  /*fe60*/  @!PT LDS RZ, [RZ] ;  /* 0x00000000fffff984 */ /* 0x000fe20000000800 */
[----:B------:R-:W-:Y:S01]  /*fe70*/  @!PT LDS RZ, [RZ] ;  /* 0x00000000fffff984 */ /* 0x000fe20000000800 */
[----:B------:R2:W-:Y:S01]  /*fe80*/  @P0 LDGSTS.E.BYPASS.LTC128B.128 [R202+0x6100], [R12.64], !P5 ;  /* 0x061000000cca0fae */ /* 0x0005e2000e901d5c */
[----:B------:R-:W-:Y:S02]  /*fe90*/  IADD3 R10, R11, c[0x0][0x328], RZ ;  /* 0x0000ca000b0a7a10 */ /* 0x000fe40007ffe0ff */
[C---:B------:R-:W-:Y:S01]  /*fea0*/  HMMA.16816.F32 R44, R48.reuse, R20, R44 ;  /* 0x00000014302c723c */ /* 0x040fe2000000182c */
[----:B------:R2:W-:Y:S04]  /*feb0*/  @P0 LDGSTS.E.BYPASS.LTC128B.128 [R202+0x8100], [R12.64+0x80], !P6 ;  /* 0x081000800cca0fae */ /* 0x0005e8000f101d5c */
[----:B------:R2:W-:Y:S03]  /*fec0*/  @P0 LDGSTS.E.BYPASS.LTC128B.128 [R202+0xa100], [R12.64+0x100], !P4 ;  /* 0x0a1001000cca0fae */ /* 0x0005e6000e101d5c */
[----:B------:R-:W-:Y:S01]  /*fed0*/  HMMA.16816.F32 R40, R48, R22, R40 ;  /* 0x000000163028723c */ /* 0x000fe20000001828 */
[----:B------:R3:W-:Y:S04]  /*fee0*/  @P0 LDGSTS.E.BYPASS.LTC128B.128 [R202+0x7100], [R8.64], !P5 ;  /* 0x0710000008ca0fae */ /* 0x0007e8000e901d5c */
[----:B------:R3:W-:Y:S01]  /*fef0*/  @P0 LDGSTS.E.BYPASS.LTC128B.128 [R202+0x9100], [R8.64+0x80], !P6 ;  /* 0x0910008008ca0fae */ /* 0x0007e2000f101d5c */
[----:B-1----:R-:W-:-:S03]  /*ff00*/  IMAD.IADD R15, R10, 0x1, R7 ;  /* 0x000000010a0f7824 */ /* 0x002fc600078e0207 */
[----:B------:R3:W-:Y:S01]  /*ff10*/  @P0 LDGSTS.E.BYPASS.LTC128B.128 [R202+0xb100], [R8.64+0x100], !P4 ;  /* 0x0b10010008ca0fae */ /* 0x0007e2000e101d5c */
[----:B------:R-:W-:Y:S02]  /*ff20*/  PLOP3.LUT P0, PT, PT, PT, UP2, 0x40, 0x0 ;  /* 0x000000000000781c */ /* 0x000fe40003f0e828 */
[----:B------:R-:W-:Y:S01]  /*ff30*/  IMNMX R15, R15, R6, PT ;  /* 0x000000060f0f7217 */ /* 0x000fe20003800200 */
[----:B------:R-:W0:Y:S01]  /*ff40*/  LDGDEPBAR ;  /* 0x00000000000079af */ /* 0x000e220000000000 */
[----:B---3--:R-:W-:-:S05]  /*ff50*/  IADD3 R8, R11, UR4, RZ ;  /* 0x000000040b087c10 */ /* 0x008fca000fffe0ff */
[----:B------:R-:W-:-:S04]  /*ff60*/  IMAD.IADD R14, R8, 0x1, R7 ;  /* 0x00000001080e7824 */ /* 0x000fc800078e0207 */
[----:B------:R-:W-:Y:S05]  /*ff70*/  @P0 BRA `(.L_x_1668) ;  /* 0x0000016000000947 */ /* 0x000fea0003800000 */
[----:B--2---:R-:W-:Y:S01]  /*ff80*/  IMAD.U32 R12, RZ, RZ, UR23 ;  /* 0x00000017ff0c7e24 */ /* 0x004fe2000f8e00ff */
        /* <DEDUP_REMOVED lines=11> */
.L_x_1670:
[----:B------:R-:W-:-:S04]  /*10040*/  MOV R7, c[0x0][0x32c] ;  /* 0x0000cb0000077a02 */ /* 0x000fc80000000f00 */
[----:B------:R-:W-:-:S13]  /*10050*/  ISETP.NE.AND P0, PT, R7, 0x1, PT ;  /* 0x000000010700780c */ /* 0x000fda0003f05270 */
[----:B------:R-:W-:-:S05]  /*10060*/  @P0 IMAD.HI.U32 R7, R12, c[0x0][0x330], RZ ;  /* 0x0000cc000c070a27 */ /* 0x000fca00078e00ff */
[----:B------:R-:W-:Y:S02]  /*10070*/  @P0 SHF.R.U32.HI R12, RZ, c[0x0][0x334], R7 ;  /* 0x0000cd00ff0c0a19 */ /* 0x000fe40000011607 */
.L_x_1671:
[----:B------:R-:W-:Y:S05]  /*10080*/  BSYNC B0 ;  /* 0x0000000000007941 */ /* 0x000fea0003800000 */
.L_x_1669:
[----:B------:R-:W-:-:S04]  /*10090*/  IMAD R7, R12, c[0x0][0x32c], -R5 ;  /* 0x0000cb000c077a24 */ /* 0x000fc800078e0a05 */
[----:B------:R-:W-:-:S05]  /*100a0*/  IMAD.IADD R7, R7, 0x1, -R208 ;  /* 0x0000000107077824 */ /* 0x000fca00078e0ad0 */
[----:B------:R-:W-:Y:S02]  /*100b0*/  IADD3 R12, R7, c[0x0][0x32c], RZ ;  /* 0x0000cb00070c7a10 */ /* 0x000fe40007ffe0ff */
[----:B------:R-:W-:Y:S02]  /*100c0*/  IMNMX R14, R14, R7, !PT ;  /* 0x000000070e0e7217 */ /* 0x000fe40007800200 */
[----:B------:R-:W-:Y:S02]  /*100d0*/  IMNMX R15, R15, R12, PT ;  /* 0x0000000c0f0f7217 */ /* 0x000fe40003800200 */
.L_x_1668:
[----:B--2---:R-:W-:Y:S01]  /*100e0*/  ISETP.LT.AND P0, PT, RZ, UR9, PT ;  /* 0x00000009ff007c0c */ /* 0x004fe2000bf01270 */
[----:B------:R-:W1:Y:S03]  /*100f0*/  SHFL.IDX PT, R21, R0, 0x1, 0x1c1f ;  /* 0x003c1f0000157f89 */ /* 0x000e6600000e0000 */
[C---:B------:R-:W-:Y:S02]  /*10100*/  ISETP.GT.AND P1, PT, R14.reuse, RZ, P0 ;  /* 0x000000ff0e00720c */ /* 0x040fe40000724270 */
[----:B------:R-:W-:-:S02]  /*10110*/  ISETP.GT.AND P2, PT, R14, 0x8, P0 ;  /* 0x000000080e00780c */ /* 0x000fc40000744270 */
[C---:B------:R-:W-:Y:S02]  /*10120*/  ISETP.LT.OR P1, PT, R15.reuse, 0x1, P1 ;  /* 0x000000010f00780c */ /* 0x040fe40000f21670 */
[----:B------:R-:W-:Y:S02]  /*10130*/  ISETP.GT.AND P3, PT, R14, 0x1, P0 ;  /* 0x000000010e00780c */ /* 0x000fe40000764270 */
[----:B------:R-:W-:Y:S02]  /*10140*/  FSEL R12, R16, -INF , !P1 ;  /* 0xff800000100c7808 */ /* 0x000fe40004800000 */
[----:B------:R-:W-:Y:S02]  /*10150*/  ISETP.GT.AND P1, PT, R14, 0x9, P0 ;  /* 0x000000090e00780c */ /* 0x000fe40000724270 */
[C---:B------:R-:W-:Y:S02]  /*10160*/  ISETP.LT.OR P2, PT, R15.reuse, 0x9, P2 ;  /* 0x000000090f00780c */ /* 0x040fe40001741670 */
[----:B------:R-:W-:-:S02]  /*10170*/  ISETP.LT.OR P1, PT, R15, 0xa, P1 ;  /* 0x0000000a0f00780c */ /* 0x000fc40000f21670 */
[----:B------:R-:W-:Y:S02]  /*10180*/  ISETP.LT.OR P3, PT, R15, 0x2, P3 ;  /* 0x000000020f00780c */ /* 0x000fe40001f61670 */
[----:B------:R-:W-:Y:S02]  /*10190*/  FSEL R13, R64, -INF , !P2 ;  /* 0xff800000400d7808 */ /* 0x000fe40005000000 */
[C---:B------:R-:W-:Y:S02]  /*101a0*/  ISETP.GT.AND P2, PT, R14.reuse, 0x11, P0 ;  /* 0x000000110e00780c */ /* 0x040fe40000744270 */
[----:B------:R-:W-:Y:S02]  /*101b0*/  FSEL R65, R65, -INF , !P1 ;  /* 0xff80000041417808 */ /* 0x000fe40004800000 */
[----:B------:R-:W-:Y:S02]  /*101c0*/  ISETP.GT.AND P1, PT, R14, 0x18, P0 ;  /* 0x000000180e00780c */ /* 0x000fe40000724270 */
[----:B------:R-:W-:-:S02]  /*101d0*/  FSEL R17, R17, -INF , !P3 ;  /* 0xff80000011117808 */ /* 0x000fc40005800000 */
[C---:B------:R-:W-:Y:S02]  /*101e0*/  ISETP.GT.AND P3, PT, R14.reuse, 0x10, P0 ;  /* 0x000000100e00780c */ /* 0x040fe40000764270 */
[C---:B------:R-:W-:Y:S02]  /*101f0*/  ISETP.LT.OR P2, PT, R15.reuse, 0x12, P2 ;  /* 0x000000120f00780c */ /* 0x040fe40001741670 */
[C---:B------:R-:W-:Y:S02]  /*10200*/  ISETP.LT.OR P1, PT, R15.reuse, 0x19, P1 ;  /* 0x000000190f00780c */ /* 0x040fe40000f21670 */
[----:B------:R-:W-:Y:S02]  /*10210*/  ISETP.LT.OR P3, PT, R15, 0x11, P3 ;  /* 0x000000110f00780c */ /* 0x000fe40001f61670 */
[----:B------:R-:W-:Y:S02]  /*10220*/  FSEL R61, R61, -INF , !P2 ;  /* 0xff8000003d3d7808 */ /* 0x000fe40005000000 */
[----:B------:R-:W-:-:S02]  /*10230*/  ISETP.GT.AND P2, PT, R14, 0x20, P0 ;  /* 0x000000200e00780c */ /* 0x000fc40000744270 */
[----:B------:R-:W-:Y:S02]  /*10240*/  FSEL R9, R56, -INF , !P1 ;  /* 0xff80000038097808 */ /* 0x000fe40004800000 */
        /* <DEDUP_REMOVED lines=20> */
[C---:B------:R-:W-:Y:S02]  /*10390*/  ISETP.LT.OR P3, PT, R15.reuse, 0x39, P2 ;  /* 0x000000390f00780c */ /* 0x040fe40001761670 */
[----:B------:R-:W-:Y:S02]  /*103a0*/  ISETP.LT.OR P2, PT, R15, 0x3a, P1 ;  /* 0x0000003a0f00780c */ /* 0x000fe40000f41670 */
[----:B------:R-:W-:-:S02]  /*103b0*/  PLOP3.LUT P1, PT, PT, PT, UP2, 0x40, 0x0 ;  /* 0x000000000000781c */ /* 0x000fc40003f2e828 */
[----:B------:R-:W-:Y:S02]  /*103c0*/  ISETP.GT.AND P4, PT, R14, 0x31, P0 ;  /* 0x000000310e00780c */ /* 0x000fe40000784270 */
[----:B------:R-:W-:Y:S02]  /*103d0*/  FSEL R143, R40, -INF , !P3 ;  /* 0xff800000288f7808 */ /* 0x000fe40005800000 */
[----:B------:R-:W-:Y:S01]  /*103e0*/  ISETP.LT.OR P4, PT, R15, 0x32, P4 ;  /* 0x000000320f00780c */ /* 0x000fe20002781670 */
[--C-:B-1----:R-:W-:Y:S01]  /*103f0*/  IMAD.IADD R15, R10, 0x1, R21.reuse ;  /* 0x000000010a0f7824 */ /* 0x102fe200078e0215 */
[----:B------:R-:W-:Y:S02]  /*10400*/  FSEL R141, R41, -INF , !P2 ;  /* 0xff800000298d7808 */ /* 0x000fe40005000000 */
[----:B------:R-:W-:Y:S02]  /*10410*/  FSEL R165, R45, -INF , !P4 ;  /* 0xff8000002da57808 */ /* 0x000fe40006000000 */
[----:B------:R-:W-:Y:S01]  /*10420*/  IMNMX R0, R15, R6, PT ;  /* 0x000000060f007217 */ /* 0x000fe20003800200 */
[----:B------:R-:W-:Y:S01]  /*10430*/  IMAD.IADD R15, R8, 0x1, R21 ;  /* 0x00000001080f7824 */ /* 0x000fe200078e0215 */
        /* <DEDUP_REMOVED lines=13> */
.L_x_1674:
[----:B------:R-:W-:-:S04]  /*10510*/  MOV R6, c[0x0][0x32c] ;  /* 0x0000cb0000067a02 */ /* 0x000fc80000000f00 */
[----:B------:R-:W-:-:S13]  /*10520*/  ISETP.NE.AND P1, PT, R6, 0x1, PT ;  /* 0x000000010600780c */ /* 0x000fda0003f25270 */
[----:B------:R-:W-:-:S05]  /*10530*/  @P1 IMAD.HI.U32 R6, R8, c[0x0][0x330], RZ ;  /* 0x0000cc0008061a27 */ /* 0x000fca00078e00ff */
[----:B------:R-:W-:Y:S02]  /*10540*/  @P1 SHF.R.U32.HI R8, RZ, c[0x0][0x334], R6 ;  /* 0x0000cd00ff081a19 */ /* 0x000fe40000011606 */
.L_x_1675:
[----:B------:R-:W-:Y:S05]  /*10550*/  BSYNC B0 ;  /* 0x0000000000007941 */ /* 0x000fea0003800000 */
.L_x_1673:
[----:B------:R-:W-:-:S04]  /*10560*/  IMAD R5, R8, c[0x0][0x32c], -R5 ;  /* 0x0000cb0008057a24 */ /* 0x000fc800078e0a05 */
[----:B------:R-:W-:-:S05]  /*10570*/  IMAD.IADD R6, R5, 0x1, -R208 ;  /* 0x0000000105067824 */ /* 0x000fca00078e0ad0 */
[----:B------:R-:W-:Y:S02]  /*10580*/  IADD3 R5, R6, c[0x0][0x32c], RZ ;  /* 0x0000cb0006057a10 */ /* 0x000fe40007ffe0ff */
[----:B------:R-:W-:Y:S02]  /*10590*/  IMNMX R15, R15, R6, !PT ;  /* 0x000000060f0f7217 */ /* 0x000fe40007800200 */
[----:B------:R-:W-:Y:S02]  /*105a0*/  IMNMX R0, R0, R5, PT ;  /* 0x0000000500007217 */ /* 0x000fe40003800200 */
.L_x_1672:
[----:B------:R-:W-:Y:S01]  /*105b0*/  FMNMX.FTZ R8, R12, R17, !PT ;  /* 0x000000110c087209 */ /* 0x000fe20007810000 */
[----:B------:R-:W-:Y:S01]  /*105c0*/  IMAD.SHL.U32 R195, R4, 0x2, RZ ;  /* 0x0000000204c37824 */ /* 0x000fe200078e00ff */
[C---:B------:R-:W-:Y:S01]  /*105d0*/  ISETP.GT.AND P2, PT, R15.reuse, 0x8, P0 ;  /* 0x000000080f00780c */ /* 0x040fe20000744270 */
[----:B------:R-:W-:Y:S01]  /*105e0*/  @UP3 USHF.L.U32 UR16, UR16, 0x7, URZ ;  /* 0x0000000710103899 */ /* 0x000fe2000800063f */
[----:B------:R-:W-:Y:S01]  /*105f0*/  ISETP.GT.AND P1, PT, R15, 0x9, P0 ;  /* 0x000000090f00780c */ /* 0x000fe20000724270 */
[--C-:B------:R-:W-:Y:S01]  /*10600*/  IMAD R189, R3, 0x2, R195.reuse ;  /* 0x0000000203bd7824 */ /* 0x100fe200078e02c3 */
[----:B------:R-:W-:Y:S01]  /*10610*/  FMNMX.FTZ R8, R13, R8, !PT ;  /* 0x000000080d087209 */ /* 0x000fe20007810000 */
[----:B------:R-:W-:Y:S01]  /*10620*/  IMAD R190, R2, 0x2, R195 ;  /* 0x0000000202be7824 */ /* 0x000fe200078e02c3 */
[C---:B------:R-:W-:Y:S01]  /*10630*/  ISETP.LT.OR P3, PT, R0.reuse, 0x9, P2 ;  /* 0x000000090000780c */ /* 0x040fe20001761670 */
[----:B------:R-:W-:Y:S01]  /*10640*/  LDSM.16.MT88.4 R124, [R195+0x100] ;  /* 0x00010000c37c783b */ /* 0x000fe20000004200 */
[----:B------:R-:W-:Y:S01]  /*10650*/  ISETP.LT.OR P2, PT, R0, 0xa, P1 ;  /* 0x0000000a0000780c */ /* 0x000fe20000f41670 */
[----:B------:R-:W-:Y:S01]  /*10660*/  IMAD R188, R3, 0x2, R190 ;  /* 0x0000000203bc7824 */ /* 0x000fe200078e02be */
[----:B------:R-:W-:Y:S01]  /*10670*/  ISETP.GT.AND P1, PT, R15, 0x10, P0 ;  /* 0x000000100f00780c */ /* 0x000fe20000724270 */
[----:B------:R-:W-:Y:S01]  /*10680*/  LDSM.16.MT88.4 R104, [R190+0x100] ;  /* 0x00010000be68783b */ /* 0x000fe20000004200 */
[----:B------:R-:W-:Y:S01]  /*10690*/  FMNMX.FTZ R8, R65, R8, !PT ;  /* 0x0000000841087209 */ /* 0x000fe20007810000 */
[----:B------:R-:W-:Y:S01]  /*106a0*/  ULDC.64 UR4, c[0x0][0x2c8] ;  /* 0x0000b20000047ab9 */ /* 0x000fe20000000a00 */
[----:B------:R-:W-:Y:S01]  /*106b0*/  FSEL R6, R67, -INF , !P2 ;  /* 0xff80000043067808 */ /* 0x000fe20005000000 */
[----:B------:R-:W-:Y:S01]  /*106c0*/  LDSM.16.MT88.4 R112, [R189+0x100] ;  /* 0x00010000bd70783b */ /* 0x000fe20000004200 */
[----:B------:R-:W-:Y:S01]  /*106d0*/  FSEL R66, R66, -INF , !P3 ;  /* 0xff80000042427808 */ /* 0x000fe20005800000 */
[----:B------:R-:W-:Y:S01]  /*106e0*/  UIMAD.WIDE.U32 UR16, UR16, UR4, URZ ;  /* 0x00000004101072a5 */ /* 0x000fe2000f8e003f */
[----:B------:R-:W-:Y:S01]  /*106f0*/  ISETP.LT.OR P2, PT, R0, 0x11, P1 ;  /* 0x000000110000780c */ /* 0x000fe20000f41670 */
[----:B------:R-:W-:Y:S01]  /*10700*/  LDSM.16.MT88.4 R120, [R188+0x100] ;  /* 0x00010000bc78783b */ /* 0x000fe20000004200 */
[----:B------:R-:W-:Y:S01]  /*10710*/  ISETP.GT.AND P3, PT, R15, 0x1, P0 ;  /* 0x000000010f00780c */ /* 0x000fe20000764270 */
[----:B------:R-:W-:Y:S01]  /*10720*/  UIADD3 UR9, UR9, -0x2, URZ ;  /* 0xfffffffe09097890 */ /* 0x000fe2000fffe03f */
[----:B------:R-:W-:Y:S01]  /*10730*/  FMNMX.FTZ R8, R11, R8, !PT ;  /* 0x000000080b087209 */ /* 0x000fe20007810000 */
[----:B------:R-:W-:Y:S01]  /*10740*/  LDSM.16.MT88.4 R48, [R190+0x2100] ;  /* 0x00210000be30783b */ /* 0x000fe20000004200 */
[----:B------:R-:W-:Y:S01]  /*10750*/  ISETP.GT.AND P4, PT, R15, RZ, P0 ;  /* 0x000000ff0f00720c */ /* 0x000fe20000784270 */
[----:B------:R-:W-:Y:S01]  /*10760*/  @UP3 UMOV UR13, UR17 ;  /* 0x00000011000d3c82 */ /* 0x000fe20008000000 */
[----:B------:R-:W-:Y:S01]  /*10770*/  FSEL R16, R62, -INF , !P2 ;  /* 0xff8000003e107808 */ /* 0x000fe20005000000 */
[----:B------:R-:W-:Y:S01]  /*10780*/  LDSM.16.MT88.4 R80, [R190+0x4100] ;  /* 0x00410000be50783b */ /* 0x000fe20000004200 */
[C---:B------:R-:W-:Y:S01]  /*10790*/  ISETP.LT.OR P2, PT, R0.reuse, 0x2, P3 ;  /* 0x000000020000780c */ /* 0x040fe20001f41670 */
[----:B------:R-:W-:Y:S01]  /*107a0*/  @UP3 USHF.R.U32.HI UR18, URZ, UR5, UR13 ;  /* 0x000000053f123299 */ /* 0x000fe2000801160d */
[----:B------:R-:W-:Y:S01]  /*107b0*/  FMNMX.FTZ R8, R61, R8, !PT ;  /* 0x000000083d087209 */ /* 0x000fe20007810000 */
[----:B------:R-:W-:Y:S01]  /*107c0*/  LDSM.16.MT88.4 R88, [R189+0x4100] ;  /* 0x00410000bd58783b */ /* 0x000fe20000004200 */
[----:B------:R-:W-:Y:S01]  /*107d0*/  ISETP.LT.OR P3, PT, R0, 0x1, P4 ;  /* 0x000000010000780c */ /* 0x000fe20002761670 */
[----:B------:R-:W-:Y:S01]  /*107e0*/  UIADD3 UR18, UR10, UR18, URZ ;  /* 0x000000120a127290 */ /* 0x000fe2000fffe03f */
[----:B------:R-:W-:Y:S01]  /*107f0*/  FMNMX.FTZ R8, R9, R8, !PT ;  /* 0x0000000809087209 */ /* 0x000fe20007810000 */
[----:B------:R-:W-:Y:S01]  /*10800*/  LDSM.16.MT88.4 R24, [R195+0x900] ;  /* 0x00090000c318783b */ /* 0x000fe20000004200 */
[----:B------:R-:W-:Y:S01]  /*10810*/  FSEL R20, R19, -INF , !P2 ;  /* 0xff80000013147808 */ /* 0x000fe20005000000 */
[----:B------:R-:W-:Y:S01]  /*10820*/  ULDC UR10, c[0x0][0x328] ;  /* 0x0000ca00000a7ab9 */ /* 0x000fe20000000800 */
[----:B------:R-:W-:Y:S01]  /*10830*/  FSEL R18, R18, -INF , !P3 ;  /* 0xff80000012127808 */ /* 0x000fe20005800000 */
[----:B------:R-:W-:Y:S01]  /*10840*/  LDSM.16.MT88.4 R136, [R190+0x900] ;  /* 0x00090000be88783b */ /* 0x000fe20000004200 */
[----:B------:R-:W-:Y:S01]  /*10850*/  ISETP.GT.AND P1, PT, R15, 0x11, P0 ;  /* 0x000000110f00780c */ /* 0x000fe20000724270 */
[----:B------:R-:W-:Y:S01]  /*10860*/  UIADD3 UR10, UR18, UR10, URZ ;  /* 0x0000000a120a7290 */ /* 0x000fe2000fffe03f */
[----:B------:R-:W-:Y:S01]  /*10870*/  FMNMX.FTZ R22, R7, R8, !PT ;  /* 0x0000000807167209 */ /* 0x000fe20007810000 */
[----:B------:R-:W-:Y:S01]  /*10880*/  LDSM.16.MT88.4 R132, [R189+0x900] ;  /* 0x00090000bd84783b */ /* 0x000fe20000004200 */
[----:B------:R-:W-:Y:S01]  /*10890*/  FMNMX.FTZ R5, R18, R20, !PT ;  /* 0x0000001412057209 */ /* 0x000fe20007810000 */
[----:B------:R-:W-:Y:S01]  /*108a0*/  IMAD.U32 R173, RZ, RZ, UR9 ;  /* 0x00000009ffad7e24 */ /* 0x000fe2000f8e00ff */
[----:B------:R-:W-:Y:S01]  /*108b0*/  ISETP.LT.OR P1, PT, R0, 0x12, P1 ;  /* 0x000000120000780c */ /* 0x000fe20000f21670 */
[----:B------:R-:W-:Y:S01]  /*108c0*/  LDSM.16.MT88.4 R32, [R188+0x900] ;  /* 0x00090000bc20783b */ /* 0x000fe20000004200 */
[----:B------:R-:W-:-:S02]  /*108d0*/  FMNMX.FTZ R22, R155, R22, !PT ;  /* 0x000000169b167209 */ /* 0x000fc40007810000 */
[----:B------:R-:W-:Y:S01]  /*108e0*/  FMNMX.FTZ R5, R66, R5, !PT ;  /* 0x0000000542057209 */ /* 0x000fe20007810000 */
[----:B------:R-:W-:Y:S01]  /*108f0*/  LDSM.16.MT88.4 R28, [R190+0x2900] ;  /* 0x00290000be1c783b */ /* 0x000fe20000004200 */
[----:B------:R-:W-:Y:S02]  /*10900*/  ISETP.GT.AND P2, PT, R15, 0x18, P0 ;  /* 0x000000180f00780c */ /* 0x000fe40000744270 */
[----:B------:R-:W-:Y:S02]  /*10910*/  FSEL R14, R63, -INF , !P1 ;  /* 0xff8000003f0e7808 */ /* 0x000fe40004800000 */
[----:B------:R-:W-:Y:S02]  /*10920*/  FMNMX.FTZ R22, R163, R22, !PT ;  /* 0x00000016a3167209 */ /* 0x000fe40007810000 */
[----:B------:R-:W-:Y:S02]  /*10930*/  ISETP.GT.AND P1, PT, R15, 0x19, P0 ;  /* 0x000000190f00780c */ /* 0x000fe40000724270 */
[----:B------:R-:W-:-:S02]  /*10940*/  FMNMX.FTZ R5, R6, R5, !PT ;  /* 0x0000000506057209 */ /* 0x000fc40007810000 */
[C---:B------:R-:W-:Y:S02]  /*10950*/  ISETP.LT.OR P2, PT, R0.reuse, 0x19, P2 ;  /* 0x000000190000780c */ /* 0x040fe40001741670 */
[----:B------:R-:W-:Y:S02]  /*10960*/  FMNMX.FTZ R22, R161, R22, !PT ;  /* 0x00000016a1167209 */ /* 0x000fe40007810000 */
[----:B------:R-:W-:Y:S02]  /*10970*/  ISETP.LT.OR P1, PT, R0, 0x1a, P1 ;  /* 0x0000001a0000780c */ /* 0x000fe40000f21670 */
[----:B------:R-:W-:Y:S02]  /*10980*/  FMNMX.FTZ R5, R16, R5, !PT ;  /* 0x0000000510057209 */ /* 0x000fe40007810000 */
[----:B------:R-:W-:Y:S02]  /*10990*/  FSEL R10, R58, -INF , !P2 ;  /* 0xff8000003a0a7808 */ /* 0x000fe40005000000 */
[----:B------:R-:W-:-:S02]  /*109a0*/  ISETP.GT.AND P2, PT, R15, 0x20, P0 ;  /* 0x000000200f00780c */ /* 0x000fc40000744270 */
[----:B------:R-:W-:Y:S02]  /*109b0*/  FMNMX.FTZ R22, R157, R22, !PT ;  /* 0x000000169d167209 */ /* 0x000fe40007810000 */
[----:B------:R-:W-:Y:S02]  /*109c0*/  FSEL R8, R59, -INF , !P1 ;  /* 0xff8000003b087808 */ /* 0x000fe40004800000 */
[----:B------:R-:W-:Y:S01]  /*109d0*/  FMNMX.FTZ R5, R14, R5, !PT ;  /* 0x000000050e057209 */ /* 0x000fe20007810000 */
[----:B------:R-:W-:Y:S01]  /*109e0*/  LDSM.16.MT88.4 R56, [R189+0x2100] ;  /* 0x00210000bd38783b */ /* 0x000fe20000004200 */
[----:B------:R-:W-:Y:S02]  /*109f0*/  ISETP.GT.AND P1, PT, R15, 0x21, P0 ;  /* 0x000000210f00780c */ /* 0x000fe40000724270 */
[----:B------:R-:W-:Y:S02]  /*10a00*/  ISETP.LT.OR P2, PT, R0, 0x21, P2 ;  /* 0x000000210000780c */ /* 0x000fe40001741670 */
[----:B------:R-:W-:-:S02]  /*10a10*/  FMNMX.FTZ R22, R167, R22, !PT ;  /* 0x00000016a7167209 */ /* 0x000fc40007810000 */
[----:B------:R-:W-:Y:S02]  /*10a20*/  FMNMX.FTZ R5, R10, R5, !PT ;  /* 0x000000050a057209 */ /* 0x000fe40007810000 */
[----:B------:R-:W-:Y:S02]  /*10a30*/  ISETP.LT.OR P1, PT, R0, 0x22, P1 ;  /* 0x000000220000780c */ /* 0x000fe40000f21670 */
[----:B------:R-:W-:Y:S02]  /*10a40*/  FSEL R172, R54, -INF , !P2 ;  /* 0xff80000036ac7808 */ /* 0x000fe40005000000 */
[----:B------:R-:W-:Y:S02]  /*10a50*/  FMNMX.FTZ R22, R165, R22, !PT ;  /* 0x00000016a5167209 */ /* 0x000fe40007810000 */
[----:B------:R-:W-:Y:S02]  /*10a60*/  ISETP.GT.AND P2, PT, R15, 0x28, P0 ;  /* 0x000000280f00780c */ /* 0x000fe40000744270 */
[----:B------:R-:W-:-:S02]  /*10a70*/  FMNMX.FTZ R19, R8, R5, !PT ;  /* 0x0000000508137209 */ /* 0x000fc40007810000 */
[----:B------:R-:W-:Y:S02]  /*10a80*/  FSEL R162, R55, -INF , !P1 ;  /* 0xff80000037a27808 */ /* 0x000fe40004800000 */
[----:B------:R-:W-:Y:S02]  /*10a90*/  ISETP.GT.AND P1, PT, R15, 0x29, P0 ;  /* 0x000000290f00780c */ /* 0x000fe40000724270 */
[----:B------:R-:W-:Y:S02]  /*10aa0*/  FMNMX.FTZ R22, R143, R22, !PT ;  /* 0x000000168f167209 */ /* 0x000fe40007810000 */
[----:B------:R-:W-:Y:S02]  /*10ab0*/  ISETP.LT.OR P2, PT, R0, 0x29, P2 ;  /* 0x000000290000780c */ /* 0x000fe40001741670 */
[----:B------:R-:W-:Y:S02]  /*10ac0*/  FMNMX.FTZ R19, R172, R19, !PT ;  /* 0x00000013ac137209 */ /* 0x000fe40007810000 */
[----:B------:R-:W-:-:S02]  /*10ad0*/  ISETP.LT.OR P1, PT, R0, 0x2a, P1 ;  /* 0x0000002a0000780c */ /* 0x000fc40000f21670 */
[----:B------:R-:W-:Y:S02]  /*10ae0*/  FMNMX.FTZ R5, R141, R22, !PT ;  /* 0x000000168d057209 */ /* 0x000fe40007810000 */
[----:B------:R-:W-:Y:S02]  /*10af0*/  ISETP.GT.AND P3, PT, R15, 0x30, P0 ;  /* 0x000000300f00780c */ /* 0x000fe40000764270 */
[----:B------:R-:W-:Y:S01]  /*10b00*/  FSEL R170, R74, -INF , !P2 ;  /* 0xff8000004aaa7808 */ /* 0x000fe20005000000 */
[----:B------:R-:W1:Y:S01]  /*10b10*/  SHFL.BFLY PT, R22, R5, 0x2, 0x1f ;  /* 0x0c401f0005167f89 */ /* 0x000e6200000e0000 */
[----:B------:R-:W-:Y:S02]  /*10b20*/  FMNMX.FTZ R19, R162, R19, !PT ;  /* 0x00000013a2137209 */ /* 0x000fe40007810000 */
[----:B------:R-:W-:Y:S02]  /*10b30*/  FSEL R166, R75, -INF , !P1 ;  /* 0xff8000004ba67808 */ /* 0x000fe40004800000 */
[----:B------:R-:W-:Y:S01]  /*10b40*/  ISETP.GT.AND P1, PT, R15, 0x31, P0 ;  /* 0x000000310f00780c */ /* 0x000fe20000724270 */
[----:B------:R-:W-:Y:S01]  /*10b50*/  LDSM.16.MT88.4 R72, [R195+0x4100] ;  /* 0x00410000c348783b */ /* 0x000fe20000004200 */
[----:B------:R-:W-:-:S02]  /*10b60*/  ISETP.LT.OR P2, PT, R0, 0x31, P3 ;  /* 0x000000310000780c */ /* 0x000fc40001f41670 */
[----:B------:R-:W-:Y:S02]  /*10b70*/  FMNMX.FTZ R19, R170, R19, !PT ;  /* 0x00000013aa137209 */ /* 0x000fe40007810000 */
[----:B------:R-:W-:Y:S02]  /*10b80*/  ISETP.LT.OR P1, PT, R0, 0x32, P1 ;  /* 0x000000320000780c */ /* 0x000fe40000f21670 */
[----:B------:R-:W-:Y:S02]  /*10b90*/  ISETP.GT.AND P3, PT, R15, 0x38, P0 ;  /* 0x000000380f00780c */ /* 0x000fe40000764270 */
[----:B------:R-:W-:Y:S02]  /*10ba0*/  FSEL R164, R46, -INF , !P2 ;  /* 0xff8000002ea47808 */ /* 0x000fe40005000000 */
[----:B------:R-:W-:Y:S02]  /*10bb0*/  FMNMX.FTZ R19, R166, R19, !PT ;  /* 0x00000013a6137209 */ /* 0x000fe40007810000 */
[----:B------:R-:W-:-:S02]  /*10bc0*/  FSEL R142, R47, -INF , !P1 ;  /* 0xff8000002f8e7808 */ /* 0x000fc40004800000 */
[----:B------:R-:W-:Y:S02]  /*10bd0*/  ISETP.GT.AND P0, PT, R15, 0x39, P0 ;  /* 0x000000390f00780c */ /* 0x000fe40000704270 */
[----:B------:R-:W-:Y:S02]  /*10be0*/  ISETP.LT.OR P1, PT, R0, 0x39, P3 ;  /* 0x000000390000780c */ /* 0x000fe40001f21670 */
[----:B------:R-:W-:Y:S02]  /*10bf0*/  FMNMX.FTZ R19, R164, R19, !PT ;  /* 0x00000013a4137209 */ /* 0x000fe40007810000 */
[----:B------:R-:W-:Y:S02]  /*10c00*/  ISETP.LT.OR P0, PT, R0, 0x3a, P0 ;  /* 0x0000003a0000780c */ /* 0x000fe40000701670 */
[----:B------:R-:W-:Y:S02]  /*10c10*/  FSEL R140, R42, -INF , !P1 ;  /* 0xff8000002a8c7808 */ /* 0x000fe40004800000 */
[----:B------:R-:W-:-:S02]  /*10c20*/  FMNMX.FTZ R19, R142, R19, !PT ;  /* 0x000000138e137209 */ /* 0x000fc40007810000 */
[----:B------:R-:W-:Y:S02]  /*10c30*/  FSEL R160, R43, -INF , !P0 ;  /* 0xff8000002ba07808 */ /* 0x000fe40004000000 */
[----:B------:R-:W-:Y:S01]  /*10c40*/  FMNMX.FTZ R15, R140, R19, !PT ;  /* 0x000000138c0f7209 */ /* 0x000fe20007810000 */
[----:B------:R-:W-:Y:S01]  /*10c50*/  LDSM.16.MT88.4 R40, [R195+0x2100] ;  /* 0x00210000c328783b */ /* 0x000fe20000004200 */
        /* <DEDUP_REMOVED lines=35> */
[----:B------:R-:W2:Y:S01]  /*10e90*/  LDSM.16.MT88.4 R64, [R188+0x2100] ;  /* 0x00210000bc40783b */ /* 0x000ea20000004200 */
[--C-:B------:R-:W-:Y:S02]  /*10ea0*/  FFMA.FTZ R153, R18, c[0x0][0x2d0], -R159.reuse ;  /* 0x0000b40012997a23 */ /* 0x100fe4000001089f */
[----:B------:R-:W-:-:S02]  /*10eb0*/  FFMA.FTZ R154, R20, c[0x0][0x2d0], -R159 ;  /* 0x0000b400149a7a23 */ /* 0x000fc4000001089f */
[--C-:B------:R-:W-:Y:S01]  /*10ec0*/  FFMA.FTZ R147, R6, c[0x0][0x2d0], -R159.reuse ;  /* 0x0000b40006937a23 */ /* 0x100fe2000001089f */
[----:B------:R-:W-:Y:S01]  /*10ed0*/  MUFU.EX2 R148, R148 ;  /* 0x0000009400947308 */ /* 0x000fe20000000800 */
[----:B------:R-:W3:Y:S01]  /*10ee0*/  LDSM.16.MT88.4 R4, [R188+0x4100] ;  /* 0x00410000bc04783b */ /* 0x000ee20000004200 */
[--C-:B------:R-:W-:Y:S02]  /*10ef0*/  FFMA.FTZ R3, R10, c[0x0][0x2d0], -R159.reuse ;  /* 0x0000b4000a037a23 */ /* 0x100fe4000001089f */
[--C-:B------:R-:W-:Y:S01]  /*10f00*/  FFMA.FTZ R2, R8, c[0x0][0x2d0], -R159.reuse ;  /* 0x0000b40008027a23 */ /* 0x100fe2000001089f */
[----:B------:R-:W-:Y:S01]  /*10f10*/  LDSM.16.MT88.4 R20, [R189+0x2900] ;  /* 0x00290000bd14783b */ /* 0x000fe20000004200 */
[--C-:B------:R-:W-:Y:S01]  /*10f20*/  FFMA.FTZ R15, R16, c[0x0][0x2d0], -R159.reuse ;  /* 0x0000b400100f7a23 */ /* 0x100fe2000001089f */
[----:B-1----:R-:W-:Y:S01]  /*10f30*/  F2FP.PACK_AB R98, R146, R149 ;  /* 0x000000959262723e */ /* 0x002fe200000000ff */
[----:B------:R-:W-:Y:S01]  /*10f40*/  MUFU.EX2 R153, R153 ;  /* 0x0000009900997308 */ /* 0x000fe20000000800 */
[----:B------:R-:W1:Y:S01]  /*10f50*/  LDSM.16.MT88.4 R8, [R195+0x2900] ;  /* 0x00290000c308783b */ /* 0x000e620000004200 */
[----:B------:R-:W-:-:S02]  /*10f60*/  FFMA.FTZ R14, R14, c[0x0][0x2d0], -R159 ;  /* 0x0000b4000e0e7a23 */ /* 0x000fc4000001089f */
[--C-:B------:R-:W-:Y:S01]  /*10f70*/  FFMA.FTZ R161, R172, c[0x0][0x2d0], -R159.reuse ;  /* 0x0000b400aca17a23 */ /* 0x100fe2000001089f */
[----:B------:R-:W4:Y:S01]  /*10f80*/  LDSM.16.MT88.4 R16, [R188+0x2900] ;  /* 0x00290000bc10783b */ /* 0x000f220000004200 */
[--C-:B------:R-:W-:Y:S02]  /*10f90*/  FFMA.FTZ R162, R162, c[0x0][0x2d0], -R159.reuse ;  /* 0x0000b400a2a27a23 */ /* 0x100fe4000001089f */
[----:B------:R-:W5:Y:S01]  /*10fa0*/  MUFU.EX2 R154, R154 ;  /* 0x0000009a009a7308 */ /* 0x000f620000000800 */
[--C-:B------:R-:W-:Y:S02]  /*10fb0*/  FFMA.FTZ R163, R170, c[0x0][0x2d0], -R159.reuse ;  /* 0x0000b400aaa37a23 */ /* 0x100fe4000001089f */
[--C-:B------:R-:W-:Y:S02]  /*10fc0*/  FFMA.FTZ R166, R166, c[0x0][0x2d0], -R159.reuse ;  /* 0x0000b400a6a67a23 */ /* 0x100fe4000001089f */
[--C-:B------:R-:W-:Y:S02]  /*10fd0*/  FFMA.FTZ R170, R165, c[0x0][0x2d0], -R168.reuse ;  /* 0x0000b400a5aa7a23 */ /* 0x100fe400000108a8 */
[----:B------:R-:W-:Y:S01]  /*10fe0*/  FFMA.FTZ R165, R143, c[0x0][0x2d0], -R168 ;  /* 0x0000b4008fa57a23 */ /* 0x000fe200000108a8 */
[----:B------:R-:W2:Y:S01]  /*10ff0*/  MUFU.EX2 R147, R147 ;  /* 0x0000009300937308 */ /* 0x000ea20000000800 */
[----:B------:R-:W-:-:S02]  /*11000*/  FFMA.FTZ R164, R164, c[0x0][0x2d0], -R159 ;  /* 0x0000b400a4a47a23 */ /* 0x000fc4000001089f */
[--C-:B------:R-:W-:Y:S02]  /*11010*/  FFMA.FTZ R169, R142, c[0x0][0x2d0], -R159.reuse ;  /* 0x0000b4008ea97a23 */ /* 0x100fe4000001089f */
[--C-:B------:R-:W-:Y:S02]  /*11020*/  FFMA.FTZ R168, R140, c[0x0][0x2d0], -R159.reuse ;  /* 0x0000b4008ca87a23 */ /* 0x100fe4000001089f */
[----:B------:R-:W-:Y:S01]  /*11030*/  FFMA.FTZ R209, R160, c[0x0][0x2d0], -R159 ;  /* 0x0000b400a0d17a23 */ /* 0x000fe2000001089f */
[----:B-----5:R-:W-:Y:S01]  /*11040*/  F2FP.PACK_AB R97, R154, R153 ;  /* 0x000000999a61723e */ /* 0x020fe200000000ff */
[----:B------:R-:W-:Y:S01]  /*11050*/  MUFU.EX2 R150, R150 ;  /* 0x0000009600967308 */ /* 0x000fe20000000800 */
[----:B------:R-:W-:Y:S01]  /*11060*/  FADD.FTZ R152, R152, R151 ;  /* 0x0000009798987221 */ /* 0x000fe20000010000 */
[----:B------:R-:W-:Y:S01]  /*11070*/  LDSM.16.MT88.4 R140, [R190+0x1900] ;  /* 0x00190000be8c783b */ /* 0x000fe20000004200 */
[----:B------:R-:W-:Y:S02]  /*11080*/  FADD.FTZ R153, R153, R154 ;  /* 0x0000009a99997221 */ /* 0x000fe40000010000 */
[----:B------:R-:W-:Y:S01]  /*11090*/  FADD.FTZ R149, R149, R152 ;  /* 0x0000009895957221 */ /* 0x000fe20000010000 */
[----:B--2---:R-:W-:-:S02]  /*110a0*/  F2FP.PACK_AB R99, R147, R148 ;  /* 0x000000949363723e */ /* 0x004fc400000000ff */
[----:B------:R-:W2:Y:S01]  /*110b0*/  MUFU.EX2 R145, R145 ;  /* 0x0000009100917308 */ /* 0x000ea20000000800 */
[----:B------:R-:W-:-:S04]  /*110c0*/  FADD.FTZ R149, R146, R149 ;  /* 0x0000009592957221 */ /* 0x000fc80000010000 */
[C---:B------:R-:W-:Y:S03]  /*110d0*/  HMMA.16816.F32 R36, R96.reuse, R40, RZ ;  /* 0x000000286024723c */ /* 0x040fe600000018ff */
[----:B------:R-:W-:Y:S05]  /*110e0*/  MUFU.EX2 R144, R144 ;  /* 0x0000009000907308 */ /* 0x000fea0000000800 */
[C---:B------:R-:W-:Y:S03]  /*110f0*/  HMMA.16816.F32 R52, R96.reuse, R56, RZ ;  /* 0x000000386034723c */ /* 0x040fe600000018ff */
[----:B------:R-:W-:Y:S05]  /*11100*/  MUFU.EX2 R13, R13 ;  /* 0x0000000d000d7308 */ /* 0x000fea0000000800 */
[C---:B------:R-:W-:Y:S03]  /*11110*/  HMMA.16816.F32 R40, R96.reuse, R42, RZ ;  /* 0x0000002a6028723c */ /* 0x040fe600000018ff */
[----:B------:R-:W-:Y:S05]  /*11120*/  MUFU.EX2 R15, R15 ;  /* 0x0000000f000f7308 */ /* 0x000fea0000000800 */
[C---:B------:R-:W-:Y:S03]  /*11130*/  HMMA.16816.F32 R56, R96.reuse, R58, RZ ;  /* 0x0000003a6038723c */ /* 0x040fe600000018ff */
[----:B------:R-:W5:Y:S05]  /*11140*/  MUFU.EX2 R14, R14 ;  /* 0x0000000e000e7308 */ /* 0x000f6a0000000800 */
[C---:B------:R-:W-:Y:S03]  /*11150*/  HMMA.16816.F32 R60, R96.reuse, R64, RZ ;  /* 0x00000040603c723c */ /* 0x040fe600000018ff */
[----:B------:R-:W-:Y:S05]  /*11160*/  MUFU.EX2 R3, R3 ;  /* 0x0000000300037308 */ /* 0x000fea0000000800 */
[C---:B------:R-:W-:Y:S03]  /*11170*/  HMMA.16816.F32 R64, R96.reuse, R66, RZ ;  /* 0x000000426040723c */ /* 0x040fe600000018ff */
[----:B------:R-:W1:Y:S05]  /*11180*/  MUFU.EX2 R2, R2 ;  /* 0x0000000200027308 */ /* 0x000e6a0000000800 */
        /* <DEDUP_REMOVED lines=32> */
[C---:B---3--:R-:W-:Y:S07]  /*11390*/  HMMA.16816.F32 R92, R96.reuse, R4, RZ ;  /* 0x00000004605c723c */ /* 0x048fee00000018ff */
[----:B--2---:R-:W-:Y:S01]  /*113a0*/  F2FP.PACK_AB R4, R145, R150 ;  /* 0x000000969104723e */ /* 0x004fe200000000ff */
[----:B------:R-:W-:Y:S01]  /*113b0*/  HMMA.16816.F32 R96, R96, R6, RZ ;  /* 0x000000066060723c */ /* 0x000fe200000018ff */
[----:B-----5:R-:W-:Y:S01]  /*113c0*/  F2FP.PACK_AB R5, R14, R15 ;  /* 0x0000000f0e05723e */ /* 0x020fe200000000ff */
[----:B------:R-:W-:-:S04]  /*113d0*/  FADD.FTZ R150, R150, R149 ;  /* 0x0000009596967221 */ /* 0x000fc80000010000 */
[----:B------:R-:W-:Y:S01]  /*113e0*/  FADD.FTZ R145, R145, R150 ;  /* 0x0000009691917221 */ /* 0x000fe20000010000 */
[----:B------:R-:W-:Y:S02]  /*113f0*/  F2FP.PACK_AB R6, R13, R144 ;  /* 0x000000900d06723e */ /* 0x000fe400000000ff */
[----:B-1----:R-:W-:Y:S01]  /*11400*/  F2FP.PACK_AB R7, R2, R3 ;  /* 0x000000030207723e */ /* 0x002fe200000000ff */
[----:B------:R-:W-:-:S04]  /*11410*/  FADD.FTZ R144, R144, R145 ;  /* 0x0000009190907221 */ /* 0x000fc80000010000 */
[----:B------:R-:W-:Y:S02]  /*11420*/  FADD.FTZ R144, R13, R144 ;  /* 0x000000900d907221 */ /* 0x000fe40000010000 */
[C---:B------:R-:W-:Y:S08]  /*11430*/  HMMA.16816.F32 R36, R4.reuse, R8, R36 ;  /* 0x000000080424723c */ /* 0x040ff00000001824 */
[C---:B------:R-:W-:Y:S01]  /*11440*/  HMMA.16816.F32 R40, R4.reuse, R10, R40 ;  /* 0x0000000a0428723c */ /* 0x040fe20000001828 */
[----:B------:R-:W1:Y:S07]  /*11450*/  LDSM.16.MT88.4 R8, [R190+0x4900] ;  /* 0x00490000be08783b */ /* 0x000e6e0000004200 */
[C---:B------:R-:W-:Y:S08]  /*11460*/  HMMA.16816.F32 R52, R4.reuse, R20, R52 ;  /* 0x000000140434723c */ /* 0x040ff00000001834 */
[C---:B------:R-:W-:Y:S01]  /*11470*/  HMMA.16816.F32 R56, R4.reuse, R22, R56 ;  /* 0x000000160438723c */ /* 0x040fe20000001838 */
[----:B------:R-:W2:Y:S07]  /*11480*/  LDSM.16.MT88.4 R20, [R189+0x4900] ;  /* 0x00490000bd14783b */ /* 0x000eae0000004200 */
[C---:B----4-:R-:W-:Y:S08]  /*11490*/  HMMA.16816.F32 R60, R4.reuse, R16, R60 ;  /* 0x00000010043c723c */ /* 0x050ff0000000183c */
        /* <DEDUP_REMOVED lines=134> */
.L_x_1677:
[----:B------:R-:W-:Y:S02]  /*11d00*/  UISETP.NE.AND UP0, UPT, UR9, 0x1, UPT ;  /* 0x000000010900788c */ /* 0x000fe4000bf05270 */
[----:B------:R-:W-:Y:S02]  /*11d10*/  ULDC.64 UR4, c[0x0][0x330] ;  /* 0x0000cc0000047ab9 */ /* 0x000fe40000000a00 */
[----:B------:R-:W-:-:S07]  /*11d20*/  UIMAD.WIDE.U32 UR16, UR13, UR4, URZ ;  /* 0x000000040d1072a5 */ /* 0x000fce000f8e003f */
[----:B------:R-:W-:Y:S02]  /*11d30*/  @UP0 USHF.R.U32.HI UR13, URZ, UR5, UR17 ;  /* 0x000000053f0d0299 */ /* 0x000fe40008011611 */
.L_x_1678:
[----:B------:R-:W-:Y:S02]  /*11d40*/  ULDC UR4, c[0x0][0x32c] ;  /* 0x0000cb0000047ab9 */ /* 0x000fe40000000800 */
[----:B------:R-:W-:-:S04]  /*11d50*/  UIMAD UR4, UR13, UR9, UR4 ;  /* 0x000000090d0472a4 */ /* 0x000fc8000f8e0204 */
[----:B------:R-:W-:-:S04]  /*11d60*/  UISETP.LT.AND UP0, UPT, UR10, UR4, UPT ;  /* 0x000000040a00728c */ /* 0x000fc8000bf01270 */
[----:B------:R-:W-:-:S04]  /*11d70*/  USEL UR10, UR10, UR4, UP0 ;  /* 0x000000040a0a7287 */ /* 0x000fc80008000000 */
.L_x_1676:
        /* <DEDUP_REMOVED lines=13> */
[----:B------:R-:W-:Y:S01]  /*11e50*/  IADD3 RZ, P4, R200, 0x80, RZ ;  /* 0x00000080c8ff7810 */ /* 0x000fe20007f9e0ff */
[----:B------:R-:W-:Y:S01]  /*11e60*/  IMAD.MOV.U32 R218, RZ, RZ, c[0x0][0x208] ;  /* 0x00008200ffda7624 */ /* 0x000fe200078e00ff */
[----:B------:R-:W-:Y:S01]  /*11e70*/  IADD3 RZ, P1, R204, 0x40, RZ ;  /* 0x00000040ccff7810 */ /* 0x000fe20007f3e0ff */
[--C-:B------:R-:W-:Y:S01]  /*11e80*/  IMAD.X R222, RZ, RZ, R207.reuse, P2 ;  /* 0x000000ffffde7224 */ /* 0x100fe200010e06cf */
[C---:B------:R-:W-:Y:S01]  /*11e90*/  IADD3 R216, R200.reuse, 0x40, RZ ;  /* 0x00000040c8d87810 */ /* 0x040fe20007ffe0ff */
        /* <DEDUP_REMOVED lines=12> */
.L_x_1688:
[----:B------:R-:W-:Y:S04]  /*11f60*/  DEPBAR.LE SB0, 0x0 ;  /* 0x000080000000791a */ /* 0x000fe80000000000 */
[----:B------:R-:W-:Y:S01]  /*11f70*/  BAR.SYNC.DEFER_BLOCKING 0x0 ;  /* 0x0000000000007b1d */ /* 0x000fe20000010000 */
[C---:B------:R-:W-:Y:S11]  /*11f80*/  ISETP.LT.AND P0, PT, R224.reuse, UR8, PT ;  /* 0x00000008e0007c0c */ /* 0x040ff6000bf01270 */
[----:B------:R-:W-:Y:S02]  /*11f90*/  @!UPT UIADD3 URZ, URZ, URZ, URZ ;  /* 0x0000003f3f3ff290 */ /* 0x000fe4000fffe03f */
[----:B------:R-:W-:Y:S01]  /*11fa0*/  @!P0 SHF.R.S32.HI R0, RZ, 0x1f, R224 ;  /* 0x0000001fff008819 */ /* 0x000fe200000114e0 */
[----:B------:R-:W-:Y:S04]  /*11fb0*/  @!P0 IMAD.WIDE.U32 R152, R224, c[0x0][0x208], RZ ;  /* 0x00008200e0988a25 */ /* 0x000fe800078e00ff */
[----:B------:R-:W-:Y:S04]  /*11fc0*/  @!P0 IMAD R0, R0, c[0x0][0x208], RZ ;  /* 0x0000820000008a24 */ /* 0x000fe800078e02ff */
[----:B------:R-:W-:Y:S01]  /*11fd0*/  @!P0 IMAD R0, R224, c[0x0][0x20c], R0 ;  /* 0x00008300e0008a24 */ /* 0x000fe200078e0200 */
[----:B------:R-:W-:Y:S03]  /*11fe0*/  LDSM.16.M88.4 R132, [R198+0xc100] ;  /* 0x00c10000c684783b */ /* 0x000fe60000000200 */
[----:B------:R-:W-:Y:S02]  /*11ff0*/  @!P0 IMAD.IADD R0, R153, 0x1, R0 ;  /* 0x0000000199008824 */ /* 0x000fe400078e0200 */
[----:B------:R-:W1:Y:S01]  /*12000*/  LDSM.16.M88.4 R136, [R197+0x6100] ;  /* 0x00610000c588783b */ /* 0x000e620000000200 */
[C---:B------:R-:W-:Y:S02]  /*12010*/  @!P0 IMAD.SHL.U32 R153, R152.reuse, 0x40, RZ ;  /* 0x0000004098998824 */ /* 0x040fe400078e00ff */
[----:B------:R-:W-:Y:S02]  /*12020*/  @!P0 SHF.L.U64.HI R155, R152, 0x6, R0 ;  /* 0x00000006989b8819 */ /* 0x000fe40000010200 */
[----:B------:R-:W2:Y:S01]  /*12030*/  LDSM.16.M88.4 R140, [R197+0x6900] ;  /* 0x00690000c58c783b */ /* 0x000ea20000000200 */
[C---:B------:R-:W-:Y:S02]  /*12040*/  @!P0 IADD3 R159, P3, R153.reuse, R200, RZ ;  /* 0x000000c8999f8210 */ /* 0x040fe40007f7e0ff */
[----:B------:R-:W-:Y:S02]  /*12050*/  @!P0 IADD3 R157, P2, R153, R216, RZ ;  /* 0x000000d8999d8210 */ /* 0x000fe40007f5e0ff */
[----:B------:R-:W3:Y:S01]  /*12060*/  LDSM.16.M88.4 R144, [R197+0x7100] ;  /* 0x00710000c590783b */ /* 0x000ee20000000200 */
[----:B------:R-:W-:Y:S01]  /*12070*/  @!P0 IMAD.X R154, R155, 0x1, R207, P3 ;  /* 0x000000019b9a8824 */ /* 0x000fe200018e06cf */
[----:B------:R-:W-:Y:S01]  /*12080*/  @!P0 LEA R160, P3, R159, c[0x0][0x1f8], 0x1 ;  /* 0x00007e009fa08a11 */ /* 0x000fe200078608ff */
[----:B------:R-:W-:Y:S01]  /*12090*/  @!P0 IMAD.X R0, R155, 0x1, R222, P2 ;  /* 0x000000019b008824 */ /* 0x000fe200010e06de */
[----:B------:R-:W-:Y:S01]  /*120a0*/  @!P0 LEA R166, P2, R157, c[0x0][0x1f8], 0x1 ;  /* 0x00007e009da68a11 */ /* 0x000fe200078408ff */
[----:B------:R-:W4:Y:S01]  /*120b0*/  LDSM.16.M88.4 R148, [R197+0x7900] ;  /* 0x00790000c594783b */ /* 0x000f220000000200 */
[----:B------:R-:W-:Y:S02]  /*120c0*/  @!P0 LEA.HI.X R161, R159, c[0x0][0x1fc], R154, 0x1, P3 ;  /* 0x00007f009fa18a11 */ /* 0x000fe400018f0c9a */
[----:B------:R-:W-:Y:S02]  /*120d0*/  @!P0 LEA.HI.X R167, R157, c[0x0][0x1fc], R0, 0x1, P2 ;  /* 0x00007f009da78a11 */ /* 0x000fe400010f0c00 */
[----:B------:R-:W-:Y:S02]  /*120e0*/  @!P0 IADD3 R152, P1, R153, R215, RZ ;  /* 0x000000d799988210 */ /* 0x000fe40007f3e0ff */
[----:B------:R-:W-:Y:S03]  /*120f0*/  @!P0 LEA R153, P3, R218, R153, 0x5 ;  /* 0x00000099da998211 */ /* 0x000fe600078628ff */
[----:B------:R-:W-:Y:S01]  /*12100*/  @!P0 IMAD.X R163, R155, 0x1, R221, P1 ;  /* 0x000000019ba38824 */ /* 0x000fe200008e06dd */
[----:B------:R-:W-:Y:S02]  /*12110*/  @!P0 IADD3 R159, P2, R153, R200, RZ ;  /* 0x000000c8999f8210 */ /* 0x000fe40007f5e0ff */
[----:B------:R-:W-:Y:S02]  /*12120*/  @!P0 LEA R164, P1, R152, c[0x0][0x1f8], 0x1 ;  /* 0x00007e0098a48a11 */ /* 0x000fe400078208ff */
[----:B------:R-:W-:Y:S02]  /*12130*/  @!P0 LEA.HI.X R155, R218, R155, R223, 0x5, P3 ;  /* 0x0000009bda9b8211 */ /* 0x000fe400018f2cdf */
[----:B------:R-:W-:Y:S02]  /*12140*/  @!P0 LEA R172, P4, R159, c[0x0][0x1f8], 0x1 ;  /* 0x00007e009fac8a11 */ /* 0x000fe400078808ff */
[----:B------:R-:W-:Y:S01]  /*12150*/  @!P0 LEA.HI.X R165, R152, c[0x0][0x1fc], R163, 0x1, P1 ;  /* 0x00007f0098a58a11 */ /* 0x000fe200008f0ca3 */
[----:B------:R-:W-:Y:S01]  /*12160*/  @!P0 IMAD.X R0, R155, 0x1, R207, P2 ;  /* 0x000000019b008824 */ /* 0x000fe200010e06cf */
[C---:B------:R-:W-:Y:S02]  /*12170*/  @!P0 IADD3 R152, P1, R153.reuse, R216, RZ ;  /* 0x000000d899988210 */ /* 0x040fe40007f3e0ff */
[----:B------:R-:W-:Y:S01]  /*12180*/  @!P0 IADD3 R153, P3, R153, R215, RZ ;  /* 0x000000d799998210 */ /* 0x000fe20007f7e0ff */
[C---:B-1----:R-:W-:Y:S03]  /*12190*/  HMMA.16816.F32 R4, R132.reuse, R136, RZ ;  /* 0x000000888404723c */ /* 0x042fe600000018ff */
[----:B------:R-:W-:Y:S01]  /*121a0*/  @!P0 LEA.HI.X R173, R159, c[0x0][0x1fc], R0, 0x1, P4 ;  /* 0x00007f009fad8a11 */ /* 0x000fe200020f0c00 */
[C---:B------:R-:W-:Y:S01]  /*121b0*/  @!P0 IMAD.X R157, R155.reuse, 0x1, R222, P1 ;  /* 0x000000019b9d8824 */ /* 0x040fe200008e06de */
[C---:B------:R-:W-:Y:S01]  /*121c0*/  @!P0 LEA R170, P2, R152.reuse, c[0x0][0x1f8], 0x1 ;  /* 0x00007e0098aa8a11 */ /* 0x040fe200078408ff */
[----:B------:R-:W-:Y:S01]  /*121d0*/  @!P0 IMAD.X R0, R155, 0x1, R221, P3 ;  /* 0x000000019b008824 */ /* 0x000fe200018e06dd */
[----:B------:R-:W-:Y:S01]  /*121e0*/  @!P0 LEA R168, P1, R153, c[0x0][0x1f8], 0x1 ;  /* 0x00007e0099a88a11 */ /* 0x000fe200078208ff */
[C---:B------:R-:W-:Y:S01]  /*121f0*/  HMMA.16816.F32 R8, R132.reuse, R138, RZ ;  /* 0x0000008a8408723c */ /* 0x040fe200000018ff */
[----:B------:R-:W-:Y:S01]  /*12200*/  LDSM.16.M88.4 R136, [R194+0xc100] ;  /* 0x00c10000c288783b */ /* 0x000fe20000000200 */
[----:B------:R-:W-:Y:S02]  /*12210*/  ISETP.NE.AND P4, PT, R199, RZ, PT ;  /* 0x000000ffc700720c */ /* 0x000fe40003f85270 */
[----:B------:R-:W-:Y:S02]  /*12220*/  @!P0 LEA.HI.X R171, R152, c[0x0][0x1fc], R157, 0x1, P2 ;  /* 0x00007f0098ab8a11 */ /* 0x000fe400010f0c9d */
[----:B------:R-:W-:Y:S02]  /*12230*/  @!P0 LEA.HI.X R169, R153, c[0x0][0x1fc], R0, 0x1, P1 ;  /* 0x00007f0099a98a11 */ /* 0x000fe400008f0c00 */
[C---:B--2---:R-:W-:Y:S08]  /*12240*/  HMMA.16816.F32 R12, R132.reuse, R140, RZ ;  /* 0x0000008c840c723c */ /* 0x044ff000000018ff */
[C---:B------:R-:W-:Y:S01]  /*12250*/  HMMA.16816.F32 R16, R132.reuse, R142, RZ ;  /* 0x0000008e8410723c */ /* 0x040fe200000018ff */
[----:B------:R-:W1:Y:S07]  /*12260*/  LDSM.16.M88.4 R140, [R196] ;  /* 0x00000000c48c783b */ /* 0x000e6e0000000200 */
[C---:B---3--:R-:W-:Y:S08]  /*12270*/  HMMA.16816.F32 R20, R132.reuse, R144, RZ ;  /* 0x000000908414723c */ /* 0x048ff000000018ff */
[C---:B------:R-:W-:Y:S01]  /*12280*/  HMMA.16816.F32 R24, R132.reuse, R146, RZ ;  /* 0x000000928418723c */ /* 0x040fe200000018ff */
[----:B------:R-:W2:Y:S07]  /*12290*/  LDSM.16.M88.4 R144, [R187] ;  /* 0x00000000bb90783b */ /* 0x000eae0000000200 */
[C---:B----4-:R-:W-:Y:S08]  /*122a0*/  HMMA.16816.F32 R28, R132.reuse, R148, RZ ;  /* 0x00000094841c723c */ /* 0x050ff000000018ff */
[----:B------:R-:W-:Y:S01]  /*122b0*/  HMMA.16816.F32 R32, R132, R150, RZ ;  /* 0x000000968420723c */ /* 0x000fe200000018ff */
[----:B------:R-:W3:Y:S05]  /*122c0*/  LDSM.16.M88.4 R132, [R186] ;  /* 0x00000000ba84783b */ /* 0x000eea0000000200 */
[----:B------:R-:W4:Y:S02]  /*122d0*/  LDSM.16.M88.4 R148, [R185] ;  /* 0x00000000b994783b */ /* 0x000f240000000200 */
[C---:B-1----:R-:W-:Y:S03]  /*122e0*/  HMMA.16816.F32 R4, R136.reuse, R140, R4 ;  /* 0x0000008c8804723c */ /* 0x042fe60000001804 */
[----:B------:R-:W-:Y:S01]  /*122f0*/  @!PT LDS RZ, [RZ] ;  /* 0x00000000fffff984 */ /* 0x000fe20000000800 */
[----:B------:R-:W-:Y:S01]  /*12300*/  @!PT LDS RZ, [RZ] ;  /* 0x00000000fffff984 */ /* 0x000fe20000000800 */
[----:B------:R-:W-:Y:S01]  /*12310*/  @!PT LDS RZ, [RZ] ;  /* 0x00000000fffff984 */ /* 0x000fe20000000800 */
[----:B------:R1:W-:Y:S05]  /*12320*/  @!P0 LDGSTS.E.BYPASS.LTC128B.128 [R202+0x100], [R160.64], !P5 ;  /* 0x00100000a0ca8fae */ /* 0x0003ea000e901d5c */
[----:B------:R5:W-:Y:S01]  /*12330*/  @!P0 LDGSTS.E.BYPASS.LTC128B.128 [R202+0x2100], [R166.64], !P6 ;  /* 0x02100000a6ca8fae */ /* 0x000be2000f101d5c */
[C---:B------:R-:W-:Y:S04]  /*12340*/  HMMA.16816.F32 R8, R136.reuse, R142, R8 ;  /* 0x0000008e8808723c */ /* 0x040fe80000001808 */
[----:B------:R5:W-:Y:S04]  /*12350*/  @!P0 LDGSTS.E.BYPASS.LTC128B.128 [R202+0x4100], [R164.64], !P4 ;  /* 0x04100000a4ca8fae */ /* 0x000be8000e101d5c */
[C---:B--2---:R-:W-:Y:S01]  /*12360*/  HMMA.16816.F32 R12, R136.reuse, R144, R12 ;  /* 0x00000090880c723c */ /* 0x044fe2000000180c */
[----:B------:R2:W-:Y:S05]  /*12370*/  @!P0 LDGSTS.E.BYPASS.LTC128B.128 [R202+0x1100], [R172.64], !P5 ;  /* 0x01100000acca8fae */ /* 0x0005ea000e901d5c */
[----:B------:R1:W-:Y:S02]  /*12380*/  @!P0 LDGSTS.E.BYPASS.LTC128B.128 [R202+0x3100], [R170.64], !P6 ;  /* 0x03100000aaca8fae */ /* 0x0003e4000f101d5c */
[C---:B------:R-:W-:Y:S03]  /*12390*/  HMMA.16816.F32 R16, R136.reuse, R146, R16 ;  /* 0x000000928810723c */ /* 0x040fe60000001810 */
[----:B------:R1:W-:Y:S01]  /*123a0*/  @!P0 LDGSTS.E.BYPASS.LTC128B.128 [R202+0x5100], [R168.64], !P4 ;  /* 0x05100000a8ca8fae */ /* 0x0003e2000e101d5c */
[C---:B------:R-:W-:Y:S04]  /*123b0*/  ISETP.GT.AND P0, PT, R224.reuse, UR8, PT ;  /* 0x00000008e0007c0c */ /* 0x040fe8000bf04270 */
[C---:B---3--:R-:W-:Y:S01]  /*123c0*/  HMMA.16816.F32 R20, R136.reuse, R132, R20 ;  /* 0x000000848814723c */ /* 0x048fe20000001814 */
[----:B------:R-:W-:Y:S05]  /*123d0*/  LDSM.16.M88.4 R140, [R193+0xc100] ;  /* 0x00c10000c18c783b */ /* 0x000fea0000000200 */
[----:B------:R-:W3:Y:S02]  /*123e0*/  LDSM.16.M88.4 R152, [R192+0x6100] ;  /* 0x00610000c098783b */ /* 0x000ee40000000200 */
[C---:B------:R-:W-:Y:S03]  /*123f0*/  HMMA.16816.F32 R24, R136.reuse, R134, R24 ;  /* 0x000000868818723c */ /* 0x040fe60000001818 */
[----:B------:R-:W2:Y:S01]  /*12400*/  LDSM.16.M88.4 R156, [R192+0x6900] ;  /* 0x00690000c09c783b */ /* 0x000ea20000000200 */
[----:B------:R-:W-:Y:S04]  /*12410*/  @P0 IADD3 R0, R224, -0x1, RZ ;  /* 0xffffffffe0000810 */ /* 0x000fe80007ffe0ff */
[C---:B----4-:R-:W-:Y:S01]  /*12420*/  HMMA.16816.F32 R28, R136.reuse, R148, R28 ;  /* 0x00000094881c723c */ /* 0x050fe2000000181c */
[----:B------:R-:W0:Y:S05]  /*12430*/  LDGDEPBAR ;  /* 0x00000000000079af */ /* 0x000e2a0000000000 */
[----:B-1----:R-:W1:Y:S02]  /*12440*/  LDSM.16.M88.4 R160, [R192+0x7100] ;  /* 0x00710000c0a0783b */ /* 0x002e640000000200 */
[----:B------:R-:W-:Y:S03]  /*12450*/  HMMA.16816.F32 R32, R136, R150, R32 ;  /* 0x000000968820723c */ /* 0x000fe60000001820 */
[----:B------:R-:W4:Y:S05]  /*12460*/  LDSM.16.M88.4 R144, [R192+0x7900] ;  /* 0x00790000c090783b */ /* 0x000f2a0000000200 */
[----:B------:R-:W-:Y:S05]  /*12470*/  LDSM.16.M88.4 R132, [R191+0xc100] ;  /* 0x00c10000bf84783b */ /* 0x000fea0000000200 */
[----:B-----5:R-:W5:Y:S05]  /*12480*/  LDSM.16.M88.4 R164, [R184] ;  /* 0x00000000b8a4783b */ /* 0x020f6a0000000200 */
[----:B------:R-:W4:Y:S01]  /*12490*/  LDSM.16.M88.4 R168, [R184+0x800] ;  /* 0x00080000b8a8783b */ /* 0x000f220000000200 */
[C---:B---3--:R-:W-:Y:S04]  /*124a0*/  HMMA.16816.F32 R4, R140.reuse, R152, R4 ;  /* 0x000000988c04723c */ /* 0x048fe80000001804 */
[----:B------:R-:W3:Y:S05]  /*124b0*/  LDSM.16.M88.4 R136, [R184+0x1000] ;  /* 0x00100000b888783b */ /* 0x000eea0000000200 */
[----:B------:R-:W3:Y:S01]  /*124c0*/  LDSM.16.M88.4 R148, [R184+0x1800] ;  /* 0x00180000b894783b */ /* 0x000ee20000000200 */
[C---:B------:R-:W-:Y:S04]  /*124d0*/  HMMA.16816.F32 R8, R140.reuse, R154, R8 ;  /* 0x0000009a8c08723c */ /* 0x040fe80000001808 */
[----:B------:R-:W-:Y:S04]  /*124e0*/  LDSM.16.M88.4 R152, [R197+0x8900] ;  /* 0x00890000c598783b */ /* 0x000fe80000000200 */
[C---:B--2---:R-:W-:Y:S01]  /*124f0*/  HMMA.16816.F32 R12, R140.reuse, R156, R12 ;  /* 0x0000009c8c0c723c */ /* 0x044fe2000000180c */
[----:B------:R-:W-:Y:S07]  /*12500*/  LDSM.16.M88.4 R172, [R184+0x2000] ;  /* 0x00200000b8ac783b */ /* 0x000fee0000000200 */
[C---:B------:R-:W-:Y:S01]  /*12510*/  HMMA.16816.F32 R16, R140.reuse, R158, R16 ;  /* 0x0000009e8c10723c */ /* 0x040fe20000001810 */
[----:B------:R-:W-:Y:S07]  /*12520*/  LDSM.16.M88.4 R156, [R197+0x9100] ;  /* 0x00910000c59c783b */ /* 0x000fee0000000200 */
[C---:B-1----:R-:W-:Y:S08]  /*12530*/  HMMA.16816.F32 R20, R140.reuse, R160, R20 ;  /* 0x000000a08c14723c */ /* 0x042ff00000001814 */
[C---:B------:R-:W-:Y:S01]  /*12540*/  HMMA.16816.F32 R24, R140.reuse, R162, R24 ;  /* 0x000000a28c18723c */ /* 0x040fe20000001818 */
[----:B------:R-:W-:Y:S07]  /*12550*/  LDSM.16.M88.4 R160, [R194+0x10100] ;  /* 0x01010000c2a0783b */ /* 0x000fee0000000200 */
[C---:B----4-:R-:W-:Y:S08]  /*12560*/  HMMA.16816.F32 R28, R140.reuse, R144, R28 ;  /* 0x000000908c1c723c */ /* 0x050ff0000000181c */
[----:B------:R-:W-:Y:S01]  /*12570*/  HMMA.16816.F32 R32, R140, R146, R32 ;  /* 0x000000928c20723c */ /* 0x000fe20000001820 */
[----:B------:R-:W-:Y:S05]  /*12580*/  LDSM.16.M88.4 R140, [R198+0x10100] ;  /* 0x01010000c68c783b */ /* 0x000fea0000000200 */
[----:B------:R-:W1:Y:S02]  /*12590*/  LDSM.16.M88.4 R144, [R197+0x8100] ;  /* 0x00810000c590783b */ /* 0x000e640000000200 */
[C---:B-----5:R-:W-:Y:S08]  /*125a0*/  HMMA.16816.F32 R4, R132.reuse, R164, R4 ;  /* 0x000000a48404723c */ /* 0x060ff00000001804 */
[C---:B------:R-:W-:Y:S01]  /*125b0*/  HMMA.16816.F32 R8, R132.reuse, R166, R8 ;  /* 0x000000a68408723c */ /* 0x040fe20000001808 */
[----:B------:R-:W-:Y:S07]  /*125c0*/  LDSM.16.M88.4 R164, [R183] ;  /* 0x00000000b7a4783b */ /* 0x000fee0000000200 */
[C---:B------:R-:W-:Y:S08]  /*125d0*/  HMMA.16816.F32 R12, R132.reuse, R168, R12 ;  /* 0x000000a8840c723c */ /* 0x040ff0000000180c */
[C---:B------:R-:W-:Y:S01]  /*125e0*/  HMMA.16816.F32 R16, R132.reuse, R170, R16 ;  /* 0x000000aa8410723c */ /* 0x040fe20000001810 */
[----:B------:R-:W-:Y:S07]  /*125f0*/  LDSM.16.M88.4 R168, [R192+0x8100] ;  /* 0x00810000c0a8783b */ /* 0x000fee0000000200 */
[C---:B---3--:R-:W-:Y:S08]  /*12600*/  HMMA.16816.F32 R20, R132.reuse, R136, R20 ;  /* 0x000000888414723c */ /* 0x048ff00000001814 */
[C---:B------:R-:W-:Y:S01]  /*12610*/  HMMA.16816.F32 R24, R132.reuse, R138, R24 ;  /* 0x0000008a8418723c */ /* 0x040fe20000001818 */
[----:B------:R-:W2:Y:S07]  /*12620*/  LDSM.16.M88.4 R136, [R197+0x9900] ;  /* 0x00990000c588783b */ /* 0x000eae0000000200 */
[C---:B------:R-:W-:Y:S08]  /*12630*/  HMMA.16816.F32 R28, R132.reuse, R148, R28 ;  /* 0x00000094841c723c */ /* 0x040ff0000000181c */
[----:B------:R-:W-:Y:S01]  /*12640*/  HMMA.16816.F32 R32, R132, R150, R32 ;  /* 0x000000968420723c */ /* 0x000fe20000001820 */
[----:B------:R-:W3:Y:S05]  /*12650*/  LDSM.16.M88.4 R132, [R182] ;  /* 0x00000000b684783b */ /* 0x000eea0000000200 */
[----:B------:R-:W-:Y:S02]  /*12660*/  LDSM.16.M88.4 R148, [R180] ;  /* 0x00000000b494783b */ /* 0x000fe40000000200 */
[C---:B-1----:R-:W-:Y:S08]  /*12670*/  HMMA.16816.F32 R4, R140.reuse, R144, R4 ;  /* 0x000000908c04723c */ /* 0x042ff00000001804 */
[C---:B------:R-:W-:Y:S01]  /*12680*/  HMMA.16816.F32 R8, R140.reuse, R146, R8 ;  /* 0x000000928c08723c */ /* 0x040fe20000001808 */
[----:B------:R-:W1:Y:S07]  /*12690*/  LDSM.16.M88.4 R144, [R181] ;  /* 0x00000000b590783b */ /* 0x000e6e0000000200 */
[C---:B------:R-:W-:Y:S08]  /*126a0*/  HMMA.16816.F32 R12, R140.reuse, R152, R12 ;  /* 0x000000988c0c723c */ /* 0x040ff0000000180c */
[C---:B------:R-:W-:Y:S01]  /*126b0*/  HMMA.16816.F32 R16, R140.reuse, R154, R16 ;  /* 0x0000009a8c10723c */ /* 0x040fe20000001810 */
[----:B------:R-:W4:Y:S07]  /*126c0*/  LDSM.16.M88.4 R152, [R193+0x10100] ;  /* 0x01010000c198783b */ /* 0x000f2e0000000200 */
[C---:B------:R-:W-:Y:S08]  /*126d0*/  HMMA.16816.F32 R20, R140.reuse, R156, R20 ;  /* 0x0000009c8c14723c */ /* 0x040ff00000001814 */
[C---:B------:R-:W-:Y:S01]  /*126e0*/  HMMA.16816.F32 R24, R140.reuse, R158, R24 ;  /* 0x0000009e8c18723c */ /* 0x040fe20000001818 */
[----:B------:R-:W-:Y:S07]  /*126f0*/  LDSM.16.M88.4 R156, [R192+0x9900] ;  /* 0x00990000c09c783b */ /* 0x000fee0000000200 */
[C---:B--2---:R-:W-:Y:S08]  /*12700*/  HMMA.16816.F32 R28, R140.reuse, R136, R28 ;  /* 0x000000888c1c723c */ /* 0x044ff0000000181c */
[----:B------:R-:W-:Y:S01]  /*12710*/  HMMA.16816.F32 R32, R140, R138, R32 ;  /* 0x0000008a8c20723c */ /* 0x000fe20000001820 */
[----:B------:R-:W2:Y:S05]  /*12720*/  LDSM.16.M88.4 R136, [R192+0x8900] ;  /* 0x00890000c088783b */ /* 0x000eaa0000000200 */
[----:B------:R-:W5:Y:S02]  /*12730*/  LDSM.16.M88.4 R140, [R192+0x9100] ;  /* 0x00910000c08c783b */ /* 0x000f640000000200 */
[C---:B------:R-:W-:Y:S08]  /*12740*/  HMMA.16816.F32 R4, R160.reuse, R164, R4 ;  /* 0x000000a4a004723c */ /* 0x040ff00000001804 */
        /* <DEDUP_REMOVED lines=8> */
[C---:B------:R-:W-:Y:S08]  /*127d0*/  HMMA.16816.F32 R28, R160.reuse, R148, R28 ;  /* 0x00000094a01c723c */ /* 0x040ff0000000181c */
[----:B------:R-:W-:Y:S01]  /*127e0*/  HMMA.16816.F32 R32, R160, R150, R32 ;  /* 0x00000096a020723c */ /* 0x000fe20000001820 */
[----:B------:R-:W1:Y:S05]  /*127f0*/  LDSM.16.M88.4 R148, [R184+0x3800] ;  /* 0x00380000b894783b */ /* 0x000e6a0000000200 */
[----:B------:R-:W-:Y:S02]  /*12800*/  LDSM.16.M88.4 R160, [R179] ;  /* 0x00000000b3a0783b */ /* 0x000fe40000000200 */
[C---:B----4-:R-:W-:Y:S08]  /*12810*/  HMMA.16816.F32 R4, R152.reuse, R168, R4 ;  /* 0x000000a89804723c */ /* 0x050ff00000001804 */
[C---:B------:R-:W-:Y:S08]  /*12820*/  HMMA.16816.F32 R8, R152.reuse, R170, R8 ;  /* 0x000000aa9808723c */ /* 0x040ff00000001808 */
[C---:B--2---:R-:W-:Y:S08]  /*12830*/  HMMA.16816.F32 R12, R152.reuse, R136, R12 ;  /* 0x00000088980c723c */ /* 0x044ff0000000180c */
[C---:B------:R-:W-:Y:S01]  /*12840*/  HMMA.16816.F32 R16, R152.reuse, R138, R16 ;  /* 0x0000008a9810723c */ /* 0x040fe20000001810 */
[----:B------:R-:W-:Y:S07]  /*12850*/  LDSM.16.M88.4 R136, [R198+0x14100] ;  /* 0x01410000c688783b */ /* 0x000fee0000000200 */
[C---:B-----5:R-:W-:Y:S08]  /*12860*/  HMMA.16816.F32 R20, R152.reuse, R140, R20 ;  /* 0x0000008c9814723c */ /* 0x060ff00000001814 */
[C---:B------:R-:W-:Y:S01]  /*12870*/  HMMA.16816.F32 R24, R152.reuse, R142, R24 ;  /* 0x0000008e9818723c */ /* 0x040fe20000001818 */
[----:B------:R-:W2:Y:S07]  /*12880*/  LDSM.16.M88.4 R140, [R197+0xa100] ;  /* 0x00a10000c58c783b */ /* 0x000eae0000000200 */
[C---:B------:R-:W-:Y:S08]  /*12890*/  HMMA.16816.F32 R28, R152.reuse, R156, R28 ;  /* 0x0000009c981c723c */ /* 0x040ff0000000181c */
[----:B------:R-:W-:Y:S01]  /*128a0*/  HMMA.16816.F32 R32, R152, R158, R32 ;  /* 0x0000009e9820723c */ /* 0x000fe20000001820 */
[----:B------:R-:W4:Y:S05]  /*128b0*/  LDSM.16.M88.4 R152, [R197+0xa900] ;  /* 0x00a90000c598783b */ /* 0x000f2a0000000200 */
[----:B------:R-:W5:Y:S02]  /*128c0*/  LDSM.16.M88.4 R156, [R197+0xb100] ;  /* 0x00b10000c59c783b */ /* 0x000f640000000200 */
[C---:B------:R-:W-:Y:S08]  /*128d0*/  HMMA.16816.F32 R4, R164.reuse, R172, R4 ;  /* 0x000000aca404723c */ /* 0x040ff00000001804 */
[C---:B------:R-:W-:Y:S08]  /*128e0*/  HMMA.16816.F32 R8, R164.reuse, R174, R8 ;  /* 0x000000aea408723c */ /* 0x040ff00000001808 */
        /* <DEDUP_REMOVED lines=8> */
[----:B------:R-:W1:Y:S05]  /*12970*/  LDSM.16.M88.4 R148, [R178] ;  /* 0x00000000b294783b */ /* 0x000e6a0000000200 */
[----:B------:R-:W-:Y:S02]  /*12980*/  LDSM.16.M88.4 R164, [R184+0x4000] ;  /* 0x00400000b8a4783b */ /* 0x000fe40000000200 */
[C---:B--2---:R-:W-:Y:S08]  /*12990*/  HMMA.16816.F32 R4, R136.reuse, R140, R4 ;  /* 0x0000008c8804723c */ /* 0x044ff00000001804 */
[C---:B------:R-:W-:Y:S01]  /*129a0*/  HMMA.16816.F32 R8, R136.reuse, R142, R8 ;  /* 0x0000008e8808723c */ /* 0x040fe20000001808 */
[----:B------:R-:W2:Y:S07]  /*129b0*/  LDSM.16.M88.4 R140, [R177] ;  /* 0x00000000b18c783b */ /* 0x000eae0000000200 */
[C---:B----4-:R-:W-:Y:S08]  /*129c0*/  HMMA.16816.F32 R12, R136.reuse, R152, R12 ;  /* 0x00000098880c723c */ /* 0x050ff0000000180c */
[C---:B------:R-:W-:Y:S01]  /*129d0*/  HMMA.16816.F32 R16, R136.reuse, R154, R16 ;  /* 0x0000009a8810723c */ /* 0x040fe20000001810 */
[----:B------:R-:W4:Y:S07]  /*129e0*/  LDSM.16.M88.4 R152, [R176] ;  /* 0x00000000b098783b */ /* 0x000f2e0000000200 */
[C---:B-----5:R-:W-:Y:S08]  /*129f0*/  HMMA.16816.F32 R20, R136.reuse, R156, R20 ;  /* 0x0000009c8814723c */ /* 0x060ff00000001814 */
[C---:B------:R-:W-:Y:S01]  /*12a00*/  HMMA.16816.F32 R24, R136.reuse, R158, R24 ;  /* 0x0000009e8818723c */ /* 0x040fe20000001818 */
[----:B------:R-:W-:Y:S07]  /*12a10*/  LDSM.16.M88.4 R156, [R192+0xa900] ;  /* 0x00a90000c09c783b */ /* 0x000fee0000000200 */
[C---:B---3--:R-:W-:Y:S08]  /*12a20*/  HMMA.16816.F32 R28, R136.reuse, R132, R28 ;  /* 0x00000084881c723c */ /* 0x048ff0000000181c */
[----:B------:R-:W-:Y:S01]  /*12a30*/  HMMA.16816.F32 R32, R136, R134, R32 ;  /* 0x000000868820723c */ /* 0x000fe20000001820 */
[----:B------:R-:W-:Y:S05]  /*12a40*/  LDSM.16.M88.4 R132, [R193+0x14100] ;  /* 0x01410000c184783b */ /* 0x000fea0000000200 */
[----:B------:R-:W3:Y:S02]  /*12a50*/  LDSM.16.M88.4 R136, [R192+0xa100] ;  /* 0x00a10000c088783b */ /* 0x000ee40000000200 */
[C---:B-1----:R-:W-:Y:S08]  /*12a60*/  HMMA.16816.F32 R4, R144.reuse, R160, R4 ;  /* 0x000000a09004723c */ /* 0x042ff00000001804 */
        /* <DEDUP_REMOVED lines=8> */
[C---:B----4-:R-:W-:Y:S07]  /*12af0*/  HMMA.16816.F32 R28, R144.reuse, R152, R28 ;  /* 0x00000098901c723c */ /* 0x050fee000000181c */
[C---:B------:R-:W-:Y:S01]  /*12b00*/  @P0 IMAD.WIDE.U32 R152, R0.reuse, c[0x0][0x1e0], RZ ;  /* 0x0000780000980a25 */ /* 0x040fe200078e00ff */
[----:B------:R-:W-:Y:S07]  /*12b10*/  HMMA.16816.F32 R32, R144, R154, R32 ;  /* 0x0000009a9020723c */ /* 0x000fee0000001820 */
[----:B------:R-:W-:Y:S01]  /*12b20*/  @P0 SHF.R.S32.HI R155, RZ, 0x1f, R0 ;  /* 0x0000001fff9b0819 */ /* 0x000fe20000011400 */
[C---:B---3--:R-:W-:Y:S05]  /*12b30*/  HMMA.16816.F32 R4, R132.reuse, R136, R4 ;  /* 0x000000888404723c */ /* 0x048fea0000001804 */
[----:B------:R-:W-:Y:S03]  /*12b40*/  @P0 IMAD R155, R155, c[0x0][0x1e0], RZ ;  /* 0x000078009b9b0a24 */ /* 0x000fe600078e02ff */
[C---:B------:R-:W-:Y:S01]  /*12b50*/  HMMA.16816.F32 R8, R132.reuse, R138, R8 ;  /* 0x0000008a8408723c */ /* 0x040fe20000001808 */
[----:B------:R-:W3:Y:S03]  /*12b60*/  LDSM.16.M88.4 R136, [R184+0x4800] ;  /* 0x00480000b888783b */ /* 0x000ee60000000200 */
[----:B------:R-:W-:Y:S02]  /*12b70*/  @P0 IMAD R0, R0, c[0x0][0x1e4], R155 ;  /* 0x0000790000000a24 */ /* 0x000fe400078e029b */
[----:B------:R-:W-:Y:S02]  /*12b80*/  @P0 IMAD.SHL.U32 R155, R152, 0x40, RZ ;  /* 0x00000040989b0824 */ /* 0x000fe400078e00ff */
[C---:B------:R-:W-:Y:S04]  /*12b90*/  HMMA.16816.F32 R12, R132.reuse, R156, R12 ;  /* 0x0000009c840c723c */ /* 0x040fe8000000180c */
[----:B------:R-:W-:Y:S01]  /*12ba0*/  @P0 IMAD.IADD R153, R153, 0x1, R0 ;  /* 0x0000000199990824 */ /* 0x000fe200078e0200 */
[----:B------:R-:W-:Y:S03]  /*12bb0*/  @P0 IADD3 R0, P2, R155, R204, RZ ;  /* 0x000000cc9b000210 */ /* 0x000fe60007f5e0ff */
[C---:B------:R-:W-:Y:S04]  /*12bc0*/  HMMA.16816.F32 R16, R132.reuse, R158, R16 ;  /* 0x0000009e8410723c */ /* 0x040fe80000001810 */
[----:B------:R-:W-:Y:S02]  /*12bd0*/  @P0 LEA R156, P1, R0, c[0x0][0x1c8], 0x1 ;  /* 0x00007200009c0a11 */ /* 0x000fe400078208ff */
[----:B------:R-:W-:Y:S02]  /*12be0*/  @P0 SHF.L.U64.HI R153, R152, 0x6, R153 ;  /* 0x0000000698990819 */ /* 0x000fe40000010299 */
[C---:B-1----:R-:W-:Y:S04]  /*12bf0*/  HMMA.16816.F32 R20, R132.reuse, R148, R20 ;  /* 0x000000948414723c */ /* 0x042fe80000001814 */
[----:B------:R-:W-:Y:S04]  /*12c00*/  @P0 IMAD.X R157, R153, 0x1, R211, P2 ;  /* 0x00000001999d0824 */ /* 0x000fe800010e06d3 */
[C---:B------:R-:W-:Y:S04]  /*12c10*/  HMMA.16816.F32 R24, R132.reuse, R150, R24 ;  /* 0x000000968418723c */ /* 0x040fe80000001818 */
[----:B------:R-:W-:Y:S02]  /*12c20*/  @P0 LEA.HI.X R157, R0, c[0x0][0x1cc], R157, 0x1, P1 ;  /* 0x00007300009d0a11 */ /* 0x000fe400008f0c9d */
[----:B------:R-:W-:Y:S02]  /*12c30*/  @P0 IADD3 R0, P3, R155, R214, RZ ;  /* 0x000000d69b000210 */ /* 0x000fe40007f7e0ff */
[C---:B--2---:R-:W-:Y:S04]  /*12c40*/  HMMA.16816.F32 R28, R132.reuse, R140, R28 ;  /* 0x0000008c841c723c */ /* 0x044fe8000000181c */
[--C-:B------:R-:W-:Y:S01]  /*12c50*/  @P0 IMAD.X R159, R153, 0x1, R220.reuse, P3 ;  /* 0x00000001999f0824 */ /* 0x100fe200018e06dc */
[C---:B------:R-:W-:Y:S03]  /*12c60*/  @P0 LEA R158, P3, R0.reuse, c[0x0][0x1c8], 0x1 ;  /* 0x00007200009e0a11 */ /* 0x040fe600078608ff */
[----:B------:R-:W-:Y:S01]  /*12c70*/  HMMA.16816.F32 R32, R132, R142, R32 ;  /* 0x0000008e8420723c */ /* 0x000fe20000001820 */
[----:B------:R-:W1:Y:S03]  /*12c80*/  LDSM.16.M88.4 R132, [R184+0x5000] ;  /* 0x00500000b884783b */ /* 0x000e660000000200 */
[----:B------:R-:W-:Y:S04]  /*12c90*/  @P0 LEA.HI.X R159, R0, c[0x0][0x1cc], R159, 0x1, P3 ;  /* 0x00007300009f0a11 */ /* 0x000fe800018f0c9f */
[C---:B------:R-:W-:Y:S07]  /*12ca0*/  HMMA.16816.F32 R4, R160.reuse, R164, R4 ;  /* 0x000000a4a004723c */ /* 0x040fee0000001804 */
[CC--:B------:R-:W-:Y:S01]  /*12cb0*/  @P0 IADD3 R164, P2, R155.reuse, R213.reuse, RZ ;  /* 0x000000d59ba40210 */ /* 0x0c0fe20007f5e0ff */
[C---:B------:R-:W-:Y:S04]  /*12cc0*/  HMMA.16816.F32 R8, R160.reuse, R166, R8 ;  /* 0x000000a6a008723c */ /* 0x040fe80000001808 */
[----:B------:R-:W-:Y:S03]  /*12cd0*/  @P0 IADD3 R165, P1, R155, UR6, RZ ;  /* 0x000000069ba50c10 */ /* 0x000fe6000ff3e0ff */
[C---:B------:R-:W-:Y:S01]  /*12ce0*/  @P0 IMAD.X R167, R153.reuse, 0x1, R219, P2 ;  /* 0x0000000199a70824 */ /* 0x040fe200010e06db */
[C---:B---3--:R-:W-:Y:S04]  /*12cf0*/  HMMA.16816.F32 R12, R160.reuse, R136, R12 ;  /* 0x00000088a00c723c */ /* 0x048fe8000000180c */
[----:B------:R-:W-:Y:S02]  /*12d00*/  @P0 IADD3.X R155, R153, UR7, RZ, P1, !PT ;  /* 0x00000007999b0c10 */ /* 0x000fe40008ffe4ff */
[----:B------:R-:W-:Y:S02]  /*12d10*/  @P0 IADD3 R154, P1, R165, R204, RZ ;  /* 0x000000cca59a0210 */ /* 0x000fe40007f3e0ff */
[C---:B------:R-:W-:Y:S01]  /*12d20*/  HMMA.16816.F32 R16, R160.reuse, R138, R16 ;  /* 0x0000008aa010723c */ /* 0x040fe20000001810 */
[----:B------:R-:W2:Y:S01]  /*12d30*/  LDSM.16.M88.4 R136, [R184+0x5800] ;  /* 0x00580000b888783b */ /* 0x000ea20000000200 */
[----:B------:R-:W-:Y:S04]  /*12d40*/  DEPBAR.LE SB0, 0x0 ;  /* 0x000080000000791a */ /* 0x000fe80000000000 */
[----:B------:R-:W-:Y:S01]  /*12d50*/  BAR.SYNC.DEFER_BLOCKING 0x0 ;  /* 0x0000000000007b1d */ /* 0x000fe20000010000 */
[----:B------:R-:W-:Y:S01]  /*12d60*/  @P0 LEA R166, P2, R164, c[0x0][0x1c8], 0x1 ;  /* 0x00007200a4a60a11 */ /* 0x000fe200078408ff */
[----:B------:R-:W-:Y:S01]  /*12d70*/  @P0 IMAD.X R153, R155, 0x1, R211, P1 ;  /* 0x000000019b990824 */ /* 0x000fe200008e06d3 */
[----:B------:R-:W-:Y:S01]  /*12d80*/  @P0 LEA R152, P1, R154, c[0x0][0x1c8], 0x1 ;  /* 0x000072009a980a11 */ /* 0x000fe200078208ff */
[C---:B-1----:R-:W-:Y:S05]  /*12d90*/  HMMA.16816.F32 R20, R160.reuse, R132, R20 ;  /* 0x00000084a014723c */ /* 0x042fea0000001814 */
[----:B------:R-:W-:Y:S02]  /*12da0*/  @P0 LEA.HI.X R167, R164, c[0x0][0x1cc], R167, 0x1, P2 ;  /* 0x00007300a4a70a11 */ /* 0x000fe400010f0ca7 */
[----:B------:R-:W-:Y:S01]  /*12db0*/  @P0 LEA.HI.X R153, R154, c[0x0][0x1cc], R153, 0x1, P1 ;  /* 0x000073009a990a11 */ /* 0x000fe200008f0c99 */
[C---:B------:R-:W-:Y:S04]  /*12dc0*/  HMMA.16816.F32 R24, R160.reuse, R134, R24 ;  /* 0x00000086a018723c */ /* 0x040fe80000001818 */
[C---:B------:R-:W-:Y:S02]  /*12dd0*/  @P0 IADD3 R0, P2, R165.reuse, R214, RZ ;  /* 0x000000d6a5000210 */ /* 0x040fe40007f5e0ff */
[----:B------:R-:W-:Y:S02]  /*12de0*/  @P0 IADD3 R165, P1, R165, R213, RZ ;  /* 0x000000d5a5a50210 */ /* 0x000fe40007f3e0ff */
[C---:B------:R-:W-:Y:S01]  /*12df0*/  @P0 LEA R168, P3, R0.reuse, c[0x0][0x1c8], 0x1 ;  /* 0x0000720000a80a11 */ /* 0x040fe200078608ff */
[----:B------:R-:W-:Y:S01]  /*12e00*/  @P0 IMAD.X R169, R155, 0x1, R220, P2 ;  /* 0x000000019ba90824 */ /* 0x000fe200010e06dc */
[----:B------:R-:W-:Y:S01]  /*12e10*/  @!PT LDS RZ, [RZ] ;  /* 0x00000000fffff984 */ /* 0x000fe20000000800 */
[----:B------:R-:W-:Y:S01]  /*12e20*/  @!PT LDS RZ, [RZ] ;  /* 0x00000000fffff984 */ /* 0x000fe20000000800 */
[----:B------:R-:W-:Y:S01]  /*12e30*/  @!PT LDS RZ, [RZ] ;  /* 0x00000000fffff984 */ /* 0x000fe20000000800 */
[----:B------:R1:W-:Y:S02]  /*12e40*/  @P0 LDGSTS.E.BYPASS.LTC128B.128 [R202+0x6100], [R156.64], !P5 ;  /* 0x061000009cca0fae */ /* 0x0003e4000e901d5c */
[----:B------:R-:W-:Y:S01]  /*12e50*/  @P0 LEA R154, P2, R165, c[0x0][0x1c8], 0x1 ;  /* 0x00007200a59a0a11 */ /* 0x000fe200078408ff */
[----:B------:R-:W-:Y:S01]  /*12e60*/  @P0 IMAD.X R164, R155, 0x1, R219, P1 ;  /* 0x000000019ba40824 */ /* 0x000fe200008e06db */
[----:B------:R-:W-:Y:S01]  /*12e70*/  @P0 LEA.HI.X R169, R0, c[0x0][0x1cc], R169, 0x1, P3 ;  /* 0x0000730000a90a11 */ /* 0x000fe200018f0ca9 */
[----:B------:R-:W-:Y:S01]  /*12e80*/  IMAD.MOV.U32 R0, RZ, RZ, R203 ;  /* 0x000000ffff007224 */ /* 0x000fe200078e00cb */
[----:B------:R3:W-:Y:S01]  /*12e90*/  @P0 LDGSTS.E.BYPASS.LTC128B.128 [R202+0x8100], [R158.64], !P6 ;  /* 0x081000009eca0fae */ /* 0x0007e2000f101d5c */
[----:B------:R-:W-:Y:S02]  /*12ea0*/  PLOP3.LUT P1, PT, PT, PT, UP3, 0x80, 0x0 ;  /* 0x000000000000781c */ /* 0x000fe40003f2f038 */
[----:B------:R-:W-:Y:S02]  /*12eb0*/  @P0 LEA.HI.X R155, R165, c[0x0][0x1cc], R164, 0x1, P2 ;  /* 0x00007300a59b0a11 */ /* 0x000fe400010f0ca4 */
[----:B------:R4:W-:Y:S01]  /*12ec0*/  @P0 LDGSTS.E.BYPASS.LTC128B.128 [R202+0xa100], [R166.64], !P4 ;  /* 0x0a100000a6ca0fae */ /* 0x0009e2000e101d5c */
[C---:B--2---:R-:W-:Y:S04]  /*12ed0*/  HMMA.16816.F32 R28, R160.reuse, R136, R28 ;  /* 0x00000088a01c723c */ /* 0x044fe8000000181c */
[----:B------:R2:W-:Y:S04]  /*12ee0*/  @P0 LDGSTS.E.BYPASS.LTC128B.128 [R202+0x7100], [R152.64], !P5 ;  /* 0x0710000098ca0fae */ /* 0x0005e8000e901d5c */
[----:B------:R-:W-:Y:S01]  /*12ef0*/  @P1 IMAD.MOV.U32 R0, RZ, RZ, R217 ;  /* 0x000000ffff001224 */ /* 0x000fe200078e00d9 */
[----:B------:R4:W-:Y:S01]  /*12f00*/  @P0 LDGSTS.E.BYPASS.LTC128B.128 [R202+0x9100], [R168.64], !P6 ;  /* 0x09100000a8ca0fae */ /* 0x0009e2000f101d5c */
[----:B------:R-:W-:Y:S04]  /*12f10*/  HMMA.16816.F32 R32, R160, R138, R32 ;  /* 0x0000008aa020723c */ /* 0x000fe80000001820 */
[----:B------:R5:W-:Y:S01]  /*12f20*/  @P0 LDGSTS.E.BYPASS.LTC128B.128 [R202+0xb100], [R154.64], !P4 ;  /* 0x0b1000009aca0fae */ /* 0x000be2000e101d5c */
[----:B------:R-:W-:Y:S01]  /*12f30*/  PLOP3.LUT P0, PT, PT, PT, UP2, 0x40, 0x0 ;  /* 0x000000000000781c */ /* 0x000fe20003f0e828 */
[----:B-1----:R-:W-:Y:S02]  /*12f40*/  IMAD.U32 R156, RZ, RZ, UR23 ;  /* 0x00000017ff9c7e24 */ /* 0x002fe4000f8e00ff */
[----:B------:R-:W-:Y:S01]  /*12f50*/  IMAD.SHL.U32 R161, R224, 0x40, RZ ;  /* 0x00000040e0a17824 */ /* 0x000fe200078e00ff */
[----:B------:R-:W3:Y:S04]  /*12f60*/  SHFL.IDX PT, R164, R0, RZ, 0x1c1f ;  /* 0x001c1fff00a47589 */ /* 0x000ee800000e0000 */
[----:B------:R-:W-:Y:S01]  /*12f70*/  IADD3 R157, -R208, 0x1, -R161 ;  /* 0x00000001d09d7810 */ /* 0x000fe20007ffe9a1 */
[----:B------:R-:W0:Y:S03]  /*12f80*/  LDGDEPBAR ;  /* 0x00000000000079af */ /* 0x000e260000000000 */
[----:B------:R-:W-:Y:S04]  /*12f90*/  IADD3 R156, -R156, UR12, R157 ;  /* 0x0000000c9c9c7c10 */ /* 0x000fe8000fffe19d */
[C---:B------:R-:W-:Y:S02]  /*12fa0*/  IADD3 R157, R156.reuse, c[0x0][0x328], RZ ;  /* 0x0000ca009c9d7a10 */ /* 0x040fe40007ffe0ff */
[----:B--2---:R-:W-:Y:S03]  /*12fb0*/  IADD3 R153, R156, UR4, RZ ;  /* 0x000000049c997c10 */ /* 0x004fe6000fffe0ff */
[--C-:B---3--:R-:W-:Y:S02]  /*12fc0*/  IMAD.IADD R159, R157, 0x1, R164.reuse ;  /* 0x000000019d9f7824 */ /* 0x108fe400078e02a4 */
[----:B-----5:R-:W-:Y:S01]  /*12fd0*/  IMAD.IADD R155, R153, 0x1, R164 ;  /* 0x00000001999b7824 */ /* 0x020fe200078e02a4 */
[----:B------:R-:W-:-:S05]  /*12fe0*/  @P0 BRA `(.L_x_1680) ;  /* 0x0000019000000947 */ /* 0x000fca0003800000 */
[----:B----4-:R-:W-:Y:S01]  /*12ff0*/  IMAD.U32 R133, RZ, RZ, UR23 ;  /* 0x00000017ff857e24 */ /* 0x010fe2000f8e00ff */
        /* <DEDUP_REMOVED lines=13> */
.L_x_1682:
[----:B------:R-:W-:Y:S04]  /*130d0*/  MOV R132, c[0x0][0x32c] ;  /* 0x0000cb0000847a02 */ /* 0x000fe80000000f00 */
[----:B------:R-:W-:Y:S11]  /*130e0*/  ISETP.NE.AND P0, PT, R132, 0x1, PT ;  /* 0x000000018400780c */ /* 0x000ff60003f05270 */
[----:B------:R-:W-:Y:S02]  /*130f0*/  @!UPT UIADD3 URZ, URZ, URZ, URZ ;  /* 0x0000003f3f3ff290 */ /* 0x000fe4000fffe03f */
[----:B------:R-:W-:Y:S05]  /*13100*/  @P0 IMAD.HI.U32 R132, R164, c[0x0][0x330], RZ ;  /* 0x0000cc00a4840a27 */ /* 0x000fea00078e00ff */
[----:B------:R-:W-:Y:S02]  /*13110*/  @P0 SHF.R.U32.HI R164, RZ, c[0x0][0x334], R132 ;  /* 0x0000cd00ffa40a19 */ /* 0x000fe40000011684 */
.L_x_1683:
[----:B------:R-:W-:Y:S05]  /*13120*/  BSYNC B0 ;  /* 0x0000000000007941 */ /* 0x000fea0003800000 */
.L_x_1681:
[----:B------:R-:W-:Y:S04]  /*13130*/  IMAD R133, R164, c[0x0][0x32c], -R161 ;  /* 0x0000cb00a4857a24 */ /* 0x000fe800078e0aa1 */
[----:B------:R-:W-:Y:S05]  /*13140*/  IMAD.IADD R134, R133, 0x1, -R208 ;  /* 0x0000000185867824 */ /* 0x000fea00078e0ad0 */
[----:B------:R-:W-:Y:S02]  /*13150*/  IADD3 R132, R134, c[0x0][0x32c], RZ ;  /* 0x0000cb0086847a10 */ /* 0x000fe40007ffe0ff */
[----:B------:R-:W-:Y:S02]  /*13160*/  IMNMX R155, R155, R134, !PT ;  /* 0x000000869b9b7217 */ /* 0x000fe40007800200 */
[----:B------:R-:W-:Y:S02]  /*13170*/  IMNMX R159, R159, R132, PT ;  /* 0x000000849f9f7217 */ /* 0x000fe40003800200 */
.L_x_1680:
[----:B----4-:R-:W-:Y:S04]  /*13180*/  ISETP.GT.AND P1, PT, R224, -0x1, PT ;  /* 0xffffffffe000780c */ /* 0x010fe80003f24270 */
[C---:B------:R-:W-:Y:S02]  /*13190*/  ISETP.GT.AND P0, PT, R155.reuse, RZ, P1 ;  /* 0x000000ff9b00720c */ /* 0x040fe40000f04270 */
[----:B------:R-:W-:Y:S02]  /*131a0*/  ISETP.GT.AND P2, PT, R155, 0x8, P1 ;  /* 0x000000089b00780c */ /* 0x000fe40000f44270 */
[----:B------:R-:W-:Y:S02]  /*131b0*/  ISETP.LT.OR P0, PT, R159, 0x1, P0 ;  /* 0x000000019f00780c */ /* 0x000fe40000701670 */
        /* <DEDUP_REMOVED lines=41> */
[C---:B------:R-:W-:Y:S02]  /*13450*/  ISETP.LT.OR P3, PT, R159.reuse, 0x39, P2 ;  /* 0x000000399f00780c */ /* 0x040fe40001761670 */
[----:B------:R-:W-:Y:S02]  /*13460*/  ISETP.LT.OR P2, PT, R159, 0x3a, P0 ;  /* 0x0000003a9f00780c */ /* 0x000fe40000741670 */
[----:B------:R-:W-:Y:S02]  /*13470*/  PLOP3.LUT P0, PT, PT, PT, UP2, 0x40, 0x0 ;  /* 0x000000000000781c */ /* 0x000fe40003f0e828 */
[----:B------:R-:W-:Y:S02]  /*13480*/  ISETP.GT.AND P4, PT, R155, 0x31, P1 ;  /* 0x000000319b00780c */ /* 0x000fe40000f84270 */
[----:B------:R-:W-:Y:S02]  /*13490*/  FSEL R148, R32, -INF , !P3 ;  /* 0xff80000020947808 */ /* 0x000fe40005800000 */
[----:B------:R-:W-:Y:S02]  /*134a0*/  ISETP.LT.OR P4, PT, R159, 0x32, P4 ;  /* 0x000000329f00780c */ /* 0x000fe40002781670 */
[----:B------:R-:W-:Y:S02]  /*134b0*/  FSEL R146, R33, -INF , !P2 ;  /* 0xff80000021927808 */ /* 0x000fe40005000000 */
[----:B------:R-:W-:Y:S03]  /*134c0*/  FSEL R150, R29, -INF , !P4 ;  /* 0xff8000001d967808 */ /* 0x000fe60006000000 */
        /* <DEDUP_REMOVED lines=15> */
.L_x_1686:
[----:B------:R-:W-:Y:S04]  /*135c0*/  MOV R4, c[0x0][0x32c] ;  /* 0x0000cb0000047a02 */ /* 0x000fe80000000f00 */
[----:B------:R-:W-:Y:S11]  /*135d0*/  ISETP.NE.AND P0, PT, R4, 0x1, PT ;  /* 0x000000010400780c */ /* 0x000ff60003f05270 */
[----:B------:R-:W-:Y:S02]  /*135e0*/  @!UPT UIADD3 URZ, URZ, URZ, URZ ;  /* 0x0000003f3f3ff290 */ /* 0x000fe4000fffe03f */
[----:B------:R-:W-:Y:S05]  /*135f0*/  @P0 IMAD.HI.U32 R4, R12, c[0x0][0x330], RZ ;  /* 0x0000cc000c040a27 */ /* 0x000fea00078e00ff */
[----:B------:R-:W-:Y:S02]  /*13600*/  @P0 SHF.R.U32.HI R12, RZ, c[0x0][0x334], R4 ;  /* 0x0000cd00ff0c0a19 */ /* 0x000fe40000011604 */
.L_x_1687:
[----:B------:R-:W-:Y:S05]  /*13610*/  BSYNC B0 ;  /* 0x0000000000007941 */ /* 0x000fea0003800000 */
.L_x_1685:
[----:B------:R-:W-:Y:S04]  /*13620*/  IMAD R161, R12, c[0x0][0x32c], -R161 ;  /* 0x0000cb000ca17a24 */ /* 0x000fe800078e0aa1 */
[----:B------:R-:W-:Y:S05]  /*13630*/  IMAD.IADD R4, R161, 0x1, -R208 ;  /* 0x00000001a1047824 */ /* 0x000fea00078e0ad0 */
[----:B------:R-:W-:Y:S02]  /*13640*/  IADD3 R5, R4, c[0x0][0x32c], RZ ;  /* 0x0000cb0004057a10 */ /* 0x000fe40007ffe0ff */
[----:B------:R-:W-:Y:S02]  /*13650*/  IMNMX R153, R153, R4, !PT ;  /* 0x0000000499997217 */ /* 0x000fe40007800200 */
[----:B------:R-:W-:Y:S02]  /*13660*/  IMNMX R0, R0, R5, PT ;  /* 0x0000000500007217 */ /* 0x000fe40003800200 */
.L_x_1684:
[----:B------:R-:W-:Y:S02]  /*13670*/  FMNMX.FTZ R5, R138, R3, !PT ;  /* 0x000000038a057209 */ /* 0x000fe40007810000 */
[C---:B------:R-:W-:Y:S02]  /*13680*/  ISETP.GT.AND P2, PT, R153.reuse, RZ, P1 ;  /* 0x000000ff9900720c */ /* 0x040fe40000f44270 */
[----:B------:R-:W-:Y:S02]  /*13690*/  FMNMX.FTZ R5, R136, R5, !PT ;  /* 0x0000000588057209 */ /* 0x000fe40007810000 */
[----:B------:R-:W-:Y:S02]  /*136a0*/  ISETP.LT.OR P2, PT, R0, 0x1, P2 ;  /* 0x000000010000780c */ /* 0x000fe40001741670 */
        /* <DEDUP_REMOVED lines=35> */
[C---:B------:R-:W-:Y:S02]  /*138e0*/  ISETP.LT.OR P0, PT, R0.reuse, 0x1a, P0 ;  /* 0x0000001a0000780c */ /* 0x040fe40000701670 */
        /* <DEDUP_REMOVED lines=14> */
[----:B------:R-:W-:Y:S01]  /*139d0*/  ISETP.LT.OR P2, PT, R0, 0x29, P4 ;  /* 0x000000290000780c */ /* 0x000fe20002741670 */
[----:B------:R-:W-:Y:S01]  /*139e0*/  LDSM.16.MT88.4 R20, [R190+0x100] ;  /* 0x00010000be14783b */ /* 0x000fe20000004200 */
[----:B------:R-:W-:Y:S02]  /*139f0*/  FMNMX.FTZ R10, R175, R10, !PT ;  /* 0x0000000aaf0a7209 */ /* 0x000fe40007810000 */
[----:B------:R-:W-:Y:S02]  /*13a00*/  ISETP.GT.AND P0, PT, R153, 0x29, P1 ;  /* 0x000000299900780c */ /* 0x000fe40000f04270 */
[----:B------:R-:W-:Y:S02]  /*13a10*/  FMNMX.FTZ R5, R146, R7, !PT ;  /* 0x0000000792057209 */ /* 0x000fe40007810000 */
[----:B------:R-:W-:Y:S02]  /*13a20*/  FSEL R157, R26, -INF , !P2 ;  /* 0xff8000001a9d7808 */ /* 0x000fe40005000000 */
[----:B------:R-:W-:Y:S01]  /*13a30*/  FMNMX.FTZ R10, R159, R10, !PT ;  /* 0x0000000a9f0a7209 */ /* 0x000fe20007810000 */
[----:B------:R-:W1:Y:S01]  /*13a40*/  SHFL.BFLY PT, R4, R5, 0x2, 0x1f ;  /* 0x0c401f0005047f89 */ /* 0x000e6200000e0000 */
        /* <DEDUP_REMOVED lines=13> */
[----:B------:R-:W-:Y:S02]  /*13b20*/  ISETP.GT.AND P0, PT, R153, 0x39, P1 ;  /* 0x000000399900780c */ /* 0x000fe40000f04270 */
[C---:B------:R-:W-:Y:S02]  /*13b30*/  ISETP.LT.OR P1, PT, R0.reuse, 0x39, P4 ;  /* 0x000000390000780c */ /* 0x040fe40002721670 */
[----:B------:R-:W-:Y:S02]  /*13b40*/  ISETP.LT.OR P0, PT, R0, 0x3a, P0 ;  /* 0x0000003a0000780c */ /* 0x000fe40000701670 */
[----:B------:R-:W-:Y:S02]  /*13b50*/  FSEL R145, R34, -INF , !P1 ;  /* 0xff80000022917808 */ /* 0x000fe40004800000 */
[----:B------:R-:W-:Y:S02]  /*13b60*/  FMNMX.FTZ R0, R147, R10, !PT ;  /* 0x0000000a93007209 */ /* 0x000fe40007810000 */
[----:B------:R-:W-:Y:S02]  /*13b70*/  FSEL R133, R35, -INF , !P0 ;  /* 0xff80000023857808 */ /* 0x000fe40004000000 */
[----:B------:R-:W-:Y:S04]  /*13b80*/  FMNMX.FTZ R0, R145, R0, !PT ;  /* 0x0000000091007209 */ /* 0x000fe80007810000 */
[----:B------:R-:W-:Y:S02]  /*13b90*/  FMNMX.FTZ R7, R133, R0, !PT ;  /* 0x0000000085077209 */ /* 0x000fe40007810000 */
[----:B-1----:R-:W-:Y:S03]  /*13ba0*/  FMNMX.FTZ R6, R5, R4, !PT ;  /* 0x0000000405067209 */ /* 0x002fe60007810000 */
[----:B------:R-:W1:Y:S08]  /*13bb0*/  SHFL.BFLY PT, R4, R7, 0x2, 0x1f ;  /* 0x0c401f0007047f89 */ /* 0x000e7000000e0000 */
[----:B------:R-:W2:Y:S01]  /*13bc0*/  SHFL.BFLY PT, R15, R6, 0x1, 0x1f ;  /* 0x0c201f00060f7f89 */ /* 0x000ea200000e0000 */
[----:B-1----:R-:W-:Y:S07]  /*13bd0*/  FMNMX.FTZ R5, R7, R4, !PT ;  /* 0x0000000407057209 */ /* 0x002fee0007810000 */
        /* <DEDUP_REMOVED lines=8> */
[--C-:B------:R-:W-:Y:S02]  /*13c60*/  FFMA.FTZ R135, R136, c[0x0][0x2d0], -R153.reuse ;  /* 0x0000b40088877a23 */ /* 0x100fe40000010899 */
[--C-:B------:R-:W-:Y:S01]  /*13c70*/  FFMA.FTZ R134, R134, c[0x0][0x2d0], -R153.reuse ;  /* 0x0000b40086867a23 */ /* 0x100fe20000010899 */
[----:B-1----:R-:W-:Y:S01]  /*13c80*/  FMNMX.FTZ R132, R5, R132, !PT ;  /* 0x0000008405847209 */ /* 0x002fe20007810000 */
[--C-:B------:R-:W-:Y:S01]  /*13c90*/  FFMA.FTZ R161, R8, c[0x0][0x2d0], -R153.reuse ;  /* 0x0000b40008a17a23 */ /* 0x100fe20000010899 */
[----:B------:R-:W-:Y:S01]  /*13ca0*/  MUFU.EX2 R160, R160 ;  /* 0x000000a000a07308 */ /* 0x000fe20000000800 */
[----:B------:R-:W-:Y:S01]  /*13cb0*/  FMUL.FTZ R6, R3, c[0x0][0x2d0] ;  /* 0x0000b40003067a20 */ /* 0x000fe20000410000 */
[C---:B------:R-:W-:Y:S01]  /*13cc0*/  FSETP.NEU.FTZ.AND P0, PT, R132.reuse, -INF , PT ;  /* 0xff8000008400780b */ /* 0x040fe20003f1d000 */
[----:B------:R-:W-:Y:S02]  /*13cd0*/  FMUL.FTZ R144, R132, c[0x0][0x2d0] ;  /* 0x0000b40084907a20 */ /* 0x000fe40000410000 */
[--C-:B------:R-:W-:Y:S01]  /*13ce0*/  FFMA.FTZ R169, R140, c[0x0][0x2d0], -R153.reuse ;  /* 0x0000b4008ca97a23 */ /* 0x100fe20000010899 */
[----:B------:R-:W-:Y:S01]  /*13cf0*/  FSEL R5, R132, RZ, P0 ;  /* 0x000000ff84057208 */ /* 0x000fe20000000000 */
[--C-:B------:R-:W-:Y:S01]  /*13d00*/  FFMA.FTZ R174, R158, c[0x0][0x2d0], -R153.reuse ;  /* 0x0000b4009eae7a23 */ /* 0x100fe20000010899 */
[----:B------:R-:W-:Y:S01]  /*13d10*/  FSEL R144, R144, RZ, P0 ;  /* 0x000000ff90907208 */ /* 0x000fe20000000000 */
[--C-:B------:R-:W-:Y:S01]  /*13d20*/  FFMA.FTZ R225, R156, c[0x0][0x2d0], -R153.reuse ;  /* 0x0000b4009ce17a23 */ /* 0x100fe20000010899 */
[----:B------:R-:W1:Y:S01]  /*13d30*/  MUFU.EX2 R135, R135 ;  /* 0x0000008700877308 */ /* 0x000e620000000800 */
[----:B------:R-:W-:Y:S01]  /*13d40*/  FADD.FTZ R5, -R5, R2 ;  /* 0x0000000205057221 */ /* 0x000fe20000010100 */
[----:B------:R-:W-:Y:S01]  /*13d50*/  ISETP.GT.AND P0, PT, R224, UR5, PT ;  /* 0x00000005e0007c0c */ /* 0x000fe2000bf04270 */
[--C-:B------:R-:W-:Y:S02]  /*13d60*/  FFMA.FTZ R164, R13, c[0x0][0x2d0], -R144.reuse ;  /* 0x0000b4000da47a23 */ /* 0x100fe40000010890 */
[----:B------:R-:W2:Y:S01]  /*13d70*/  LDSM.16.MT88.4 R12, [R195+0x100] ;  /* 0x00010000c30c783b */ /* 0x000ea20000004200 */
[--C-:B------:R-:W-:Y:S02]  /*13d80*/  FFMA.FTZ R165, R17, c[0x0][0x2d0], -R144.reuse ;  /* 0x0000b40011a57a23 */ /* 0x100fe40000010890 */
[--C-:B------:R-:W-:Y:S02]  /*13d90*/  FFMA.FTZ R163, R9, c[0x0][0x2d0], -R144.reuse ;  /* 0x0000b40009a37a23 */ /* 0x100fe40000010890 */
[--C-:B------:R-:W-:Y:S01]  /*13da0*/  FFMA.FTZ R162, R11, c[0x0][0x2d0], -R144.reuse ;  /* 0x0000b4000ba27a23 */ /* 0x100fe20000010890 */
[----:B------:R-:W-:Y:S01]  /*13db0*/  MUFU.EX2 R134, R134 ;  /* 0x0000008600867308 */ /* 0x000fe20000000800 */
[----:B------:R-:W-:Y:S02]  /*13dc0*/  FMUL.FTZ R2, R5, c[0x0][0x2d0] ;  /* 0x0000b40005027a20 */ /* 0x000fe40000410000 */
[--C-:B------:R-:W-:Y:S02]  /*13dd0*/  FFMA.FTZ R172, R143, c[0x0][0x2d0], -R144.reuse ;  /* 0x0000b4008fac7a23 */ /* 0x100fe40000010890 */
[--C-:B------:R-:W-:Y:S02]  /*13de0*/  FFMA.FTZ R226, R154, c[0x0][0x2d0], -R153.reuse ;  /* 0x0000b4009ae27a23 */ /* 0x100fe40000010899 */
[--C-:B------:R-:W-:Y:S02]  /*13df0*/  FFMA.FTZ R227, R152, c[0x0][0x2d0], -R153.reuse ;  /* 0x0000b40098e37a23 */ /* 0x100fe40000010899 */
[--C-:B------:R-:W-:Y:S01]  /*13e00*/  FFMA.FTZ R228, R159, c[0x0][0x2d0], -R144.reuse ;  /* 0x0000b4009fe47a23 */ /* 0x100fe20000010890 */
[----:B------:R-:W3:Y:S01]  /*13e10*/  MUFU.EX2 R161, R161 ;  /* 0x000000a100a17308 */ /* 0x000ee20000000800 */
[--C-:B------:R-:W-:Y:S01]  /*13e20*/  FFMA.FTZ R229, R157, c[0x0][0x2d0], -R144.reuse ;  /* 0x0000b4009de57a23 */ /* 0x100fe20000010890 */
[----:B-1----:R-:W-:Y:S01]  /*13e30*/  F2FP.PACK_AB R136, R135, R160 ;  /* 0x000000a08788723e */ /* 0x002fe200000000ff */
[----:B------:R-:W-:Y:S01]  /*13e40*/  LDSM.16.MT88.4 R156, [R195+0x5900] ;  /* 0x00590000c39c783b */ /* 0x000fe20000004200 */
[--C-:B------:R-:W-:Y:S02]  /*13e50*/  FFMA.FTZ R230, R155, c[0x0][0x2d0], -R144.reuse ;  /* 0x0000b4009be67a23 */ /* 0x100fe40000010890 */
[--C-:B------:R-:W-:Y:S02]  /*13e60*/  FFMA.FTZ R231, R151, c[0x0][0x2d0], -R153.reuse ;  /* 0x0000b40097e77a23 */ /* 0x100fe40000010899 */
[--C-:B------:R-:W-:Y:S02]  /*13e70*/  FFMA.FTZ R232, R150, c[0x0][0x2d0], -R153.reuse ;  /* 0x0000b40096e87a23 */ /* 0x100fe40000010899 */
[----:B------:R-:W1:Y:S01]  /*13e80*/  MUFU.EX2 R3, R6 ;  /* 0x0000000600037308 */ /* 0x000e620000000800 */
[--C-:B------:R-:W-:Y:S02]  /*13e90*/  FFMA.FTZ R233, R148, c[0x0][0x2d0], -R153.reuse ;  /* 0x0000b40094e97a23 */ /* 0x100fe40000010899 */
[--C-:B------:R-:W-:Y:S02]  /*13ea0*/  FFMA.FTZ R235, R149, c[0x0][0x2d0], -R144.reuse ;  /* 0x0000b40095eb7a23 */ /* 0x100fe40000010890 */
[----:B------:R-:W-:Y:S01]  /*13eb0*/  LDSM.16.MT88.4 R148, [R189+0x3900] ;  /* 0x00390000bd94783b */ /* 0x000fe20000004200 */
[--C-:B------:R-:W-:Y:S02]  /*13ec0*/  FFMA.FTZ R236, R147, c[0x0][0x2d0], -R144.reuse ;  /* 0x0000b40093ec7a23 */ /* 0x100fe40000010890 */
[--C-:B------:R-:W-:Y:S02]  /*13ed0*/  FFMA.FTZ R237, R145, c[0x0][0x2d0], -R144.reuse ;  /* 0x0000b40091ed7a23 */ /* 0x100fe40000010890 */
[----:B------:R-:W-:Y:S01]  /*13ee0*/  MUFU.EX2 R165, R165 ;  /* 0x000000a500a57308 */ /* 0x000fe20000000800 */
[--C-:B------:R-:W-:Y:S02]  /*13ef0*/  FFMA.FTZ R166, R166, c[0x0][0x2d0], -R153.reuse ;  /* 0x0000b400a6a67a23 */ /* 0x100fe40000010899 */
[--C-:B------:R-:W-:Y:S01]  /*13f00*/  FFMA.FTZ R167, R168, c[0x0][0x2d0], -R153.reuse ;  /* 0x0000b400a8a77a23 */ /* 0x100fe20000010899 */
[----:B---3--:R-:W-:Y:S01]  /*13f10*/  F2FP.PACK_AB R138, R161, R134 ;  /* 0x00000086a18a723e */ /* 0x008fe200000000ff */
[--C-:B------:R-:W-:Y:S02]  /*13f20*/  FFMA.FTZ R168, R142, c[0x0][0x2d0], -R153.reuse ;  /* 0x0000b4008ea87a23 */ /* 0x100fe40000010899 */
[----:B------:R-:W-:Y:S02]  /*13f30*/  FFMA.FTZ R153, R146, c[0x0][0x2d0], -R153 ;  /* 0x0000b40092997a23 */ /* 0x000fe40000010899 */
[--C-:B------:R-:W-:Y:S01]  /*13f40*/  FFMA.FTZ R170, R173, c[0x0][0x2d0], -R144.reuse ;  /* 0x0000b400adaa7a23 */ /* 0x100fe20000010890 */
[----:B------:R-:W3:Y:S01]  /*13f50*/  MUFU.EX2 R164, R164 ;  /* 0x000000a400a47308 */ /* 0x000ee20000000800 */
[--C-:B------:R-:W-:Y:S02]  /*13f60*/  FFMA.FTZ R173, R141, c[0x0][0x2d0], -R144.reuse ;  /* 0x0000b4008dad7a23 */ /* 0x100fe40000010890 */
[----:B------:R-:W-:Y:S01]  /*13f70*/  LDSM.16.MT88.4 R140, [R189+0x2900] ;  /* 0x00290000bd8c783b */ /* 0x000fe20000004200 */
[C---:B-1----:R-:W-:Y:S02]  /*13f80*/  FMUL.FTZ R4, R3.reuse, R128 ;  /* 0x0000008003047220 */ /* 0x042fe40000410000 */
        /* <DEDUP_REMOVED lines=8> */
[----:B------:R-:W1:Y:S01]  /*14010*/  MUFU.EX2 R162, R162 ;  /* 0x000000a200a27308 */ /* 0x000e620000000800 */
[C---:B------:R-:W-:Y:S02]  /*14020*/  FMUL.FTZ R32, R3.reuse, R120 ;  /* 0x0000007803207220 */ /* 0x040fe40000410000 */
[C---:B------:R-:W-:Y:S01]  /*14030*/  FMUL.FTZ R33, R3.reuse, R121 ;  /* 0x0000007903217220 */ /* 0x040fe20000410000 */
[----:B---3--:R-:W-:Y:S01]  /*14040*/  F2FP.PACK_AB R137, R164, R165 ;  /* 0x000000a5a489723e */ /* 0x008fe200000000ff */
[C---:B------:R-:W-:Y:S02]  /*14050*/  FMUL.FTZ R36, R3.reuse, R36 ;  /* 0x0000002403247220 */ /* 0x040fe40000410000 */
[C---:B------:R-:W-:Y:S02]  /*14060*/  FMUL.FTZ R37, R3.reuse, R37 ;  /* 0x0000002503257220 */ /* 0x040fe40000410000 */
[C---:B------:R-:W-:Y:S01]  /*14070*/  FMUL.FTZ R40, R3.reuse, R40 ;  /* 0x0000002803287220 */ /* 0x040fe20000410000 */
[----:B------:R-:W3:Y:S01]  /*14080*/  MUFU.EX2 R2, R2 ;  /* 0x0000000200027308 */ /* 0x000ee20000000800 */
        /* <DEDUP_REMOVED lines=8> */
[----:B-1----:R-:W-:Y:S01]  /*14110*/  F2FP.PACK_AB R139, R162, R163 ;  /* 0x000000a3a28b723e */ /* 0x002fe200000000ff */
        /* <DEDUP_REMOVED lines=10> */
[----:B------:R-:W1:Y:S01]  /*141c0*/  MUFU.EX2 R167, R167 ;  /* 0x000000a700a77308 */ /* 0x000e620000000800 */
[C---:B------:R-:W-:Y:S02]  /*141d0*/  FMUL.FTZ R11, R2.reuse, R127 ;  /* 0x0000007f020b7220 */ /* 0x040fe40000410000 */
[C---:B--2---:R-:W-:Y:S03]  /*141e0*/  HMMA.16816.F32 R4, R136.reuse, R12, R4 ;  /* 0x0000000c8804723c */ /* 0x044fe60000001804 */
        /* <DEDUP_REMOVED lines=96> */
[----:B------:R-:W-:Y:S02]  /*147f0*/  FMUL.FTZ R85, R3, R85 ;  /* 0x0000005503557220 */ /* 0x000fe40000410000 */
[C---:B------:R-:W-:Y:S01]  /*14800*/  HMMA.16816.F32 R72, R136.reuse, R110, R72 ;  /* 0x0000006e8848723c */ /* 0x040fe20000001848 */
[----:B------:R-:W4:Y:S01]  /*14810*/  LDSM.16.MT88.4 R108, [R188+0x4100] ;  /* 0x00410000bc6c783b */ /* 0x000f220000004200 */
[----:B------:R-:W-:Y:S02]  /*14820*/  MUFU.EX2 R235, R235 ;  /* 0x000000eb00eb7308 */ /* 0x000fe40000000800 */
[C---:B------:R-:W-:Y:S02]  /*14830*/  FMUL.FTZ R86, R2.reuse, R86 ;  /* 0x0000005602567220 */ /* 0x040fe40000410000 */
[C---:B------:R-:W-:Y:S02]  /*14840*/  FMUL.FTZ R87, R2.reuse, R87 ;  /* 0x0000005702577220 */ /* 0x040fe40000410000 */
[--C-:B------:R-:W-:Y:S01]  /*14850*/  FFMA.FTZ R171, R171, c[0x0][0x2d0], -R144.reuse ;  /* 0x0000b400abab7a23 */ /* 0x100fe20000010890 */
[C---:B---3--:R-:W-:Y:S03]  /*14860*/  HMMA.16816.F32 R76, R136.reuse, R100, R76 ;  /* 0x00000064884c723c */ /* 0x048fe6000000184c */
[C---:B------:R-:W-:Y:S01]  /*14870*/  FMUL.FTZ R88, R3.reuse, R88 ;  /* 0x0000005803587220 */ /* 0x040fe20000410000 */
[----:B------:R-:W-:Y:S01]  /*14880*/  MUFU.EX2 R236, R236 ;  /* 0x000000ec00ec7308 */ /* 0x000fe20000000800 */
[----:B------:R-:W-:Y:S02]  /*14890*/  FMUL.FTZ R89, R3, R89 ;  /* 0x0000005903597220 */ /* 0x000fe40000410000 */
[C---:B------:R-:W-:Y:S01]  /*148a0*/  FMUL.FTZ R90, R2.reuse, R90 ;  /* 0x0000005a025a7220 */ /* 0x040fe20000410000 */
[C---:B------:R-:W-:Y:S04]  /*148b0*/  HMMA.16816.F32 R80, R136.reuse, R102, R80 ;  /* 0x000000668850723c */ /* 0x040fe80000001850 */
[C---:B------:R-:W-:Y:S01]  /*148c0*/  FMUL.FTZ R91, R2.reuse, R91 ;  /* 0x0000005b025b7220 */ /* 0x040fe20000410000 */
[----:B------:R-:W-:Y:S01]  /*148d0*/  F2FP.PACK_AB R100, R167, R166 ;  /* 0x000000a6a764723e */ /* 0x000fe200000000ff */
[----:B------:R-:W-:Y:S01]  /*148e0*/  FMUL.FTZ R92, R3, R92 ;  /* 0x0000005c035c7220 */ /* 0x000fe20000410000 */
[----:B--2---:R-:W-:Y:S01]  /*148f0*/  F2FP.PACK_AB R102, R169, R168 ;  /* 0x000000a8a966723e */ /* 0x004fe200000000ff */
[C---:B-1----:R-:W-:Y:S01]  /*14900*/  HMMA.16816.F32 R84, R136.reuse, R104, R84 ;  /* 0x000000688854723c */ /* 0x042fe20000001854 */
[----:B------:R-:W1:Y:S03]  /*14910*/  MUFU.EX2 R171, R171 ;  /* 0x000000ab00ab7308 */ /* 0x000e660000000800 */
[----:B------:R-:W-:Y:S01]  /*14920*/  FMUL.FTZ R93, R3, R93 ;  /* 0x0000005d035d7220 */ /* 0x000fe20000410000 */
[----:B-----5:R-:W-:Y:S01]  /*14930*/  F2FP.PACK_AB R103, R173, R172 ;  /* 0x000000acad67723e */ /* 0x020fe200000000ff */
[C---:B------:R-:W-:Y:S02]  /*14940*/  FMUL.FTZ R94, R2.reuse, R94 ;  /* 0x0000005e025e7220 */ /* 0x040fe40000410000 */
[C---:B------:R-:W-:Y:S01]  /*14950*/  HMMA.16816.F32 R88, R136.reuse, R106, R88 ;  /* 0x0000006a8858723c */ /* 0x040fe20000001858 */
[----:B------:R-:W2:Y:S02]  /*14960*/  LDSM.16.MT88.4 R104, [R189+0x900] ;  /* 0x00090000bd68783b */ /* 0x000ea40000004200 */
[----:B------:R-:W-:Y:S01]  /*14970*/  MUFU.EX2 R237, R237 ;  /* 0x000000ed00ed7308 */ /* 0x000fe20000000800 */
[C---:B------:R-:W-:Y:S02]  /*14980*/  FMUL.FTZ R95, R2.reuse, R95 ;  /* 0x0000005f025f7220 */ /* 0x040fe40000410000 */
[C---:B------:R-:W-:Y:S02]  /*14990*/  FMUL.FTZ R96, R3.reuse, R96 ;  /* 0x0000006003607220 */ /* 0x040fe40000410000 */
[----:B------:R-:W-:Y:S03]  /*149a0*/  FMUL.FTZ R97, R3, R97 ;  /* 0x0000006103617220 */ /* 0x000fe60000410000 */
[C---:B----4-:R-:W-:Y:S03]  /*149b0*/  HMMA.16816.F32 R92, R136.reuse, R108, R92 ;  /* 0x0000006c885c723c */ /* 0x050fe6000000185c */
[C---:B------:R-:W-:Y:S02]  /*149c0*/  FMUL.FTZ R98, R2.reuse, R98 ;  /* 0x0000006202627220 */ /* 0x040fe40000410000 */
[C---:B------:R-:W-:Y:S01]  /*149d0*/  FMUL.FTZ R99, R2.reuse, R99 ;  /* 0x0000006302637220 */ /* 0x040fe20000410000 */
[----:B-1----:R-:W-:Y:S01]  /*149e0*/  F2FP.PACK_AB R101, R171, R170 ;  /* 0x000000aaab65723e */ /* 0x002fe200000000ff */
        /* <DEDUP_REMOVED lines=134> */
[----:B------:R-:W-:Y:S01]  /*15250*/  FADD.FTZ R2, R173, R2 ;  /* 0x00000002ad027221 */ /* 0x000fe20000010000 */
[----:B------:R-:W-:Y:S03]  /*15260*/  IADD3 R173, R224, -0x1, RZ ;  /* 0xffffffffe0ad7810 */ /* 0x000fe60007ffe0ff */
[----:B------:R-:W-:Y:S01]  /*15270*/  FADD.FTZ R175, R175, R2 ;  /* 0x00000002afaf7221 */ /* 0x000fe20000010000 */
[----:B------:R-:W-:Y:S04]  /*15280*/  HMMA.16816.F32 R96, R136, R14, R96 ;  /* 0x0000000e8860723c */ /* 0x000fe80000001860 */
[----:B------:R-:W-:Y:S01]  /*15290*/  FADD.FTZ R228, R228, R175 ;  /* 0x000000afe4e47221 */ /* 0x000fe20000010000 */
[----:B------:R-:W-:Y:S02]  /*152a0*/  MOV R224, R173 ;  /* 0x000000ad00e07202 */ /* 0x000fe40000000f00 */
[-C--:B------:R-:W-:Y:S01]  /*152b0*/  MOV R12, R132.reuse ;  /* 0x00000084000c7202 */ /* 0x080fe20000000f00 */
[----:B------:R-:W-:Y:S01]  /*152c0*/  FADD.FTZ R229, R229, R228 ;  /* 0x000000e4e5e57221 */ /* 0x000fe20000010000 */
[----:B------:R-:W-:Y:S03]  /*152d0*/  MOV R2, R132 ;  /* 0x0000008400027202 */ /* 0x000fe60000000f00 */
[----:B------:R-:W-:Y:S04]  /*152e0*/  FADD.FTZ R230, R230, R229 ;  /* 0x000000e5e6e67221 */ /* 0x000fe80000010000 */
[----:B------:R-:W-:Y:S04]  /*152f0*/  FADD.FTZ R235, R235, R230 ;  /* 0x000000e6ebeb7221 */ /* 0x000fe80000010000 */
[----:B------:R-:W-:Y:S04]  /*15300*/  FADD.FTZ R236, R236, R235 ;  /* 0x000000ebecec7221 */ /* 0x000fe80000010000 */
[----:B------:R-:W-:Y:S04]  /*15310*/  FADD.FTZ R209, R237, R236 ;  /* 0x000000ecedd17221 */ /* 0x000fe80000010000 */
[----:B------:R-:W-:Y:S01]  /*15320*/  FADD.FTZ R209, R238, R209 ;  /* 0x000000d1eed17221 */ /* 0x000fe20000010000 */
[----:B------:R-:W-:-:S05]  /*15330*/  @P0 BRA `(.L_x_1688) ;  /* 0xffffcc2000000947 */ /* 0x000fca000383ffff */
.L_x_1679:
        /* <DEDUP_REMOVED lines=23> */
.L_x_1690:
[----:B------:R-:W-:Y:S02]  /*154b0*/  ULDC UR4, c[0x0][0x32c] ;  /* 0x0000cb0000047ab9 */ /* 0x000fe40000000800 */
[----:B------:R-:W-:-:S03]  /*154c0*/  UISETP.NE.AND UP0, UPT, UR4, 0x1, UPT ;  /* 0x000000010400788c */ /* 0x000fc6000bf05270 */
[----:B------:R-:W-:Y:S02]  /*154d0*/  ULDC.64 UR4, c[0x0][0x330] ;  /* 0x0000cc0000047ab9 */ /* 0x000fe40000000a00 */
[----:B------:R-:W-:-:S07]  /*154e0*/  UIMAD.WIDE.U32 UR16, UR10, UR4, URZ ;  /* 0x000000040a1072a5 */ /* 0x000fce000f8e003f */
[----:B------:R-:W-:Y:S02]  /*154f0*/  @UP0 UMOV UR13, UR17 ;  /* 0x00000011000d0c82 */ /* 0x000fe40008000000 */
[----:B------:R-:W-:Y:S02]  /*15500*/  @UP0 USHF.R.U32.HI UR10, URZ, UR5, UR13 ;  /* 0x000000053f0a0299 */ /* 0x000fe4000801160d */
.L_x_1691:
[----:B------:R-:W-:Y:S02]  /*15510*/  ULDC UR4, c[0x0][0x32c] ;  /* 0x0000cb0000047ab9 */ /* 0x000fe40000000800 */
[----:B------:R-:W-:-:S04]  /*15520*/  UIMAD UR4, UR10, UR4, URZ ;  /* 0x000000040a0472a4 */ /* 0x000fc8000f8e023f */
[----:B------:R-:W-:-:S04]  /*15530*/  UISETP.LT.AND UP0, UPT, UR9, UR4, UPT ;  /* 0x000000040900728c */ /* 0x000fc8000bf01270 */
[----:B------:R-:W-:-:S04]  /*15540*/  USEL UR9, UR9, UR4, !UP0 ;  /* 0x0000000409097287 */ /* 0x000fc8000c000000 */
.L_x_1689:
        /* <DEDUP_REMOVED lines=25> */
.L_x_1693:
[----:B------:R-:W-:Y:S04]  /*156e0*/  DEPBAR.LE SB0, 0x0 ;  /* 0x000080000000791a */ /* 0x000fe80000000000 */
[----:B------:R-:W-:Y:S01]  /*156f0*/  BAR.SYNC.DEFER_BLOCKING 0x0 ;  /* 0x0000000000007b1d */ /* 0x000fe20000010000 */
[C---:B------:R-:W-:Y:S02]  /*15700*/  ISETP.LT.AND P0, PT, R222.reuse, UR8, PT ;  /* 0x00000008de007c0c */ /* 0x040fe4000bf01270 */
[----:B------:R-:W-:Y:S11]  /*15710*/  ISETP.NE.AND P4, PT, R199, RZ, PT ;  /* 0x000000ffc700720c */ /* 0x000ff60003f85270 */
[----:B------:R-:W-:Y:S01]  /*15720*/  @!P0 SHF.R.S32.HI R159, RZ, 0x1f, R222 ;  /* 0x0000001fff9f8819 */ /* 0x000fe200000114de */
[----:B------:R-:W-:Y:S04]  /*15730*/  @!P0 IMAD.WIDE.U32 R20, R222, c[0x0][0x208], RZ ;  /* 0x00008200de148a25 */ /* 0x000fe800078e00ff */
[----:B------:R-:W-:Y:S01]  /*15740*/  @!P0 IMAD R159, R159, c[0x0][0x208], RZ ;  /* 0x000082009f9f8a24 */ /* 0x000fe200078e02ff */
[----:B------:R-:W-:Y:S03]  /*15750*/  @!P0 SHF.L.U32 R29, R20, 0x6, RZ ;  /* 0x00000006141d8819 */ /* 0x000fe600000006ff */
[----:B------:R-:W-:Y:S01]  /*15760*/  @!P0 IMAD R159, R222, c[0x0][0x20c], R159 ;  /* 0x00008300de9f8a24 */ /* 0x000fe200078e029f */
[----:B------:R-:W-:Y:S01]  /*15770*/  LDSM.16.M88.4 R32, [R198+0xc100] ;  /* 0x00c10000c620783b */ /* 0x000fe20000000200 */
[C---:B------:R-:W-:Y:S02]  /*15780*/  @!P0 IADD3 R2, P1, R29.reuse, R215, RZ ;  /* 0x000000d71d028210 */ /* 0x040fe40007f3e0ff */
[----:B------:R-:W-:Y:S02]  /*15790*/  @!P0 IADD3 R31, P2, R29, R200, RZ ;  /* 0x000000c81d1f8210 */ /* 0x000fe40007f5e0ff */
[----:B------:R-:W-:Y:S02]  /*157a0*/  @!P0 IADD3 R159, R21, R159, RZ ;  /* 0x0000009f159f8210 */ /* 0x000fe40007ffe0ff */
[----:B------:R-:W-:Y:S01]  /*157b0*/  @!P0 IADD3 R0, P3, R29, R214, RZ ;  /* 0x000000d61d008210 */ /* 0x000fe20007f7e0ff */
[----:B------:R-:W1:Y:S01]  /*157c0*/  LDSM.16.M88.4 R8, [R197+0x6100] ;  /* 0x00610000c508783b */ /* 0x000e620000000200 */
[----:B------:R-:W-:Y:S04]  /*157d0*/  @!P0 SHF.L.U64.HI R159, R20, 0x6, R159 ;  /* 0x00000006149f8819 */ /* 0x000fe8000001029f */
[----:B------:R-:W-:Y:S02]  /*157e0*/  @!P0 IADD3.X R28, R159, R207, RZ, P2, !PT ;  /* 0x000000cf9f1c8210 */ /* 0x000fe400017fe4ff */
[C---:B------:R-:W-:Y:S01]  /*157f0*/  @!P0 LEA R164, P2, R31.reuse, c[0x0][0x1f8], 0x1 ;  /* 0x00007e001fa48a11 */ /* 0x040fe200078408ff */
[----:B------:R-:W2:Y:S03]  /*15800*/  LDSM.16.M88.4 R16, [R197+0x6900] ;  /* 0x00690000c510783b */ /* 0x000ea60000000200 */
[----:B------:R-:W-:Y:S02]  /*15810*/  @!P0 LEA.HI.X R165, R31, c[0x0][0x1fc], R28, 0x1, P2 ;  /* 0x00007f001fa58a11 */ /* 0x000fe400010f0c1c */
[C---:B------:R-:W-:Y:S02]  /*15820*/  @!P0 LEA R168, P2, R0.reuse, c[0x0][0x1f8], 0x1 ;  /* 0x00007e0000a88a11 */ /* 0x040fe400078408ff */
[C---:B------:R-:W-:Y:S01]  /*15830*/  @!P0 IADD3.X R31, R159.reuse, R220, RZ, P3, !PT ;  /* 0x000000dc9f1f8210 */ /* 0x040fe20001ffe4ff */
[----:B------:R-:W3:Y:S03]  /*15840*/  LDSM.16.M88.4 R24, [R197+0x7100] ;  /* 0x00710000c518783b */ /* 0x000ee60000000200 */
[----:B------:R-:W-:Y:S05]  /*15850*/  @!P0 LEA.HI.X R169, R0, c[0x0][0x1fc], R31, 0x1, P2 ;  /* 0x00007f0000a98a11 */ /* 0x000fea00010f0c1f */
        /* <DEDUP_REMOVED lines=10> */
[----:B------:R-:W-:Y:S02]  /*15900*/  @!P0 IADD3.X R25, R159, R221, RZ, P1, !PT ;  /* 0x000000dd9f198210 */ /* 0x000fe40000ffe4ff */
[C---:B------:R-:W-:Y:S04]  /*15910*/  @!P0 LEA R166, P1, R2.reuse, c[0x0][0x1f8], 0x1 ;  /* 0x00007e0002a68a11 */ /* 0x040fe800078208ff */
[----:B------:R-:W-:Y:S02]  /*15920*/  @!P0 LEA.HI.X R167, R2, c[0x0][0x1fc], R25, 0x1, P1 ;  /* 0x00007f0002a78a11 */ /* 0x000fe400008f0c19 */
[C---:B------:R-:W-:Y:S01]  /*15930*/  HMMA.16816.F32 R24, R32.reuse, R26, RZ ;  /* 0x0000001a2018723c */ /* 0x040fe200000018ff */
[C---:B------:R-:W-:Y:S04]  /*15940*/  @!P0 LEA R29, P1, R217.reuse, R29, 0x5 ;  /* 0x0000001dd91d8211 */ /* 0x040fe800078228ff */
[----:B------:R-:W-:Y:S02]  /*15950*/  @!P0 LEA.HI.X R159, R217, R159, R216, 0x5, P1 ;  /* 0x0000009fd99f8211 */ /* 0x000fe400008f2cd8 */
[C---:B------:R-:W-:Y:S02]  /*15960*/  @!P0 IADD3 R132, P3, R29.reuse, R200, RZ ;  /* 0x000000c81d848210 */ /* 0x040fe40007f7e0ff */
[C---:B------:R-:W-:Y:S03]  /*15970*/  @!P0 IADD3 R0, P2, R29.reuse, R215, RZ ;  /* 0x000000d71d008210 */ /* 0x040fe60007f5e0ff */
[----:B------:R-:W-:Y:S02]  /*15980*/  @!P0 IADD3 R2, P1, R29, R214, RZ ;  /* 0x000000d61d028210 */ /* 0x000fe40007f3e0ff */
[C---:B----4-:R-:W-:Y:S01]  /*15990*/  HMMA.16816.F32 R28, R32.reuse, R136, RZ ;  /* 0x00000088201c723c */ /* 0x050fe200000018ff */
[C---:B------:R-:W-:Y:S02]  /*159a0*/  @!P0 IADD3.X R157, R159.reuse, R207, RZ, P3, !PT ;  /* 0x000000cf9f9d8210 */ /* 0x040fe40001ffe4ff */
[----:B------:R-:W-:Y:S02]  /*159b0*/  @!P0 LEA R174, P3, R132, c[0x0][0x1f8], 0x1 ;  /* 0x00007e0084ae8a11 */ /* 0x000fe400078608ff */
[C---:B------:R-:W-:Y:S02]  /*159c0*/  @!P0 IADD3.X R135, R159.reuse, R221, RZ, P2, !PT ;  /* 0x000000dd9f878210 */ /* 0x040fe400017fe4ff */
[----:B------:R-:W-:Y:S01]  /*159d0*/  @!P0 IADD3.X R137, R159, R220, RZ, P1, !PT ;  /* 0x000000dc9f898210 */ /* 0x000fe20000ffe4ff */
[----:B------:R-:W-:Y:S01]  /*159e0*/  HMMA.16816.F32 R32, R32, R138, RZ ;  /* 0x0000008a2020723c */ /* 0x000fe200000018ff */
[----:B------:R-:W-:Y:S03]  /*159f0*/  @!P0 LEA R170, P1, R2, c[0x0][0x1f8], 0x1 ;  /* 0x00007e0002aa8a11 */ /* 0x000fe600078208ff */
[----:B------:R-:W-:Y:S02]  /*15a00*/  @!P0 LEA.HI.X R175, R132, c[0x0][0x1fc], R157, 0x1, P3 ;  /* 0x00007f0084af8a11 */ /* 0x000fe400018f0c9d */
[----:B------:R-:W-:Y:S02]  /*15a10*/  @!P0 LEA.HI.X R171, R2, c[0x0][0x1fc], R137, 0x1, P1 ;  /* 0x00007f0002ab8a11 */ /* 0x000fe400008f0c89 */
[C---:B-1----:R-:W-:Y:S01]  /*15a20*/  HMMA.16816.F32 R4, R140.reuse, R144, R4 ;  /* 0x000000908c04723c */ /* 0x042fe20000001804 */
[----:B------:R-:W1:Y:S04]  /*15a30*/  LDSM.16.M88.4 R136, [R185] ;  /* 0x00000000b988783b */ /* 0x000e680000000200 */
[C---:B------:R-:W-:Y:S03]  /*15a40*/  @!P0 LEA R172, P2, R0.reuse, c[0x0][0x1f8], 0x1 ;  /* 0x00007e0000ac8a11 */ /* 0x040fe600078408ff */
[C---:B------:R-:W-:Y:S01]  /*15a50*/  HMMA.16816.F32 R8, R140.reuse, R146, R8 ;  /* 0x000000928c08723c */ /* 0x040fe20000001808 */
[----:B------:R-:W-:Y:S01]  /*15a60*/  @!PT LDS RZ, [RZ] ;  /* 0x00000000fffff984 */ /* 0x000fe20000000800 */
[----:B------:R-:W-:Y:S01]  /*15a70*/  @!PT LDS RZ, [RZ] ;  /* 0x00000000fffff984 */ /* 0x000fe20000000800 */
[----:B------:R-:W-:Y:S01]  /*15a80*/  @!PT LDS RZ, [RZ] ;  /* 0x00000000fffff984 */ /* 0x000fe20000000800 */
[----:B------:R3:W-:Y:S03]  /*15a90*/  @!P0 LDGSTS.E.BYPASS.LTC128B.128 [R202+0x100], [R164.64], !P5 ;  /* 0x00100000a4ca8fae */ /* 0x0007e6000e901d5c */
[----:B------:R-:W-:Y:S04]  /*15aa0*/  @!P0 LEA.HI.X R173, R0, c[0x0][0x1fc], R135, 0x1, P2 ;  /* 0x00007f0000ad8a11 */ /* 0x000fe800010f0c87 */
[C---:B-----5:R-:W-:Y:S01]  /*15ab0*/  HMMA.16816.F32 R12, R140.reuse, R148, R12 ;  /* 0x000000948c0c723c */ /* 0x060fe2000000180c */
[----:B------:R3:W-:Y:S07]  /*15ac0*/  @!P0 LDGSTS.E.BYPASS.LTC128B.128 [R202+0x2100], [R166.64], !P6 ;  /* 0x02100000a6ca8fae */ /* 0x0007ee000f101d5c */
[C---:B------:R-:W-:Y:S01]  /*15ad0*/  HMMA.16816.F32 R16, R140.reuse, R150, R16 ;  /* 0x000000968c10723c */ /* 0x040fe20000001810 */
[----:B------:R4:W-:Y:S07]  /*15ae0*/  @!P0 LDGSTS.E.BYPASS.LTC128B.128 [R202+0x4100], [R168.64], !P4 ;  /* 0x04100000a8ca8fae */ /* 0x0009ee000e101d5c */
[C---:B--2---:R-:W-:Y:S01]  /*15af0*/  HMMA.16816.F32 R20, R140.reuse, R152, R20 ;  /* 0x000000988c14723c */ /* 0x044fe20000001814 */
[----:B------:R2:W-:Y:S07]  /*15b00*/  @!P0 LDGSTS.E.BYPASS.LTC128B.128 [R202+0x1100], [R174.64], !P5 ;  /* 0x01100000aeca8fae */ /* 0x0005ee000e901d5c */
[C---:B------:R-:W-:Y:S01]  /*15b10*/  HMMA.16816.F32 R24, R140.reuse, R154, R24 ;  /* 0x0000009a8c18723c */ /* 0x040fe20000001818 */
[----:B------:R2:W-:Y:S07]  /*15b20*/  @!P0 LDGSTS.E.BYPASS.LTC128B.128 [R202+0x3100], [R172.64], !P6 ;  /* 0x03100000acca8fae */ /* 0x0005ee000f101d5c */
[C---:B-1----:R-:W-:Y:S01]  /*15b30*/  HMMA.16816.F32 R28, R140.reuse, R136, R28 ;  /* 0x000000888c1c723c */ /* 0x042fe2000000181c */
[----:B------:R4:W-:Y:S02]  /*15b40*/  @!P0 LDGSTS.E.BYPASS.LTC128B.128 [R202+0x5100], [R170.64], !P4 ;  /* 0x05100000aaca8fae */ /* 0x0009e4000e101d5c */
[C---:B------:R-:W-:Y:S05]  /*15b50*/  ISETP.GT.AND P0, PT, R222.reuse, UR8, PT ;  /* 0x00000008de007c0c */ /* 0x040fea000bf04270 */
[----:B------:R-:W-:Y:S01]  /*15b60*/  HMMA.16816.F32 R32, R140, R138, R32 ;  /* 0x0000008a8c20723c */ /* 0x000fe20000001820 */
        /* <DEDUP_REMOVED lines=125> */
[----:B------:R-:W-:Y:S06]  /*16340*/  BAR.SYNC.DEFER_BLOCKING 0x0 ;  /* 0x0000000000007b1d */ /* 0x000fec0000010000 */
[----:B------:R-:W-:Y:S01]  /*16350*/  IADD3 R173, R222, -0x1, RZ ;  /* 0xffffffffdead7810 */ /* 0x000fe20007ffe0ff */
        /* <DEDUP_REMOVED lines=47> */
[----:B------:R-:W-:Y:S01]  /*16650*/  @P0 IMAD R137, R173, c[0x0][0x1e4], R137 ;  /* 0x00007900ad890a24 */ /* 0x000fe200078e0289 */
[----:B-1----:R-:W-:Y:S01]  /*16660*/  FMNMX.FTZ R0, R141, R2, !PT ;  /* 0x000000028d007209 */ /* 0x002fe20007810000 */
[----:B------:R-:W-:Y:S04]  /*16670*/  @P0 IMAD.WIDE.U32 R140, R173, c[0x0][0x1e0], RZ ;  /* 0x00007800ad8c0a25 */ /* 0x000fe800078e00ff */
[----:B------:R-:W-:Y:S01]  /*16680*/  FADD.FTZ R2, -R0, R3 ;  /* 0x0000000300027221 */ /* 0x000fe20000010100 */
[----:B------:R-:W-:Y:S01]  /*16690*/  @P0 SHF.L.U32 R139, R140, 0x6, RZ ;  /* 0x000000068c8b0819 */ /* 0x000fe200000006ff */
[----:B------:R-:W-:Y:S01]  /*166a0*/  FMUL.FTZ R167, R0, c[0x0][0x2d0] ;  /* 0x0000b40000a77a20 */ /* 0x000fe20000410000 */
[----:B--2---:R-:W-:Y:S01]  /*166b0*/  FMNMX.FTZ R132, R135, R132, !PT ;  /* 0x0000008487847209 */ /* 0x004fe20007810000 */
[----:B------:R-:W-:Y:S01]  /*166c0*/  FMUL.FTZ R3, R2, c[0x0][0x2d0] ;  /* 0x0000b40002037a20 */ /* 0x000fe20000410000 */
[----:B------:R-:W-:Y:S01]  /*166d0*/  @P0 IADD3 R137, R141, R137, RZ ;  /* 0x000000898d890210 */ /* 0x000fe20007ffe0ff */
[----:B------:R-:W-:Y:S01]  /*166e0*/  FFMA.FTZ R162, R4, c[0x0][0x2d0], -R167 ;  /* 0x0000b40004a27a23 */ /* 0x000fe200000108a7 */
[----:B------:R-:W-:Y:S01]  /*166f0*/  @P0 IADD3 R4, P1, R139, R204, RZ ;  /* 0x000000cc8b040210 */ /* 0x000fe20007f3e0ff */
[----:B------:R-:W-:Y:S01]  /*16700*/  FADD.FTZ R2, -R132, R133 ;  /* 0x0000008584027221 */ /* 0x000fe20000010100 */
[----:B------:R-:W-:Y:S01]  /*16710*/  @P0 SHF.L.U64.HI R137, R140, 0x6, R137 ;  /* 0x000000068c890819 */ /* 0x000fe20000010289 */
[--C-:B------:R-:W-:Y:S01]  /*16720*/  FFMA.FTZ R160, R9, c[0x0][0x2d0], -R167.reuse ;  /* 0x0000b40009a07a23 */ /* 0x100fe200000108a7 */
[----:B------:R-:W-:Y:S01]  /*16730*/  @P0 LEA R140, P2, R4, c[0x0][0x1c8], 0x1 ;  /* 0x00007200048c0a11 */ /* 0x000fe200078408ff */
[----:B------:R-:W-:Y:S01]  /*16740*/  FMUL.FTZ R133, R2, c[0x0][0x2d0] ;  /* 0x0000b40002857a20 */ /* 0x000fe20000410000 */
[----:B------:R-:W-:Y:S01]  /*16750*/  @P0 IADD3.X R135, R137, R211, RZ, P1, !PT ;  /* 0x000000d389870210 */ /* 0x000fe20000ffe4ff */
[----:B------:R-:W-:Y:S01]  /*16760*/  FFMA.FTZ R138, R8, c[0x0][0x2d0], -R167 ;  /* 0x0000b400088a7a23 */ /* 0x000fe200000108a7 */
[----:B------:R-:W-:Y:S01]  /*16770*/  @P0 IADD3 R136, P1, R139, R213, RZ ;  /* 0x000000d58b880210 */ /* 0x000fe20007f3e0ff */
[----:B------:R1:W2:Y:S01]  /*16780*/  MUFU.EX2 R2, R133 ;  /* 0x0000008500027308 */ /* 0x0002a20000000800 */
[----:B------:R-:W-:Y:S01]  /*16790*/  @P0 LEA.HI.X R141, R4, c[0x0][0x1cc], R135, 0x1, P2 ;  /* 0x00007300048d0a11 */ /* 0x000fe200010f0c87 */
[----:B------:R-:W-:Y:S01]  /*167a0*/  FMUL.FTZ R165, R132, c[0x0][0x2d0] ;  /* 0x0000b40084a57a20 */ /* 0x000fe20000410000 */
[----:B------:R-:W-:Y:S01]  /*167b0*/  @P0 LEA R142, P3, R136, c[0x0][0x1c8], 0x1 ;  /* 0x00007200888e0a11 */ /* 0x000fe200078608ff */
[----:B------:R-:W-:Y:S01]  /*167c0*/  FFMA.FTZ R170, R16, c[0x0][0x2d0], -R167 ;  /* 0x0000b40010aa7a23 */ /* 0x000fe200000108a7 */
[----:B------:R-:W-:Y:S01]  /*167d0*/  @P0 IADD3.X R135, R137, R219, RZ, P1, !PT ;  /* 0x000000db89870210 */ /* 0x000fe20000ffe4ff */
[----:B------:R3:W-:Y:S01]  /*167e0*/  @P0 LDGSTS.E.BYPASS.LTC128B.128 [R202+0x6100], [R140.64], !P5 ;  /* 0x061000008cca0fae */ /* 0x0007e2000e901d5c */
[----:B------:R-:W-:Y:S02]  /*167f0*/  FFMA.FTZ R164, R6, c[0x0][0x2d0], -R165 ;  /* 0x0000b40006a47a23 */ /* 0x000fe400000108a5 */
[----:B------:R-:W-:Y:S01]  /*16800*/  @P0 LEA.HI.X R143, R136, c[0x0][0x1cc], R135, 0x1, P3 ;  /* 0x00007300888f0a11 */ /* 0x000fe200018f0c87 */
[--C-:B------:R-:W-:Y:S01]  /*16810*/  FFMA.FTZ R161, R7, c[0x0][0x2d0], -R165.reuse ;  /* 0x0000b40007a17a23 */ /* 0x100fe200000108a5 */
[----:B------:R-:W-:Y:S01]  /*16820*/  MUFU.EX2 R135, R138 ;  /* 0x0000008a00877308 */ /* 0x000fe20000000800 */
[--C-:B------:R-:W-:Y:S02]  /*16830*/  FFMA.FTZ R163, R10, c[0x0][0x2d0], -R165.reuse ;  /* 0x0000b4000aa37a23 */ /* 0x100fe400000108a5 */
[----:B------:R3:W-:Y:S01]  /*16840*/  @P0 LDGSTS.E.BYPASS.LTC128B.128 [R202+0x8100], [R142.64], !P6 ;  /* 0x081000008eca0fae */ /* 0x0007e2000f101d5c */
[----:B------:R-:W-:Y:S02]  /*16850*/  FFMA.FTZ R166, R11, c[0x0][0x2d0], -R165 ;  /* 0x0000b4000ba67a23 */ /* 0x000fe400000108a5 */
[----:B------:R-:W-:Y:S02]  /*16860*/  FFMA.FTZ R171, R17, c[0x0][0x2d0], -R167 ;  /* 0x0000b40011ab7a23 */ /* 0x000fe400000108a7 */
[--C-:B------:R-:W-:Y:S02]  /*16870*/  FFMA.FTZ R174, R18, c[0x0][0x2d0], -R165.reuse ;  /* 0x0000b40012ae7a23 */ /* 0x100fe400000108a5 */
[----:B------:R-:W4:Y:S01]  /*16880*/  MUFU.EX2 R3, R3 ;  /* 0x0000000300037308 */ /* 0x000f220000000800 */
[----:B------:R-:W-:Y:S02]  /*16890*/  FFMA.FTZ R223, R19, c[0x0][0x2d0], -R165 ;  /* 0x0000b40013df7a23 */ /* 0x000fe400000108a5 */
[----:B-1----:R-:W-:Y:S01]  /*168a0*/  FFMA.FTZ R133, R5, c[0x0][0x2d0], -R167 ;  /* 0x0000b40005857a23 */ /* 0x002fe200000108a7 */
[C---:B------:R-:W-:Y:S01]  /*168b0*/  @P0 IADD3 R5, P4, R139.reuse, R134, RZ ;  /* 0x000000868b050210 */ /* 0x040fe20007f9e0ff */
[C---:B--2---:R-:W-:Y:S01]  /*168c0*/  FMUL.FTZ R6, R2.reuse, R130 ;  /* 0x0000008202067220 */ /* 0x044fe20000410000 */
[----:B------:R-:W-:Y:S01]  /*168d0*/  @P0 IADD3 R139, P1, R139, UR6, RZ ;  /* 0x000000068b8b0c10 */ /* 0x000fe2000ff3e0ff */
[C---:B------:R-:W-:Y:S01]  /*168e0*/  FMUL.FTZ R7, R2.reuse, R131 ;  /* 0x0000008302077220 */ /* 0x040fe20000410000 */
[----:B------:R-:W-:Y:S01]  /*168f0*/  @P0 IADD3.X R4, R137, R218, RZ, P4, !PT ;  /* 0x000000da89040210 */ /* 0x000fe200027fe4ff */
[C---:B------:R-:W-:Y:S01]  /*16900*/  FMUL.FTZ R10, R2.reuse, R126 ;  /* 0x0000007e020a7220 */ /* 0x040fe20000410000 */
[----:B------:R-:W-:Y:S01]  /*16910*/  ISETP.NE.AND P4, PT, R199, RZ, PT ;  /* 0x000000ffc700720c */ /* 0x000fe20003f85270 */
[----:B------:R-:W-:Y:S01]  /*16920*/  MUFU.EX2 R162, R162 ;  /* 0x000000a200a27308 */ /* 0x000fe20000000800 */
[C---:B------:R-:W-:Y:S01]  /*16930*/  @P0 LEA R144, P2, R5.reuse, c[0x0][0x1c8], 0x1 ;  /* 0x0000720005900a11 */ /* 0x040fe200078408ff */
[C---:B------:R-:W-:Y:S02]  /*16940*/  FMUL.FTZ R11, R2.reuse, R127 ;  /* 0x0000007f020b7220 */ /* 0x040fe40000410000 */
[C---:B------:R-:W-:Y:S01]  /*16950*/  FMUL.FTZ R102, R2.reuse, R102 ;  /* 0x0000006602667220 */ /* 0x040fe20000410000 */
[----:B------:R-:W-:Y:S01]  /*16960*/  @P0 LEA.HI.X R145, R5, c[0x0][0x1cc], R4, 0x1, P2 ;  /* 0x0000730005910a11 */ /* 0x000fe200010f0c04 */
[C---:B------:R-:W-:Y:S01]  /*16970*/  FMUL.FTZ R103, R2.reuse, R103 ;  /* 0x0000006702677220 */ /* 0x040fe20000410000 */
[----:B------:R-:W-:Y:S01]  /*16980*/  @P0 IADD3 R4, P3, R139, R204, RZ ;  /* 0x000000cc8b040210 */ /* 0x000fe20007f7e0ff */
[----:B------:R-:W-:Y:S01]  /*16990*/  FMUL.FTZ R106, R2, R106 ;  /* 0x0000006a026a7220 */ /* 0x000fe20000410000 */
[----:B------:R-:W-:Y:S01]  /*169a0*/  @P0 IADD3.X R5, R137, UR7, RZ, P1, !PT ;  /* 0x0000000789050c10 */ /* 0x000fe20008ffe4ff */
[----:B------:R-:W1:Y:S01]  /*169b0*/  MUFU.EX2 R133, R133 ;  /* 0x0000008500857308 */ /* 0x000e620000000800 */
[----:B------:R-:W-:Y:S01]  /*169c0*/  @P0 IADD3 R8, P2, R139, R213, RZ ;  /* 0x000000d58b080210 */ /* 0x000fe20007f5e0ff */
[----:B------:R2:W-:Y:S01]  /*169d0*/  @P0 LDGSTS.E.BYPASS.LTC128B.128 [R202+0xa100], [R144.64], !P4 ;  /* 0x0a10000090ca0fae */ /* 0x0005e2000e101d5c */
[----:B------:R-:W-:Y:S01]  /*169e0*/  @P0 IADD3.X R9, R5, R211, RZ, P3, !PT ;  /* 0x000000d305090210 */ /* 0x000fe20001ffe4ff */
[C---:B----4-:R-:W-:Y:S01]  /*169f0*/  FMUL.FTZ R100, R3.reuse, R100 ;  /* 0x0000006403647220 */ /* 0x050fe20000410000 */
[C---:B------:R-:W-:Y:S01]  /*16a00*/  @P0 LEA R146, P3, R4.reuse, c[0x0][0x1c8], 0x1 ;  /* 0x0000720004920a11 */ /* 0x040fe200078608ff */
[----:B------:R-:W-:Y:S01]  /*16a10*/  FMUL.FTZ R101, R3, R101 ;  /* 0x0000006503657220 */ /* 0x000fe20000410000 */
[----:B------:R-:W-:Y:S01]  /*16a20*/  @P0 IADD3.X R137, R5, R219, RZ, P2, !PT ;  /* 0x000000db05890210 */ /* 0x000fe200017fe4ff */
[C---:B------:R-:W-:Y:S01]  /*16a30*/  FMUL.FTZ R104, R3.reuse, R104 ;  /* 0x0000006803687220 */ /* 0x040fe20000410000 */
[----:B------:R-:W-:Y:S01]  /*16a40*/  @P0 LEA.HI.X R147, R4, c[0x0][0x1cc], R9, 0x1, P3 ;  /* 0x0000730004930a11 */ /* 0x000fe200018f0c09 */
[----:B------:R-:W4:Y:S01]  /*16a50*/  MUFU.EX2 R160, R160 ;  /* 0x000000a000a07308 */ /* 0x000f220000000800 */
[C---:B------:R-:W-:Y:S01]  /*16a60*/  @P0 LEA R148, P2, R8.reuse, c[0x0][0x1c8], 0x1 ;  /* 0x0000720008940a11 */ /* 0x040fe200078408ff */
[----:B------:R-:W-:Y:S01]  /*16a70*/  FMUL.FTZ R4, R3, R128 ;  /* 0x0000008003047220 */ /* 0x000fe20000410000 */
[----:B------:R-:W-:Y:S01]  /*16a80*/  @P0 IADD3 R136, P1, R139, R134, RZ ;  /* 0x000000868b880210 */ /* 0x000fe20007f3e0ff */
[----:B------:R2:W-:Y:S01]  /*16a90*/  @P0 LDGSTS.E.BYPASS.LTC128B.128 [R202+0x7100], [R146.64], !P5 ;  /* 0x0710000092ca0fae */ /* 0x0005e2000e901d5c */
[----:B------:R-:W-:Y:S01]  /*16aa0*/  @P0 LEA.HI.X R149, R8, c[0x0][0x1cc], R137, 0x1, P2 ;  /* 0x0000730008950a11 */ /* 0x000fe200010f0c89 */
[----:B------:R-:W-:Y:S01]  /*16ab0*/  FMUL.FTZ R8, R3, R124 ;  /* 0x0000007c03087220 */ /* 0x000fe20000410000 */
[----:B------:R-:W-:Y:S01]  /*16ac0*/  @P0 IADD3.X R5, R5, R218, RZ, P1, !PT ;  /* 0x000000da05050210 */ /* 0x000fe20000ffe4ff */
[C---:B------:R-:W-:Y:S01]  /*16ad0*/  FMUL.FTZ R9, R3.reuse, R125 ;  /* 0x0000007d03097220 */ /* 0x040fe20000410000 */
[C---:B------:R-:W-:Y:S01]  /*16ae0*/  @P0 LEA R150, P1, R136.reuse, c[0x0][0x1c8], 0x1 ;  /* 0x0000720088960a11 */ /* 0x040fe200078208ff */
[----:B------:R-:W-:Y:S01]  /*16af0*/  MUFU.EX2 R164, R164 ;  /* 0x000000a400a47308 */ /* 0x000fe20000000800 */
[C---:B------:R-:W-:Y:S01]  /*16b00*/  FMUL.FTZ R105, R3.reuse, R105 ;  /* 0x0000006903697220 */ /* 0x040fe20000410000 */
[----:B------:R5:W-:Y:S01]  /*16b10*/  @P0 LDGSTS.E.BYPASS.LTC128B.128 [R202+0x9100], [R148.64], !P6 ;  /* 0x0910000094ca0fae */ /* 0x000be2000f101d5c */
[----:B------:R-:W-:Y:S01]  /*16b20*/  @P0 LEA.HI.X R151, R136, c[0x0][0x1cc], R5, 0x1, P1 ;  /* 0x0000730088970a11 */ /* 0x000fe200008f0c05 */
[----:B------:R-:W-:Y:S01]  /*16b30*/  FMUL.FTZ R5, R3, R129 ;  /* 0x0000008103057220 */ /* 0x000fe20000410000 */
[----:B-1----:R-:W-:Y:S01]  /*16b40*/  F2FP.PACK_AB R128, R133, R162 ;  /* 0x000000a28580723e */ /* 0x002fe200000000ff */
[----:B------:R-:W-:Y:S02]  /*16b50*/  FMUL.FTZ R107, R2, R107 ;  /* 0x0000006b026b7220 */ /* 0x000fe40000410000 */
[C---:B------:R-:W-:Y:S02]  /*16b60*/  FMUL.FTZ R108, R3.reuse, R108 ;  /* 0x0000006c036c7220 */ /* 0x040fe40000410000 */
[----:B------:R5:W-:Y:S01]  /*16b70*/  @P0 LDGSTS.E.BYPASS.LTC128B.128 [R202+0xb100], [R150.64], !P4 ;  /* 0x0b10000096ca0fae */ /* 0x000be2000e101d5c */
[----:B------:R-:W1:Y:S01]  /*16b80*/  MUFU.EX2 R161, R161 ;  /* 0x000000a100a17308 */ /* 0x000e620000000800 */
[----:B------:R-:W-:Y:S01]  /*16b90*/  FMUL.FTZ R109, R3, R109 ;  /* 0x0000006d036d7220 */ /* 0x000fe20000410000 */
[----:B------:R-:W-:Y:S01]  /*16ba0*/  ISETP.GT.AND P0, PT, R222, UR4, PT ;  /* 0x00000004de007c0c */ /* 0x000fe2000bf04270 */
[----:B------:R-:W-:Y:S01]  /*16bb0*/  FMUL.FTZ R110, R2, R110 ;  /* 0x0000006e026e7220 */ /* 0x000fe20000410000 */
[----:B----4-:R-:W-:Y:S01]  /*16bc0*/  F2FP.PACK_AB R130, R160, R135 ;  /* 0x00000087a082723e */ /* 0x010fe200000000ff */
[----:B------:R-:W-:Y:S02]  /*16bd0*/  FMUL.FTZ R111, R2, R111 ;  /* 0x0000006f026f7220 */ /* 0x000fe40000410000 */
[----:B------:R-:W4:Y:S01]  /*16be0*/  LDSM.16.MT88.4 R136, [R195+0x100] ;  /* 0x00010000c388783b */ /* 0x000f220000004200 */
[--C-:B------:R-:W-:Y:S02]  /*16bf0*/  FFMA.FTZ R224, R28, c[0x0][0x2d0], -R167.reuse ;  /* 0x0000b4001ce07a23 */ /* 0x100fe400000108a7 */
[----:B------:R-:W-:Y:S01]  /*16c00*/  MUFU.EX2 R163, R163 ;  /* 0x000000a300a37308 */ /* 0x000fe20000000800 */
[--C-:B------:R-:W-:Y:S02]  /*16c10*/  FFMA.FTZ R225, R29, c[0x0][0x2d0], -R167.reuse ;  /* 0x0000b4001de17a23 */ /* 0x100fe400000108a7 */
[----:B------:R-:W-:Y:S02]  /*16c20*/  FFMA.FTZ R226, R32, c[0x0][0x2d0], -R167 ;  /* 0x0000b40020e27a23 */ /* 0x000fe400000108a7 */
[----:B---3--:R-:W3:Y:S01]  /*16c30*/  LDSM.16.MT88.4 R140, [R190+0x100] ;  /* 0x00010000be8c783b */ /* 0x008ee20000004200 */
[--C-:B------:R-:W-:Y:S02]  /*16c40*/  FFMA.FTZ R227, R30, c[0x0][0x2d0], -R165.reuse ;  /* 0x0000b4001ee37a23 */ /* 0x100fe400000108a5 */
[--C-:B------:R-:W-:Y:S02]  /*16c50*/  FFMA.FTZ R228, R31, c[0x0][0x2d0], -R165.reuse ;  /* 0x0000b4001fe47a23 */ /* 0x100fe400000108a5 */
[----:B------:R-:W5:Y:S01]  /*16c60*/  MUFU.EX2 R166, R166 ;  /* 0x000000a600a67308 */ /* 0x000f620000000800 */
[----:B------:R-:W-:Y:S02]  /*16c70*/  FFMA.FTZ R229, R34, c[0x0][0x2d0], -R165 ;  /* 0x0000b40022e57a23 */ /* 0x000fe400000108a5 */
[----:B--2---:R-:W2:Y:S01]  /*16c80*/  LDSM.16.MT88.4 R144, [R189+0x100] ;  /* 0x00010000bd90783b */ /* 0x004ea20000004200 */
[----:B-1----:R-:W-:Y:S01]  /*16c90*/  F2FP.PACK_AB R129, R161, R164 ;  /* 0x000000a4a181723e */ /* 0x002fe200000000ff */
[C---:B------:R-:W-:Y:S02]  /*16ca0*/  FMUL.FTZ R112, R3.reuse, R112 ;  /* 0x0000007003707220 */ /* 0x040fe40000410000 */
[C---:B------:R-:W-:Y:S02]  /*16cb0*/  FMUL.FTZ R113, R3.reuse, R113 ;  /* 0x0000007103717220 */ /* 0x040fe40000410000 */
[C---:B------:R-:W-:Y:S01]  /*16cc0*/  FMUL.FTZ R114, R2.reuse, R114 ;  /* 0x0000007202727220 */ /* 0x040fe20000410000 */
[----:B------:R-:W-:Y:S01]  /*16cd0*/  MUFU.EX2 R170, R170 ;  /* 0x000000aa00aa7308 */ /* 0x000fe20000000800 */
[----:B------:R-:W1:Y:S01]  /*16ce0*/  LDSM.16.MT88.4 R124, [R188+0x100] ;  /* 0x00010000bc7c783b */ /* 0x000e620000004200 */
[C---:B------:R-:W-:Y:S02]  /*16cf0*/  FMUL.FTZ R115, R2.reuse, R115 ;  /* 0x0000007302737220 */ /* 0x040fe40000410000 */
[C---:B------:R-:W-:Y:S02]  /*16d00*/  FMUL.FTZ R116, R3.reuse, R116 ;  /* 0x0000007403747220 */ /* 0x040fe40000410000 */
[C---:B------:R-:W-:Y:S02]  /*16d10*/  FMUL.FTZ R117, R3.reuse, R117 ;  /* 0x0000007503757220 */ /* 0x040fe40000410000 */
[C---:B------:R-:W-:Y:S01]  /*16d20*/  FMUL.FTZ R118, R2.reuse, R118 ;  /* 0x0000007602767220 */ /* 0x040fe20000410000 */
[----:B------:R-:W-:Y:S01]  /*16d30*/  LDSM.16.MT88.4 R16, [R190+0x900] ;  /* 0x00090000be10783b */ /* 0x000fe20000004200 */
[----:B------:R-:W-:Y:S01]  /*16d40*/  FMUL.FTZ R119, R2, R119 ;  /* 0x0000007702777220 */ /* 0x000fe20000410000 */
[----:B------:R-:W1:Y:S01]  /*16d50*/  MUFU.EX2 R171, R171 ;  /* 0x000000ab00ab7308 */ /* 0x000e620000000800 */
[C---:B------:R-:W-:Y:S01]  /*16d60*/  FMUL.FTZ R120, R3.reuse, R120 ;  /* 0x0000007803787220 */ /* 0x040fe20000410000 */
[----:B-----5:R-:W-:Y:S01]  /*16d70*/  F2FP.PACK_AB R131, R166, R163 ;  /* 0x000000a3a683723e */ /* 0x020fe200000000ff */
[C---:B------:R-:W-:Y:S03]  /*16d80*/  FMUL.FTZ R121, R3.reuse, R121 ;  /* 0x0000007903797220 */ /* 0x040fe60000410000 */
[----:B------:R-:W-:Y:S01]  /*16d90*/  LDSM.16.MT88.4 R148, [R195+0x2900] ;  /* 0x00290000c394783b */ /* 0x000fe20000004200 */
[C---:B------:R-:W-:Y:S02]  /*16da0*/  FMUL.FTZ R122, R2.reuse, R122 ;  /* 0x0000007a027a7220 */ /* 0x040fe40000410000 */
[C---:B------:R-:W-:Y:S01]  /*16db0*/  FMUL.FTZ R123, R2.reuse, R123 ;  /* 0x0000007b027b7220 */ /* 0x040fe20000410000 */
[C---:B----4-:R-:W-:Y:S01]  /*16dc0*/  HMMA.16816.F32 R4, R128.reuse, R136, R4 ;  /* 0x000000888004723c */ /* 0x050fe20000001804 */
[----:B------:R-:W-:Y:S03]  /*16dd0*/  MUFU.EX2 R174, R174 ;  /* 0x000000ae00ae7308 */ /* 0x000fe60000000800 */
[----:B------:R-:W-:Y:S01]  /*16de0*/  LDSM.16.MT88.4 R152, [R190+0x2900] ;  /* 0x00290000be98783b */ /* 0x000fe20000004200 */
[C---:B------:R-:W-:Y:S02]  /*16df0*/  FMUL.FTZ R36, R3.reuse, R36 ;  /* 0x0000002403247220 */ /* 0x040fe40000410000 */
[C---:B------:R-:W-:Y:S01]  /*16e00*/  FMUL.FTZ R37, R3.reuse, R37 ;  /* 0x0000002503257220 */ /* 0x040fe20000410000 */
[C---:B------:R-:W-:Y:S03]  /*16e10*/  HMMA.16816.F32 R8, R128.reuse, R138, R8 ;  /* 0x0000008a8008723c */ /* 0x040fe60000001808 */
[----:B------:R-:W4:Y:S01]  /*16e20*/  MUFU.EX2 R223, R223 ;  /* 0x000000df00df7308 */ /* 0x000f220000000800 */
[----:B------:R-:W5:Y:S01]  /*16e30*/  LDSM.16.MT88.4 R136, [R195+0x2100] ;  /* 0x00210000c388783b */ /* 0x000f620000004200 */
[C---:B------:R-:W-:Y:S02]  /*16e40*/  FMUL.FTZ R38, R2.reuse, R38 ;  /* 0x0000002602267220 */ /* 0x040fe40000410000 */
[C---:B------:R-:W-:Y:S01]  /*16e50*/  FMUL.FTZ R39, R2.reuse, R39 ;  /* 0x0000002702277220 */ /* 0x040fe20000410000 */
[C---:B---3--:R-:W-:Y:S04]  /*16e60*/  HMMA.16816.F32 R100, R128.reuse, R140, R100 ;  /* 0x0000008c8064723c */ /* 0x048fe80000001864 */
[----:B------:R-:W-:Y:S01]  /*16e70*/  LDSM.16.MT88.4 R156, [R189+0x2900] ;  /* 0x00290000bd9c783b */ /* 0x000fe20000004200 */
[C---:B------:R-:W-:Y:S01]  /*16e80*/  FMUL.FTZ R40, R3.reuse, R40 ;  /* 0x0000002803287220 */ /* 0x040fe20000410000 */
[----:B------:R-:W-:Y:S01]  /*16e90*/  MUFU.EX2 R224, R224 ;  /* 0x000000e000e07308 */ /* 0x000fe20000000800 */
[C---:B------:R-:W-:Y:S01]  /*16ea0*/  FMUL.FTZ R41, R3.reuse, R41 ;  /* 0x0000002903297220 */ /* 0x040fe20000410000 */
[C---:B------:R-:W-:Y:S04]  /*16eb0*/  HMMA.16816.F32 R104, R128.reuse, R142, R104 ;  /* 0x0000008e8068723c */ /* 0x040fe80000001868 */
[----:B------:R-:W3:Y:S01]  /*16ec0*/  LDSM.16.MT88.4 R140, [R190+0x2100] ;  /* 0x00210000be8c783b */ /* 0x000ee20000004200 */
[C---:B------:R-:W-:Y:S02]  /*16ed0*/  FMUL.FTZ R42, R2.reuse, R42 ;  /* 0x0000002a022a7220 */ /* 0x040fe40000410000 */
[C---:B------:R-:W-:Y:S01]  /*16ee0*/  FMUL.FTZ R43, R2.reuse, R43 ;  /* 0x0000002b022b7220 */ /* 0x040fe20000410000 */
[C---:B--2---:R-:W-:Y:S01]  /*16ef0*/  HMMA.16816.F32 R108, R128.reuse, R144, R108 ;  /* 0x00000090806c723c */ /* 0x044fe2000000186c */
[----:B------:R-:W-:Y:S03]  /*16f00*/  MUFU.EX2 R225, R225 ;  /* 0x000000e100e17308 */ /* 0x000fe60000000800 */
[----:B------:R-:W-:Y:S01]  /*16f10*/  LDSM.16.MT88.4 R28, [R189+0x1900] ;  /* 0x00190000bd1c783b */ /* 0x000fe20000004200 */
[C---:B------:R-:W-:Y:S02]  /*16f20*/  FMUL.FTZ R44, R3.reuse, R44 ;  /* 0x0000002c032c7220 */ /* 0x040fe40000410000 */
[C---:B------:R-:W-:Y:S01]  /*16f30*/  FMUL.FTZ R45, R3.reuse, R45 ;  /* 0x0000002d032d7220 */ /* 0x040fe20000410000 */
[C---:B------:R-:W-:Y:S03]  /*16f40*/  HMMA.16816.F32 R112, R128.reuse, R146, R112 ;  /* 0x000000928070723c */ /* 0x040fe60000001870 */
[----:B------:R-:W-:Y:S01]  /*16f50*/  MUFU.EX2 R226, R226 ;  /* 0x000000e200e27308 */ /* 0x000fe20000000800 */
[----:B------:R-:W-:Y:S01]  /*16f60*/  LDSM.16.MT88.4 R144, [R188+0x900] ;  /* 0x00090000bc90783b */ /* 0x000fe20000004200 */
[C---:B------:R-:W-:Y:S02]  /*16f70*/  FMUL.FTZ R46, R2.reuse, R46 ;  /* 0x0000002e022e7220 */ /* 0x040fe40000410000 */
[C---:B------:R-:W-:Y:S01]  /*16f80*/  FMUL.FTZ R47, R2.reuse, R47 ;  /* 0x0000002f022f7220 */ /* 0x040fe20000410000 */
[C---:B-1----:R-:W-:Y:S04]  /*16f90*/  HMMA.16816.F32 R116, R128.reuse, R124, R116 ;  /* 0x0000007c8074723c */ /* 0x042fe80000001874 */
[----:B------:R-:W0:Y:S01]  /*16fa0*/  LDGDEPBAR ;  /* 0x00000000000079af */ /* 0x000e220000000000 */
[C---:B------:R-:W-:Y:S01]  /*16fb0*/  FMUL.FTZ R48, R3.reuse, R48 ;  /* 0x0000003003307220 */ /* 0x040fe20000410000 */
[----:B------:R-:W-:Y:S01]  /*16fc0*/  MUFU.EX2 R227, R227 ;  /* 0x000000e300e37308 */ /* 0x000fe20000000800 */
[C---:B------:R-:W-:Y:S01]  /*16fd0*/  FMUL.FTZ R49, R3.reuse, R49 ;  /* 0x0000003103317220 */ /* 0x040fe20000410000 */
[C---:B------:R-:W-:Y:S04]  /*16fe0*/  HMMA.16816.F32 R120, R128.reuse, R126, R120 ;  /* 0x0000007e8078723c */ /* 0x040fe80000001878 */
[----:B------:R-:W1:Y:S01]  /*16ff0*/  LDSM.16.MT88.4 R124, [R189+0x2100] ;  /* 0x00210000bd7c783b */ /* 0x000e620000004200 */
[C---:B------:R-:W-:Y:S02]  /*17000*/  FMUL.FTZ R50, R2.reuse, R50 ;  /* 0x0000003202327220 */ /* 0x040fe40000410000 */
[C---:B------:R-:W-:Y:S01]  /*17010*/  FMUL.FTZ R51, R2.reuse, R51 ;  /* 0x0000003302337220 */ /* 0x040fe20000410000 */
[C---:B-----5:R-:W-:Y:S01]  /*17020*/  HMMA.16816.F32 R36, R128.reuse, R136, R36 ;  /* 0x000000888024723c */ /* 0x060fe20000001824 */
[----:B------:R-:W-:Y:S03]  /*17030*/  MUFU.EX2 R228, R228 ;  /* 0x000000e400e47308 */ /* 0x000fe60000000800 */
[C---:B------:R-:W-:Y:S02]  /*17040*/  FMUL.FTZ R52, R3.reuse, R52 ;  /* 0x0000003403347220 */ /* 0x040fe40000410000 */
[C---:B------:R-:W-:Y:S02]  /*17050*/  FMUL.FTZ R53, R3.reuse, R53 ;  /* 0x0000003503357220 */ /* 0x040fe40000410000 */
[C---:B------:R-:W-:Y:S01]  /*17060*/  HMMA.16816.F32 R40, R128.reuse, R138, R40 ;  /* 0x0000008a8028723c */ /* 0x040fe20000001828 */
[----:B------:R-:W2:Y:S02]  /*17070*/  LDSM.16.MT88.4 R136, [R188+0x2100] ;  /* 0x00210000bc88783b */ /* 0x000ea40000004200 */
[----:B------:R-:W-:Y:S01]  /*17080*/  MUFU.EX2 R229, R229 ;  /* 0x000000e500e57308 */ /* 0x000fe20000000800 */
        /* <DEDUP_REMOVED lines=21> */
[C---:B------:R-:W-:Y:S04]  /*171e0*/  FMUL.FTZ R68, R3.reuse, R68 ;  /* 0x0000004403447220 */ /* 0x040fe80000410000 */
[C---:B------:R-:W-:Y:S01]  /*171f0*/  FMUL.FTZ R69, R3.reuse, R69 ;  /* 0x0000004503457220 */ /* 0x040fe20000410000 */
[C---:B------:R-:W-:Y:S01]  /*17200*/  HMMA.16816.F32 R64, R128.reuse, R138, R64 ;  /* 0x0000008a8040723c */ /* 0x040fe20000001840 */
[----:B------:R-:W2:Y:S02]  /*17210*/  LDSM.16.MT88.4 R136, [R189+0x4100] ;  /* 0x00410000bd88783b */ /* 0x000ea40000004200 */
[C---:B------:R-:W-:Y:S02]  /*17220*/  FMUL.FTZ R70, R2.reuse, R70 ;  /* 0x0000004602467220 */ /* 0x040fe40000410000 */
[C---:B------:R-:W-:Y:S02]  /*17230*/  FMUL.FTZ R71, R2.reuse, R71 ;  /* 0x0000004702477220 */ /* 0x040fe40000410000 */
[C---:B------:R-:W-:Y:S02]  /*17240*/  FMUL.FTZ R72, R3.reuse, R72 ;  /* 0x0000004803487220 */ /* 0x040fe40000410000 */
[C---:B------:R-:W-:Y:S03]  /*17250*/  FMUL.FTZ R73, R3.reuse, R73 ;  /* 0x0000004903497220 */ /* 0x040fe60000410000 */
[C---:B---3--:R-:W-:Y:S03]  /*17260*/  HMMA.16816.F32 R68, R128.reuse, R140, R68 ;  /* 0x0000008c8044723c */ /* 0x048fe60000001844 */
[C---:B------:R-:W-:Y:S02]  /*17270*/  FMUL.FTZ R74, R2.reuse, R74 ;  /* 0x0000004a024a7220 */ /* 0x040fe40000410000 */
[C---:B------:R-:W-:Y:S02]  /*17280*/  FMUL.FTZ R75, R2.reuse, R75 ;  /* 0x0000004b024b7220 */ /* 0x040fe40000410000 */
[C---:B------:R-:W-:Y:S02]  /*17290*/  FMUL.FTZ R76, R3.reuse, R76 ;  /* 0x0000004c034c7220 */ /* 0x040fe40000410000 */
[C---:B------:R-:W-:Y:S03]  /*172a0*/  FMUL.FTZ R77, R3.reuse, R77 ;  /* 0x0000004d034d7220 */ /* 0x040fe60000410000 */
[C---:B------:R-:W-:Y:S01]  /*172b0*/  HMMA.16816.F32 R72, R128.reuse, R142, R72 ;  /* 0x0000008e8048723c */ /* 0x040fe20000001848 */
[----:B------:R-:W3:Y:S02]  /*172c0*/  LDSM.16.MT88.4 R140, [R188+0x4100] ;  /* 0x00410000bc8c783b */ /* 0x000ee40000004200 */
        /* <DEDUP_REMOVED lines=15> */
[C---:B--2---:R-:W-:Y:S01]  /*173c0*/  HMMA.16816.F32 R84, R128.reuse, R136, R84 ;  /* 0x000000888054723c */ /* 0x044fe20000001854 */
[----:B------:R-:W-:Y:S02]  /*173d0*/  MUFU.EX2 R168, R168 ;  /* 0x000000a800a87308 */ /* 0x000fe40000000800 */
[--C-:B------:R-:W-:Y:S01]  /*173e0*/  FFMA.FTZ R172, R14, c[0x0][0x2d0], -R165.reuse ;  /* 0x0000b4000eac7a23 */ /* 0x100fe200000108a5 */
[----:B------:R-:W-:Y:S01]  /*173f0*/  F2FP.PACK_AB R14, R171, R170 ;  /* 0x000000aaab0e723e */ /* 0x000fe200000000ff */
[----:B------:R-:W-:Y:S01]  /*17400*/  FFMA.FTZ R175, R15, c[0x0][0x2d0], -R165 ;  /* 0x0000b4000faf7a23 */ /* 0x000fe200000108a5 */
[----:B----4-:R-:W-:Y:S01]  /*17410*/  F2FP.PACK_AB R15, R223, R174 ;  /* 0x000000aedf0f723e */ /* 0x010fe200000000ff */
[C---:B------:R-:W-:Y:S02]  /*17420*/  FMUL.FTZ R88, R3.reuse, R88 ;  /* 0x0000005803587220 */ /* 0x040fe40000410000 */
[C---:B------:R-:W-:Y:S02]  /*17430*/  FMUL.FTZ R89, R3.reuse, R89 ;  /* 0x0000005903597220 */ /* 0x040fe40000410000 */
[----:B------:R-:W2:Y:S01]  /*17440*/  MUFU.EX2 R169, R169 ;  /* 0x000000a900a97308 */ /* 0x000ea20000000800 */
        /* <DEDUP_REMOVED lines=12> */
[C---:B---3--:R-:W-:Y:S01]  /*17510*/  HMMA.16816.F32 R92, R128.reuse, R140, R92 ;  /* 0x0000008c805c723c */ /* 0x048fe2000000185c */
[----:B------:R-:W3:Y:S02]  /*17520*/  MUFU.EX2 R175, R175 ;  /* 0x000000af00af7308 */ /* 0x000ee40000000800 */
[C---:B------:R-:W-:Y:S01]  /*17530*/  FMUL.FTZ R99, R2.reuse, R99 ;  /* 0x0000006302637220 */ /* 0x040fe20000410000 */
[----:B--2---:R-:W-:Y:S01]  /*17540*/  F2FP.PACK_AB R12, R169, R168 ;  /* 0x000000a8a90c723e */ /* 0x004fe200000000ff */
[----:B------:R-:W-:Y:S02]  /*17550*/  FFMA.FTZ R162, R3, R212, R162 ;  /* 0x000000d403a27223 */ /* 0x000fe400000100a2 */
[----:B------:R-:W-:Y:S02]  /*17560*/  FFMA.FTZ R164, R2, R209, R164 ;  /* 0x000000d102a47223 */ /* 0x000fe400000100a4 */
[----:B------:R-:W-:Y:S01]  /*17570*/  FADD.FTZ R162, R133, R162 ;  /* 0x000000a285a27221 */ /* 0x000fe20000010000 */
[----:B------:R-:W-:Y:S01]  /*17580*/  HMMA.16816.F32 R96, R128, R142, R96 ;  /* 0x0000008e8060723c */ /* 0x000fe20000001860 */
[----:B------:R-:W-:Y:S02]  /*17590*/  LDSM.16.MT88.4 R128, [R190+0x4900] ;  /* 0x00490000be80783b */ /* 0x000fe40000004200 */
[----:B------:R-:W-:Y:S01]  /*175a0*/  MOV R133, R132 ;  /* 0x0000008400857202 */ /* 0x000fe20000000f00 */
[----:B------:R-:W-:Y:S02]  /*175b0*/  FADD.FTZ R164, R161, R164 ;  /* 0x000000a4a1a47221 */ /* 0x000fe40000010000 */
[----:B------:R-:W-:Y:S02]  /*175c0*/  FADD.FTZ R135, R135, R162 ;  /* 0x000000a287877221 */ /* 0x000fe40000010000 */
[----:B------:R-:W-:Y:S01]  /*175d0*/  FADD.FTZ R3, R163, R164 ;  /* 0x000000a4a3037221 */ /* 0x000fe20000010000 */
[----:B------:R-:W-:Y:S03]  /*175e0*/  LDSM.16.MT88.4 R140, [R190+0x3100] ;  /* 0x00310000be8c783b */ /* 0x000fe60000004200 */
[----:B------:R-:W-:Y:S02]  /*175f0*/  FADD.FTZ R135, R160, R135 ;  /* 0x00000087a0877221 */ /* 0x000fe40000010000 */
[----:B------:R-:W-:Y:S01]  /*17600*/  FADD.FTZ R3, R166, R3 ;  /* 0x00000003a6037221 */ /* 0x000fe20000010000 */
[----:B---3--:R-:W-:Y:S01]  /*17610*/  F2FP.PACK_AB R13, R175, R172 ;  /* 0x000000acaf0d723e */ /* 0x008fe200000000ff */
[----:B------:R-:W-:Y:S02]  /*17620*/  FADD.FTZ R168, R168, R135 ;  /* 0x00000087a8a87221 */ /* 0x000fe40000010000 */
[----:B------:R-:W-:Y:S01]  /*17630*/  FADD.FTZ R172, R172, R3 ;  /* 0x00000003acac7221 */ /* 0x000fe20000010000 */
[----:B------:R-:W-:Y:S01]  /*17640*/  MOV R3, R0 ;  /* 0x0000000000037202 */ /* 0x000fe20000000f00 */
        /* <DEDUP_REMOVED lines=152> */
.L_x_1692:
        /* <DEDUP_REMOVED lines=8> */
[----:B------:R-:W-:Y:S01]  /*18050*/  IADD3 RZ, P0, R204, 0x80, RZ ;  /* 0x00000080ccff7810 */ /* 0x000fe20007f1e0ff */
        /* <DEDUP_REMOVED lines=15> */
.L_x_1703:
[----:B------:R-:W-:Y:S04]  /*18150*/  DEPBAR.LE SB0, 0x0 ;  /* 0x000080000000791a */ /* 0x000fe80000000000 */
[----:B------:R-:W-:Y:S01]  /*18160*/  BAR.SYNC.DEFER_BLOCKING 0x0 ;  /* 0x0000000000007b1d */ /* 0x000fe20000010000 */
[----:B------:R-:W-:Y:S01]  /*18170*/  SHF.R.S32.HI R0, RZ, 0x1f, R173 ;  /* 0x0000001fff007819 */ /* 0x000fe200000114ad */
[----:B------:R-:W-:Y:S01]  /*18180*/  IMAD R13, R173, UR11, RZ ;  /* 0x0000000bad0d7c24 */ /* 0x000fe2000f8e02ff */
[----:B------:R-:W-:Y:S01]  /*18190*/  ISETP.NE.AND P3, PT, R199, RZ, PT ;  /* 0x000000ffc700720c */ /* 0x000fe20003f65270 */
[C---:B------:R-:W-:Y:S04]  /*181a0*/  IMAD.WIDE.U32 R20, R173.reuse, UR9, R216 ;  /* 0x00000009ad147c25 */ /* 0x040fe8000f8e00d8 */
[C---:B------:R-:W-:Y:S01]  /*181b0*/  IMAD.WIDE.U32 R6, R173.reuse, UR9, R214 ;  /* 0x00000009ad067c25 */ /* 0x040fe2000f8e00d6 */
[----:B------:R-:W-:Y:S03]  /*181c0*/  LEA R166, P1, R20, c[0x0][0x1f8], 0x1 ;  /* 0x00007e0014a67a11 */ /* 0x000fe600078208ff */
[----:B------:R-:W-:Y:S01]  /*181d0*/  IMAD R13, R0, UR9, R13 ;  /* 0x00000009000d7c24 */ /* 0x000fe2000f8e020d */
[----:B------:R-:W-:Y:S01]  /*181e0*/  LEA R164, P0, R6, c[0x0][0x1f8], 0x1 ;  /* 0x00007e0006a47a11 */ /* 0x000fe200078008ff */
[----:B------:R-:W-:Y:S04]  /*181f0*/  IMAD.WIDE.U32 R22, R173, UR9, R206 ;  /* 0x00000009ad167c25 */ /* 0x000fe8000f8e00ce */
[C---:B------:R-:W-:Y:S01]  /*18200*/  IMAD.IADD R4, R13.reuse, 0x1, R21 ;  /* 0x000000010d047824 */ /* 0x040fe200078e0215 */
[----:B------:R-:W-:Y:S01]  /*18210*/  LEA R30, P2, R22, c[0x0][0x1f8], 0x1 ;  /* 0x00007e00161e7a11 */ /* 0x000fe200078408ff */
[----:B------:R-:W-:Y:S02]  /*18220*/  IMAD.IADD R5, R13, 0x1, R7 ;  /* 0x000000010d057824 */ /* 0x000fe400078e0207 */
[----:B------:R-:W-:Y:S01]  /*18230*/  IMAD.U32 R14, RZ, RZ, UR10 ;  /* 0x0000000aff0e7e24 */ /* 0x000fe2000f8e00ff */
[----:B------:R-:W-:Y:S01]  /*18240*/  LEA.HI.X R167, R20, c[0x0][0x1fc], R4, 0x1, P1 ;  /* 0x00007f0014a77a11 */ /* 0x000fe200008f0c04 */
[----:B------:R-:W-:Y:S01]  /*18250*/  LDSM.16.M88.4 R32, [R198+0xc100] ;  /* 0x00c10000c620783b */ /* 0x000fe20000000200 */
[----:B------:R-:W-:Y:S01]  /*18260*/  LEA.HI.X R165, R6, c[0x0][0x1fc], R5, 0x1, P0 ;  /* 0x00007f0006a57a11 */ /* 0x000fe200000f0c05 */
[----:B------:R-:W-:Y:S02]  /*18270*/  IMAD.U32 R15, RZ, RZ, UR5 ;  /* 0x00000005ff0f7e24 */ /* 0x000fe4000f8e00ff */
[----:B------:R-:W-:Y:S01]  /*18280*/  IMAD.IADD R0, R23, 0x1, R13 ;  /* 0x0000000117007824 */ /* 0x000fe200078e020d */
[----:B------:R-:W1:Y:S01]  /*18290*/  LDSM.16.M88.4 R8, [R197+0x6100] ;  /* 0x00610000c508783b */ /* 0x000e620000000200 */
[----:B------:R-:W-:Y:S03]  /*182a0*/  IMAD.WIDE.U32 R14, R173, UR9, R14 ;  /* 0x00000009ad0e7c25 */ /* 0x000fe6000f8e000e */
[----:B------:R-:W-:Y:S01]  /*182b0*/  LEA.HI.X R31, R22, c[0x0][0x1fc], R0, 0x1, P2 ;  /* 0x00007f00161f7a11 */ /* 0x000fe200010f0c00 */
[----:B------:R-:W2:Y:S01]  /*182c0*/  LDSM.16.M88.4 R16, [R197+0x6900] ;  /* 0x00690000c510783b */ /* 0x000ea20000000200 */
[-C--:B------:R-:W-:Y:S01]  /*182d0*/  IADD3 R0, P2, R200, R14.reuse, RZ ;  /* 0x0000000ec8007210 */ /* 0x080fe20007f5e0ff */
[----:B------:R-:W-:Y:S01]  /*182e0*/  IMAD.IADD R13, R13, 0x1, R15 ;  /* 0x000000010d0d7824 */ /* 0x000fe200078e020f */
[-C--:B------:R-:W-:Y:S02]  /*182f0*/  IADD3 R20, P1, R216, R14.reuse, RZ ;  /* 0x0000000ed8147210 */ /* 0x080fe40007f3e0ff */
[----:B------:R-:W3:Y:S01]  /*18300*/  LDSM.16.M88.4 R24, [R197+0x7100] ;  /* 0x00710000c518783b */ /* 0x000ee20000000200 */
[----:B------:R-:W-:Y:S01]  /*18310*/  IADD3 R21, P0, R214, R14, RZ ;  /* 0x0000000ed6157210 */ /* 0x000fe20007f1e0ff */
[C---:B------:R-:W-:Y:S01]  /*18320*/  IMAD.X R23, R13.reuse, 0x1, R207, P2 ;  /* 0x000000010d177824 */ /* 0x040fe200010e06cf */
[----:B------:R-:W-:Y:S01]  /*18330*/  LEA R218, P2, R0, c[0x0][0x1f8], 0x1 ;  /* 0x00007e0000da7a11 */ /* 0x000fe200078408ff */
[C---:B------:R-:W-:Y:S01]  /*18340*/  IMAD.X R29, R13.reuse, 0x1, R217, P1 ;  /* 0x000000010d1d7824 */ /* 0x040fe200008e06d9 */
[----:B------:R-:W4:Y:S01]  /*18350*/  LDSM.16.M88.4 R132, [R197+0x7900] ;  /* 0x00790000c584783b */ /* 0x000f220000000200 */
[----:B------:R-:W-:Y:S01]  /*18360*/  LEA R170, P1, R20, c[0x0][0x1f8], 0x1 ;  /* 0x00007e0014aa7a11 */ /* 0x000fe200078208ff */
[----:B------:R-:W-:Y:S01]  /*18370*/  IMAD.X R22, R13, 0x1, R215, P0 ;  /* 0x000000010d167824 */ /* 0x000fe200000e06d7 */
[C---:B------:R-:W-:Y:S02]  /*18380*/  LEA R168, P0, R21.reuse, c[0x0][0x1f8], 0x1 ;  /* 0x00007e0015a87a11 */ /* 0x040fe400078008ff */
[----:B------:R-:W-:Y:S01]  /*18390*/  LDSM.16.M88.4 R136, [R194+0xc100] ;  /* 0x00c10000c288783b */ /* 0x000fe20000000200 */
[----:B------:R-:W-:Y:S02]  /*183a0*/  LEA.HI.X R219, R0, c[0x0][0x1fc], R23, 0x1, P2 ;  /* 0x00007f0000db7a11 */ /* 0x000fe400010f0c17 */
[----:B------:R-:W-:Y:S02]  /*183b0*/  LEA.HI.X R171, R20, c[0x0][0x1fc], R29, 0x1, P1 ;  /* 0x00007f0014ab7a11 */ /* 0x000fe400008f0c1d */
[----:B------:R-:W5:Y:S01]  /*183c0*/  LDSM.16.M88.4 R140, [R196] ;  /* 0x00000000c48c783b */ /* 0x000f620000000200 */
[----:B------:R-:W-:Y:S02]  /*183d0*/  LEA.HI.X R169, R21, c[0x0][0x1fc], R22, 0x1, P0 ;  /* 0x00007f0015a97a11 */ /* 0x000fe400000f0c16 */
[C---:B------:R-:W-:Y:S02]  /*183e0*/  ISETP.GT.AND P0, PT, R173.reuse, UR8, PT ;  /* 0x00000008ad007c0c */ /* 0x040fe4000bf04270 */
[----:B------:R-:W3:Y:S01]  /*183f0*/  LDSM.16.M88.4 R144, [R187] ;  /* 0x00000000bb90783b */ /* 0x000ee20000000200 */
[----:B------:R-:W-:Y:S02]  /*18400*/  PLOP3.LUT P1, PT, PT, PT, UP3, 0x80, 0x0 ;  /* 0x000000000000781c */ /* 0x000fe40003f2f038 */
[----:B------:R-:W-:Y:S02]  /*18410*/  PLOP3.LUT P2, PT, PT, PT, UP3, 0x80, 0x0 ;  /* 0x000000000000781c */ /* 0x000fe40003f4f038 */
[----:B------:R-:W4:Y:S01]  /*18420*/  LDSM.16.M88.4 R148, [R186] ;  /* 0x00000000ba94783b */ /* 0x000f220000000200 */
[C---:B-1----:R-:W-:Y:S04]  /*18430*/  HMMA.16816.F32 R4, R32.reuse, R8, RZ ;  /* 0x000000082004723c */ /* 0x042fe800000018ff */
[----:B------:R-:W1:Y:S01]  /*18440*/  LDSM.16.M88.4 R152, [R185] ;  /* 0x00000000b998783b */ /* 0x000e620000000200 */
[----:B------:R-:W-:Y:S04]  /*18450*/  @P0 IADD3 R0, R173, -0x1, RZ ;  /* 0xffffffffad000810 */ /* 0x000fe80007ffe0ff */
[----:B------:R-:W-:Y:S01]  /*18460*/  @!PT LDS RZ, [RZ] ;  /* 0x00000000fffff984 */ /* 0x000fe20000000800 */
[----:B------:R-:W-:Y:S01]  /*18470*/  @!PT LDS RZ, [RZ] ;  /* 0x00000000fffff984 */ /* 0x000fe20000000800 */
[----:B------:R-:W-:Y:S01]  /*18480*/  @!PT LDS RZ, [RZ] ;  /* 0x00000000fffff984 */ /* 0x000fe20000000800 */
[----:B------:R4:W-:Y:S01]  /*18490*/  LDGSTS.E.BYPASS.LTC128B.128 [R202+0x100], [R30.64], !P5 ;  /* 0x001000001eca7fae */ /* 0x0009e2000e901d5c */
[C---:B------:R-:W-:Y:S04]  /*184a0*/  HMMA.16816.F32 R8, R32.reuse, R10, RZ ;  /* 0x0000000a2008723c */ /* 0x040fe800000018ff */
[----:B------:R1:W-:Y:S04]  /*184b0*/  LDGSTS.E.BYPASS.LTC128B.128 [R202+0x2100], [R166.64], !P6 ;  /* 0x02100000a6ca7fae */ /* 0x0003e8000f101d5c */
[C---:B--2---:R-:W-:Y:S01]  /*184c0*/  HMMA.16816.F32 R12, R32.reuse, R16, RZ ;  /* 0x00000010200c723c */ /* 0x044fe200000018ff */
[----:B------:R1:W-:Y:S05]  /*184d0*/  LDGSTS.E.BYPASS.LTC128B.128 [R202+0x4100], [R164.64], !P3 ;  /* 0x04100000a4ca7fae */ /* 0x0003ea000d901d5c */
[----:B------:R2:W-:Y:S02]  /*184e0*/  LDGSTS.E.BYPASS.LTC128B.128 [R202+0x1100], [R218.64], !P5 ;  /* 0x01100000daca7fae */ /* 0x0005e4000e901d5c */
[C---:B------:R-:W-:Y:S03]  /*184f0*/  HMMA.16816.F32 R16, R32.reuse, R18, RZ ;  /* 0x000000122010723c */ /* 0x040fe600000018ff */
[----:B------:R1:W-:Y:S05]  /*18500*/  LDGSTS.E.BYPASS.LTC128B.128 [R202+0x3100], [R170.64], !P6 ;  /* 0x03100000aaca7fae */ /* 0x0003ea000f101d5c */
[C---:B---3--:R-:W-:Y:S01]  /*18510*/  HMMA.16816.F32 R20, R32.reuse, R24, RZ ;  /* 0x000000182014723c */ /* 0x048fe200000018ff */
[----:B------:R3:W-:Y:S05]  /*18520*/  LDGSTS.E.BYPASS.LTC128B.128 [R202+0x5100], [R168.64], !P3 ;  /* 0x05100000a8ca7fae */ /* 0x0007ea000d901d5c */
[----:B------:R-:W-:Y:S02]  /*18530*/  LDSM.16.M88.4 R156, [R193+0xc100] ;  /* 0x00c10000c19c783b */ /* 0x000fe40000000200 */
[C---:B------:R-:W-:Y:S03]  /*18540*/  HMMA.16816.F32 R24, R32.reuse, R26, RZ ;  /* 0x0000001a2018723c */ /* 0x040fe600000018ff */
[----:B------:R-:W0:Y:S05]  /*18550*/  LDGDEPBAR ;  /* 0x00000000000079af */ /* 0x000e2a0000000000 */
[C---:B----4-:R-:W-:Y:S01]  /*18560*/  HMMA.16816.F32 R28, R32.reuse, R132, RZ ;  /* 0x00000084201c723c */ /* 0x050fe200000018ff */
[----:B------:R-:W4:Y:S05]  /*18570*/  LDSM.16.M88.4 R160, [R192+0x6100] ;  /* 0x00610000c0a0783b */ /* 0x000f2a0000000200 */
[----:B-1----:R-:W-:Y:S02]  /*18580*/  LDSM.16.M88.4 R164, [R197+0x8100] ;  /* 0x00810000c5a4783b */ /* 0x002fe40000000200 */
[----:B------:R-:W-:Y:S03]  /*18590*/  HMMA.16816.F32 R32, R32, R134, RZ ;  /* 0x000000862020723c */ /* 0x000fe600000018ff */
[----:B------:R-:W1:Y:S05]  /*185a0*/  LDSM.16.M88.4 R132, [R192+0x6900] ;  /* 0x00690000c084783b */ /* 0x000e6a0000000200 */
[C---:B-----5:R-:W-:Y:S01]  /*185b0*/  HMMA.16816.F32 R4, R136.reuse, R140, R4 ;  /* 0x0000008c8804723c */ /* 0x060fe20000001804 */
[----:B---3--:R-:W-:Y:S07]  /*185c0*/  LDSM.16.M88.4 R168, [R192+0x8900] ;  /* 0x00890000c0a8783b */ /* 0x008fee0000000200 */
[C---:B------:R-:W-:Y:S01]  /*185d0*/  HMMA.16816.F32 R8, R136.reuse, R142, R8 ;  /* 0x0000008e8808723c */ /* 0x040fe20000001808 */
[----:B------:R-:W3:Y:S07]  /*185e0*/  LDSM.16.M88.4 R140, [R192+0x7100] ;  /* 0x00710000c08c783b */ /* 0x000eee0000000200 */
[C---:B------:R-:W-:Y:S08]  /*185f0*/  HMMA.16816.F32 R12, R136.reuse, R144, R12 ;  /* 0x00000090880c723c */ /* 0x040ff0000000180c */
[C---:B------:R-:W-:Y:S01]  /*18600*/  HMMA.16816.F32 R16, R136.reuse, R146, R16 ;  /* 0x000000928810723c */ /* 0x040fe20000001810 */
[----:B------:R-:W5:Y:S07]  /*18610*/  LDSM.16.M88.4 R144, [R192+0x7900] ;  /* 0x00790000c090783b */ /* 0x000f6e0000000200 */
[C---:B------:R-:W-:Y:S08]  /*18620*/  HMMA.16816.F32 R20, R136.reuse, R148, R20 ;  /* 0x000000948814723c */ /* 0x040ff00000001814 */
[C---:B------:R-:W-:Y:S01]  /*18630*/  HMMA.16816.F32 R24, R136.reuse, R150, R24 ;  /* 0x000000968818723c */ /* 0x040fe20000001818 */
[----:B------:R-:W-:Y:S07]  /*18640*/  LDSM.16.M88.4 R148, [R184] ;  /* 0x00000000b894783b */ /* 0x000fee0000000200 */
[C---:B------:R-:W-:Y:S08]  /*18650*/  HMMA.16816.F32 R28, R136.reuse, R152, R28 ;  /* 0x00000098881c723c */ /* 0x040ff0000000181c */
[----:B------:R-:W-:Y:S01]  /*18660*/  HMMA.16816.F32 R32, R136, R154, R32 ;  /* 0x0000009a8820723c */ /* 0x000fe20000001820 */
[----:B------:R-:W2:Y:S05]  /*18670*/  LDSM.16.M88.4 R136, [R191+0xc100] ;  /* 0x00c10000bf88783b */ /* 0x000eaa0000000200 */
[----:B------:R-:W2:Y:S02]  /*18680*/  LDSM.16.M88.4 R152, [R184+0x800] ;  /* 0x00080000b898783b */ /* 0x000ea40000000200 */
        /* <DEDUP_REMOVED lines=9> */
[C---:B-----5:R-:W-:Y:S08]  /*18720*/  HMMA.16816.F32 R28, R156.reuse, R144, R28 ;  /* 0x000000909c1c723c */ /* 0x060ff0000000181c */
[----:B------:R-:W-:Y:S01]  /*18730*/  HMMA.16816.F32 R32, R156, R146, R32 ;  /* 0x000000929c20723c */ /* 0x000fe20000001820 */
[----:B------:R-:W4:Y:S05]  /*18740*/  LDSM.16.M88.4 R144, [R197+0x8900] ;  /* 0x00890000c590783b */ /* 0x000f2a0000000200 */
[----:B------:R-:W-:Y:S02]  /*18750*/  LDSM.16.M88.4 R156, [R181] ;  /* 0x00000000b59c783b */ /* 0x000fe40000000200 */
[C---:B--2---:R-:W-:Y:S08]  /*18760*/  HMMA.16816.F32 R4, R136.reuse, R148, R4 ;  /* 0x000000948804723c */ /* 0x044ff00000001804 */
[C---:B------:R-:W-:Y:S01]  /*18770*/  HMMA.16816.F32 R8, R136.reuse, R150, R8 ;  /* 0x000000968808723c */ /* 0x040fe20000001808 */
[----:B------:R-:W2:Y:S07]  /*18780*/  LDSM.16.M88.4 R148, [R197+0x9100] ;  /* 0x00910000c594783b */ /* 0x000eae0000000200 */
[C---:B------:R-:W-:Y:S08]  /*18790*/  HMMA.16816.F32 R12, R136.reuse, R152, R12 ;  /* 0x00000098880c723c */ /* 0x040ff0000000180c */
[C---:B------:R-:W-:Y:S01]  /*187a0*/  HMMA.16816.F32 R16, R136.reuse, R154, R16 ;  /* 0x0000009a8810723c */ /* 0x040fe20000001810 */
[----:B------:R-:W-:Y:S07]  /*187b0*/  LDSM.16.M88.4 R152, [R182] ;  /* 0x00000000b698783b */ /* 0x000fee0000000200 */
[C---:B-1----:R-:W-:Y:S08]  /*187c0*/  HMMA.16816.F32 R20, R136.reuse, R132, R20 ;  /* 0x000000848814723c */ /* 0x042ff00000001814 */
[C---:B------:R-:W-:Y:S01]  /*187d0*/  HMMA.16816.F32 R24, R136.reuse, R134, R24 ;  /* 0x000000868818723c */ /* 0x040fe20000001818 */
[----:B------:R-:W1:Y:S07]  /*187e0*/  LDSM.16.M88.4 R132, [R197+0x9900] ;  /* 0x00990000c584783b */ /* 0x000e6e0000000200 */
[C---:B---3--:R-:W-:Y:S08]  /*187f0*/  HMMA.16816.F32 R28, R136.reuse, R140, R28 ;  /* 0x0000008c881c723c */ /* 0x048ff0000000181c */
[----:B------:R-:W-:Y:S01]  /*18800*/  HMMA.16816.F32 R32, R136, R142, R32 ;  /* 0x0000008e8820723c */ /* 0x000fe20000001820 */
[----:B------:R-:W-:Y:S05]  /*18810*/  LDSM.16.M88.4 R136, [R194+0x10100] ;  /* 0x01010000c288783b */ /* 0x000fea0000000200 */
[----:B------:R-:W3:Y:S02]  /*18820*/  LDSM.16.M88.4 R140, [R183] ;  /* 0x00000000b78c783b */ /* 0x000ee40000000200 */
[C---:B------:R-:W-:Y:S08]  /*18830*/  HMMA.16816.F32 R4, R160.reuse, R164, R4 ;  /* 0x000000a4a004723c */ /* 0x040ff00000001804 */
[C---:B------:R-:W-:Y:S01]  /*18840*/  HMMA.16816.F32 R8, R160.reuse, R166, R8 ;  /* 0x000000a6a008723c */ /* 0x040fe20000001808 */
[----:B------:R-:W-:Y:S07]  /*18850*/  LDSM.16.M88.4 R164, [R192+0x8100] ;  /* 0x00810000c0a4783b */ /* 0x000fee0000000200 */
[C---:B----4-:R-:W-:Y:S08]  /*18860*/  HMMA.16816.F32 R12, R160.reuse, R144, R12 ;  /* 0x00000090a00c723c */ /* 0x050ff0000000180c */
[C---:B------:R-:W-:Y:S01]  /*18870*/  HMMA.16816.F32 R16, R160.reuse, R146, R16 ;  /* 0x00000092a010723c */ /* 0x040fe20000001810 */
[----:B------:R-:W4:Y:S07]  /*18880*/  LDSM.16.M88.4 R144, [R180] ;  /* 0x00000000b490783b */ /* 0x000f2e0000000200 */
[C---:B--2---:R-:W-:Y:S08]  /*18890*/  HMMA.16816.F32 R20, R160.reuse, R148, R20 ;  /* 0x00000094a014723c */ /* 0x044ff00000001814 */
[C---:B------:R-:W-:Y:S01]  /*188a0*/  HMMA.16816.F32 R24, R160.reuse, R150, R24 ;  /* 0x00000096a018723c */ /* 0x040fe20000001818 */
[----:B------:R-:W2:Y:S07]  /*188b0*/  LDSM.16.M88.4 R148, [R193+0x10100] ;  /* 0x01010000c194783b */ /* 0x000eae0000000200 */
[C---:B-1----:R-:W-:Y:S08]  /*188c0*/  HMMA.16816.F32 R28, R160.reuse, R132, R28 ;  /* 0x00000084a01c723c */ /* 0x042ff0000000181c */
[----:B------:R-:W-:Y:S01]  /*188d0*/  HMMA.16816.F32 R32, R160, R134, R32 ;  /* 0x00000086a020723c */ /* 0x000fe20000001820 */
[----:B------:R-:W1:Y:S05]  /*188e0*/  LDSM.16.M88.4 R132, [R192+0x9100] ;  /* 0x00910000c084783b */ /* 0x000e6a0000000200 */
[----:B------:R-:W-:Y:S02]  /*188f0*/  LDSM.16.M88.4 R160, [R184+0x2000] ;  /* 0x00200000b8a0783b */ /* 0x000fe40000000200 */
[C---:B---3--:R-:W-:Y:S08]  /*18900*/  HMMA.16816.F32 R4, R136.reuse, R140, R4 ;  /* 0x0000008c8804723c */ /* 0x048ff00000001804 */
[C---:B------:R-:W-:Y:S01]  /*18910*/  HMMA.16816.F32 R8, R136.reuse, R142, R8 ;  /* 0x0000008e8808723c */ /* 0x040fe20000001808 */
[----:B------:R-:W3:Y:S07]  /*18920*/  LDSM.16.M88.4 R140, [R192+0x9900] ;  /* 0x00990000c08c783b */ /* 0x000eee0000000200 */
[C---:B------:R-:W-:Y:S08]  /*18930*/  HMMA.16816.F32 R12, R136.reuse, R152, R12 ;  /* 0x00000098880c723c */ /* 0x040ff0000000180c */
[C---:B------:R-:W-:Y:S01]  /*18940*/  HMMA.16816.F32 R16, R136.reuse, R154, R16 ;  /* 0x0000009a8810723c */ /* 0x040fe20000001810 */
[----:B------:R-:W5:Y:S07]  /*18950*/  LDSM.16.M88.4 R152, [R191+0x10100] ;  /* 0x01010000bf98783b */ /* 0x000f6e0000000200 */
[C---:B------:R-:W-:Y:S08]  /*18960*/  HMMA.16816.F32 R20, R136.reuse, R156, R20 ;  /* 0x0000009c8814723c */ /* 0x040ff00000001814 */
[C---:B------:R-:W-:Y:S01]  /*18970*/  HMMA.16816.F32 R24, R136.reuse, R158, R24 ;  /* 0x0000009e8818723c */ /* 0x040fe20000001818 */
[----:B------:R-:W-:Y:S07]  /*18980*/  LDSM.16.M88.4 R156, [R197+0xa900] ;  /* 0x00a90000c59c783b */ /* 0x000fee0000000200 */
[C---:B----4-:R-:W-:Y:S08]  /*18990*/  HMMA.16816.F32 R28, R136.reuse, R144, R28 ;  /* 0x00000090881c723c */ /* 0x050ff0000000181c */
[----:B------:R-:W-:Y:S01]  /*189a0*/  HMMA.16816.F32 R32, R136, R146, R32 ;  /* 0x000000928820723c */ /* 0x000fe20000001820 */
[----:B------:R-:W4:Y:S05]  /*189b0*/  LDSM.16.M88.4 R136, [R184+0x2800] ;  /* 0x00280000b888783b */ /* 0x000f2a0000000200 */
[----:B------:R-:W3:Y:S02]  /*189c0*/  LDSM.16.M88.4 R144, [R184+0x3000] ;  /* 0x00300000b890783b */ /* 0x000ee40000000200 */
[C---:B--2---:R-:W-:Y:S08]  /*189d0*/  HMMA.16816.F32 R4, R148.reuse, R164, R4 ;  /* 0x000000a49404723c */ /* 0x044ff00000001804 */
[C---:B------:R-:W-:Y:S01]  /*189e0*/  HMMA.16816.F32 R8, R148.reuse, R166, R8 ;  /* 0x000000a69408723c */ /* 0x040fe20000001808 */
[----:B------:R-:W-:Y:S07]  /*189f0*/  LDSM.16.M88.4 R164, [R184+0x4000] ;  /* 0x00400000b8a4783b */ /* 0x000fee0000000200 */
[C---:B------:R-:W-:Y:S08]  /*18a00*/  HMMA.16816.F32 R12, R148.reuse, R168, R12 ;  /* 0x000000a8940c723c */ /* 0x040ff0000000180c */
[C---:B------:R-:W-:Y:S08]  /*18a10*/  HMMA.16816.F32 R16, R148.reuse, R170, R16 ;  /* 0x000000aa9410723c */ /* 0x040ff00000001810 */
[C---:B-1----:R-:W-:Y:S08]  /*18a20*/  HMMA.16816.F32 R20, R148.reuse, R132, R20 ;  /* 0x000000849414723c */ /* 0x042ff00000001814 */
[C---:B------:R-:W-:Y:S01]  /*18a30*/  HMMA.16816.F32 R24, R148.reuse, R134, R24 ;  /* 0x000000869418723c */ /* 0x040fe20000001818 */
[----:B------:R-:W1:Y:S07]  /*18a40*/  LDSM.16.M88.4 R132, [R184+0x3800] ;  /* 0x00380000b884783b */ /* 0x000e6e0000000200 */
[C---:B---3--:R-:W-:Y:S08]  /*18a50*/  HMMA.16816.F32 R28, R148.reuse, R140, R28 ;  /* 0x0000008c941c723c */ /* 0x048ff0000000181c */
[----:B------:R-:W-:Y:S01]  /*18a60*/  HMMA.16816.F32 R32, R148, R142, R32 ;  /* 0x0000008e9420723c */ /* 0x000fe20000001820 */
[----:B------:R-:W-:Y:S05]  /*18a70*/  LDSM.16.M88.4 R140, [R198+0x14100] ;  /* 0x01410000c68c783b */ /* 0x000fea0000000200 */
[----:B------:R-:W2:Y:S02]  /*18a80*/  LDSM.16.M88.4 R148, [R197+0xa100] ;  /* 0x00a10000c594783b */ /* 0x000ea40000000200 */
[C---:B-----5:R-:W-:Y:S08]  /*18a90*/  HMMA.16816.F32 R4, R152.reuse, R160, R4 ;  /* 0x000000a09804723c */ /* 0x060ff00000001804 */
[C---:B------:R-:W-:Y:S01]  /*18aa0*/  HMMA.16816.F32 R8, R152.reuse, R162, R8 ;  /* 0x000000a29808723c */ /* 0x040fe20000001808 */
[----:B------:R-:W-:Y:S07]  /*18ab0*/  LDSM.16.M88.4 R160, [R197+0xb900] ;  /* 0x00b90000c5a0783b */ /* 0x000fee0000000200 */
[C---:B----4-:R-:W-:Y:S08]  /*18ac0*/  HMMA.16816.F32 R12, R152.reuse, R136, R12 ;  /* 0x00000088980c723c */ /* 0x050ff0000000180c */
[C---:B------:R-:W-:Y:S01]  /*18ad0*/  HMMA.16816.F32 R16, R152.reuse, R138, R16 ;  /* 0x0000008a9810723c */ /* 0x040fe20000001810 */
[----:B------:R-:W3:Y:S07]  /*18ae0*/  LDSM.16.M88.4 R136, [R197+0xb100] ;  /* 0x00b10000c588783b */ /* 0x000eee0000000200 */
[C---:B------:R-:W-:Y:S08]  /*18af0*/  HMMA.16816.F32 R20, R152.reuse, R144, R20 ;  /* 0x000000909814723c */ /* 0x040ff00000001814 */
[C---:B------:R-:W-:Y:S01]  /*18b00*/  HMMA.16816.F32 R24, R152.reuse, R146, R24 ;  /* 0x000000929818723c */ /* 0x040fe20000001818 */
[----:B------:R-:W-:Y:S07]  /*18b10*/  LDSM.16.M88.4 R144, [R179] ;  /* 0x00000000b390783b */ /* 0x000fee0000000200 */
[C---:B-1----:R-:W-:Y:S08]  /*18b20*/  HMMA.16816.F32 R28, R152.reuse, R132, R28 ;  /* 0x00000084981c723c */ /* 0x042ff0000000181c */
[----:B------:R-:W-:Y:S01]  /*18b30*/  HMMA.16816.F32 R32, R152, R134, R32 ;  /* 0x000000869820723c */ /* 0x000fe20000001820 */
[----:B------:R-:W1:Y:S05]  /*18b40*/  LDSM.16.M88.4 R132, [R194+0x14100] ;  /* 0x01410000c284783b */ /* 0x000e6a0000000200 */
[----:B------:R-:W4:Y:S02]  /*18b50*/  LDSM.16.M88.4 R152, [R178] ;  /* 0x00000000b298783b */ /* 0x000f240000000200 */
[C---:B--2---:R-:W-:Y:S08]  /*18b60*/  HMMA.16816.F32 R4, R140.reuse, R148, R4 ;  /* 0x000000948c04723c */ /* 0x044ff00000001804 */
[C---:B------:R-:W-:Y:S01]  /*18b70*/  HMMA.16816.F32 R8, R140.reuse, R150, R8 ;  /* 0x000000968c08723c */ /* 0x040fe20000001808 */
[----:B------:R-:W-:Y:S07]  /*18b80*/  LDSM.16.M88.4 R148, [R176] ;  /* 0x00000000b094783b */ /* 0x000fee0000000200 */
[C---:B------:R-:W-:Y:S08]  /*18b90*/  HMMA.16816.F32 R12, R140.reuse, R156, R12 ;  /* 0x0000009c8c0c723c */ /* 0x040ff0000000180c */
[C---:B------:R-:W-:Y:S01]  /*18ba0*/  HMMA.16816.F32 R16, R140.reuse, R158, R16 ;  /* 0x0000009e8c10723c */ /* 0x040fe20000001810 */
[----:B------:R-:W-:Y:S07]  /*18bb0*/  LDSM.16.M88.4 R156, [R192+0xa100] ;  /* 0x00a10000c09c783b */ /* 0x000fee0000000200 */
[C---:B---3--:R-:W-:Y:S08]  /*18bc0*/  HMMA.16816.F32 R20, R140.reuse, R136, R20 ;  /* 0x000000888c14723c */ /* 0x048ff00000001814 */
[C---:B------:R-:W-:Y:S01]  /*18bd0*/  HMMA.16816.F32 R24, R140.reuse, R138, R24 ;  /* 0x0000008a8c18723c */ /* 0x040fe20000001818 */
[----:B------:R-:W2:Y:S07]  /*18be0*/  LDSM.16.M88.4 R136, [R177] ;  /* 0x00000000b188783b */ /* 0x000eae0000000200 */
[C---:B------:R-:W-:Y:S08]  /*18bf0*/  HMMA.16816.F32 R28, R140.reuse, R160, R28 ;  /* 0x000000a08c1c723c */ /* 0x040ff0000000181c */
[----:B------:R-:W-:Y:S01]  /*18c00*/  HMMA.16816.F32 R32, R140, R162, R32 ;  /* 0x000000a28c20723c */ /* 0x000fe20000001820 */
[----:B------:R-:W3:Y:S05]  /*18c10*/  LDSM.16.M88.4 R140, [R193+0x14100] ;  /* 0x01410000c18c783b */ /* 0x000eea0000000200 */
[----:B------:R-:W-:Y:S02]  /*18c20*/  LDSM.16.M88.4 R160, [R192+0xb100] ;  /* 0x00b10000c0a0783b */ /* 0x000fe40000000200 */
[C---:B-1----:R-:W-:Y:S08]  /*18c30*/  HMMA.16816.F32 R4, R132.reuse, R144, R4 ;  /* 0x000000908404723c */ /* 0x042ff00000001804 */
[C---:B------:R-:W-:Y:S01]  /*18c40*/  HMMA.16816.F32 R8, R132.reuse, R146, R8 ;  /* 0x000000928408723c */ /* 0x040fe20000001808 */
[----:B------:R-:W1:Y:S07]  /*18c50*/  LDSM.16.M88.4 R144, [R192+0xa900] ;  /* 0x00a90000c090783b */ /* 0x000e6e0000000200 */
[C---:B----4-:R-:W-:Y:S08]  /*18c60*/  HMMA.16816.F32 R12, R132.reuse, R152, R12 ;  /* 0x00000098840c723c */ /* 0x050ff0000000180c */
[C---:B------:R-:W-:Y:S01]  /*18c70*/  HMMA.16816.F32 R16, R132.reuse, R154, R16 ;  /* 0x0000009a8410723c */ /* 0x040fe20000001810 */
[----:B------:R-:W4:Y:S07]  /*18c80*/  LDSM.16.M88.4 R152, [R192+0xb900] ;  /* 0x00b90000c098783b */ /* 0x000f2e0000000200 */
[C---:B--2---:R-:W-:Y:S08]  /*18c90*/  HMMA.16816.F32 R20, R132.reuse, R136, R20 ;  /* 0x000000888414723c */ /* 0x044ff00000001814 */
[C---:B------:R-:W-:Y:S01]  /*18ca0*/  HMMA.16816.F32 R24, R132.reuse, R138, R24 ;  /* 0x0000008a8418723c */ /* 0x040fe20000001818 */
[----:B------:R-:W2:Y:S07]  /*18cb0*/  LDSM.16.M88.4 R136, [R191+0x14100] ;  /* 0x01410000bf88783b */ /* 0x000eae0000000200 */
[C---:B------:R-:W-:Y:S07]  /*18cc0*/  HMMA.16816.F32 R28, R132.reuse, R148, R28 ;  /* 0x00000094841c723c */ /* 0x040fee000000181c */
[C---:B------:R-:W-:Y:S01]  /*18cd0*/  @P0 IMAD.WIDE.U32 R148, R0.reuse, c[0x0][0x1e0], RZ ;  /* 0x0000780000940a25 */ /* 0x040fe200078e00ff */
[----:B------:R-:W-:Y:S01]  /*18ce0*/  HMMA.16816.F32 R32, R132, R150, R32 ;  /* 0x000000968420723c */ /* 0x000fe20000001820 */
[----:B------:R-:W5:Y:S07]  /*18cf0*/  LDSM.16.M88.4 R132, [R184+0x4800] ;  /* 0x00480000b884783b */ /* 0x000f6e0000000200 */
[C---:B---3--:R-:W-:Y:S08]  /*18d00*/  HMMA.16816.F32 R4, R140.reuse, R156, R4 ;  /* 0x0000009c8c04723c */ /* 0x048ff00000001804 */
[C---:B------:R-:W-:Y:S08]  /*18d10*/  HMMA.16816.F32 R8, R140.reuse, R158, R8 ;  /* 0x0000009e8c08723c */ /* 0x040ff00000001808 */
[C---:B-1----:R-:W-:Y:S07]  /*18d20*/  HMMA.16816.F32 R12, R140.reuse, R144, R12 ;  /* 0x000000908c0c723c */ /* 0x042fee000000180c */
[----:B------:R-:W-:Y:S01]  /*18d30*/  @P0 SHF.R.S32.HI R145, RZ, 0x1f, R0 ;  /* 0x0000001fff910819 */ /* 0x000fe20000011400 */
[C---:B------:R-:W-:Y:S04]  /*18d40*/  HMMA.16816.F32 R16, R140.reuse, R146, R16 ;  /* 0x000000928c10723c */ /* 0x040fe80000001810 */
[----:B------:R-:W-:Y:S04]  /*18d50*/  @P0 IMAD R145, R145, c[0x0][0x1e0], RZ ;  /* 0x0000780091910a24 */ /* 0x000fe800078e02ff */
[C---:B------:R-:W-:Y:S04]  /*18d60*/  HMMA.16816.F32 R20, R140.reuse, R160, R20 ;  /* 0x000000a08c14723c */ /* 0x040fe80000001814 */
[----:B------:R-:W-:Y:S02]  /*18d70*/  @P0 IMAD R145, R0, c[0x0][0x1e4], R145 ;  /* 0x0000790000910a24 */ /* 0x000fe400078e0291 */
[----:B------:R-:W-:Y:S02]  /*18d80*/  IMAD.MOV.U32 R0, RZ, RZ, R203 ;  /* 0x000000ffff007224 */ /* 0x000fe400078e00cb */
[C---:B------:R-:W-:Y:S04]  /*18d90*/  HMMA.16816.F32 R24, R140.reuse, R162, R24 ;  /* 0x000000a28c18723c */ /* 0x040fe80000001818 */
[----:B------:R-:W-:Y:S02]  /*18da0*/  @P0 IMAD.IADD R145, R149, 0x1, R145 ;  /* 0x0000000195910824 */ /* 0x000fe400078e0291 */
[C---:B------:R-:W-:Y:S02]  /*18db0*/  @P0 IMAD.SHL.U32 R149, R148.reuse, 0x40, RZ ;  /* 0x0000004094950824 */ /* 0x040fe400078e00ff */
[C---:B----4-:R-:W-:Y:S04]  /*18dc0*/  HMMA.16816.F32 R28, R140.reuse, R152, R28 ;  /* 0x000000988c1c723c */ /* 0x050fe8000000181c */
[----:B------:R-:W-:Y:S02]  /*18dd0*/  @P0 IADD3 R144, P3, R149, R204, RZ ;  /* 0x000000cc95900210 */ /* 0x000fe40007f7e0ff */
[----:B------:R-:W-:Y:S02]  /*18de0*/  @P0 SHF.L.U64.HI R148, R148, 0x6, R145 ;  /* 0x0000000694940819 */ /* 0x000fe40000010291 */
[----:B------:R-:W-:Y:S01]  /*18df0*/  HMMA.16816.F32 R32, R140, R154, R32 ;  /* 0x0000009a8c20723c */ /* 0x000fe20000001820 */
[----:B------:R-:W1:Y:S03]  /*18e00*/  LDSM.16.M88.4 R140, [R184+0x5000] ;  /* 0x00500000b88c783b */ /* 0x000e660000000200 */
[----:B------:R-:W-:Y:S04]  /*18e10*/  @P0 IMAD.X R145, R148, 0x1, R211, P3 ;  /* 0x0000000194910824 */ /* 0x000fe800018e06d3 */
[C---:B--2---:R-:W-:Y:S08]  /*18e20*/  HMMA.16816.F32 R4, R136.reuse, R164, R4 ;  /* 0x000000a48804723c */ /* 0x044ff00000001804 */
[C---:B------:R-:W-:Y:S08]  /*18e30*/  HMMA.16816.F32 R8, R136.reuse, R166, R8 ;  /* 0x000000a68808723c */ /* 0x040ff00000001808 */
[C---:B-----5:R-:W-:Y:S07]  /*18e40*/  HMMA.16816.F32 R12, R136.reuse, R132, R12 ;  /* 0x00000084880c723c */ /* 0x060fee000000180c */
[----:B------:R-:W-:Y:S01]  /*18e50*/  @P1 IMAD.HI.U32 R133, R203, c[0x0][0x2c8], RZ ;  /* 0x0000b200cb851a27 */ /* 0x000fe200078e00ff */
[C---:B------:R-:W-:Y:S01]  /*18e60*/  @P0 LEA R132, P1, R144.reuse, c[0x0][0x1c8], 0x1 ;  /* 0x0000720090840a11 */ /* 0x040fe200078208ff */
[C---:B------:R-:W-:Y:S03]  /*18e70*/  HMMA.16816.F32 R16, R136.reuse, R134, R16 ;  /* 0x000000868810723c */ /* 0x040fe60000001810 */
[----:B------:R-:W-:Y:S02]  /*18e80*/  @P2 SHF.R.U32.HI R0, RZ, c[0x0][0x2cc], R133 ;  /* 0x0000b300ff002a19 */ /* 0x000fe40000011685 */
[----:B------:R-:W-:Y:S02]  /*18e90*/  @P0 LEA.HI.X R133, R144, c[0x0][0x1cc], R145, 0x1, P1 ;  /* 0x0000730090850a11 */ /* 0x000fe400008f0c91 */
[----:B------:R-:W2:Y:S01]  /*18ea0*/  LDSM.16.M88.4 R144, [R184+0x5800] ;  /* 0x00580000b890783b */ /* 0x000ea20000000200 */
[C---:B------:R-:W-:Y:S01]  /*18eb0*/  @P0 IADD3 R150, P2, R149.reuse, R174, RZ ;  /* 0x000000ae95960210 */ /* 0x040fe20007f5e0ff */
[----:B------:R-:W-:Y:S04]  /*18ec0*/  DEPBAR.LE SB0, 0x0 ;  /* 0x000080000000791a */ /* 0x000fe80000000000 */
[----:B------:R-:W-:Y:S01]  /*18ed0*/  BAR.SYNC.DEFER_BLOCKING 0x0 ;  /* 0x0000000000007b1d */ /* 0x000fe20000010000 */
[C---:B------:R-:W-:Y:S01]  /*18ee0*/  @P0 IADD3 R134, P1, R149.reuse, R172, RZ ;  /* 0x000000ac95860210 */ /* 0x040fe20007f3e0ff */
[C---:B------:R-:W-:Y:S01]  /*18ef0*/  @P0 IMAD.X R135, R148.reuse, 0x1, R213, P2 ;  /* 0x0000000194870824 */ /* 0x040fe200010e06d5 */
[----:B------:R-:W-:Y:S01]  /*18f00*/  @P0 IADD3 R149, P3, R149, UR6, RZ ;  /* 0x0000000695950c10 */ /* 0x000fe2000ff7e0ff */
[C---:B-1----:R-:W-:Y:S05]  /*18f10*/  HMMA.16816.F32 R20, R136.reuse, R140, R20 ;  /* 0x0000008c8814723c */ /* 0x042fea0000001814 */
[----:B------:R-:W-:Y:S01]  /*18f20*/  @P0 IMAD.X R151, R148, 0x1, R175, P1 ;  /* 0x0000000194970824 */ /* 0x000fe200008e06af */
[----:B------:R-:W-:Y:S02]  /*18f30*/  @P0 LEA R154, P2, R150, c[0x0][0x1c8], 0x1 ;  /* 0x00007200969a0a11 */ /* 0x000fe400078408ff */
[----:B------:R-:W-:Y:S01]  /*18f40*/  @P0 LEA R152, P1, R134, c[0x0][0x1c8], 0x1 ;  /* 0x0000720086980a11 */ /* 0x000fe200078208ff */
[C---:B------:R-:W-:Y:S03]  /*18f50*/  HMMA.16816.F32 R24, R136.reuse, R142, R24 ;  /* 0x0000008e8818723c */ /* 0x040fe60000001818 */
[----:B------:R-:W-:Y:S02]  /*18f60*/  @P0 LEA.HI.X R155, R150, c[0x0][0x1cc], R135, 0x1, P2 ;  /* 0x00007300969b0a11 */ /* 0x000fe400010f0c87 */
[----:B------:R-:W-:Y:S02]  /*18f70*/  @P0 LEA.HI.X R153, R134, c[0x0][0x1cc], R151, 0x1, P1 ;  /* 0x0000730086990a11 */ /* 0x000fe400008f0c97 */
[C---:B------:R-:W-:Y:S02]  /*18f80*/  @P0 IADD3 R134, P2, R149.reuse, R204, RZ ;  /* 0x000000cc95860210 */ /* 0x040fe40007f5e0ff */
[C---:B------:R-:W-:Y:S01]  /*18f90*/  @P0 IADD3 R135, P1, R149.reuse, R174, RZ ;  /* 0x000000ae95870210 */ /* 0x040fe20007f3e0ff */
[----:B------:R-:W-:Y:S01]  /*18fa0*/  @!PT LDS RZ, [RZ] ;  /* 0x00000000fffff984 */ /* 0x000fe20000000800 */
[----:B------:R-:W-:Y:S01]  /*18fb0*/  @!PT LDS RZ, [RZ] ;  /* 0x00000000fffff984 */ /* 0x000fe20000000800 */
[----:B------:R-:W-:Y:S01]  /*18fc0*/  @!PT LDS RZ, [RZ] ;  /* 0x00000000fffff984 */ /* 0x000fe20000000800 */
[----:B------:R1:W-:Y:S02]  /*18fd0*/  @P0 LDGSTS.E.BYPASS.LTC128B.128 [R202+0x6100], [R132.64], !P5 ;  /* 0x0610000084ca0fae */ /* 0x0003e4000e901d5c */
[----:B------:R-:W-:Y:S02]  /*18fe0*/  @P0 IADD3.X R148, R148, UR7, RZ, P3, !PT ;  /* 0x0000000794940c10 */ /* 0x000fe40009ffe4ff */
[----:B------:R-:W-:Y:S01]  /*18ff0*/  @P0 IADD3 R149, P3, R149, R172, RZ ;  /* 0x000000ac95950210 */ /* 0x000fe20007f7e0ff */
[----:B------:R3:W-:Y:S02]  /*19000*/  @P0 LDGSTS.E.BYPASS.LTC128B.128 [R202+0x8100], [R154.64], !P6 ;  /* 0x081000009aca0fae */ /* 0x0007e4000f101d5c */
[----:B------:R-:W-:Y:S01]  /*19010*/  @P0 IMAD.X R141, R148, 0x1, R211, P2 ;  /* 0x00000001948d0824 */ /* 0x000fe200010e06d3 */
[----:B------:R-:W-:Y:S01]  /*19020*/  @P0 LEA R156, P4, R134, c[0x0][0x1c8], 0x1 ;  /* 0x00007200869c0a11 */ /* 0x000fe200078808ff */
[C---:B------:R-:W-:Y:S01]  /*19030*/  @P0 IMAD.X R140, R148.reuse, 0x1, R213, P1 ;  /* 0x00000001948c0824 */ /* 0x040fe200008e06d5 */
[----:B------:R-:W-:Y:S01]  /*19040*/  @P0 LEA R150, P2, R135, c[0x0][0x1c8], 0x1 ;  /* 0x0000720087960a11 */ /* 0x000fe200078408ff */
[----:B------:R-:W-:Y:S01]  /*19050*/  @P0 IMAD.X R148, R148, 0x1, R175, P3 ;  /* 0x0000000194940824 */ /* 0x000fe200018e06af */
[----:B------:R-:W-:Y:S01]  /*19060*/  ISETP.NE.AND P3, PT, R199, RZ, PT ;  /* 0x000000ffc700720c */ /* 0x000fe20003f65270 */
[C---:B--2---:R-:W-:Y:S03]  /*19070*/  HMMA.16816.F32 R28, R136.reuse, R144, R28 ;  /* 0x00000090881c723c */ /* 0x044fe6000000181c */
[----:B------:R-:W-:Y:S02]  /*19080*/  @P0 LEA.HI.X R157, R134, c[0x0][0x1cc], R141, 0x1, P4 ;  /* 0x00007300869d0a11 */ /* 0x000fe400020f0c8d */
[----:B------:R-:W2:Y:S01]  /*19090*/  SHFL.IDX PT, R134, R0, RZ, 0x1c1f ;  /* 0x001c1fff00867589 */ /* 0x000ea200000e0000 */
[----:B------:R-:W-:Y:S01]  /*190a0*/  @P0 LEA.HI.X R151, R135, c[0x0][0x1cc], R140, 0x1, P2 ;  /* 0x0000730087970a11 */ /* 0x000fe200010f0c8c */
[----:B------:R-:W-:Y:S01]  /*190b0*/  IMAD.SHL.U32 R135, R173, 0x40, RZ ;  /* 0x00000040ad877824 */ /* 0x000fe200078e00ff */
[C---:B------:R-:W-:Y:S01]  /*190c0*/  @P0 LEA R158, P1, R149.reuse, c[0x0][0x1c8], 0x1 ;  /* 0x00007200959e0a11 */ /* 0x040fe200078208ff */
[----:B------:R-:W-:Y:S03]  /*190d0*/  HMMA.16816.F32 R32, R136, R146, R32 ;  /* 0x000000928820723c */ /* 0x000fe60000001820 */
[----:B------:R3:W-:Y:S01]  /*190e0*/  @P0 LDGSTS.E.BYPASS.LTC128B.128 [R202+0xa100], [R152.64], !P3 ;  /* 0x0a10000098ca0fae */ /* 0x0007e2000d901d5c */
[----:B------:R-:W-:Y:S01]  /*190f0*/  @P0 LEA.HI.X R159, R149, c[0x0][0x1cc], R148, 0x1, P1 ;  /* 0x00007300959f0a11 */ /* 0x000fe200008f0c94 */
[----:B-1----:R-:W-:Y:S01]  /*19100*/  IMAD.U32 R133, RZ, RZ, UR23 ;  /* 0x00000017ff857e24 */ /* 0x002fe2000f8e00ff */
[----:B------:R-:W-:Y:S02]  /*19110*/  IADD3 R132, -R208, 0x1, -R135 ;  /* 0x00000001d0847810 */ /* 0x000fe40007ffe987 */
[----:B------:R3:W-:Y:S04]  /*19120*/  @P0 LDGSTS.E.BYPASS.LTC128B.128 [R202+0x7100], [R156.64], !P5 ;  /* 0x071000009cca0fae */ /* 0x0007e8000e901d5c */
[----:B------:R-:W-:Y:S01]  /*19130*/  IADD3 R133, -R133, UR12, R132 ;  /* 0x0000000c85857c10 */ /* 0x000fe2000fffe184 */
[----:B------:R3:W-:Y:S03]  /*19140*/  @P0 LDGSTS.E.BYPASS.LTC128B.128 [R202+0x9100], [R150.64], !P6 ;  /* 0x0910000096ca0fae */ /* 0x0007e6000f101d5c */
[C---:B------:R-:W-:Y:S02]  /*19150*/  IADD3 R137, R133.reuse, c[0x0][0x328], RZ ;  /* 0x0000ca0085897a10 */ /* 0x040fe40007ffe0ff */
[----:B------:R3:W-:Y:S01]  /*19160*/  @P0 LDGSTS.E.BYPASS.LTC128B.128 [R202+0xb100], [R158.64], !P3 ;  /* 0x0b1000009eca0fae */ /* 0x0007e2000d901d5c */
[----:B------:R-:W-:Y:S02]  /*19170*/  PLOP3.LUT P0, PT, PT, PT, UP2, 0x40, 0x0 ;  /* 0x000000000000781c */ /* 0x000fe40003f0e828 */
[----:B------:R-:W-:Y:S01]  /*19180*/  IADD3 R133, R133, UR4, RZ ;  /* 0x0000000485857c10 */ /* 0x000fe2000fffe0ff */
[--C-:B--2---:R-:W-:Y:S01]  /*19190*/  IMAD.IADD R141, R137, 0x1, R134.reuse ;  /* 0x00000001898d7824 */ /* 0x104fe200078e0286 */
[----:B------:R-:W0:Y:S03]  /*191a0*/  LDGDEPBAR ;  /* 0x00000000000079af */ /* 0x000e260000000000 */
[----:B------:R-:W-:Y:S06]  /*191b0*/  IMAD.IADD R139, R133, 0x1, R134 ;  /* 0x00000001858b7824 */ /* 0x000fec00078e0286 */
        /* <DEDUP_REMOVED lines=15> */
.L_x_1697:
[----:B------:R-:W-:Y:S04]  /*192b0*/  MOV R132, c[0x0][0x32c] ;  /* 0x0000cb0000847a02 */ /* 0x000fe80000000f00 */
[----:B------:R-:W-:Y:S11]  /*192c0*/  ISETP.NE.AND P0, PT, R132, 0x1, PT ;  /* 0x000000018400780c */ /* 0x000ff60003f05270 */
[----:B------:R-:W-:Y:S02]  /*192d0*/  @!UPT UIADD3 URZ, URZ, URZ, URZ ;  /* 0x0000003f3f3ff290 */ /* 0x000fe4000fffe03f */
[----:B------:R-:W-:Y:S05]  /*192e0*/  @P0 IMAD.HI.U32 R132, R134, c[0x0][0x330], RZ ;  /* 0x0000cc0086840a27 */ /* 0x000fea00078e00ff */
[----:B------:R-:W-:Y:S02]  /*192f0*/  @P0 SHF.R.U32.HI R134, RZ, c[0x0][0x334], R132 ;  /* 0x0000cd00ff860a19 */ /* 0x000fe40000011684 */
.L_x_1698:
[----:B------:R-:W-:Y:S05]  /*19300*/  BSYNC B0 ;  /* 0x0000000000007941 */ /* 0x000fea0003800000 */
.L_x_1696:
[----:B------:R-:W-:Y:S04]  /*19310*/  IMAD R143, R134, c[0x0][0x32c], -R135 ;  /* 0x0000cb00868f7a24 */ /* 0x000fe800078e0a87 */
[----:B------:R-:W-:Y:S05]  /*19320*/  IMAD.IADD R134, R143, 0x1, -R208 ;  /* 0x000000018f867824 */ /* 0x000fea00078e0ad0 */
[----:B------:R-:W-:Y:S02]  /*19330*/  IADD3 R132, R134, c[0x0][0x32c], RZ ;  /* 0x0000cb0086847a10 */ /* 0x000fe40007ffe0ff */
[----:B------:R-:W-:Y:S02]  /*19340*/  IMNMX R139, R139, R134, !PT ;  /* 0x000000868b8b7217 */ /* 0x000fe40007800200 */
[----:B------:R-:W-:Y:S02]  /*19350*/  IMNMX R141, R141, R132, PT ;  /* 0x000000848d8d7217 */ /* 0x000fe40003800200 */
.L_x_1695:
[----:B------:R-:W-:Y:S04]  /*19360*/  ISETP.GT.AND P1, PT, R173, -0x1, PT ;  /* 0xffffffffad00780c */ /* 0x000fe80003f24270 */
[C---:B------:R-:W-:Y:S02]  /*19370*/  ISETP.GT.AND P0, PT, R139.reuse, RZ, P1 ;  /* 0x000000ff8b00720c */ /* 0x040fe40000f04270 */
[----:B------:R-:W-:Y:S02]  /*19380*/  ISETP.GT.AND P2, PT, R139, 0x8, P1 ;  /* 0x000000088b00780c */ /* 0x000fe40000f44270 */
[----:B------:R-:W-:Y:S02]  /*19390*/  ISETP.LT.OR P0, PT, R141, 0x1, P0 ;  /* 0x000000018d00780c */ /* 0x000fe40000701670 */
        /* <DEDUP_REMOVED lines=10> */
[----:B---3--:R-:W-:Y:S02]  /*19440*/  FSEL R150, R5, -INF , !P3 ;  /* 0xff80000005967808 */ /* 0x008fe40005800000 */
        /* <DEDUP_REMOVED lines=53> */
.L_x_1701:
[----:B------:R-:W-:Y:S04]  /*197a0*/  MOV R5, c[0x0][0x32c] ;  /* 0x0000cb0000057a02 */ /* 0x000fe80000000f00 */
[----:B------:R-:W-:Y:S11]  /*197b0*/  ISETP.NE.AND P0, PT, R5, 0x1, PT ;  /* 0x000000010500780c */ /* 0x000ff60003f05270 */
[----:B------:R-:W-:Y:S02]  /*197c0*/  @!UPT UIADD3 URZ, URZ, URZ, URZ ;  /* 0x0000003f3f3ff290 */ /* 0x000fe4000fffe03f */
[----:B------:R-:W-:Y:S05]  /*197d0*/  @P0 IMAD.HI.U32 R5, R12, c[0x0][0x330], RZ ;  /* 0x0000cc000c050a27 */ /* 0x000fea00078e00ff */
[----:B------:R-:W-:Y:S02]  /*197e0*/  @P0 SHF.R.U32.HI R12, RZ, c[0x0][0x334], R5 ;  /* 0x0000cd00ff0c0a19 */ /* 0x000fe40000011605 */
.L_x_1702:
[----:B------:R-:W-:Y:S05]  /*197f0*/  BSYNC B0 ;  /* 0x0000000000007941 */ /* 0x000fea0003800000 */
.L_x_1700:
[----:B------:R-:W-:Y:S04]  /*19800*/  IMAD R135, R12, c[0x0][0x32c], -R135 ;  /* 0x0000cb000c877a24 */ /* 0x000fe800078e0a87 */
[----:B------:R-:W-:Y:S05]  /*19810*/  IMAD.IADD R135, R135, 0x1, -R208 ;  /* 0x0000000187877824 */ /* 0x000fea00078e0ad0 */
[----:B------:R-:W-:Y:S02]  /*19820*/  IADD3 R5, R135, c[0x0][0x32c], RZ ;  /* 0x0000cb0087057a10 */ /* 0x000fe40007ffe0ff */
[----:B------:R-:W-:Y:S02]  /*19830*/  IMNMX R4, R4, R135, !PT ;  /* 0x0000008704047217 */ /* 0x000fe40007800200 */
[----:B------:R-:W-:Y:S02]  /*19840*/  IMNMX R0, R0, R5, PT ;  /* 0x0000000500007217 */ /* 0x000fe40003800200 */
.L_x_1699:
[----:B------:R-:W-:Y:S02]  /*19850*/  FMNMX.FTZ R5, R148, R3, !PT ;  /* 0x0000000394057209 */ /* 0x000fe40007810000 */
[----:B------:R-:W-:Y:S02]  /*19860*/  ISETP.GT.AND P2, PT, R4, RZ, P1 ;  /* 0x000000ff0400720c */ /* 0x000fe40000f44270 */
        /* <DEDUP_REMOVED lines=13> */
[----:B------:R-:W-:Y:S02]  /*19940*/  ISETP.LT.OR P3, PT, R0, 0x9, P3 ;  /* 0x000000090000780c */ /* 0x000fe40001f61670 */
[----:B------:R-:W-:Y:S02]  /*19950*/  FSEL R17, R7, -INF , !P0 ;  /* 0xff80000007117808 */ /* 0x000fe40004000000 */
[----:B------:R-:W-:Y:S02]  /*19960*/  ISETP.GT.AND P0, PT, R4, 0x9, P1 ;  /* 0x000000090400780c */ /* 0x000fe40000f04270 */
[----:B------:R-:W-:Y:S02]  /*19970*/  FMNMX.FTZ R5, R168, R5, !PT ;  /* 0x00000005a8057209 */ /* 0x000fe40007810000 */
[----:B------:R-:W-:Y:S02]  /*19980*/  ISETP.GT.AND P4, PT, R4, 0x10, P1 ;  /* 0x000000100400780c */ /* 0x000fe40000f84270 */
[----:B------:R-:W-:Y:S02]  /*19990*/  ISETP.LT.OR P2, PT, R0, 0xa, P0 ;  /* 0x0000000a0000780c */ /* 0x000fe40000741670 */
[----:B------:R-:W-:Y:S02]  /*199a0*/  FSEL R9, R10, -INF , !P3 ;  /* 0xff8000000a097808 */ /* 0x000fe40005800000 */
[----:B------:R-:W-:Y:S02]  /*199b0*/  FMNMX.FTZ R5, R166, R5, !PT ;  /* 0x00000005a6057209 */ /* 0x000fe40007810000 */
[----:B------:R-:W-:Y:S02]  /*199c0*/  FMNMX.FTZ R6, R17, R6, !PT ;  /* 0x0000000611067209 */ /* 0x000fe40007810000 */
[----:B------:R-:W-:Y:S02]  /*199d0*/  ISETP.GT.AND P0, PT, R4, 0x11, P1 ;  /* 0x000000110400780c */ /* 0x000fe40000f04270 */
[----:B------:R-:W-:Y:S02]  /*199e0*/  FSEL R11, R11, -INF , !P2 ;  /* 0xff8000000b0b7808 */ /* 0x000fe40005000000 */
[----:B------:R-:W-:Y:S02]  /*199f0*/  ISETP.LT.OR P2, PT, R0, 0x11, P4 ;  /* 0x000000110000780c */ /* 0x000fe40002741670 */
[----:B------:R-:W-:Y:S02]  /*19a00*/  FMNMX.FTZ R5, R164, R5, !PT ;  /* 0x00000005a4057209 */ /* 0x000fe40007810000 */
[----:B------:R-:W-:Y:S02]  /*19a10*/  FMNMX.FTZ R6, R9, R6, !PT ;  /* 0x0000000609067209 */ /* 0x000fe40007810000 */
[----:B------:R-:W-:Y:S02]  /*19a20*/  FSEL R137, R14, -INF , !P2 ;  /* 0xff8000000e897808 */ /* 0x000fe40005000000 */
[----:B------:R-:W-:Y:S02]  /*19a30*/  ISETP.LT.OR P0, PT, R0, 0x12, P0 ;  /* 0x000000120000780c */ /* 0x000fe40000701670 */
[----:B------:R-:W-:Y:S02]  /*19a40*/  FMNMX.FTZ R10, R162, R5, !PT ;  /* 0x00000005a20a7209 */ /* 0x000fe40007810000 */
[C---:B------:R-:W-:Y:S02]  /*19a50*/  ISETP.GT.AND P2, PT, R4.reuse, 0x18, P1 ;  /* 0x000000180400780c */ /* 0x040fe40000f44270 */
[----:B------:R-:W-:Y:S02]  /*19a60*/  FMNMX.FTZ R6, R11, R6, !PT ;  /* 0x000000060b067209 */ /* 0x000fe40007810000 */
[----:B------:R-:W-:Y:S02]  /*19a70*/  FSEL R135, R15, -INF , !P0 ;  /* 0xff8000000f877808 */ /* 0x000fe40004000000 */
[----:B------:R-:W-:Y:S02]  /*19a80*/  FMNMX.FTZ R5, R147, R10, !PT ;  /* 0x0000000a93057209 */ /* 0x000fe40007810000 */
[----:B------:R-:W-:Y:S02]  /*19a90*/  FMNMX.FTZ R10, R137, R6, !PT ;  /* 0x00000006890a7209 */ /* 0x000fe40007810000 */
[----:B------:R-:W-:Y:S02]  /*19aa0*/  ISETP.GT.AND P0, PT, R4, 0x19, P1 ;  /* 0x000000190400780c */ /* 0x000fe40000f04270 */
[----:B------:R-:W-:Y:S02]  /*19ab0*/  ISETP.LT.OR P2, PT, R0, 0x19, P2 ;  /* 0x000000190000780c */ /* 0x000fe40001741670 */
[----:B------:R-:W-:Y:S02]  /*19ac0*/  FMNMX.FTZ R10, R135, R10, !PT ;  /* 0x0000000a870a7209 */ /* 0x000fe40007810000 */
[----:B------:R-:W-:Y:S02]  /*19ad0*/  FSEL R33, R18, -INF , !P2 ;  /* 0xff80000012217808 */ /* 0x000fe40005000000 */
        /* <DEDUP_REMOVED lines=65> */
[----:B------:R-:W-:Y:S01]  /*19ef0*/  ISETP.GT.AND P0, PT, R173, UR8, PT ;  /* 0x00000008ad007c0c */ /* 0x000fe2000bf04270 */
        /* <DEDUP_REMOVED lines=206> */
[----:B------:R-:W-:Y:S01]  /*1abe0*/  IADD3 R2, R173, -0x1, RZ ;  /* 0xffffffffad027810 */ /* 0x000fe20007ffe0ff */
[C---:B------:R-:W-:Y:S01]  /*1abf0*/  HMMA.16816.F32 R100, R16.reuse, R32, R100 ;  /* 0x000000201064723c */ /* 0x040fe20000001864 */
[----:B------:R3:W-:Y:S03]  /*1ac00*/  MUFU.EX2 R13, R140 ;  /* 0x0000008c000d7308 */ /* 0x0007e60000000800 */
[----:B------:R-:W-:Y:S01]  /*1ac10*/  FADD.FTZ R15, R15, R148 ;  /* 0x000000940f0f7221 */ /* 0x000fe20000010000 */
[----:B------:R-:W-:Y:S01]  /*1ac20*/  MOV R173, R2 ;  /* 0x0000000200ad7202 */ /* 0x000fe20000000f00 */
[----:B------:R-:W-:Y:S01]  /*1ac30*/  FADD.FTZ R152, R152, R153 ;  /* 0x0000009998987221 */ /* 0x000fe20000010000 */
[----:B------:R-:W-:Y:S01]  /*1ac40*/  MOV R2, R12 ;  /* 0x0000000c00027202 */ /* 0x000fe20000000f00 */
        /* <DEDUP_REMOVED lines=140> */
.L_x_1694:
        /* <DEDUP_REMOVED lines=123> */
.L_x_1617:
        /* <DEDUP_REMOVED lines=165> */
.L_x_1705:
        /* <DEDUP_REMOVED lines=146> */
.L_x_1707:
[----:B--2---:R-:W-:Y:S05]  /*1d030*/  BSYNC B0 ;  /* 0x0000000000007941 */ /* 0x004fea0003800000 */
.L_x_1706:
        /* <DEDUP_REMOVED lines=23> */
.L_x_1709:
[----:B------:R-:W-:Y:S05]  /*1d1b0*/  BSYNC B0 ;  /* 0x0000000000007941 */ /* 0x000fea0003800000 */
.L_x_1708:
        /* <DEDUP_REMOVED lines=23> */
.L_x_1711:
[----:B------:R-:W-:Y:S05]  /*1d330*/  BSYNC B0 ;  /* 0x0000000000007941 */ /* 0x000fea0003800000 */
.L_x_1710:
        /* <DEDUP_REMOVED lines=24> */
.L_x_1704:
        /* <DEDUP_REMOVED lines=31> */
.L_x_1712:
        /* <DEDUP_REMOVED lines=43> */
.L_x_1714:
[----:B------:R-:W-:Y:S05]  /*1d960*/  BSYNC B0 ;  /* 0x0000000000007941 */ /* 0x000fea0003800000 */
.L_x_1713:
        /* <DEDUP_REMOVED lines=70> */
.L_x_1716:
[----:B------:R-:W-:Y:S05]  /*1ddd0*/  BSYNC B0 ;  /* 0x0000000000007941 */ /* 0x000fea0003800000 */
.L_x_1715:
        /* <DEDUP_REMOVED lines=21> */
.L_x_1718:
[----:B------:R-:W-:Y:S05]  /*1df30*/  BSYNC B0 ;  /* 0x0000000000007941 */ /* 0x000fea0003800000 */
.L_x_1717:
        /* <DEDUP_REMOVED lines=21> */
.L_x_1720:
[----:B------:R-:W-:Y:S05]  /*1e090*/  BSYNC B0 ;  /* 0x0000000000007941 */ /* 0x000fea0003800000 */
.L_x_1719:
        /* <DEDUP_REMOVED lines=22> */
.L_x_1721:
        /* <DEDUP_REMOVED lines=16> */
.L_x_2593:


//--------------------- .text._ZN7cutlass13device_kernelIN5flash19enable_sm80_to_sm89INS1_16FlashAttnFwdSm80INS1_25CollectiveMainloopFwdSm80ILi8ELi1ELb1EN4cute5tupleIJNS5_1CILi128EEENS7_ILi96EEENS7_ILi192EEEEEELi192ENS_6half_tEfNS_4arch4Sm80ELb1ELb0ELb0ELb0ELb0ELb0ELb1ELb0EEENS1_21CollectiveEpilogueFwdINS6_IJS8_SA_S9_EEENS6_IJNS7_ILi1EEESI_SI_EEESC_SE_Li256ELb0ELb1ELb0ELb0EEENS1_30DynamicPersistentTileSchedulerILi256ELi256ELb0ELb1ELb0EEEEEEEEEvNT_6ParamsE --------------------------
	.section	.text._ZN7cutlass13device_kernelIN5flash19enable_sm80_to_sm89INS1_16FlashAttnFwdSm80INS1_25CollectiveMainloopFwdSm80ILi8ELi1ELb1EN4cute5tupleIJNS5_1CILi128EEENS7_ILi96EEENS7_ILi192EEEEEELi192ENS_6half_tEfNS_4arch4Sm80ELb1ELb0ELb0ELb0ELb0ELb0ELb1ELb0EEENS1_21CollectiveEpilogueFwdINS6_IJS8_SA_S9_EEENS6_IJNS7_ILi1EEESI_SI_EEESC_SE_Li256ELb0ELb1ELb0ELb0EEENS1_30DynamicPersistentTileSchedulerILi256ELi256ELb0ELb1ELb0EEEEEEEEEvNT_6ParamsE,"ax",@progbits
	.sectioninfo	@"SHI_REGISTERS=255"
	.align	128
.text._ZN7cutlass13device_kernelIN5flash19enable_sm80_to_sm89INS1_16FlashAttnFwdSm80INS1_25CollectiveMainloopFwdSm80ILi8ELi1ELb1EN4cute5tupleIJNS5_1CILi128EEENS7_ILi96EEENS7_ILi192EEEEEELi192ENS_6half_tEfNS_4arch4Sm80ELb1ELb0ELb0ELb0ELb0ELb0ELb1ELb0EEENS1_21CollectiveEpilogueFwdINS6_IJS8_SA_S9_EEENS6_IJNS7_ILi1EEESI_SI_EEESC_SE_Li256ELb0ELb1ELb0ELb0EEENS1_30DynamicPersistentTileSchedulerILi256ELi256ELb0ELb1ELb0EEEEEEEEEvNT_6ParamsE:
        .type           _ZN7cutlass13device_kernelIN5flash19enable_sm80_to_sm89INS1_16FlashAttnFwdSm80INS1_25CollectiveMainloopFwdSm80ILi8ELi1ELb1EN4cute5tupleIJNS5_1CILi128EEENS7_ILi96EEENS7_ILi192EEEEEELi192ENS_6half_tEfNS_4arch4Sm80ELb1ELb0ELb0ELb0ELb0ELb0ELb1ELb0EEENS1_21CollectiveEpilogueFwdINS6_IJS8_SA_S9_EEENS6_IJNS7_ILi1EEESI_SI_EEESC_SE_Li256ELb0ELb1ELb0ELb0EEENS1_30DynamicPersistentTileSchedulerILi256ELi256ELb0ELb1ELb0EEEEEEEEEvNT_6ParamsE,@function
        .size           _ZN7cutlass13device_kernelIN5flash19enable_sm80_to_sm89INS1_16FlashAttnFwdSm80INS1_25CollectiveMainloopFwdSm80ILi8ELi1ELb1EN4cute5tupleIJNS5_1CILi128EEENS7_ILi96EEENS7_ILi192EEEEEELi192ENS_6half_tEfNS_4arch4Sm80ELb1ELb0ELb0ELb0ELb0ELb0ELb1ELb0EEENS1_21CollectiveEpilogueFwdINS6_IJS8_SA_S9_EEENS6_IJNS7_ILi1EEESI_SI_EEESC_SE_Li256ELb0ELb1ELb0ELb0EEENS1_30DynamicPersistentTileSchedulerILi256ELi256ELb0ELb1ELb0EEEEEEEEEvNT_6ParamsE,(.L_x_2594 - _ZN7cutlass13device_kernelIN5flash19enable_sm80_to_sm89INS1_16FlashAttnFwdSm80INS1_25CollectiveMainloopFwdSm80ILi8ELi1ELb1EN4cute5tupleIJNS5_1CILi128EEENS7_ILi96EEENS7_ILi192EEEEEELi192ENS_6half_tEfNS_4arch4Sm80ELb1ELb0ELb0ELb0ELb0ELb0ELb1ELb0EEENS1_21CollectiveEpilogueFwdINS6_IJS8_SA_S9_EEENS6_IJNS7_ILi1EEESI_SI_EEESC_SE_Li256ELb0ELb1ELb0ELb0EEENS1_30DynamicPersistentTileSchedulerILi256ELi256ELb0ELb1ELb0EEEEEEEEEvNT_6ParamsE)
        .other          _ZN7cutlass13device_kernelIN5flash19enable_sm80_to_sm89INS1_16FlashAttnFwdSm80INS1_25CollectiveMainloopFwdSm80ILi8ELi1ELb1EN4cute5tupleIJNS5_1CILi128EEENS7_ILi96EEENS7_ILi192EEEEEELi192ENS_6half_tEfNS_4arch4Sm80ELb1ELb0ELb0ELb0ELb0ELb0ELb1ELb0EEENS1_21CollectiveEpilogueFwdINS6_IJS8_SA_S9_EEENS6_IJNS7_ILi1EEESI_SI_EEESC_SE_Li256ELb0ELb1ELb0ELb0EEENS1_30DynamicPersistentTileSchedulerILi256ELi256ELb0ELb1ELb0EEEEEEEEEvNT_6ParamsE,@"STO_CUDA_ENTRY STV_DEFAULT"
_ZN7cutlass13device_kernelIN5flash19enable_sm80_to_sm89INS1_16FlashAttnFwdSm80INS1_25CollectiveMainloopFwdSm80ILi8ELi1ELb1EN4cute5tupleIJNS5_1CILi128EEENS7_ILi96EEENS7_ILi192EEEEEELi192ENS_6half_tEfNS_4arch4Sm80ELb1ELb0ELb0ELb0ELb0ELb0ELb1ELb0EEENS1_21CollectiveEpilogueFwdINS6_IJS8_SA_S9_EEENS6_IJNS7_ILi1EEESI_SI_EEESC_SE_Li256ELb0ELb1ELb0ELb0EEENS1_30DynamicPersistentTileSchedulerILi256ELi256ELb0ELb1ELb0EEEEEEEEEvNT_6ParamsE:
        /* <DEDUP_REMOVED lines=168> */
.L_x_1763:
        /* <DEDUP_REMOVED lines=19> */
.L_x_1723:
[----:B------:R-:W-:-:S04]  /*0bb0*/  MOV R0, c[0x0][0x554] ;  /* 0x0001550000007a02 */ /* 0x000fc80000000f00 */
[----:B------:R-:W-:Y:S02]  /*0bc0*/  ISETP.NE.AND P0, PT, R0, 0x1, PT ;  /* 0x000000010000780c */ /* 0x000fe40003f05270 */
[----:B------:R-:W-:-:S11]  /*0bd0*/  MOV R0, R2 ;  /* 0x0000000200007202 */ /* 0x000fd60000000f00 */
[----:B------:R-:W-:-:S05]  /*0be0*/  @P0 IMAD.HI.U32 R4, R2, c[0x0][0x558], RZ ;  /* 0x0001560002040a27 */ /* 0x000fca00078e00ff */
[----:B------:R-:W-:-:S05]  /*0bf0*/  @P0 SHF.R.U32.HI R0, RZ, c[0x0][0x55c], R4 ;  /* 0x00015700ff000a19 */ /* 0x000fca0000011604 */
[----:B------:R-:W-:Y:S02]  /*0c00*/  IMAD R4, R0, c[0x0][0x554], RZ ;  /* 0x0001550000047a24 */ /* 0x000fe400078e02ff */
.L_x_1724:
[----:B------:R-:W-:Y:S05]  /*0c10*/  BSYNC B0 ;  /* 0x0000000000007941 */ /* 0x000fea0003800000 */
.L_x_1722:
        /* <DEDUP_REMOVED lines=191> */
[--C-:B------:R-:W-:Y:S01]  /*1810*/  SHF.R.S32.HI R6, RZ, 0x1f, R0.reuse ;  /* 0x0000001fff067819 */ /* 0x100fe20000011400 */
[----:B------:R-:W-:-:S04]  /*1820*/  IMAD.MOV R5, RZ, RZ, -R0 ;  /* 0x000000ffff057224 */ /* 0x000fc800078e0a00 */
        /* <DEDUP_REMOVED lines=69> */
[C---:B------:R-:W-:Y:S02]  /*1c80*/  ISETP.GE.AND P6, PT, R53.reuse, c[0x0][0x198], PT ;  /* 0x0000660035007a0c */ /* 0x040fe40003fc6270 */
[----:B-1----:R-:W-:Y:S01]  /*1c90*/  @!P5 LEA R4, P0, R53, R2, 0x1 ;  /* 0x000000023504d211 */ /* 0x002fe200078008ff */
[----:B-----5:R-:W-:-:S03]  /*1ca0*/  IMAD.WIDE.U32 R6, R9, c[0x0][0x1e0], RZ ;  /* 0x0000780009067a25 */ /* 0x020fc600078e00ff */
[----:B------:R-:W-:Y:S01]  /*1cb0*/  @!P5 LEA.HI.X R5, R53, R0, R28, 0x1, P0 ;  /* 0x000000003505d211 */ /* 0x000fe200000f0c1c */
[----:B------:R-:W-:Y:S01]  /*1cc0*/  IMAD R2, R9, c[0x0][0x1e4], R3 ;  /* 0x0000790009027a24 */ /* 0x000fe200078e0203 */
[----:B------:R-:W-:Y:S01]  /*1cd0*/  ISETP.GE.AND P0, PT, R8, 0x1, PT ;  /* 0x000000010800780c */ /* 0x000fe20003f06270 */
[----:B------:R-:W-:Y:S02]  /*1ce0*/  IMAD.MOV.U32 R118, RZ, RZ, R26 ;  /* 0x000000ffff767224 */ /* 0x000fe400078e001a */
[----:B------:R-:W-:Y:S02]  /*1cf0*/  IMAD.IADD R0, R7, 0x1, R2 ;  /* 0x0000000107007824 */ /* 0x000fe400078e0202 */
[----:B------:R-:W-:Y:S01]  /*1d00*/  IMAD.MOV.U32 R119, RZ, RZ, R25 ;  /* 0x000000ffff777224 */ /* 0x000fe200078e0019 */
[----:B------:R-:W-:Y:S01]  /*1d10*/  ISETP.NE.AND P3, PT, R19, RZ, PT ;  /* 0x000000ff1300720c */ /* 0x000fe20003f65270 */
[----:B------:R-:W-:Y:S01]  /*1d20*/  IMAD R0, R0, 0x60, RZ ;  /* 0x0000006000007824 */ /* 0x000fe200078e02ff */
[----:B------:R-:W-:Y:S01]  /*1d30*/  ISETP.NE.AND P2, PT, R18, RZ, PT ;  /* 0x000000ff1200720c */ /* 0x000fe20003f45270 */
[----:B------:R-:W-:Y:S01]  /*1d40*/  IMAD.WIDE.U32 R2, R6, 0x60, R118 ;  /* 0x0000006006027825 */ /* 0x000fe200078e0076 */
[----:B------:R1:W-:Y:S01]  /*1d50*/  @!P5 LDGSTS.E.BYPASS.LTC128B.128 [R122+0xb100], [R4.64], !P6 ;  /* 0x0b100000047adfae */ /* 0x0003e2000f101d46 */
[----:B------:R-:W-:-:S02]  /*1d60*/  ISETP.GE.AND P6, PT, R8, 0x21, PT ;  /* 0x000000210800780c */ /* 0x000fc40003fc6270 */
[----:B------:R-:W-:Y:S01]  /*1d70*/  IMAD.IADD R0, R3, 0x1, R0 ;  /* 0x0000000103007824 */ /* 0x000fe200078e0200 */
[----:B------:R-:W0:Y:S01]  /*1d80*/  LDGDEPBAR ;  /* 0x00000000000079af */ /* 0x000e220000000000 */
[----:B------:R-:W-:Y:S02]  /*1d90*/  IMAD.MOV.U32 R117, RZ, RZ, c[0x0][0x1e0] ;  /* 0x00007800ff757624 */ /* 0x000fe400078e00ff */
[----:B------:R-:W-:Y:S02]  /*1da0*/  IMAD.MOV.U32 R120, RZ, RZ, c[0x0][0x1e4] ;  /* 0x00007900ff787624 */ /* 0x000fe400078e00ff */
[----:B------:R-:W-:Y:S01]  /*1db0*/  IMAD.WIDE.U32 R6, R117, 0x40, RZ ;  /* 0x0000004075067825 */ /* 0x000fe200078e00ff */
[----:B-1----:R-:W-:-:S04]  /*1dc0*/  @P0 LEA R4, P5, R2, c[0x0][0x1c8], 0x1 ;  /* 0x0000720002040a11 */ /* 0x002fc800078a08ff */
[----:B------:R-:W-:Y:S02]  /*1dd0*/  @P0 LEA.HI.X R5, R2, c[0x0][0x1cc], R0, 0x1, P5 ;  /* 0x0000730002050a11 */ /* 0x000fe400028f0c00 */
[----:B------:R-:W-:-:S03]  /*1de0*/  ISETP.GE.AND P5, PT, R8, 0x41, PT ;  /* 0x000000410800780c */ /* 0x000fc60003fa6270 */
[----:B------:R1:W-:Y:S04]  /*1df0*/  @P0 LDGSTS.E.BYPASS.LTC128B.128 [R122+0xc100], [R4.64], !P4 ;  /* 0x0c100000047a0fae */ /* 0x0003e8000e101d46 */
[----:B------:R1:W-:Y:S04]  /*1e00*/  @P0 LDGSTS.E.BYPASS.LTC128B.128 [R122+0xf100], [R4.64+0x80], !P3 ;  /* 0x0f100080047a0fae */ /* 0x0003e8000d901d46 */
[----:B------:R1:W-:Y:S01]  /*1e10*/  @P0 LDGSTS.E.BYPASS.LTC128B.128 [R122+0x12100], [R4.64+0x100], !P2 ;  /* 0x12100100047a0fae */ /* 0x0003e2000d101d46 */
[----:B------:R-:W-:Y:S01]  /*1e20*/  @P6 LEA R3, P0, R117, R2, 0x5 ;  /* 0x0000000275036211 */ /* 0x000fe200078028ff */
[----:B------:R-:W-:-:S02]  /*1e30*/  IMAD R12, R12, c[0x0][0x208], RZ ;  /* 0x000082000c0c7a24 */ /* 0x000fc400078e02ff */
[----:B------:R-:W-:-:S04]  /*1e40*/  IMAD.WIDE.U32 R10, R9, c[0x0][0x208], RZ ;  /* 0x00008200090a7a25 */ /* 0x000fc800078e00ff */
[----:B------:R-:W-:Y:S01]  /*1e50*/  IMAD R12, R9, c[0x0][0x20c], R12 ;  /* 0x00008300090c7a24 */ /* 0x000fe200078e020c */
[----:B-1----:R-:W-:Y:S02]  /*1e60*/  @P6 LEA.HI.X R5, R117, R0, R120, 0x5, P0 ;  /* 0x0000000075056211 */ /* 0x002fe400000f2c78 */
[----:B------:R-:W-:-:S04]  /*1e70*/  @P6 LEA R4, P0, R3, c[0x0][0x1c8], 0x1 ;  /* 0x0000720003046a11 */ /* 0x000fc800078008ff */
[----:B------:R-:W-:Y:S02]  /*1e80*/  @P6 LEA.HI.X R5, R3, c[0x0][0x1cc], R5, 0x1, P0 ;  /* 0x0000730003056a11 */ /* 0x000fe400000f0c05 */
[----:B------:R-:W-:Y:S01]  /*1e90*/  @P5 IADD3 R3, P0, R2, R6, RZ ;  /* 0x0000000602035210 */ /* 0x000fe20007f1e0ff */
[----:B------:R-:W-:Y:S02]  /*1ea0*/  IMAD.SHL.U32 R2, R120, 0x40, RZ ;  /* 0x0000004078027824 */ /* 0x000fe400078e00ff */
        /* <DEDUP_REMOVED lines=12> */
[----:B------:R-:W-:Y:S02]  /*1f70*/  IMAD.MOV.U32 R6, RZ, RZ, R22 ;  /* 0x000000ffff067224 */ /* 0x000fe400078e0016 */
[----:B------:R-:W-:Y:S02]  /*1f80*/  IMAD.MOV.U32 R7, RZ, RZ, R24 ;  /* 0x000000ffff077224 */ /* 0x000fe400078e0018 */
[----:B------:R-:W-:Y:S02]  /*1f90*/  IMAD.IADD R0, R11, 0x1, R12 ;  /* 0x000000010b007824 */ /* 0x000fe400078e020c */
[----:B------:R-:W-:Y:S01]  /*1fa0*/  IMAD.WIDE.U32 R6, R10, 0x60, R6 ;  /* 0x000000600a067825 */ /* 0x000fe200078e0006 */
[----:B------:R-:W-:Y:S04]  /*1fb0*/  LDSM.16.M88.4 R156, [R250] ;  /* 0x00000000fa9c783b */ /* 0x000fe80000000200 */
[----:B------:R-:W-:Y:S04]  /*1fc0*/  LDSM.16.M88.4 R160, [R251] ;  /* 0x00000000fba0783b */ /* 0x000fe80000000200 */
[----:B------:R-:W-:Y:S04]  /*1fd0*/  LDSM.16.M88.4 R172, [R252] ;  /* 0x00000000fcac783b */ /* 0x000fe80000000200 */
        /* <DEDUP_REMOVED lines=8> */
[----:B------:R-:W-:Y:S04]  /*2060*/  LDSM.16.M88.4 R204, [R252+0x8000] ;  /* 0x00800000fccc783b */ /* 0x000fe80000000200 */
[----:B------:R-:W-:Y:S01]  /*2070*/  BAR.SYNC.DEFER_BLOCKING 0x0 ;  /* 0x0000000000007b1d */ /* 0x000fe20000010000 */
[----:B------:R-:W-:-:S02]  /*2080*/  IMAD R0, R0, 0x60, RZ ;  /* 0x0000006000007824 */ /* 0x000fc400078e02ff */
[----:B-1----:R-:W-:Y:S02]  /*2090*/  IMAD.MOV.U32 R5, RZ, RZ, c[0x0][0x208] ;  /* 0x00008200ff057624 */ /* 0x002fe400078e00ff */
[----:B--2---:R-:W-:Y:S01]  /*20a0*/  IMAD.MOV.U32 R3, RZ, RZ, 0x6 ;  /* 0x00000006ff037424 */ /* 0x004fe200078e00ff */
[C---:B------:R-:W-:Y:S01]  /*20b0*/  LEA R2, P0, R6.reuse, c[0x0][0x1f8], 0x1 ;  /* 0x00007e0006027a11 */ /* 0x040fe200078008ff */
[----:B------:R-:W-:Y:S02]  /*20c0*/  IMAD.IADD R0, R7, 0x1, R0 ;  /* 0x0000000107007824 */ /* 0x000fe400078e0200 */
[C---:B------:R-:W-:Y:S01]  /*20d0*/  IMAD.SHL.U32 R4, R5.reuse, 0x40, RZ ;  /* 0x0000004005047824 */ /* 0x040fe200078e00ff */
[----:B------:R-:W-:Y:S02]  /*20e0*/  SHF.L.U64.HI R5, R5, R3, c[0x0][0x20c] ;  /* 0x0000830005057619 */ /* 0x000fe40000010203 */
[----:B------:R-:W-:Y:S02]  /*20f0*/  LEA.HI.X R3, R6, c[0x0][0x1fc], R0, 0x1, P0 ;  /* 0x00007f0006037a11 */ /* 0x000fe400000f0c00 */
[----:B------:R-:W-:-:S02]  /*2100*/  IADD3 R10, P5, P0, R4, 0x80, R2 ;  /* 0x00000080040a7810 */ /* 0x000fc400078be002 */
[----:B------:R-:W-:Y:S02]  /*2110*/  LOP3.LUT R0, R20, 0x1, RZ, 0xc0, !PT ;  /* 0x0000000114007812 */ /* 0x000fe400078ec0ff */
        /* <DEDUP_REMOVED lines=10> */
[----:B------:R-:W-:Y:S04]  /*21c0*/  LDSM.16.M88.4 R12, [R225+0x800] ;  /* 0x00080000e10c783b */ /* 0x000fe80000000200 */
[----:B------:R-:W2:Y:S04]  /*21d0*/  LDSM.16.M88.4 R40, [R225+0x1000] ;  /* 0x00100000e128783b */ /* 0x000ea80000000200 */
[----:B------:R-:W3:Y:S04]  /*21e0*/  LDSM.16.M88.4 R44, [R225+0x1800] ;  /* 0x00180000e12c783b */ /* 0x000ee80000000200 */
[----:B------:R-:W-:Y:S04]  /*21f0*/  LDSM.16.M88.4 R60, [R225+0x2000] ;  /* 0x00200000e13c783b */ /* 0x000fe80000000200 */
[----:B------:R-:W-:Y:S04]  /*2200*/  LDSM.16.M88.4 R68, [R225+0x2800] ;  /* 0x00280000e144783b */ /* 0x000fe80000000200 */
[----:B------:R-:W-:Y:S04]  /*2210*/  LDSM.16.M88.4 R56, [R231] ;  /* 0x00000000e738783b */ /* 0x000fe80000000200 */
[----:B------:R-:W-:Y:S04]  /*2220*/  LDSM.16.M88.4 R52, [R248] ;  /* 0x00000000f834783b */ /* 0x000fe80000000200 */
[----:B------:R-:W4:Y:S04]  /*2230*/  LDSM.16.M88.4 R48, [R247] ;  /* 0x00000000f730783b */ /* 0x000f280000000200 */
[----:B------:R-:W5:Y:S04]  /*2240*/  LDSM.16.M88.4 R64, [R246] ;  /* 0x00000000f640783b */ /* 0x000f680000000200 */
[----:B------:R-:W1:Y:S04]  /*2250*/  LDSM.16.M88.4 R92, [R245] ;  /* 0x00000000f55c783b */ /* 0x000e680000000200 */
[----:B------:R-:W1:Y:S04]  /*2260*/  LDSM.16.M88.4 R104, [R244] ;  /* 0x00000000f468783b */ /* 0x000e680000000200 */
        /* <DEDUP_REMOVED lines=10> */
[----:B------:R-:W-:-:S05]  /*2310*/  IADD3 R4, P0, R2, R4, RZ ;  /* 0x0000000402047210 */ /* 0x000fca0007f1e0ff */
[----:B------:R-:W-:Y:S01]  /*2320*/  IMAD.X R5, R3, 0x1, R5, P0 ;  /* 0x0000000103057824 */ /* 0x000fe200000e0605 */
        /* <DEDUP_REMOVED lines=9> */
[----:B--2---:R-:W-:Y:S04]  /*23c0*/  HMMA.16816.F32 R16, R156, R42, RZ ;  /* 0x0000002a9c10723c */ /* 0x004fe800000018ff */
[----:B------:R2:W-:Y:S01]  /*23d0*/  LDGSTS.E.BYPASS.LTC128B.128 [R122+0x7100], [R6.64], !P0 ;  /* 0x07100000067a7fae */ /* 0x0005e2000c101d46 */
[----:B------:R-:W-:-:S02]  /*23e0*/  ISETP.NE.U32.AND P0, PT, R0, 0x1, PT ;  /* 0x000000010000780c */ /* 0x000fc40003f05070 */
[C---:B------:R-:W-:Y:S02]  /*23f0*/  ISETP.LT.OR P6, PT, R8.reuse, 0x41, !P6 ;  /* 0x000000410800780c */ /* 0x040fe400077c1670 */
[C---:B------:R-:W-:Y:S02]  /*2400*/  ISETP.LT.OR P0, PT, R8.reuse, 0x41, P0 ;  /* 0x000000410800780c */ /* 0x040fe40000701670 */
[----:B------:R-:W-:Y:S01]  /*2410*/  ISETP.LT.OR P5, PT, R8, 0x41, !P5 ;  /* 0x000000410800780c */ /* 0x000fe20006fa1670 */
[C---:B------:R-:W-:Y:S08]  /*2420*/  HMMA.16816.F32 R28, R156.reuse, R12, RZ ;  /* 0x0000000c9c1c723c */ /* 0x040ff000000018ff */
[C---:B------:R-:W-:Y:S02]  /*2430*/  HMMA.16816.F32 R24, R156.reuse, R14, RZ ;  /* 0x0000000e9c18723c */ /* 0x040fe400000018ff */
[----:B------:R2:W-:Y:S04]  /*2440*/  LDGSTS.E.BYPASS.LTC128B.128 [R122+0x2100], [R4.64], !P0 ;  /* 0x02100000047a7fae */ /* 0x0005e8000c101d46 */
[----:B------:R2:W-:Y:S02]  /*2450*/  LDGSTS.E.BYPASS.LTC128B.128 [R122+0x5100], [R4.64+0x80], !P6 ;  /* 0x05100080047a7fae */ /* 0x0005e4000f101d46 */
[C---:B------:R-:W-:Y:S02]  /*2460*/  HMMA.16816.F32 R20, R156.reuse, R40, RZ ;  /* 0x000000289c14723c */ /* 0x040fe400000018ff */
[----:B------:R2:W-:Y:S04]  /*2470*/  LDGSTS.E.BYPASS.LTC128B.128 [R122+0x8100], [R4.64+0x100], !P5 ;  /* 0x08100100047a7fae */ /* 0x0005e8000e901d46 */
[----:B------:R-:W-:Y:S02]  /*2480*/  LDSM.16.M88.4 R108, [R226+0x5000] ;  /* 0x00500000e26c783b */ /* 0x000fe40000000200 */
[----:B---3--:R-:W-:Y:S02]  /*2490*/  HMMA.16816.F32 R12, R156, R44, RZ ;  /* 0x0000002c9c0c723c */ /* 0x008fe400000018ff */
[----:B------:R-:W-:Y:S04]  /*24a0*/  LDSM.16.M88.4 R112, [R235] ;  /* 0x00000000eb70783b */ /* 0x000fe80000000200 */
[----:B------:R-:W0:Y:S02]  /*24b0*/  LDGDEPBAR ;  /* 0x00000000000079af */ /* 0x000e240000000000 */
[C---:B----4-:R-:W-:Y:S08]  /*24c0*/  HMMA.16816.F32 R80, R160.reuse, R50, R16 ;  /* 0x00000032a050723c */ /* 0x050ff00000001810 */
[----:B------:R-:W-:Y:S01]  /*24d0*/  HMMA.16816.F32 R100, R160, R58, R32 ;  /* 0x0000003aa064723c */ /* 0x000fe20000001820 */
[----:B------:R-:W3:Y:S07]  /*24e0*/  LDSM.16.M88.4 R32, [R229] ;  /* 0x00000000e520783b */ /* 0x000eee0000000200 */
[----:B------:R-:W-:Y:S08]  /*24f0*/  HMMA.16816.F32 R16, R156, R62, RZ ;  /* 0x0000003e9c10723c */ /* 0x000ff000000018ff */
[C---:B------:R-:W-:Y:S01]  /*2500*/  HMMA.16816.F32 R76, R160.reuse, R56, R36 ;  /* 0x00000038a04c723c */ /* 0x040fe20000001824 */
[----:B------:R-:W4:Y:S07]  /*2510*/  LDSM.16.M88.4 R36, [R229+0x800] ;  /* 0x00080000e524783b */ /* 0x000f2e0000000200 */
[C---:B------:R-:W-:Y:S01]  /*2520*/  HMMA.16816.F32 R84, R160.reuse, R48, R20 ;  /* 0x00000030a054723c */ /* 0x040fe20000001814 */
[----:B------:R-:W3:Y:S07]  /*2530*/  LDSM.16.M88.4 R48, [R229+0x1000] ;  /* 0x00100000e530783b */ /* 0x000eee0000000200 */
[----:B-----5:R-:W-:Y:S08]  /*2540*/  HMMA.16816.F32 R56, R160, R64, R12 ;  /* 0x00000040a038723c */ /* 0x020ff0000000180c */
[C---:B-1----:R-:W-:Y:S01]  /*2550*/  HMMA.16816.F32 R8, R156.reuse, R46, RZ ;  /* 0x0000002e9c08723c */ /* 0x042fe200000018ff */
[----:B------:R-:W1:Y:S07]  /*2560*/  LDSM.16.M88.4 R44, [R229+0x2000] ;  /* 0x00200000e52c783b */ /* 0x000e6e0000000200 */
[C---:B------:R-:W-:Y:S01]  /*2570*/  HMMA.16816.F32 R20, R156.reuse, R60, RZ ;  /* 0x0000003c9c14723c */ /* 0x040fe200000018ff */
[----:B------:R-:W-:Y:S07]  /*2580*/  LDSM.16.M88.4 R60, [R229+0x1800] ;  /* 0x00180000e53c783b */ /* 0x000fee0000000200 */
[C---:B------:R-:W-:Y:S08]  /*2590*/  HMMA.16816.F32 R12, R156.reuse, R68, RZ ;  /* 0x000000449c0c723c */ /* 0x040ff000000018ff */
[----:B--2---:R-:W-:Y:S01]  /*25a0*/  HMMA.16816.F32 R4, R156, R70, RZ ;  /* 0x000000469c04723c */ /* 0x004fe200000018ff */
[----:B------:R-:W-:Y:S07]  /*25b0*/  LDSM.16.M88.4 R68, [R226+0x1000] ;  /* 0x00100000e244783b */ /* 0x000fee0000000200 */
[C---:B------:R-:W-:Y:S01]  /*25c0*/  HMMA.16816.F32 R96, R160.reuse, R52, R28 ;  /* 0x00000034a060723c */ /* 0x040fe2000000181c */
[----:B------:R-:W-:Y:S07]  /*25d0*/  LDSM.16.M88.4 R28, [R226+0x800] ;  /* 0x00080000e21c783b */ /* 0x000fee0000000200 */
[C---:B------:R-:W-:Y:S01]  /*25e0*/  HMMA.16816.F32 R88, R160.reuse, R54, R24 ;  /* 0x00000036a058723c */ /* 0x040fe20000001818 */
[----:B------:R-:W2:Y:S07]  /*25f0*/  LDSM.16.M88.4 R24, [R229+0x2800] ;  /* 0x00280000e518783b */ /* 0x000eae0000000200 */
[C---:B------:R-:W-:Y:S01]  /*2600*/  HMMA.16816.F32 R52, R160.reuse, R94, R16 ;  /* 0x0000005ea034723c */ /* 0x040fe20000001810 */
[----:B------:R-:W5:Y:S07]  /*2610*/  LDSM.16.M88.4 R16, [R226] ;  /* 0x00000000e210783b */ /* 0x000f6e0000000200 */
[C---:B------:R-:W-:Y:S08]  /*2620*/  HMMA.16816.F32 R72, R160.reuse, R66, R8 ;  /* 0x00000042a048723c */ /* 0x040ff00000001808 */
[C---:B------:R-:W-:Y:S01]  /*2630*/  HMMA.16816.F32 R64, R160.reuse, R92, R20 ;  /* 0x0000005ca040723c */ /* 0x040fe20000001814 */
[----:B------:R-:W-:Y:S07]  /*2640*/  LDSM.16.M88.4 R92, [R226+0x2800] ;  /* 0x00280000e25c783b */ /* 0x000fee0000000200 */
[C---:B------:R-:W-:Y:S08]  /*2650*/  HMMA.16816.F32 R40, R160.reuse, R104, R12 ;  /* 0x00000068a028723c */ /* 0x040ff0000000180c */
[----:B------:R-:W-:Y:S01]  /*2660*/  HMMA.16816.F32 R20, R160, R106, R4 ;  /* 0x0000006aa014723c */ /* 0x000fe20000001804 */
[----:B------:R-:W-:Y:S07]  /*2670*/  LDSM.16.M88.4 R104, [R225+0x7800] ;  /* 0x00780000e168783b */ /* 0x000fee0000000200 */
[C---:B---3--:R-:W-:Y:S08]  /*2680*/  HMMA.16816.F32 R12, R168.reuse, R32, R76 ;  /* 0x00000020a80c723c */ /* 0x048ff0000000184c */
[C---:B------:R-:W-:Y:S01]  /*2690*/  HMMA.16816.F32 R8, R168.reuse, R34, R100 ;  /* 0x00000022a808723c */ /* 0x040fe20000001864 */
[----:B------:R-:W3:Y:S07]  /*26a0*/  LDSM.16.M88.4 R100, [R226+0x1800] ;  /* 0x00180000e264783b */ /* 0x000eee0000000200 */
[C---:B----4-:R-:W-:Y:S01]  /*26b0*/  HMMA.16816.F32 R4, R168.reuse, R36, R96 ;  /* 0x00000024a804723c */ /* 0x050fe20000001860 */
[----:B------:R-:W-:Y:S07]  /*26c0*/  LDSM.16.M88.4 R96, [R242] ;  /* 0x00000000f260783b */ /* 0x000fee0000000200 */
[C---:B------:R-:W-:Y:S01]  /*26d0*/  HMMA.16816.F32 R32, R168.reuse, R38, R88 ;  /* 0x00000026a820723c */ /* 0x040fe20000001858 */
[----:B------:R-:W4:Y:S07]  /*26e0*/  LDSM.16.M88.4 R88, [R226+0x2000] ;  /* 0x00200000e258783b */ /* 0x000f2e0000000200 */
[C---:B------:R-:W-:Y:S08]  /*26f0*/  HMMA.16816.F32 R36, R168.reuse, R48, R84 ;  /* 0x00000030a824723c */ /* 0x040ff00000001854 */
[C---:B-1----:R-:W-:Y:S08]  /*2700*/  HMMA.16816.F32 R84, R168.reuse, R46, R52 ;  /* 0x0000002ea854723c */ /* 0x042ff00000001834 */
[----:B--2---:R-:W-:Y:S08]  /*2710*/  HMMA.16816.F32 R76, R168, R24, R40 ;  /* 0x00000018a84c723c */ /* 0x004ff00000001828 */
[C---:B-----5:R-:W-:Y:S08]  /*2720*/  HMMA.16816.F32 R52, R172.reuse, R16, R12 ;  /* 0x00000010ac34723c */ /* 0x060ff0000000180c */
[C---:B------:R-:W-:Y:S08]  /*2730*/  HMMA.16816.F32 R40, R172.reuse, R18, R8 ;  /* 0x00000012ac28723c */ /* 0x040ff00000001808 */
[C---:B------:R-:W-:Y:S08]  /*2740*/  HMMA.16816.F32 R16, R172.reuse, R28, R4 ;  /* 0x0000001cac10723c */ /* 0x040ff00000001804 */
[----:B------:R-:W-:Y:S01]  /*2750*/  HMMA.16816.F32 R12, R172, R30, R32 ;  /* 0x0000001eac0c723c */ /* 0x000fe20000001820 */
[----:B------:R-:W1:Y:S07]  /*2760*/  LDSM.16.M88.4 R28, [R225+0x3000] ;  /* 0x00300000e11c783b */ /* 0x000e6e0000000200 */
[C---:B------:R-:W-:Y:S08]  /*2770*/  HMMA.16816.F32 R48, R168.reuse, R50, R80 ;  /* 0x00000032a830723c */ /* 0x040ff00000001850 */
[C---:B------:R-:W-:Y:S01]  /*2780*/  HMMA.16816.F32 R80, R168.reuse, R26, R20 ;  /* 0x0000001aa850723c */ /* 0x040fe20000001814 */
[----:B------:R-:W2:Y:S04]  /*2790*/  LDSM.16.M88.4 R24, [R225+0x3800] ;  /* 0x00380000e118783b */ /* 0x000ea80000000200 */
[----:B------:R-:W5:Y:S03]  /*27a0*/  LDSM.16.M88.4 R20, [R225+0x4000] ;  /* 0x00400000e114783b */ /* 0x000f660000000200 */
[C---:B------:R-:W-:Y:S08]  /*27b0*/  HMMA.16816.F32 R56, R168.reuse, R60, R56 ;  /* 0x0000003ca838723c */ /* 0x040ff00000001838 */
[C---:B------:R-:W-:Y:S01]  /*27c0*/  HMMA.16816.F32 R72, R168.reuse, R62, R72 ;  /* 0x0000003ea848723c */ /* 0x040fe20000001848 */
[----:B------:R-:W-:Y:S07]  /*27d0*/  LDSM.16.M88.4 R60, [R225+0x5000] ;  /* 0x00500000e13c783b */ /* 0x000fee0000000200 */
[----:B------:R-:W-:Y:S08]  /*27e0*/  HMMA.16816.F32 R64, R168, R44, R64 ;  /* 0x0000002ca840723c */ /* 0x000ff00000001840 */
[C---:B------:R-:W-:Y:S01]  /*27f0*/  HMMA.16816.F32 R8, R172.reuse, R68, R36 ;  /* 0x00000044ac08723c */ /* 0x040fe20000001824 */
[----:B------:R-:W1:Y:S07]  /*2800*/  LDSM.16.M88.4 R36, [R225+0x4800] ;  /* 0x00480000e124783b */ /* 0x000e6e0000000200 */
[C---:B---3--:R-:W-:Y:S08]  /*2810*/  HMMA.16816.F32 R32, R172.reuse, R100, R56 ;  /* 0x00000064ac20723c */ /* 0x048ff00000001838 */
[C---:B------:R-:W-:Y:S08]  /*2820*/  HMMA.16816.F32 R4, R172.reuse, R70, R48 ;  /* 0x00000046ac04723c */ /* 0x040ff00000001830 */
[C---:B------:R-:W-:Y:S01]  /*2830*/  HMMA.16816.F32 R44, R172.reuse, R102, R72 ;  /* 0x00000066ac2c723c */ /* 0x040fe20000001848 */
[----:B------:R-:W-:Y:S07]  /*2840*/  LDSM.16.M88.4 R100, [R241] ;  /* 0x00000000f164783b */ /* 0x000fee0000000200 */
[C---:B----4-:R-:W-:Y:S08]  /*2850*/  HMMA.16816.F32 R56, R172.reuse, R88, R64 ;  /* 0x00000058ac38723c */ /* 0x050ff00000001840 */
[C---:B------:R-:W-:Y:S01]  /*2860*/  HMMA.16816.F32 R64, R172.reuse, R90, R84 ;  /* 0x0000005aac40723c */ /* 0x040fe20000001854 */
[----:B------:R-:W-:Y:S04]  /*2870*/  LDSM.16.M88.4 R84, [R243] ;  /* 0x00000000f354783b */ /* 0x000fe80000000200 */
[----:B------:R-:W-:Y:S03]  /*2880*/  LDSM.16.M88.4 R88, [R238] ;  /* 0x00000000ee58783b */ /* 0x000fe60000000200 */
[----:B------:R-:W-:Y:S01]  /*2890*/  HMMA.16816.F32 R72, R172, R92, R76 ;  /* 0x0000005cac48723c */ /* 0x000fe2000000184c */
[----:B------:R-:W3:Y:S07]  /*28a0*/  LDSM.16.M88.4 R76, [R225+0x5800] ;  /* 0x00580000e14c783b */ /* 0x000eee0000000200 */
[----:B-1----:R-:W-:Y:S08]  /*28b0*/  HMMA.16816.F32 R68, R176, R28, R52 ;  /* 0x0000001cb044723c */ /* 0x002ff00000001834 */
[----:B------:R-:W-:Y:S01]  /*28c0*/  HMMA.16816.F32 R80, R172, R94, R80 ;  /* 0x0000005eac50723c */ /* 0x000fe20000001850 */
[----:B------:R-:W1:Y:S07]  /*28d0*/  LDSM.16.M88.4 R92, [R240] ;  /* 0x00000000f05c783b */ /* 0x000e6e0000000200 */
[C---:B------:R-:W-:Y:S08]  /*28e0*/  HMMA.16816.F32 R52, R176.reuse, R30, R40 ;  /* 0x0000001eb034723c */ /* 0x040ff00000001828 */
[C---:B--2---:R-:W-:Y:S08]  /*28f0*/  HMMA.16816.F32 R48, R176.reuse, R24, R16 ;  /* 0x00000018b030723c */ /* 0x044ff00000001810 */
[C---:B------:R-:W-:Y:S01]  /*2900*/  HMMA.16816.F32 R40, R176.reuse, R26, R12 ;  /* 0x0000001ab028723c */ /* 0x040fe2000000180c */
[----:B------:R-:W2:Y:S07]  /*2910*/  LDSM.16.M88.4 R24, [R239] ;  /* 0x00000000ef18783b */ /* 0x000eae0000000200 */
[C---:B-----5:R-:W-:Y:S08]  /*2920*/  HMMA.16816.F32 R28, R176.reuse, R20, R8 ;  /* 0x00000014b01c723c */ /* 0x060ff00000001808 */
[C---:B------:R-:W-:Y:S08]  /*2930*/  HMMA.16816.F32 R20, R176.reuse, R22, R4 ;  /* 0x00000016b014723c */ /* 0x040ff00000001804 */
[C---:B------:R-:W-:Y:S08]  /*2940*/  HMMA.16816.F32 R12, R176.reuse, R38, R44 ;  /* 0x00000026b00c723c */ /* 0x040ff0000000182c */
[C---:B------:R-:W-:Y:S08]  /*2950*/  HMMA.16816.F32 R8, R176.reuse, R60, R56 ;  /* 0x0000003cb008723c */ /* 0x040ff00000001838 */
[C---:B------:R-:W-:Y:S08]  /*2960*/  HMMA.16816.F32 R4, R176.reuse, R62, R64 ;  /* 0x0000003eb004723c */ /* 0x040ff00000001840 */
[C---:B------:R-:W-:Y:S08]  /*2970*/  HMMA.16816.F32 R16, R176.reuse, R36, R32 ;  /* 0x00000024b010723c */ /* 0x040ff00000001820 */
[C---:B---3--:R-:W-:Y:S08]  /*2980*/  HMMA.16816.F32 R64, R176.reuse, R76, R72 ;  /* 0x0000004cb040723c */ /* 0x048ff00000001848 */
[----:B------:R-:W-:Y:S08]  /*2990*/  HMMA.16816.F32 R80, R176, R78, R80 ;  /* 0x0000004eb050723c */ /* 0x000ff00000001850 */
[C---:B------:R-:W-:Y:S08]  /*29a0*/  HMMA.16816.F32 R76, R180.reuse, R84, R68 ;  /* 0x00000054b44c723c */ /* 0x040ff00000001844 */
[C---:B------:R-:W-:Y:S01]  /*29b0*/  HMMA.16816.F32 R68, R180.reuse, R96, R48 ;  /* 0x00000060b444723c */ /* 0x040fe20000001830 */
[----:B------:R-:W3:Y:S07]  /*29c0*/  LDSM.16.M88.4 R48, [R229+0x3000] ;  /* 0x00300000e530783b */ /* 0x000eee0000000200 */
[C---:B------:R-:W-:Y:S01]  /*29d0*/  HMMA.16816.F32 R60, R180.reuse, R98, R40 ;  /* 0x00000062b43c723c */ /* 0x040fe20000001828 */
[----:B------:R-:W4:Y:S04]  /*29e0*/  LDSM.16.M88.4 R40, [R229+0x3800] ;  /* 0x00380000e528783b */ /* 0x000f280000000200 */
[----:B------:R-:W-:Y:S03]  /*29f0*/  LDSM.16.M88.4 R96, [R226+0x4800] ;  /* 0x00480000e260783b */ /* 0x000fe60000000200 */
[C---:B------:R-:W-:Y:S01]  /*2a00*/  HMMA.16816.F32 R56, R180.reuse, R100, R28 ;  /* 0x00000064b438723c */ /* 0x040fe2000000181c */
[----:B------:R-:W5:Y:S07]  /*2a10*/  LDSM.16.M88.4 R28, [R229+0x4000] ;  /* 0x00400000e51c783b */ /* 0x000f6e0000000200 */
[C---:B-1----:R-:W-:Y:S08]  /*2a20*/  HMMA.16816.F32 R36, R180.reuse, R94, R12 ;  /* 0x0000005eb424723c */ /* 0x042ff0000000180c */
[C---:B--2---:R-:W-:Y:S08]  /*2a30*/  HMMA.16816.F32 R32, R180.reuse, R24, R8 ;  /* 0x00000018b420723c */ /* 0x044ff00000001808 */
[C---:B------:R-:W-:Y:S01]  /*2a40*/  HMMA.16816.F32 R12, R180.reuse, R26, R4 ;  /* 0x0000001ab40c723c */ /* 0x040fe20000001804 */
[----:B------:R-:W1:Y:S07]  /*2a50*/  LDSM.16.M88.4 R24, [R229+0x4800] ;  /* 0x00480000e518783b */ /* 0x000e6e0000000200 */
[C---:B------:R-:W-:Y:S01]  /*2a60*/  HMMA.16816.F32 R72, R180.reuse, R86, R52 ;  /* 0x00000056b448723c */ /* 0x040fe20000001834 */
[----:B------:R-:W-:Y:S07]  /*2a70*/  LDSM.16.M88.4 R84, [R226+0x3000] ;  /* 0x00300000e254783b */ /* 0x000fee0000000200 */
[C---:B------:R-:W-:Y:S01]  /*2a80*/  HMMA.16816.F32 R52, R180.reuse, R102, R20 ;  /* 0x00000066b434723c */ /* 0x040fe20000001814 */
[----:B------:R-:W2:Y:S04]  /*2a90*/  LDSM.16.M88.4 R20, [R229+0x5000] ;  /* 0x00500000e514783b */ /* 0x000ea80000000200 */
[----:B------:R-:W-:Y:S03]  /*2aa0*/  LDSM.16.M88.4 R100, [R236] ;  /* 0x00000000ec64783b */ /* 0x000fe60000000200 */
[C---:B------:R-:W-:Y:S01]  /*2ab0*/  HMMA.16816.F32 R44, R180.reuse, R92, R16 ;  /* 0x0000005cb42c723c */ /* 0x040fe20000001810 */
[----:B------:R-:W1:Y:S04]  /*2ac0*/  LDSM.16.M88.4 R16, [R229+0x5800] ;  /* 0x00580000e510783b */ /* 0x000e680000000200 */
[----:B------:R-:W-:Y:S03]  /*2ad0*/  LDSM.16.M88.4 R92, [R225+0x7000] ;  /* 0x00700000e15c783b */ /* 0x000fe60000000200 */
[C---:B------:R-:W-:Y:S08]  /*2ae0*/  HMMA.16816.F32 R8, R180.reuse, R88, R64 ;  /* 0x00000058b408723c */ /* 0x040ff00000001840 */
[----:B------:R-:W-:Y:S01]  /*2af0*/  HMMA.16816.F32 R4, R180, R90, R80 ;  /* 0x0000005ab404723c */ /* 0x000fe20000001850 */
[----:B------:R-:W1:Y:S04]  /*2b00*/  LDSM.16.M88.4 R80, [R226+0x3800] ;  /* 0x00380000e250783b */ /* 0x000e680000000200 */
[----:B------:R-:W1:Y:S03]  /*2b10*/  LDSM.16.M88.4 R88, [R226+0x4000] ;  /* 0x00400000e258783b */ /* 0x000e660000000200 */
[C---:B---3--:R-:W-:Y:S08]  /*2b20*/  HMMA.16816.F32 R76, R184.reuse, R48, R76 ;  /* 0x00000030b84c723c */ /* 0x048ff0000000184c */
[C---:B------:R-:W-:Y:S08]  /*2b30*/  HMMA.16816.F32 R72, R184.reuse, R50, R72 ;  /* 0x00000032b848723c */ /* 0x040ff00000001848 */
[C---:B----4-:R-:W-:Y:S08]  /*2b40*/  HMMA.16816.F32 R68, R184.reuse, R40, R68 ;  /* 0x00000028b844723c */ /* 0x050ff00000001844 */
[C---:B------:R-:W-:Y:S08]  /*2b50*/  HMMA.16816.F32 R64, R184.reuse, R42, R60 ;  /* 0x0000002ab840723c */ /* 0x040ff0000000183c */
[C---:B-----5:R-:W-:Y:S08]  /*2b60*/  HMMA.16816.F32 R40, R184.reuse, R28, R56 ;  /* 0x0000001cb828723c */ /* 0x060ff00000001838 */
[C---:B------:R-:W-:Y:S01]  /*2b70*/  HMMA.16816.F32 R48, R184.reuse, R30, R52 ;  /* 0x0000001eb830723c */ /* 0x040fe20000001834 */
[----:B------:R-:W-:Y:S07]  /*2b80*/  LDSM.16.M88.4 R28, [R225+0x6800] ;  /* 0x00680000e11c783b */ /* 0x000fee0000000200 */
[C---:B-1----:R-:W-:Y:S08]  /*2b90*/  HMMA.16816.F32 R60, R184.reuse, R24, R44 ;  /* 0x00000018b83c723c */ /* 0x042ff0000000182c */
[C---:B------:R-:W-:Y:S01]  /*2ba0*/  HMMA.16816.F32 R56, R184.reuse, R26, R36 ;  /* 0x0000001ab838723c */ /* 0x040fe20000001824 */
[----:B------:R-:W1:Y:S07]  /*2bb0*/  LDSM.16.M88.4 R24, [R226+0x5800] ;  /* 0x00580000e218783b */ /* 0x000e6e0000000200 */
[C---:B--2---:R-:W-:Y:S08]  /*2bc0*/  HMMA.16816.F32 R52, R184.reuse, R20, R32 ;  /* 0x00000014b834723c */ /* 0x044ff00000001820 */
[C---:B------:R-:W-:Y:S08]  /*2bd0*/  HMMA.16816.F32 R44, R184.reuse, R22, R12 ;  /* 0x00000016b82c723c */ /* 0x040ff0000000180c */
[C---:B------:R-:W-:Y:S08]  /*2be0*/  HMMA.16816.F32 R36, R184.reuse, R16, R8 ;  /* 0x00000010b824723c */ /* 0x040ff00000001808 */
[----:B------:R-:W-:Y:S01]  /*2bf0*/  HMMA.16816.F32 R20, R184, R18, R4 ;  /* 0x00000012b814723c */ /* 0x000fe20000001804 */
[----:B------:R-:W2:Y:S07]  /*2c00*/  LDSM.16.M88.4 R16, [R225+0x6000] ;  /* 0x00600000e110783b */ /* 0x000eae0000000200 */
[C---:B------:R-:W-:Y:S08]  /*2c10*/  HMMA.16816.F32 R12, R188.reuse, R84, R76 ;  /* 0x00000054bc0c723c */ /* 0x040ff0000000184c */
[C---:B------:R-:W-:Y:S01]  /*2c20*/  HMMA.16816.F32 R8, R188.reuse, R86, R72 ;  /* 0x00000056bc08723c */ /* 0x040fe20000001848 */
[----:B------:R-:W-:Y:S07]  /*2c30*/  LDSM.16.M88.4 R84, [R233] ;  /* 0x00000000e954783b */ /* 0x000fee0000000200 */
[C---:B------:R-:W-:Y:S08]  /*2c40*/  HMMA.16816.F32 R32, R188.reuse, R82, R64 ;  /* 0x00000052bc20723c */ /* 0x040ff00000001840 */
[C---:B------:R-:W-:Y:S01]  /*2c50*/  HMMA.16816.F32 R4, R188.reuse, R80, R68 ;  /* 0x00000050bc04723c */ /* 0x040fe20000001844 */
[----:B------:R-:W3:Y:S07]  /*2c60*/  LDSM.16.M88.4 R80, [R225+0x8000] ;  /* 0x00800000e150783b */ /* 0x000eee0000000200 */
[C---:B------:R-:W-:Y:S08]  /*2c70*/  HMMA.16816.F32 R40, R188.reuse, R88, R40 ;  /* 0x00000058bc28723c */ /* 0x040ff00000001828 */
[C---:B------:R-:W-:Y:S01]  /*2c80*/  HMMA.16816.F32 R48, R188.reuse, R90, R48 ;  /* 0x0000005abc30723c */ /* 0x040fe20000001830 */
[----:B------:R-:W4:Y:S07]  /*2c90*/  LDSM.16.M88.4 R88, [R225+0x8800] ;  /* 0x00880000e158783b */ /* 0x000f2e0000000200 */
[C---:B------:R-:W-:Y:S08]  /*2ca0*/  HMMA.16816.F32 R60, R188.reuse, R96, R60 ;  /* 0x00000060bc3c723c */ /* 0x040ff0000000183c */
[C---:B------:R-:W-:Y:S01]  /*2cb0*/  HMMA.16816.F32 R76, R188.reuse, R98, R56 ;  /* 0x00000062bc4c723c */ /* 0x040fe20000001838 */
[----:B------:R-:W5:Y:S07]  /*2cc0*/  LDSM.16.M88.4 R96, [R237] ;  /* 0x00000000ed60783b */ /* 0x000f6e0000000200 */
[C---:B------:R-:W-:Y:S08]  /*2cd0*/  HMMA.16816.F32 R72, R188.reuse, R108, R52 ;  /* 0x0000006cbc48723c */ /* 0x040ff00000001834 */
[C---:B------:R-:W-:Y:S01]  /*2ce0*/  HMMA.16816.F32 R68, R188.reuse, R110, R44 ;  /* 0x0000006ebc44723c */ /* 0x040fe2000000182c */
[----:B------:R-:W-:Y:S07]  /*2cf0*/  LDSM.16.M88.4 R108, [R229+0x6000] ;  /* 0x00600000e56c783b */ /* 0x000fee0000000200 */
[C---:B-1----:R-:W-:Y:S08]  /*2d00*/  HMMA.16816.F32 R64, R188.reuse, R24, R36 ;  /* 0x00000018bc40723c */ /* 0x042ff00000001824 */
[----:B------:R-:W-:Y:S01]  /*2d10*/  HMMA.16816.F32 R56, R188, R26, R20 ;  /* 0x0000001abc38723c */ /* 0x000fe20000001814 */
[----:B------:R-:W1:Y:S07]  /*2d20*/  LDSM.16.M88.4 R24, [R234] ;  /* 0x00000000ea18783b */ /* 0x000e6e0000000200 */
[C---:B--2---:R-:W-:Y:S08]  /*2d30*/  HMMA.16816.F32 R52, R192.reuse, R16, R12 ;  /* 0x00000010c034723c */ /* 0x044ff0000000180c */
[C---:B------:R-:W-:Y:S08]  /*2d40*/  HMMA.16816.F32 R44, R192.reuse, R18, R8 ;  /* 0x00000012c02c723c */ /* 0x040ff00000001808 */
[C---:B------:R-:W-:Y:S08]  /*2d50*/  HMMA.16816.F32 R16, R192.reuse, R30, R32 ;  /* 0x0000001ec010723c */ /* 0x040ff00000001820 */
[C---:B------:R-:W-:Y:S08]  /*2d60*/  HMMA.16816.F32 R12, R192.reuse, R92, R40 ;  /* 0x0000005cc00c723c */ /* 0x040ff00000001828 */
[C---:B------:R-:W-:Y:S01]  /*2d70*/  HMMA.16816.F32 R8, R192.reuse, R94, R48 ;  /* 0x0000005ec008723c */ /* 0x040fe20000001830 */
[----:B------:R-:W2:Y:S07]  /*2d80*/  LDSM.16.M88.4 R92, [R232] ;  /* 0x00000000e85c783b */ /* 0x000eae0000000200 */
[C---:B------:R-:W-:Y:S08]  /*2d90*/  HMMA.16816.F32 R20, R192.reuse, R28, R4 ;  /* 0x0000001cc014723c */ /* 0x040ff00000001804 */
[C---:B------:R-:W-:Y:S08]  /*2da0*/  HMMA.16816.F32 R4, R192.reuse, R104, R60 ;  /* 0x00000068c004723c */ /* 0x040ff0000000183c */
[C---:B------:R-:W-:Y:S01]  /*2db0*/  HMMA.16816.F32 R28, R192.reuse, R106, R76 ;  /* 0x0000006ac01c723c */ /* 0x040fe2000000184c */
[----:B------:R-:W-:Y:S04]  /*2dc0*/  LDSM.16.M88.4 R104, [R229+0x8800] ;  /* 0x00880000e568783b */ /* 0x000fe80000000200 */
[----:B------:R-:W-:Y:S03]  /*2dd0*/  LDSM.16.M88.4 R76, [R226+0x6800] ;  /* 0x00680000e24c783b */ /* 0x000fe60000000200 */
[C---:B---3--:R-:W-:Y:S08]  /*2de0*/  HMMA.16816.F32 R32, R192.reuse, R80, R72 ;  /* 0x00000050c020723c */ /* 0x048ff00000001848 */
[C---:B------:R-:W-:Y:S01]  /*2df0*/  HMMA.16816.F32 R36, R192.reuse, R82, R68 ;  /* 0x00000052c024723c */ /* 0x040fe20000001844 */
[----:B------:R-:W-:Y:S07]  /*2e00*/  LDSM.16.M88.4 R80, [R229+0x7000] ;  /* 0x00700000e550783b */ /* 0x000fee0000000200 */
[C---:B----4-:R-:W-:Y:S01]  /*2e10*/  HMMA.16816.F32 R40, R192.reuse, R88, R64 ;  /* 0x00000058c028723c */ /* 0x050fe20000001840 */
[----:B------:R-:W-:Y:S07]  /*2e20*/  LDSM.16.M88.4 R64, [R226+0x6000] ;  /* 0x00600000e240783b */ /* 0x000fee0000000200 */
[----:B------:R-:W-:Y:S01]  /*2e30*/  HMMA.16816.F32 R48, R192, R90, R56 ;  /* 0x0000005ac030723c */ /* 0x000fe20000001838 */
[----:B------:R-:W-:Y:S07]  /*2e40*/  LDSM.16.M88.4 R88, [R229+0x7800] ;  /* 0x00780000e558783b */ /* 0x000fee0000000200 */
[C---:B-----5:R-:W-:Y:S08]  /*2e50*/  HMMA.16816.F32 R56, R196.reuse, R98, R44 ;  /* 0x00000062c438723c */ /* 0x060ff0000000182c */
[C---:B------:R-:W-:Y:S01]  /*2e60*/  HMMA.16816.F32 R44, R196.reuse, R102, R16 ;  /* 0x00000066c42c723c */ /* 0x040fe20000001810 */
[----:B------:R-:W3:Y:S07]  /*2e70*/  LDSM.16.M88.4 R16, [R229+0x6800] ;  /* 0x00680000e510783b */ /* 0x000eee0000000200 */
[C---:B------:R-:W-:Y:S01]  /*2e80*/  HMMA.16816.F32 R60, R196.reuse, R96, R52 ;  /* 0x00000060c43c723c */ /* 0x040fe20000001834 */
[----:B------:R-:W4:Y:S07]  /*2e90*/  LDSM.16.M88.4 R96, [R229+0x8000] ;  /* 0x00800000e560783b */ /* 0x000f2e0000000200 */
[C---:B------:R-:W-:Y:S08]  /*2ea0*/  HMMA.16816.F32 R72, R196.reuse, R112, R12 ;  /* 0x00000070c448723c */ /* 0x040ff0000000180c */
[C---:B------:R-:W-:Y:S01]  /*2eb0*/  HMMA.16816.F32 R52, R196.reuse, R100, R20 ;  /* 0x00000064c434723c */ /* 0x040fe20000001814 */
[----:B------:R-:W5:Y:S07]  /*2ec0*/  LDSM.16.M88.4 R100, [R226+0x8000] ;  /* 0x00800000e264783b */ /* 0x000f6e0000000200 */
[C---:B------:R-:W-:Y:S08]  /*2ed0*/  HMMA.16816.F32 R68, R196.reuse, R114, R8 ;  /* 0x00000072c444723c */ /* 0x040ff00000001808 */
[C---:B-1----:R-:W-:Y:S08]  /*2ee0*/  HMMA.16816.F32 R12, R196.reuse, R24, R4 ;  /* 0x00000018c40c723c */ /* 0x042ff00000001804 */
[C---:B------:R-:W-:Y:S08]  /*2ef0*/  HMMA.16816.F32 R8, R196.reuse, R26, R28 ;  /* 0x0000001ac408723c */ /* 0x040ff0000000181c */
[C---:B------:R-:W-:Y:S08]  /*2f00*/  HMMA.16816.F32 R4, R196.reuse, R84, R32 ;  /* 0x00000054c404723c */ /* 0x040ff00000001820 */
[C---:B------:R-:W-:Y:S01]  /*2f10*/  HMMA.16816.F32 R20, R196.reuse, R86, R36 ;  /* 0x00000056c414723c */ /* 0x040fe20000001824 */
[----:B------:R-:W1:Y:S07]  /*2f20*/  LDSM.16.M88.4 R84, [R226+0x7000] ;  /* 0x00700000e254783b */ /* 0x000e6e0000000200 */
[C---:B--2---:R-:W-:Y:S08]  /*2f30*/  HMMA.16816.F32 R28, R196.reuse, R92, R40 ;  /* 0x0000005cc41c723c */ /* 0x044ff00000001828 */
[----:B------:R-:W-:Y:S01]  /*2f40*/  HMMA.16816.F32 R48, R196, R94, R48 ;  /* 0x0000005ec430723c */ /* 0x000fe20000001830 */
[----:B------:R-:W2:Y:S07]  /*2f50*/  LDSM.16.M88.4 R92, [R226+0x7800] ;  /* 0x00780000e25c783b */ /* 0x000eae0000000200 */
[C---:B------:R-:W-:Y:S08]  /*2f60*/  HMMA.16816.F32 R60, R200.reuse, R108, R60 ;  /* 0x0000006cc83c723c */ /* 0x040ff0000000183c */
[----:B------:R-:W-:Y:S01]  /*2f70*/  HMMA.16816.F32 R56, R200, R110, R56 ;  /* 0x0000006ec838723c */ /* 0x000fe20000001838 */
[----:B------:R-:W1:Y:S01]  /*2f80*/  LDSM.16.M88.4 R108, [R226+0x8800] ;  /* 0x00880000e26c783b */ /* 0x000e620000000200 */
[----:B------:R-:W-:-:S06]  /*2f90*/  DEPBAR.LE SB0, 0x0 ;  /* 0x000080000000791a */ /* 0x000fcc0000000000 */
[C---:B---3--:R-:W-:Y:S08]  /*2fa0*/  HMMA.16816.F32 R52, R200.reuse, R16, R52 ;  /* 0x00000010c834723c */ /* 0x048ff00000001834 */
[C---:B------:R-:W-:Y:S08]  /*2fb0*/  HMMA.16816.F32 R44, R200.reuse, R18, R44 ;  /* 0x00000012c82c723c */ /* 0x040ff0000000182c */
[C---:B------:R-:W-:Y:S08]  /*2fc0*/  HMMA.16816.F32 R32, R200.reuse, R88, R12 ;  /* 0x00000058c820723c */ /* 0x040ff0000000180c */
[C---:B------:R-:W-:Y:S08]  /*2fd0*/  HMMA.16816.F32 R24, R200.reuse, R90, R8 ;  /* 0x0000005ac818723c */ /* 0x040ff00000001808 */
[C---:B----4-:R-:W-:Y:S08]  /*2fe0*/  HMMA.16816.F32 R16, R200.reuse, R96, R4 ;  /* 0x00000060c810723c */ /* 0x050ff00000001804 */
[----:B------:R-:W-:Y:S01]  /*2ff0*/  HMMA.16816.F32 R40, R200, R80, R72 ;  /* 0x00000050c828723c */ /* 0x000fe20000001848 */
[----:B------:R-:W-:-:S07]  /*3000*/  IMAD.MOV.U32 R97, RZ, RZ, R123 ;  /* 0x000000ffff617224 */ /* 0x000fce00078e007b */
[C---:B------:R-:W-:Y:S08]  /*3010*/  HMMA.16816.F32 R36, R200.reuse, R82, R68 ;  /* 0x00000052c824723c */ /* 0x040ff00000001844 */
[C---:B------:R-:W-:Y:S08]  /*3020*/  HMMA.16816.F32 R12, R200.reuse, R98, R20 ;  /* 0x00000062c80c723c */ /* 0x040ff00000001814 */
[C---:B------:R-:W-:Y:S08]  /*3030*/  HMMA.16816.F32 R8, R200.reuse, R104, R28 ;  /* 0x00000068c808723c */ /* 0x040ff0000000181c */
[----:B------:R-:W-:Y:S01]  /*3040*/  HMMA.16816.F32 R4, R200, R106, R48 ;  /* 0x0000006ac804723c */ /* 0x000fe20000001830 */
[----:B------:R-:W-:Y:S01]  /*3050*/  ISETP.GE.AND P0, PT, R97, 0x2, PT ;  /* 0x000000026100780c */ /* 0x000fe20003f06270 */
[----:B------:R-:W-:Y:S06]  /*3060*/  BSSY B0, `(.L_x_1726) ;  /* 0x0000031000007945 */ /* 0x000fec0003800000 */
[C---:B------:R-:W-:Y:S08]  /*3070*/  HMMA.16816.F32 R20, R204.reuse, R64, R60 ;  /* 0x00000040cc14723c */ /* 0x040ff0000000183c */
[C---:B------:R-:W-:Y:S08]  /*3080*/  HMMA.16816.F32 R56, R204.reuse, R66, R56 ;  /* 0x00000042cc38723c */ /* 0x040ff00000001838 */
[C---:B-----5:R-:W-:Y:S08]  /*3090*/  HMMA.16816.F32 R64, R204.reuse, R100, R16 ;  /* 0x00000064cc40723c */ /* 0x060ff00000001810 */
        /* <DEDUP_REMOVED lines=8> */
[----:B------:R-:W-:Y:S01]  /*3120*/  HMMA.16816.F32 R48, R204, R110, R4 ;  /* 0x0000006ecc30723c */ /* 0x000fe20000001804 */
[----:B------:R-:W-:Y:S06]  /*3130*/  BAR.SYNC.DEFER_BLOCKING 0x0 ;  /* 0x0000000000007b1d */ /* 0x000fec0000010000 */
[----:B------:R-:W-:Y:S01]  /*3140*/  @!UPT UIADD3 URZ, URZ, URZ, URZ ;  /* 0x0000003f3f3ff290 */ /* 0x000fe2000fffe03f */
[----:B------:R-:W-:Y:S11]  /*3150*/  @!P0 BRA `(.L_x_1727) ;  /* 0x0000021000008947 */ /* 0x000ff60003800000 */
[----:B------:R-:W-:Y:S01]  /*3160*/  IADD3 R0, R97, -0x2, RZ ;  /* 0xfffffffe61007810 */ /* 0x000fe20007ffe0ff */
[C---:B------:R-:W-:Y:S01]  /*3170*/  IMAD.SHL.U32 R6, R117.reuse, 0x40, RZ ;  /* 0x0000004075067824 */ /* 0x040fe200078e00ff */
[----:B------:R-:W-:-:S02]  /*3180*/  SHF.L.U64.HI R7, R117, 0x6, R120 ;  /* 0x0000000675077819 */ /* 0x000fc40000010278 */
[----:B------:R-:W-:-:S05]  /*3190*/  SHF.R.S32.HI R2, RZ, 0x1f, R0 ;  /* 0x0000001fff027819 */ /* 0x000fca0000011400 */
[----:B------:R-:W-:Y:S02]  /*31a0*/  IMAD R4, R2, c[0x0][0x1e0], RZ ;  /* 0x0000780002047a24 */ /* 0x000fe400078e02ff */
[----:B------:R-:W-:-:S04]  /*31b0*/  IMAD.WIDE.U32 R2, R0, c[0x0][0x1e0], RZ ;  /* 0x0000780000027a25 */ /* 0x000fc800078e00ff */
[----:B------:R-:W-:Y:S02]  /*31c0*/  IMAD R0, R0, c[0x0][0x1e4], R4 ;  /* 0x0000790000007a24 */ /* 0x000fe400078e0204 */
[----:B------:R-:W-:-:S04]  /*31d0*/  IMAD.WIDE.U32 R4, R2, 0x60, R118 ;  /* 0x0000006002047825 */ /* 0x000fc800078e0076 */
[----:B------:R-:W-:Y:S01]  /*31e0*/  IMAD.IADD R0, R3, 0x1, R0 ;  /* 0x0000000103007824 */ /* 0x000fe200078e0200 */
[----:B------:R-:W-:-:S03]  /*31f0*/  LEA R2, P0, R4, c[0x0][0x1c8], 0x1 ;  /* 0x0000720004027a11 */ /* 0x000fc600078008ff */
[----:B------:R-:W-:Y:S01]  /*3200*/  IMAD R0, R0, 0x60, RZ ;  /* 0x0000006000007824 */ /* 0x000fe200078e02ff */
[----:B------:R-:W-:-:S03]  /*3210*/  IADD3 R10, P6, P5, R6, 0x80, R2 ;  /* 0x00000080060a7810 */ /* 0x000fc60007dde002 */
[----:B------:R-:W-:-:S05]  /*3220*/  IMAD.IADD R0, R5, 0x1, R0 ;  /* 0x0000000105007824 */ /* 0x000fca00078e0200 */
        /* <DEDUP_REMOVED lines=20> */
.L_x_1727:
[----:B------:R-:W-:Y:S05]  /*3370*/  BSYNC B0 ;  /* 0x0000000000007941 */ /* 0x000fea0003800000 */
.L_x_1726:
[----:B------:R-:W2:Y:S04]  /*3380*/  LDL R0, [R1+0x84] ;  /* 0x0000840001007983 */ /* 0x000ea80000100800 */
[----:B-1----:R-:W3:Y:S04]  /*3390*/  LDL R5, [R1+0x50] ;  /* 0x0000500001057983 */ /* 0x002ee80000100800 */
        /* <DEDUP_REMOVED lines=17> */
[----:B------:R-:W-:Y:S02]  /*34b0*/  ISETP.GT.AND P6, PT, R2, 0x1, PT ;  /* 0x000000010200780c */ /* 0x000fe40003fc4270 */
[----:B------:R-:W-:Y:S02]  /*34c0*/  FSEL R5, R20, -INF , P0 ;  /* 0xff80000014057808 */ /* 0x000fe40000000000 */
[----:B------:R-:W-:-:S02]  /*34d0*/  ISETP.GT.AND P0, PT, R0, 0x1, PT ;  /* 0x000000010000780c */ /* 0x000fc40003f04270 */
[----:B------:R-:W-:Y:S02]  /*34e0*/  ISETP.GT.AND P5, PT, R0, RZ, PT ;  /* 0x000000ff0000720c */ /* 0x000fe40003fa4270 */
[----:B------:R-:W-:Y:S02]  /*34f0*/  FSEL R6, R21, -INF , P6 ;  /* 0xff80000015067808 */ /* 0x000fe40003000000 */
[----:B------:R-:W-:Y:S02]  /*3500*/  ISETP.GT.AND P6, PT, R2, 0x8, PT ;  /* 0x000000080200780c */ /* 0x000fe40003fc4270 */
[----:B------:R-:W-:Y:S02]  /*3510*/  FSEL R13, R23, -INF , P0 ;  /* 0xff800000170d7808 */ /* 0x000fe40000000000 */
[----:B------:R-:W-:Y:S02]  /*3520*/  ISETP.GT.AND P0, PT, R0, 0x8, PT ;  /* 0x000000080000780c */ /* 0x000fe40003f04270 */
[----:B------:R-:W-:-:S02]  /*3530*/  FSEL R12, R22, -INF , P5 ;  /* 0xff800000160c7808 */ /* 0x000fc40002800000 */
[----:B------:R-:W-:Y:S02]  /*3540*/  ISETP.GT.AND P5, PT, R2, 0x9, PT ;  /* 0x000000090200780c */ /* 0x000fe40003fa4270 */
[----:B------:R-:W-:Y:S02]  /*3550*/  FSEL R7, R56, -INF , P6 ;  /* 0xff80000038077808 */ /* 0x000fe40003000000 */
[----:B------:R-:W-:Y:S02]  /*3560*/  FMNMX.FTZ R3, R5, R6, !PT ;  /* 0x0000000605037209 */ /* 0x000fe40007810000 */
[----:B------:R-:W-:Y:S02]  /*3570*/  FSEL R14, R58, -INF , P0 ;  /* 0xff8000003a0e7808 */ /* 0x000fe40000000000 */
[----:B------:R-:W-:Y:S02]  /*3580*/  ISETP.GT.AND P0, PT, R2, 0x11, PT ;  /* 0x000000110200780c */ /* 0x000fe40003f04270 */
[----:B------:R-:W-:-:S02]  /*3590*/  FSEL R8, R57, -INF , P5 ;  /* 0xff80000039087808 */ /* 0x000fc40002800000 */
[----:B------:R-:W-:Y:S02]  /*35a0*/  ISETP.GT.AND P6, PT, R2, 0x10, PT ;  /* 0x000000100200780c */ /* 0x000fe40003fc4270 */
[----:B------:R-:W-:Y:S02]  /*35b0*/  FMNMX.FTZ R3, R7, R3, !PT ;  /* 0x0000000307037209 */ /* 0x000fe40007810000 */
[----:B------:R-:W-:Y:S02]  /*35c0*/  ISETP.GT.AND P5, PT, R0, 0x9, PT ;  /* 0x000000090000780c */ /* 0x000fe40003fa4270 */
[----:B------:R-:W-:Y:S02]  /*35d0*/  FSEL R10, R53, -INF , P0 ;  /* 0xff800000350a7808 */ /* 0x000fe40000000000 */
[----:B------:R-:W-:Y:S02]  /*35e0*/  FSEL R9, R52, -INF , P6 ;  /* 0xff80000034097808 */ /* 0x000fe40003000000 */
[----:B------:R-:W-:-:S02]  /*35f0*/  ISETP.GT.AND P0, PT, R0, 0x11, PT ;  /* 0x000000110000780c */ /* 0x000fc40003f04270 */
[----:B------:R-:W-:Y:S02]  /*3600*/  FMNMX.FTZ R3, R8, R3, !PT ;  /* 0x0000000308037209 */ /* 0x000fe40007810000 */
[----:B------:R-:W-:Y:S02]  /*3610*/  FSEL R15, R59, -INF , P5 ;  /* 0xff8000003b0f7808 */ /* 0x000fe40002800000 */
[----:B------:R-:W-:Y:S01]  /*3620*/  ISETP.GT.AND P5, PT, R0, 0x10, PT ;  /* 0x000000100000780c */ /* 0x000fe20003fa4270 */
[----:B------:R-:W-:Y:S01]  /*3630*/  LDSM.16.MT88.4 R56, [R249] ;  /* 0x00000000f938783b */ /* 0x000fe20000004200 */
[----:B------:R-:W-:Y:S02]  /*3640*/  ISETP.GT.AND P6, PT, R2, 0x18, PT ;  /* 0x000000180200780c */ /* 0x000fe40003fc4270 */
[----:B------:R-:W-:Y:S02]  /*3650*/  FSEL R22, R55, -INF , P0 ;  /* 0xff80000037167808 */ /* 0x000fe40000000000 */
[----:B------:R-:W-:-:S02]  /*3660*/  FMNMX.FTZ R3, R9, R3, !PT ;  /* 0x0000000309037209 */ /* 0x000fc40007810000 */
[----:B------:R-:W-:Y:S02]  /*3670*/  ISETP.GT.AND P0, PT, R0, 0x18, PT ;  /* 0x000000180000780c */ /* 0x000fe40003f04270 */
[----:B------:R-:W-:Y:S02]  /*3680*/  FSEL R21, R54, -INF , P5 ;  /* 0xff80000036157808 */ /* 0x000fe40002800000 */
[----:B------:R-:W-:Y:S02]  /*3690*/  ISETP.GT.AND P5, PT, R2, 0x19, PT ;  /* 0x000000190200780c */ /* 0x000fe40003fa4270 */
[----:B------:R-:W-:Y:S02]  /*36a0*/  FSEL R11, R44, -INF , P6 ;  /* 0xff8000002c0b7808 */ /* 0x000fe40003000000 */
[----:B------:R-:W-:Y:S02]  /*36b0*/  FMNMX.FTZ R3, R10, R3, !PT ;  /* 0x000000030a037209 */ /* 0x000fe40007810000 */
[----:B------:R-:W-:-:S02]  /*36c0*/  FSEL R23, R46, -INF , P0 ;  /* 0xff8000002e177808 */ /* 0x000fc40000000000 */
[C---:B------:R-:W-:Y:S02]  /*36d0*/  ISETP.GT.AND P0, PT, R2.reuse, 0x21, PT ;  /* 0x000000210200780c */ /* 0x040fe40003f04270 */
[----:B------:R-:W-:Y:S02]  /*36e0*/  FSEL R20, R45, -INF , P5 ;  /* 0xff8000002d147808 */ /* 0x000fe40002800000 */
[----:B------:R-:W-:Y:S02]  /*36f0*/  ISETP.GT.AND P6, PT, R2, 0x20, PT ;  /* 0x000000200200780c */ /* 0x000fe40003fc4270 */
[----:B------:R-:W-:Y:S02]  /*3700*/  FMNMX.FTZ R3, R11, R3, !PT ;  /* 0x000000030b037209 */ /* 0x000fe40007810000 */
[----:B------:R-:W-:Y:S02]  /*3710*/  FSEL R88, R41, -INF , P0 ;  /* 0xff80000029587808 */ /* 0x000fe40000000000 */
[----:B------:R-:W-:-:S02]  /*3720*/  ISETP.GT.AND P0, PT, R0, 0x21, PT ;  /* 0x000000210000780c */ /* 0x000fc40003f04270 */
[----:B------:R-:W-:Y:S02]  /*3730*/  ISETP.GT.AND P5, PT, R0, 0x19, PT ;  /* 0x000000190000780c */ /* 0x000fe40003fa4270 */
[----:B------:R-:W-:Y:S02]  /*3740*/  FSEL R89, R40, -INF , P6 ;  /* 0xff80000028597808 */ /* 0x000fe40003000000 */
[----:B------:R-:W-:Y:S02]  /*3750*/  FMNMX.FTZ R3, R20, R3, !PT ;  /* 0x0000000314037209 */ /* 0x000fe40007810000 */
[----:B------:R-:W-:Y:S02]  /*3760*/  FSEL R101, R43, -INF , P0 ;  /* 0xff8000002b657808 */ /* 0x000fe40000000000 */
[----:B------:R-:W-:Y:S02]  /*3770*/  FSEL R24, R47, -INF , P5 ;  /* 0xff8000002f187808 */ /* 0x000fe40002800000 */
[----:B------:R-:W-:-:S02]  /*3780*/  ISETP.GT.AND P6, PT, R2, 0x28, PT ;  /* 0x000000280200780c */ /* 0x000fc40003fc4270 */
[----:B------:R-:W-:Y:S02]  /*3790*/  ISETP.GT.AND P0, PT, R2, 0x29, PT ;  /* 0x000000290200780c */ /* 0x000fe40003f04270 */
[----:B------:R-:W-:Y:S02]  /*37a0*/  FMNMX.FTZ R3, R89, R3, !PT ;  /* 0x0000000359037209 */ /* 0x000fe40007810000 */
[----:B------:R-:W-:Y:S02]  /*37b0*/  ISETP.GT.AND P5, PT, R0, 0x20, PT ;  /* 0x000000200000780c */ /* 0x000fe40003fa4270 */
[----:B------:R-:W-:Y:S02]  /*37c0*/  FSEL R79, R36, -INF , P6 ;  /* 0xff800000244f7808 */ /* 0x000fe40003000000 */
[----:B------:R-:W-:Y:S02]  /*37d0*/  FSEL R78, R37, -INF , P0 ;  /* 0xff800000254e7808 */ /* 0x000fe40000000000 */
[----:B------:R-:W-:-:S02]  /*37e0*/  FMNMX.FTZ R4, R12, R13, !PT ;  /* 0x0000000d0c047209 */ /* 0x000fc40007810000 */
[----:B------:R-:W-:Y:S02]  /*37f0*/  FMNMX.FTZ R3, R88, R3, !PT ;  /* 0x0000000358037209 */ /* 0x000fe40007810000 */
[----:B------:R-:W-:Y:S02]  /*3800*/  FSEL R100, R42, -INF , P5 ;  /* 0xff8000002a647808 */ /* 0x000fe40002800000 */
[C---:B------:R-:W-:Y:S01]  /*3810*/  ISETP.GT.AND P0, PT, R0.reuse, 0x29, PT ;  /* 0x000000290000780c */ /* 0x040fe20003f04270 */
[----:B------:R-:W-:Y:S01]  /*3820*/  LDSM.16.MT88.4 R40, [R228+0x800] ;  /* 0x00080000e428783b */ /* 0x000fe20000004200 */
[----:B------:R-:W-:Y:S02]  /*3830*/  ISETP.GT.AND P5, PT, R0, 0x28, PT ;  /* 0x000000280000780c */ /* 0x000fe40003fa4270 */
[----:B------:R-:W-:Y:S02]  /*3840*/  ISETP.GT.AND P6, PT, R2, 0x30, PT ;  /* 0x000000300200780c */ /* 0x000fe40003fc4270 */
[----:B------:R-:W-:-:S02]  /*3850*/  FMNMX.FTZ R4, R14, R4, !PT ;  /* 0x000000040e047209 */ /* 0x000fc40007810000 */
[----:B------:R-:W-:Y:S02]  /*3860*/  FMNMX.FTZ R3, R79, R3, !PT ;  /* 0x000000034f037209 */ /* 0x000fe40007810000 */
[----:B------:R-:W-:Y:S02]  /*3870*/  FSEL R91, R39, -INF , P0 ;  /* 0xff800000275b7808 */ /* 0x000fe40000000000 */
[----:B------:R-:W-:Y:S02]  /*3880*/  FSEL R90, R38, -INF , P5 ;  /* 0xff800000265a7808 */ /* 0x000fe40002800000 */
[----:B------:R-:W-:Y:S01]  /*3890*/  ISETP.GT.AND P0, PT, R2, 0x31, PT ;  /* 0x000000310200780c */ /* 0x000fe20003f04270 */
[----:B------:R-:W-:Y:S01]  /*38a0*/  LDSM.16.MT88.4 R36, [R227+0x800] ;  /* 0x00080000e324783b */ /* 0x000fe20000004200 */
[----:B------:R-:W-:Y:S02]  /*38b0*/  ISETP.GT.AND P5, PT, R0, 0x30, PT ;  /* 0x000000300000780c */ /* 0x000fe40003fa4270 */
[----:B------:R-:W-:-:S02]  /*38c0*/  FSEL R111, R32, -INF , P6 ;  /* 0xff800000206f7808 */ /* 0x000fc40003000000 */
[----:B------:R-:W-:Y:S02]  /*38d0*/  FMNMX.FTZ R4, R15, R4, !PT ;  /* 0x000000040f047209 */ /* 0x000fe40007810000 */
[----:B------:R-:W-:Y:S02]  /*38e0*/  FMNMX.FTZ R3, R78, R3, !PT ;  /* 0x000000034e037209 */ /* 0x000fe40007810000 */
[----:B------:R-:W-:Y:S02]  /*38f0*/  FSEL R102, R33, -INF , P0 ;  /* 0xff80000021667808 */ /* 0x000fe40000000000 */
[----:B------:R-:W-:Y:S02]  /*3900*/  ISETP.GT.AND P0, PT, R0, 0x31, PT ;  /* 0x000000310000780c */ /* 0x000fe40003f04270 */
[----:B------:R-:W-:Y:S02]  /*3910*/  FSEL R86, R34, -INF , P5 ;  /* 0xff80000022567808 */ /* 0x000fe40002800000 */
[----:B------:R-:W-:-:S02]  /*3920*/  ISETP.GT.AND P5, PT, R2, 0x38, PT ;  /* 0x000000380200780c */ /* 0x000fc40003fa4270 */
[----:B------:R-:W-:Y:S02]  /*3930*/  FMNMX.FTZ R4, R21, R4, !PT ;  /* 0x0000000415047209 */ /* 0x000fe40007810000 */
[----:B------:R-:W-:Y:S02]  /*3940*/  FMNMX.FTZ R3, R111, R3, !PT ;  /* 0x000000036f037209 */ /* 0x000fe40007810000 */
[----:B------:R-:W-:Y:S02]  /*3950*/  FSEL R113, R35, -INF , P0 ;  /* 0xff80000023717808 */ /* 0x000fe40000000000 */
        /* <DEDUP_REMOVED lines=24> */
[----:B------:R-:W-:Y:S02]  /*3ae0*/  FSEL R98, R16, -INF , P5 ;  /* 0xff80000010627808 */ /* 0x000fe40002800000 */
[----:B------:R-:W-:Y:S02]  /*3af0*/  ISETP.GT.AND P5, PT, R0, 0x38, PT ;  /* 0x000000380000780c */ /* 0x000fe40003fa4270 */
[----:B------:R-:W-:-:S02]  /*3b00*/  ISETP.GT.AND P0, PT, R2, 0x51, PT ;  /* 0x000000510200780c */ /* 0x000fc40003f04270 */
[----:B------:R-:W-:Y:S02]  /*3b10*/  FMNMX.FTZ R4, R91, R4, !PT ;  /* 0x000000045b047209 */ /* 0x000fe40007810000 */
[----:B------:R-:W-:Y:S02]  /*3b20*/  FMNMX.FTZ R3, R99, R3, !PT ;  /* 0x0000000363037209 */ /* 0x000fe40007810000 */
[----:B------:R-:W-:Y:S02]  /*3b30*/  FSEL R110, R30, -INF , P5 ;  /* 0xff8000001e6e7808 */ /* 0x000fe40002800000 */
[C---:B------:R-:W-:Y:S02]  /*3b40*/  ISETP.GT.AND P6, PT, R2.reuse, 0x58, PT ;  /* 0x000000580200780c */ /* 0x040fe40003fc4270 */
        /* <DEDUP_REMOVED lines=18> */
[----:B------:R-:W-:Y:S01]  /*3c70*/  ISETP.GT.AND P5, PT, R0, 0x48, PT ;  /* 0x000000480000780c */ /* 0x000fe20003fa4270 */
[----:B------:R-:W1:Y:S01]  /*3c80*/  SHFL.BFLY PT, R3, R141, 0x2, 0x1f ;  /* 0x0c401f008d037f89 */ /* 0x000e6200000e0000 */
[----:B------:R-:W-:-:S02]  /*3c90*/  FMNMX.FTZ R2, R84, R2, !PT ;  /* 0x0000000254027209 */ /* 0x000fc40007810000 */
[----:B------:R-:W-:Y:S02]  /*3ca0*/  ISETP.GT.AND P0, PT, R0, 0x49, PT ;  /* 0x000000490000780c */ /* 0x000fe40003f04270 */
[----:B------:R-:W-:Y:S02]  /*3cb0*/  FSEL R87, R62, -INF , P5 ;  /* 0xff8000003e577808 */ /* 0x000fe40002800000 */
[----:B------:R-:W-:Y:S02]  /*3cc0*/  FMNMX.FTZ R2, R93, R2, !PT ;  /* 0x000000025d027209 */ /* 0x000fe40007810000 */
[----:B------:R-:W-:Y:S02]  /*3cd0*/  FSEL R92, R63, -INF , P0 ;  /* 0xff8000003f5c7808 */ /* 0x000fe40000000000 */
[----:B------:R-:W-:Y:S01]  /*3ce0*/  ISETP.GT.AND P5, PT, R0, 0x50, PT ;  /* 0x000000500000780c */ /* 0x000fe20003fa4270 */
[----:B------:R-:W-:Y:S01]  /*3cf0*/  LDSM.16.MT88.4 R60, [R224+0x800] ;  /* 0x00080000e03c783b */ /* 0x000fe20000004200 */
[----:B------:R-:W-:-:S02]  /*3d00*/  FMNMX.FTZ R2, R87, R2, !PT ;  /* 0x0000000257027209 */ /* 0x000fc40007810000 */
[----:B------:R-:W-:Y:S02]  /*3d10*/  ISETP.GT.AND P0, PT, R0, 0x51, PT ;  /* 0x000000510000780c */ /* 0x000fe40003f04270 */
[----:B------:R-:W-:Y:S02]  /*3d20*/  FSEL R85, R18, -INF , P5 ;  /* 0xff80000012557808 */ /* 0x000fe40002800000 */
[----:B------:R-:W-:Y:S02]  /*3d30*/  FMNMX.FTZ R2, R92, R2, !PT ;  /* 0x000000025c027209 */ /* 0x000fe40007810000 */
[----:B------:R-:W-:Y:S02]  /*3d40*/  FSEL R114, R19, -INF , P0 ;  /* 0xff80000013727808 */ /* 0x000fe40000000000 */
[----:B------:R-:W-:Y:S01]  /*3d50*/  ISETP.GT.AND P5, PT, R0, 0x58, PT ;  /* 0x000000580000780c */ /* 0x000fe20003fa4270 */
[----:B------:R-:W-:Y:S01]  /*3d60*/  LDSM.16.MT88.4 R16, [R224] ;  /* 0x00000000e010783b */ /* 0x000fe20000004200 */
[----:B------:R-:W-:-:S02]  /*3d70*/  FMNMX.FTZ R2, R85, R2, !PT ;  /* 0x0000000255027209 */ /* 0x000fc40007810000 */
[----:B------:R-:W-:Y:S02]  /*3d80*/  ISETP.GT.AND P0, PT, R0, 0x59, PT ;  /* 0x000000590000780c */ /* 0x000fe40003f04270 */
[----:B------:R-:W-:Y:S02]  /*3d90*/  FSEL R112, R50, -INF , P5 ;  /* 0xff80000032707808 */ /* 0x000fe40002800000 */
[----:B------:R-:W-:Y:S02]  /*3da0*/  FMNMX.FTZ R0, R114, R2, !PT ;  /* 0x0000000272007209 */ /* 0x000fe40007810000 */
[----:B------:R-:W-:Y:S02]  /*3db0*/  FSEL R107, R51, -INF , P0 ;  /* 0xff800000336b7808 */ /* 0x000fe40000000000 */
[----:B------:R-:W-:Y:S01]  /*3dc0*/  FMNMX.FTZ R0, R112, R0, !PT ;  /* 0x0000000070007209 */ /* 0x000fe20007810000 */
[----:B------:R-:W-:Y:S01]  /*3dd0*/  LDSM.16.MT88.4 R48, [R224+0x3000] ;  /* 0x00300000e030783b */ /* 0x000fe20000004200 */
[----:B-1----:R-:W-:-:S02]  /*3de0*/  FMNMX.FTZ R141, R141, R3, !PT ;  /* 0x000000038d8d7209 */ /* 0x002fc40007810000 */
        /* <DEDUP_REMOVED lines=19> */
[--C-:B--2---:R-:W-:Y:S02]  /*3f20*/  FFMA.FTZ R2, R7, c[0x0][0x2d0], -R0.reuse ;  /* 0x0000b40007027a23 */ /* 0x104fe40000010800 */
[----:B------:R-:W1:Y:S05]  /*3f30*/  LDSM.16.MT88.4 R4, [R227] ;  /* 0x00000000e304783b */ /* 0x000e6a0000004200 */
[----:B------:R2:W-:Y:S02]  /*3f40*/  MUFU.EX2 R73, R2 ;  /* 0x0000000200497308 */ /* 0x0005e40000000800 */
[----:B--2---:R-:W-:Y:S01]  /*3f50*/  FFMA.FTZ R2, R8, c[0x0][0x2d0], -R0 ;  /* 0x0000b40008027a23 */ /* 0x004fe20000010800 */
[----:B---3--:R-:W-:-:S05]  /*3f60*/  F2FP.PACK_AB R8, R66, R67 ;  /* 0x000000434208723e */ /* 0x008fca00000000ff */
[----:B------:R2:W3:Y:S02]  /*3f70*/  MUFU.EX2 R74, R2 ;  /* 0x00000002004a7308 */ /* 0x0004e40000000800 */
[----:B--2---:R-:W-:Y:S01]  /*3f80*/  FFMA.FTZ R2, R9, c[0x0][0x2d0], -R0 ;  /* 0x0000b40009027a23 */ /* 0x004fe20000010800 */
[----:B---3--:R-:W-:-:S05]  /*3f90*/  F2FP.PACK_AB R10, R74, R73 ;  /* 0x000000494a0a723e */ /* 0x008fca00000000ff */
[----:B------:R2:W-:Y:S02]  /*3fa0*/  MUFU.EX2 R76, R2 ;  /* 0x00000002004c7308 */ /* 0x0005e40000000800 */
[----:B--2---:R-:W-:-:S05]  /*3fb0*/  FMUL.FTZ R2, R140, c[0x0][0x2d0] ;  /* 0x0000b4008c027a20 */ /* 0x004fca0000410000 */
[----:B------:R-:W-:-:S05]  /*3fc0*/  FSEL R2, R2, RZ, P0 ;  /* 0x000000ff02027208 */ /* 0x000fca0000000000 */
[----:B------:R-:W-:-:S04]  /*3fd0*/  FFMA.FTZ R3, R12, c[0x0][0x2d0], -R2 ;  /* 0x0000b4000c037a23 */ /* 0x000fc80000010802 */
[----:B------:R2:W-:Y:S02]  /*3fe0*/  MUFU.EX2 R53, R3 ;  /* 0x0000000300357308 */ /* 0x0005e40000000800 */
[----:B--2---:R-:W-:-:S06]  /*3ff0*/  FFMA.FTZ R3, R13, c[0x0][0x2d0], -R2 ;  /* 0x0000b4000d037a23 */ /* 0x004fcc0000010802 */
[----:B------:R2:W3:Y:S02]  /*4000*/  MUFU.EX2 R52, R3 ;  /* 0x0000000300347308 */ /* 0x0004e40000000800 */
[----:B--2---:R-:W-:Y:S01]  /*4010*/  FFMA.FTZ R3, R14, c[0x0][0x2d0], -R2 ;  /* 0x0000b4000e037a23 */ /* 0x004fe20000010802 */
[----:B---3--:R-:W-:-:S05]  /*4020*/  F2FP.PACK_AB R9, R52, R53 ;  /* 0x000000353409723e */ /* 0x008fca00000000ff */
[----:B------:R2:W-:Y:S02]  /*4030*/  MUFU.EX2 R54, R3 ;  /* 0x0000000300367308 */ /* 0x0005e40000000800 */
[----:B--2---:R-:W-:Y:S02]  /*4040*/  FFMA.FTZ R3, R15, c[0x0][0x2d0], -R2 ;  /* 0x0000b4000f037a23 */ /* 0x004fe40000010802 */
[----:B------:R-:W2:Y:S04]  /*4050*/  LDSM.16.MT88.4 R12, [R228] ;  /* 0x00000000e40c783b */ /* 0x000ea80000004200 */
[----:B------:R3:W4:Y:S02]  /*4060*/  MUFU.EX2 R55, R3 ;  /* 0x0000000300377308 */ /* 0x0007240000000800 */
[----:B---3--:R-:W-:Y:S01]  /*4070*/  FFMA.FTZ R3, R20, c[0x0][0x2d0], -R0 ;  /* 0x0000b40014037a23 */ /* 0x008fe20000010800 */
[----:B----4-:R-:W-:-:S05]  /*4080*/  F2FP.PACK_AB R11, R55, R54 ;  /* 0x00000036370b723e */ /* 0x010fca00000000ff */
[----:B------:R3:W4:Y:S02]  /*4090*/  MUFU.EX2 R143, R3 ;  /* 0x00000003008f7308 */ /* 0x0007240000000800 */
[C---:B------:R-:W-:Y:S08]  /*40a0*/  HMMA.16816.F32 R44, R8.reuse, R16, RZ ;  /* 0x00000010082c723c */ /* 0x040ff000000018ff */
[----:B------:R-:W-:Y:S01]  /*40b0*/  HMMA.16816.F32 R32, R8, R18, RZ ;  /* 0x000000120820723c */ /* 0x000fe200000018ff */
[----:B---3--:R-:W-:-:S04]  /*40c0*/  FFMA.FTZ R3, R21, c[0x0][0x2d0], -R2 ;  /* 0x0000b40015037a23 */ /* 0x008fc80000010802 */
[----:B------:R3:W-:Y:S03]  /*40d0*/  MUFU.EX2 R65, R3 ;  /* 0x0000000300417308 */ /* 0x0007e60000000800 */
[C---:B-1----:R-:W-:Y:S07]  /*40e0*/  HMMA.16816.F32 R16, R8.reuse, R6, RZ ;  /* 0x000000060810723c */ /* 0x042fee00000018ff */
[----:B----4-:R-:W-:Y:S01]  /*40f0*/  F2FP.PACK_AB R6, R143, R77 ;  /* 0x0000004d8f06723e */ /* 0x010fe200000000ff */
[----:B--2---:R-:W-:Y:S01]  /*4100*/  HMMA.16816.F32 R28, R8, R12, RZ ;  /* 0x0000000c081c723c */ /* 0x004fe200000018ff */
[----:B---3--:R-:W-:-:S04]  /*4110*/  FFMA.FTZ R3, R22, c[0x0][0x2d0], -R2 ;  /* 0x0000b40016037a23 */ /* 0x008fc80000010802 */
[----:B------:R1:W2:Y:S02]  /*4120*/  MUFU.EX2 R64, R3 ;  /* 0x0000000300407308 */ /* 0x0002a40000000800 */
[----:B-1----:R-:W-:Y:S02]  /*4130*/  FFMA.FTZ R3, R23, c[0x0][0x2d0], -R2 ;  /* 0x0000b40017037a23 */ /* 0x002fe40000010802 */
[----:B------:R-:W-:Y:S04]  /*4140*/  HMMA.16816.F32 R20, R8, R4, RZ ;  /* 0x000000040814723c */ /* 0x000fe800000018ff */
[----:B------:R1:W-:Y:S03]  /*4150*/  MUFU.EX2 R72, R3 ;  /* 0x0000000300487308 */ /* 0x0003e60000000800 */
[----:B------:R-:W-:-:S02]  /*4160*/  F2FP.PACK_AB R4, R75, R76 ;  /* 0x0000004c4b04723e */ /* 0x000fc400000000ff */
[----:B--2---:R-:W-:Y:S01]  /*4170*/  F2FP.PACK_AB R5, R64, R65 ;  /* 0x000000414005723e */ /* 0x004fe200000000ff */
[----:B-1----:R-:W-:Y:S02]  /*4180*/  FFMA.FTZ R3, R24, c[0x0][0x2d0], -R2 ;  /* 0x0000b40018037a23 */ /* 0x002fe40000010802 */
[C---:B------:R-:W-:Y:S02]  /*4190*/  HMMA.16816.F32 R24, R8.reuse, R14, RZ ;  /* 0x0000000e0818723c */ /* 0x040fe400000018ff */
[----:B------:R-:W1:Y:S06]  /*41a0*/  MUFU.EX2 R142, R3 ;  /* 0x00000003008e7308 */ /* 0x000e6c0000000800 */
[----:B------:R-:W-:Y:S01]  /*41b0*/  HMMA.16816.F32 R12, R8, R56, RZ ;  /* 0x00000038080c723c */ /* 0x000fe200000018ff */
[----:B-1----:R-:W-:Y:S01]  /*41c0*/  F2FP.PACK_AB R7, R142, R72 ;  /* 0x000000488e07723e */ /* 0x002fe200000000ff */
[----:B------:R-:W-:-:S02]  /*41d0*/  FADD.FTZ R3, R67, R66 ;  /* 0x0000004243037221 */ /* 0x000fc40000010000 */
[----:B------:R-:W-:Y:S02]  /*41e0*/  IMAD.MOV.U32 R66, RZ, RZ, R92 ;  /* 0x000000ffff427224 */ /* 0x000fe400078e005c */
[----:B------:R-:W-:Y:S02]  /*41f0*/  IMAD.MOV.U32 R67, RZ, RZ, R87 ;  /* 0x000000ffff437224 */ /* 0x000fe400078e0057 */
[C---:B------:R-:W-:Y:S01]  /*4200*/  HMMA.16816.F32 R220, R4.reuse, R60, R44 ;  /* 0x0000003c04dc723c */ /* 0x040fe2000000182c */
[----:B------:R-:W1:Y:S07]  /*4210*/  LDSM.16.MT88.4 R44, [R224+0x3800] ;  /* 0x00380000e02c783b */ /* 0x000e6e0000004200 */
[C---:B------:R-:W-:Y:S08]  /*4220*/  HMMA.16816.F32 R212, R4.reuse, R36, R20 ;  /* 0x0000002404d4723c */ /* 0x040ff00000001814 */
[C---:B------:R-:W-:Y:S01]  /*4230*/  HMMA.16816.F32 R144, R4.reuse, R38, R16 ;  /* 0x000000260490723c */ /* 0x040fe20000001810 */
[----:B------:R-:W2:Y:S07]  /*4240*/  LDSM.16.MT88.4 R36, [R227+0x3000] ;  /* 0x00300000e324783b */ /* 0x000eae0000004200 */
[C---:B------:R-:W-:Y:S01]  /*4250*/  HMMA.16816.F32 R164, R4.reuse, R62, R32 ;  /* 0x0000003e04a4723c */ /* 0x040fe20000001820 */
[----:B------:R-:W3:Y:S04]  /*4260*/  LDSM.16.MT88.4 R60, [R228+0x3800] ;  /* 0x00380000e43c783b */ /* 0x000ee80000004200 */
[----:B------:R-:W-:Y:S03]  /*4270*/  LDSM.16.MT88.4 R32, [R230+0x3800] ;  /* 0x00380000e620783b */ /* 0x000fe60000004200 */
[C---:B------:R-:W-:Y:S01]  /*4280*/  HMMA.16816.F32 R216, R4.reuse, R40, R28 ;  /* 0x0000002804d8723c */ /* 0x040fe2000000181c */
[----:B------:R-:W-:Y:S07]  /*4290*/  LDSM.16.MT88.4 R28, [R227+0x3800] ;  /* 0x00380000e31c783b */ /* 0x000fee0000004200 */
        /* <DEDUP_REMOVED lines=8> */
[----:B------:R-:W-:Y:S08]  /*4320*/  HMMA.16816.F32 R24, R8, R58, RZ ;  /* 0x0000003a0818723c */ /* 0x000ff000000018ff */
[C---:B-1----:R-:W-:Y:S07]  /*4330*/  HMMA.16816.F32 R136, R4.reuse, R44, R20 ;  /* 0x0000002c0488723c */ /* 0x042fee0000001814 */
[----:B------:R-:W-:Y:S01]  /*4340*/  IMAD.MOV.U32 R45, RZ, RZ, R107 ;  /* 0x000000ffff2d7224 */ /* 0x000fe200078e006b */
[----:B------:R-:W-:Y:S01]  /*4350*/  HMMA.16816.F32 R56, R4, R46, R16 ;  /* 0x0000002e0438723c */ /* 0x000fe20000001810 */
[----:B------:R-:W-:-:S06]  /*4360*/  IMAD.MOV.U32 R44, RZ, RZ, R106 ;  /* 0x000000ffff2c7224 */ /* 0x000fcc00078e006a */
[----:B------:R-:W-:Y:S01]  /*4370*/  IMAD.MOV.U32 R47, RZ, RZ, R105 ;  /* 0x000000ffff2f7224 */ /* 0x000fe200078e0069 */
[----:B--2---:R-:W-:Y:S01]  /*4380*/  HMMA.16816.F32 R20, R8, R36, RZ ;  /* 0x000000240814723c */ /* 0x004fe200000018ff */
[----:B------:R-:W-:-:S07]  /*4390*/  IMAD.MOV.U32 R46, RZ, RZ, R104 ;  /* 0x000000ffff2e7224 */ /* 0x000fce00078e0068 */
[----:B------:R-:W-:Y:S01]  /*43a0*/  HMMA.16816.F32 R16, R8, R38, RZ ;  /* 0x000000260810723c */ /* 0x000fe200000018ff */
[----:B------:R-:W1:Y:S07]  /*43b0*/  LDSM.16.MT88.4 R36, [R224+0x6000] ;  /* 0x00600000e024783b */ /* 0x000e6e0000004200 */
[----:B---3--:R-:W-:Y:S07]  /*43c0*/  HMMA.16816.F32 R132, R4, R60, R12 ;  /* 0x0000003c0484723c */ /* 0x008fee000000180c */
[----:B------:R-:W-:Y:S01]  /*43d0*/  IMAD.MOV.U32 R61, RZ, RZ, R114 ;  /* 0x000000ffff3d7224 */ /* 0x000fe200078e0072 */
[----:B----4-:R-:W-:Y:S01]  /*43e0*/  HMMA.16816.F32 R12, R8, R40, RZ ;  /* 0x00000028080c723c */ /* 0x010fe200000018ff */
[----:B------:R-:W-:-:S06]  /*43f0*/  IMAD.MOV.U32 R60, RZ, RZ, R113 ;  /* 0x000000ffff3c7224 */ /* 0x000fcc00078e0071 */
[----:B------:R-:W-:Y:S01]  /*4400*/  IMAD.MOV.U32 R40, RZ, RZ, R111 ;  /* 0x000000ffff287224 */ /* 0x000fe200078e006f */
[----:B------:R-:W-:Y:S01]  /*4410*/  HMMA.16816.F32 R124, R4, R28, R20 ;  /* 0x0000001c047c723c */ /* 0x000fe20000001814 */
[----:B------:R-:W2:Y:S01]  /*4420*/  LDSM.16.MT88.4 R20, [R224+0x6800] ;  /* 0x00680000e014783b */ /* 0x000ea20000004200 */
[----:B------:R-:W-:-:S06]  /*4430*/  IMAD.MOV.U32 R41, RZ, RZ, R112 ;  /* 0x000000ffff297224 */ /* 0x000fcc00078e0070 */
[C---:B------:R-:W-:Y:S08]  /*4440*/  HMMA.16816.F32 R128, R4.reuse, R70, R24 ;  /* 0x000000460480723c */ /* 0x040ff00000001818 */
[----:B------:R-:W-:Y:S07]  /*4450*/  HMMA.16816.F32 R148, R4, R32, R12 ;  /* 0x000000200494723c */ /* 0x000fee000000180c */
[----:B------:R-:W-:Y:S01]  /*4460*/  IMAD.MOV.U32 R33, RZ, RZ, R108 ;  /* 0x000000ffff217224 */ /* 0x000fe200078e006c */
[----:B-1----:R-:W-:Y:S01]  /*4470*/  HMMA.16816.F32 R12, R8, R36, RZ ;  /* 0x00000024080c723c */ /* 0x002fe200000018ff */
[----:B------:R-:W-:-:S06]  /*4480*/  IMAD.MOV.U32 R32, RZ, RZ, R99 ;  /* 0x000000ffff207224 */ /* 0x000fcc00078e0063 */
[----:B------:R-:W-:Y:S01]  /*4490*/  IMAD.MOV.U32 R37, RZ, RZ, R95 ;  /* 0x000000ffff257224 */ /* 0x000fe200078e005f */
[----:B------:R-:W-:Y:S01]  /*44a0*/  HMMA.16816.F32 R24, R8, R82, RZ ;  /* 0x000000520818723c */ /* 0x000fe200000018ff */
[----:B------:R-:W-:-:S07]  /*44b0*/  IMAD.MOV.U32 R36, RZ, RZ, R94 ;  /* 0x000000ffff247224 */ /* 0x000fce00078e005e */
[C---:B------:R-:W-:Y:S08]  /*44c0*/  HMMA.16816.F32 R80, R4.reuse, R30, R16 ;  /* 0x0000001e0450723c */ /* 0x040ff00000001810 */
[C---:B--2---:R-:W-:Y:S08]  /*44d0*/  HMMA.16816.F32 R116, R4.reuse, R20, R12 ;  /* 0x000000140474723c */ /* 0x044ff0000000180c */
[----:B------:R-:W-:Y:S01]  /*44e0*/  HMMA.16816.F32 R120, R4, R62, R24 ;  /* 0x0000003e0478723c */ /* 0x000fe20000001818 */
[----:B------:R-:W1:Y:S06]  /*44f0*/  LDSM.16.MT88.4 R24, [R228+0x6000] ;  /* 0x00600000e418783b */ /* 0x000e6c0000004200 */
[----:B------:R-:W-:Y:S01]  /*4500*/  IMAD.MOV.U32 R63, RZ, RZ, R110 ;  /* 0x000000ffff3f7224 */ /* 0x000fe200078e006e */
[----:B------:R-:W-:Y:S01]  /*4510*/  HMMA.16816.F32 R12, R8, R38, RZ ;  /* 0x00000026080c723c */ /* 0x000fe200000018ff */
[----:B------:R-:W-:-:S06]  /*4520*/  IMAD.MOV.U32 R62, RZ, RZ, R109 ;  /* 0x000000ffff3e7224 */ /* 0x000fcc00078e006d */
[----:B------:R-:W-:Y:S01]  /*4530*/  IMAD.MOV.U32 R39, RZ, RZ, R86 ;  /* 0x000000ffff277224 */ /* 0x000fe200078e0056 */
[----:B------:R-:W-:Y:S07]  /*4540*/  HMMA.16816.F32 R16, R8, R42, RZ ;  /* 0x0000002a0810723c */ /* 0x000fee00000018ff */
        /* <DEDUP_REMOVED lines=12> */
[----:B------:R-:W-:-:S04]  /*4610*/  FADD.FTZ R3, R55, R3 ;  /* 0x0000000337037221 */ /* 0x000fc80000010000 */
[----:B------:R-:W-:-:S04]  /*4620*/  FADD.FTZ R3, R65, R3 ;  /* 0x0000000341037221 */ /* 0x000fc80000010000 */
[----:B------:R-:W-:Y:S11]  /*4630*/  FADD.FTZ R3, R64, R3 ;  /* 0x0000000340037221 */ /* 0x000ff60000010000 */
[----:B------:R-:W-:Y:S02]  /*4640*/  @!UPT UIADD3 URZ, URZ, URZ, URZ ;  /* 0x0000003f3f3ff290 */ /* 0x000fe4000fffe03f */
[----:B--2---:R-:W-:Y:S07]  /*4650*/  HMMA.16816.F32 R104, R4, R20, R12 ;  /* 0x000000140468723c */ /* 0x004fee000000180c */
[----:B------:R-:W-:Y:S02]  /*4660*/  FADD.FTZ R12, R76, R16 ;  /* 0x000000104c0c7221 */ /* 0x000fe40000010000 */
[----:B------:R-:W-:Y:S02]  /*4670*/  FADD.FTZ R21, R72, R3 ;  /* 0x0000000348157221 */ /* 0x000fe40000010000 */
[----:B------:R-:W-:-:S02]  /*4680*/  FADD.FTZ R16, R75, R12 ;  /* 0x0000000c4b107221 */ /* 0x000fc40000010000 */
[----:B------:R-:W-:Y:S01]  /*4690*/  HMMA.16816.F32 R12, R8, R26, RZ ;  /* 0x0000001a080c723c */ /* 0x000fe200000018ff */
[----:B------:R-:W1:Y:S01]  /*46a0*/  LDSM.16.MT88.4 R24, [R227+0x6000] ;  /* 0x00600000e318783b */ /* 0x000e620000004200 */
[----:B------:R-:W-:Y:S11]  /*46b0*/  FFMA.FTZ R3, R89, c[0x0][0x2d0], -R0 ;  /* 0x0000b40059037a23 */ /* 0x000ff60000010800 */
[----:B------:R-:W-:Y:S11]  /*46c0*/  @!UPT UIADD3 URZ, URZ, URZ, URZ ;  /* 0x0000003f3f3ff290 */ /* 0x000ff6000fffe03f */
        /* <DEDUP_REMOVED lines=20> */
[----:B------:R-:W2:Y:S06]  /*4810*/  LDSM.16.MT88.4 R8, [R224+0x1000] ;  /* 0x00100000e008783b */ /* 0x000eac0000004200 */
[----:B------:R-:W-:-:S02]  /*4820*/  IMAD.MOV.U32 R15, RZ, RZ, R61 ;  /* 0x000000ffff0f7224 */ /* 0x000fc400078e003d */
[----:B-1----:R-:W-:-:S04]  /*4830*/  FFMA.FTZ R3, R88, c[0x0][0x2d0], -R0 ;  /* 0x0000b40058037a23 */ /* 0x002fc80000010800 */
        /* <DEDUP_REMOVED lines=21> */
[----:B------:R-:W-:Y:S01]  /*4990*/  HMMA.16816.F32 R52, R4, R10, R164 ;  /* 0x0000000a0434723c */ /* 0x000fe200000018a4 */
[----:B------:R-:W1:Y:S01]  /*49a0*/  LDSM.16.MT88.4 R8, [R228+0x1000] ;  /* 0x00100000e408783b */ /* 0x000e620000004200 */
[----:B------:R-:W-:-:S02]  /*49b0*/  IMAD.MOV.U32 R220, RZ, RZ, R43 ;  /* 0x000000ffffdc7224 */ /* 0x000fc400078e002b */
[----:B------:R-:W-:Y:S02]  /*49c0*/  IMAD.MOV.U32 R223, RZ, RZ, R36 ;  /* 0x000000ffffdf7224 */ /* 0x000fe400078e0024 */
[----:B------:R-:W-:Y:S02]  /*49d0*/  IMAD.MOV.U32 R222, RZ, RZ, R37 ;  /* 0x000000ffffde7224 */ /* 0x000fe400078e0025 */
[----:B------:R-:W-:Y:S02]  /*49e0*/  IMAD.MOV.U32 R165, RZ, RZ, R68 ;  /* 0x000000ffffa57224 */ /* 0x000fe400078e0044 */
[----:B------:R-:W-:Y:S02]  /*49f0*/  IMAD.MOV.U32 R164, RZ, RZ, R69 ;  /* 0x000000ffffa47224 */ /* 0x000fe400078e0045 */
[----:B------:R-:W-:Y:S02]  /*4a00*/  IMAD.MOV.U32 R166, RZ, RZ, R41 ;  /* 0x000000ffffa67224 */ /* 0x000fe400078e0029 */
[----:B------:R-:W-:-:S02]  /*4a10*/  IMAD.MOV.U32 R167, RZ, RZ, R60 ;  /* 0x000000ffffa77224 */ /* 0x000fc400078e003c */
[--C-:B------:R-:W-:Y:S02]  /*4a20*/  FFMA.FTZ R220, R220, c[0x0][0x2d0], -R0.reuse ;  /* 0x0000b400dcdc7a23 */ /* 0x100fe40000010800 */
[--C-:B------:R-:W-:Y:S02]  /*4a30*/  FFMA.FTZ R221, R221, c[0x0][0x2d0], -R0.reuse ;  /* 0x0000b400dddd7a23 */ /* 0x100fe40000010800 */
        /* <DEDUP_REMOVED lines=12> */
[----:B------:R-:W-:Y:S01]  /*4b00*/  IMAD.MOV.U32 R155, RZ, RZ, R32 ;  /* 0x000000ffff9b7224 */ /* 0x000fe200078e0020 */
        /* <DEDUP_REMOVED lines=8> */
[----:B------:R2:W-:Y:S01]  /*4b90*/  MUFU.EX2 R15, R3 ;  /* 0x00000003000f7308 */ /* 0x0005e20000000800 */
[C---:B-1----:R-:W-:Y:S07]  /*4ba0*/  HMMA.16816.F32 R64, R4.reuse, R8, R208 ;  /* 0x000000080440723c */ /* 0x042fee00000018d0 */
[----:B------:R-:W-:Y:S01]  /*4bb0*/  IMAD.MOV.U32 R211, RZ, RZ, R33 ;  /* 0x000000ffffd37224 */ /* 0x000fe200078e0021 */
[----:B------:R-:W-:Y:S01]  /*4bc0*/  HMMA.16816.F32 R40, R4, R10, R128 ;  /* 0x0000000a0428723c */ /* 0x000fe20000001880 */
[----:B------:R-:W1:Y:S01]  /*4bd0*/  LDSM.16.MT88.4 R8, [R224+0x4000] ;  /* 0x00400000e008783b */ /* 0x000e620000004200 */
[----:B------:R-:W-:-:S02]  /*4be0*/  IMAD.MOV.U32 R210, RZ, RZ, R103 ;  /* 0x000000ffffd27224 */ /* 0x000fc400078e0067 */
[----:B------:R-:W-:-:S04]  /*4bf0*/  IMAD.MOV.U32 R209, RZ, RZ, R102 ;  /* 0x000000ffffd17224 */ /* 0x000fc800078e0066 */
[----:B--2---:R-:W-:Y:S01]  /*4c00*/  FFMA.FTZ R3, R209, c[0x0][0x2d0], -R0 ;  /* 0x0000b400d1037a23 */ /* 0x004fe20000010800 */
        /* <DEDUP_REMOVED lines=33> */
[----:B------:R1:W-:Y:S01]  /*4e20*/  MUFU.EX2 R86, R3 ;  /* 0x0000000300567308 */ /* 0x0003e20000000800 */
[----:B------:R-:W-:Y:S02]  /*4e30*/  IMAD.MOV.U32 R27, RZ, RZ, R219 ;  /* 0x000000ffff1b7224 */ /* 0x000fe400078e00db */
[--C-:B----4-:R-:W-:Y:S02]  /*4e40*/  FFMA.FTZ R4, R215, c[0x0][0x2d0], -R2.reuse ;  /* 0x0000b400d7047a23 */ /* 0x110fe40000010802 */
[----:B------:R-:W-:-:S03]  /*4e50*/  FFMA.FTZ R27, R27, c[0x0][0x2d0], -R2 ;  /* 0x0000b4001b1b7a23 */ /* 0x000fc60000010802 */
        /* <DEDUP_REMOVED lines=9> */
[----:B------:R1:W-:Y:S01]  /*4ef0*/  MUFU.EX2 R24, R3 ;  /* 0x0000000300187308 */ /* 0x0003e20000000800 */
[----:B------:R-:W-:Y:S02]  /*4f00*/  IMAD.MOV.U32 R143, RZ, RZ, R218 ;  /* 0x000000ffff8f7224 */ /* 0x000fe400078e00da */
[----:B-1----:R-:W-:-:S05]  /*4f10*/  FFMA.FTZ R3, R214, c[0x0][0x2d0], -R2 ;  /* 0x0000b400d6037a23 */ /* 0x002fca0000010802 */
        /* <DEDUP_REMOVED lines=16> */
[----:B------:R-:W-:Y:S01]  /*5020*/  IMAD.MOV.U32 R55, RZ, RZ, R167 ;  /* 0x000000ffff377224 */ /* 0x000fe200078e00a7 */
        /* <DEDUP_REMOVED lines=21> */
[C---:B-1----:R-:W-:Y:S08]  /*5180*/  HMMA.16816.F32 R64, R4.reuse, R8, R148 ;  /* 0x000000080440723c */ /* 0x042ff00000001894 */
[C---:B------:R-:W-:Y:S01]  /*5190*/  HMMA.16816.F32 R52, R4.reuse, R10, R100 ;  /* 0x0000000a0434723c */ /* 0x040fe20000001864 */
[----:B------:R-:W1:Y:S07]  /*51a0*/  LDSM.16.MT88.4 R8, [R224+0x7800] ;  /* 0x00780000e008783b */ /* 0x000e6e0000004200 */
[C---:B-1----:R-:W-:Y:S01]  /*51b0*/  HMMA.16816.F32 R44, R4.reuse, R8, R144 ;  /* 0x00000008042c723c */ /* 0x042fe20000001890 */
[----:B------:R1:W-:Y:S06]  /*51c0*/  MUFU.EX2 R144, R17 ;  /* 0x0000001100907308 */ /* 0x0003ec0000000800 */
[----:B------:R-:W-:Y:S01]  /*51d0*/  IMAD.MOV.U32 R146, RZ, RZ, R223 ;  /* 0x000000ffff927224 */ /* 0x000fe200078e00df */
[----:B------:R-:W-:Y:S01]  /*51e0*/  HMMA.16816.F32 R32, R4, R10, R124 ;  /* 0x0000000a0420723c */ /* 0x000fe2000000187c */
[----:B------:R-:W2:Y:S01]  /*51f0*/  LDSM.16.MT88.4 R8, [R228+0x7800] ;  /* 0x00780000e408783b */ /* 0x000ea20000004200 */
[----:B------:R-:W-:Y:S01]  /*5200*/  MUFU.EX2 R145, R21 ;  /* 0x0000001500917308 */ /* 0x000fe20000000800 */
[----:B------:R-:W-:-:S05]  /*5210*/  IMAD.MOV.U32 R147, RZ, RZ, R22 ;  /* 0x000000ffff937224 */ /* 0x000fca00078e0016 */
[C---:B--2---:R-:W-:Y:S07]  /*5220*/  HMMA.16816.F32 R80, R4.reuse, R8, R136 ;  /* 0x000000080450723c */ /* 0x044fee0000001888 */
[----:B------:R-:W-:Y:S01]  /*5230*/  IMAD.MOV.U32 R139, RZ, RZ, R222 ;  /* 0x000000ffff8b7224 */ /* 0x000fe200078e00de */
[----:B------:R-:W-:Y:S01]  /*5240*/  HMMA.16816.F32 R68, R4, R10, R120 ;  /* 0x0000000a0444723c */ /* 0x000fe20000001878 */
[----:B------:R-:W2:Y:S01]  /*5250*/  LDSM.16.MT88.4 R8, [R227+0x7800] ;  /* 0x00780000e308783b */ /* 0x000ea20000004200 */
[----:B------:R-:W-:-:S02]  /*5260*/  IMAD.MOV.U32 R138, RZ, RZ, R221 ;  /* 0x000000ffff8a7224 */ /* 0x000fc400078e00dd */
[----:B------:R-:W-:-:S04]  /*5270*/  IMAD.MOV.U32 R137, RZ, RZ, R220 ;  /* 0x000000ffff897224 */ /* 0x000fc800078e00dc */
[C---:B--2---:R-:W-:Y:S08]  /*5280*/  HMMA.16816.F32 R60, R4.reuse, R8, R132 ;  /* 0x00000008043c723c */ /* 0x044ff00000001884 */
[C---:B------:R-:W-:Y:S01]  /*5290*/  HMMA.16816.F32 R48, R4.reuse, R10, R116 ;  /* 0x0000000a0430723c */ /* 0x040fe20000001874 */
[----:B------:R-:W2:Y:S07]  /*52a0*/  LDSM.16.MT88.4 R8, [R230+0x7800] ;  /* 0x00780000e608783b */ /* 0x000eae0000004200 */
[C---:B--2---:R-:W-:Y:S01]  /*52b0*/  HMMA.16816.F32 R40, R4.reuse, R8, R128 ;  /* 0x000000080428723c */ /* 0x044fe20000001880 */
        /* <DEDUP_REMOVED lines=8> */
[----:B-1----:R-:W-:Y:S01]  /*5340*/  LDSM.16.MT88.4 R16, [R228+0x2000] ;  /* 0x00200000e410783b */ /* 0x002fe20000004200 */
[--C-:B------:R-:W-:Y:S02]  /*5350*/  FFMA.FTZ R0, R142, c[0x0][0x2d0], -R2.reuse ;  /* 0x0000b4008e007a23 */ /* 0x100fe40000010802 */
[----:B------:R1:W-:Y:S01]  /*5360*/  MUFU.EX2 R142, R4 ;  /* 0x00000004008e7308 */ /* 0x0003e20000000800 */
[----:B--2---:R-:W2:Y:S01]  /*5370*/  LDSM.16.MT88.4 R12, [R227+0x2000] ;  /* 0x00200000e30c783b */ /* 0x004ea20000004200 */
[----:B------:R-:W-:-:S02]  /*5380*/  FFMA.FTZ R11, R58, c[0x0][0x2d0], -R2 ;  /* 0x0000b4003a0b7a23 */ /* 0x000fc40000010802 */
[--C-:B------:R-:W-:Y:S01]  /*5390*/  FFMA.FTZ R10, R59, c[0x0][0x2d0], -R2.reuse ;  /* 0x0000b4003b0a7a23 */ /* 0x100fe20000010802 */
[----:B------:R-:W3:Y:S03]  /*53a0*/  LDSM.16.MT88.4 R20, [R224+0x2000] ;  /* 0x00200000e014783b */ /* 0x000ee60000004200 */
[----:B------:R-:W4:Y:S01]  /*53b0*/  MUFU.EX2 R0, R0 ;  /* 0x0000000000007308 */ /* 0x000f220000000800 */
[----:B-1----:R-:W-:-:S07]  /*53c0*/  FFMA.FTZ R4, R143, c[0x0][0x2d0], -R2 ;  /* 0x0000b4008f047a23 */ /* 0x002fce0000010802 */
[----:B------:R1:W5:Y:S02]  /*53d0*/  MUFU.EX2 R143, R4 ;  /* 0x00000004008f7308 */ /* 0x0003640000000800 */
[----:B-1----:R-:W-:Y:S01]  /*53e0*/  FADD.FTZ R4, R25, R5 ;  /* 0x0000000519047221 */ /* 0x002fe20000010000 */
[----:B----4-:R-:W-:Y:S01]  /*53f0*/  F2FP.PACK_AB R5, R0, R3 ;  /* 0x000000030005723e */ /* 0x010fe200000000ff */
[----:B------:R-:W-:Y:S01]  /*5400*/  FFMA.FTZ R25, R57, c[0x0][0x2d0], -R2 ;  /* 0x0000b40039197a23 */ /* 0x000fe20000010802 */
[----:B-----5:R-:W-:Y:S01]  /*5410*/  F2FP.PACK_AB R7, R143, R142 ;  /* 0x0000008e8f07723e */ /* 0x020fe200000000ff */
[----:B------:R-:W-:Y:S01]  /*5420*/  FADD.FTZ R2, R26, R6 ;  /* 0x000000061a027221 */ /* 0x000fe20000010000 */
[----:B------:R-:W-:Y:S01]  /*5430*/  F2FP.PACK_AB R6, R145, R144 ;  /* 0x000000909106723e */ /* 0x000fe200000000ff */
[----:B------:R-:W-:Y:S01]  /*5440*/  FADD.FTZ R24, R24, R4 ;  /* 0x0000000418187221 */ /* 0x000fe20000010000 */
[----:B------:R-:W-:-:S07]  /*5450*/  F2FP.PACK_AB R4, R9, R8 ;  /* 0x000000080904723e */ /* 0x000fce00000000ff */
[C---:B--2---:R-:W-:Y:S08]  /*5460*/  HMMA.16816.F32 R116, R4.reuse, R12, R164 ;  /* 0x0000000c0474723c */ /* 0x044ff000000018a4 */
[----:B------:R-:W-:Y:S01]  /*5470*/  HMMA.16816.F32 R220, R4, R14, R112 ;  /* 0x0000000e04dc723c */ /* 0x000fe20000001870 */
[----:B------:R-:W1:Y:S01]  /*5480*/  LDSM.16.MT88.4 R12, [R228+0x5000] ;  /* 0x00500000e40c783b */ /* 0x000e620000004200 */
[----:B------:R-:W-:-:S03]  /*5490*/  FADD.FTZ R2, R86, R2 ;  /* 0x0000000256027221 */ /* 0x000fc60000010000 */
[----:B------:R-:W-:Y:S03]  /*54a0*/  LDSM.16.MT88.4 R112, [R227+0x2800] ;  /* 0x00280000e370783b */ /* 0x000fe60000004200 */
[C---:B---3--:R-:W-:Y:S08]  /*54b0*/  HMMA.16816.F32 R56, R4.reuse, R22, R212 ;  /* 0x000000160438723c */ /* 0x048ff000000018d4 */
[----:B------:R-:W-:Y:S01]  /*54c0*/  HMMA.16816.F32 R148, R4, R20, R216 ;  /* 0x000000140494723c */ /* 0x000fe200000018d8 */
[----:B------:R-:W2:Y:S01]  /*54d0*/  LDSM.16.MT88.4 R20, [R230+0x2000] ;  /* 0x00200000e614783b */ /* 0x000ea20000004200 */
[----:B------:R-:W-:-:S02]  /*54e0*/  IMAD.MOV.U32 R123, RZ, RZ, R116 ;  /* 0x000000ffff7b7224 */ /* 0x000fc400078e0074 */
[----:B------:R-:W-:Y:S02]  /*54f0*/  IMAD.MOV.U32 R122, RZ, RZ, R117 ;  /* 0x000000ffff7a7224 */ /* 0x000fe400078e0075 */
[----:B------:R-:W-:Y:S02]  /*5500*/  IMAD.MOV.U32 R121, RZ, RZ, R118 ;  /* 0x000000ffff797224 */ /* 0x000fe400078e0076 */
[----:B------:R-:W-:Y:S01]  /*5510*/  HMMA.16816.F32 R100, R4, R16, R208 ;  /* 0x000000100464723c */ /* 0x000fe200000018d0 */
[----:B------:R-:W-:-:S07]  /*5520*/  IMAD.MOV.U32 R120, RZ, RZ, R119 ;  /* 0x000000ffff787224 */ /* 0x000fce00078e0077 */
[C---:B------:R-:W-:Y:S01]  /*5530*/  HMMA.16816.F32 R76, R4.reuse, R18, R76 ;  /* 0x00000012044c723c */ /* 0x040fe2000000184c */
[----:B------:R-:W3:Y:S07]  /*5540*/  LDSM.16.MT88.4 R16, [R224+0x5000] ;  /* 0x00500000e010783b */ /* 0x000eee0000004200 */
[C---:B-1----:R-:W-:Y:S08]  /*5550*/  HMMA.16816.F32 R92, R4.reuse, R12, R92 ;  /* 0x0000000c045c723c */ /* 0x042ff0000000185c */
[C---:B------:R-:W-:Y:S01]  /*5560*/  HMMA.16816.F32 R36, R4.reuse, R14, R36 ;  /* 0x0000000e0424723c */ /* 0x040fe20000001824 */
[----:B------:R-:W1:Y:S07]  /*5570*/  LDSM.16.MT88.4 R12, [R224+0x8000] ;  /* 0x00800000e00c783b */ /* 0x000e6e0000004200 */
[C---:B--2---:R-:W-:Y:S01]  /*5580*/  HMMA.16816.F32 R116, R4.reuse, R20, R152 ;  /* 0x000000140474723c */ /* 0x044fe20000001898 */
[----:B------:R-:W-:Y:S07]  /*5590*/  LDSM.16.MT88.4 R152, [R224+0x2800] ;  /* 0x00280000e098783b */ /* 0x000fee0000004200 */
[----:B------:R-:W-:Y:S01]  /*55a0*/  HMMA.16816.F32 R208, R4, R22, R108 ;  /* 0x0000001604d0723c */ /* 0x000fe2000000186c */
[----:B------:R-:W2:Y:S01]  /*55b0*/  LDSM.16.MT88.4 R20, [R227+0x5000] ;  /* 0x00500000e314783b */ /* 0x000ea20000004200 */
[----:B------:R-:W-:-:S05]  /*55c0*/  FADD.FTZ R2, R87, R2 ;  /* 0x0000000257027221 */ /* 0x000fca0000010000 */
[----:B------:R-:W-:Y:S01]  /*55d0*/  IMAD.MOV.U32 R108, RZ, RZ, R123 ;  /* 0x000000ffff6c7224 */ /* 0x000fe200078e007b */
[----:B---3--:R-:W-:Y:S01]  /*55e0*/  HMMA.16816.F32 R124, R4, R16, R104 ;  /* 0x00000010047c723c */ /* 0x008fe20000001868 */
[----:B------:R-:W-:Y:S01]  /*55f0*/  IMAD.MOV.U32 R109, RZ, RZ, R122 ;  /* 0x000000ffff6d7224 */ /* 0x000fe200078e007a */
[----:B------:R-:W-:Y:S01]  /*5600*/  LDSM.16.MT88.4 R104, [R228+0x2800] ;  /* 0x00280000e468783b */ /* 0x000fe20000004200 */
[----:B------:R-:W-:Y:S02]  /*5610*/  IMAD.MOV.U32 R110, RZ, RZ, R121 ;  /* 0x000000ffff6e7224 */ /* 0x000fe400078e0079 */
[----:B------:R-:W-:-:S03]  /*5620*/  IMAD.MOV.U32 R111, RZ, RZ, R120 ;  /* 0x000000ffff6f7224 */ /* 0x000fc600078e0078 */
[C---:B------:R-:W-:Y:S01]  /*5630*/  HMMA.16816.F32 R132, R4.reuse, R18, R96 ;  /* 0x000000120484723c */ /* 0x040fe20000001860 */
[----:B------:R-:W3:Y:S07]  /*5640*/  LDSM.16.MT88.4 R16, [R230+0x5000] ;  /* 0x00500000e610783b */ /* 0x000eee0000004200 */
        /* <DEDUP_REMOVED lines=8> */
[C---:B---3--:R-:W-:Y:S08]  /*56d0*/  HMMA.16816.F32 R128, R4.reuse, R16, R64 ;  /* 0x000000100480723c */ /* 0x048ff00000001840 */
[C---:B------:R-:W-:Y:S01]  /*56e0*/  HMMA.16816.F32 R216, R4.reuse, R18, R52 ;  /* 0x0000001204d8723c */ /* 0x040fe20000001834 */
[----:B------:R-:W3:Y:S07]  /*56f0*/  LDSM.16.MT88.4 R16, [R227+0x8000] ;  /* 0x00800000e310783b */ /* 0x000eee0000004200 */
[C---:B-1----:R-:W-:Y:S01]  /*5700*/  HMMA.16816.F32 R28, R4.reuse, R14, R28 ;  /* 0x0000000e041c723c */ /* 0x042fe2000000181c */
[----:B------:R1:W-:Y:S07]  /*5710*/  MUFU.EX2 R14, R146 ;  /* 0x00000092000e7308 */ /* 0x0003ee0000000800 */
[----:B------:R-:W-:Y:S01]  /*5720*/  IMAD.MOV.U32 R66, RZ, RZ, R128 ;  /* 0x000000ffff427224 */ /* 0x000fe200078e0080 */
[----:B------:R-:W-:Y:S01]  /*5730*/  HMMA.16816.F32 R40, R4, R12, R40 ;  /* 0x0000000c0428723c */ /* 0x000fe20000001828 */
[----:B------:R-:W-:Y:S01]  /*5740*/  MUFU.EX2 R13, R137 ;  /* 0x00000089000d7308 */ /* 0x000fe20000000800 */
[----:B------:R-:W-:-:S02]  /*5750*/  IMAD.MOV.U32 R65, RZ, RZ, R129 ;  /* 0x000000ffff417224 */ /* 0x000fc400078e0081 */
[----:B------:R-:W-:Y:S02]  /*5760*/  IMAD.MOV.U32 R64, RZ, RZ, R130 ;  /* 0x000000ffff407224 */ /* 0x000fe400078e0082 */
[----:B------:R-:W-:Y:S02]  /*5770*/  IMAD.MOV.U32 R26, RZ, RZ, R131 ;  /* 0x000000ffff1a7224 */ /* 0x000fe400078e0083 */
[C---:B--2---:R-:W-:Y:S01]  /*5780*/  HMMA.16816.F32 R44, R4.reuse, R20, R80 ;  /* 0x00000014042c723c */ /* 0x044fe20000001850 */
[----:B-1----:R-:W2:Y:S01]  /*5790*/  LDL R146, [R1+0x54] ;  /* 0x0000540001927983 */ /* 0x002ea20000100800 */
[----:B------:R-:W1:Y:S03]  /*57a0*/  MUFU.EX2 R15, R139 ;  /* 0x0000008b000f7308 */ /* 0x000e660000000800 */
[----:B------:R-:W4:Y:S03]  /*57b0*/  LDSM.16.MT88.4 R128, [R224+0x5800] ;  /* 0x00580000e080783b */ /* 0x000f260000004200 */
[C---:B------:R-:W-:Y:S01]  /*57c0*/  HMMA.16816.F32 R32, R4.reuse, R22, R68 ;  /* 0x000000160420723c */ /* 0x040fe20000001844 */
[----:B------:R-:W-:Y:S01]  /*57d0*/  LDSM.16.MT88.4 R80, [R228+0x8800] ;  /* 0x00880000e450783b */ /* 0x000fe20000004200 */
[----:B------:R-:W-:Y:S05]  /*57e0*/  MUFU.EX2 R12, R25 ;  /* 0x00000019000c7308 */ /* 0x000fea0000000800 */
[----:B------:R-:W-:Y:S01]  /*57f0*/  IMAD.MOV.U32 R71, RZ, RZ, R26 ;  /* 0x000000ffff477224 */ /* 0x000fe200078e001a */
[C---:B---3--:R-:W-:Y:S01]  /*5800*/  HMMA.16816.F32 R20, R4.reuse, R16, R60 ;  /* 0x000000100414723c */ /* 0x048fe2000000183c */
[----:B------:R-:W-:Y:S01]  /*5810*/  IMAD.MOV.U32 R68, RZ, RZ, R66 ;  /* 0x000000ffff447224 */ /* 0x000fe200078e0042 */
[----:B------:R-:W3:Y:S06]  /*5820*/  MUFU.EX2 R16, R138 ;  /* 0x0000008a00107308 */ /* 0x000eec0000000800 */
[----:B------:R-:W-:Y:S01]  /*5830*/  HMMA.16816.F32 R48, R4, R18, R48 ;  /* 0x000000120430723c */ /* 0x000fe20000001830 */
[----:B-1----:R-:W-:Y:S01]  /*5840*/  F2FP.PACK_AB R98, R14, R15 ;  /* 0x0000000f0e62723e */ /* 0x002fe200000000ff */
[----:B------:R-:W1:Y:S01]  /*5850*/  MUFU.EX2 R7, R11 ;  /* 0x0000000b00077308 */ /* 0x000e620000000800 */
[----:B------:R-:W-:-:S02]  /*5860*/  IMAD.MOV.U32 R69, RZ, RZ, R65 ;  /* 0x000000ffff457224 */ /* 0x000fc400078e0041 */
[----:B------:R-:W-:Y:S01]  /*5870*/  IMAD.MOV.U32 R70, RZ, RZ, R64 ;  /* 0x000000ffff467224 */ /* 0x000fe200078e0040 */
[----:B---3--:R-:W-:-:S04]  /*5880*/  F2FP.PACK_AB R96, R16, R13 ;  /* 0x0000000d1060723e */ /* 0x008fc800000000ff */
[----:B------:R-:W-:Y:S01]  /*5890*/  MUFU.EX2 R5, R10 ;  /* 0x0000000a00057308 */ /* 0x000fe20000000800 */
[----:B------:R-:W-:Y:S01]  /*58a0*/  FADD.FTZ R4, R85, R24 ;  /* 0x0000001855047221 */ /* 0x000fe20000010000 */
[----:B------:R-:W3:Y:S06]  /*58b0*/  LDSM.16.MT88.4 R136, [R228+0x5800] ;  /* 0x00580000e488783b */ /* 0x000eec0000004200 */
[----:B------:R-:W5:Y:S01]  /*58c0*/  MUFU.EX2 R6, R27 ;  /* 0x0000001b00067308 */ /* 0x000f620000000800 */
[----:B-1----:R-:W-:Y:S01]  /*58d0*/  F2FP.PACK_AB R97, R7, R12 ;  /* 0x0000000c0761723e */ /* 0x002fe200000000ff */
[----:B------:R-:W-:Y:S01]  /*58e0*/  IMAD.MOV.U32 R26, RZ, RZ, c[0x0][0x168] ;  /* 0x00005a00ff1a7624 */ /* 0x000fe200078e00ff */
[----:B------:R-:W-:Y:S01]  /*58f0*/  LDSM.16.MT88.4 R64, [R230+0x5800] ;  /* 0x00580000e640783b */ /* 0x000fe20000004200 */
[----:B-----5:R-:W-:-:S07]  /*5900*/  F2FP.PACK_AB R99, R6, R5 ;  /* 0x000000050663723e */ /* 0x020fce00000000ff */
[C---:B------:R-:W-:Y:S08]  /*5910*/  HMMA.16816.F32 R148, R96.reuse, R152, R148 ;  /* 0x000000986094723c */ /* 0x040ff00000001894 */
[----:B------:R-:W-:Y:S01]  /*5920*/  HMMA.16816.F32 R152, R96, R154, R56 ;  /* 0x0000009a6098723c */ /* 0x000fe20000001838 */
[----:B------:R-:W1:Y:S01]  /*5930*/  LDSM.16.MT88.4 R56, [R227+0x5800] ;  /* 0x00580000e338783b */ /* 0x000e620000004200 */
[----:B------:R-:W-:-:S04]  /*5940*/  FADD.FTZ R4, R84, R4 ;  /* 0x0000000454047221 */ /* 0x000fc80000010000 */
[----:B------:R-:W-:Y:S02]  /*5950*/  FADD.FTZ R3, R3, R4 ;  /* 0x0000000403037221 */ /* 0x000fe40000010000 */
[----:B------:R-:W-:Y:S02]  /*5960*/  FADD.FTZ R4, R9, R2 ;  /* 0x0000000209047221 */ /* 0x000fe40000010000 */
[----:B------:R-:W5:Y:S01]  /*5970*/  LDSM.16.MT88.4 R8, [R230+0x8800] ;  /* 0x00880000e608783b */ /* 0x000f620000004200 */
[----:B------:R-:W-:Y:S01]  /*5980*/  FADD.FTZ R3, R0, R3 ;  /* 0x0000000300037221 */ /* 0x000fe20000010000 */
[C---:B----4-:R-:W-:Y:S08]  /*5990*/  HMMA.16816.F32 R124, R96.reuse, R128, R124 ;  /* 0x00000080607c723c */ /* 0x050ff0000000187c */
[C---:B------:R-:W-:Y:S08]  /*59a0*/  HMMA.16816.F32 R128, R96.reuse, R130, R132 ;  /* 0x000000826080723c */ /* 0x040ff00000001884 */
[C---:B---3--:R-:W-:Y:S08]  /*59b0*/  HMMA.16816.F32 R132, R96.reuse, R136, R92 ;  /* 0x000000886084723c */ /* 0x048ff0000000185c */
[C---:B-1----:R-:W-:Y:S01]  /*59c0*/  HMMA.16816.F32 R52, R96.reuse, R56, R88 ;  /* 0x000000386034723c */ /* 0x042fe20000001858 */
[----:B------:R-:W-:Y:S07]  /*59d0*/  LDSM.16.MT88.4 R88, [R227+0x8800] ;  /* 0x00880000e358783b */ /* 0x000fee0000004200 */
[C---:B------:R-:W-:Y:S01]  /*59e0*/  HMMA.16816.F32 R56, R96.reuse, R58, R72 ;  /* 0x0000003a6038723c */ /* 0x040fe20000001848 */
[----:B------:R-:W1:Y:S07]  /*59f0*/  LDSM.16.MT88.4 R72, [R224+0x8800] ;  /* 0x00880000e048783b */ /* 0x000e6e0000004200 */
[----:B-----5:R-:W-:Y:S07]  /*5a00*/  HMMA.16816.F32 R92, R96, R8, R40 ;  /* 0x00000008605c723c */ /* 0x020fee0000001828 */
[----:B------:R-:W-:-:S05]  /*5a10*/  IADD3 R8, R147, -0x2, RZ ;  /* 0xfffffffe93087810 */ /* 0x000fca0007ffe0ff */
[----:B------:R-:W-:Y:S01]  /*5a20*/  STL [R1+0x8], R8 ;  /* 0x0000080801007387 */ /* 0x000fe20000100800 */
        /* <DEDUP_REMOVED lines=12> */
[----:B------:R-:W-:Y:S01]  /*5af0*/  HMMA.16816.F32 R72, R96, R74, R164 ;  /* 0x0000004a6048723c */ /* 0x000fe200000018a4 */
[----:B--2---:R-:W-:-:S04]  /*5b00*/  @P1 IMAD.HI.U32 R2, R146, c[0x0][0x2c8], RZ ;  /* 0x0000b20092021a27 */ /* 0x004fc800078e00ff */
        /* <DEDUP_REMOVED lines=14> */
[----:B------:R-:W-:Y:S02]  /*5bf0*/  FADD.FTZ R7, R7, R12 ;  /* 0x0000000c07077221 */ /* 0x000fe40000010000 */
[----:B------:R-:W-:Y:S02]  /*5c00*/  FADD.FTZ R15, R15, R16 ;  /* 0x000000100f0f7221 */ /* 0x000fe40000010000 */
[----:B------:R-:W-:Y:S01]  /*5c10*/  FADD.FTZ R5, R5, R7 ;  /* 0x0000000705057221 */ /* 0x000fe20000010000 */
[----:B------:R1:W-:Y:S01]  /*5c20*/  STL [R1+0x18], R0 ;  /* 0x0000180001007387 */ /* 0x0003e20000100800 */
[----:B------:R-:W-:Y:S01]  /*5c30*/  ISETP.GE.AND P0, PT, R8, R0, PT ;  /* 0x000000000800720c */ /* 0x000fe20003f06270 */
[----:B------:R-:W-:Y:S01]  /*5c40*/  FADD.FTZ R2, R14, R15 ;  /* 0x0000000f0e027221 */ /* 0x000fe20000010000 */
[----:B------:R-:W-:Y:S01]  /*5c50*/  HMMA.16816.F32 R80, R96, R82, R32 ;  /* 0x000000526050723c */ /* 0x000fe20000001820 */
[----:B-1----:R-:W-:-:S05]  /*5c60*/  FADD.FTZ R0, R6, R5 ;  /* 0x0000000506007221 */ /* 0x002fca0000010000 */
[----:B------:R1:W-:Y:S04]  /*5c70*/  STL [R1+0x10], R0 ;  /* 0x0000100001007387 */ /* 0x0003e80000100800 */
[----:B------:R1:W-:Y:S01]  /*5c80*/  STL [R1+0xc], R2 ;  /* 0x00000c0201007387 */ /* 0x0003e20000100800 */
[C---:B------:R-:W-:Y:S08]  /*5c90*/  HMMA.16816.F32 R88, R96.reuse, R90, R48 ;  /* 0x0000005a6058723c */ /* 0x040ff00000001830 */
[----:B------:R-:W-:Y:S01]  /*5ca0*/  HMMA.16816.F32 R96, R96, R10, R28 ;  /* 0x0000000a6060723c */ /* 0x000fe2000000181c */
[----:B------:R-:W-:Y:S07]  /*5cb0*/  @!P0 BRA `(.L_x_1728) ;  /* 0x000043e000008947 */ /* 0x000fee0003800000 */
[----:B------:R-:W2:Y:S01]  /*5cc0*/  LDL R147, [R1+0x84] ;  /* 0x0000840001937983 */ /* 0x000ea20000100800 */
[----:B------:R-:W-:Y:S01]  /*5cd0*/  IMAD.MOV.U32 R144, RZ, RZ, R140 ;  /* 0x000000ffff907224 */ /* 0x000fe200078e008c */
[----:B------:R-:W-:-:S02]  /*5ce0*/  MOV R143, R141 ;  /* 0x0000008d008f7202 */ /* 0x000fc40000000f00 */
[----:B------:R-:W-:Y:S01]  /*5cf0*/  MOV R217, R8 ;  /* 0x0000000800d97202 */ /* 0x000fe20000000f00 */
[----:B-12---:R-:W-:-:S05]  /*5d00*/  IMAD.IADD R0, R147, 0x1, R146 ;  /* 0x0000000193007824 */ /* 0x006fca00078e0292 */
[----:B------:R1:W-:Y:S02]  /*5d10*/  STL [R1+0x14], R0 ;  /* 0x0000140001007387 */ /* 0x0003e40000100800 */
[----:B-1----:R-:W-:-:S05]  /*5d20*/  @P1 IMAD.HI.U32 R0, R0, c[0x0][0x2c8], RZ ;  /* 0x0000b20000001a27 */ /* 0x002fca00078e00ff */
[----:B------:R-:W-:-:S05]  /*5d30*/  @P1 SHF.R.U32.HI R0, RZ, c[0x0][0x2cc], R0 ;  /* 0x0000b300ff001a19 */ /* 0x000fca0000011600 */
[----:B------:R1:W-:Y:S02]  /*5d40*/  @P1 STL [R1+0x1c], R0 ;  /* 0x00001c0001001387 */ /* 0x0003e40000100800 */
.L_x_1729:
[----:B------:R-:W-:Y:S04]  /*5d50*/  DEPBAR.LE SB0, 0x0 ;  /* 0x000080000000791a */ /* 0x000fe80000000000 */
[----:B------:R-:W-:Y:S01]  /*5d60*/  WARPSYNC 0xffffffff ;  /* 0xffffffff00007948 */ /* 0x000fe20003800000 */
[----:B------:R-:W-:Y:S01]  /*5d70*/  BAR.SYNC.DEFER_BLOCKING 0x0 ;  /* 0x0000000000007b1d */ /* 0x000fe20000010000 */
[C---:B------:R-:W-:Y:S11]  /*5d80*/  ISETP.GE.AND P6, PT, R217.reuse, RZ, PT ;  /* 0x000000ffd900720c */ /* 0x040ff60003fc6270 */
[----:B------:R-:W-:Y:S02]  /*5d90*/  @!UPT UIADD3 URZ, URZ, URZ, URZ ;  /* 0x0000003f3f3ff290 */ /* 0x000fe4000fffe03f */
[----:B-1----:R-:W-:Y:S01]  /*5da0*/  @P6 SHF.R.S32.HI R0, RZ, 0x1f, R217 ;  /* 0x0000001fff006819 */ /* 0x002fe200000114d9 */
[C---:B------:R-:W-:Y:S04]  /*5db0*/  @P6 IMAD.WIDE.U32 R140, R217.reuse, c[0x0][0x208], RZ ;  /* 0x00008200d98c6a25 */ /* 0x040fe800078e00ff */
[----:B------:R-:W-:Y:S04]  /*5dc0*/  @P6 IMAD R0, R0, c[0x0][0x208], RZ ;  /* 0x0000820000006a24 */ /* 0x000fe800078e02ff */
[----:B------:R-:W-:Y:S01]  /*5dd0*/  @P6 IMAD R0, R217, c[0x0][0x20c], R0 ;  /* 0x00008300d9006a24 */ /* 0x000fe200078e0200 */
[----:B------:R-:W1:Y:S03]  /*5de0*/  LDSM.16.M88.4 R8, [R225] ;  /* 0x00000000e108783b */ /* 0x000e660000000200 */
[----:B------:R-:W-:Y:S04]  /*5df0*/  @P6 IMAD.IADD R0, R141, 0x1, R0 ;  /* 0x000000018d006824 */ /* 0x000fe800078e0200 */
[----:B------:R-:W-:Y:S01]  /*5e00*/  @P6 IMAD R0, R0, 0x60, RZ ;  /* 0x0000006000006824 */ /* 0x000fe200078e02ff */
[----:B------:R-:W2:Y:S08]  /*5e10*/  LDSM.16.M88.4 R16, [R225+0x800] ;  /* 0x00080000e110783b */ /* 0x000eb00000000200 */
[----:B------:R-:W3:Y:S04]  /*5e20*/  LDL R145, [R1+0x3c] ;  /* 0x00003c0001917983 */ /* 0x000ee80000100800 */
[----:B------:R-:W3:Y:S06]  /*5e30*/  LDL.64 R2, [R1+0x28] ;  /* 0x0000280001027983 */ /* 0x000eec0000100a00 */
        /* <DEDUP_REMOVED lines=31> */
[----:B---3--:R-:W-:Y:S05]  /*6030*/  @P6 IMAD.MOV.U32 R3, RZ, RZ, R145 ;  /* 0x000000ffff036224 */ /* 0x008fea00078e0091 */
[----:B------:R-:W2:Y:S03]  /*6040*/  LDL R145, [R1+0x50] ;  /* 0x0000500001917983 */ /* 0x000ea60000100800 */
[----:B------:R-:W-:Y:S05]  /*6050*/  @P6 IMAD.WIDE.U32 R2, R140, 0x60, R2 ;  /* 0x000000608c026825 */ /* 0x000fea00078e0002 */
[----:B------:R-:W-:Y:S01]  /*6060*/  @P6 IADD3 R0, R3, R0, RZ ;  /* 0x0000000003006210 */ /* 0x000fe20007ffe0ff */
[C---:B-1----:R-:W-:Y:S03]  /*6070*/  HMMA.16816.F32 R36, R160.reuse, R164, R36 ;  /* 0x000000a4a024723c */ /* 0x042fe60000001824 */
[C---:B------:R-:W-:Y:S01]  /*6080*/  @P6 SHF.L.U64.HI R140, R2.reuse, 0x1, R0 ;  /* 0x00000001028c6819 */ /* 0x040fe20000010200 */
[----:B------:R-:W-:Y:S04]  /*6090*/  @P6 IMAD.SHL.U32 R0, R2, 0x2, RZ ;  /* 0x0000000202006824 */ /* 0x000fe800078e00ff */
        /* <DEDUP_REMOVED lines=14> */
[----:B----4-:R-:W-:Y:S05]  /*6180*/  @P6 IADD3 R146, P0, R0, c[0x0][0x1f8], RZ ;  /* 0x00007e0000926a10 */ /* 0x010fea0007f1e0ff */
[----:B------:R-:W-:Y:S01]  /*6190*/  HMMA.16816.F32 R48, R160, R166, R48 ;  /* 0x000000a6a030723c */ /* 0x000fe20000001830 */
[----:B------:R-:W-:Y:S03]  /*61a0*/  @P6 IMAD.MOV.U32 R0, RZ, RZ, 0x6 ;  /* 0x00000006ff006424 */ /* 0x000fe600078e00ff */
[----:B------:R-:W-:Y:S02]  /*61b0*/  @P6 IADD3.X R147, RZ, c[0x0][0x1fc], R140, P0, P5 ;  /* 0x00007f00ff936a10 */ /* 0x000fe400007ea48c */
[----:B------:R-:W-:Y:S03]  /*61c0*/  @P6 MOV R140, c[0x0][0x208] ;  /* 0x00008200008c6a02 */ /* 0x000fe60000000f00 */
[----:B------:R1:W-:Y:S03]  /*61d0*/  @P6 LDGSTS.E.BYPASS.LTC128B.128 [R142+0x6100], [R146.64], !P2 ;  /* 0x06100000928e6fae */ /* 0x0003e6000d101d46 */
[C---:B------:R-:W-:Y:S02]  /*61e0*/  @P6 SHF.L.U64.HI R0, R140.reuse, R0, c[0x0][0x20c] ;  /* 0x000083008c006619 */ /* 0x040fe40000010200 */
[----:B------:R-:W-:Y:S04]  /*61f0*/  @P6 SHF.L.U32 R140, R140, 0x6, RZ ;  /* 0x000000068c8c6819 */ /* 0x000fe800000006ff */
[----:B---3--:R-:W-:Y:S05]  /*6200*/  @P6 IADD3 R2, P0, R2, R140, RZ ;  /* 0x0000008c02026210 */ /* 0x008fea0007f1e0ff */
[----:B------:R-:W-:Y:S01]  /*6210*/  @P6 IMAD.X R3, R3, 0x1, R0, P0 ;  /* 0x0000000103036824 */ /* 0x000fe200000e0600 */
        /* <DEDUP_REMOVED lines=8> */
[----:B---3--:R-:W-:Y:S07]  /*62a0*/  IMAD R3, R217, -0x60, RZ ;  /* 0xffffffa0d9037824 */ /* 0x008fee00078e02ff */
[----:B------:R-:W3:Y:S08]  /*62b0*/  LDSM.16.M88.4 R164, [R229] ;  /* 0x00000000e5a4783b */ /* 0x000ef00000000200 */
[----:B------:R-:W0:Y:S08]  /*62c0*/  LDGDEPBAR ;  /* 0x00000000000079af */ /* 0x000e300000000000 */
[----:B------:R1:W5:Y:S04]  /*62d0*/  LDL R2, [R1+0x14] ;  /* 0x0000140001027983 */ /* 0x0003680000100800 */
[----:B------:R-:W4:Y:S01]  /*62e0*/  LDL.LU R209, [R1+0xc] ;  /* 0x00000c0001d17983 */ /* 0x000f220000300800 */
[C---:B---3--:R-:W-:Y:S08]  /*62f0*/  HMMA.16816.F32 R4, R168.reuse, R164, R4 ;  /* 0x000000a4a804723c */ /* 0x048ff00000001804 */
[C---:B------:R-:W-:Y:S01]  /*6300*/  HMMA.16816.F32 R8, R168.reuse, R166, R8 ;  /* 0x000000a6a808723c */ /* 0x040fe20000001808 */
[----:B------:R-:W3:Y:S07]  /*6310*/  LDSM.16.M88.4 R164, [R229+0x800] ;  /* 0x00080000e5a4783b */ /* 0x000eee0000000200 */
[C---:B---3--:R-:W-:Y:S08]  /*6320*/  HMMA.16816.F32 R12, R168.reuse, R164, R12 ;  /* 0x000000a4a80c723c */ /* 0x048ff0000000180c */
[C---:B------:R-:W-:Y:S01]  /*6330*/  HMMA.16816.F32 R16, R168.reuse, R166, R16 ;  /* 0x000000a6a810723c */ /* 0x040fe20000001810 */
[----:B------:R-:W3:Y:S07]  /*6340*/  LDSM.16.M88.4 R164, [R229+0x1000] ;  /* 0x00100000e5a4783b */ /* 0x000eee0000000200 */
[C---:B---3--:R-:W-:Y:S08]  /*6350*/  HMMA.16816.F32 R20, R168.reuse, R164, R20 ;  /* 0x000000a4a814723c */ /* 0x048ff00000001814 */
[C---:B------:R-:W-:Y:S01]  /*6360*/  HMMA.16816.F32 R24, R168.reuse, R166, R24 ;  /* 0x000000a6a818723c */ /* 0x040fe20000001818 */
[----:B------:R-:W3:Y:S03]  /*6370*/  LDSM.16.M88.4 R164, [R229+0x1800] ;  /* 0x00180000e5a4783b */ /* 0x000ee60000000200 */
[----:B--2---:R-:W-:Y:S04]  /*6380*/  IADD3 R3, -R145, 0x1, R3 ;  /* 0x0000000191037810 */ /* 0x004fe80007ffe103 */
[----:B------:R-:W-:Y:S04]  /*6390*/  IADD3 R3, R3, c[0x0][0x1d0], RZ ;  /* 0x0000740003037a10 */ /* 0x000fe80007ffe0ff */
[----:B------:R-:W-:Y:S01]  /*63a0*/  IADD3 R3, R3, -c[0x0][0x168], RZ ;  /* 0x80005a0003037a10 */ /* 0x000fe20007ffe0ff */
[C---:B---3--:R-:W-:Y:S08]  /*63b0*/  HMMA.16816.F32 R28, R168.reuse, R164, R28 ;  /* 0x000000a4a81c723c */ /* 0x048ff0000000181c */
[C---:B------:R-:W-:Y:S01]  /*63c0*/  HMMA.16816.F32 R32, R168.reuse, R166, R32 ;  /* 0x000000a6a820723c */ /* 0x040fe20000001820 */
[----:B------:R-:W2:Y:S07]  /*63d0*/  LDSM.16.M88.4 R164, [R229+0x2000] ;  /* 0x00200000e5a4783b */ /* 0x000eae0000000200 */
[C---:B--2---:R-:W-:Y:S08]  /*63e0*/  HMMA.16816.F32 R36, R168.reuse, R164, R36 ;  /* 0x000000a4a824723c */ /* 0x044ff00000001824 */
[C---:B------:R-:W-:Y:S01]  /*63f0*/  HMMA.16816.F32 R40, R168.reuse, R166, R40 ;  /* 0x000000a6a828723c */ /* 0x040fe20000001828 */
[----:B------:R-:W2:Y:S07]  /*6400*/  LDSM.16.M88.4 R164, [R229+0x2800] ;  /* 0x00280000e5a4783b */ /* 0x000eae0000000200 */
[C---:B--2---:R-:W-:Y:S08]  /*6410*/  HMMA.16816.F32 R44, R168.reuse, R164, R44 ;  /* 0x000000a4a82c723c */ /* 0x044ff0000000182c */
[----:B------:R-:W-:Y:S01]  /*6420*/  HMMA.16816.F32 R48, R168, R166, R48 ;  /* 0x000000a6a830723c */ /* 0x000fe20000001830 */
[----:B------:R-:W2:Y:S03]  /*6430*/  LDSM.16.M88.4 R164, [R226] ;  /* 0x00000000e2a4783b */ /* 0x000ea60000000200 */
[----:B-----5:R-:W-:Y:S05]  /*6440*/  @P1 IMAD.MOV.U32 R2, RZ, RZ, R208 ;  /* 0x000000ffff021224 */ /* 0x020fea00078e00d0 */
[----:B------:R-:W3:Y:S01]  /*6450*/  SHFL.IDX PT, R0, R2, RZ, 0x1c1f ;  /* 0x001c1fff02007589 */ /* 0x000ee200000e0000 */
[C---:B--2---:R-:W-:Y:S08]  /*6460*/  HMMA.16816.F32 R4, R172.reuse, R164, R4 ;  /* 0x000000a4ac04723c */ /* 0x044ff00000001804 */
[C---:B------:R-:W-:Y:S01]  /*6470*/  HMMA.16816.F32 R8, R172.reuse, R166, R8 ;  /* 0x000000a6ac08723c */ /* 0x040fe20000001808 */
[----:B------:R-:W2:Y:S03]  /*6480*/  LDSM.16.M88.4 R164, [R226+0x800] ;  /* 0x00080000e2a4783b */ /* 0x000ea60000000200 */
[----:B---3--:R-:W-:Y:S04]  /*6490*/  IADD3 R0, R3, R0, RZ ;  /* 0x0000000003007210 */ /* 0x008fe80007ffe0ff */
[C---:B------:R-:W-:Y:S02]  /*64a0*/  ISETP.GT.AND P6, PT, R0.reuse, RZ, PT ;  /* 0x000000ff0000720c */ /* 0x040fe40003fc4270 */
[C---:B------:R-:W-:Y:S02]  /*64b0*/  ISETP.GT.AND P5, PT, R0.reuse, 0x1, PT ;  /* 0x000000010000780c */ /* 0x040fe40003fa4270 */
[----:B------:R-:W-:Y:S01]  /*64c0*/  ISETP.GT.AND P0, PT, R0, 0x8, PT ;  /* 0x000000080000780c */ /* 0x000fe20003f04270 */
        /* <DEDUP_REMOVED lines=32> */
[----:B------:R-:W2:Y:S07]  /*66d0*/  LDSM.16.M88.4 R164, [R243] ;  /* 0x00000000f3a4783b */ /* 0x000eae0000000200 */
[C---:B--2---:R-:W-:Y:S08]  /*66e0*/  HMMA.16816.F32 R4, R180.reuse, R164, R4 ;  /* 0x000000a4b404723c */ /* 0x044ff00000001804 */
[C---:B------:R-:W-:Y:S01]  /*66f0*/  HMMA.16816.F32 R8, R180.reuse, R166, R8 ;  /* 0x000000a6b408723c */ /* 0x040fe20000001808 */
        /* <DEDUP_REMOVED lines=110> */
[----:B------:R-:W-:Y:S02]  /*6de0*/  FSEL R4, R4, -INF , P6 ;  /* 0xff80000004047808 */ /* 0x000fe40003000000 */
[C---:B------:R-:W-:Y:S06]  /*6df0*/  ISETP.GT.AND P6, PT, R0.reuse, 0x9, PT ;  /* 0x000000090000780c */ /* 0x040fec0003fc4270 */
[----:B------:R-:W-:Y:S02]  /*6e00*/  FSEL R208, R9, -INF , P6 ;  /* 0xff80000009d07808 */ /* 0x000fe40003000000 */
[----:B------:R-:W-:Y:S01]  /*6e10*/  ISETP.GT.AND P6, PT, R0, 0x18, PT ;  /* 0x000000180000780c */ /* 0x000fe20003fc4270 */
[C---:B--2---:R-:W-:Y:S08]  /*6e20*/  HMMA.16816.F32 R12, R204.reuse, R164, R12 ;  /* 0x000000a4cc0c723c */ /* 0x044ff0000000180c */
[C---:B------:R-:W-:Y:S01]  /*6e30*/  HMMA.16816.F32 R16, R204.reuse, R166, R16 ;  /* 0x000000a6cc10723c */ /* 0x040fe20000001810 */
[----:B------:R-:W2:Y:S11]  /*6e40*/  LDSM.16.M88.4 R164, [R226+0x7000] ;  /* 0x00700000e2a4783b */ /* 0x000eb60000000200 */
[----:B------:R-:W-:Y:S11]  /*6e50*/  @!UPT UIADD3 URZ, URZ, URZ, URZ ;  /* 0x0000003f3f3ff290 */ /* 0x000ff6000fffe03f */
[----:B------:R-:W-:Y:S01]  /*6e60*/  @!UPT UIADD3 URZ, URZ, URZ, URZ ;  /* 0x0000003f3f3ff290 */ /* 0x000fe2000fffe03f */
[----:B------:R-:W-:Y:S02]  /*6e70*/  FSEL R216, R16, -INF , P6 ;  /* 0xff80000010d87808 */ /* 0x000fe40003000000 */
[C---:B------:R-:W-:Y:S01]  /*6e80*/  ISETP.GT.AND P6, PT, R0.reuse, 0x21, PT ;  /* 0x000000210000780c */ /* 0x040fe20003fc4270 */
[C---:B--2---:R-:W-:Y:S08]  /*6e90*/  HMMA.16816.F32 R20, R204.reuse, R164, R20 ;  /* 0x000000a4cc14723c */ /* 0x044ff00000001814 */
[C---:B------:R-:W-:Y:S01]  /*6ea0*/  HMMA.16816.F32 R24, R204.reuse, R166, R24 ;  /* 0x000000a6cc18723c */ /* 0x040fe20000001818 */
[----:B------:R-:W2:Y:S11]  /*6eb0*/  LDSM.16.M88.4 R164, [R226+0x7800] ;  /* 0x00780000e2a4783b */ /* 0x000eb60000000200 */
[----:B------:R-:W-:Y:S04]  /*6ec0*/  @!UPT UIADD3 URZ, URZ, URZ, URZ ;  /* 0x0000003f3f3ff290 */ /* 0x000fe8000fffe03f */
[----:B------:R-:W-:Y:S02]  /*6ed0*/  FSEL R21, R21, -INF , P6 ;  /* 0xff80000015157808 */ /* 0x000fe40003000000 */
[----:B------:R-:W-:Y:S01]  /*6ee0*/  ISETP.GT.AND P6, PT, R0, 0x30, PT ;  /* 0x000000300000780c */ /* 0x000fe20003fc4270 */
        /* <DEDUP_REMOVED lines=10> */
[----:B------:R-:W2:Y:S01]  /*6f90*/  LDSM.16.M88.4 R164, [R226+0x8800] ;  /* 0x00880000e2a4783b */ /* 0x000ea20000000200 */
[----:B------:R-:W-:Y:S07]  /*6fa0*/  DEPBAR.LE SB0, 0x0 ;  /* 0x000080000000791a */ /* 0x000fee0000000000 */
[----:B------:R-:W-:Y:S11]  /*6fb0*/  BAR.SYNC.DEFER_BLOCKING 0x0 ;  /* 0x0000000000007b1d */ /* 0x000ff60000010000 */
[----:B------:R-:W-:Y:S04]  /*6fc0*/  @!UPT UIADD3 URZ, URZ, URZ, URZ ;  /* 0x0000003f3f3ff290 */ /* 0x000fe8000fffe03f */
[----:B------:R-:W-:Y:S02]  /*6fd0*/  FSEL R40, R40, -INF , P6 ;  /* 0xff80000028287808 */ /* 0x000fe40003000000 */
[C---:B------:R-:W-:Y:S01]  /*6fe0*/  ISETP.GT.AND P6, PT, R0.reuse, 0x51, PT ;  /* 0x000000510000780c */ /* 0x040fe20003fc4270 */
[C---:B--2---:R-:W-:Y:S08]  /*6ff0*/  HMMA.16816.F32 R44, R204.reuse, R164, R44 ;  /* 0x000000a4cc2c723c */ /* 0x044ff0000000182c */
[----:B------:R-:W-:Y:S07]  /*7000*/  HMMA.16816.F32 R48, R204, R166, R48 ;  /* 0x000000a6cc30723c */ /* 0x000fee0000001830 */
[----:B------:R-:W-:Y:S02]  /*7010*/  FSEL R166, R5, -INF , P5 ;  /* 0xff80000005a67808 */ /* 0x000fe40002800000 */
[----:B------:R-:W-:Y:S01]  /*7020*/  ISETP.GT.AND P5, PT, R0, 0x10, PT ;  /* 0x000000100000780c */ /* 0x000fe20003fa4270 */
[----:B------:R2:W3:Y:S02]  /*7030*/  SHFL.IDX PT, R5, R2, 0x1, 0x1c1f ;  /* 0x003c1f0002057f89 */ /* 0x0004e400000e0000 */
[----:B------:R-:W-:Y:S01]  /*7040*/  FSEL R167, R8, -INF , P0 ;  /* 0xff80000008a77808 */ /* 0x000fe20000000000 */
[----:B------:R-:W-:Y:S01]  /*7050*/  IMAD.MOV.U32 R8, RZ, RZ, R142 ;  /* 0x000000ffff087224 */ /* 0x000fe200078e008e */
[----:B------:R-:W-:Y:S02]  /*7060*/  ISETP.GT.AND P0, PT, R0, 0x11, PT ;  /* 0x000000110000780c */ /* 0x000fe40003f04270 */
[----:B------:R-:W-:Y:S02]  /*7070*/  FSEL R214, R12, -INF , P5 ;  /* 0xff8000000cd67808 */ /* 0x000fe40002800000 */
[----:B------:R-:W-:Y:S02]  /*7080*/  FSEL R215, R13, -INF , P0 ;  /* 0xff8000000dd77808 */ /* 0x000fe40000000000 */
[C---:B------:R-:W-:Y:S02]  /*7090*/  ISETP.GT.AND P5, PT, R0.reuse, 0x19, PT ;  /* 0x000000190000780c */ /* 0x040fe40003fa4270 */
        /* <DEDUP_REMOVED lines=21> */
[----:B------:R-:W-:Y:S02]  /*71f0*/  FMNMX.FTZ R0, R4, R143, !PT ;  /* 0x0000008f04007209 */ /* 0x000fe40007810000 */
[----:B------:R-:W-:Y:S02]  /*7200*/  FSEL R45, R45, -INF , P6 ;  /* 0xff8000002d2d7808 */ /* 0x000fe40003000000 */
[----:B------:R-:W-:Y:S02]  /*7210*/  FMNMX.FTZ R0, R166, R0, !PT ;  /* 0x00000000a6007209 */ /* 0x000fe40007810000 */
[----:B------:R-:W-:Y:S02]  /*7220*/  FSEL R48, R48, -INF , P5 ;  /* 0xff80000030307808 */ /* 0x000fe40002800000 */
[----:B------:R-:W-:Y:S02]  /*7230*/  FMNMX.FTZ R0, R167, R0, !PT ;  /* 0x00000000a7007209 */ /* 0x000fe40007810000 */
[----:B------:R-:W-:Y:S02]  /*7240*/  FSEL R49, R49, -INF , P0 ;  /* 0xff80000031317808 */ /* 0x000fe40000000000 */
[----:B------:R-:W-:Y:S04]  /*7250*/  FMNMX.FTZ R0, R208, R0, !PT ;  /* 0x00000000d0007209 */ /* 0x000fe80007810000 */
        /* <DEDUP_REMOVED lines=14> */
[----:B--2---:R-:W-:Y:S02]  /*7340*/  FMNMX.FTZ R2, R40, R0, !PT ;  /* 0x0000000028027209 */ /* 0x004fe40007810000 */
[----:B---3--:R-:W-:Y:S02]  /*7350*/  IADD3 R0, R3, R5, RZ ;  /* 0x0000000503007210 */ /* 0x008fe40007ffe0ff */
[----:B------:R-:W-:Y:S02]  /*7360*/  FMNMX.FTZ R2, R41, R2, !PT ;  /* 0x0000000229027209 */ /* 0x000fe40007810000 */
[----:B------:R-:W-:Y:S02]  /*7370*/  ISETP.GT.AND P5, PT, R0, RZ, PT ;  /* 0x000000ff0000720c */ /* 0x000fe40003fa4270 */
[----:B------:R-:W-:Y:S02]  /*7380*/  FMNMX.FTZ R2, R44, R2, !PT ;  /* 0x000000022c027209 */ /* 0x000fe40007810000 */
[----:B------:R-:W-:Y:S02]  /*7390*/  ISETP.GT.AND P0, PT, R0, 0x1, PT ;  /* 0x000000010000780c */ /* 0x000fe40003f04270 */
[----:B------:R-:W-:Y:S02]  /*73a0*/  FMNMX.FTZ R2, R45, R2, !PT ;  /* 0x000000022d027209 */ /* 0x000fe40007810000 */
[----:B------:R-:W-:Y:S02]  /*73b0*/  FSEL R6, R6, -INF , P5 ;  /* 0xff80000006067808 */ /* 0x000fe40002800000 */
[----:B------:R-:W-:Y:S02]  /*73c0*/  FMNMX.FTZ R2, R48, R2, !PT ;  /* 0x0000000230027209 */ /* 0x000fe40007810000 */
[----:B-1----:R-:W-:Y:S02]  /*73d0*/  FSEL R147, R7, -INF , P0 ;  /* 0xff80000007937808 */ /* 0x002fe40000000000 */
[----:B------:R-:W-:Y:S02]  /*73e0*/  FMNMX.FTZ R2, R49, R2, !PT ;  /* 0x0000000231027209 */ /* 0x000fe40007810000 */
[C---:B------:R-:W-:Y:S02]  /*73f0*/  ISETP.GT.AND P5, PT, R0.reuse, 0x8, PT ;  /* 0x000000080000780c */ /* 0x040fe40003fa4270 */
[----:B------:R-:W-:Y:S01]  /*7400*/  ISETP.GT.AND P0, PT, R0, 0x9, PT ;  /* 0x000000090000780c */ /* 0x000fe20003f04270 */
[----:B------:R-:W1:Y:S01]  /*7410*/  SHFL.BFLY PT, R3, R2, 0x2, 0x1f ;  /* 0x0c401f0002037f89 */ /* 0x000e6200000e0000 */
[----:B------:R-:W-:Y:S02]  /*7420*/  FSEL R164, R10, -INF , P5 ;  /* 0xff8000000aa47808 */ /* 0x000fe40002800000 */
[----:B------:R-:W-:Y:S02]  /*7430*/  FSEL R165, R11, -INF , P0 ;  /* 0xff8000000ba57808 */ /* 0x000fe40000000000 */
[C---:B------:R-:W-:Y:S02]  /*7440*/  ISETP.GT.AND P5, PT, R0.reuse, 0x10, PT ;  /* 0x000000100000780c */ /* 0x040fe40003fa4270 */
[----:B------:R-:W-:Y:S02]  /*7450*/  ISETP.GT.AND P0, PT, R0, 0x11, PT ;  /* 0x000000110000780c */ /* 0x000fe40003f04270 */
[----:B------:R-:W-:Y:S02]  /*7460*/  FSEL R211, R14, -INF , P5 ;  /* 0xff8000000ed37808 */ /* 0x000fe40002800000 */
[----:B------:R-:W-:Y:S01]  /*7470*/  FSEL R210, R15, -INF , P0 ;  /* 0xff8000000fd27808 */ /* 0x000fe20000000000 */
[----:B------:R-:W-:Y:S01]  /*7480*/  IMAD.MOV.U32 R15, RZ, RZ, R49 ;  /* 0x000000ffff0f7224 */ /* 0x000fe200078e0031 */
[C---:B------:R-:W-:Y:S02]  /*7490*/  ISETP.GT.AND P5, PT, R0.reuse, 0x18, PT ;  /* 0x000000180000780c */ /* 0x040fe40003fa4270 */
[----:B------:R-:W-:Y:S02]  /*74a0*/  ISETP.GT.AND P0, PT, R0, 0x19, PT ;  /* 0x000000190000780c */ /* 0x000fe40003f04270 */
[----:B------:R-:W-:Y:S02]  /*74b0*/  FSEL R212, R18, -INF , P5 ;  /* 0xff80000012d47808 */ /* 0x000fe40002800000 */
[----:B------:R-:W-:Y:S01]  /*74c0*/  FSEL R213, R19, -INF , P0 ;  /* 0xff80000013d57808 */ /* 0x000fe20000000000 */
[----:B------:R-:W-:Y:S01]  /*74d0*/  IMAD.MOV.U32 R19, RZ, RZ, R25 ;  /* 0x000000ffff137224 */ /* 0x000fe200078e0019 */
[C---:B------:R-:W-:Y:S02]  /*74e0*/  ISETP.GT.AND P5, PT, R0.reuse, 0x20, PT ;  /* 0x000000200000780c */ /* 0x040fe40003fa4270 */
[----:B------:R-:W-:Y:S02]  /*74f0*/  ISETP.GT.AND P0, PT, R0, 0x21, PT ;  /* 0x000000210000780c */ /* 0x000fe40003f04270 */
[----:B-1----:R-:W-:Y:S02]  /*7500*/  FMNMX.FTZ R2, R2, R3, !PT ;  /* 0x0000000302027209 */ /* 0x002fe40007810000 */
[----:B------:R-:W-:Y:S02]  /*7510*/  FMNMX.FTZ R3, R6, R144, !PT ;  /* 0x0000009006037209 */ /* 0x000fe40007810000 */
[----:B------:R-:W-:Y:S01]  /*7520*/  FSEL R220, R22, -INF , P5 ;  /* 0xff80000016dc7808 */ /* 0x000fe20002800000 */
[----:B----4-:R-:W1:Y:S01]  /*7530*/  SHFL.BFLY PT, R141, R2, 0x1, 0x1f ;  /* 0x0c201f00028d7f89 */ /* 0x010e6200000e0000 */
[----:B------:R-:W-:Y:S01]  /*7540*/  FMNMX.FTZ R3, R147, R3, !PT ;  /* 0x0000000393037209 */ /* 0x000fe20007810000 */
[----:B------:R-:W-:Y:S01]  /*7550*/  IMAD.MOV.U32 R22, RZ, RZ, R33 ;  /* 0x000000ffff167224 */ /* 0x000fe200078e0021 */
[----:B------:R-:W-:Y:S02]  /*7560*/  FSEL R219, R23, -INF , P0 ;  /* 0xff80000017db7808 */ /* 0x000fe40000000000 */
[----:B------:R-:W-:Y:S02]  /*7570*/  FMNMX.FTZ R3, R164, R3, !PT ;  /* 0x00000003a4037209 */ /* 0x000fe40007810000 */
[C---:B------:R-:W-:Y:S02]  /*7580*/  ISETP.GT.AND P5, PT, R0.reuse, 0x28, PT ;  /* 0x000000280000780c */ /* 0x040fe40003fa4270 */
[----:B------:R-:W-:Y:S02]  /*7590*/  FMNMX.FTZ R3, R165, R3, !PT ;  /* 0x00000003a5037209 */ /* 0x000fe40007810000 */
[----:B------:R-:W-:Y:S02]  /*75a0*/  ISETP.GT.AND P0, PT, R0, 0x29, PT ;  /* 0x000000290000780c */ /* 0x000fe40003f04270 */
[----:B------:R-:W-:Y:S02]  /*75b0*/  FMNMX.FTZ R3, R211, R3, !PT ;  /* 0x00000003d3037209 */ /* 0x000fe40007810000 */
[----:B------:R-:W-:Y:S02]  /*75c0*/  FSEL R221, R26, -INF , P5 ;  /* 0xff8000001add7808 */ /* 0x000fe40002800000 */
[----:B------:R-:W-:Y:S02]  /*75d0*/  FMNMX.FTZ R3, R210, R3, !PT ;  /* 0x00000003d2037209 */ /* 0x000fe40007810000 */
[----:B------:R-:W-:Y:S02]  /*75e0*/  FSEL R222, R27, -INF , P0 ;  /* 0xff8000001bde7808 */ /* 0x000fe40000000000 */
[----:B------:R-:W-:Y:S02]  /*75f0*/  FMNMX.FTZ R3, R212, R3, !PT ;  /* 0x00000003d4037209 */ /* 0x000fe40007810000 */
[----:B------:R-:W-:Y:S02]  /*7600*/  ISETP.GT.AND P5, PT, R0, 0x30, PT ;  /* 0x000000300000780c */ /* 0x000fe40003fa4270 */
[----:B------:R-:W-:Y:S02]  /*7610*/  FMNMX.FTZ R3, R213, R3, !PT ;  /* 0x00000003d5037209 */ /* 0x000fe40007810000 */
[----:B------:R-:W-:Y:S01]  /*7620*/  FSEL R14, R30, -INF , P5 ;  /* 0xff8000001e0e7808 */ /* 0x000fe20002800000 */
[----:B------:R-:W-:Y:S01]  /*7630*/  IMAD.MOV.U32 R30, RZ, RZ, R45 ;  /* 0x000000ffff1e7224 */ /* 0x000fe200078e002d */
[----:B------:R-:W-:Y:S02]  /*7640*/  FMNMX.FTZ R3, R220, R3, !PT ;  /* 0x00000003dc037209 */ /* 0x000fe40007810000 */
[C---:B------:R-:W-:Y:S02]  /*7650*/  ISETP.GT.AND P0, PT, R0.reuse, 0x31, PT ;  /* 0x000000310000780c */ /* 0x040fe40003f04270 */
[----:B------:R-:W-:Y:S02]  /*7660*/  FMNMX.FTZ R3, R219, R3, !PT ;  /* 0x00000003db037209 */ /* 0x000fe40007810000 */
[----:B------:R-:W-:Y:S02]  /*7670*/  FSEL R10, R31, -INF , P0 ;  /* 0xff8000001f0a7808 */ /* 0x000fe40000000000 */
[----:B------:R-:W-:Y:S02]  /*7680*/  FMNMX.FTZ R3, R221, R3, !PT ;  /* 0x00000003dd037209 */ /* 0x000fe40007810000 */
[----:B------:R-:W-:Y:S02]  /*7690*/  ISETP.GT.AND P5, PT, R0, 0x38, PT ;  /* 0x000000380000780c */ /* 0x000fe40003fa4270 */
[----:B------:R-:W-:Y:S02]  /*76a0*/  FMNMX.FTZ R3, R222, R3, !PT ;  /* 0x00000003de037209 */ /* 0x000fe40007810000 */
[----:B------:R-:W-:Y:S02]  /*76b0*/  FSEL R34, R34, -INF , P5 ;  /* 0xff80000022227808 */ /* 0x000fe40002800000 */
[----:B------:R-:W-:Y:S02]  /*76c0*/  FMNMX.FTZ R3, R14, R3, !PT ;  /* 0x000000030e037209 */ /* 0x000fe40007810000 */
[----:B------:R-:W-:Y:S02]  /*76d0*/  ISETP.GT.AND P0, PT, R0, 0x39, PT ;  /* 0x000000390000780c */ /* 0x000fe40003f04270 */
[----:B------:R-:W-:Y:S02]  /*76e0*/  FMNMX.FTZ R3, R10, R3, !PT ;  /* 0x000000030a037209 */ /* 0x000fe40007810000 */
[----:B------:R-:W-:Y:S01]  /*76f0*/  FSEL R11, R35, -INF , P0 ;  /* 0xff800000230b7808 */ /* 0x000fe20000000000 */
[----:B------:R-:W-:Y:S01]  /*7700*/  IMAD.MOV.U32 R35, RZ, RZ, R41 ;  /* 0x000000ffff237224 */ /* 0x000fe200078e0029 */
[----:B------:R-:W-:Y:S02]  /*7710*/  ISETP.GT.AND P0, PT, R0, 0x40, PT ;  /* 0x000000400000780c */ /* 0x000fe40003f04270 */
[----:B------:R-:W-:Y:S02]  /*7720*/  FMNMX.FTZ R3, R34, R3, !PT ;  /* 0x0000000322037209 */ /* 0x000fe40007810000 */
[----:B------:R-:W-:Y:S02]  /*7730*/  FSEL R7, R38, -INF , P0 ;  /* 0xff80000026077808 */ /* 0x000fe40000000000 */
[C---:B------:R-:W-:Y:S02]  /*7740*/  ISETP.GT.AND P6, PT, R0.reuse, 0x41, PT ;  /* 0x000000410000780c */ /* 0x040fe40003fc4270 */
[----:B------:R-:W-:Y:S02]  /*7750*/  FMNMX.FTZ R3, R11, R3, !PT ;  /* 0x000000030b037209 */ /* 0x000fe40007810000 */
[----:B------:R-:W-:Y:S02]  /*7760*/  FSEL R39, R39, -INF , P6 ;  /* 0xff80000027277808 */ /* 0x000fe40003000000 */
[C---:B------:R-:W-:Y:S02]  /*7770*/  ISETP.GT.AND P0, PT, R0.reuse, 0x49, PT ;  /* 0x000000490000780c */ /* 0x040fe40003f04270 */
[----:B------:R-:W-:Y:S02]  /*7780*/  FMNMX.FTZ R3, R7, R3, !PT ;  /* 0x0000000307037209 */ /* 0x000fe40007810000 */
[----:B------:R-:W-:Y:S02]  /*7790*/  ISETP.GT.AND P5, PT, R0, 0x48, PT ;  /* 0x000000480000780c */ /* 0x000fe40003fa4270 */
[----:B------:R-:W-:Y:S02]  /*77a0*/  FSEL R43, R43, -INF , P0 ;  /* 0xff8000002b2b7808 */ /* 0x000fe40000000000 */
[----:B------:R-:W-:Y:S02]  /*77b0*/  FSEL R42, R42, -INF , P5 ;  /* 0xff8000002a2a7808 */ /* 0x000fe40002800000 */
[C---:B------:R-:W-:Y:S02]  /*77c0*/  ISETP.GT.AND P0, PT, R0.reuse, 0x50, PT ;  /* 0x000000500000780c */ /* 0x040fe40003f04270 */
[----:B------:R-:W-:Y:S02]  /*77d0*/  FMNMX.FTZ R3, R39, R3, !PT ;  /* 0x0000000327037209 */ /* 0x000fe40007810000 */
[----:B------:R-:W-:Y:S02]  /*77e0*/  ISETP.GT.AND P6, PT, R0, 0x51, PT ;  /* 0x000000510000780c */ /* 0x000fe40003fc4270 */
        /* <DEDUP_REMOVED lines=8> */
[----:B------:R-:W-:Y:S01]  /*7870*/  FSEL R142, R51, -INF , P0 ;  /* 0xff800000338e7808 */ /* 0x000fe20000000000 */
[----:B------:R-:W-:Y:S01]  /*7880*/  IMAD.MOV.U32 R51, RZ, RZ, R37 ;  /* 0x000000ffff337224 */ /* 0x000fe200078e0025 */
[----:B------:R-:W-:Y:S02]  /*7890*/  FMNMX.FTZ R0, R47, R0, !PT ;  /* 0x000000002f007209 */ /* 0x000fe40007810000 */
[----:B-1----:R-:W-:Y:S02]  /*78a0*/  FMNMX.FTZ R141, R2, R141, !PT ;  /* 0x0000008d028d7209 */ /* 0x002fe40007810000 */
[----:B------:R-:W-:Y:S02]  /*78b0*/  FMNMX.FTZ R0, R50, R0, !PT ;  /* 0x0000000032007209 */ /* 0x000fe40007810000 */
[C---:B------:R-:W-:Y:S02]  /*78c0*/  FSETP.NEU.FTZ.AND P0, PT, R141.reuse, -INF , PT ;  /* 0xff8000008d00780b */ /* 0x040fe40003f1d000 */
[----:B------:R-:W-:Y:S02]  /*78d0*/  FMNMX.FTZ R0, R142, R0, !PT ;  /* 0x000000008e007209 */ /* 0x000fe40007810000 */
[----:B------:R-:W-:Y:S02]  /*78e0*/  FSEL R3, R141, RZ, P0 ;  /* 0x000000ff8d037208 */ /* 0x000fe40000000000 */
[----:B------:R-:W-:Y:S01]  /*78f0*/  MOV R26, R8 ;  /* 0x00000008001a7202 */ /* 0x000fe20000000f00 */
[----:B------:R-:W1:Y:S01]  /*7900*/  SHFL.BFLY PT, R2, R0, 0x2, 0x1f ;  /* 0x0c401f0000027f89 */ /* 0x000e6200000e0000 */
[----:B------:R-:W-:Y:S02]  /*7910*/  MOV R18, R21 ;  /* 0x0000001500127202 */ /* 0x000fe40000000f00 */
[----:B------:R-:W-:Y:S02]  /*7920*/  MOV R23, R32 ;  /* 0x0000002000177202 */ /* 0x000fe40000000f00 */
[----:B------:R-:W-:Y:S02]  /*7930*/  MOV R27, R48 ;  /* 0x00000030001b7202 */ /* 0x000fe40000000f00 */
[----:B------:R-:W-:Y:S02]  /*7940*/  MOV R31, R44 ;  /* 0x0000002c001f7202 */ /* 0x000fe40000000f00 */
[----:B------:R-:W-:Y:S02]  /*7950*/  MOV R38, R40 ;  /* 0x0000002800267202 */ /* 0x000fe40000000f00 */
[----:B------:R-:W-:Y:S02]  /*7960*/  ISETP.GE.AND P6, PT, R217, 0x1, PT ;  /* 0x00000001d900780c */ /* 0x000fe40003fc6270 */
        /* <DEDUP_REMOVED lines=16> */
[----:B--2---:R-:W-:Y:S01]  /*7a70*/  FMUL.FTZ R8, R2, R152 ;  /* 0x0000009802087220 */ /* 0x004fe20000410000 */
[----:B------:R-:W-:Y:S01]  /*7a80*/  FSEL R144, R144, RZ, P0 ;  /* 0x000000ff90907208 */ /* 0x000fe20000000000 */
[----:B------:R-:W2:Y:S01]  /*7a90*/  LDL.LU R152, [R1+0x10] ;  /* 0x0000100001987983 */ /* 0x000ea20000300800 */
[C---:B------:R-:W-:Y:S01]  /*7aa0*/  FFMA.FTZ R209, R2.reuse, R209, R146 ;  /* 0x000000d102d17223 */ /* 0x040fe20000010092 */
[----:B------:R-:W1:Y:S01]  /*7ab0*/  MUFU.EX2 R0, R0 ;  /* 0x0000000000007308 */ /* 0x000e620000000800 */
[----:B------:R-:W-:Y:S01]  /*7ac0*/  FMUL.FTZ R4, R2, R148 ;  /* 0x0000009402047220 */ /* 0x000fe20000410000 */
[----:B------:R-:W-:Y:S01]  /*7ad0*/  MOV R148, R28 ;  /* 0x0000001c00947202 */ /* 0x000fe20000000f00 */
[----:B------:R-:W-:Y:S02]  /*7ae0*/  FFMA.FTZ R6, R6, c[0x0][0x2d0], -R144 ;  /* 0x0000b40006067a23 */ /* 0x000fe40000010890 */
[C---:B------:R-:W-:Y:S02]  /*7af0*/  FMUL.FTZ R5, R2.reuse, R149 ;  /* 0x0000009502057220 */ /* 0x040fe40000410000 */
[C---:B------:R-:W-:Y:S02]  /*7b00*/  FMUL.FTZ R9, R2.reuse, R153 ;  /* 0x0000009902097220 */ /* 0x040fe40000410000 */
[C---:B------:R-:W-:Y:S01]  /*7b10*/  FMUL.FTZ R12, R2.reuse, R100 ;  /* 0x00000064020c7220 */ /* 0x040fe20000410000 */
[----:B------:R3:W2:Y:S01]  /*7b20*/  MUFU.EX2 R145, R6 ;  /* 0x0000000600917308 */ /* 0x0006a20000000800 */
[C---:B------:R-:W-:Y:S02]  /*7b30*/  FMUL.FTZ R13, R2.reuse, R101 ;  /* 0x00000065020d7220 */ /* 0x040fe40000410000 */
[C---:B------:R-:W-:Y:S02]  /*7b40*/  FMUL.FTZ R16, R2.reuse, R104 ;  /* 0x0000006802107220 */ /* 0x040fe40000410000 */
[C---:B------:R-:W-:Y:S02]  /*7b50*/  FMUL.FTZ R17, R2.reuse, R105 ;  /* 0x0000006902117220 */ /* 0x040fe40000410000 */
[C---:B------:R-:W-:Y:S02]  /*7b60*/  FMUL.FTZ R20, R2.reuse, R108 ;  /* 0x0000006c02147220 */ /* 0x040fe40000410000 */
        /* <DEDUP_REMOVED lines=46> */
[----:B-1----:R-:W-:Y:S02]  /*7e50*/  FMUL.FTZ R18, R0, R106 ;  /* 0x0000006a00127220 */ /* 0x002fe40000410000 */
[----:B---3--:R-:W-:Y:S01]  /*7e60*/  IMAD.MOV.U32 R6, RZ, RZ, R29 ;  /* 0x000000ffff067224 */ /* 0x008fe200078e001d */
[----:B------:R-:W3:Y:S01]  /*7e70*/  LDL R106, [R1+0x38] ;  /* 0x00003800016a7983 */ /* 0x000ee20000100800 */
[C---:B------:R-:W-:Y:S01]  /*7e80*/  FMUL.FTZ R29, R2.reuse, R117 ;  /* 0x00000075021d7220 */ /* 0x040fe20000410000 */
[----:B------:R-:W-:Y:S01]  /*7e90*/  MOV R117, R39 ;  /* 0x0000002700757202 */ /* 0x000fe20000000f00 */
[----:B------:R-:W-:Y:S02]  /*7ea0*/  IMAD.MOV.U32 R149, RZ, RZ, R24 ;  /* 0x000000ffff957224 */ /* 0x000fe400078e0018 */
[----:B------:R-:W-:Y:S02]  /*7eb0*/  FMUL.FTZ R24, R2, R112 ;  /* 0x0000007002187220 */ /* 0x000fe40000410000 */
[C---:B------:R-:W-:Y:S01]  /*7ec0*/  FMUL.FTZ R14, R0.reuse, R102 ;  /* 0x00000066000e7220 */ /* 0x040fe20000410000 */
[----:B------:R-:W-:Y:S01]  /*7ed0*/  MOV R102, R3 ;  /* 0x0000000300667202 */ /* 0x000fe20000000f00 */
[C---:B------:R-:W-:Y:S01]  /*7ee0*/  FMUL.FTZ R19, R0.reuse, R107 ;  /* 0x0000006b00137220 */ /* 0x040fe20000410000 */
[----:B------:R-:W3:Y:S01]  /*7ef0*/  LDL.64 R2, [R1+0x20] ;  /* 0x0000200001027983 */ /* 0x000ee20000100a00 */
[----:B------:R-:W-:Y:S01]  /*7f00*/  IADD3 R107, R217, -0x1, RZ ;  /* 0xffffffffd96b7810 */ /* 0x000fe20007ffe0ff */
[----:B------:R-:W-:Y:S02]  /*7f10*/  IMAD.MOV.U32 R137, RZ, RZ, R7 ;  /* 0x000000ffff897224 */ /* 0x000fe400078e0007 */
[----:B------:R-:W-:Y:S02]  /*7f20*/  IMAD.MOV.U32 R153, RZ, RZ, R43 ;  /* 0x000000ffff997224 */ /* 0x000fe400078e002b */
[C---:B------:R-:W-:Y:S02]  /*7f30*/  FMUL.FTZ R7, R0.reuse, R151 ;  /* 0x0000009700077220 */ /* 0x040fe40000410000 */
[C---:B------:R-:W-:Y:S01]  /*7f40*/  FMUL.FTZ R10, R0.reuse, R154 ;  /* 0x0000009a000a7220 */ /* 0x040fe20000410000 */
[----:B------:R-:W-:Y:S01]  /*7f50*/  MOV R154, R38 ;  /* 0x00000026009a7202 */ /* 0x000fe20000000f00 */
[----:B------:R-:W-:Y:S02]  /*7f60*/  IMAD.MOV.U32 R116, RZ, RZ, R23 ;  /* 0x000000ffff747224 */ /* 0x000fe400078e0017 */
[C---:B------:R-:W-:Y:S02]  /*7f70*/  FMUL.FTZ R23, R0.reuse, R111 ;  /* 0x0000006f00177220 */ /* 0x040fe40000410000 */
[----:B------:R-:W-:Y:S02]  /*7f80*/  IMAD.MOV.U32 R112, RZ, RZ, R34 ;  /* 0x000000ffff707224 */ /* 0x000fe400078e0022 */
        /* <DEDUP_REMOVED lines=34> */
[----:B------:R-:W-:Y:S02]  /*81b0*/  IMAD.MOV.U32 R149, RZ, RZ, R47 ;  /* 0x000000ffff957224 */ /* 0x000fe400078e002f */
[C---:B------:R-:W-:Y:S02]  /*81c0*/  FMUL.FTZ R47, R0.reuse, R135 ;  /* 0x00000087002f7220 */ /* 0x040fe40000410000 */
[----:B------:R-:W-:Y:S02]  /*81d0*/  IMAD.MOV.U32 R125, RZ, RZ, R6 ;  /* 0x000000ffff7d7224 */ /* 0x000fe400078e0006 */
[C---:B------:R-:W-:Y:S01]  /*81e0*/  FMUL.FTZ R6, R0.reuse, R150 ;  /* 0x0000009600067220 */ /* 0x040fe20000410000 */
[----:B------:R-:W-:Y:S01]  /*81f0*/  MOV R150, R31 ;  /* 0x0000001f00967202 */ /* 0x000fe20000000f00 */
[C---:B------:R-:W-:Y:S02]  /*8200*/  FMUL.FTZ R31, R0.reuse, R119 ;  /* 0x00000077001f7220 */ /* 0x040fe40000410000 */
[----:B------:R-:W-:Y:S02]  /*8210*/  IMAD.MOV.U32 R129, RZ, RZ, R11 ;  /* 0x000000ffff817224 */ /* 0x000fe400078e000b */
[C---:B------:R-:W-:Y:S02]  /*8220*/  FMUL.FTZ R11, R0.reuse, R155 ;  /* 0x0000009b000b7220 */ /* 0x040fe40000410000 */
[----:B------:R-:W-:Y:S02]  /*8230*/  IMAD.MOV.U32 R155, RZ, RZ, R51 ;  /* 0x000000ffff9b7224 */ /* 0x000fe400078e0033 */
[C---:B------:R-:W-:Y:S02]  /*8240*/  FMUL.FTZ R51, R0.reuse, R139 ;  /* 0x0000008b00337220 */ /* 0x040fe40000410000 */
[----:B------:R-:W-:Y:S01]  /*8250*/  IMAD.MOV.U32 R151, RZ, RZ, R35 ;  /* 0x000000ffff977224 */ /* 0x000fe200078e0023 */
[----:B------:R-:W-:Y:S01]  /*8260*/  MOV R127, R155 ;  /* 0x0000009b007f7202 */ /* 0x000fe20000000f00 */
        /* <DEDUP_REMOVED lines=10> */
[C---:B------:R-:W-:Y:S01]  /*8310*/  @P6 IMAD.WIDE.U32 R100, R107.reuse, c[0x0][0x1e0], RZ ;  /* 0x000078006b646a25 */ /* 0x040fe200078e00ff */
[----:B------:R-:W-:Y:S03]  /*8320*/  MOV R111, R103 ;  /* 0x00000067006f7202 */ /* 0x000fe60000000f00 */
[----:B------:R-:W-:Y:S02]  /*8330*/  IMAD.MOV.U32 R139, RZ, RZ, R105 ;  /* 0x000000ffff8b7224 */ /* 0x000fe400078e0069 */
[----:B------:R-:W-:Y:S02]  /*8340*/  IMAD.MOV.U32 R130, RZ, RZ, R154 ;  /* 0x000000ffff827224 */ /* 0x000fe400078e009a */
[----:B------:R-:W-:Y:S02]  /*8350*/  IMAD.MOV.U32 R154, RZ, RZ, R150 ;  /* 0x000000ffff9a7224 */ /* 0x000fe400078e0096 */
[----:B------:R-:W-:Y:S01]  /*8360*/  IMAD.MOV.U32 R150, RZ, RZ, R132 ;  /* 0x000000ffff967224 */ /* 0x000fe200078e0084 */
[----:B------:R-:W-:Y:S01]  /*8370*/  MOV R132, R117 ;  /* 0x0000007500847202 */ /* 0x000fe20000000f00 */
[----:B------:R-:W-:Y:S02]  /*8380*/  IMAD.MOV.U32 R135, RZ, RZ, R112 ;  /* 0x000000ffff877224 */ /* 0x000fe400078e0070 */
[----:B------:R-:W-:Y:S02]  /*8390*/  IMAD.MOV.U32 R131, RZ, RZ, R116 ;  /* 0x000000ffff837224 */ /* 0x000fe400078e0074 */
[----:B------:R-:W-:Y:S02]  /*83a0*/  IMAD.MOV.U32 R124, RZ, RZ, R120 ;  /* 0x000000ffff7c7224 */ /* 0x000fe400078e0078 */
[C---:B--2---:R-:W-:Y:S01]  /*83b0*/  FFMA.FTZ R104, R0.reuse, R152, R145 ;  /* 0x0000009800687223 */ /* 0x044fe20000010091 */
[----:B------:R-:W-:Y:S01]  /*83c0*/  MOV R152, R46 ;  /* 0x0000002e00987202 */ /* 0x000fe20000000f00 */
[----:B------:R-:W-:Y:S01]  /*83d0*/  FMUL.FTZ R46, R0, R134 ;  /* 0x00000086002e7220 */ /* 0x000fe20000410000 */
[----:B------:R-:W-:Y:S02]  /*83e0*/  @P6 SHF.R.S32.HI R0, RZ, 0x1f, R107 ;  /* 0x0000001fff006819 */ /* 0x000fe4000001146b */
[----:B------:R-:W-:Y:S03]  /*83f0*/  MOV R134, R113 ;  /* 0x0000007100867202 */ /* 0x000fe60000000f00 */
[----:B------:R-:W-:Y:S04]  /*8400*/  @P6 IMAD R0, R0, c[0x0][0x1e0], RZ ;  /* 0x0000780000006a24 */ /* 0x000fe800078e02ff */
[----:B------:R-:W-:Y:S01]  /*8410*/  @P6 IMAD R0, R107, c[0x0][0x1e4], R0 ;  /* 0x000079006b006a24 */ /* 0x000fe200078e0200 */
[----:B------:R-:W-:Y:S01]  /*8420*/  MOV R107, R133 ;  /* 0x00000085006b7202 */ /* 0x000fe20000000f00 */
[----:B------:R-:W-:Y:S01]  /*8430*/  IMAD.MOV.U32 R133, RZ, RZ, R129 ;  /* 0x000000ffff857224 */ /* 0x000fe200078e0081 */
[----:B------:R-:W-:Y:S01]  /*8440*/  MOV R129, R108 ;  /* 0x0000006c00817202 */ /* 0x000fe20000000f00 */
[----:B------:R-:W-:Y:S01]  /*8450*/  FFMA.FTZ R108, R167, c[0x0][0x2d0], -R143 ;  /* 0x0000b400a76c7a23 */ /* 0x000fe2000001088f */
[----:B------:R-:W-:Y:S02]  /*8460*/  @P6 IADD3 R0, R101, R0, RZ ;  /* 0x0000000065006210 */ /* 0x000fe40007ffe0ff */
[----:B------:R-:W-:Y:S03]  /*8470*/  MOV R122, R107 ;  /* 0x0000006b007a7202 */ /* 0x000fe60000000f00 */
[----:B------:R-:W-:Y:S01]  /*8480*/  @P6 IMAD R0, R0, 0x60, RZ ;  /* 0x0000006000006824 */ /* 0x000fe200078e02ff */
[----:B------:R-:W-:Y:S01]  /*8490*/  MUFU.EX2 R108, R108 ;  /* 0x0000006c006c7308 */ /* 0x000fe20000000800 */
[----:B---3--:R-:W-:Y:S02]  /*84a0*/  @P6 IMAD.MOV.U32 R3, RZ, RZ, R106 ;  /* 0x000000ffff036224 */ /* 0x008fe400078e006a */
[----:B------:R-:W-:Y:S02]  /*84b0*/  IMAD.MOV.U32 R106, RZ, RZ, R102 ;  /* 0x000000ffff6a7224 */ /* 0x000fe400078e0066 */
[----:B------:R-:W-:Y:S04]  /*84c0*/  @P6 IMAD.WIDE.U32 R2, R100, 0x60, R2 ;  /* 0x0000006064026825 */ /* 0x000fe800078e0002 */
[----:B------:R-:W-:Y:S02]  /*84d0*/  @P6 IMAD.IADD R0, R3, 0x1, R0 ;  /* 0x0000000103006824 */ /* 0x000fe400078e0200 */
[----:B------:R-:W-:Y:S03]  /*84e0*/  IMAD.MOV.U32 R126, RZ, RZ, R106 ;  /* 0x000000ffff7e7224 */ /* 0x000fe600078e006a */
        /* <DEDUP_REMOVED lines=14> */
[----:B------:R-:W-:Y:S01]  /*85d0*/  IMAD.MOV.U32 R135, RZ, RZ, R127 ;  /* 0x000000ffff877224 */ /* 0x000fe200078e007f */
[----:B------:R-:W-:Y:S01]  /*85e0*/  @P6 MOV R100, 0x6 ;  /* 0x0000000600646802 */ /* 0x000fe20000000f00 */
[----:B------:R-:W2:Y:S01]  /*85f0*/  MUFU.EX2 R0, R0 ;  /* 0x0000000000007308 */ /* 0x000ea20000000800 */
[----:B------:R-:W-:Y:S01]  /*8600*/  IMAD.MOV.U32 R127, RZ, RZ, R128 ;  /* 0x000000ffff7f7224 */ /* 0x000fe200078e0080 */
[----:B------:R3:W-:Y:S01]  /*8610*/  @P6 LDGSTS.E.BYPASS.LTC128B.128 [R111+0x12100], [R102.64], !P2 ;  /* 0x12100000666f6fae */ /* 0x0007e2000d101d46 */
[----:B------:R-:W-:Y:S02]  /*8620*/  IMAD.MOV.U32 R128, RZ, RZ, R121 ;  /* 0x000000ffff807224 */ /* 0x000fe400078e0079 */
[----:B---3--:R-:W-:Y:S05]  /*8630*/  @P6 IMAD.MOV.U32 R102, RZ, RZ, c[0x0][0x1e0] ;  /* 0x00007800ff666624 */ /* 0x008fea00078e00ff */
[C---:B------:R-:W-:Y:S01]  /*8640*/  @P6 SHF.L.U64.HI R100, R102.reuse, R100, c[0x0][0x1e4] ;  /* 0x0000790066646619 */ /* 0x040fe20000010264 */
[----:B------:R-:W-:Y:S05]  /*8650*/  @P6 IMAD.SHL.U32 R102, R102, 0x40, RZ ;  /* 0x0000004066666824 */ /* 0x000fea00078e00ff */
[----:B-1----:R-:W-:Y:S04]  /*8660*/  @P6 IADD3 R2, P0, R2, R102, RZ ;  /* 0x0000006602026210 */ /* 0x002fe80007f1e0ff */
[----:B------:R-:W-:Y:S02]  /*8670*/  @P6 IADD3.X R3, R100, R3, RZ, P0, !PT ;  /* 0x0000000364036210 */ /* 0x000fe400007fe4ff */
[----:B------:R-:W-:Y:S03]  /*8680*/  @P6 IADD3 R102, P0, R102, R2, RZ ;  /* 0x0000000266666210 */ /* 0x000fe60007f1e0ff */
[----:B------:R1:W-:Y:S02]  /*8690*/  @P6 LDGSTS.E.BYPASS.LTC128B.128 [R111+0xd100], [R2.64], !P4 ;  /* 0x0d100000026f6fae */ /* 0x0003e4000e101d46 */
[----:B------:R-:W-:Y:S01]  /*86a0*/  @P6 IMAD.X R103, R100, 0x1, R3, P0 ;  /* 0x0000000164676824 */ /* 0x000fe200000e0603 */
[----:B--2---:R-:W-:Y:S05]  /*86b0*/  F2FP.PACK_AB R100, R0, R146 ;  /* 0x000000920064723e */ /* 0x004fea00000000ff */
[----:B------:R1:W-:Y:S08]  /*86c0*/  @P6 LDGSTS.E.BYPASS.LTC128B.128 [R111+0x10100], [R2.64+0x80], !P3 ;  /* 0x10100080026f6fae */ /* 0x0003f0000d901d46 */
[----:B------:R1:W-:Y:S08]  /*86d0*/  @P6 LDGSTS.E.BYPASS.LTC128B.128 [R111+0x13100], [R2.64+0x100], !P2 ;  /* 0x13100100026f6fae */ /* 0x0003f0000d101d46 */
[----:B------:R2:W-:Y:S08]  /*86e0*/  @P6 LDGSTS.E.BYPASS.LTC128B.128 [R111+0xe100], [R102.64], !P4 ;  /* 0x0e100000666f6fae */ /* 0x0005f0000e101d46 */
[----:B------:R2:W-:Y:S08]  /*86f0*/  @P6 LDGSTS.E.BYPASS.LTC128B.128 [R111+0x11100], [R102.64+0x80], !P3 ;  /* 0x11100080666f6fae */ /* 0x0005f0000d901d46 */
[----:B------:R2:W-:Y:S01]  /*8700*/  @P6 LDGSTS.E.BYPASS.LTC128B.128 [R111+0x14100], [R102.64+0x100], !P2 ;  /* 0x14100100666f6fae */ /* 0x0005e2000d101d46 */
[--C-:B-1----:R-:W-:Y:S01]  /*8710*/  FFMA.FTZ R2, R147, c[0x0][0x2d0], -R144.reuse ;  /* 0x0000b40093027a23 */ /* 0x102fe20000010890 */
[----:B------:R-:W-:Y:S01]  /*8720*/  MOV R147, R138 ;  /* 0x0000008a00937202 */ /* 0x000fe20000000f00 */
[----:B------:R-:W-:Y:S02]  /*8730*/  FFMA.FTZ R3, R208, c[0x0][0x2d0], -R143 ;  /* 0x0000b400d0037a23 */ /* 0x000fe4000001088f */
[----:B------:R-:W-:Y:S03]  /*8740*/  IMAD.MOV.U32 R138, RZ, RZ, R131 ;  /* 0x000000ffff8a7224 */ /* 0x000fe600078e0083 */
[----:B------:R-:W0:Y:S01]  /*8750*/  LDGDEPBAR ;  /* 0x00000000000079af */ /* 0x000e220000000000 */
[----:B------:R-:W1:Y:S01]  /*8760*/  MUFU.EX2 R2, R2 ;  /* 0x0000000200027308 */ /* 0x000e620000000800 */
[----:B------:R-:W-:Y:S02]  /*8770*/  MOV R131, R126 ;  /* 0x0000007e00837202 */ /* 0x000fe40000000f00 */
[----:B------:R-:W-:Y:S02]  /*8780*/  MOV R208, R138 ;  /* 0x0000008a00d07202 */ /* 0x000fe40000000f00 */
[----:B------:R-:W-:Y:S01]  /*8790*/  MOV R126, R133 ;  /* 0x00000085007e7202 */ /* 0x000fe20000000f00 */
[----:B------:R-:W-:Y:S01]  /*87a0*/  IMAD.MOV.U32 R138, RZ, RZ, R131 ;  /* 0x000000ffff8a7224 */ /* 0x000fe200078e0083 */
[----:B------:R-:W-:Y:S03]  /*87b0*/  MOV R133, R125 ;  /* 0x0000007d00857202 */ /* 0x000fe60000000f00 */
[----:B------:R3:W4:Y:S01]  /*87c0*/  MUFU.EX2 R110, R3 ;  /* 0x00000003006e7308 */ /* 0x0007220000000800 */
[----:B--2---:R-:W-:Y:S02]  /*87d0*/  FADD.FTZ R102, R0, R209 ;  /* 0x000000d100667221 */ /* 0x004fe40000010000 */
[----:B------:R-:W-:Y:S02]  /*87e0*/  FFMA.FTZ R0, R165, c[0x0][0x2d0], -R144 ;  /* 0x0000b400a5007a23 */ /* 0x000fe40000010890 */
[----:B------:R-:W-:Y:S02]  /*87f0*/  FADD.FTZ R111, R108, R102 ;  /* 0x000000666c6f7221 */ /* 0x000fe40000010000 */
[C---:B-1----:R-:W-:Y:S03]  /*8800*/  FADD.FTZ R117, R2.reuse, R104 ;  /* 0x0000006802757221 */ /* 0x042fe60000010000 */
[----:B------:R1:W-:Y:S01]  /*8810*/  MUFU.EX2 R109, R0 ;  /* 0x00000000006d7308 */ /* 0x0003e20000000800 */
[----:B------:R-:W2:Y:S01]  /*8820*/  LDSM.16.MT88.4 R104, [R224] ;  /* 0x00000000e068783b */ /* 0x000ea20000004200 */
[----:B------:R-:W-:Y:S01]  /*8830*/  F2FP.PACK_AB R101, R2, R145 ;  /* 0x000000910265723e */ /* 0x000fe200000000ff */
[--C-:B------:R-:W-:Y:S02]  /*8840*/  FFMA.FTZ R2, R215, c[0x0][0x2d0], -R143.reuse ;  /* 0x0000b400d7027a23 */ /* 0x100fe4000001088f */
[--C-:B---3--:R-:W-:Y:S01]  /*8850*/  FFMA.FTZ R3, R164, c[0x0][0x2d0], -R144.reuse ;  /* 0x0000b400a4037a23 */ /* 0x108fe20000010890 */
[----:B----4-:R-:W-:Y:S04]  /*8860*/  F2FP.PACK_AB R102, R110, R108 ;  /* 0x0000006c6e66723e */ /* 0x010fe800000000ff */
[----:B------:R3:W-:Y:S01]  /*8870*/  MUFU.EX2 R115, R2 ;  /* 0x0000000200737308 */ /* 0x0007e20000000800 */
[--C-:B------:R-:W-:Y:S09]  /*8880*/  FFMA.FTZ R108, R212, c[0x0][0x2d0], -R144.reuse ;  /* 0x0000b400d46c7a23 */ /* 0x100ff20000010890 */
[----:B------:R-:W4:Y:S01]  /*8890*/  MUFU.EX2 R3, R3 ;  /* 0x0000000300037308 */ /* 0x000f220000000800 */
[----:B-1----:R-:W-:Y:S09]  /*88a0*/  FFMA.FTZ R0, R214, c[0x0][0x2d0], -R143 ;  /* 0x0000b400d6007a23 */ /* 0x002ff2000001088f */
[----:B------:R-:W-:Y:S01]  /*88b0*/  MUFU.EX2 R116, R108 ;  /* 0x0000006c00747308 */ /* 0x000fe20000000800 */
[--C-:B---3--:R-:W-:Y:S09]  /*88c0*/  FFMA.FTZ R2, R211, c[0x0][0x2d0], -R144.reuse ;  /* 0x0000b400d3027a23 */ /* 0x108ff20000010890 */
[----:B------:R1:W-:Y:S01]  /*88d0*/  MUFU.EX2 R112, R2 ;  /* 0x0000000200707308 */ /* 0x0003e20000000800 */
[----:B----4-:R-:W-:Y:S01]  /*88e0*/  F2FP.PACK_AB R103, R109, R3 ;  /* 0x000000036d67723e */ /* 0x010fe200000000ff */
[----:B------:R-:W-:Y:S04]  /*88f0*/  FADD.FTZ R3, R3, R117 ;  /* 0x0000007503037221 */ /* 0x000fe80000010000 */
[----:B------:R-:W-:Y:S04]  /*8900*/  FADD.FTZ R118, R109, R3 ;  /* 0x000000036d767221 */ /* 0x000fe80000010000 */
[----:B------:R-:W3:Y:S01]  /*8910*/  MUFU.EX2 R0, R0 ;  /* 0x0000000000007308 */ /* 0x000ee20000000800 */
[C---:B--2---:R-:W-:Y:S05]  /*8920*/  HMMA.16816.F32 R4, R100.reuse, R104, R4 ;  /* 0x000000686404723c */ /* 0x044fea0000001804 */
[--C-:B------:R-:W-:Y:S03]  /*8930*/  FFMA.FTZ R3, R221, c[0x0][0x2d0], -R144.reuse ;  /* 0x0000b400dd037a23 */ /* 0x100fe60000010890 */
[C---:B------:R-:W-:Y:S01]  /*8940*/  HMMA.16816.F32 R8, R100.reuse, R106, R8 ;  /* 0x0000006a6408723c */ /* 0x040fe20000001808 */
[----:B------:R-:W2:Y:S03]  /*8950*/  LDSM.16.MT88.4 R104, [R228] ;  /* 0x00000000e468783b */ /* 0x000ea60000004200 */
[--C-:B-1----:R-:W-:Y:S04]  /*8960*/  FFMA.FTZ R2, R210, c[0x0][0x2d0], -R144.reuse ;  /* 0x0000b400d2027a23 */ /* 0x102fe80000010890 */
[----:B------:R1:W4:Y:S04]  /*8970*/  MUFU.EX2 R114, R2 ;  /* 0x0000000200727308 */ /* 0x0003280000000800 */
[--C-:B-1----:R-:W-:Y:S06]  /*8980*/  FFMA.FTZ R2, R216, c[0x0][0x2d0], -R143.reuse ;  /* 0x0000b400d8027a23 */ /* 0x102fec000001088f */
[----:B------:R1:W-:Y:S01]  /*8990*/  MUFU.EX2 R113, R2 ;  /* 0x0000000200717308 */ /* 0x0003e20000000800 */
[C---:B--2---:R-:W-:Y:S08]  /*89a0*/  HMMA.16816.F32 R12, R100.reuse, R104, R12 ;  /* 0x00000068640c723c */ /* 0x044ff0000000180c */
[C---:B------:R-:W-:Y:S01]  /*89b0*/  HMMA.16816.F32 R16, R100.reuse, R106, R16 ;  /* 0x0000006a6410723c */ /* 0x040fe20000001810 */
[----:B------:R-:W2:Y:S03]  /*89c0*/  LDSM.16.MT88.4 R104, [R227] ;  /* 0x00000000e368783b */ /* 0x000ea60000004200 */
[----:B-1----:R-:W-:Y:S04]  /*89d0*/  FFMA.FTZ R2, R218, c[0x0][0x2d0], -R143 ;  /* 0x0000b400da027a23 */ /* 0x002fe8000001088f */
[----:B------:R1:W5:Y:S04]  /*89e0*/  MUFU.EX2 R123, R2 ;  /* 0x00000002007b7308 */ /* 0x0003680000000800 */
[----:B-1----:R-:W-:Y:S01]  /*89f0*/  FFMA.FTZ R2, R213, c[0x0][0x2d0], -R144 ;  /* 0x0000b400d5027a23 */ /* 0x002fe20000010890 */
[C---:B--2---:R-:W-:Y:S05]  /*8a00*/  HMMA.16816.F32 R20, R100.reuse, R104, R20 ;  /* 0x000000686414723c */ /* 0x044fea0000001814 */
[----:B------:R1:W2:Y:S03]  /*8a10*/  MUFU.EX2 R120, R2 ;  /* 0x0000000200787308 */ /* 0x0002a60000000800 */
[C---:B------:R-:W-:Y:S01]  /*8a20*/  HMMA.16816.F32 R24, R100.reuse, R106, R24 ;  /* 0x0000006a6418723c */ /* 0x040fe20000001818 */
[----:B------:R-:W2:Y:S03]  /*8a30*/  LDSM.16.MT88.4 R104, [R249] ;  /* 0x00000000f968783b */ /* 0x000ea60000004200 */
[----:B-1----:R-:W-:Y:S05]  /*8a40*/  FADD.FTZ R2, R110, R111 ;  /* 0x0000006f6e027221 */ /* 0x002fea0000010000 */
[----:B------:R-:W-:Y:S03]  /*8a50*/  LDSM.16.MT88.4 R108, [R228+0x1000] ;  /* 0x00100000e46c783b */ /* 0x000fe60000004200 */
[----:B---3--:R-:W-:Y:S02]  /*8a60*/  FADD.FTZ R117, R0, R2 ;  /* 0x0000000200757221 */ /* 0x008fe40000010000 */
[----:B------:R-:W-:Y:S04]  /*8a70*/  FADD.FTZ R2, R112, R118 ;  /* 0x0000007670027221 */ /* 0x000fe80000010000 */
[----:B----4-:R-:W-:Y:S04]  /*8a80*/  FADD.FTZ R2, R114, R2 ;  /* 0x0000000272027221 */ /* 0x010fe80000010000 */
[----:B------:R-:W-:Y:S01]  /*8a90*/  FADD.FTZ R2, R116, R2 ;  /* 0x0000000274027221 */ /* 0x000fe20000010000 */
[C---:B--2---:R-:W-:Y:S08]  /*8aa0*/  HMMA.16816.F32 R28, R100.reuse, R104, R28 ;  /* 0x00000068641c723c */ /* 0x044ff0000000181c */
        /* <DEDUP_REMOVED lines=26> */
[----:B------:R-:W-:Y:S01]  /*8c50*/  F2FP.PACK_AB R100, R115, R0 ;  /* 0x000000007364723e */ /* 0x000fe200000000ff */
[--C-:B------:R-:W-:Y:S01]  /*8c60*/  FFMA.FTZ R0, R223, c[0x0][0x2d0], -R143.reuse ;  /* 0x0000b400df007a23 */ /* 0x100fe2000001088f */
[----:B------:R-:W-:Y:S03]  /*8c70*/  F2FP.PACK_AB R101, R114, R112 ;  /* 0x000000707265723e */ /* 0x000fe600000000ff */
[----:B-----5:R-:W-:Y:S01]  /*8c80*/  F2FP.PACK_AB R102, R123, R113 ;  /* 0x000000717b66723e */ /* 0x020fe200000000ff */
[----:B------:R2:W3:Y:S01]  /*8c90*/  MUFU.EX2 R119, R0 ;  /* 0x0000000000777308 */ /* 0x0004e20000000800 */
[C---:B------:R-:W-:Y:S01]  /*8ca0*/  F2FP.PACK_AB R103, R120.reuse, R116 ;  /* 0x000000747867723e */ /* 0x040fe200000000ff */
[----:B------:R-:W-:Y:S01]  /*8cb0*/  FADD.FTZ R120, R120, R2 ;  /* 0x0000000278787221 */ /* 0x000fe20000010000 */
[----:B------:R-:W-:Y:S01]  /*8cc0*/  IADD3 R223, R217, -0x1, RZ ;  /* 0xffffffffd9df7810 */ /* 0x000fe20007ffe0ff */
[----:B--2---:R-:W-:Y:S01]  /*8cd0*/  FFMA.FTZ R0, R139, c[0x0][0x2d0], -R143 ;  /* 0x0000b4008b007a23 */ /* 0x004fe2000001088f */
[----:B------:R-:W-:Y:S02]  /*8ce0*/  MOV R139, R134 ;  /* 0x00000086008b7202 */ /* 0x000fe40000000f00 */
[----:B------:R-:W-:Y:S01]  /*8cf0*/  MOV R134, R130 ;  /* 0x0000008200867202 */ /* 0x000fe20000000f00 */
[C---:B-1----:R-:W-:Y:S02]  /*8d00*/  HMMA.16816.F32 R4, R100.reuse, R104, R4 ;  /* 0x000000686404723c */ /* 0x042fe40000001804 */
[----:B------:R1:W2:Y:S01]  /*8d10*/  MUFU.EX2 R125, R0 ;  /* 0x00000000007d7308 */ /* 0x0002a20000000800 */
[----:B------:R-:W-:Y:S02]  /*8d20*/  IMAD.MOV.U32 R130, RZ, RZ, R122 ;  /* 0x000000ffff827224 */ /* 0x000fe400078e007a */
[----:B------:R-:W-:Y:S03]  /*8d30*/  IMAD.MOV.U32 R167, RZ, RZ, R139 ;  /* 0x000000ffffa77224 */ /* 0x000fe600078e008b */
[C---:B------:R-:W-:Y:S01]  /*8d40*/  HMMA.16816.F32 R8, R100.reuse, R106, R8 ;  /* 0x0000006a6408723c */ /* 0x040fe20000001808 */
[----:B------:R-:W4:Y:S03]  /*8d50*/  LDSM.16.MT88.4 R104, [R228+0x800] ;  /* 0x00080000e468783b */ /* 0x000f260000004200 */
[----:B------:R-:W-:Y:S01]  /*8d60*/  MOV R139, R130 ;  /* 0x00000082008b7202 */ /* 0x000fe20000000f00 */
[--C-:B-1----:R-:W-:Y:S04]  /*8d70*/  FFMA.FTZ R0, R220, c[0x0][0x2d0], -R144.reuse ;  /* 0x0000b400dc007a23 */ /* 0x102fe80000010890 */
[----:B------:R1:W-:Y:S01]  /*8d80*/  MUFU.EX2 R121, R0 ;  /* 0x0000000000797308 */ /* 0x0003e20000000800 */
[C---:B----4-:R-:W-:Y:S03]  /*8d90*/  HMMA.16816.F32 R12, R100.reuse, R104, R12 ;  /* 0x00000068640c723c */ /* 0x050fe6000000180c */
[--C-:B-1----:R-:W-:Y:S05]  /*8da0*/  FFMA.FTZ R0, R219, c[0x0][0x2d0], -R144.reuse ;  /* 0x0000b400db007a23 */ /* 0x102fea0000010890 */
[C---:B------:R-:W-:Y:S01]  /*8db0*/  HMMA.16816.F32 R16, R100.reuse, R106, R16 ;  /* 0x0000006a6410723c */ /* 0x040fe20000001810 */
[----:B------:R-:W1:Y:S01]  /*8dc0*/  LDSM.16.MT88.4 R104, [R227+0x800] ;  /* 0x00080000e368783b */ /* 0x000e620000004200 */
[----:B------:R4:W-:Y:S02]  /*8dd0*/  MUFU.EX2 R122, R0 ;  /* 0x00000000007a7308 */ /* 0x0009e40000000800 */
[--C-:B----4-:R-:W-:Y:S08]  /*8de0*/  FFMA.FTZ R0, R129, c[0x0][0x2d0], -R143.reuse ;  /* 0x0000b40081007a23 */ /* 0x110ff0000001088f */
[----:B------:R4:W5:Y:S01]  /*8df0*/  MUFU.EX2 R129, R0 ;  /* 0x0000000000817308 */ /* 0x0009620000000800 */
[C---:B-1----:R-:W-:Y:S08]  /*8e00*/  HMMA.16816.F32 R20, R100.reuse, R104, R20 ;  /* 0x000000686414723c */ /* 0x042ff00000001814 */
[C---:B------:R-:W-:Y:S01]  /*8e10*/  HMMA.16816.F32 R24, R100.reuse, R106, R24 ;  /* 0x0000006a6418723c */ /* 0x040fe20000001818 */
[----:B------:R-:W1:Y:S03]  /*8e20*/  LDSM.16.MT88.4 R104, [R230+0x800] ;  /* 0x00080000e668783b */ /* 0x000e660000004200 */
[----:B----4-:R-:W-:Y:S01]  /*8e30*/  FFMA.FTZ R0, R147, c[0x0][0x2d0], -R143 ;  /* 0x0000b40093007a23 */ /* 0x010fe2000001088f */
[----:B------:R-:W-:Y:S01]  /*8e40*/  MOV R147, R166 ;  /* 0x000000a600937202 */ /* 0x000fe20000000f00 */
[----:B------:R-:W-:Y:S01]  /*8e50*/  IMAD.MOV.U32 R166, RZ, RZ, R127 ;  /* 0x000000ffffa67224 */ /* 0x000fe200078e007f */
[----:B------:R-:W-:Y:S01]  /*8e60*/  MOV R127, R128 ;  /* 0x00000080007f7202 */ /* 0x000fe20000000f00 */
[----:B------:R4:W1:Y:S10]  /*8e70*/  MUFU.EX2 R131, R0 ;  /* 0x0000000000837308 */ /* 0x0008740000000800 */
[----:B------:R-:W-:Y:S01]  /*8e80*/  MUFU.EX2 R128, R3 ;  /* 0x0000000300807308 */ /* 0x000fe20000000800 */
[----:B----4-:R-:W-:Y:S02]  /*8e90*/  FFMA.FTZ R0, R222, c[0x0][0x2d0], -R144 ;  /* 0x0000b400de007a23 */ /* 0x010fe40000010890 */
[----:B------:R-:W4:Y:S07]  /*8ea0*/  LDL R222, [R1+0x18] ;  /* 0x0000180001de7983 */ /* 0x000f2e0000100800 */
[----:B------:R2:W-:Y:S01]  /*8eb0*/  MUFU.EX2 R130, R0 ;  /* 0x0000000000827308 */ /* 0x0005e20000000800 */
[C---:B-1----:R-:W-:Y:S08]  /*8ec0*/  HMMA.16816.F32 R28, R100.reuse, R104, R28 ;  /* 0x00000068641c723c */ /* 0x042ff0000000181c */
[C---:B------:R-:W-:Y:S01]  /*8ed0*/  HMMA.16816.F32 R32, R100.reuse, R106, R32 ;  /* 0x0000006a6420723c */ /* 0x040fe20000001820 */
[----:B------:R-:W1:Y:S03]  /*8ee0*/  LDSM.16.MT88.4 R104, [R224+0x3800] ;  /* 0x00380000e068783b */ /* 0x000e660000004200 */
[----:B--2---:R-:W-:Y:S04]  /*8ef0*/  FADD.FTZ R0, R115, R117 ;  /* 0x0000007573007221 */ /* 0x004fe80000010000 */
[----:B------:R-:W-:Y:S02]  /*8f00*/  FADD.FTZ R118, R113, R0 ;  /* 0x0000000071767221 */ /* 0x000fe40000010000 */
[----:B------:R-:W-:Y:S02]  /*8f10*/  LDSM.16.MT88.4 R112, [R228+0x1800] ;  /* 0x00180000e470783b */ /* 0x000fe40000004200 */
[--C-:B------:R-:W-:Y:S02]  /*8f20*/  FFMA.FTZ R0, R127, c[0x0][0x2d0], -R143.reuse ;  /* 0x0000b4007f007a23 */ /* 0x100fe4000001088f */
[----:B------:R-:W-:Y:S02]  /*8f30*/  FADD.FTZ R118, R123, R118 ;  /* 0x000000767b767221 */ /* 0x000fe40000010000 */
[----:B------:R2:W2:Y:S02]  /*8f40*/  MUFU.EX2 R127, R0 ;  /* 0x00000000007f7308 */ /* 0x0004a40000000800 */
[----:B---3--:R-:W-:Y:S04]  /*8f50*/  FADD.FTZ R2, R119, R118 ;  /* 0x0000007677027221 */ /* 0x008fe80000010000 */
[----:B------:R-:W-:Y:S04]  /*8f60*/  FADD.FTZ R2, R125, R2 ;  /* 0x000000027d027221 */ /* 0x000fe80000010000 */
[----:B-----5:R-:W-:Y:S04]  /*8f70*/  FADD.FTZ R2, R129, R2 ;  /* 0x0000000281027221 */ /* 0x020fe80000010000 */
[----:B------:R-:W-:Y:S01]  /*8f80*/  FADD.FTZ R2, R131, R2 ;  /* 0x0000000283027221 */ /* 0x000fe20000010000 */
[C---:B-1----:R-:W-:Y:S03]  /*8f90*/  HMMA.16816.F32 R36, R100.reuse, R104, R36 ;  /* 0x000000686424723c */ /* 0x042fe60000001824 */
[----:B--2---:R-:W-:Y:S05]  /*8fa0*/  FFMA.FTZ R0, R133, c[0x0][0x2d0], -R143 ;  /* 0x0000b40085007a23 */ /* 0x004fea000001088f */
[C---:B------:R-:W-:Y:S01]  /*8fb0*/  HMMA.16816.F32 R40, R100.reuse, R106, R40 ;  /* 0x0000006a6428723c */ /* 0x040fe20000001828 */
[----:B------:R-:W1:Y:S01]  /*8fc0*/  LDSM.16.MT88.4 R104, [R228+0x3800] ;  /* 0x00380000e468783b */ /* 0x000e620000004200 */
[----:B------:R2:W3:Y:S02]  /*8fd0*/  MUFU.EX2 R133, R0 ;  /* 0x0000000000857308 */ /* 0x0004e40000000800 */
[----:B------:R-:W-:Y:S02]  /*8fe0*/  FADD.FTZ R2, R127, R2 ;  /* 0x000000027f027221 */ /* 0x000fe40000010000 */
[----:B--2---:R-:W-:Y:S02]  /*8ff0*/  FFMA.FTZ R0, R166, c[0x0][0x2d0], -R144 ;  /* 0x0000b400a6007a23 */ /* 0x004fe40000010890 */
[----:B------:R-:W-:Y:S04]  /*9000*/  IMAD.MOV.U32 R166, RZ, RZ, R126 ;  /* 0x000000ffffa67224 */ /* 0x000fe800078e007e */
[----:B------:R2:W-:Y:S01]  /*9010*/  MUFU.EX2 R126, R0 ;  /* 0x00000000007e7308 */ /* 0x0005e20000000800 */
[----:B---3--:R-:W-:Y:S01]  /*9020*/  FADD.FTZ R2, R133, R2 ;  /* 0x0000000285027221 */ /* 0x008fe20000010000 */
[C---:B-1----:R-:W-:Y:S08]  /*9030*/  HMMA.16816.F32 R44, R100.reuse, R104, R44 ;  /* 0x00000068642c723c */ /* 0x042ff0000000182c */
[C---:B------:R-:W-:Y:S01]  /*9040*/  HMMA.16816.F32 R48, R100.reuse, R106, R48 ;  /* 0x0000006a6430723c */ /* 0x040fe20000001830 */
[----:B------:R-:W1:Y:S03]  /*9050*/  LDSM.16.MT88.4 R104, [R227+0x3800] ;  /* 0x00380000e368783b */ /* 0x000e660000004200 */
[----:B--2---:R-:W-:Y:S01]  /*9060*/  FFMA.FTZ R0, R139, c[0x0][0x2d0], -R144 ;  /* 0x0000b4008b007a23 */ /* 0x004fe20000010890 */
[----:B------:R-:W-:Y:S01]  /*9070*/  MOV R139, R138 ;  /* 0x0000008a008b7202 */ /* 0x000fe20000000f00 */
[----:B------:R-:W-:Y:S01]  /*9080*/  IMAD.MOV.U32 R138, RZ, RZ, R135 ;  /* 0x000000ffff8a7224 */ /* 0x000fe200078e0087 */
[----:B------:R-:W-:Y:S01]  /*9090*/  MOV R135, R134 ;  /* 0x0000008600877202 */ /* 0x000fe20000000f00 */
[----:B------:R-:W-:Y:S01]  /*90a0*/  IMAD.MOV.U32 R134, RZ, RZ, R155 ;  /* 0x000000ffff867224 */ /* 0x000fe200078e009b */
[----:B------:R-:W-:Y:S03]  /*90b0*/  MOV R155, R154 ;  /* 0x0000009a009b7202 */ /* 0x000fe60000000f00 */
[----:B------:R-:W-:Y:S01]  /*90c0*/  IMAD.MOV.U32 R154, RZ, RZ, R151 ;  /* 0x000000ffff9a7224 */ /* 0x000fe200078e0097 */
[----:B------:R-:W-:Y:S01]  /*90d0*/  MOV R151, R150 ;  /* 0x0000009600977202 */ /* 0x000fe20000000f00 */
[--C-:B------:R-:W-:Y:S02]  /*90e0*/  FFMA.FTZ R116, R135, c[0x0][0x2d0], -R143.reuse ;  /* 0x0000b40087747a23 */ /* 0x100fe4000001088f */
[--C-:B------:R-:W-:Y:S02]  /*90f0*/  FFMA.FTZ R117, R134, c[0x0][0x2d0], -R143.reuse ;  /* 0x0000b40086757a23 */ /* 0x100fe4000001088f */
[--C-:B------:R-:W-:Y:S01]  /*9100*/  FFMA.FTZ R3, R138, c[0x0][0x2d0], -R143.reuse ;  /* 0x0000b4008a037a23 */ /* 0x100fe2000001088f */
[----:B------:R-:W-:Y:S01]  /*9110*/  MUFU.EX2 R214, R116 ;  /* 0x0000007400d67308 */ /* 0x000fe20000000800 */
[----:B------:R-:W-:Y:S01]  /*9120*/  IMAD.MOV.U32 R150, RZ, RZ, R136 ;  /* 0x000000ffff967224 */ /* 0x000fe200078e0088 */
[----:B------:R-:W-:Y:S01]  /*9130*/  MOV R136, R132 ;  /* 0x0000008400887202 */ /* 0x000fe20000000f00 */
[--C-:B------:R-:W-:Y:S07]  /*9140*/  FFMA.FTZ R165, R151, c[0x0][0x2d0], -R143.reuse ;  /* 0x0000b40097a57a23 */ /* 0x100fee000001088f */
[----:B------:R-:W-:Y:S10]  /*9150*/  MUFU.EX2 R211, R117 ;  /* 0x0000007500d37308 */ /* 0x000ff40000000800 */
[----:B------:R2:W-:Y:S01]  /*9160*/  MUFU.EX2 R215, R3 ;  /* 0x0000000300d77308 */ /* 0x0005e20000000800 */
[C---:B-1----:R-:W-:Y:S08]  /*9170*/  HMMA.16816.F32 R52, R100.reuse, R104, R52 ;  /* 0x000000686434723c */ /* 0x042ff00000001834 */
[C---:B------:R-:W-:Y:S01]  /*9180*/  HMMA.16816.F32 R56, R100.reuse, R106, R56 ;  /* 0x0000006a6438723c */ /* 0x040fe20000001838 */
[----:B------:R-:W1:Y:S01]  /*9190*/  LDSM.16.MT88.4 R104, [R230+0x3800] ;  /* 0x00380000e668783b */ /* 0x000e620000004200 */
[----:B------:R3:W-:Y:S10]  /*91a0*/  MUFU.EX2 R132, R0 ;  /* 0x0000000000847308 */ /* 0x0007f40000000800 */
[----:B------:R-:W-:Y:S01]  /*91b0*/  MUFU.EX2 R165, R165 ;  /* 0x000000a500a57308 */ /* 0x000fe20000000800 */
[----:B--2---:R-:W-:Y:S09]  /*91c0*/  FFMA.FTZ R3, R152, c[0x0][0x2d0], -R144 ;  /* 0x0000b40098037a23 */ /* 0x004ff20000010890 */
[----:B------:R-:W-:Y:S01]  /*91d0*/  MUFU.EX2 R3, R3 ;  /* 0x0000000300037308 */ /* 0x000fe20000000800 */
[--C-:B---3--:R-:W-:Y:S02]  /*91e0*/  FFMA.FTZ R0, R208, c[0x0][0x2d0], -R143.reuse ;  /* 0x0000b400d0007a23 */ /* 0x108fe4000001088f */
[--C-:B------:R-:W-:Y:S07]  /*91f0*/  FFMA.FTZ R208, R154, c[0x0][0x2d0], -R143.reuse ;  /* 0x0000b4009ad07a23 */ /* 0x100fee000001088f */
[----:B------:R2:W3:Y:S01]  /*9200*/  MUFU.EX2 R221, R0 ;  /* 0x0000000000dd7308 */ /* 0x0004e20000000800 */
[C---:B-1----:R-:W-:Y:S09]  /*9210*/  HMMA.16816.F32 R60, R100.reuse, R104, R60 ;  /* 0x00000068643c723c */ /* 0x042ff2000000183c */
[----:B------:R-:W-:Y:S01]  /*9220*/  MUFU.EX2 R208, R208 ;  /* 0x000000d000d07308 */ /* 0x000fe20000000800 */
[C---:B------:R-:W-:Y:S01]  /*9230*/  HMMA.16816.F32 R64, R100.reuse, R106, R64 ;  /* 0x0000006a6440723c */ /* 0x040fe20000001840 */
[----:B------:R-:W1:Y:S02]  /*9240*/  LDSM.16.MT88.4 R104, [R224+0x6800] ;  /* 0x00680000e068783b */ /* 0x000e640000004200 */
[--C-:B--2---:R-:W-:Y:S02]  /*9250*/  FFMA.FTZ R0, R167, c[0x0][0x2d0], -R143.reuse ;  /* 0x0000b400a7007a23 */ /* 0x104fe4000001088f */
[--C-:B------:R-:W-:Y:S04]  /*9260*/  FFMA.FTZ R167, R155, c[0x0][0x2d0], -R143.reuse ;  /* 0x0000b4009ba77a23 */ /* 0x100fe8000001088f */
[----:B------:R2:W5:Y:S03]  /*9270*/  MUFU.EX2 R220, R0 ;  /* 0x0000000000dc7308 */ /* 0x0005660000000800 */
[----:B---3--:R-:W-:Y:S07]  /*9280*/  FADD.FTZ R2, R221, R2 ;  /* 0x00000002dd027221 */ /* 0x008fee0000010000 */
[----:B------:R-:W-:Y:S01]  /*9290*/  MUFU.EX2 R167, R167 ;  /* 0x000000a700a77308 */ /* 0x000fe20000000800 */
[----:B--2---:R-:W-:Y:S02]  /*92a0*/  FFMA.FTZ R0, R147, c[0x0][0x2d0], -R144 ;  /* 0x0000b40093007a23 */ /* 0x004fe40000010890 */
[----:B-----5:R-:W-:Y:S07]  /*92b0*/  FADD.FTZ R2, R220, R2 ;  /* 0x00000002dc027221 */ /* 0x020fee0000010000 */
[----:B------:R2:W-:Y:S01]  /*92c0*/  MUFU.EX2 R219, R0 ;  /* 0x0000000000db7308 */ /* 0x0005e20000000800 */
[C---:B-1----:R-:W-:Y:S08]  /*92d0*/  HMMA.16816.F32 R68, R100.reuse, R104, R68 ;  /* 0x000000686444723c */ /* 0x042ff00000001844 */
[C---:B------:R-:W-:Y:S01]  /*92e0*/  HMMA.16816.F32 R72, R100.reuse, R106, R72 ;  /* 0x0000006a6448723c */ /* 0x040fe20000001848 */
[----:B------:R-:W1:Y:S03]  /*92f0*/  LDSM.16.MT88.4 R104, [R228+0x6800] ;  /* 0x00680000e468783b */ /* 0x000e660000004200 */
[--C-:B--2---:R-:W-:Y:S02]  /*9300*/  FFMA.FTZ R0, R166, c[0x0][0x2d0], -R144.reuse ;  /* 0x0000b400a6007a23 */ /* 0x104fe40000010890 */
[--C-:B------:R-:W-:Y:S02]  /*9310*/  FFMA.FTZ R166, R149, c[0x0][0x2d0], -R144.reuse ;  /* 0x0000b40095a67a23 */ /* 0x100fe40000010890 */
[----:B------:R2:W-:Y:S10]  /*9320*/  MUFU.EX2 R218, R0 ;  /* 0x0000000000da7308 */ /* 0x0005f40000000800 */
[----:B------:R-:W3:Y:S01]  /*9330*/  MUFU.EX2 R166, R166 ;  /* 0x000000a600a67308 */ /* 0x000ee20000000800 */
[C---:B-1----:R-:W-:Y:S03]  /*9340*/  HMMA.16816.F32 R76, R100.reuse, R104, R76 ;  /* 0x00000068644c723c */ /* 0x042fe6000000184c */
[--C-:B--2---:R-:W-:Y:S01]  /*9350*/  FFMA.FTZ R0, R139, c[0x0][0x2d0], -R143.reuse ;  /* 0x0000b4008b007a23 */ /* 0x104fe2000001088f */
[----:B----4-:R-:W-:Y:S01]  /*9360*/  ISETP.GT.AND P0, PT, R217, R222, PT ;  /* 0x000000ded900720c */ /* 0x010fe20003f04270 */
[----:B------:R-:W-:Y:S04]  /*9370*/  FFMA.FTZ R143, R150, c[0x0][0x2d0], -R143 ;  /* 0x0000b400968f7a23 */ /* 0x000fe8000001088f */
[----:B------:R1:W2:Y:S01]  /*9380*/  MUFU.EX2 R216, R0 ;  /* 0x0000000000d87308 */ /* 0x0002a20000000800 */
[C---:B------:R-:W-:Y:S01]  /*9390*/  HMMA.16816.F32 R80, R100.reuse, R106, R80 ;  /* 0x0000006a6450723c */ /* 0x040fe20000001850 */
[----:B------:R-:W4:Y:S02]  /*93a0*/  LDSM.16.MT88.4 R104, [R227+0x6800] ;  /* 0x00680000e368783b */ /* 0x000f240000004200 */
[----:B---3--:R-:W-:Y:S01]  /*93b0*/  F2FP.PACK_AB R145, R166, R3 ;  /* 0x00000003a691723e */ /* 0x008fe200000000ff */
[----:B------:R-:W-:Y:S05]  /*93c0*/  IMAD.MOV.U32 R217, RZ, RZ, R223 ;  /* 0x000000ffffd97224 */ /* 0x000fea00078e00df */
[----:B------:R-:W3:Y:S03]  /*93d0*/  MUFU.EX2 R164, R143 ;  /* 0x0000008f00a47308 */ /* 0x000ee60000000800 */
[----:B-1----:R-:W-:Y:S02]  /*93e0*/  FFMA.FTZ R0, R137, c[0x0][0x2d0], -R144 ;  /* 0x0000b40089007a23 */ /* 0x002fe40000010890 */
[----:B--2---:R-:W-:Y:S05]  /*93f0*/  FADD.FTZ R2, R216, R2 ;  /* 0x00000002d8027221 */ /* 0x004fea0000010000 */
[----:B------:R1:W-:Y:S01]  /*9400*/  MUFU.EX2 R212, R0 ;  /* 0x0000000000d47308 */ /* 0x0003e20000000800 */
[----:B------:R-:W-:Y:S01]  /*9410*/  FADD.FTZ R2, R215, R2 ;  /* 0x00000002d7027221 */ /* 0x000fe20000010000 */
[----:B---3--:R-:W-:Y:S03]  /*9420*/  F2FP.PACK_AB R146, R164, R165 ;  /* 0x000000a5a492723e */ /* 0x008fe600000000ff */
[----:B------:R-:W-:Y:S04]  /*9430*/  FADD.FTZ R2, R214, R2 ;  /* 0x00000002d6027221 */ /* 0x000fe80000010000 */
[----:B------:R-:W-:Y:S01]  /*9440*/  FADD.FTZ R2, R211, R2 ;  /* 0x00000002d3027221 */ /* 0x000fe20000010000 */
[C---:B----4-:R-:W-:Y:S03]  /*9450*/  HMMA.16816.F32 R84, R100.reuse, R104, R84 ;  /* 0x000000686454723c */ /* 0x050fe60000001854 */
[----:B------:R-:W-:Y:S05]  /*9460*/  FADD.FTZ R2, R167, R2 ;  /* 0x00000002a7027221 */ /* 0x000fea0000010000 */
[C---:B------:R-:W-:Y:S01]  /*9470*/  HMMA.16816.F32 R88, R100.reuse, R106, R88 ;  /* 0x0000006a6458723c */ /* 0x040fe20000001858 */
[----:B------:R-:W2:Y:S03]  /*9480*/  LDSM.16.MT88.4 R104, [R230+0x6800] ;  /* 0x00680000e668783b */ /* 0x000ea60000004200 */
[--C-:B-1----:R-:W-:Y:S04]  /*9490*/  FFMA.FTZ R0, R136, c[0x0][0x2d0], -R144.reuse ;  /* 0x0000b40088007a23 */ /* 0x102fe80000010890 */
[----:B------:R1:W-:Y:S01]  /*94a0*/  MUFU.EX2 R213, R0 ;  /* 0x0000000000d57308 */ /* 0x0003e20000000800 */
[----:B------:R-:W-:Y:S03]  /*94b0*/  LDSM.16.MT88.4 R136, [R228+0x5800] ;  /* 0x00580000e488783b */ /* 0x000fe60000004200 */
[--C-:B-1----:R-:W-:Y:S02]  /*94c0*/  FFMA.FTZ R0, R124, c[0x0][0x2d0], -R144.reuse ;  /* 0x0000b4007c007a23 */ /* 0x102fe40000010890 */
[--C-:B------:R-:W-:Y:S04]  /*94d0*/  FFMA.FTZ R124, R148, c[0x0][0x2d0], -R144.reuse ;  /* 0x0000b400947c7a23 */ /* 0x100fe80000010890 */
[----:B------:R1:W-:Y:S01]  /*94e0*/  MUFU.EX2 R210, R0 ;  /* 0x0000000000d27308 */ /* 0x0003e20000000800 */
[C---:B--2---:R-:W-:Y:S09]  /*94f0*/  HMMA.16816.F32 R92, R100.reuse, R104, R92 ;  /* 0x00000068645c723c */ /* 0x044ff2000000185c */
[----:B------:R-:W-:Y:S01]  /*9500*/  MUFU.EX2 R143, R124 ;  /* 0x0000007c008f7308 */ /* 0x000fe20000000800 */
[----:B------:R-:W-:Y:S01]  /*9510*/  HMMA.16816.F32 R96, R100, R106, R96 ;  /* 0x0000006a6460723c */ /* 0x000fe20000001860 */
[----:B------:R-:W2:Y:S06]  /*9520*/  LDSM.16.MT88.4 R104, [R224+0x1000] ;  /* 0x00100000e068783b */ /* 0x000eac0000004200 */
[----:B------:R-:W-:Y:S02]  /*9530*/  F2FP.PACK_AB R100, R125, R119 ;  /* 0x000000777d64723e */ /* 0x000fe400000000ff */
[----:B------:R-:W-:Y:S01]  /*9540*/  F2FP.PACK_AB R101, R122, R121 ;  /* 0x000000797a65723e */ /* 0x000fe200000000ff */
[----:B------:R-:W-:Y:S02]  /*9550*/  LDSM.16.MT88.4 R116, [R227+0x2000] ;  /* 0x00200000e374783b */ /* 0x000fe40000004200 */
[----:B------:R-:W-:Y:S01]  /*9560*/  F2FP.PACK_AB R102, R131, R129 ;  /* 0x000000818366723e */ /* 0x000fe200000000ff */
[--C-:B-1----:R-:W-:Y:S01]  /*9570*/  FFMA.FTZ R0, R153, c[0x0][0x2d0], -R144.reuse ;  /* 0x0000b40099007a23 */ /* 0x102fe20000010890 */
[----:B------:R-:W-:Y:S01]  /*9580*/  F2FP.PACK_AB R103, R130, R128 ;  /* 0x000000808267723e */ /* 0x000fe200000000ff */
[----:B------:R-:W-:Y:S02]  /*9590*/  FFMA.FTZ R144, R142, c[0x0][0x2d0], -R144 ;  /* 0x0000b4008e907a23 */ /* 0x000fe40000010890 */
[----:B------:R1:W-:Y:S01]  /*95a0*/  MUFU.EX2 R209, R0 ;  /* 0x0000000000d17308 */ /* 0x0003e20000000800 */
[----:B------:R-:W-:Y:S09]  /*95b0*/  LDSM.16.MT88.4 R152, [R224+0x2800] ;  /* 0x00280000e098783b */ /* 0x000ff20000004200 */
[----:B------:R3:W4:Y:S01]  /*95c0*/  MUFU.EX2 R142, R144 ;  /* 0x00000090008e7308 */ /* 0x0007220000000800 */
[C---:B--2---:R-:W-:Y:S03]  /*95d0*/  HMMA.16816.F32 R4, R100.reuse, R104, R4 ;  /* 0x000000686404723c */ /* 0x044fe60000001804 */
[----:B-1----:R-:W-:Y:S04]  /*95e0*/  FADD.FTZ R0, R121, R120 ;  /* 0x0000007879007221 */ /* 0x002fe80000010000 */
[----:B------:R-:W-:Y:S01]  /*95f0*/  FADD.FTZ R0, R122, R0 ;  /* 0x000000007a007221 */ /* 0x000fe20000010000 */
[C---:B------:R-:W-:Y:S01]  /*9600*/  HMMA.16816.F32 R8, R100.reuse, R106, R8 ;  /* 0x0000006a6408723c */ /* 0x040fe20000001808 */
[----:B------:R-:W1:Y:S03]  /*9610*/  LDSM.16.MT88.4 R104, [R227+0x1000] ;  /* 0x00100000e368783b */ /* 0x000e660000004200 */
[----:B------:R-:W-:Y:S01]  /*9620*/  FADD.FTZ R0, R128, R0 ;  /* 0x0000000080007221 */ /* 0x000fe20000010000 */
[----:B---3--:R-:W-:Y:S02]  /*9630*/  F2FP.PACK_AB R144, R208, R167 ;  /* 0x000000a7d090723e */ /* 0x008fe400000000ff */
[----:B----4-:R-:W-:Y:S01]  /*9640*/  F2FP.PACK_AB R147, R142, R143 ;  /* 0x0000008f8e93723e */ /* 0x010fe200000000ff */
[C---:B------:R-:W-:Y:S01]  /*9650*/  HMMA.16816.F32 R12, R100.reuse, R108, R12 ;  /* 0x0000006c640c723c */ /* 0x040fe2000000180c */
[----:B------:R-:W-:Y:S03]  /*9660*/  LDSM.16.MT88.4 R120, [R228+0x5000] ;  /* 0x00500000e478783b */ /* 0x000fe60000004200 */
[----:B------:R-:W-:Y:S04]  /*9670*/  FADD.FTZ R0, R130, R0 ;  /* 0x0000000082007221 */ /* 0x000fe80000010000 */
[C---:B------:R-:W-:Y:S01]  /*9680*/  HMMA.16816.F32 R16, R100.reuse, R110, R16 ;  /* 0x0000006e6410723c */ /* 0x040fe20000001810 */
[----:B------:R-:W2:Y:S03]  /*9690*/  LDSM.16.MT88.4 R108, [R230+0x1000] ;  /* 0x00100000e66c783b */ /* 0x000ea60000004200 */
[----:B------:R-:W-:Y:S04]  /*96a0*/  FADD.FTZ R0, R126, R0 ;  /* 0x000000007e007221 */ /* 0x000fe80000010000 */
[----:B------:R-:W-:Y:S01]  /*96b0*/  FADD.FTZ R0, R132, R0 ;  /* 0x0000000084007221 */ /* 0x000fe20000010000 */
[----:B------:R-:W-:Y:S03]  /*96c0*/  LDSM.16.MT88.4 R128, [R224+0x5800] ;  /* 0x00580000e080783b */ /* 0x000fe60000004200 */
[----:B------:R-:W-:Y:S04]  /*96d0*/  FADD.FTZ R0, R219, R0 ;  /* 0x00000000db007221 */ /* 0x000fe80000010000 */
[----:B------:R-:W-:Y:S04]  /*96e0*/  FADD.FTZ R0, R218, R0 ;  /* 0x00000000da007221 */ /* 0x000fe80000010000 */
[----:B------:R-:W-:Y:S04]  /*96f0*/  FADD.FTZ R0, R212, R0 ;  /* 0x00000000d4007221 */ /* 0x000fe80000010000 */
[----:B------:R-:W-:Y:S01]  /*9700*/  FADD.FTZ R0, R213, R0 ;  /* 0x00000000d5007221 */ /* 0x000fe20000010000 */
[C---:B-1----:R-:W-:Y:S03]  /*9710*/  HMMA.16816.F32 R20, R100.reuse, R104, R20 ;  /* 0x000000686414723c */ /* 0x042fe60000001814 */
[----:B------:R-:W-:Y:S04]  /*9720*/  FADD.FTZ R0, R210, R0 ;  /* 0x00000000d2007221 */ /* 0x000fe80000010000 */
        /* <DEDUP_REMOVED lines=10> */
[----:B------:R-:W-:Y:S02]  /*97d0*/  FADD.FTZ R2, R164, R2 ;  /* 0x00000002a4027221 */ /* 0x000fe40000010000 */
[----:B------:R-:W-:Y:S02]  /*97e0*/  FADD.FTZ R0, R143, R3 ;  /* 0x000000038f007221 */ /* 0x000fe40000010000 */
[----:B------:R-:W-:Y:S01]  /*97f0*/  IMAD.MOV.U32 R143, RZ, RZ, R141 ;  /* 0x000000ffff8f7224 */ /* 0x000fe200078e008d */
[----:B------:R-:W-:Y:S03]  /*9800*/  STL [R1+0xc], R2 ;  /* 0x00000c0201007387 */ /* 0x000fe60000100800 */
[----:B------:R-:W-:Y:S01]  /*9810*/  FADD.FTZ R0, R142, R0 ;  /* 0x000000008e007221 */ /* 0x000fe20000010000 */
[----:B------:R-:W-:Y:S04]  /*9820*/  STL [R1+0x8], R223 ;  /* 0x000008df01007387 */ /* 0x000fe80000100800 */
[----:B------:R-:W-:Y:S01]  /*9830*/  STL [R1+0x10], R0 ;  /* 0x0000100001007387 */ /* 0x000fe20000100800 */
        /* <DEDUP_REMOVED lines=22> */
[----:B------:R-:W-:Y:S01]  /*99a0*/  HMMA.16816.F32 R96, R100, R110, R96 ;  /* 0x0000006e6460723c */ /* 0x000fe20000001860 */
[----:B------:R-:W2:Y:S06]  /*99b0*/  LDSM.16.MT88.4 R108, [R227+0x1800] ;  /* 0x00180000e36c783b */ /* 0x000eac0000004200 */
[----:B------:R-:W-:Y:S02]  /*99c0*/  F2FP.PACK_AB R100, R133, R127 ;  /* 0x0000007f8564723e */ /* 0x000fe400000000ff */
[----:B------:R-:W-:Y:S03]  /*99d0*/  F2FP.PACK_AB R101, R132, R126 ;  /* 0x0000007e8465723e */ /* 0x000fe600000000ff */
[----:B------:R-:W-:Y:S02]  /*99e0*/  F2FP.PACK_AB R102, R220, R221 ;  /* 0x000000dddc66723e */ /* 0x000fe400000000ff */
[----:B------:R-:W-:Y:S07]  /*99f0*/  F2FP.PACK_AB R103, R218, R219 ;  /* 0x000000dbda67723e */ /* 0x000fee00000000ff */
[C---:B-1----:R-:W-:Y:S08]  /*9a00*/  HMMA.16816.F32 R4, R100.reuse, R104, R4 ;  /* 0x000000686404723c */ /* 0x042ff00000001804 */
        /* <DEDUP_REMOVED lines=47> */
[----:B------:R-:W4:Y:S07]  /*9d00*/  LDSM.16.MT88.4 R116, [R230+0x5000] ;  /* 0x00500000e674783b */ /* 0x000f2e0000004200 */
[C---:B--2---:R-:W-:Y:S08]  /*9d10*/  HMMA.16816.F32 R28, R100.reuse, R108, R28 ;  /* 0x0000006c641c723c */ /* 0x044ff0000000181c */
[C---:B------:R-:W-:Y:S01]  /*9d20*/  HMMA.16816.F32 R32, R100.reuse, R110, R32 ;  /* 0x0000006e6420723c */ /* 0x040fe20000001820 */
[----:B------:R-:W-:Y:S07]  /*9d30*/  LDSM.16.MT88.4 R108, [R228+0x8000] ;  /* 0x00800000e46c783b */ /* 0x000fee0000004200 */
[C---:B-1----:R-:W-:Y:S08]  /*9d40*/  HMMA.16816.F32 R36, R100.reuse, R104, R36 ;  /* 0x000000686424723c */ /* 0x042ff00000001824 */
        /* <DEDUP_REMOVED lines=12> */
[C---:B------:R-:W-:Y:S01]  /*9e10*/  HMMA.16816.F32 R72, R100.reuse, R106, R72 ;  /* 0x0000006a6448723c */ /* 0x040fe20000001848 */
[----:B------:R-:W1:Y:S07]  /*9e20*/  LDSM.16.MT88.4 R104, [R228+0x2800] ;  /* 0x00280000e468783b */ /* 0x000e6e0000004200 */
[C---:B------:R-:W-:Y:S08]  /*9e30*/  HMMA.16816.F32 R76, R100.reuse, R108, R76 ;  /* 0x0000006c644c723c */ /* 0x040ff0000000184c */
[C---:B------:R-:W-:Y:S08]  /*9e40*/  HMMA.16816.F32 R80, R100.reuse, R110, R80 ;  /* 0x0000006e6450723c */ /* 0x040ff00000001850 */
[C---:B--2---:R-:W-:Y:S08]  /*9e50*/  HMMA.16816.F32 R84, R100.reuse, R120, R84 ;  /* 0x000000786454723c */ /* 0x044ff00000001854 */
[C---:B------:R-:W-:Y:S01]  /*9e60*/  HMMA.16816.F32 R88, R100.reuse, R122, R88 ;  /* 0x0000007a6458723c */ /* 0x040fe20000001858 */
[----:B------:R-:W2:Y:S07]  /*9e70*/  LDSM.16.MT88.4 R120, [R230+0x2800] ;  /* 0x00280000e678783b */ /* 0x000eae0000004200 */
[C---:B---3--:R-:W-:Y:S08]  /*9e80*/  HMMA.16816.F32 R92, R100.reuse, R112, R92 ;  /* 0x00000070645c723c */ /* 0x048ff0000000185c */
[----:B------:R-:W-:Y:S08]  /*9e90*/  HMMA.16816.F32 R96, R100, R114, R96 ;  /* 0x000000726460723c */ /* 0x000ff00000001860 */
[C---:B------:R-:W-:Y:S01]  /*9ea0*/  HMMA.16816.F32 R148, R144.reuse, R152, R4 ;  /* 0x000000989094723c */ /* 0x040fe20000001804 */
[----:B------:R-:W3:Y:S07]  /*9eb0*/  LDSM.16.MT88.4 R4, [R227+0x5800] ;  /* 0x00580000e304783b */ /* 0x000eee0000004200 */
[C---:B------:R-:W-:Y:S01]  /*9ec0*/  HMMA.16816.F32 R152, R144.reuse, R154, R8 ;  /* 0x0000009a9098723c */ /* 0x040fe20000001808 */
[----:B------:R-:W4:Y:S07]  /*9ed0*/  LDSM.16.MT88.4 R8, [R230+0x5800] ;  /* 0x00580000e608783b */ /* 0x000f2e0000004200 */
[C---:B-1----:R-:W-:Y:S01]  /*9ee0*/  HMMA.16816.F32 R100, R144.reuse, R104, R12 ;  /* 0x000000689064723c */ /* 0x042fe2000000180c */
[----:B------:R-:W1:Y:S07]  /*9ef0*/  LDSM.16.MT88.4 R12, [R224+0x8800] ;  /* 0x00880000e00c783b */ /* 0x000e6e0000004200 */
[C---:B------:R-:W-:Y:S01]  /*9f00*/  HMMA.16816.F32 R104, R144.reuse, R106, R16 ;  /* 0x0000006a9068723c */ /* 0x040fe20000001810 */
[----:B------:R-:W5:Y:S07]  /*9f10*/  LDSM.16.MT88.4 R16, [R228+0x8800] ;  /* 0x00880000e410783b */ /* 0x000f6e0000004200 */
[C---:B------:R-:W-:Y:S01]  /*9f20*/  HMMA.16816.F32 R108, R144.reuse, R116, R20 ;  /* 0x00000074906c723c */ /* 0x040fe20000001814 */
[----:B------:R-:W1:Y:S07]  /*9f30*/  LDSM.16.MT88.4 R20, [R227+0x8800] ;  /* 0x00880000e314783b */ /* 0x000e6e0000004200 */
[C---:B------:R-:W-:Y:S01]  /*9f40*/  HMMA.16816.F32 R112, R144.reuse, R118, R24 ;  /* 0x000000769070723c */ /* 0x040fe20000001818 */
[----:B------:R-:W1:Y:S07]  /*9f50*/  LDSM.16.MT88.4 R24, [R230+0x8800] ;  /* 0x00880000e618783b */ /* 0x000e6e0000004200 */
[C---:B--2---:R-:W-:Y:S08]  /*9f60*/  HMMA.16816.F32 R116, R144.reuse, R120, R28 ;  /* 0x000000789074723c */ /* 0x044ff0000000181c */
[C---:B------:R-:W-:Y:S08]  /*9f70*/  HMMA.16816.F32 R120, R144.reuse, R122, R32 ;  /* 0x0000007a9078723c */ /* 0x040ff00000001820 */
[C---:B------:R-:W-:Y:S08]  /*9f80*/  HMMA.16816.F32 R124, R144.reuse, R128, R36 ;  /* 0x00000080907c723c */ /* 0x040ff00000001824 */
[C---:B------:R-:W-:Y:S08]  /*9f90*/  HMMA.16816.F32 R128, R144.reuse, R130, R40 ;  /* 0x000000829080723c */ /* 0x040ff00000001828 */
[C---:B------:R-:W-:Y:S08]  /*9fa0*/  HMMA.16816.F32 R132, R144.reuse, R136, R44 ;  /* 0x000000889084723c */ /* 0x040ff0000000182c */
[C---:B------:R-:W-:Y:S08]  /*9fb0*/  HMMA.16816.F32 R136, R144.reuse, R138, R48 ;  /* 0x0000008a9088723c */ /* 0x040ff00000001830 */
[C---:B---3--:R-:W-:Y:S08]  /*9fc0*/  HMMA.16816.F32 R52, R144.reuse, R4, R52 ;  /* 0x000000049034723c */ /* 0x048ff00000001834 */
[C---:B------:R-:W-:Y:S08]  /*9fd0*/  HMMA.16816.F32 R56, R144.reuse, R6, R56 ;  /* 0x000000069038723c */ /* 0x040ff00000001838 */
[C---:B----4-:R-:W-:Y:S08]  /*9fe0*/  HMMA.16816.F32 R60, R144.reuse, R8, R60 ;  /* 0x00000008903c723c */ /* 0x050ff0000000183c */
[C---:B------:R-:W-:Y:S08]  /*9ff0*/  HMMA.16816.F32 R64, R144.reuse, R10, R64 ;  /* 0x0000000a9040723c */ /* 0x040ff00000001840 */
[C---:B-1----:R-:W-:Y:S08]  /*a000*/  HMMA.16816.F32 R68, R144.reuse, R12, R68 ;  /* 0x0000000c9044723c */ /* 0x042ff00000001844 */
[C---:B------:R-:W-:Y:S08]  /*a010*/  HMMA.16816.F32 R72, R144.reuse, R14, R72 ;  /* 0x0000000e9048723c */ /* 0x040ff00000001848 */
[C---:B-----5:R-:W-:Y:S08]  /*a020*/  HMMA.16816.F32 R76, R144.reuse, R16, R76 ;  /* 0x00000010904c723c */ /* 0x060ff0000000184c */
[C---:B------:R-:W-:Y:S08]  /*a030*/  HMMA.16816.F32 R80, R144.reuse, R18, R80 ;  /* 0x000000129050723c */ /* 0x040ff00000001850 */
[C---:B------:R-:W-:Y:S08]  /*a040*/  HMMA.16816.F32 R84, R144.reuse, R20, R84 ;  /* 0x000000149054723c */ /* 0x040ff00000001854 */
[C---:B------:R-:W-:Y:S08]  /*a050*/  HMMA.16816.F32 R88, R144.reuse, R22, R88 ;  /* 0x000000169058723c */ /* 0x040ff00000001858 */
[C---:B------:R-:W-:Y:S08]  /*a060*/  HMMA.16816.F32 R92, R144.reuse, R24, R92 ;  /* 0x00000018905c723c */ /* 0x040ff0000000185c */
[----:B------:R-:W-:Y:S07]  /*a070*/  HMMA.16816.F32 R96, R144, R26, R96 ;  /* 0x0000001a9060723c */ /* 0x000fee0000001860 */
[----:B------:R-:W-:Y:S01]  /*a080*/  MOV R144, R140 ;  /* 0x0000008c00907202 */ /* 0x000fe20000000f00 */
[----:B------:R-:W-:-:S05]  /*a090*/  @P0 BRA `(.L_x_1729) ;  /* 0xffffbcb000000947 */ /* 0x000fca000383ffff */
.L_x_1728:
[----:B-1----:R-:W2:Y:S02]  /*a0a0*/  LDL R0, [R1+0x8] ;  /* 0x0000080001007983 */ /* 0x002ea40000100800 */
[----:B--2---:R-:W-:-:S13]  /*a0b0*/  ISETP.GE.AND P0, PT, R0, RZ, PT ;  /* 0x000000ff0000720c */ /* 0x004fda0003f06270 */
[----:B------:R-:W-:Y:S05]  /*a0c0*/  @!P0 BRA `(.L_x_1730) ;  /* 0x000037c000008947 */ /* 0x000fea0003800000 */
[----:B------:R-:W-:Y:S02]  /*a0d0*/  MOV R143, R140 ;  /* 0x0000008c008f7202 */ /* 0x000fe40000000f00 */
[----:B------:R-:W-:Y:S02]  /*a0e0*/  MOV R142, R141 ;  /* 0x0000008d008e7202 */ /* 0x000fe40000000f00 */
.L_x_1731:
[----:B-1----:R-:W2:Y:S01]  /*a0f0*/  LDL.64 R2, [R1+0x28] ;  /* 0x0000280001027983 */ /* 0x002ea20000100a00 */
[----:B------:R-:W-:Y:S04]  /*a100*/  DEPBAR.LE SB0, 0x0 ;  /* 0x000080000000791a */ /* 0x000fe80000000000 */
[----:B------:R-:W-:Y:S01]  /*a110*/  WARPSYNC 0xffffffff ;  /* 0xffffffff00007948 */ /* 0x000fe20003800000 */
[----:B------:R-:W2:Y:S01]  /*a120*/  LDL R22, [R1+0x3c] ;  /* 0x00003c0001167983 */ /* 0x000ea20000100800 */
[----:B------:R-:W-:Y:S03]  /*a130*/  MOV R141, 0x6 ;  /* 0x00000006008d7802 */ /* 0x000fe60000000f00 */
[----:B-----5:R1:W-:Y:S04]  /*a140*/  STL [R1+0x98], R251 ;  /* 0x000098fb01007387 */ /* 0x0203e80000100800 */
[----:B------:R-:W-:Y:S08]  /*a150*/  BAR.SYNC.DEFER_BLOCKING 0x0 ;  /* 0x0000000000007b1d */ /* 0x000ff00000010000 */
[----:B------:R-:W3:Y:S08]  /*a160*/  LDSM.16.M88.4 R8, [R225] ;  /* 0x00000000e108783b */ /* 0x000ef00000000200 */
[----:B-1----:R-:W4:Y:S04]  /*a170*/  LDL.LU R251, [R1+0x8] ;  /* 0x0000080001fb7983 */ /* 0x002f280000300800 */
[----:B------:R1:W-:Y:S04]  /*a180*/  STL [R1+0x94], R250 ;  /* 0x000094fa01007387 */ /* 0x0003e80000100800 */
[----:B------:R-:W1:Y:S08]  /*a190*/  LDSM.16.M88.4 R16, [R225+0x800] ;  /* 0x00080000e110783b */ /* 0x000e700000000200 */
[----:B------:R-:W2:Y:S08]  /*a1a0*/  LDSM.16.M88.4 R24, [R225+0x1000] ;  /* 0x00100000e118783b */ /* 0x000eb00000000200 */
[----:B------:R-:W2:Y:S01]  /*a1b0*/  LDSM.16.M88.4 R32, [R225+0x1800] ;  /* 0x00180000e120783b */ /* 0x000ea20000000200 */
[C---:B---3--:R-:W-:Y:S07]  /*a1c0*/  HMMA.16816.F32 R4, R156.reuse, R8, RZ ;  /* 0x000000089c04723c */ /* 0x048fee00000018ff */
[----:B-1----:R-:W3:Y:S04]  /*a1d0*/  LDL R250, [R1+0x4] ;  /* 0x0000040001fa7983 */ /* 0x002ee80000100800 */
[----:B------:R-:W1:Y:S01]  /*a1e0*/  LDSM.16.M88.4 R40, [R225+0x2000] ;  /* 0x00200000e128783b */ /* 0x000e620000000200 */
[C---:B------:R-:W-:Y:S07]  /*a1f0*/  HMMA.16816.F32 R8, R156.reuse, R10, RZ ;  /* 0x0000000a9c08723c */ /* 0x040fee00000018ff */
        /* <DEDUP_REMOVED lines=8> */
[----:B------:R-:W1:Y:S01]  /*a280*/  LDSM.16.M88.4 R220, [R244] ;  /* 0x00000000f4dc783b */ /* 0x000e620000000200 */
[----:B--2---:R-:W-:Y:S02]  /*a290*/  MOV R3, R22 ;  /* 0x0000001600037202 */ /* 0x004fe40000000f00 */
[----:B----4-:R-:W-:Y:S01]  /*a2a0*/  SHF.R.S32.HI R0, RZ, 0x1f, R251 ;  /* 0x0000001fff007819 */ /* 0x010fe200000114fb */
[C---:B------:R-:W-:Y:S04]  /*a2b0*/  IMAD.WIDE.U32 R20, R251.reuse, c[0x0][0x208], RZ ;  /* 0x00008200fb147a25 */ /* 0x040fe800078e00ff */
        /* <DEDUP_REMOVED lines=29> */
[----:B--2---:R-:W-:Y:S04]  /*a490*/  IADD3 R2, P1, R2, R140, RZ ;  /* 0x0000008c02027210 */ /* 0x004fe80007f3e0ff */
[----:B------:R-:W-:Y:S02]  /*a4a0*/  IADD3.X R3, R3, R0, RZ, P1, !PT ;  /* 0x0000000003037210 */ /* 0x000fe40000ffe4ff */
[----:B------:R-:W-:Y:S01]  /*a4b0*/  IADD3 R140, P0, R140, R2, RZ ;  /* 0x000000028c8c7210 */ /* 0x000fe20007f1e0ff */
[C---:B-1----:R-:W-:Y:S02]  /*a4c0*/  HMMA.16816.F32 R36, R156.reuse, R40, RZ ;  /* 0x000000289c24723c */ /* 0x042fe400000018ff */
        /* <DEDUP_REMOVED lines=30> */
[----:B------:R-:W-:Y:S07]  /*a6b0*/  LDSM.16.M88.4 R220, [R241] ;  /* 0x00000000f1dc783b */ /* 0x000fee0000000200 */
        /* <DEDUP_REMOVED lines=36> */
[C---:B-1----:R-:W-:Y:S08]  /*a900*/  HMMA.16816.F32 R4, R176.reuse, R208, R4 ;  /* 0x000000d0b004723c */ /* 0x042ff00000001804 */
[C---:B------:R-:W-:Y:S01]  /*a910*/  HMMA.16816.F32 R8, R176.reuse, R210, R8 ;  /* 0x000000d2b008723c */ /* 0x040fe20000001808 */
[----:B------:R-:W1:Y:S07]  /*a920*/  LDSM.16.M88.4 R208, [R225+0x5800] ;  /* 0x00580000e1d0783b */ /* 0x000e6e0000000200 */
[C---:B------:R-:W-:Y:S08]  /*a930*/  HMMA.16816.F32 R12, R176.reuse, R212, R12 ;  /* 0x000000d4b00c723c */ /* 0x040ff0000000180c */
[C---:B------:R-:W-:Y:S01]  /*a940*/  HMMA.16816.F32 R16, R176.reuse, R214, R16 ;  /* 0x000000d6b010723c */ /* 0x040fe20000001810 */
[----:B------:R-:W1:Y:S07]  /*a950*/  LDSM.16.M88.4 R212, [R243] ;  /* 0x00000000f3d4783b */ /* 0x000e6e0000000200 */
[C---:B--2---:R-:W-:Y:S08]  /*a960*/  HMMA.16816.F32 R20, R176.reuse, R216, R20 ;  /* 0x000000d8b014723c */ /* 0x044ff00000001814 */
[C---:B------:R-:W-:Y:S01]  /*a970*/  HMMA.16816.F32 R24, R176.reuse, R218, R24 ;  /* 0x000000dab018723c */ /* 0x040fe20000001818 */
[----:B------:R-:W2:Y:S07]  /*a980*/  LDSM.16.M88.4 R216, [R242] ;  /* 0x00000000f2d8783b */ /* 0x000eae0000000200 */
[C---:B---3--:R-:W-:Y:S08]  /*a990*/  HMMA.16816.F32 R28, R176.reuse, R144, R28 ;  /* 0x00000090b01c723c */ /* 0x048ff0000000181c */
[C---:B------:R-:W-:Y:S01]  /*a9a0*/  HMMA.16816.F32 R32, R176.reuse, R146, R32 ;  /* 0x00000092b020723c */ /* 0x040fe20000001820 */
[----:B------:R-:W3:Y:S07]  /*a9b0*/  LDSM.16.M88.4 R144, [R240] ;  /* 0x00000000f090783b */ /* 0x000eee0000000200 */
[C---:B----4-:R-:W-:Y:S08]  /*a9c0*/  HMMA.16816.F32 R36, R176.reuse, R164, R36 ;  /* 0x000000a4b024723c */ /* 0x050ff00000001824 */
[C---:B------:R-:W-:Y:S01]  /*a9d0*/  HMMA.16816.F32 R40, R176.reuse, R166, R40 ;  /* 0x000000a6b028723c */ /* 0x040fe20000001828 */
[----:B------:R-:W4:Y:S07]  /*a9e0*/  LDSM.16.M88.4 R164, [R239] ;  /* 0x00000000efa4783b */ /* 0x000f2e0000000200 */
[C---:B-1----:R-:W-:Y:S08]  /*a9f0*/  HMMA.16816.F32 R44, R176.reuse, R208, R44 ;  /* 0x000000d0b02c723c */ /* 0x042ff0000000182c */
[----:B------:R-:W-:Y:S01]  /*aa00*/  HMMA.16816.F32 R48, R176, R210, R48 ;  /* 0x000000d2b030723c */ /* 0x000fe20000001830 */
[----:B------:R-:W1:Y:S07]  /*aa10*/  LDSM.16.M88.4 R208, [R238] ;  /* 0x00000000eed0783b */ /* 0x000e6e0000000200 */
[C---:B------:R-:W-:Y:S08]  /*aa20*/  HMMA.16816.F32 R4, R180.reuse, R212, R4 ;  /* 0x000000d4b404723c */ /* 0x040ff00000001804 */
[C---:B------:R-:W-:Y:S01]  /*aa30*/  HMMA.16816.F32 R8, R180.reuse, R214, R8 ;  /* 0x000000d6b408723c */ /* 0x040fe20000001808 */
[----:B------:R-:W1:Y:S07]  /*aa40*/  LDSM.16.M88.4 R212, [R229+0x3000] ;  /* 0x00300000e5d4783b */ /* 0x000e6e0000000200 */
        /* <DEDUP_REMOVED lines=12> */
[C---:B-1----:R-:W-:Y:S08]  /*ab10*/  HMMA.16816.F32 R44, R180.reuse, R208, R44 ;  /* 0x000000d0b42c723c */ /* 0x042ff0000000182c */
[----:B------:R-:W-:Y:S01]  /*ab20*/  HMMA.16816.F32 R48, R180, R210, R48 ;  /* 0x000000d2b430723c */ /* 0x000fe20000001830 */
        /* <DEDUP_REMOVED lines=18> */
[----:B------:R-:W-:Y:S07]  /*ac50*/  LDSM.16.M88.4 R220, [R225+0x6000] ;  /* 0x00600000e1dc783b */ /* 0x000fee0000000200 */
        /* <DEDUP_REMOVED lines=18> */
[C---:B------:R-:W-:Y:S08]  /*ad80*/  HMMA.16816.F32 R4, R192.reuse, R220, R4 ;  /* 0x000000dcc004723c */ /* 0x040ff00000001804 */
[C---:B------:R-:W-:Y:S01]  /*ad90*/  HMMA.16816.F32 R8, R192.reuse, R222, R8 ;  /* 0x000000dec008723c */ /* 0x040fe20000001808 */
[----:B------:R-:W-:Y:S07]  /*ada0*/  LDSM.16.M88.4 R220, [R235] ;  /* 0x00000000ebdc783b */ /* 0x000fee0000000200 */
        /* <DEDUP_REMOVED lines=10> */
[C---:B------:R-:W-:Y:S01]  /*ae50*/  HMMA.16816.F32 R40, R192.reuse, R210, R40 ;  /* 0x000000d2c028723c */ /* 0x040fe20000001828 */
[----:B------:R-:W1:Y:S07]  /*ae60*/  LDSM.16.M88.4 R208, [R233] ;  /* 0x00000000e9d0783b */ /* 0x000e6e0000000200 */
[C---:B------:R-:W-:Y:S08]  /*ae70*/  HMMA.16816.F32 R44, R192.reuse, R212, R44 ;  /* 0x000000d4c02c723c */ /* 0x040ff0000000182c */
[----:B------:R-:W-:Y:S01]  /*ae80*/  HMMA.16816.F32 R48, R192, R214, R48 ;  /* 0x000000d6c030723c */ /* 0x000fe20000001830 */
[----:B------:R-:W1:Y:S07]  /*ae90*/  LDSM.16.M88.4 R212, [R232] ;  /* 0x00000000e8d4783b */ /* 0x000e6e0000000200 */
[C---:B--2---:R-:W-:Y:S08]  /*aea0*/  HMMA.16816.F32 R4, R196.reuse, R216, R4 ;  /* 0x000000d8c404723c */ /* 0x044ff00000001804 */
[C---:B------:R-:W-:Y:S01]  /*aeb0*/  HMMA.16816.F32 R8, R196.reuse, R218, R8 ;  /* 0x000000dac408723c */ /* 0x040fe20000001808 */
[----:B------:R-:W-:Y:S07]  /*aec0*/  LDSM.16.M88.4 R216, [R229+0x6800] ;  /* 0x00680000e5d8783b */ /* 0x000fee0000000200 */
[C---:B---3--:R-:W-:Y:S08]  /*aed0*/  HMMA.16816.F32 R12, R196.reuse, R144, R12 ;  /* 0x00000090c40c723c */ /* 0x048ff0000000180c */
        /* <DEDUP_REMOVED lines=8> */
[C---:B-1----:R-:W-:Y:S08]  /*af60*/  HMMA.16816.F32 R36, R196.reuse, R208, R36 ;  /* 0x000000d0c424723c */ /* 0x042ff00000001824 */
[C---:B------:R-:W-:Y:S01]  /*af70*/  HMMA.16816.F32 R40, R196.reuse, R210, R40 ;  /* 0x000000d2c428723c */ /* 0x040fe20000001828 */
[----:B------:R-:W1:Y:S07]  /*af80*/  LDSM.16.M88.4 R208, [R229+0x7800] ;  /* 0x00780000e5d0783b */ /* 0x000e6e0000000200 */
[C---:B------:R-:W-:Y:S08]  /*af90*/  HMMA.16816.F32 R44, R196.reuse, R212, R44 ;  /* 0x000000d4c42c723c */ /* 0x040ff0000000182c */
        /* <DEDUP_REMOVED lines=13> */
[----:B------:R-:W-:Y:S07]  /*b070*/  LDSM.16.M88.4 R208, [R226+0x8000] ;  /* 0x00800000e2d0783b */ /* 0x000fee0000000200 */
[C---:B----4-:R-:W-:Y:S01]  /*b080*/  HMMA.16816.F32 R36, R200.reuse, R212, R36 ;  /* 0x000000d4c824723c */ /* 0x050fe20000001824 */
[----:B------:R-:W4:Y:S07]  /*b090*/  LDL R213, [R1+0x38] ;  /* 0x0000380001d57983 */ /* 0x000f2e0000100800 */
[C---:B------:R-:W-:Y:S08]  /*b0a0*/  HMMA.16816.F32 R40, R200.reuse, R214, R40 ;  /* 0x000000d6c828723c */ /* 0x040ff00000001828 */
[C---:B--2---:R-:W-:Y:S08]  /*b0b0*/  HMMA.16816.F32 R44, R200.reuse, R144, R44 ;  /* 0x00000090c82c723c */ /* 0x044ff0000000182c */
[----:B------:R-:W-:Y:S01]  /*b0c0*/  HMMA.16816.F32 R48, R200, R146, R48 ;  /* 0x00000092c830723c */ /* 0x000fe20000001830 */
[----:B------:R-:W1:Y:S07]  /*b0d0*/  LDSM.16.M88.4 R144, [R226+0x7800] ;  /* 0x00780000e290783b */ /* 0x000e6e0000000200 */
[C---:B------:R-:W-:Y:S01]  /*b0e0*/  HMMA.16816.F32 R4, R204.reuse, R220, R4 ;  /* 0x000000dccc04723c */ /* 0x040fe20000001804 */
[----:B------:R-:W2:Y:S06]  /*b0f0*/  LDL.64 R220, [R1+0x20] ;  /* 0x0000200001dc7983 */ /* 0x000eac0000100a00 */
[----:B------:R-:W-:Y:S01]  /*b100*/  STL [R1+0x8], R251 ;  /* 0x000008fb01007387 */ /* 0x000fe20000100800 */
[C---:B------:R-:W-:Y:S08]  /*b110*/  HMMA.16816.F32 R8, R204.reuse, R222, R8 ;  /* 0x000000decc08723c */ /* 0x040ff00000001808 */
[C---:B------:R-:W-:Y:S08]  /*b120*/  HMMA.16816.F32 R12, R204.reuse, R216, R12 ;  /* 0x000000d8cc0c723c */ /* 0x040ff0000000180c */
[C---:B------:R-:W-:Y:S04]  /*b130*/  HMMA.16816.F32 R16, R204.reuse, R218, R16 ;  /* 0x000000dacc10723c */ /* 0x040fe80000001810 */
[----:B------:R-:W-:Y:S02]  /*b140*/  FMNMX.FTZ R0, R4, R142, !PT ;  /* 0x0000008e04007209 */ /* 0x000fe40007810000 */
[----:B------:R-:W-:Y:S02]  /*b150*/  FMNMX.FTZ R2, R6, R143, !PT ;  /* 0x0000008f06027209 */ /* 0x000fe40007810000 */
[C---:B---3--:R-:W-:Y:S04]  /*b160*/  HMMA.16816.F32 R20, R204.reuse, R164, R20 ;  /* 0x000000a4cc14723c */ /* 0x048fe80000001814 */
[----:B------:R-:W-:Y:S02]  /*b170*/  FMNMX.FTZ R0, R5, R0, !PT ;  /* 0x0000000005007209 */ /* 0x000fe40007810000 */
[----:B------:R-:W-:Y:S02]  /*b180*/  FMNMX.FTZ R2, R7, R2, !PT ;  /* 0x0000000207027209 */ /* 0x000fe40007810000 */
[C---:B------:R-:W-:Y:S01]  /*b190*/  HMMA.16816.F32 R24, R204.reuse, R166, R24 ;  /* 0x000000a6cc18723c */ /* 0x040fe20000001818 */
[----:B------:R-:W3:Y:S01]  /*b1a0*/  LDSM.16.M88.4 R164, [R226+0x8800] ;  /* 0x00880000e2a4783b */ /* 0x000ee20000000200 */
[----:B------:R-:W-:Y:S04]  /*b1b0*/  DEPBAR.LE SB0, 0x0 ;  /* 0x000080000000791a */ /* 0x000fe80000000000 */
[----:B------:R-:W-:Y:S02]  /*b1c0*/  FMNMX.FTZ R0, R8, R0, !PT ;  /* 0x0000000008007209 */ /* 0x000fe40007810000 */
[C---:B-1----:R-:W-:Y:S01]  /*b1d0*/  HMMA.16816.F32 R28, R204.reuse, R144, R28 ;  /* 0x00000090cc1c723c */ /* 0x042fe2000000181c */
[----:B------:R-:W-:Y:S04]  /*b1e0*/  BAR.SYNC.DEFER_BLOCKING 0x0 ;  /* 0x0000000000007b1d */ /* 0x000fe80000010000 */
[----:B------:R-:W-:Y:S02]  /*b1f0*/  FMNMX.FTZ R0, R9, R0, !PT ;  /* 0x0000000009007209 */ /* 0x000fe40007810000 */
[----:B------:R-:W-:Y:S01]  /*b200*/  FMNMX.FTZ R2, R10, R2, !PT ;  /* 0x000000020a027209 */ /* 0x000fe20007810000 */
[C---:B------:R-:W-:Y:S04]  /*b210*/  HMMA.16816.F32 R32, R204.reuse, R146, R32 ;  /* 0x00000092cc20723c */ /* 0x040fe80000001820 */
[----:B------:R-:W-:Y:S01]  /*b220*/  FMNMX.FTZ R0, R12, R0, !PT ;  /* 0x000000000c007209 */ /* 0x000fe20007810000 */
[----:B------:R-:W-:Y:S01]  /*b230*/  @P0 IMAD.WIDE.U32 R144, R251, c[0x0][0x1e0], RZ ;  /* 0x00007800fb900a25 */ /* 0x000fe200078e00ff */
[----:B------:R-:W-:Y:S02]  /*b240*/  FMNMX.FTZ R2, R11, R2, !PT ;  /* 0x000000020b027209 */ /* 0x000fe40007810000 */
[C---:B------:R-:W-:Y:S04]  /*b250*/  HMMA.16816.F32 R36, R204.reuse, R208, R36 ;  /* 0x000000d0cc24723c */ /* 0x040fe80000001824 */
[----:B------:R-:W-:Y:S02]  /*b260*/  FMNMX.FTZ R0, R13, R0, !PT ;  /* 0x000000000d007209 */ /* 0x000fe40007810000 */
[----:B------:R-:W-:Y:S02]  /*b270*/  FMNMX.FTZ R2, R14, R2, !PT ;  /* 0x000000020e027209 */ /* 0x000fe40007810000 */
[C---:B------:R-:W-:Y:S04]  /*b280*/  HMMA.16816.F32 R40, R204.reuse, R210, R40 ;  /* 0x000000d2cc28723c */ /* 0x040fe80000001828 */
[----:B------:R-:W-:Y:S02]  /*b290*/  FMNMX.FTZ R0, R16, R0, !PT ;  /* 0x0000000010007209 */ /* 0x000fe40007810000 */
[----:B------:R-:W-:Y:S02]  /*b2a0*/  FMNMX.FTZ R2, R15, R2, !PT ;  /* 0x000000020f027209 */ /* 0x000fe40007810000 */
[----:B------:R-:W-:Y:S01]  /*b2b0*/  FMNMX.FTZ R0, R17, R0, !PT ;  /* 0x0000000011007209 */ /* 0x000fe20007810000 */
[C---:B---3--:R-:W-:Y:S03]  /*b2c0*/  HMMA.16816.F32 R44, R204.reuse, R164, R44 ;  /* 0x000000a4cc2c723c */ /* 0x048fe6000000182c */
[----:B------:R-:W-:Y:S02]  /*b2d0*/  FMNMX.FTZ R0, R20, R0, !PT ;  /* 0x0000000014007209 */ /* 0x000fe40007810000 */
[----:B------:R-:W-:Y:S02]  /*b2e0*/  FMNMX.FTZ R2, R18, R2, !PT ;  /* 0x0000000212027209 */ /* 0x000fe40007810000 */
[----:B------:R-:W-:Y:S01]  /*b2f0*/  FMNMX.FTZ R0, R21, R0, !PT ;  /* 0x0000000015007209 */ /* 0x000fe20007810000 */
        /* <DEDUP_REMOVED lines=29> */
[----:B------:R-:W-:Y:S04]  /*b4d0*/  FMNMX.FTZ R2, R46, R2, !PT ;  /* 0x000000022e027209 */ /* 0x000fe80007810000 */
[----:B------:R-:W-:Y:S04]  /*b4e0*/  FMNMX.FTZ R0, R47, R2, !PT ;  /* 0x000000022f007209 */ /* 0x000fe80007810000 */
[----:B------:R-:W-:Y:S04]  /*b4f0*/  FMNMX.FTZ R0, R50, R0, !PT ;  /* 0x0000000032007209 */ /* 0x000fe80007810000 */
[----:B------:R-:W-:Y:S05]  /*b500*/  FMNMX.FTZ R0, R51, R0, !PT ;  /* 0x0000000033007209 */ /* 0x000fea0007810000 */
[----:B------:R-:W3:Y:S01]  /*b510*/  SHFL.BFLY PT, R2, R0, 0x2, 0x1f ;  /* 0x0c401f0000027f89 */ /* 0x000ee200000e0000 */
[----:B-1----:R-:W-:Y:S07]  /*b520*/  FMNMX.FTZ R141, R141, R3, !PT ;  /* 0x000000038d8d7209 */ /* 0x002fee0007810000 */
[----:B------:R-:W1:Y:S01]  /*b530*/  SHFL.BFLY PT, R140, R141, 0x1, 0x1f ;  /* 0x0c201f008d8c7f89 */ /* 0x000e6200000e0000 */
[----:B---3--:R-:W-:Y:S07]  /*b540*/  FMNMX.FTZ R0, R0, R2, !PT ;  /* 0x0000000200007209 */ /* 0x008fee0007810000 */
[----:B------:R-:W3:Y:S01]  /*b550*/  SHFL.BFLY PT, R3, R0, 0x1, 0x1f ;  /* 0x0c201f0000037f89 */ /* 0x000ee200000e0000 */
[----:B-1----:R-:W-:Y:S05]  /*b560*/  FMNMX.FTZ R141, R141, R140, !PT ;  /* 0x0000008c8d8d7209 */ /* 0x002fea0007810000 */
[C---:B------:R-:W-:Y:S02]  /*b570*/  FMUL.FTZ R212, R141.reuse, c[0x0][0x2d0] ;  /* 0x0000b4008dd47a20 */ /* 0x040fe40000410000 */
[----:B------:R-:W-:Y:S02]  /*b580*/  FADD.FTZ R2, -R141, R142 ;  /* 0x0000008e8d027221 */ /* 0x000fe40000010100 */
[--C-:B------:R-:W-:Y:S02]  /*b590*/  FFMA.FTZ R5, R5, c[0x0][0x2d0], -R212.reuse ;  /* 0x0000b40005057a23 */ /* 0x100fe400000108d4 */
[--C-:B------:R-:W-:Y:S02]  /*b5a0*/  FFMA.FTZ R4, R4, c[0x0][0x2d0], -R212.reuse ;  /* 0x0000b40004047a23 */ /* 0x100fe400000108d4 */
[----:B------:R1:W-:Y:S01]  /*b5b0*/  MUFU.EX2 R219, R5 ;  /* 0x0000000500db7308 */ /* 0x0003e20000000800 */
[--C-:B------:R-:W-:Y:S02]  /*b5c0*/  FFMA.FTZ R9, R9, c[0x0][0x2d0], -R212.reuse ;  /* 0x0000b40009097a23 */ /* 0x100fe400000108d4 */
[--C-:B------:R-:W-:Y:S01]  /*b5d0*/  FFMA.FTZ R12, R12, c[0x0][0x2d0], -R212.reuse ;  /* 0x0000b4000c0c7a23 */ /* 0x100fe200000108d4 */
[----:B---3--:R-:W-:Y:S01]  /*b5e0*/  FMNMX.FTZ R140, R0, R3, !PT ;  /* 0x00000003008c7209 */ /* 0x008fe20007810000 */
[----:B------:R-:W-:Y:S01]  /*b5f0*/  FMUL.FTZ R0, R2, c[0x0][0x2d0] ;  /* 0x0000b40002007a20 */ /* 0x000fe20000410000 */
[----:B------:R-:W-:Y:S01]  /*b600*/  @P0 SHF.R.S32.HI R3, RZ, 0x1f, R251 ;  /* 0x0000001fff030819 */ /* 0x000fe200000114fb */
[--C-:B------:R-:W-:Y:S03]  /*b610*/  FFMA.FTZ R13, R13, c[0x0][0x2d0], -R212.reuse ;  /* 0x0000b4000d0d7a23 */ /* 0x100fe600000108d4 */
[----:B------:R3:W3:Y:S01]  /*b620*/  MUFU.EX2 R2, R0 ;  /* 0x0000000000027308 */ /* 0x0006e20000000800 */
[--C-:B------:R-:W-:Y:S02]  /*b630*/  FFMA.FTZ R16, R16, c[0x0][0x2d0], -R212.reuse ;  /* 0x0000b40010107a23 */ /* 0x100fe400000108d4 */
[----:B------:R-:W-:Y:S02]  /*b640*/  @P0 IMAD R3, R3, c[0x0][0x1e0], RZ ;  /* 0x0000780003030a24 */ /* 0x000fe400078e02ff */
[--C-:B------:R-:W-:Y:S02]  /*b650*/  FFMA.FTZ R17, R17, c[0x0][0x2d0], -R212.reuse ;  /* 0x0000b40011117a23 */ /* 0x100fe400000108d4 */
[----:B------:R-:W-:Y:S02]  /*b660*/  @P0 IMAD R3, R251, c[0x0][0x1e4], R3 ;  /* 0x00007900fb030a24 */ /* 0x000fe400078e0203 */
[----:B------:R2:W5:Y:S01]  /*b670*/  LDL.LU R251, [R1+0x98] ;  /* 0x0000980001fb7983 */ /* 0x0005620000300800 */
[----:B------:R-:W-:Y:S01]  /*b680*/  MUFU.EX2 R214, R4 ;  /* 0x0000000400d67308 */ /* 0x000fe20000000800 */
[--C-:B------:R-:W-:Y:S01]  /*b690*/  FFMA.FTZ R20, R20, c[0x0][0x2d0], -R212.reuse ;  /* 0x0000b40014147a23 */ /* 0x100fe200000108d4 */
[----:B------:R-:W-:Y:S01]  /*b6a0*/  @P0 IADD3 R3, R145, R3, RZ ;  /* 0x0000000391030210 */ /* 0x000fe20007ffe0ff */
[--C-:B------:R-:W-:Y:S02]  /*b6b0*/  FFMA.FTZ R21, R21, c[0x0][0x2d0], -R212.reuse ;  /* 0x0000b40015157a23 */ /* 0x100fe400000108d4 */
[--C-:B-1----:R-:W-:Y:S01]  /*b6c0*/  FFMA.FTZ R5, R8, c[0x0][0x2d0], -R212.reuse ;  /* 0x0000b40008057a23 */ /* 0x102fe200000108d4 */
[----:B------:R-:W-:Y:S01]  /*b6d0*/  @P0 MOV R8, c[0x0][0x1e0] ;  /* 0x0000780000080a02 */ /* 0x000fe20000000f00 */
[----:B------:R-:W-:Y:S02]  /*b6e0*/  @P0 IMAD R3, R3, 0x60, RZ ;  /* 0x0000006003030824 */ /* 0x000fe400078e02ff */
[--C-:B------:R-:W-:Y:S01]  /*b6f0*/  FFMA.FTZ R24, R24, c[0x0][0x2d0], -R212.reuse ;  /* 0x0000b40018187a23 */ /* 0x100fe200000108d4 */
[----:B------:R-:W-:Y:S01]  /*b700*/  MUFU.EX2 R223, R5 ;  /* 0x0000000500df7308 */ /* 0x000fe20000000800 */
[--C-:B------:R-:W-:Y:S02]  /*b710*/  FFMA.FTZ R25, R25, c[0x0][0x2d0], -R212.reuse ;  /* 0x0000b40019197a23 */ /* 0x100fe400000108d4 */
[----:B------:R-:W-:Y:S02]  /*b720*/  FFMA.FTZ R28, R28, c[0x0][0x2d0], -R212 ;  /* 0x0000b4001c1c7a23 */ /* 0x000fe400000108d4 */
[----:B---3--:R-:W-:Y:S02]  /*b730*/  FADD.FTZ R0, -R140, R143 ;  /* 0x0000008f8c007221 */ /* 0x008fe40000010100 */
[----:B------:R-:W-:Y:S02]  /*b740*/  FMUL.FTZ R100, R2, R100 ;  /* 0x0000006402647220 */ /* 0x000fe40000410000 */
[----:B------:R-:W-:Y:S01]  /*b750*/  FMUL.FTZ R0, R0, c[0x0][0x2d0] ;  /* 0x0000b40000007a20 */ /* 0x000fe20000410000 */
[----:B------:R-:W-:Y:S01]  /*b760*/  MUFU.EX2 R222, R9 ;  /* 0x0000000900de7308 */ /* 0x000fe20000000800 */
[C---:B------:R-:W-:Y:S02]  /*b770*/  FMUL.FTZ R101, R2.reuse, R101 ;  /* 0x0000006502657220 */ /* 0x040fe40000410000 */
[C---:B------:R-:W-:Y:S02]  /*b780*/  FMUL.FTZ R104, R2.reuse, R104 ;  /* 0x0000006802687220 */ /* 0x040fe40000410000 */
[C---:B------:R-:W-:Y:S02]  /*b790*/  FMUL.FTZ R105, R2.reuse, R105 ;  /* 0x0000006902697220 */ /* 0x040fe40000410000 */
[C---:B------:R-:W-:Y:S02]  /*b7a0*/  FMUL.FTZ R108, R2.reuse, R108 ;  /* 0x0000006c026c7220 */ /* 0x040fe40000410000 */
[C---:B------:R-:W-:Y:S01]  /*b7b0*/  FMUL.FTZ R109, R2.reuse, R109 ;  /* 0x0000006d026d7220 */ /* 0x040fe20000410000 */
[----:B------:R-:W1:Y:S01]  /*b7c0*/  MUFU.EX2 R0, R0 ;  /* 0x0000000000007308 */ /* 0x000e620000000800 */
[C---:B------:R-:W-:Y:S01]  /*b7d0*/  FMUL.FTZ R112, R2.reuse, R112 ;  /* 0x0000007002707220 */ /* 0x040fe20000410000 */
[----:B----4-:R-:W-:Y:S01]  /*b7e0*/  @P0 MOV R143, R213 ;  /* 0x000000d5008f0202 */ /* 0x010fe20000000f00 */
[C---:B------:R-:W-:Y:S01]  /*b7f0*/  FMUL.FTZ R113, R2.reuse, R113 ;  /* 0x0000007102717220 */ /* 0x040fe20000410000 */
[----:B------:R-:W-:Y:S01]  /*b800*/  MOV R213, 0x6 ;  /* 0x0000000600d57802 */ /* 0x000fe20000000f00 */
[C---:B------:R-:W-:Y:S02]  /*b810*/  FMUL.FTZ R116, R2.reuse, R116 ;  /* 0x0000007402747220 */ /* 0x040fe40000410000 */
[----:B------:R-:W-:Y:S01]  /*b820*/  FMUL.FTZ R117, R2, R117 ;  /* 0x0000007502757220 */ /* 0x000fe20000410000 */
[----:B------:R-:W-:Y:S01]  /*b830*/  @P0 SHF.L.U64.HI R146, R8, R213, c[0x0][0x1e4] ;  /* 0x0000790008920619 */ /* 0x000fe200000102d5 */
[C---:B------:R-:W-:Y:S02]  /*b840*/  FMUL.FTZ R120, R2.reuse, R120 ;  /* 0x0000007802787220 */ /* 0x040fe40000410000 */
[C---:B------:R-:W-:Y:S02]  /*b850*/  FMUL.FTZ R121, R2.reuse, R121 ;  /* 0x0000007902797220 */ /* 0x040fe40000410000 */
[C---:B------:R-:W-:Y:S02]  /*b860*/  FMUL.FTZ R124, R2.reuse, R124 ;  /* 0x0000007c027c7220 */ /* 0x040fe40000410000 */
[C---:B------:R-:W-:Y:S02]  /*b870*/  FMUL.FTZ R125, R2.reuse, R125 ;  /* 0x0000007d027d7220 */ /* 0x040fe40000410000 */
[C---:B------:R-:W-:Y:S02]  /*b880*/  FMUL.FTZ R128, R2.reuse, R128 ;  /* 0x0000008002807220 */ /* 0x040fe40000410000 */
[C---:B------:R-:W-:Y:S02]  /*b890*/  FMUL.FTZ R129, R2.reuse, R129 ;  /* 0x0000008102817220 */ /* 0x040fe40000410000 */
[----:B------:R-:W-:Y:S02]  /*b8a0*/  FMUL.FTZ R132, R2, R132 ;  /* 0x0000008402847220 */ /* 0x000fe40000410000 */
[C---:B-1----:R-:W-:Y:S02]  /*b8b0*/  FMUL.FTZ R102, R0.reuse, R102 ;  /* 0x0000006600667220 */ /* 0x042fe40000410000 */
[C---:B------:R-:W-:Y:S02]  /*b8c0*/  FMUL.FTZ R103, R0.reuse, R103 ;  /* 0x0000006700677220 */ /* 0x040fe40000410000 */
[C---:B------:R-:W-:Y:S02]  /*b8d0*/  FMUL.FTZ R106, R0.reuse, R106 ;  /* 0x0000006a006a7220 */ /* 0x040fe40000410000 */
[C---:B------:R-:W-:Y:S02]  /*b8e0*/  FMUL.FTZ R107, R0.reuse, R107 ;  /* 0x0000006b006b7220 */ /* 0x040fe40000410000 */
[C---:B------:R-:W-:Y:S02]  /*b8f0*/  FMUL.FTZ R110, R0.reuse, R110 ;  /* 0x0000006e006e7220 */ /* 0x040fe40000410000 */
[C---:B------:R-:W-:Y:S01]  /*b900*/  FMUL.FTZ R111, R0.reuse, R111 ;  /* 0x0000006f006f7220 */ /* 0x040fe20000410000 */
[----:B--2---:R-:W-:Y:S01]  /*b910*/  @P0 MOV R142, R220 ;  /* 0x000000dc008e0202 */ /* 0x004fe20000000f00 */
[C---:B------:R-:W-:Y:S01]  /*b920*/  FMUL.FTZ R114, R0.reuse, R114 ;  /* 0x0000007200727220 */ /* 0x040fe20000410000 */
[----:B------:R-:W-:Y:S01]  /*b930*/  MUFU.EX2 R221, R16 ;  /* 0x0000001000dd7308 */ /* 0x000fe20000000800 */
[----:B------:R-:W-:Y:S02]  /*b940*/  FMUL.FTZ R115, R0, R115 ;  /* 0x0000007300737220 */ /* 0x000fe40000410000 */
[----:B------:R-:W-:Y:S04]  /*b950*/  @P0 IMAD.WIDE.U32 R142, R144, 0x60, R142 ;  /* 0x00000060908e0825 */ /* 0x000fe800078e008e */
[C---:B------:R-:W-:Y:S01]  /*b960*/  FMUL.FTZ R118, R0.reuse, R118 ;  /* 0x0000007600767220 */ /* 0x040fe20000410000 */
[----:B------:R-:W-:Y:S01]  /*b970*/  @P0 IADD3 R4, R143, R3, RZ ;  /* 0x000000038f040210 */ /* 0x000fe20007ffe0ff */
[----:B------:R-:W-:Y:S01]  /*b980*/  FMUL.FTZ R119, R0, R119 ;  /* 0x0000007700777220 */ /* 0x000fe20000410000 */
[----:B------:R-:W-:Y:S01]  /*b990*/  @P0 SHF.L.U32 R3, R142, 0x1, RZ ;  /* 0x000000018e030819 */ /* 0x000fe200000006ff */
[----:B------:R-:W-:Y:S01]  /*b9a0*/  FMUL.FTZ R122, R0, R122 ;  /* 0x0000007a007a7220 */ /* 0x000fe20000410000 */
[----:B------:R-:W-:Y:S01]  /*b9b0*/  @P0 SHF.L.U64.HI R142, R142, 0x1, R4 ;  /* 0x000000018e8e0819 */ /* 0x000fe20000010204 */
[C---:B------:R-:W-:Y:S01]  /*b9c0*/  FMUL.FTZ R123, R0.reuse, R123 ;  /* 0x0000007b007b7220 */ /* 0x040fe20000410000 */
[C---:B------:R-:W-:Y:S01]  /*b9d0*/  @P0 IADD3 R4, P6, R3.reuse, c[0x0][0x1c8], RZ ;  /* 0x0000720003040a10 */ /* 0x040fe20007fde0ff */
[C---:B------:R-:W-:Y:S01]  /*b9e0*/  FMUL.FTZ R126, R0.reuse, R126 ;  /* 0x0000007e007e7220 */ /* 0x040fe20000410000 */
[C---:B------:R-:W-:Y:S01]  /*b9f0*/  @P0 IADD3 R144, P5, R3.reuse, 0x80, RZ ;  /* 0x0000008003900810 */ /* 0x040fe20007fbe0ff */
[----:B------:R-:W-:Y:S01]  /*ba00*/  FMUL.FTZ R127, R0, R127 ;  /* 0x0000007f007f7220 */ /* 0x000fe20000410000 */
[----:B------:R-:W-:Y:S01]  /*ba10*/  @P0 IADD3.X R5, R142, c[0x0][0x1cc], RZ, P6, !PT ;  /* 0x000073008e050a10 */ /* 0x000fe200037fe4ff */
[----:B------:R-:W-:Y:S01]  /*ba20*/  FMUL.FTZ R130, R0, R130 ;  /* 0x0000008200827220 */ /* 0x000fe20000410000 */
[----:B------:R-:W-:Y:S01]  /*ba30*/  @P0 IADD3 R144, P1, R144, c[0x0][0x1c8], RZ ;  /* 0x0000720090900a10 */ /* 0x000fe20007f3e0ff */
[----:B------:R-:W-:Y:S01]  /*ba40*/  FMUL.FTZ R131, R0, R131 ;  /* 0x0000008300837220 */ /* 0x000fe20000410000 */
[----:B------:R-:W-:Y:S01]  /*ba50*/  @P0 IADD3 R3, P6, R3, 0x100, RZ ;  /* 0x0000010003030810 */ /* 0x000fe20007fde0ff */
[----:B------:R1:W-:Y:S01]  /*ba60*/  @P0 LDGSTS.E.BYPASS.LTC128B.128 [R250+0xc100], [R4.64], !P4 ;  /* 0x0c10000004fa0fae */ /* 0x0003e2000e101d46 */
[--C-:B------:R-:W-:Y:S01]  /*ba70*/  @P0 IADD3.X R145, RZ, c[0x0][0x1cc], R142.reuse, P1, P5 ;  /* 0x00007300ff910a10 */ /* 0x100fe20000fea48e */
[----:B------:R-:W-:Y:S01]  /*ba80*/  FMUL.FTZ R133, R2, R133 ;  /* 0x0000008502857220 */ /* 0x000fe20000410000 */
[----:B------:R-:W-:Y:S01]  /*ba90*/  @P0 SHF.L.U32 R143, R8, 0x6, RZ ;  /* 0x00000006088f0819 */ /* 0x000fe200000006ff */
[----:B------:R-:W-:Y:S01]  /*baa0*/  FMUL.FTZ R134, R0, R134 ;  /* 0x0000008600867220 */ /* 0x000fe20000410000 */
[----:B------:R-:W-:Y:S01]  /*bab0*/  @P0 IADD3 R8, P5, R3, c[0x0][0x1c8], RZ ;  /* 0x0000720003080a10 */ /* 0x000fe20007fbe0ff */
[----:B------:R-:W-:Y:S01]  /*bac0*/  FMUL.FTZ R3, R140, c[0x0][0x2d0] ;  /* 0x0000b4008c037a20 */ /* 0x000fe20000410000 */
[----:B------:R-:W-:Y:S01]  /*bad0*/  MUFU.EX2 R220, R17 ;  /* 0x0000001100dc7308 */ /* 0x000fe20000000800 */
[----:B------:R2:W-:Y:S01]  /*bae0*/  @P0 LDGSTS.E.BYPASS.LTC128B.128 [R250+0xf100], [R144.64], !P3 ;  /* 0x0f10000090fa0fae */ /* 0x0005e2000d901d46 */
[----:B------:R-:W-:Y:S01]  /*baf0*/  @P0 IADD3.X R9, RZ, c[0x0][0x1cc], R142, P5, P6 ;  /* 0x00007300ff090a10 */ /* 0x000fe20002fec48e */
[--C-:B------:R-:W-:Y:S02]  /*bb00*/  FFMA.FTZ R6, R6, c[0x0][0x2d0], -R3.reuse ;  /* 0x0000b40006067a23 */ /* 0x100fe40000010803 */
[--C-:B------:R-:W-:Y:S02]  /*bb10*/  FFMA.FTZ R142, R7, c[0x0][0x2d0], -R3.reuse ;  /* 0x0000b400078e7a23 */ /* 0x100fe40000010803 */
[--C-:B------:R-:W-:Y:S02]  /*bb20*/  FFMA.FTZ R10, R10, c[0x0][0x2d0], -R3.reuse ;  /* 0x0000b4000a0a7a23 */ /* 0x100fe40000010803 */
[----:B------:R3:W-:Y:S01]  /*bb30*/  @P0 LDGSTS.E.BYPASS.LTC128B.128 [R250+0x12100], [R8.64], !P2 ;  /* 0x1210000008fa0fae */ /* 0x0007e2000d101d46 */
[----:B------:R4:W-:Y:S01]  /*bb40*/  MUFU.EX2 R218, R6 ;  /* 0x0000000600da7308 */ /* 0x0009e20000000800 */
[--C-:B------:R-:W-:Y:S02]  /*bb50*/  FFMA.FTZ R11, R11, c[0x0][0x2d0], -R3.reuse ;  /* 0x0000b4000b0b7a23 */ /* 0x100fe40000010803 */
[----:B------:R-:W-:Y:S02]  /*bb60*/  FMUL.FTZ R135, R0, R135 ;  /* 0x0000008700877220 */ /* 0x000fe40000410000 */
[C---:B------:R-:W-:Y:S02]  /*bb70*/  FMUL.FTZ R136, R2.reuse, R136 ;  /* 0x0000008802887220 */ /* 0x040fe40000410000 */
[----:B------:R-:W-:Y:S02]  /*bb80*/  FMUL.FTZ R137, R2, R137 ;  /* 0x0000008902897220 */ /* 0x000fe40000410000 */
[----:B------:R-:W-:Y:S01]  /*bb90*/  FMUL.FTZ R138, R0, R138 ;  /* 0x0000008a008a7220 */ /* 0x000fe20000410000 */
[----:B-1----:R-:W-:Y:S01]  /*bba0*/  @P0 IADD3 R4, P1, R4, R143, RZ ;  /* 0x0000008f04040210 */ /* 0x002fe20007f3e0ff */
[----:B------:R-:W1:Y:S01]  /*bbb0*/  MUFU.EX2 R217, R142 ;  /* 0x0000008e00d97308 */ /* 0x000e620000000800 */
[----:B------:R-:W-:Y:S02]  /*bbc0*/  FMUL.FTZ R139, R0, R139 ;  /* 0x0000008b008b7220 */ /* 0x000fe40000410000 */
[----:B------:R-:W-:Y:S01]  /*bbd0*/  @P0 IADD3.X R5, R5, R146, RZ, P1, !PT ;  /* 0x0000009205050210 */ /* 0x000fe20000ffe4ff */
[C---:B------:R-:W-:Y:S02]  /*bbe0*/  FMUL.FTZ R52, R2.reuse, R52 ;  /* 0x0000003402347220 */ /* 0x040fe40000410000 */
[----:B------:R-:W-:Y:S01]  /*bbf0*/  FMUL.FTZ R53, R2, R53 ;  /* 0x0000003502357220 */ /* 0x000fe20000410000 */
[----:B--2---:R-:W-:Y:S01]  /*bc00*/  F2FP.PACK_AB R144, R219, R214 ;  /* 0x000000d6db90723e */ /* 0x004fe200000000ff */
[----:B------:R2:W-:Y:S01]  /*bc10*/  @P0 LDGSTS.E.BYPASS.LTC128B.128 [R250+0xd100], [R4.64], !P4 ;  /* 0x0d10000004fa0fae */ /* 0x0005e2000e101d46 */
[C---:B------:R-:W-:Y:S01]  /*bc20*/  FMUL.FTZ R54, R0.reuse, R54 ;  /* 0x0000003600367220 */ /* 0x040fe20000410000 */
[----:B------:R2:W-:Y:S01]  /*bc30*/  MUFU.EX2 R216, R10 ;  /* 0x0000000a00d87308 */ /* 0x0005e20000000800 */
[----:B------:R-:W-:Y:S01]  /*bc40*/  FMUL.FTZ R55, R0, R55 ;  /* 0x0000003700377220 */ /* 0x000fe20000410000 */
[----:B----4-:R-:W-:Y:S01]  /*bc50*/  @P0 IADD3 R6, P5, R143, R4, RZ ;  /* 0x000000048f060210 */ /* 0x010fe20007fbe0ff */
[----:B------:R-:W-:Y:S03]  /*bc60*/  FMUL.FTZ R56, R2, R56 ;  /* 0x0000003802387220 */ /* 0x000fe60000410000 */
[----:B------:R4:W-:Y:S01]  /*bc70*/  @P0 LDGSTS.E.BYPASS.LTC128B.128 [R250+0x10100], [R4.64+0x80], !P3 ;  /* 0x1010008004fa0fae */ /* 0x0009e2000d901d46 */
[----:B------:R-:W-:Y:S01]  /*bc80*/  @P0 IADD3.X R7, R146, R5, RZ, P5, !PT ;  /* 0x0000000592070210 */ /* 0x000fe20002ffe4ff */
[----:B---3--:R-:W-:Y:S01]  /*bc90*/  FMUL.FTZ R8, R2, R152 ;  /* 0x0000009802087220 */ /* 0x008fe20000410000 */
[----:B------:R-:W-:Y:S01]  /*bca0*/  F2FP.PACK_AB R146, R222, R223 ;  /* 0x000000dfde92723e */ /* 0x000fe200000000ff */
[----:B------:R-:W3:Y:S01]  /*bcb0*/  MUFU.EX2 R215, R11 ;  /* 0x0000000b00d77308 */ /* 0x000ee20000000800 */
[C---:B------:R-:W-:Y:S02]  /*bcc0*/  FMUL.FTZ R9, R2.reuse, R153 ;  /* 0x0000009902097220 */ /* 0x040fe40000410000 */
[----:B------:R-:W-:Y:S01]  /*bcd0*/  FMUL.FTZ R57, R2, R57 ;  /* 0x0000003902397220 */ /* 0x000fe20000410000 */
[----:B------:R4:W-:Y:S01]  /*bce0*/  @P0 LDGSTS.E.BYPASS.LTC128B.128 [R250+0x13100], [R4.64+0x100], !P2 ;  /* 0x1310010004fa0fae */ /* 0x0009e2000d101d46 */
[----:B-1----:R-:W-:Y:S01]  /*bcf0*/  F2FP.PACK_AB R145, R217, R218 ;  /* 0x000000dad991723e */ /* 0x002fe200000000ff */
[C---:B------:R-:W-:Y:S02]  /*bd00*/  FMUL.FTZ R58, R0.reuse, R58 ;  /* 0x0000003a003a7220 */ /* 0x040fe40000410000 */
[----:B------:R-:W-:Y:S02]  /*bd10*/  FMUL.FTZ R59, R0, R59 ;  /* 0x0000003b003b7220 */ /* 0x000fe40000410000 */
[C---:B------:R-:W-:Y:S01]  /*bd20*/  FMUL.FTZ R60, R2.reuse, R60 ;  /* 0x0000003c023c7220 */ /* 0x040fe20000410000 */
[----:B------:R-:W-:Y:S01]  /*bd30*/  MUFU.EX2 R143, R12 ;  /* 0x0000000c008f7308 */ /* 0x000fe20000000800 */
[----:B------:R1:W-:Y:S01]  /*bd40*/  @P0 LDGSTS.E.BYPASS.LTC128B.128 [R250+0xe100], [R6.64], !P4 ;  /* 0x0e10000006fa0fae */ /* 0x0003e2000e101d46 */
[----:B------:R-:W-:Y:S02]  /*bd50*/  FMUL.FTZ R61, R2, R61 ;  /* 0x0000003d023d7220 */ /* 0x000fe40000410000 */
[C---:B--2---:R-:W-:Y:S02]  /*bd60*/  FMUL.FTZ R10, R0.reuse, R154 ;  /* 0x0000009a000a7220 */ /* 0x044fe40000410000 */
[C---:B------:R-:W-:Y:S02]  /*bd70*/  FMUL.FTZ R62, R0.reuse, R62 ;  /* 0x0000003e003e7220 */ /* 0x040fe40000410000 */
[----:B------:R-:W-:Y:S01]  /*bd80*/  FMUL.FTZ R63, R0, R63 ;  /* 0x0000003f003f7220 */ /* 0x000fe20000410000 */
[----:B------:R1:W-:Y:S01]  /*bd90*/  @P0 LDGSTS.E.BYPASS.LTC128B.128 [R250+0x11100], [R6.64+0x80], !P3 ;  /* 0x1110008006fa0fae */ /* 0x0003e2000d901d46 */
[--C-:B------:R-:W-:Y:S02]  /*bda0*/  FFMA.FTZ R14, R14, c[0x0][0x2d0], -R3.reuse ;  /* 0x0000b4000e0e7a23 */ /* 0x100fe40000010803 */
[--C-:B------:R-:W-:Y:S01]  /*bdb0*/  FFMA.FTZ R15, R15, c[0x0][0x2d0], -R3.reuse ;  /* 0x0000b4000f0f7a23 */ /* 0x100fe20000010803 */
[----:B---3--:R-:W-:Y:S01]  /*bdc0*/  F2FP.PACK_AB R147, R215, R216 ;  /* 0x000000d8d793723e */ /* 0x008fe200000000ff */
[----:B------:R-:W-:Y:S01]  /*bdd0*/  FMUL.FTZ R11, R0, R155 ;  /* 0x0000009b000b7220 */ /* 0x000fe20000410000 */
[----:B------:R-:W-:Y:S01]  /*bde0*/  MUFU.EX2 R213, R14 ;  /* 0x0000000e00d57308 */ /* 0x000fe20000000800 */
[C---:B------:R-:W-:Y:S01]  /*bdf0*/  FMUL.FTZ R64, R2.reuse, R64 ;  /* 0x0000004002407220 */ /* 0x040fe20000410000 */
[----:B------:R1:W-:Y:S01]  /*be00*/  @P0 LDGSTS.E.BYPASS.LTC128B.128 [R250+0x14100], [R6.64+0x100], !P2 ;  /* 0x1410010006fa0fae */ /* 0x0003e2000d101d46 */
[C---:B------:R-:W-:Y:S02]  /*be10*/  FMUL.FTZ R65, R2.reuse, R65 ;  /* 0x0000004102417220 */ /* 0x040fe40000410000 */
[C---:B----4-:R-:W-:Y:S02]  /*be20*/  FMUL.FTZ R4, R2.reuse, R148 ;  /* 0x0000009402047220 */ /* 0x050fe40000410000 */
[----:B------:R-:W-:Y:S02]  /*be30*/  FMUL.FTZ R5, R2, R149 ;  /* 0x0000009502057220 */ /* 0x000fe40000410000 */
[C---:B------:R-:W-:Y:S01]  /*be40*/  FMUL.FTZ R66, R0.reuse, R66 ;  /* 0x0000004200427220 */ /* 0x040fe20000410000 */
[----:B------:R-:W2:Y:S01]  /*be50*/  LDSM.16.MT88.4 R164, [R224] ;  /* 0x00000000e0a4783b */ /* 0x000ea20000004200 */
[----:B------:R-:W-:Y:S02]  /*be60*/  FMUL.FTZ R67, R0, R67 ;  /* 0x0000004300437220 */ /* 0x000fe40000410000 */
[C---:B------:R-:W-:Y:S02]  /*be70*/  FMUL.FTZ R68, R2.reuse, R68 ;  /* 0x0000004402447220 */ /* 0x040fe40000410000 */
[----:B------:R-:W-:Y:S02]  /*be80*/  FMUL.FTZ R69, R2, R69 ;  /* 0x0000004502457220 */ /* 0x000fe40000410000 */
[C---:B------:R-:W-:Y:S01]  /*be90*/  FMUL.FTZ R70, R0.reuse, R70 ;  /* 0x0000004600467220 */ /* 0x040fe20000410000 */
[----:B------:R-:W3:Y:S01]  /*bea0*/  LDSM.16.MT88.4 R208, [R228] ;  /* 0x00000000e4d0783b */ /* 0x000ee20000004200 */
[----:B------:R-:W-:Y:S02]  /*beb0*/  FMUL.FTZ R71, R0, R71 ;  /* 0x0000004700477220 */ /* 0x000fe40000410000 */
[C---:B------:R-:W-:Y:S02]  /*bec0*/  FMUL.FTZ R72, R2.reuse, R72 ;  /* 0x0000004802487220 */ /* 0x040fe40000410000 */
[----:B------:R-:W-:Y:S02]  /*bed0*/  FMUL.FTZ R73, R2, R73 ;  /* 0x0000004902497220 */ /* 0x000fe40000410000 */
[C---:B------:R-:W-:Y:S01]  /*bee0*/  FMUL.FTZ R74, R0.reuse, R74 ;  /* 0x0000004a004a7220 */ /* 0x040fe20000410000 */
[----:B------:R-:W-:Y:S01]  /*bef0*/  LDSM.16.MT88.4 R152, [R249] ;  /* 0x00000000f998783b */ /* 0x000fe20000004200 */
[C---:B------:R-:W-:Y:S02]  /*bf00*/  FMUL.FTZ R75, R0.reuse, R75 ;  /* 0x0000004b004b7220 */ /* 0x040fe40000410000 */
[C---:B-1----:R-:W-:Y:S02]  /*bf10*/  FMUL.FTZ R6, R0.reuse, R150 ;  /* 0x0000009600067220 */ /* 0x042fe40000410000 */
[----:B------:R-:W-:Y:S02]  /*bf20*/  FMUL.FTZ R7, R0, R151 ;  /* 0x0000009700077220 */ /* 0x000fe40000410000 */
[--C-:B------:R-:W-:Y:S01]  /*bf30*/  FFMA.FTZ R18, R18, c[0x0][0x2d0], -R3.reuse ;  /* 0x0000b40012127a23 */ /* 0x100fe20000010803 */
[----:B------:R-:W1:Y:S01]  /*bf40*/  LDSM.16.MT88.4 R148, [R227] ;  /* 0x00000000e394783b */ /* 0x000e620000004200 */
[--C-:B------:R-:W-:Y:S02]  /*bf50*/  FFMA.FTZ R142, R19, c[0x0][0x2d0], -R3.reuse ;  /* 0x0000b400138e7a23 */ /* 0x100fe40000010803 */
[--C-:B------:R-:W-:Y:S02]  /*bf60*/  FFMA.FTZ R22, R22, c[0x0][0x2d0], -R3.reuse ;  /* 0x0000b40016167a23 */ /* 0x100fe40000010803 */
[--C-:B------:R-:W-:Y:S02]  /*bf70*/  FFMA.FTZ R23, R23, c[0x0][0x2d0], -R3.reuse ;  /* 0x0000b40017177a23 */ /* 0x100fe40000010803 */
[--C-:B------:R-:W-:Y:S01]  /*bf80*/  FFMA.FTZ R26, R26, c[0x0][0x2d0], -R3.reuse ;  /* 0x0000b4001a1a7a23 */ /* 0x100fe20000010803 */
[----:B------:R-:W0:Y:S01]  /*bf90*/  LDGDEPBAR ;  /* 0x00000000000079af */ /* 0x000e220000000000 */
[--C-:B------:R-:W-:Y:S02]  /*bfa0*/  FFMA.FTZ R27, R27, c[0x0][0x2d0], -R3.reuse ;  /* 0x0000b4001b1b7a23 */ /* 0x100fe40000010803 */
[--C-:B------:R-:W-:Y:S02]  /*bfb0*/  FFMA.FTZ R34, R34, c[0x0][0x2d0], -R3.reuse ;  /* 0x0000b40022227a23 */ /* 0x100fe40000010803 */
[--C-:B------:R-:W-:Y:S02]  /*bfc0*/  FFMA.FTZ R29, R29, c[0x0][0x2d0], -R212.reuse ;  /* 0x0000b4001d1d7a23 */ /* 0x100fe400000108d4 */
[--C-:B------:R-:W-:Y:S01]  /*bfd0*/  FFMA.FTZ R30, R30, c[0x0][0x2d0], -R3.reuse ;  /* 0x0000b4001e1e7a23 */ /* 0x100fe20000010803 */
[C---:B--2---:R-:W-:Y:S01]  /*bfe0*/  HMMA.16816.F32 R4, R144.reuse, R164, R4 ;  /* 0x000000a49004723c */ /* 0x044fe20000001804 */
[----:B------:R2:W5:Y:S04]  /*bff0*/  LDL.LU R250, [R1+0x94] ;  /* 0x0000940001fa7983 */ /* 0x0005680000300800 */
[--C-:B------:R-:W-:Y:S02]  /*c000*/  FFMA.FTZ R31, R31, c[0x0][0x2d0], -R3.reuse ;  /* 0x0000b4001f1f7a23 */ /* 0x100fe40000010803 */
[C---:B------:R-:W-:Y:S01]  /*c010*/  FMUL.FTZ R76, R2.reuse, R76 ;  /* 0x0000004c024c7220 */ /* 0x040fe20000410000 */
[C---:B------:R-:W-:Y:S01]  /*c020*/  HMMA.16816.F32 R8, R144.reuse, R166, R8 ;  /* 0x000000a69008723c */ /* 0x040fe20000001808 */
[----:B------:R-:W4:Y:S03]  /*c030*/  LDSM.16.MT88.4 R164, [R224+0x3000] ;  /* 0x00300000e0a4783b */ /* 0x000f260000004200 */
[----:B------:R-:W-:Y:S02]  /*c040*/  FMUL.FTZ R77, R2, R77 ;  /* 0x0000004d024d7220 */ /* 0x000fe40000410000 */
[C---:B------:R-:W-:Y:S02]  /*c050*/  FMUL.FTZ R78, R0.reuse, R78 ;  /* 0x0000004e004e7220 */ /* 0x040fe40000410000 */
[C---:B---3--:R-:W-:Y:S01]  /*c060*/  HMMA.16816.F32 R100, R144.reuse, R208, R100 ;  /* 0x000000d09064723c */ /* 0x048fe20000001864 */
[----:B------:R-:W3:Y:S03]  /*c070*/  MUFU.EX2 R208, R13 ;  /* 0x0000000d00d07308 */ /* 0x000ee60000000800 */
[----:B------:R-:W-:Y:S02]  /*c080*/  FMUL.FTZ R79, R0, R79 ;  /* 0x0000004f004f7220 */ /* 0x000fe40000410000 */
[C---:B------:R-:W-:Y:S02]  /*c090*/  FMUL.FTZ R80, R2.reuse, R80 ;  /* 0x0000005002507220 */ /* 0x040fe40000410000 */
[C---:B------:R-:W-:Y:S03]  /*c0a0*/  HMMA.16816.F32 R104, R144.reuse, R210, R104 ;  /* 0x000000d29068723c */ /* 0x040fe60000001868 */
[----:B------:R2:W2:Y:S01]  /*c0b0*/  MUFU.EX2 R211, R15 ;  /* 0x0000000f00d37308 */ /* 0x0004a20000000800 */
[----:B------:R-:W-:Y:S02]  /*c0c0*/  FMUL.FTZ R81, R2, R81 ;  /* 0x0000005102517220 */ /* 0x000fe40000410000 */
[C---:B------:R-:W-:Y:S02]  /*c0d0*/  FMUL.FTZ R82, R0.reuse, R82 ;  /* 0x0000005200527220 */ /* 0x040fe40000410000 */
[C---:B-1----:R-:W-:Y:S04]  /*c0e0*/  HMMA.16816.F32 R108, R144.reuse, R148, R108 ;  /* 0x00000094906c723c */ /* 0x042fe8000000186c */
[----:B------:R-:W-:Y:S01]  /*c0f0*/  FMUL.FTZ R83, R0, R83 ;  /* 0x0000005300537220 */ /* 0x000fe20000410000 */
[----:B------:R1:W-:Y:S01]  /*c100*/  MUFU.EX2 R210, R18 ;  /* 0x0000001200d27308 */ /* 0x0003e20000000800 */
[C---:B------:R-:W-:Y:S02]  /*c110*/  FMUL.FTZ R84, R2.reuse, R84 ;  /* 0x0000005402547220 */ /* 0x040fe40000410000 */
[C---:B------:R-:W-:Y:S01]  /*c120*/  HMMA.16816.F32 R112, R144.reuse, R150, R112 ;  /* 0x000000969070723c */ /* 0x040fe20000001870 */
[----:B------:R-:W3:Y:S03]  /*c130*/  LDSM.16.MT88.4 R148, [R228+0x3000] ;  /* 0x00300000e494783b */ /* 0x000ee60000004200 */
[----:B------:R-:W-:Y:S02]  /*c140*/  FMUL.FTZ R85, R2, R85 ;  /* 0x0000005502557220 */ /* 0x000fe40000410000 */
[C---:B------:R-:W-:Y:S01]  /*c150*/  FMUL.FTZ R86, R0.reuse, R86 ;  /* 0x0000005600567220 */ /* 0x040fe20000410000 */
[----:B------:R3:W3:Y:S01]  /*c160*/  MUFU.EX2 R209, R142 ;  /* 0x0000008e00d17308 */ /* 0x0006e20000000800 */
[C---:B------:R-:W-:Y:S01]  /*c170*/  HMMA.16816.F32 R116, R144.reuse, R152, R116 ;  /* 0x000000989074723c */ /* 0x040fe20000001874 */
[----:B--2---:R-:W-:Y:S03]  /*c180*/  LDSM.16.MT88.4 R12, [R230+0x6000] ;  /* 0x00600000e60c783b */ /* 0x004fe60000004200 */
[----:B------:R-:W-:Y:S02]  /*c190*/  FMUL.FTZ R87, R0, R87 ;  /* 0x0000005700577220 */ /* 0x000fe40000410000 */
[C---:B------:R-:W-:Y:S02]  /*c1a0*/  FMUL.FTZ R88, R2.reuse, R88 ;  /* 0x0000005802587220 */ /* 0x040fe40000410000 */
[C---:B------:R-:W-:Y:S01]  /*c1b0*/  HMMA.16816.F32 R120, R144.reuse, R154, R120 ;  /* 0x0000009a9078723c */ /* 0x040fe20000001878 */
[----:B------:R-:W2:Y:S03]  /*c1c0*/  LDSM.16.MT88.4 R152, [R227+0x3000] ;  /* 0x00300000e398783b */ /* 0x000ea60000004200 */
[----:B------:R-:W-:Y:S02]  /*c1d0*/  FMUL.FTZ R89, R2, R89 ;  /* 0x0000005902597220 */ /* 0x000fe40000410000 */
[C---:B------:R-:W-:Y:S02]  /*c1e0*/  FMUL.FTZ R90, R0.reuse, R90 ;  /* 0x0000005a005a7220 */ /* 0x040fe40000410000 */
[C---:B----4-:R-:W-:Y:S01]  /*c1f0*/  HMMA.16816.F32 R124, R144.reuse, R164, R124 ;  /* 0x000000a4907c723c */ /* 0x050fe2000000187c */
[----:B-1----:R-:W-:Y:S03]  /*c200*/  LDSM.16.MT88.4 R16, [R228+0x800] ;  /* 0x00080000e410783b */ /* 0x002fe60000004200 */
[----:B------:R-:W-:Y:S02]  /*c210*/  FMUL.FTZ R91, R0, R91 ;  /* 0x0000005b005b7220 */ /* 0x000fe40000410000 */
[C---:B------:R-:W-:Y:S01]  /*c220*/  FMUL.FTZ R92, R2.reuse, R92 ;  /* 0x0000005c025c7220 */ /* 0x040fe20000410000 */
[----:B---3--:R-:W-:Y:S01]  /*c230*/  MOV R142, R208 ;  /* 0x000000d0008e7202 */ /* 0x008fe20000000f00 */
[C---:B------:R-:W-:Y:S01]  /*c240*/  HMMA.16816.F32 R128, R144.reuse, R166, R128 ;  /* 0x000000a69080723c */ /* 0x040fe20000001880 */
[----:B------:R-:W-:Y:S01]  /*c250*/  MUFU.EX2 R208, R22 ;  /* 0x0000001600d07308 */ /* 0x000fe20000000800 */
[----:B------:R-:W1:Y:S02]  /*c260*/  LDSM.16.MT88.4 R164, [R230+0x3000] ;  /* 0x00300000e6a4783b */ /* 0x000e640000004200 */
[----:B------:R-:W-:Y:S02]  /*c270*/  FMUL.FTZ R93, R2, R93 ;  /* 0x0000005d025d7220 */ /* 0x000fe40000410000 */
[C---:B------:R-:W-:Y:S02]  /*c280*/  FMUL.FTZ R94, R0.reuse, R94 ;  /* 0x0000005e005e7220 */ /* 0x040fe40000410000 */
[----:B------:R-:W-:Y:S01]  /*c290*/  FMUL.FTZ R95, R0, R95 ;  /* 0x0000005f005f7220 */ /* 0x000fe20000410000 */
[C---:B------:R-:W-:Y:S03]  /*c2a0*/  HMMA.16816.F32 R132, R144.reuse, R148, R132 ;  /* 0x000000949084723c */ /* 0x040fe60000001884 */
[C---:B------:R-:W-:Y:S02]  /*c2b0*/  FMUL.FTZ R96, R2.reuse, R96 ;  /* 0x0000006002607220 */ /* 0x040fe40000410000 */
[----:B------:R-:W-:Y:S02]  /*c2c0*/  FMUL.FTZ R97, R2, R97 ;  /* 0x0000006102617220 */ /* 0x000fe40000410000 */
[C---:B------:R-:W-:Y:S01]  /*c2d0*/  FMUL.FTZ R98, R0.reuse, R98 ;  /* 0x0000006200627220 */ /* 0x040fe20000410000 */
[C---:B------:R-:W-:Y:S01]  /*c2e0*/  HMMA.16816.F32 R136, R144.reuse, R150, R136 ;  /* 0x000000969088723c */ /* 0x040fe20000001888 */
[----:B------:R-:W3:Y:S03]  /*c2f0*/  LDSM.16.MT88.4 R148, [R224+0x6000] ;  /* 0x00600000e094783b */ /* 0x000ee60000004200 */
[----:B------:R-:W-:Y:S02]  /*c300*/  FMUL.FTZ R99, R0, R99 ;  /* 0x0000006300637220 */ /* 0x000fe40000410000 */
[--C-:B------:R-:W-:Y:S02]  /*c310*/  FFMA.FTZ R32, R32, c[0x0][0x2d0], -R212.reuse ;  /* 0x0000b40020207a23 */ /* 0x100fe400000108d4 */
[--C-:B------:R-:W-:Y:S01]  /*c320*/  FFMA.FTZ R33, R33, c[0x0][0x2d0], -R212.reuse ;  /* 0x0000b40021217a23 */ /* 0x100fe200000108d4 */
[C---:B--2---:R-:W-:Y:S03]  /*c330*/  HMMA.16816.F32 R52, R144.reuse, R152, R52 ;  /* 0x000000989034723c */ /* 0x044fe60000001834 */
[--C-:B------:R-:W-:Y:S02]  /*c340*/  FFMA.FTZ R35, R35, c[0x0][0x2d0], -R3.reuse ;  /* 0x0000b40023237a23 */ /* 0x100fe40000010803 */
        /* <DEDUP_REMOVED lines=11> */
[C---:B------:R-:W-:Y:S01]  /*c400*/  HMMA.16816.F32 R64, R144.reuse, R166, R64 ;  /* 0x000000a69040723c */ /* 0x040fe20000001840 */
[----:B------:R-:W1:Y:S03]  /*c410*/  LDSM.16.MT88.4 R164, [R227+0x6000] ;  /* 0x00600000e3a4783b */ /* 0x000e660000004200 */
[--C-:B------:R-:W-:Y:S02]  /*c420*/  FFMA.FTZ R38, R38, c[0x0][0x2d0], -R3.reuse ;  /* 0x0000b40026267a23 */ /* 0x100fe40000010803 */
[--C-:B------:R-:W-:Y:S01]  /*c430*/  FFMA.FTZ R39, R39, c[0x0][0x2d0], -R3.reuse ;  /* 0x0000b40027277a23 */ /* 0x100fe20000010803 */
[----:B------:R-:W-:Y:S01]  /*c440*/  MUFU.EX2 R42, R42 ;  /* 0x0000002a002a7308 */ /* 0x000fe20000000800 */
[C---:B---3--:R-:W-:Y:S04]  /*c450*/  HMMA.16816.F32 R68, R144.reuse, R148, R68 ;  /* 0x000000949044723c */ /* 0x048fe80000001844 */
[--C-:B------:R-:W-:Y:S02]  /*c460*/  FFMA.FTZ R44, R44, c[0x0][0x2d0], -R212.reuse ;  /* 0x0000b4002c2c7a23 */ /* 0x100fe400000108d4 */
[--C-:B------:R-:W-:Y:S02]  /*c470*/  FFMA.FTZ R45, R45, c[0x0][0x2d0], -R212.reuse ;  /* 0x0000b4002d2d7a23 */ /* 0x100fe400000108d4 */
[C---:B------:R-:W-:Y:S01]  /*c480*/  HMMA.16816.F32 R72, R144.reuse, R150, R72 ;  /* 0x000000969048723c */ /* 0x040fe20000001848 */
[----:B------:R-:W3:Y:S01]  /*c490*/  LDSM.16.MT88.4 R148, [R224+0x800] ;  /* 0x00080000e094783b */ /* 0x000ee20000004200 */
[----:B------:R-:W-:Y:S02]  /*c4a0*/  MUFU.EX2 R43, R43 ;  /* 0x0000002b002b7308 */ /* 0x000fe40000000800 */
[--C-:B------:R-:W-:Y:S02]  /*c4b0*/  FFMA.FTZ R48, R48, c[0x0][0x2d0], -R212.reuse ;  /* 0x0000b40030307a23 */ /* 0x100fe400000108d4 */
[----:B------:R-:W-:Y:S02]  /*c4c0*/  FFMA.FTZ R212, R49, c[0x0][0x2d0], -R212 ;  /* 0x0000b40031d47a23 */ /* 0x000fe400000108d4 */
[C---:B--2---:R-:W-:Y:S04]  /*c4d0*/  HMMA.16816.F32 R76, R144.reuse, R152, R76 ;  /* 0x00000098904c723c */ /* 0x044fe8000000184c */
[----:B------:R-:W-:Y:S04]  /*c4e0*/  MUFU.EX2 R212, R212 ;  /* 0x000000d400d47308 */ /* 0x000fe80000000800 */
[C---:B------:R-:W-:Y:S01]  /*c4f0*/  HMMA.16816.F32 R80, R144.reuse, R154, R80 ;  /* 0x0000009a9050723c */ /* 0x040fe20000001850 */
[----:B------:R-:W2:Y:S05]  /*c500*/  LDSM.16.MT88.4 R152, [R227+0x800] ;  /* 0x00080000e398783b */ /* 0x000eaa0000004200 */
[----:B------:R-:W-:Y:S02]  /*c510*/  MUFU.EX2 R44, R44 ;  /* 0x0000002c002c7308 */ /* 0x000fe40000000800 */
[C---:B-1----:R-:W-:Y:S07]  /*c520*/  HMMA.16816.F32 R84, R144.reuse, R164, R84 ;  /* 0x000000a49054723c */ /* 0x042fee0000001854 */
[----:B------:R-:W-:Y:S01]  /*c530*/  MOV R164, R219 ;  /* 0x000000db00a47202 */ /* 0x000fe20000000f00 */
[C---:B------:R-:W-:Y:S01]  /*c540*/  HMMA.16816.F32 R88, R144.reuse, R166, R88 ;  /* 0x000000a69058723c */ /* 0x040fe20000001858 */
[----:B------:R-:W1:Y:S03]  /*c550*/  MUFU.EX2 R166, R20 ;  /* 0x0000001400a67308 */ /* 0x000e660000000800 */
[----:B------:R-:W-:Y:S04]  /*c560*/  MOV R165, R223 ;  /* 0x000000df00a57202 */ /* 0x000fe80000000f00 */
[C---:B------:R-:W-:Y:S03]  /*c570*/  HMMA.16816.F32 R92, R144.reuse, R12, R92 ;  /* 0x0000000c905c723c */ /* 0x040fe6000000185c */
[----:B------:R-:W-:Y:S04]  /*c580*/  MUFU.EX2 R219, R21 ;  /* 0x0000001500db7308 */ /* 0x000fe80000000800 */
[----:B------:R-:W-:Y:S01]  /*c590*/  F2FP.PACK_AB R12, R142, R143 ;  /* 0x0000008f8e0c723e */ /* 0x000fe200000000ff */
[----:B------:R-:W-:Y:S01]  /*c5a0*/  HMMA.16816.F32 R96, R144, R14, R96 ;  /* 0x0000000e9060723c */ /* 0x000fe20000001860 */
[----:B------:R-:W4:Y:S03]  /*c5b0*/  LDSM.16.MT88.4 R144, [R230+0x800] ;  /* 0x00080000e690783b */ /* 0x000f260000004200 */
[----:B------:R-:W-:Y:S01]  /*c5c0*/  F2FP.PACK_AB R13, R211, R213 ;  /* 0x000000d5d30d723e */ /* 0x000fe200000000ff */
[----:B------:R1:W-:Y:S02]  /*c5d0*/  MUFU.EX2 R167, R23 ;  /* 0x0000001700a77308 */ /* 0x0003e40000000800 */
[-C--:B------:R-:W-:Y:S02]  /*c5e0*/  F2FP.PACK_AB R14, R220, R221.reuse ;  /* 0x000000dddc0e723e */ /* 0x080fe400000000ff */
[----:B------:R-:W-:Y:S06]  /*c5f0*/  F2FP.PACK_AB R15, R209, R210 ;  /* 0x000000d2d10f723e */ /* 0x000fec00000000ff */
[----:B------:R-:W-:Y:S01]  /*c600*/  MUFU.EX2 R223, R25 ;  /* 0x0000001900df7308 */ /* 0x000fe20000000800 */
[C---:B---3--:R-:W-:Y:S08]  /*c610*/  HMMA.16816.F32 R4, R12.reuse, R148, R4 ;  /* 0x000000940c04723c */ /* 0x048ff00000001804 */
[C---:B------:R-:W-:Y:S01]  /*c620*/  HMMA.16816.F32 R8, R12.reuse, R150, R8 ;  /* 0x000000960c08723c */ /* 0x040fe20000001808 */
[----:B------:R-:W3:Y:S01]  /*c630*/  LDSM.16.MT88.4 R148, [R224+0x3800] ;  /* 0x00380000e094783b */ /* 0x000ee20000004200 */
[----:B------:R-:W-:Y:S06]  /*c640*/  MUFU.EX2 R45, R45 ;  /* 0x0000002d002d7308 */ /* 0x000fec0000000800 */
[C---:B------:R-:W-:Y:S01]  /*c650*/  HMMA.16816.F32 R100, R12.reuse, R16, R100 ;  /* 0x000000100c64723c */ /* 0x040fe20000001864 */
[----:B-1----:R-:W-:Y:S03]  /*c660*/  LDSM.16.MT88.4 R20, [R228+0x1000] ;  /* 0x00100000e414783b */ /* 0x002fe60000004200 */
[----:B------:R-:W-:Y:S04]  /*c670*/  MUFU.EX2 R48, R48 ;  /* 0x0000003000307308 */ /* 0x000fe80000000800 */
        /* <DEDUP_REMOVED lines=20> */
[C---:B---3--:R-:W-:Y:S01]  /*c7c0*/  HMMA.16816.F32 R68, R12.reuse, R148, R68 ;  /* 0x000000940c44723c */ /* 0x048fe20000001844 */
[----:B------:R-:W3:Y:S06]  /*c7d0*/  MUFU.EX2 R148, R24 ;  /* 0x0000001800947308 */ /* 0x000eec0000000800 */
[----:B------:R-:W-:Y:S01]  /*c7e0*/  MOV R149, R221 ;  /* 0x000000dd00957202 */ /* 0x000fe20000000f00 */
[C---:B------:R-:W-:Y:S03]  /*c7f0*/  HMMA.16816.F32 R72, R12.reuse, R150, R72 ;  /* 0x000000960c48723c */ /* 0x040fe60000001848 */
[----:B------:R-:W-:Y:S04]  /*c800*/  MUFU.EX2 R221, R29 ;  /* 0x0000001d00dd7308 */ /* 0x000fe80000000800 */
[----:B------:R-:W-:Y:S01]  /*c810*/  MOV R151, R166 ;  /* 0x000000a600977202 */ /* 0x000fe20000000f00 */
[C---:B-1----:R-:W-:Y:S05]  /*c820*/  HMMA.16816.F32 R76, R12.reuse, R16, R76 ;  /* 0x000000100c4c723c */ /* 0x042fea000000184c */
[----:B------:R-:W-:Y:S03]  /*c830*/  MUFU.EX2 R166, R26 ;  /* 0x0000001a00a67308 */ /* 0x000fe60000000800 */
[C---:B------:R-:W-:Y:S01]  /*c840*/  HMMA.16816.F32 R80, R12.reuse, R18, R80 ;  /* 0x000000120c50723c */ /* 0x040fe20000001850 */
[----:B------:R-:W1:Y:S07]  /*c850*/  LDSM.16.MT88.4 R16, [R224+0x1000] ;  /* 0x00100000e010783b */ /* 0x000e6e0000004200 */
[C---:B--2---:R-:W-:Y:S07]  /*c860*/  HMMA.16816.F32 R84, R12.reuse, R152, R84 ;  /* 0x000000980c54723c */ /* 0x044fee0000001854 */
[----:B------:R-:W-:Y:S01]  /*c870*/  MOV R152, R165 ;  /* 0x000000a500987202 */ /* 0x000fe20000000f00 */
[C---:B------:R-:W-:Y:S01]  /*c880*/  HMMA.16816.F32 R88, R12.reuse, R154, R88 ;  /* 0x0000009a0c58723c */ /* 0x040fe20000001858 */
[----:B------:R2:W1:Y:S03]  /*c890*/  MUFU.EX2 R165, R27 ;  /* 0x0000001b00a57308 */ /* 0x0004660000000800 */
[----:B------:R-:W-:Y:S03]  /*c8a0*/  MOV R153, R164 ;  /* 0x000000a400997202 */ /* 0x000fe60000000f00 */
[----:B---3--:R-:W-:Y:S01]  /*c8b0*/  MOV R154, R148 ;  /* 0x00000094009a7202 */ /* 0x008fe20000000f00 */
[C---:B----4-:R-:W-:Y:S03]  /*c8c0*/  HMMA.16816.F32 R92, R12.reuse, R144, R92 ;  /* 0x000000900c5c723c */ /* 0x050fe6000000185c */
[----:B------:R-:W-:Y:S01]  /*c8d0*/  MUFU.EX2 R164, R30 ;  /* 0x0000001e00a47308 */ /* 0x000fe20000000800 */
[----:B------:R-:W-:Y:S02]  /*c8e0*/  MOV R155, R222 ;  /* 0x000000de009b7202 */ /* 0x000fe40000000f00 */
[----:B------:R-:W-:Y:S02]  /*c8f0*/  MOV R49, R154 ;  /* 0x0000009a00317202 */ /* 0x000fe40000000f00 */
[----:B------:R-:W-:Y:S01]  /*c900*/  HMMA.16816.F32 R96, R12, R146, R96 ;  /* 0x000000920c60723c */ /* 0x000fe20000001860 */
[----:B------:R-:W-:Y:S03]  /*c910*/  LDSM.16.MT88.4 R144, [R230+0x1000] ;  /* 0x00100000e690783b */ /* 0x000fe60000004200 */
[----:B------:R-:W-:Y:S01]  /*c920*/  MOV R148, R220 ;  /* 0x000000dc00947202 */ /* 0x000fe20000000f00 */
[----:B------:R-:W3:Y:S02]  /*c930*/  MUFU.EX2 R222, R28 ;  /* 0x0000001c00de7308 */ /* 0x000ee40000000800 */
[----:B------:R-:W-:Y:S02]  /*c940*/  F2FP.PACK_AB R14, R223, R154 ;  /* 0x0000009adf0e723e */ /* 0x000fe400000000ff */
[----:B--2---:R-:W2:Y:S03]  /*c950*/  LDSM.16.MT88.4 R24, [R227+0x1000] ;  /* 0x00100000e318783b */ /* 0x004ea60000004200 */
[----:B------:R-:W-:Y:S02]  /*c960*/  F2FP.PACK_AB R12, R219, R151 ;  /* 0x00000097db0c723e */ /* 0x000fe400000000ff */
[----:B------:R-:W-:Y:S01]  /*c970*/  F2FP.PACK_AB R13, R167, R208 ;  /* 0x000000d0a70d723e */ /* 0x000fe200000000ff */
[----:B------:R4:W-:Y:S01]  /*c980*/  MUFU.EX2 R220, R32 ;  /* 0x0000002000dc7308 */ /* 0x0009e20000000800 */
[----:B-1----:R-:W-:Y:S02]  /*c990*/  F2FP.PACK_AB R15, R165, R166 ;  /* 0x000000a6a50f723e */ /* 0x002fe400000000ff */
[----:B------:R-:W-:Y:S02]  /*c9a0*/  MOV R150, R148 ;  /* 0x0000009400967202 */ /* 0x000fe40000000f00 */
[----:B------:R-:W-:Y:S03]  /*c9b0*/  MOV R148, R142 ;  /* 0x0000008e00947202 */ /* 0x000fe60000000f00 */
[C---:B------:R-:W-:Y:S02]  /*c9c0*/  HMMA.16816.F32 R4, R12.reuse, R16, R4 ;  /* 0x000000100c04723c */ /* 0x040fe40000001804 */
[----:B------:R1:W-:Y:S06]  /*c9d0*/  MUFU.EX2 R142, R39 ;  /* 0x00000027008e7308 */ /* 0x0003ec0000000800 */
[C---:B------:R-:W-:Y:S01]  /*c9e0*/  HMMA.16816.F32 R8, R12.reuse, R18, R8 ;  /* 0x000000120c08723c */ /* 0x040fe20000001808 */
[----:B------:R-:W3:Y:S07]  /*c9f0*/  LDSM.16.MT88.4 R16, [R224+0x4000] ;  /* 0x00400000e010783b */ /* 0x000eee0000004200 */
[C---:B------:R-:W-:Y:S04]  /*ca00*/  HMMA.16816.F32 R100, R12.reuse, R20, R100 ;  /* 0x000000140c64723c */ /* 0x040fe80000001864 */
[----:B----4-:R-:W-:Y:S02]  /*ca10*/  MOV R32, R219 ;  /* 0x000000db00207202 */ /* 0x010fe40000000f00 */
[----:B------:R4:W-:Y:S02]  /*ca20*/  MUFU.EX2 R219, R33 ;  /* 0x0000002100db7308 */ /* 0x0009e40000000800 */
[C---:B------:R-:W-:Y:S01]  /*ca30*/  HMMA.16816.F32 R104, R12.reuse, R22, R104 ;  /* 0x000000160c68723c */ /* 0x040fe20000001868 */
[----:B------:R-:W3:Y:S03]  /*ca40*/  LDSM.16.MT88.4 R20, [R228+0x4000] ;  /* 0x00400000e414783b */ /* 0x000ee60000004200 */
[--C-:B-1----:R-:W-:Y:S04]  /*ca50*/  FFMA.FTZ R39, R47, c[0x0][0x2d0], -R3.reuse ;  /* 0x0000b4002f277a23 */ /* 0x102fe80000010803 */
[C---:B--2---:R-:W-:Y:S02]  /*ca60*/  HMMA.16816.F32 R108, R12.reuse, R24, R108 ;  /* 0x000000180c6c723c */ /* 0x044fe4000000186c */
[----:B------:R-:W-:Y:S06]  /*ca70*/  MUFU.EX2 R39, R39 ;  /* 0x0000002700277308 */ /* 0x000fec0000000800 */
[C---:B------:R-:W-:Y:S01]  /*ca80*/  HMMA.16816.F32 R112, R12.reuse, R26, R112 ;  /* 0x0000001a0c70723c */ /* 0x040fe20000001870 */
[----:B------:R-:W1:Y:S03]  /*ca90*/  LDSM.16.MT88.4 R24, [R227+0x4000] ;  /* 0x00400000e318783b */ /* 0x000e660000004200 */
[----:B----4-:R-:W-:Y:S04]  /*caa0*/  MOV R33, R151 ;  /* 0x0000009700217202 */ /* 0x010fe80000000f00 */
[C---:B------:R-:W-:Y:S04]  /*cab0*/  HMMA.16816.F32 R116, R12.reuse, R144, R116 ;  /* 0x000000900c74723c */ /* 0x040fe80000001874 */
[----:B------:R-:W-:Y:S02]  /*cac0*/  MOV R47, R33 ;  /* 0x00000021002f7202 */ /* 0x000fe40000000f00 */
[----:B------:R-:W-:Y:S02]  /*cad0*/  MOV R151, R149 ;  /* 0x0000009500977202 */ /* 0x000fe40000000f00 */
[C---:B------:R-:W-:Y:S01]  /*cae0*/  HMMA.16816.F32 R120, R12.reuse, R146, R120 ;  /* 0x000000920c78723c */ /* 0x040fe20000001878 */
[----:B------:R-:W2:Y:S03]  /*caf0*/  LDSM.16.MT88.4 R144, [R230+0x4000] ;  /* 0x00400000e690783b */ /* 0x000ea60000004200 */
[----:B------:R-:W-:Y:S02]  /*cb00*/  MOV R149, R143 ;  /* 0x0000008f00957202 */ /* 0x000fe40000000f00 */
[----:B------:R4:W-:Y:S02]  /*cb10*/  MUFU.EX2 R143, R38 ;  /* 0x00000026008f7308 */ /* 0x0009e40000000800 */
[C---:B---3--:R-:W-:Y:S08]  /*cb20*/  HMMA.16816.F32 R124, R12.reuse, R16, R124 ;  /* 0x000000100c7c723c */ /* 0x048ff0000000187c */
[C---:B------:R-:W-:Y:S01]  /*cb30*/  HMMA.16816.F32 R128, R12.reuse, R18, R128 ;  /* 0x000000120c80723c */ /* 0x040fe20000001880 */
[----:B------:R-:W3:Y:S07]  /*cb40*/  LDSM.16.MT88.4 R16, [R224+0x7000] ;  /* 0x00700000e010783b */ /* 0x000eee0000004200 */
[C---:B------:R-:W-:Y:S04]  /*cb50*/  HMMA.16816.F32 R132, R12.reuse, R20, R132 ;  /* 0x000000140c84723c */ /* 0x040fe80000001884 */
[--C-:B----4-:R-:W-:Y:S01]  /*cb60*/  FFMA.FTZ R38, R46, c[0x0][0x2d0], -R3.reuse ;  /* 0x0000b4002e267a23 */ /* 0x110fe20000010803 */
[----:B------:R-:W-:Y:S03]  /*cb70*/  MOV R46, R32 ;  /* 0x00000020002e7202 */ /* 0x000fe60000000f00 */
[C---:B------:R-:W-:Y:S01]  /*cb80*/  HMMA.16816.F32 R136, R12.reuse, R22, R136 ;  /* 0x000000160c88723c */ /* 0x040fe20000001888 */
[----:B------:R-:W4:Y:S01]  /*cb90*/  LDSM.16.MT88.4 R20, [R228+0x7000] ;  /* 0x00700000e414783b */ /* 0x000f220000004200 */
[----:B------:R-:W-:Y:S06]  /*cba0*/  MUFU.EX2 R38, R38 ;  /* 0x0000002600267308 */ /* 0x000fec0000000800 */
[C---:B-1----:R-:W-:Y:S08]  /*cbb0*/  HMMA.16816.F32 R52, R12.reuse, R24, R52 ;  /* 0x000000180c34723c */ /* 0x042ff00000001834 */
[C---:B------:R-:W-:Y:S01]  /*cbc0*/  HMMA.16816.F32 R56, R12.reuse, R26, R56 ;  /* 0x0000001a0c38723c */ /* 0x040fe20000001838 */
[----:B------:R-:W1:Y:S07]  /*cbd0*/  LDSM.16.MT88.4 R24, [R227+0x7000] ;  /* 0x00700000e318783b */ /* 0x000e6e0000004200 */
[C---:B--2---:R-:W-:Y:S01]  /*cbe0*/  HMMA.16816.F32 R60, R12.reuse, R144, R60 ;  /* 0x000000900c3c723c */ /* 0x044fe2000000183c */
[----:B------:R2:W-:Y:S07]  /*cbf0*/  MUFU.EX2 R145, R34 ;  /* 0x0000002200917308 */ /* 0x0005ee0000000800 */
[C---:B------:R-:W-:Y:S03]  /*cc00*/  HMMA.16816.F32 R64, R12.reuse, R146, R64 ;  /* 0x000000920c40723c */ /* 0x040fe60000001840 */
[----:B------:R1:W1:Y:S05]  /*cc10*/  MUFU.EX2 R146, R31 ;  /* 0x0000001f00927308 */ /* 0x00026a0000000800 */
[C---:B---3--:R-:W-:Y:S05]  /*cc20*/  HMMA.16816.F32 R68, R12.reuse, R16, R68 ;  /* 0x000000100c44723c */ /* 0x048fea0000001844 */
[----:B------:R3:W3:Y:S03]  /*cc30*/  MUFU.EX2 R144, R35 ;  /* 0x0000002300907308 */ /* 0x0006e60000000800 */
[C---:B------:R-:W-:Y:S01]  /*cc40*/  HMMA.16816.F32 R72, R12.reuse, R18, R72 ;  /* 0x000000120c48723c */ /* 0x040fe20000001848 */
[----:B--2---:R-:W2:Y:S04]  /*cc50*/  LDL.LU R34, [R1+0xc] ;  /* 0x00000c0001227983 */ /* 0x004ea80000300800 */
[----:B------:R-:W-:Y:S02]  /*cc60*/  LDSM.16.MT88.4 R16, [R224+0x1800] ;  /* 0x00180000e010783b */ /* 0x000fe40000004200 */
[----:B------:R3:W-:Y:S01]  /*cc70*/  MUFU.EX2 R147, R37 ;  /* 0x0000002500937308 */ /* 0x0007e20000000800 */
[C---:B----4-:R-:W-:Y:S05]  /*cc80*/  HMMA.16816.F32 R76, R12.reuse, R20, R76 ;  /* 0x000000140c4c723c */ /* 0x050fea000000184c */
[----:B-1----:R-:W1:Y:S03]  /*cc90*/  LDSM.16.MT88.4 R28, [R230+0x7000] ;  /* 0x00700000e61c783b */ /* 0x002e660000004200 */
[C---:B------:R-:W-:Y:S05]  /*cca0*/  HMMA.16816.F32 R80, R12.reuse, R22, R80 ;  /* 0x000000160c50723c */ /* 0x040fea0000001850 */
[----:B------:R-:W4:Y:S01]  /*ccb0*/  LDSM.16.MT88.4 R20, [R228+0x1800] ;  /* 0x00180000e414783b */ /* 0x000f220000004200 */
[----:B---3--:R-:W-:Y:S02]  /*ccc0*/  MOV R35, R214 ;  /* 0x000000d600237202 */ /* 0x008fe40000000f00 */
[C---:B------:R-:W-:Y:S01]  /*ccd0*/  HMMA.16816.F32 R84, R12.reuse, R24, R84 ;  /* 0x000000180c54723c */ /* 0x040fe20000001854 */
[----:B------:R-:W3:Y:S03]  /*cce0*/  MUFU.EX2 R214, R36 ;  /* 0x0000002400d67308 */ /* 0x000ee60000000800 */
[--C-:B------:R-:W-:Y:S04]  /*ccf0*/  FFMA.FTZ R37, R50, c[0x0][0x2d0], -R3.reuse ;  /* 0x0000b40032257a23 */ /* 0x100fe80000010803 */
[C---:B------:R-:W-:Y:S01]  /*cd00*/  HMMA.16816.F32 R88, R12.reuse, R26, R88 ;  /* 0x0000001a0c58723c */ /* 0x040fe20000001858 */
[----:B------:R-:W3:Y:S03]  /*cd10*/  LDSM.16.MT88.4 R24, [R227+0x1800] ;  /* 0x00180000e318783b */ /* 0x000ee60000004200 */
[----:B------:R-:W-:Y:S01]  /*cd20*/  MOV R50, R155 ;  /* 0x0000009b00327202 */ /* 0x000fe20000000f00 */
[----:B------:R-:W-:Y:S01]  /*cd30*/  FFMA.FTZ R3, R51, c[0x0][0x2d0], -R3 ;  /* 0x0000b40033037a23 */ /* 0x000fe20000010803 */
[----:B------:R-:W-:Y:S01]  /*cd40*/  MOV R51, R152 ;  /* 0x0000009800337202 */ /* 0x000fe20000000f00 */
[----:B------:R-:W-:Y:S10]  /*cd50*/  MUFU.EX2 R37, R37 ;  /* 0x0000002500257308 */ /* 0x000ff40000000800 */
[----:B------:R3:W2:Y:S01]  /*cd60*/  MUFU.EX2 R36, R3 ;  /* 0x0000000300247308 */ /* 0x0006a20000000800 */
[C---:B-1----:R-:W-:Y:S08]  /*cd70*/  HMMA.16816.F32 R92, R12.reuse, R28, R92 ;  /* 0x0000001c0c5c723c */ /* 0x042ff0000000185c */
[----:B------:R-:W-:Y:S01]  /*cd80*/  HMMA.16816.F32 R96, R12, R30, R96 ;  /* 0x0000001e0c60723c */ /* 0x000fe20000001860 */
[----:B------:R-:W1:Y:S06]  /*cd90*/  LDSM.16.MT88.4 R28, [R230+0x1800] ;  /* 0x00180000e61c783b */ /* 0x000e6c0000004200 */
[----:B------:R-:W-:Y:S02]  /*cda0*/  F2FP.PACK_AB R12, R221, R222 ;  /* 0x000000dedd0c723e */ /* 0x000fe400000000ff */
[----:B------:R-:W-:Y:S03]  /*cdb0*/  F2FP.PACK_AB R13, R146, R164 ;  /* 0x000000a4920d723e */ /* 0x000fe600000000ff */
[----:B------:R-:W-:Y:S02]  /*cdc0*/  F2FP.PACK_AB R14, R219, R220 ;  /* 0x000000dcdb0e723e */ /* 0x000fe400000000ff */
[----:B------:R-:W-:Y:S02]  /*cdd0*/  F2FP.PACK_AB R15, R144, R145 ;  /* 0x00000091900f723e */ /* 0x000fe400000000ff */
[----:B---3--:R-:W-:Y:S05]  /*cde0*/  MOV R3, R148 ;  /* 0x0000009400037202 */ /* 0x008fea0000000f00 */
[C---:B------:R-:W-:Y:S08]  /*cdf0*/  HMMA.16816.F32 R4, R12.reuse, R16, R4 ;  /* 0x000000100c04723c */ /* 0x040ff00000001804 */
[C---:B------:R-:W-:Y:S01]  /*ce00*/  HMMA.16816.F32 R8, R12.reuse, R18, R8 ;  /* 0x000000120c08723c */ /* 0x040fe20000001808 */
[----:B------:R-:W3:Y:S07]  /*ce10*/  LDSM.16.MT88.4 R16, [R224+0x4800] ;  /* 0x00480000e010783b */ /* 0x000eee0000004200 */
        /* <DEDUP_REMOVED lines=37> */
[C---:B---3--:R-:W-:Y:S08]  /*d070*/  HMMA.16816.F32 R4, R12.reuse, R16, R4 ;  /* 0x000000100c04723c */ /* 0x048ff00000001804 */
[C---:B------:R-:W-:Y:S01]  /*d080*/  HMMA.16816.F32 R8, R12.reuse, R18, R8 ;  /* 0x000000120c08723c */ /* 0x040fe20000001808 */
[----:B------:R-:W3:Y:S03]  /*d090*/  LDSM.16.MT88.4 R16, [R224+0x5000] ;  /* 0x00500000e010783b */ /* 0x000ee60000004200 */
[----:B--2---:R-:W-:Y:S04]  /*d0a0*/  FFMA.FTZ R2, R2, R34, R35 ;  /* 0x0000002202027223 */ /* 0x004fe80000010023 */
[C---:B----4-:R-:W-:Y:S01]  /*d0b0*/  HMMA.16816.F32 R100, R12.reuse, R20, R100 ;  /* 0x000000140c64723c */ /* 0x050fe20000001864 */
[----:B------:R-:W2:Y:S07]  /*d0c0*/  LDSM.16.MT88.4 R32, [R228+0x5000] ;  /* 0x00500000e420783b */ /* 0x000eae0000004200 */
[C---:B------:R-:W-:Y:S01]  /*d0d0*/  HMMA.16816.F32 R104, R12.reuse, R22, R104 ;  /* 0x000000160c68723c */ /* 0x040fe20000001868 */
[----:B------:R-:W4:Y:S07]  /*d0e0*/  LDSM.16.MT88.4 R20, [R227+0x5000] ;  /* 0x00500000e314783b */ /* 0x000f2e0000004200 */
[C---:B------:R-:W-:Y:S08]  /*d0f0*/  HMMA.16816.F32 R108, R12.reuse, R24, R108 ;  /* 0x000000180c6c723c */ /* 0x040ff0000000186c */
[C---:B------:R-:W-:Y:S01]  /*d100*/  HMMA.16816.F32 R112, R12.reuse, R26, R112 ;  /* 0x0000001a0c70723c */ /* 0x040fe20000001870 */
[----:B------:R-:W4:Y:S07]  /*d110*/  LDSM.16.MT88.4 R24, [R230+0x5000] ;  /* 0x00500000e618783b */ /* 0x000f2e0000004200 */
[C---:B-1----:R-:W-:Y:S08]  /*d120*/  HMMA.16816.F32 R116, R12.reuse, R28, R116 ;  /* 0x0000001c0c74723c */ /* 0x042ff00000001874 */
[C---:B------:R-:W-:Y:S01]  /*d130*/  HMMA.16816.F32 R120, R12.reuse, R30, R120 ;  /* 0x0000001e0c78723c */ /* 0x040fe20000001878 */
[----:B------:R-:W-:Y:S07]  /*d140*/  LDSM.16.MT88.4 R28, [R228+0x8000] ;  /* 0x00800000e41c783b */ /* 0x000fee0000004200 */
[C---:B---3--:R-:W-:Y:S08]  /*d150*/  HMMA.16816.F32 R124, R12.reuse, R16, R124 ;  /* 0x000000100c7c723c */ /* 0x048ff0000000187c */
[C---:B------:R-:W-:Y:S01]  /*d160*/  HMMA.16816.F32 R128, R12.reuse, R18, R128 ;  /* 0x000000120c80723c */ /* 0x040fe20000001880 */
[----:B------:R-:W1:Y:S07]  /*d170*/  LDSM.16.MT88.4 R16, [R224+0x8000] ;  /* 0x00800000e010783b */ /* 0x000e6e0000004200 */
[C---:B--2---:R-:W-:Y:S08]  /*d180*/  HMMA.16816.F32 R132, R12.reuse, R32, R132 ;  /* 0x000000200c84723c */ /* 0x044ff00000001884 */
[C---:B------:R-:W-:Y:S01]  /*d190*/  HMMA.16816.F32 R136, R12.reuse, R34, R136 ;  /* 0x000000220c88723c */ /* 0x040fe20000001888 */
[----:B------:R-:W2:Y:S07]  /*d1a0*/  LDSM.16.MT88.4 R32, [R227+0x8000] ;  /* 0x00800000e320783b */ /* 0x000eae0000004200 */
[C---:B----4-:R-:W-:Y:S08]  /*d1b0*/  HMMA.16816.F32 R52, R12.reuse, R20, R52 ;  /* 0x000000140c34723c */ /* 0x050ff00000001834 */
[C---:B------:R-:W-:Y:S01]  /*d1c0*/  HMMA.16816.F32 R56, R12.reuse, R22, R56 ;  /* 0x000000160c38723c */ /* 0x040fe20000001838 */
[----:B------:R-:W3:Y:S07]  /*d1d0*/  LDSM.16.MT88.4 R20, [R230+0x8000] ;  /* 0x00800000e614783b */ /* 0x000eee0000004200 */
[C---:B------:R-:W-:Y:S01]  /*d1e0*/  HMMA.16816.F32 R60, R12.reuse, R24, R60 ;  /* 0x000000180c3c723c */ /* 0x040fe2000000183c */
[----:B------:R-:W4:Y:S07]  /*d1f0*/  LDL.LU R25, [R1+0x10] ;  /* 0x0000100001197983 */ /* 0x000f2e0000300800 */
[C---:B------:R-:W-:Y:S08]  /*d200*/  HMMA.16816.F32 R64, R12.reuse, R26, R64 ;  /* 0x0000001a0c40723c */ /* 0x040ff00000001840 */
[C---:B-1----:R-:W-:Y:S08]  /*d210*/  HMMA.16816.F32 R68, R12.reuse, R16, R68 ;  /* 0x000000100c44723c */ /* 0x042ff00000001844 */
[C---:B------:R-:W-:Y:S01]  /*d220*/  HMMA.16816.F32 R72, R12.reuse, R18, R72 ;  /* 0x000000120c48723c */ /* 0x040fe20000001848 */
[----:B------:R-:W-:Y:S07]  /*d230*/  LDSM.16.MT88.4 R16, [R228+0x2800] ;  /* 0x00280000e410783b */ /* 0x000fee0000004200 */
[C---:B------:R-:W-:Y:S07]  /*d240*/  HMMA.16816.F32 R76, R12.reuse, R28, R76 ;  /* 0x0000001c0c4c723c */ /* 0x040fee000000184c */
[----:B------:R-:W-:Y:S01]  /*d250*/  MOV R29, R153 ;  /* 0x00000099001d7202 */ /* 0x000fe20000000f00 */
[C---:B------:R-:W-:Y:S01]  /*d260*/  HMMA.16816.F32 R80, R12.reuse, R30, R80 ;  /* 0x0000001e0c50723c */ /* 0x040fe20000001850 */
[----:B------:R-:W1:Y:S03]  /*d270*/  LDSM.16.MT88.4 R152, [R224+0x2800] ;  /* 0x00280000e098783b */ /* 0x000e660000004200 */
[----:B------:R-:W-:Y:S04]  /*d280*/  FADD.FTZ R2, R29, R2 ;  /* 0x000000021d027221 */ /* 0x000fe80000010000 */
[C---:B--2---:R-:W-:Y:S01]  /*d290*/  HMMA.16816.F32 R84, R12.reuse, R32, R84 ;  /* 0x000000200c54723c */ /* 0x044fe20000001854 */
[----:B------:R-:W-:Y:S03]  /*d2a0*/  LDSM.16.MT88.4 R28, [R227+0x5800] ;  /* 0x00580000e31c783b */ /* 0x000fe60000004200 */
[----:B------:R-:W-:Y:S01]  /*d2b0*/  FADD.FTZ R2, R51, R2 ;  /* 0x0000000233027221 */ /* 0x000fe20000010000 */
[----:B------:R-:W-:Y:S03]  /*d2c0*/  MOV R51, R151 ;  /* 0x0000009700337202 */ /* 0x000fe60000000f00 */
[C---:B------:R-:W-:Y:S01]  /*d2d0*/  HMMA.16816.F32 R88, R12.reuse, R34, R88 ;  /* 0x000000220c58723c */ /* 0x040fe20000001858 */
[----:B------:R-:W-:Y:S03]  /*d2e0*/  LDSM.16.MT88.4 R32, [R230+0x5800] ;  /* 0x00580000e620783b */ /* 0x000fe60000004200 */
[----:B------:R-:W-:Y:S01]  /*d2f0*/  FADD.FTZ R2, R50, R2 ;  /* 0x0000000232027221 */ /* 0x000fe20000010000 */
[----:B------:R-:W-:Y:S03]  /*d300*/  MOV R50, R150 ;  /* 0x0000009600327202 */ /* 0x000fe60000000f00 */
[C---:B---3--:R-:W-:Y:S08]  /*d310*/  HMMA.16816.F32 R92, R12.reuse, R20, R92 ;  /* 0x000000140c5c723c */ /* 0x048ff0000000185c */
[----:B------:R-:W-:Y:S01]  /*d320*/  HMMA.16816.F32 R96, R12, R22, R96 ;  /* 0x000000160c60723c */ /* 0x000fe20000001860 */
[----:B------:R-:W-:Y:S06]  /*d330*/  LDSM.16.MT88.4 R20, [R230+0x2800] ;  /* 0x00280000e614783b */ /* 0x000fec0000004200 */
[----:B------:R-:W-:Y:S02]  /*d340*/  F2FP.PACK_AB R12, R45, R44 ;  /* 0x0000002c2d0c723e */ /* 0x000fe400000000ff */
[----:B------:R-:W-:Y:S03]  /*d350*/  F2FP.PACK_AB R13, R39, R38 ;  /* 0x00000026270d723e */ /* 0x000fe600000000ff */
[----:B------:R-:W-:Y:S02]  /*d360*/  F2FP.PACK_AB R14, R212, R48 ;  /* 0x00000030d40e723e */ /* 0x000fe400000000ff */
[----:B------:R-:W-:Y:S01]  /*d370*/  F2FP.PACK_AB R15, R36, R37 ;  /* 0x00000025240f723e */ /* 0x000fe200000000ff */
[----:B----4-:R-:W-:Y:S01]  /*d380*/  FFMA.FTZ R0, R0, R25, R218 ;  /* 0x0000001900007223 */ /* 0x010fe200000100da */
[----:B------:R-:W-:Y:S01]  /*d390*/  MOV R218, R149 ;  /* 0x0000009500da7202 */ /* 0x000fe20000000f00 */
[----:B------:R-:W2:Y:S04]  /*d3a0*/  LDSM.16.MT88.4 R24, [R227+0x2800] ;  /* 0x00280000e318783b */ /* 0x000ea80000004200 */
[C---:B-1----:R-:W-:Y:S03]  /*d3b0*/  HMMA.16816.F32 R148, R12.reuse, R152, R4 ;  /* 0x000000980c94723c */ /* 0x042fe60000001804 */
[----:B------:R-:W-:Y:S02]  /*d3c0*/  FADD.FTZ R2, R218, R2 ;  /* 0x00000002da027221 */ /* 0x000fe40000010000 */
[----:B------:R-:W-:Y:S01]  /*d3d0*/  FADD.FTZ R0, R217, R0 ;  /* 0x00000000d9007221 */ /* 0x000fe20000010000 */
[----:B------:R-:W1:Y:S02]  /*d3e0*/  LDSM.16.MT88.4 R4, [R224+0x5800] ;  /* 0x00580000e004783b */ /* 0x000e640000004200 */
[C---:B------:R-:W-:Y:S04]  /*d3f0*/  HMMA.16816.F32 R152, R12.reuse, R154, R8 ;  /* 0x0000009a0c98723c */ /* 0x040fe80000001808 */
[----:B------:R-:W-:Y:S02]  /*d400*/  FADD.FTZ R2, R3, R2 ;  /* 0x0000000203027221 */ /* 0x000fe40000010000 */
[----:B------:R-:W-:Y:S01]  /*d410*/  FADD.FTZ R0, R216, R0 ;  /* 0x00000000d8007221 */ /* 0x000fe20000010000 */
[----:B------:R-:W3:Y:S01]  /*d420*/  LDSM.16.MT88.4 R8, [R228+0x5800] ;  /* 0x00580000e408783b */ /* 0x000ee20000004200 */
[C---:B------:R-:W-:Y:S04]  /*d430*/  HMMA.16816.F32 R100, R12.reuse, R16, R100 ;  /* 0x000000100c64723c */ /* 0x040fe80000001864 */
[----:B------:R-:W-:Y:S02]  /*d440*/  FADD.FTZ R2, R51, R2 ;  /* 0x0000000233027221 */ /* 0x000fe40000010000 */
[----:B------:R-:W-:Y:S02]  /*d450*/  FADD.FTZ R0, R215, R0 ;  /* 0x00000000d7007221 */ /* 0x000fe40000010000 */
[C---:B------:R-:W-:Y:S01]  /*d460*/  HMMA.16816.F32 R104, R12.reuse, R18, R104 ;  /* 0x000000120c68723c */ /* 0x040fe20000001868 */
[----:B------:R-:W4:Y:S03]  /*d470*/  LDSM.16.MT88.4 R16, [R224+0x8800] ;  /* 0x00880000e010783b */ /* 0x000f260000004200 */
[----:B------:R-:W-:Y:S02]  /*d480*/  FADD.FTZ R2, R50, R2 ;  /* 0x0000000232027221 */ /* 0x000fe40000010000 */
[----:B------:R-:W-:Y:S02]  /*d490*/  FADD.FTZ R0, R213, R0 ;  /* 0x00000000d5007221 */ /* 0x000fe40000010000 */
[----:B------:R-:W-:Y:S04]  /*d4a0*/  FADD.FTZ R2, R47, R2 ;  /* 0x000000022f027221 */ /* 0x000fe80000010000 */
[----:B------:R-:W-:Y:S02]  /*d4b0*/  FADD.FTZ R2, R46, R2 ;  /* 0x000000022e027221 */ /* 0x000fe40000010000 */
[----:B------:R-:W-:Y:S01]  /*d4c0*/  FADD.FTZ R0, R211, R0 ;  /* 0x00000000d3007221 */ /* 0x000fe20000010000 */
[C---:B--2---:R-:W-:Y:S03]  /*d4d0*/  HMMA.16816.F32 R108, R12.reuse, R24, R108 ;  /* 0x000000180c6c723c */ /* 0x044fe6000000186c */
        /* <DEDUP_REMOVED lines=20> */
[C---:B---3--:R-:W-:Y:S04]  /*d620*/  HMMA.16816.F32 R132, R12.reuse, R8, R132 ;  /* 0x000000080c84723c */ /* 0x048fe80000001884 */
        /* <DEDUP_REMOVED lines=9> */
[C---:B------:R-:W-:Y:S04]  /*d6c0*/  HMMA.16816.F32 R56, R12.reuse, R30, R56 ;  /* 0x0000001e0c38723c */ /* 0x040fe80000001838 */
[----:B------:R-:W-:Y:S04]  /*d6d0*/  FADD.FTZ R0, R144, R0 ;  /* 0x0000000090007221 */ /* 0x000fe80000010000 */
[C---:B------:R-:W-:Y:S04]  /*d6e0*/  HMMA.16816.F32 R60, R12.reuse, R32, R60 ;  /* 0x000000200c3c723c */ /* 0x040fe8000000183c */
[----:B------:R-:W-:Y:S01]  /*d6f0*/  FADD.FTZ R0, R143, R0 ;  /* 0x000000008f007221 */ /* 0x000fe20000010000 */
[----:B------:R-:W-:Y:S03]  /*d700*/  MOV R143, R140 ;  /* 0x0000008c008f7202 */ /* 0x000fe60000000f00 */
[C---:B------:R-:W-:Y:S04]  /*d710*/  HMMA.16816.F32 R64, R12.reuse, R34, R64 ;  /* 0x000000220c40723c */ /* 0x040fe80000001840 */
[----:B------:R-:W-:Y:S01]  /*d720*/  FADD.FTZ R0, R142, R0 ;  /* 0x000000008e007221 */ /* 0x000fe20000010000 */
[----:B------:R-:W-:Y:S03]  /*d730*/  MOV R142, R141 ;  /* 0x0000008d008e7202 */ /* 0x000fe60000000f00 */
[C---:B----4-:R-:W-:Y:S04]  /*d740*/  HMMA.16816.F32 R68, R12.reuse, R16, R68 ;  /* 0x000000100c44723c */ /* 0x050fe80000001844 */
[----:B------:R-:W-:Y:S04]  /*d750*/  FADD.FTZ R0, R42, R0 ;  /* 0x000000002a007221 */ /* 0x000fe80000010000 */
[C---:B------:R-:W-:Y:S04]  /*d760*/  HMMA.16816.F32 R72, R12.reuse, R18, R72 ;  /* 0x000000120c48723c */ /* 0x040fe80000001848 */
        /* <DEDUP_REMOVED lines=12> */
[----:B------:R1:W-:Y:S03]  /*d830*/  STL [R1+0xc], R2 ;  /* 0x00000c0201007387 */ /* 0x0003e60000100800 */
[----:B------:R-:W-:Y:S04]  /*d840*/  FADD.FTZ R0, R36, R0 ;  /* 0x0000000024007221 */ /* 0x000fe80000010000 */
[C---:B---3--:R-:W-:Y:S01]  /*d850*/  HMMA.16816.F32 R92, R12.reuse, R8, R92 ;  /* 0x000000080c5c723c */ /* 0x048fe2000000185c */
[----:B------:R1:W-:Y:S07]  /*d860*/  STL [R1+0x10], R0 ;  /* 0x0000100001007387 */ /* 0x0003ee0000100800 */
[----:B------:R-:W-:Y:S01]  /*d870*/  HMMA.16816.F32 R96, R12, R10, R96 ;  /* 0x0000000a0c60723c */ /* 0x000fe20000001860 */
[----:B------:R-:W-:-:S07]  /*d880*/  @P0 BRA `(.L_x_1731) ;  /* 0xffffc86000000947 */ /* 0x000fce000383ffff */
.L_x_1730:
[----:B------:R-:W-:Y:S07]  /*d890*/  @!UPT UIADD3 URZ, URZ, URZ, URZ ;  /* 0x0000003f3f3ff290 */ /* 0x000fee000fffe03f */
[----:B------:R-:W-:Y:S02]  /*d8a0*/  MOV R7, 0x1f ;  /* 0x0000001f00077802 */ /* 0x000fe40000000f00 */
[----:B------:R-:W-:Y:S01]  /*d8b0*/  MOV R6, 0xffffffff ;  /* 0xffffffff00067802 */ /* 0x000fe20000000f00 */
[----:B------:R-:W-:Y:S06]  /*d8c0*/  BRA.DIV ~URZ, `(.L_x_1732) ;  /* 0x000028227f007947 */ /* 0x000fec000b800000 */
[----:B-1----:R-:W2:Y:S04]  /*d8d0*/  LDL R0, [R1+0xc] ;  /* 0x00000c0001007983 */ /* 0x002ea80000100800 */
[----:B--2---:R1:W2:Y:S02]  /*d8e0*/  SHFL.BFLY PT, R4, R0, 0x2, 0x1f ;  /* 0x0c401f0000047f89 */ /* 0x0042a400000e0000 */
.L_x_1764:
        /* <DEDUP_REMOVED lines=9> */
.L_x_1765:
        /* <DEDUP_REMOVED lines=117> */
.L_x_1725:
        /* <DEDUP_REMOVED lines=19> */
.L_x_1735:
[----:B-1----:R-:W-:Y:S05]  /*e200*/  BSYNC B0 ;  /* 0x0000000000007941 */ /* 0x002fea0003800000 */
.L_x_1734:
        /* <DEDUP_REMOVED lines=120> */
[----:B------:R-:W-:Y:S05]  /*e990*/  CALL.REL.NOINC `($__internal_5_$__cuda_sm70_shflsync_idx_p) ;  /* 0x00001c9000007944 */ /* 0x000fea0003c00000 */
.L_x_1738:
        /* <DEDUP_REMOVED lines=119> */
.L_x_1740:
[----:B---34-:R-:W-:Y:S05]  /*f110*/  BSYNC B0 ;  /* 0x0000000000007941 */ /* 0x018fea0003800000 */
.L_x_1739:
        /* <DEDUP_REMOVED lines=18> */
.L_x_1742:
[----:B------:R-:W-:Y:S05]  /*f240*/  BSYNC B0 ;  /* 0x0000000000007941 */ /* 0x000fea0003800000 */
.L_x_1741:
        /* <DEDUP_REMOVED lines=18> */
.L_x_1744:
[----:B------:R-:W-:Y:S05]  /*f370*/  BSYNC B0 ;  /* 0x0000000000007941 */ /* 0x000fea0003800000 */
.L_x_1743:
        /* <DEDUP_REMOVED lines=19> */
.L_x_1737:
        /* <DEDUP_REMOVED lines=40> */
.L_x_1747:
[----:B------:R-:W-:Y:S05]  /*f730*/  BSYNC B0 ;  /* 0x0000000000007941 */ /* 0x000fea0003800000 */
.L_x_1746:
        /* <DEDUP_REMOVED lines=35> */
.L_x_1766:
[----:B------:R-:W-:Y:S05]  /*f970*/  BRA.DIV ~URZ, `(.L_x_1749) ;  /* 0x000009427f007947 */ /* 0x000fea000b800000 */
[----:B------:R3:W4:Y:S02]  /*f980*/  SHFL.IDX PT, R4, R3, RZ, 0x181f ;  /* 0x00181fff03047589 */ /* 0x00072400000e0000 */
.L_x_1767:
        /* <DEDUP_REMOVED lines=22> */
.L_x_1751:
[----:B------:R-:W-:Y:S05]  /*faf0*/  BSYNC B0 ;  /* 0x0000000000007941 */ /* 0x000fea0003800000 */
.L_x_1750:
[----:B------:R-:W-:Y:S05]  /*fb00*/  BRA.DIV ~URZ, `(.L_x_1752) ;  /* 0x000008127f007947 */ /* 0x000fea000b800000 */
[----:B--2---:R2:W1:Y:S04]  /*fb10*/  SHFL.IDX PT, R5, R2, 0x1, 0x181f ;  /* 0x00381f0002057f89 */ /* 0x00446800000e0000 */
[----:B----4-:R2:W4:Y:S02]  /*fb20*/  SHFL.IDX PT, R4, R3, 0x1, 0x181f ;  /* 0x00381f0003047f89 */ /* 0x01052400000e0000 */
.L_x_1768:
        /* <DEDUP_REMOVED lines=21> */
.L_x_1754:
[----:B------:R-:W-:Y:S05]  /*fc80*/  BSYNC B0 ;  /* 0x0000000000007941 */ /* 0x000fea0003800000 */
.L_x_1753:
[----:B------:R-:W-:Y:S05]  /*fc90*/  BRA.DIV ~URZ, `(.L_x_1755) ;  /* 0x000007427f007947 */ /* 0x000fea000b800000 */
[----:B-1----:R1:W2:Y:S02]  /*fca0*/  SHFL.IDX PT, R5, R2, 0x2, 0x181f ;  /* 0x00581f0002057f89 */ /* 0x0022a400000e0000 */
.L_x_1769:
[----:B------:R-:W-:Y:S05]  /*fcb0*/  BRA.DIV ~URZ, `(.L_x_1756) ;  /* 0x000007927f007947 */ /* 0x000fea000b800000 */
[----:B----4-:R4:W1:Y:S02]  /*fcc0*/  SHFL.IDX PT, R4, R3, 0x2, 0x181f ;  /* 0x00581f0003047f89 */ /* 0x01086400000e0000 */
.L_x_1770:
        /* <DEDUP_REMOVED lines=21> */
.L_x_1758:
[----:B------:R-:W-:Y:S05]  /*fe20*/  BSYNC B0 ;  /* 0x0000000000007941 */ /* 0x000fea0003800000 */
.L_x_1757:
[----:B------:R-:W-:Y:S05]  /*fe30*/  BRA.DIV ~URZ, `(.L_x_1759) ;  /* 0x000006727f007947 */ /* 0x000fea000b800000 */
[----:B-12---:R-:W1:Y:S04]  /*fe40*/  SHFL.IDX PT, R2, R2, 0x3, 0x181f ;  /* 0x00781f0002027f89 */ /* 0x006e6800000e0000 */
[----:B---34-:R-:W2:Y:S02]  /*fe50*/  SHFL.IDX PT, R3, R3, 0x3, 0x181f ;  /* 0x00781f0003037f89 */ /* 0x018ea400000e0000 */
.L_x_1771:
        /* <DEDUP_REMOVED lines=20> */
.L_x_1745:
[----:B------:R-:W-:Y:S05]  /*ffa0*/  BSYNC B1 ;  /* 0x0000000000017941 */ /* 0x000fea0003800000 */
.L_x_1736:
        /* <DEDUP_REMOVED lines=10> */
.L_x_1772:
[----:B------:R-:W-:Y:S01]  /*10050*/  WARPSYNC 0xffffffff ;  /* 0xffffffff00007948 */ /* 0x000fe20003800000 */
[----:B------:R-:W-:Y:S06]  /*10060*/  BAR.SYNC.DEFER_BLOCKING 0x4, 0x100 ;  /* 0x0104000000007b1d */ /* 0x000fec0000010000 */
[----:B---3--:R3:W-:Y:S04]  /*10070*/  STL [R1+0x60], R0 ;  /* 0x0000600001007387 */ /* 0x0087e80000100800 */
[----:B------:R3:W-:Y:S04]  /*10080*/  @!P6 STS [0x15100], R61 ;  /* 0x0151003dff00e388 */ /* 0x0007e80000000800 */
[----:B------:R-:W-:Y:S06]  /*10090*/  BAR.ARV 0x5, 0x100 ;  /* 0x0144000000007b1d */ /* 0x000fec0000002000 */
.L_x_1760:
[----:B---34-:R-:W3:Y:S02]  /*100a0*/  LDL R0, [R1+0x60] ;  /* 0x0000600001007983 */ /* 0x018ee40000100800 */
[----:B---3--:R-:W-:-:S13]  /*100b0*/  ISETP.GE.AND P0, PT, R0, c[0x0][0x538], PT ;  /* 0x00014e0000007a0c */ /* 0x008fda0003f06270 */
[----:B-12--5:R-:W-:Y:S01]  /*100c0*/  @P0 CALL.REL.NOINC `(.L_x_1762) ;  /* 0x0000001000000944 */ /* 0x026fe20003c00000 */
[----:B------:R-:W-:Y:S05]  /*100d0*/  BRA `(.L_x_1763) ;  /* 0xffff09a000007947 */ /* 0x000fea000383ffff */
.L_x_1762:
[----:B------:R-:W-:Y:S05]  /*100e0*/  EXIT ;  /* 0x000000000000794d */ /* 0x000fea0003800000 */
.L_x_1732:
[----:B-1----:R1:W5:Y:S01]  /*100f0*/  LDL R0, [R1+0xc] ;  /* 0x00000c0001007983 */ /* 0x0023620000100800 */
[----:B------:R-:W-:Y:S02]  /*10100*/  MOV R3, 0x2 ;  /* 0x0000000200037802 */ /* 0x000fe40000000f00 */
[----:B------:R-:W-:Y:S02]  /*10110*/  MOV R2, 0x10130 ;  /* 0x0001013000027802 */ /* 0x000fe40000000f00 */
[----:B-1---5:R-:W-:Y:S05]  /*10120*/  CALL.REL.NOINC `($__internal_4_$__cuda_sm70_shflsync_bfly_p) ;  /* 0x000004c000007944 */ /* 0x022fea0003c00000 */
[----:B------:R-:W-:Y:S01]  /*10130*/  MOV R4, R5 ;  /* 0x0000000500047202 */ /* 0x000fe20000000f00 */
[----:B------:R-:W-:Y:S05]  /*10140*/  BRA `(.L_x_1764) ;  /* 0xffffd7a000007947 */ /* 0x000fea000383ffff */
.L_x_1733:
[----:B------:R-:W-:Y:S01]  /*10150*/  IMAD.MOV.U32 R0, RZ, RZ, R4 ;  /* 0x000000ffff007224 */ /* 0x000fe200078e0004 */
[----:B------:R-:W-:Y:S02]  /*10160*/  MOV R3, 0x1 ;  /* 0x0000000100037802 */ /* 0x000fe40000000f00 */
[----:B------:R-:W-:Y:S02]  /*10170*/  MOV R2, 0x10190 ;  /* 0x0001019000027802 */ /* 0x000fe40000000f00 */
[----:B-----5:R-:W-:Y:S05]  /*10180*/  CALL.REL.NOINC `($__internal_4_$__cuda_sm70_shflsync_bfly_p) ;  /* 0x0000046000007944 */ /* 0x020fea0003c00000 */
[----:B------:R1:W5:Y:S01]  /*10190*/  LDL R0, [R1+0x10] ;  /* 0x0000100001007983 */ /* 0x0003620000100800 */
[----:B------:R-:W-:Y:S01]  /*101a0*/  FADD.FTZ R4, R4, R5 ;  /* 0x0000000504047221 */ /* 0x000fe20000010000 */
[----:B------:R-:W-:Y:S02]  /*101b0*/  MOV R3, 0x2 ;  /* 0x0000000200037802 */ /* 0x000fe40000000f00 */
[----:B------:R-:W-:-:S02]  /*101c0*/  MOV R2, 0x101e0 ;  /* 0x000101e000027802 */ /* 0x000fc40000000f00 */
[----:B-1---5:R-:W-:Y:S05]  /*101d0*/  CALL.REL.NOINC `($__internal_4_$__cuda_sm70_shflsync_bfly_p) ;  /* 0x0000041000007944 */ /* 0x022fea0003c00000 */
[----:B------:R-:W2:Y:S01]  /*101e0*/  LDL.LU R0, [R1+0x10] ;  /* 0x0000100001007983 */ /* 0x000ea20000300800 */
[----:B------:R-:W-:-:S02]  /*101f0*/  MOV R3, 0x1 ;  /* 0x0000000100037802 */ /* 0x000fc40000000f00 */
[----:B------:R-:W-:Y:S01]  /*10200*/  MOV R2, 0x10230 ;  /* 0x0001023000027802 */ /* 0x000fe20000000f00 */
[----:B--2---:R-:W-:Y:S02]  /*10210*/  FADD.FTZ R0, R0, R5 ;  /* 0x0000000500007221 */ /* 0x004fe40000010000 */
[----:B------:R-:W-:Y:S05]  /*10220*/  CALL.REL.NOINC `($__internal_4_$__cuda_sm70_shflsync_bfly_p) ;  /* 0x000003c000007944 */ /* 0x000fea0003c00000 */
[----:B------:R-:W-:Y:S01]  /*10230*/  MOV R3, R5 ;  /* 0x0000000500037202 */ /* 0x000fe20000000f00 */
[----:B------:R-:W-:Y:S05]  /*10240*/  BRA `(.L_x_1765) ;  /* 0xffffd73000007947 */ /* 0x000fea000383ffff */
.L_x_1748:
[----:B------:R-:W-:Y:S01]  /*10250*/  IMAD.MOV.U32 R7, RZ, RZ, R2 ;  /* 0x000000ffff077224 */ /* 0x000fe200078e0002 */
[----:B------:R-:W-:Y:S01]  /*10260*/  MOV R6, RZ ;  /* 0x000000ff00067202 */ /* 0x000fe20000000f00 */
[----:B------:R-:W-:Y:S01]  /*10270*/  IMAD.MOV.U32 R4, RZ, RZ, 0x181f ;  /* 0x0000181fff047424 */ /* 0x000fe200078e00ff */
[----:B------:R-:W-:Y:S02]  /*10280*/  MOV R8, 0x102a0 ;  /* 0x000102a000087802 */ /* 0x000fe40000000f00 */
[----:B------:R-:W-:Y:S05]  /*10290*/  CALL.REL.NOINC `($__internal_5_$__cuda_sm70_shflsync_idx_p) ;  /* 0x0000039000007944 */ /* 0x000fea0003c00000 */
[----:B------:R-:W-:Y:S01]  /*102a0*/  MOV R5, R4 ;  /* 0x0000000400057202 */ /* 0x000fe20000000f00 */
[----:B------:R-:W-:Y:S05]  /*102b0*/  BRA `(.L_x_1766) ;  /* 0xfffff6b000007947 */ /* 0x000fea000383ffff */
.L_x_1749:
[----:B------:R-:W-:Y:S01]  /*102c0*/  IMAD.MOV.U32 R7, RZ, RZ, R3 ;  /* 0x000000ffff077224 */ /* 0x000fe200078e0003 */
[----:B------:R-:W-:Y:S01]  /*102d0*/  MOV R6, RZ ;  /* 0x000000ff00067202 */ /* 0x000fe20000000f00 */
[----:B------:R-:W-:Y:S01]  /*102e0*/  IMAD.MOV.U32 R4, RZ, RZ, 0x181f ;  /* 0x0000181fff047424 */ /* 0x000fe200078e00ff */
[----:B------:R-:W-:Y:S02]  /*102f0*/  MOV R8, 0x10310 ;  /* 0x0001031000087802 */ /* 0x000fe40000000f00 */
[----:B-12---:R-:W-:Y:S05]  /*10300*/  CALL.REL.NOINC `($__internal_5_$__cuda_sm70_shflsync_idx_p) ;  /* 0x0000032000007944 */ /* 0x006fea0003c00000 */
[----:B------:R-:W-:Y:S05]  /*10310*/  BRA `(.L_x_1767) ;  /* 0xfffff67000007947 */ /* 0x000fea000383ffff */
.L_x_1752:
[----:B--2---:R-:W-:Y:S01]  /*10320*/  IMAD.MOV.U32 R7, RZ, RZ, R2 ;  /* 0x000000ffff077224 */ /* 0x004fe200078e0002 */
[----:B------:R-:W-:Y:S01]  /*10330*/  MOV R6, 0x1 ;  /* 0x0000000100067802 */ /* 0x000fe20000000f00 */
[----:B----4-:R-:W-:Y:S01]  /*10340*/  IMAD.MOV.U32 R4, RZ, RZ, 0x181f ;  /* 0x0000181fff047424 */ /* 0x010fe200078e00ff */
[----:B------:R-:W-:-:S02]  /*10350*/  MOV R8, 0x10370 ;  /* 0x0001037000087802 */ /* 0x000fc40000000f00 */
[----:B-1-3--:R-:W-:Y:S05]  /*10360*/  CALL.REL.NOINC `($__internal_5_$__cuda_sm70_shflsync_idx_p) ;  /* 0x000002c000007944 */ /* 0x00afea0003c00000 */
[----:B------:R-:W-:Y:S01]  /*10370*/  IMAD.MOV.U32 R5, RZ, RZ, R4 ;  /* 0x000000ffff057224 */ /* 0x000fe200078e0004 */
[----:B------:R-:W-:Y:S01]  /*10380*/  MOV R6, 0x1 ;  /* 0x0000000100067802 */ /* 0x000fe20000000f00 */
[----:B------:R-:W-:Y:S01]  /*10390*/  IMAD.MOV.U32 R7, RZ, RZ, R3 ;  /* 0x000000ffff077224 */ /* 0x000fe200078e0003 */
[----:B------:R-:W-:-:S02]  /*103a0*/  MOV R4, 0x181f ;  /* 0x0000181f00047802 */ /* 0x000fc40000000f00 */
[----:B------:R-:W-:Y:S02]  /*103b0*/  MOV R8, 0x103d0 ;  /* 0x000103d000087802 */ /* 0x000fe40000000f00 */
[----:B------:R-:W-:Y:S05]  /*103c0*/  CALL.REL.NOINC `($__internal_5_$__cuda_sm70_shflsync_idx_p) ;  /* 0x0000026000007944 */ /* 0x000fea0003c00000 */
[----:B------:R-:W-:Y:S05]  /*103d0*/  BRA `(.L_x_1768) ;  /* 0xfffff75000007947 */ /* 0x000fea000383ffff */
.L_x_1755:
[----:B-1----:R-:W-:Y:S01]  /*103e0*/  IMAD.MOV.U32 R7, RZ, RZ, R2 ;  /* 0x000000ffff077224 */ /* 0x002fe200078e0002 */
[----:B------:R-:W-:Y:S01]  /*103f0*/  MOV R6, 0x2 ;  /* 0x0000000200067802 */ /* 0x000fe20000000f00 */
[----:B----4-:R-:W-:Y:S01]  /*10400*/  IMAD.MOV.U32 R4, RZ, RZ, 0x181f ;  /* 0x0000181fff047424 */ /* 0x010fe200078e00ff */
[----:B------:R-:W-:Y:S02]  /*10410*/  MOV R8, 0x10430 ;  /* 0x0001043000087802 */ /* 0x000fe40000000f00 */
[----:B--23--:R-:W-:Y:S05]  /*10420*/  CALL.REL.NOINC `($__internal_5_$__cuda_sm70_shflsync_idx_p) ;  /* 0x0000020000007944 */ /* 0x00cfea0003c00000 */
[----:B------:R-:W-:Y:S01]  /*10430*/  MOV R5, R4 ;  /* 0x0000000400057202 */ /* 0x000fe20000000f00 */
[----:B------:R-:W-:Y:S05]  /*10440*/  BRA `(.L_x_1769) ;  /* 0xfffff86000007947 */ /* 0x000fea000383ffff */
.L_x_1756:
[----:B------:R-:W-:Y:S01]  /*10450*/  IMAD.MOV.U32 R7, RZ, RZ, R3 ;  /* 0x000000ffff077224 */ /* 0x000fe200078e0003 */
[----:B------:R-:W-:Y:S01]  /*10460*/  MOV R6, 0x2 ;  /* 0x0000000200067802 */ /* 0x000fe20000000f00 */
[----:B----4-:R-:W-:Y:S01]  /*10470*/  IMAD.MOV.U32 R4, RZ, RZ, 0x181f ;  /* 0x0000181fff047424 */ /* 0x010fe200078e00ff */
[----:B------:R-:W-:Y:S02]  /*10480*/  MOV R8, 0x104a0 ;  /* 0x000104a000087802 */ /* 0x000fe40000000f00 */
[----:B-123--:R-:W-:Y:S05]  /*10490*/  CALL.REL.NOINC `($__internal_5_$__cuda_sm70_shflsync_idx_p) ;  /* 0x0000019000007944 */ /* 0x00efea0003c00000 */
[----:B------:R-:W-:Y:S05]  /*104a0*/  BRA `(.L_x_1770) ;  /* 0xfffff82000007947 */ /* 0x000fea000383ffff */
.L_x_1759:
[----:B-1----:R-:W-:Y:S01]  /*104b0*/  IMAD.MOV.U32 R7, RZ, RZ, R2 ;  /* 0x000000ffff077224 */ /* 0x002fe200078e0002 */
[----:B------:R-:W-:Y:S01]  /*104c0*/  MOV R6, 0x3 ;  /* 0x0000000300067802 */ /* 0x000fe20000000f00 */
[----:B------:R-:W-:Y:S01]  /*104d0*/  IMAD.MOV.U32 R4, RZ, RZ, 0x181f ;  /* 0x0000181fff047424 */ /* 0x000fe200078e00ff */
[----:B------:R-:W-:-:S02]  /*104e0*/  MOV R8, 0x10500 ;  /* 0x0001050000087802 */ /* 0x000fc40000000f00 */
[----:B--234-:R-:W-:Y:S05]  /*104f0*/  CALL.REL.NOINC `($__internal_5_$__cuda_sm70_shflsync_idx_p) ;  /* 0x0000013000007944 */ /* 0x01cfea0003c00000 */
[----:B------:R-:W-:Y:S01]  /*10500*/  IMAD.MOV.U32 R2, RZ, RZ, R4 ;  /* 0x000000ffff027224 */ /* 0x000fe200078e0004 */
[----:B------:R-:W-:Y:S01]  /*10510*/  MOV R6, 0x3 ;  /* 0x0000000300067802 */ /* 0x000fe20000000f00 */
[----:B------:R-:W-:Y:S01]  /*10520*/  IMAD.MOV.U32 R7, RZ, RZ, R3 ;  /* 0x000000ffff077224 */ /* 0x000fe200078e0003 */
[----:B------:R-:W-:-:S02]  /*10530*/  MOV R4, 0x181f ;  /* 0x0000181f00047802 */ /* 0x000fc40000000f00 */
[----:B------:R-:W-:Y:S02]  /*10540*/  MOV R8, 0x10560 ;  /* 0x0001056000087802 */ /* 0x000fe40000000f00 */
[----:B------:R-:W-:Y:S05]  /*10550*/  CALL.REL.NOINC `($__internal_5_$__cuda_sm70_shflsync_idx_p) ;  /* 0x000000d000007944 */ /* 0x000fea0003c00000 */
[----:B------:R-:W-:Y:S01]  /*10560*/  MOV R3, R4 ;  /* 0x0000000400037202 */ /* 0x000fe20000000f00 */
[----:B------:R-:W-:Y:S05]  /*10570*/  BRA `(.L_x_1771) ;  /* 0xfffff8e000007947 */ /* 0x000fea000383ffff */
.L_x_1761:
[----:B-12---:R-:W-:Y:S01]  /*10580*/  IMAD.MOV.U32 R7, RZ, RZ, R61 ;  /* 0x000000ffff077224 */ /* 0x006fe200078e003d */
[----:B------:R-:W-:Y:S01]  /*10590*/  MOV R6, RZ ;  /* 0x000000ff00067202 */ /* 0x000fe20000000f00 */
[----:B------:R-:W-:Y:S01]  /*105a0*/  IMAD.MOV.U32 R4, RZ, RZ, 0x1f ;  /* 0x0000001fff047424 */ /* 0x000fe200078e00ff */
[----:B------:R-:W-:Y:S02]  /*105b0*/  MOV R8, 0x105d0 ;  /* 0x000105d000087802 */ /* 0x000fe40000000f00 */
[----:B---345:R-:W-:Y:S05]  /*105c0*/  CALL.REL.NOINC `($__internal_5_$__cuda_sm70_shflsync_idx_p) ;  /* 0x0000006000007944 */ /* 0x038fea0003c00000 */
[----:B------:R-:W-:Y:S01]  /*105d0*/  MOV R0, R4 ;  /* 0x0000000400007202 */ /* 0x000fe20000000f00 */
[----:B------:R-:W-:Y:S05]  /*105e0*/  BRA `(.L_x_1772) ;  /* 0xfffffa6000007947 */ /* 0x000fea000383ffff */
        .weak           $__internal_4_$__cuda_sm70_shflsync_bfly_p
        .type           $__internal_4_$__cuda_sm70_shflsync_bfly_p,@function
        .size           $__internal_4_$__cuda_sm70_shflsync_bfly_p,($__internal_5_$__cuda_sm70_shflsync_idx_p - $__internal_4_$__cuda_sm70_shflsync_bfly_p)
$__internal_4_$__cuda_sm70_shflsync_bfly_p:
[----:B------:R-:W-:Y:S04]  /*105f0*/  WARPSYNC R6 ;  /* 0x0000000600007348 */ /* 0x000fe80003800000 */
[----:B------:R1:W2:Y:S02]  /*10600*/  SHFL.BFLY PT, R5, R0, R3, R7 ;  /* 0x0c00000300057389 */ /* 0x0002a400000e0007 */
[----:B-1----:R-:W-:-:S04]  /*10610*/  MOV R3, 0x0 ;  /* 0x0000000000037802 */ /* 0x002fc80000000f00 */
[----:B--2---:R-:W-:Y:S05]  /*10620*/  RET.REL.NODEC R2 `(_ZN7cutlass13device_kernelIN5flash19enable_sm80_to_sm89INS1_16FlashAttnFwdSm80INS1_25CollectiveMainloopFwdSm80ILi8ELi1ELb1EN4cute5tupleIJNS5_1CILi128EEENS7_ILi96EEENS7_ILi192EEEEEELi192ENS_6half_tEfNS_4arch4Sm80ELb1ELb0ELb0ELb0ELb0ELb0ELb1ELb0EEENS1_21CollectiveEpilogueFwdINS6_IJS8_SA_S9_EEENS6_IJNS7_ILi1EEESI_SI_EEESC_SE_Li256ELb0ELb1ELb0ELb0EEENS1_30DynamicPersistentTileSchedulerILi256ELi256ELb0ELb1ELb0EEEEEEEEEvNT_6ParamsE) ;  /* 0xfffef9d002007950 */ /* 0x004fea0003c3ffff */
        .weak           $__internal_5_$__cuda_sm70_shflsync_idx_p
        .type           $__internal_5_$__cuda_sm70_shflsync_idx_p,@function
        .size           $__internal_5_$__cuda_sm70_shflsync_idx_p,(.L_x_2594 - $__internal_5_$__cuda_sm70_shflsync_idx_p)
$__internal_5_$__cuda_sm70_shflsync_idx_p:
[----:B------:R-:W-:Y:S04]  /*10630*/  WARPSYNC R63 ;  /* 0x0000003f00007348 */ /* 0x000fe80003800000 */
[----:B------:R1:W2:Y:S02]  /*10640*/  SHFL.IDX PT, R4, R7, R6, R4 ;  /* 0x0000000607047389 */ /* 0x0002a400000e0004 */
[----:B-1----:R-:W-:Y:S02]  /*10650*/  MOV R6, R8 ;  /* 0x0000000800067202 */ /* 0x002fe40000000f00 */
[----:B------:R-:W-:-:S04]  /*10660*/  MOV R7, 0x0 ;  /* 0x0000000000077802 */ /* 0x000fc80000000f00 */
[----:B--2---:R-:W-:Y:S05]  /*10670*/  RET.REL.NODEC R6 `(_ZN7cutlass13device_kernelIN5flash19enable_sm80_to_sm89INS1_16FlashAttnFwdSm80INS1_25CollectiveMainloopFwdSm80ILi8ELi1ELb1EN4cute5tupleIJNS5_1CILi128EEENS7_ILi96EEENS7_ILi192EEEEEELi192ENS_6half_tEfNS_4arch4Sm80ELb1ELb0ELb0ELb0ELb0ELb0ELb1ELb0EEENS1_21CollectiveEpilogueFwdINS6_IJS8_SA_S9_EEENS6_IJNS7_ILi1EEESI_SI_EEESC_SE_Li256ELb0ELb1ELb0ELb0EEENS1_30DynamicPersistentTileSchedulerILi256ELi256ELb0ELb1ELb0EEEEEEEEEvNT_6ParamsE) ;  /* 0xfffef98006007950 */ /* 0x004fea0003c3ffff */
.L_x_1773:
        /* <DEDUP_REMOVED lines=16> */
.L_x_2594:


//--------------------- .text._ZN7cutlass13device_kernelIN5flash19enable_sm80_to_sm89INS1_16FlashAttnFwdSm80INS1_25CollectiveMainloopFwdSm80ILi8ELi1ELb1EN4cute5tupleIJNS5_1CILi128EEENS7_ILi96EEENS7_ILi192EEEEEELi192ENS_6half_tEfNS_4arch4Sm80ELb1ELb0ELb0ELb1ELb0ELb0ELb1ELb0EEENS1_21CollectiveEpilogueFwdINS6_IJS8_SA_S9_EEENS6_IJNS7_ILi1EEESI_SI_EEESC_SE_Li256ELb1ELb1ELb0ELb0EEENS1_19SingleTileSchedulerILb1ELb0ELb1ELi128EEEEEEEEEvNT_6ParamsE --------------------------
	.section	.text._ZN7cutlass13device_kernelIN5flash19enable_sm80_to_sm89INS1_16FlashAttnFwdSm80INS1_25CollectiveMainloopFwdSm80ILi8ELi1ELb1EN4cute5tupleIJNS5_1CILi128EEENS7_ILi96EEENS7_ILi192EEEEEELi192ENS_6half_tEfNS_4arch4Sm80ELb1ELb0ELb0ELb1ELb0ELb0ELb1ELb0EEENS1_21CollectiveEpilogueFwdINS6_IJS8_SA_S9_EEENS6_IJNS7_ILi1EEESI_SI_EEESC_SE_Li256ELb1ELb1ELb0ELb0EEENS1_19SingleTileSchedulerILb1ELb0ELb1ELi128EEEEEEEEEvNT_6ParamsE,"ax",@progbits
	.sectioninfo	@"SHI_REGISTERS=255"
	.align	128
.text._ZN7cutlass13device_kernelIN5flash19enable_sm80_to_sm89INS1_16FlashAttnFwdSm80INS1_25CollectiveMainloopFwdSm80ILi8ELi1ELb1EN4cute5tupleIJNS5_1CILi128EEENS7_ILi96EEENS7_ILi192EEEEEELi192ENS_6half_tEfNS_4arch4Sm80ELb1ELb0ELb0ELb1ELb0ELb0ELb1ELb0EEENS1_21CollectiveEpilogueFwdINS6_IJS8_SA_S9_EEENS6_IJNS7_ILi1EEESI_SI_EEESC_SE_Li256ELb1ELb1ELb0ELb0EEENS1_19SingleTileSchedulerILb1ELb0ELb1ELi128EEEEEEEEEvNT_6ParamsE:
        .type           _ZN7cutlass13device_kernelIN5flash19enable_sm80_to_sm89INS1_16FlashAttnFwdSm80INS1_25CollectiveMainloopFwdSm80ILi8ELi1ELb1EN4cute5tupleIJNS5_1CILi128EEENS7_ILi96EEENS7_ILi192EEEEEELi192ENS_6half_tEfNS_4arch4Sm80ELb1ELb0ELb0ELb1ELb0ELb0ELb1ELb0EEENS1_21CollectiveEpilogueFwdINS6_IJS8_SA_S9_EEENS6_IJNS7_ILi1EEESI_SI_EEESC_SE_Li256ELb1ELb1ELb0ELb0EEENS1_19SingleTileSchedulerILb1ELb0ELb1ELi128EEEEEEEEEvNT_6ParamsE,@function
        .size           _ZN7cutlass13device_kernelIN5flash19enable_sm80_to_sm89INS1_16FlashAttnFwdSm80INS1_25CollectiveMainloopFwdSm80ILi8ELi1ELb1EN4cute5tupleIJNS5_1CILi128EEENS7_ILi96EEENS7_ILi192EEEEEELi192ENS_6half_tEfNS_4arch4Sm80ELb1ELb0ELb0ELb1ELb0ELb0ELb1ELb0EEENS1_21CollectiveEpilogueFwdINS6_IJS8_SA_S9_EEENS6_IJNS7_ILi1EEESI_SI_EEESC_SE_Li256ELb1ELb1ELb0ELb0EEENS1_19SingleTileSchedulerILb1ELb0ELb1ELi128EEEEEEEEEvNT_6ParamsE,(.L_x_2597 - _ZN7cutlass13device_kernelIN5flash19enable_sm80_to_sm89INS1_16FlashAttnFwdSm80INS1_25CollectiveMainloopFwdSm80ILi8ELi1ELb1EN4cute5tupleIJNS5_1CILi128EEENS7_ILi96EEENS7_ILi192EEEEEELi192ENS_6half_tEfNS_4arch4Sm80ELb1ELb0ELb0ELb1ELb0ELb0ELb1ELb0EEENS1_21CollectiveEpilogueFwdINS6_IJS8_SA_S9_EEENS6_IJNS7_ILi1EEESI_SI_EEESC_SE_Li256ELb1ELb1ELb0ELb0EEENS1_19SingleTileSchedulerILb1ELb0ELb1ELi128EEEEEEEEEvNT_6ParamsE)
        .other          _ZN7cutlass13device_kernelIN5flash19enable_sm80_to_sm89INS1_16FlashAttnFwdSm80INS1_25CollectiveMainloopFwdSm80ILi8ELi1ELb1EN4cute5tupleIJNS5_1CILi128EEENS7_ILi96EEENS7_ILi192EEEEEELi192ENS_6half_tEfNS_4arch4Sm80ELb1ELb0ELb0ELb1ELb0ELb0ELb1ELb0EEENS1_21CollectiveEpilogueFwdINS6_IJS8_SA_S9_EEENS6_IJNS7_ILi1EEESI_SI_EEESC_SE_Li256ELb1ELb1ELb0ELb0EEENS1_19SingleTileSchedulerILb1ELb0ELb1ELi128EEEEEEEEEvNT_6ParamsE,@"STO_CUDA_ENTRY STV_DEFAULT"
_ZN7cutlass13device_kernelIN5flash19enable_sm80_to_sm89INS1_16FlashAttnFwdSm80INS1_25CollectiveMainloopFwdSm80ILi8ELi1ELb1EN4cute5tupleIJNS5_1CILi128EEENS7_ILi96EEENS7_ILi192EEEEEELi192ENS_6half_tEfNS_4arch4Sm80ELb1ELb0ELb0ELb1ELb0ELb0ELb1ELb0EEENS1_21CollectiveEpilogueFwdINS6_IJS8_SA_S9_EEENS6_IJNS7_ILi1EEESI_SI_EEESC_SE_Li256ELb1ELb1ELb0ELb0EEENS1_19SingleTileSchedulerILb1ELb0ELb1ELi128EEEEEEEEEvNT_6ParamsE:
        /* <DEDUP_REMOVED lines=17> */
.L_x_1775:
        /* <DEDUP_REMOVED lines=8> */
.L_x_1777:
[----:B------:R-:W-:-:S04]  /*0190*/  MOV R0, c[0x0][0x54c] ;  /* 0x0001530000007a02 */ /* 0x000fc80000000f00 */
.L_x_1776:
[----:B------:R-:W-:Y:S01]  /*01a0*/  USHF.L.U32 UR21, UR21, 0x7, URZ ;  /* 0x0000000715157899 */ /* 0x000fe2000800063f */
[----:B-----5:R-:W-:-:S05]  /*01b0*/  IMAD R0, R0, c[0x0][0x548], RZ ;  /* 0x0001520000007a24 */ /* 0x020fca00078e02ff */
[----:B------:R-:W-:-:S04]  /*01c0*/  ISETP.LE.AND P0, PT, R0, UR21, PT ;  /* 0x0000001500007c0c */ /* 0x000fc8000bf03270 */
[----:B------:R-:W-:-:S05]  /*01d0*/  SEL R0, R5, 0xffffffff, !P0 ;  /* 0xffffffff05007807 */ /* 0x000fca0004000000 */
[----:B------:R2:W-:Y:S01]  /*01e0*/  STL [R1+0x50], R0 ;  /* 0x0000500001007387 */ /* 0x0005e20000100800 */
[----:B------:R-:W-:Y:S05]  /*01f0*/  BRA `(.L_x_1778) ;  /* 0x0000013000007947 */ /* 0x000fea0003800000 */
.L_x_1774:
[----:B------:R-:W-:-:S04]  /*0200*/  ISETP.NE.U32.AND P0, PT, RZ, c[0x0][0x568], PT ;  /* 0x00015a00ff007a0c */ /* 0x000fc80003f05070 */
[----:B------:R-:W-:-:S13]  /*0210*/  ISETP.NE.AND.EX P0, PT, RZ, c[0x0][0x56c], PT, P0 ;  /* 0x00015b00ff007a0c */ /* 0x000fda0003f05300 */
[----:B------:R-:W-:Y:S05]  /*0220*/  @!P0 BRA `(.L_x_1779) ;  /* 0x0000002000008947 */ /* 0x000fea0003800000 */
[----:B------:R1:W5:Y:S01]  /*0230*/  LDG.E R0, [R2.64] ;  /* 0x0000001202007981 */ /* 0x000362000c1e1900 */
[----:B------:R-:W-:Y:S05]  /*0240*/  BRA `(.L_x_1780) ;  /* 0x0000009000007947 */ /* 0x000fea0003800000 */
.L_x_1779:
        /* <DEDUP_REMOVED lines=8> */
.L_x_1781:
[----:B------:R-:W-:-:S04]  /*02d0*/  MOV R0, c[0x0][0x54c] ;  /* 0x0001530000007a02 */ /* 0x000fc80000000f00 */
.L_x_1780:
[----:B------:R-:W-:Y:S01]  /*02e0*/  USHF.L.U32 UR21, UR21, 0x7, URZ ;  /* 0x0000000715157899 */ /* 0x000fe2000800063f */
[----:B-----5:R-:W-:-:S05]  /*02f0*/  IMAD R0, R0, c[0x0][0x548], RZ ;  /* 0x0001520000007a24 */ /* 0x020fca00078e02ff */
[----:B------:R-:W-:-:S04]  /*0300*/  ISETP.LE.AND P0, PT, R0, UR21, PT ;  /* 0x0000001500007c0c */ /* 0x000fc8000bf03270 */
[----:B------:R-:W-:-:S05]  /*0310*/  SEL R0, R5, 0xffffffff, !P0 ;  /* 0xffffffff05007807 */ /* 0x000fca0004000000 */
[----:B------:R2:W-:Y:S04]  /*0320*/  STL [R1+0x50], R0 ;  /* 0x0000500001007387 */ /* 0x0005e80000100800 */
.L_x_1778:
        /* <DEDUP_REMOVED lines=32> */
.L_x_1782:
[----:B------:R-:W-:-:S04]  /*0530*/  ISETP.NE.U32.AND P0, PT, RZ, c[0x0][0x368], PT ;  /* 0x0000da00ff007a0c */ /* 0x000fc80003f05070 */
[----:B------:R-:W-:-:S13]  /*0540*/  ISETP.NE.AND.EX P0, PT, RZ, c[0x0][0x36c], PT, P0 ;  /* 0x0000db00ff007a0c */ /* 0x000fda0003f05300 */
[----:B------:R-:W-:Y:S05]  /*0550*/  @!P0 BRA `(.L_x_1783) ;  /* 0x0000004000008947 */ /* 0x000fea0003800000 */
[----:B------:R-:W-:-:S05]  /*0560*/  IMAD.WIDE R2, R39, R26, c[0x0][0x368] ;  /* 0x0000da0027027625 */ /* 0x000fca00078e021a */
[----:B------:R-:W2:Y:S02]  /*0570*/  LDG.E R0, [R2.64] ;  /* 0x0000001202007981 */ /* 0x000ea4000c1e1900 */
[----:B--2---:R1:W2:Y:S02]  /*0580*/  R2UR UR8, R0 ;  /* 0x00000000000873c2 */ /* 0x0042a400000e0000 */
[----:B-12---:R-:W-:Y:S05]  /*0590*/  BRA `(.L_x_1784) ;  /* 0x0000006000007947 */ /* 0x006fea0003800000 */
.L_x_1783:
[----:B------:R-:W-:Y:S05]  /*05a0*/  @!P6 BRA `(.L_x_1784) ;  /* 0x000000500000e947 */ /* 0x000fea0003800000 */
[----:B------:R1:W2:Y:S04]  /*05b0*/  LDG.E R0, [R2.64] ;  /* 0x0000001202007981 */ /* 0x0002a8000c1e1900 */
[----:B-1----:R-:W3:Y:S01]  /*05c0*/  LDG.E R2, [R2.64+0x4] ;  /* 0x0000041202027981 */ /* 0x002ee2000c1e1900 */
[----:B--2---:R-:W1:Y:S08]  /*05d0*/  R2UR UR8, R0 ;  /* 0x00000000000873c2 */ /* 0x004e7000000e0000 */
[----:B---3--:R-:W1:Y:S02]  /*05e0*/  R2UR UR4, R2 ;  /* 0x00000000020473c2 */ /* 0x008e6400000e0000 */
[----:B-1----:R-:W-:-:S06]  /*05f0*/  UIADD3 UR8, -UR8, UR4, URZ ;  /* 0x0000000408087290 */ /* 0x002fcc000fffe13f */
.L_x_1784:
        /* <DEDUP_REMOVED lines=603> */
[C---:B----4-:R-:W-:Y:S08]  /*2bb0*/  HMMA.16816.F32 R8, R204.reuse, R40, R92 ;  /* 0x00000028cc08723c */ /* 0x050ff0000000185c */
[----:B------:R-:W-:Y:S08]  /*2bc0*/  HMMA.16816.F32 R40, R204, R42, R80 ;  /* 0x0000002acc28723c */ /* 0x000ff00000001850 */
[----:B-1----:R-:W-:Y:S01]  /*2bd0*/  HMMA.16816.F32 R80, R208, R28, R56 ;  /* 0x0000001cd050723c */ /* 0x002fe20000001838 */
[----:B------:R-:W1:Y:S07]  /*2be0*/  LDSM.16.M88.4 R56, [R224+0x14900] ;  /* 0x01490000e038783b */ /* 0x000e6e0000000200 */
[----:B------:R-:W-:Y:S08]  /*2bf0*/  HMMA.16816.F32 R96, R204, R54, R68 ;  /* 0x00000036cc60723c */ /* 0x000ff00000001844 */
[C---:B--2---:R-:W-:Y:S01]  /*2c00*/  HMMA.16816.F32 R68, R208.reuse, R24, R16 ;  /* 0x00000018d044723c */ /* 0x044fe20000001810 */
[----:B------:R-:W2:Y:S07]  /*2c10*/  LDSM.16.M88.4 R16, [R231+0x7000] ;  /* 0x00700000e710783b */ /* 0x000eae0000000200 */
[C---:B------:R-:W-:Y:S08]  /*2c20*/  HMMA.16816.F32 R84, R208.reuse, R32, R64 ;  /* 0x00000020d054723c */ /* 0x040ff00000001840 */
[C---:B------:R-:W-:Y:S01]  /*2c30*/  HMMA.16816.F32 R92, R208.reuse, R34, R60 ;  /* 0x00000022d05c723c */ /* 0x040fe2000000183c */
[----:B------:R-:W4:Y:S07]  /*2c40*/  LDSM.16.M88.4 R60, [R231+0x6000] ;  /* 0x00600000e73c783b */ /* 0x000f2e0000000200 */
[C---:B------:R-:W-:Y:S01]  /*2c50*/  HMMA.16816.F32 R64, R208.reuse, R26, R12 ;  /* 0x0000001ad040723c */ /* 0x040fe2000000180c */
[----:B------:R-:W5:Y:S07]  /*2c60*/  LDSM.16.M88.4 R12, [R231+0x7800] ;  /* 0x00780000e70c783b */ /* 0x000f6e0000000200 */
        /* <DEDUP_REMOVED lines=8> */
[C---:B------:R-:W-:Y:S01]  /*2cf0*/  HMMA.16816.F32 R36, R208.reuse, R50, R76 ;  /* 0x00000032d024723c */ /* 0x040fe2000000184c */
[----:B------:R-:W3:Y:S04]  /*2d00*/  LDSM.16.M88.4 R48, [R230+0x12100] ;  /* 0x01210000e630783b */ /* 0x000ee80000000200 */
[----:B------:R-:W-:Y:S03]  /*2d10*/  LDSM.16.M88.4 R76, [R227+0x6800] ;  /* 0x00680000e34c783b */ /* 0x000fe60000000200 */
[C---:B-1----:R-:W-:Y:S08]  /*2d20*/  HMMA.16816.F32 R32, R208.reuse, R56, R88 ;  /* 0x00000038d020723c */ /* 0x042ff00000001858 */
[----:B------:R-:W-:Y:S08]  /*2d30*/  HMMA.16816.F32 R44, R208, R58, R96 ;  /* 0x0000003ad02c723c */ /* 0x000ff00000001860 */
[C---:B--2---:R-:W-:Y:S01]  /*2d40*/  HMMA.16816.F32 R120, R212.reuse, R16, R68 ;  /* 0x00000010d478723c */ /* 0x044fe20000001844 */
[----:B------:R-:W-:Y:S07]  /*2d50*/  LDSM.16.M88.4 R68, [R227+0x7000] ;  /* 0x00700000e344783b */ /* 0x000fee0000000200 */
[C---:B------:R-:W-:Y:S01]  /*2d60*/  HMMA.16816.F32 R116, R212.reuse, R18, R64 ;  /* 0x00000012d474723c */ /* 0x040fe20000001840 */
[----:B------:R-:W1:Y:S07]  /*2d70*/  LDSM.16.M88.4 R16, [R230+0x12900] ;  /* 0x01290000e610783b */ /* 0x000e6e0000000200 */
[C---:B----4-:R-:W-:Y:S01]  /*2d80*/  HMMA.16816.F32 R56, R212.reuse, R60, R84 ;  /* 0x0000003cd438723c */ /* 0x050fe20000001854 */
[----:B------:R-:W-:Y:S07]  /*2d90*/  LDSM.16.M88.4 R84, [R230+0x14900] ;  /* 0x01490000e654783b */ /* 0x000fee0000000200 */
[C---:B-----5:R-:W-:Y:S01]  /*2da0*/  HMMA.16816.F32 R108, R212.reuse, R14, R8 ;  /* 0x0000000ed46c723c */ /* 0x060fe20000001808 */
[----:B------:R-:W2:Y:S07]  /*2db0*/  LDSM.16.M88.4 R8, [R230+0x13900] ;  /* 0x01390000e608783b */ /* 0x000eae0000000200 */
[C---:B------:R-:W-:Y:S01]  /*2dc0*/  HMMA.16816.F32 R100, R212.reuse, R28, R24 ;  /* 0x0000001cd464723c */ /* 0x040fe20000001818 */
[----:B------:R-:W4:Y:S07]  /*2dd0*/  LDSM.16.M88.4 R24, [R230+0x14100] ;  /* 0x01410000e618783b */ /* 0x000f2e0000000200 */
[C---:B------:R-:W-:Y:S01]  /*2de0*/  HMMA.16816.F32 R112, R212.reuse, R12, R52 ;  /* 0x0000000cd470723c */ /* 0x040fe20000001834 */
[----:B------:R-:W5:Y:S04]  /*2df0*/  LDSM.16.M88.4 R12, [R230+0x13100] ;  /* 0x01310000e60c783b */ /* 0x000f680000000200 */
[----:B------:R-:W-:Y:S03]  /*2e00*/  LDSM.16.M88.4 R52, [R227+0x8000] ;  /* 0x00800000e334783b */ /* 0x000fe60000000200 */
[C---:B------:R-:W-:Y:S08]  /*2e10*/  HMMA.16816.F32 R60, R212.reuse, R62, R92 ;  /* 0x0000003ed43c723c */ /* 0x040ff0000000185c */
[C---:B------:R-:W-:Y:S01]  /*2e20*/  HMMA.16816.F32 R104, R212.reuse, R20, R80 ;  /* 0x00000014d468723c */ /* 0x040fe20000001850 */
[----:B------:R-:W-:Y:S07]  /*2e30*/  LDSM.16.M88.4 R80, [R227+0x6000] ;  /* 0x00600000e350783b */ /* 0x000fee0000000200 */
[C---:B------:R-:W-:Y:S08]  /*2e40*/  HMMA.16816.F32 R20, R212.reuse, R22, R72 ;  /* 0x00000016d414723c */ /* 0x040ff00000001848 */
[C---:B------:R-:W-:Y:S08]  /*2e50*/  HMMA.16816.F32 R96, R212.reuse, R30, R36 ;  /* 0x0000001ed460723c */ /* 0x040ff00000001824 */
[C---:B---3--:R-:W-:Y:S08]  /*2e60*/  HMMA.16816.F32 R92, R212.reuse, R40, R32 ;  /* 0x00000028d45c723c */ /* 0x048ff00000001820 */
[----:B------:R-:W-:Y:S08]  /*2e70*/  HMMA.16816.F32 R88, R212, R42, R44 ;  /* 0x0000002ad458723c */ /* 0x000ff0000000182c */
[C---:B------:R-:W-:Y:S01]  /*2e80*/  HMMA.16816.F32 R72, R216.reuse, R48, R56 ;  /* 0x00000030d848723c */ /* 0x040fe20000001838 */
[----:B------:R-:W3:Y:S07]  /*2e90*/  LDSM.16.M88.4 R56, [R227+0x7800] ;  /* 0x00780000e338783b */ /* 0x000eee0000000200 */
[----:B------:R-:W-:Y:S01]  /*2ea0*/  HMMA.16816.F32 R64, R216, R50, R60 ;  /* 0x00000032d840723c */ /* 0x000fe2000000183c */
[----:B------:R-:W3:Y:S01]  /*2eb0*/  LDSM.16.M88.4 R48, [R227+0x8800] ;  /* 0x00880000e330783b */ /* 0x000ee20000000200 */
[----:B------:R-:W-:-:S06]  /*2ec0*/  DEPBAR.LE SB0, 0x0 ;  /* 0x000080000000791a */ /* 0x000fcc0000000000 */
[C---:B-1----:R-:W-:Y:S08]  /*2ed0*/  HMMA.16816.F32 R60, R216.reuse, R16, R104 ;  /* 0x00000010d83c723c */ /* 0x042ff00000001868 */
[C---:B------:R-:W-:Y:S08]  /*2ee0*/  HMMA.16816.F32 R44, R216.reuse, R18, R20 ;  /* 0x00000012d82c723c */ /* 0x040ff00000001814 */
[C---:B--2---:R-:W-:Y:S08]  /*2ef0*/  HMMA.16816.F32 R28, R216.reuse, R10, R108 ;  /* 0x0000000ad81c723c */ /* 0x044ff0000000186c */
[C---:B----4-:R-:W-:Y:S08]  /*2f00*/  HMMA.16816.F32 R20, R216.reuse, R24, R100 ;  /* 0x00000018d814723c */ /* 0x050ff00000001864 */
[C---:B-----5:R-:W-:Y:S08]  /*2f10*/  HMMA.16816.F32 R40, R216.reuse, R12, R120 ;  /* 0x0000000cd828723c */ /* 0x060ff00000001878 */
[C---:B------:R-:W-:Y:S08]  /*2f20*/  HMMA.16816.F32 R36, R216.reuse, R14, R116 ;  /* 0x0000000ed824723c */ /* 0x040ff00000001874 */
[C---:B------:R-:W-:Y:S08]  /*2f30*/  HMMA.16816.F32 R16, R216.reuse, R26, R96 ;  /* 0x0000001ad810723c */ /* 0x040ff00000001860 */
[C---:B------:R-:W-:Y:S08]  /*2f40*/  HMMA.16816.F32 R32, R216.reuse, R8, R112 ;  /* 0x00000008d820723c */ /* 0x040ff00000001870 */
[C---:B------:R-:W-:Y:S08]  /*2f50*/  HMMA.16816.F32 R12, R216.reuse, R84, R92 ;  /* 0x00000054d80c723c */ /* 0x040ff0000000185c */
[----:B------:R-:W-:Y:S08]  /*2f60*/  HMMA.16816.F32 R8, R216, R86, R88 ;  /* 0x00000056d808723c */ /* 0x000ff00000001858 */
[C---:B------:R-:W-:Y:S08]  /*2f70*/  HMMA.16816.F32 R60, R220.reuse, R76, R60 ;  /* 0x0000004cdc3c723c */ /* 0x040ff0000000183c */
        /* <DEDUP_REMOVED lines=11> */
[----:B------:R-:W-:Y:S06]  /*3030*/  BAR.SYNC.DEFER_BLOCKING 0x0 ;  /* 0x0000000000007b1d */ /* 0x000fec0000010000 */
[----:B------:R-:W-:Y:S05]  /*3040*/  @!P0 BRA `(.L_x_1786) ;  /* 0x000001f000008947 */ /* 0x000fea0003800000 */
[----:B------:R-:W-:Y:S02]  /*3050*/  UIADD3 UR5, UR20, -0x2, URZ ;  /* 0xfffffffe14057890 */ /* 0x000fe4000fffe03f */
        /* <DEDUP_REMOVED lines=30> */
.L_x_1786:
[----:B------:R-:W-:Y:S01]  /*3240*/  LOP3.LUT R2, R126, 0xffffffe0, RZ, 0xc0, !PT ;  /* 0xffffffe07e027812 */ /* 0x000fe200078ec0ff */
[----:B------:R-:W-:Y:S01]  /*3250*/  UIADD3 UR22, UR8, UR22, URZ ;  /* 0x0000001608167290 */ /* 0x000fe2000fffe03f */
[----:B------:R-:W-:Y:S01]  /*3260*/  LEA.HI R5, R127, R129, RZ, 0x2 ;  /* 0x000000817f057211 */ /* 0x000fe200078f10ff */
[----:B------:R-:W-:Y:S01]  /*3270*/  IMAD.SHL.U32 R225, R4, 0x2, RZ ;  /* 0x0000000204e17824 */ /* 0x000fe200078e00ff */
[----:B-1----:R-:W-:Y:S01]  /*3280*/  SHF.R.S32.HI R7, RZ, 0x1f, R125 ;  /* 0x0000001fff077819 */ /* 0x002fe2000001147d */
[----:B------:R-:W-:Y:S01]  /*3290*/  IMAD.IADD R2, R129, 0x1, -R2 ;  /* 0x0000000181027824 */ /* 0x000fe200078e0a02 */
[----:B------:R-:W-:Y:S01]  /*32a0*/  LOP3.LUT R5, R5, 0xfffffffc, RZ, 0xc0, !PT ;  /* 0xfffffffc05057812 */ /* 0x000fe200078ec0ff */
[--C-:B------:R-:W-:Y:S01]  /*32b0*/  IMAD R229, R0, 0x2, R225.reuse ;  /* 0x0000000200e57824 */ /* 0x100fe200078e02e1 */
[----:B------:R-:W-:Y:S01]  /*32c0*/  LEA.HI R7, R7, R125, RZ, 0x3 ;  /* 0x0000007d07077211 */ /* 0x000fe200078f18ff */
[----:B------:R-:W-:Y:S01]  /*32d0*/  IMAD R226, R3, 0x2, R225 ;  /* 0x0000000203e27824 */ /* 0x000fe200078e02e1 */
[----:B------:R-:W-:Y:S01]  /*32e0*/  SHF.R.S32.HI R6, RZ, 0x1f, R2 ;  /* 0x0000001fff067819 */ /* 0x000fe20000011402 */
[----:B------:R-:W-:Y:S01]  /*32f0*/  IMAD.IADD R5, R129, 0x1, -R5 ;  /* 0x0000000181057824 */ /* 0x000fe200078e0a05 */
[----:B------:R-:W-:Y:S01]  /*3300*/  LOP3.LUT R7, R7, 0xffffff8, RZ, 0xc0, !PT ;  /* 0x0ffffff807077812 */ /* 0x000fe200078ec0ff */
[----:B------:R-:W-:Y:S01]  /*3310*/  LDSM.16.MT88.4 R84, [R229+0x3900] ;  /* 0x00390000e554783b */ /* 0x000fe20000004200 */
[----:B------:R-:W-:Y:S01]  /*3320*/  LEA.HI R6, R6, R2, RZ, 0x2 ;  /* 0x0000000206067211 */ /* 0x000fe200078f10ff */
[----:B------:R-:W-:Y:S01]  /*3330*/  ULDC.64 UR4, c[0x0][0x2c8] ;  /* 0x0000b20000047ab9 */ /* 0x000fe20000000a00 */
[----:B------:R-:W-:Y:S01]  /*3340*/  LEA.HI R8, R5, R5, RZ, 0x1 ;  /* 0x0000000505087211 */ /* 0x000fe200078f08ff */
[----:B------:R-:W-:Y:S01]  /*3350*/  IMAD.IADD R9, R125, 0x1, -R7 ;  /* 0x000000017d097824 */ /* 0x000fe200078e0a07 */
[----:B------:R-:W-:Y:S01]  /*3360*/  PLOP3.LUT P1, PT, PT, PT, UP1, 0x80, 0x0 ;  /* 0x000000000000781c */ /* 0x000fe20003f2f018 */
[----:B------:R-:W-:Y:S01]  /*3370*/  LDSM.16.MT88.4 R68, [R226+0x3900] ;  /* 0x00390000e244783b */ /* 0x000fe20000004200 */
[----:B------:R-:W-:Y:S01]  /*3380*/  LEA.HI.SX32 R7, R6, UR21, 0x1e ;  /* 0x0000001506077c11 */ /* 0x000fe2000f8ff2ff */
[----:B------:R-:W-:Y:S01]  /*3390*/  UIMAD.WIDE.U32 UR6, UR21, UR4, URZ ;  /* 0x00000004150672a5 */ /* 0x000fe2000f8e003f */
[----:B------:R-:W-:Y:S01]  /*33a0*/  LOP3.LUT R8, R8, 0x1ffffffe, RZ, 0xc0, !PT ;  /* 0x1ffffffe08087812 */ /* 0x000fe200078ec0ff */
[----:B------:R-:W-:Y:S01]  /*33b0*/  UIADD3 UR20, UR20, -0x2, URZ ;  /* 0xfffffffe14147890 */ /* 0x000fe2000fffe03f */
[----:B------:R-:W-:Y:S01]  /*33c0*/  LEA R7, R9, R7, 0x4 ;  /* 0x0000000709077211 */ /* 0x000fe200078e20ff */
[----:B------:R-:W-:Y:S01]  /*33d0*/  @UP1 USHF.R.U32.HI UR21, URZ, UR5, UR7 ;  /* 0x000000053f151299 */ /* 0x000fe20008011607 */
[----:B------:R-:W-:Y:S01]  /*33e0*/  PLOP3.LUT P0, PT, PT, PT, UP1, 0x80, 0x0 ;  /* 0x000000000000781c */ /* 0x000fe20003f0f018 */
[----:B------:R-:W-:Y:S01]  /*33f0*/  IMAD.IADD R5, R5, 0x1, -R8 ;  /* 0x0000000105057824 */ /* 0x000fe200078e0a08 */
[----:B------:R-:W-:Y:S01]  /*3400*/  LEA R228, R0, R226, 0x1 ;  /* 0x000000e200e47211 */ /* 0x000fe200078e08ff */
[----:B------:R-:W-:Y:S01]  /*3410*/  UIADD3 UR21, UR21, UR8, -UR12 ;  /* 0x0000000815157290 */ /* 0x000fe2000fffe80c */
[----:B------:R-:W0:Y:S01]  /*3420*/  LDGDEPBAR ;  /* 0x00000000000079af */ /* 0x000e220000000000 */
[----:B------:R-:W-:-:S02]  /*3430*/  IMAD R10, R5, 0x8, R7 ;  /* 0x00000008050a7824 */ /* 0x000fc400078e0207 */
[----:B------:R-:W-:Y:S01]  /*3440*/  UIMAD.WIDE UR4, UR21, 0x2aaaaaab, URZ ;  /* 0x2aaaaaab150478a5 */ /* 0x000fe2000f8e023f */
[----:B------:R-:W-:Y:S01]  /*3450*/  LDSM.16.MT88.4 R80, [R228+0x3900] ;  /* 0x00390000e450783b */ /* 0x000fe20000004200 */
[----:B------:R-:W-:Y:S02]  /*3460*/  @P1 IMAD.HI.U32 R7, R10, c[0x0][0x2c8], RZ ;  /* 0x0000b2000a071a27 */ /* 0x000fe400078e00ff */
[----:B------:R-:W-:Y:S01]  /*3470*/  USHF.R.U32.HI UR21, URZ, 0x1f, UR5 ;  /* 0x0000001f3f157899 */ /* 0x000fe20008011605 */
[----:B------:R-:W-:Y:S01]  /*3480*/  STL [R1+0x30], R10 ;  /* 0x0000300a01007387 */ /* 0x000fe20000100800 */
[----:B------:R-:W-:Y:S01]  /*3490*/  IMAD.MOV.U32 R5, RZ, RZ, R10 ;  /* 0x000000ffff057224 */ /* 0x000fe200078e000a */
[----:B------:R-:W-:Y:S01]  /*34a0*/  @P0 SHF.R.U32.HI R5, RZ, c[0x0][0x2cc], R7 ;  /* 0x0000b300ff050a19 */ /* 0x000fe20000011607 */
[----:B------:R-:W-:-:S04]  /*34b0*/  ULEA.HI.SX32 UR21, UR5, UR21, 0x1c ;  /* 0x0000001505157291 */ /* 0x000fc8000f8fe23f */
[----:B------:R-:W1:Y:S01]  /*34c0*/  SHFL.IDX PT, R8, R5, RZ, 0x1c1f ;  /* 0x001c1fff05087589 */ /* 0x000e6200000e0000 */
[----:B------:R-:W-:-:S03]  /*34d0*/  UISETP.LT.AND UP0, UPT, URZ, UR21, UPT ;  /* 0x000000153f00728c */ /* 0x000fc6000bf01270 */
[----:B------:R2:W3:Y:S01]  /*34e0*/  SHFL.IDX PT, R7, R5, 0x1, 0x1c1f ;  /* 0x003c1f0005077f89 */ /* 0x0004e200000e0000 */
[----:B------:R-:W-:-:S04]  /*34f0*/  USEL UR21, URZ, UR21, !UP0 ;  /* 0x000000153f157287 */ /* 0x000fc8000c000000 */
[----:B------:R-:W-:Y:S01]  /*3500*/  UISETP.GE.AND UP0, UPT, UR20, UR21, UPT ;  /* 0x000000151400728c */ /* 0x000fe2000bf06270 */
[----:B--2---:R-:W-:-:S04]  /*3510*/  LOP3.LUT R5, R6, 0x7ffffffc, RZ, 0xc0, !PT ;  /* 0x7ffffffc06057812 */ /* 0x004fc800078ec0ff */
[----:B------:R-:W-:Y:S01]  /*3520*/  IADD3 R5, R2, -R5, RZ ;  /* 0x8000000502057210 */ /* 0x000fe20007ffe0ff */
[----:B------:R-:W-:-:S04]  /*3530*/  IMAD.U32 R2, RZ, RZ, UR22 ;  /* 0x00000016ff027e24 */ /* 0x000fc8000f8e00ff */
[----:B------:R-:W-:-:S05]  /*3540*/  IMAD.SHL.U32 R9, R5, 0x2, RZ ;  /* 0x0000000205097824 */ /* 0x000fca00078e00ff */
[C---:B------:R-:W-:Y:S01]  /*3550*/  IADD3 R2, -R9.reuse, 0x1, R2 ;  /* 0x0000000109027810 */ /* 0x040fe20007ffe102 */
[----:B------:R2:W-:Y:S01]  /*3560*/  STL [R1+0x34], R9 ;  /* 0x0000340901007387 */ /* 0x0005e20000100800 */
[----:B------:R-:W-:Y:S02]  /*3570*/  IADD3 R6, -R9, UR22, RZ ;  /* 0x0000001609067c10 */ /* 0x000fe4000fffe1ff */
[----:B------:R-:W-:-:S05]  /*3580*/  IADD3 R2, R2, -UR12, RZ ;  /* 0x8000000c02027c10 */ /* 0x000fca000fffe0ff */
[C---:B-1----:R-:W-:Y:S01]  /*3590*/  IMAD.IADD R5, R2.reuse, 0x1, R8 ;  /* 0x0000000102057824 */ /* 0x042fe200078e0208 */
[----:B---3--:R-:W-:-:S04]  /*35a0*/  IADD3 R2, R2, R7, RZ ;  /* 0x0000000702027210 */ /* 0x008fc80007ffe0ff */
[C---:B------:R-:W-:Y:S02]  /*35b0*/  IMNMX R5, R6.reuse, R5, PT ;  /* 0x0000000506057217 */ /* 0x040fe40003800200 */
[----:B------:R-:W-:Y:S02]  /*35c0*/  IMNMX R2, R6, R2, PT ;  /* 0x0000000206027217 */ /* 0x000fe40003800200 */
[C---:B------:R-:W-:Y:S02]  /*35d0*/  ISETP.GT.AND P0, PT, R5.reuse, RZ, PT ;  /* 0x000000ff0500720c */ /* 0x040fe40003f04270 */
[C---:B------:R-:W-:Y:S02]  /*35e0*/  ISETP.GT.AND P6, PT, R5.reuse, 0x1, PT ;  /* 0x000000010500780c */ /* 0x040fe40003fc4270 */
[----:B------:R-:W-:Y:S02]  /*35f0*/  FSEL R8, R72, -INF , P0 ;  /* 0xff80000048087808 */ /* 0x000fe40000000000 */
[----:B------:R-:W-:-:S02]  /*3600*/  ISETP.GT.AND P0, PT, R5, 0x8, PT ;  /* 0x000000080500780c */ /* 0x000fc40003f04270 */
[----:B------:R-:W-:Y:S02]  /*3610*/  ISETP.GT.AND P5, PT, R2, RZ, PT ;  /* 0x000000ff0200720c */ /* 0x000fe40003fa4270 */
[----:B------:R-:W-:Y:S02]  /*3620*/  FSEL R10, R64, -INF , P0 ;  /* 0xff800000400a7808 */ /* 0x000fe40000000000 */
[----:B------:R-:W-:Y:S02]  /*3630*/  ISETP.GT.AND P0, PT, R2, 0x9, PT ;  /* 0x000000090200780c */ /* 0x000fe40003f04270 */
[----:B--2---:R-:W-:Y:S02]  /*3640*/  FSEL R9, R73, -INF , P6 ;  /* 0xff80000049097808 */ /* 0x004fe40003000000 */
[----:B------:R-:W-:Y:S02]  /*3650*/  FSEL R14, R74, -INF , P5 ;  /* 0xff8000004a0e7808 */ /* 0x000fe40002800000 */
[----:B------:R-:W-:-:S02]  /*3660*/  FSEL R21, R67, -INF , P0 ;  /* 0xff80000043157808 */ /* 0x000fc40000000000 */
[C---:B------:R-:W-:Y:S02]  /*3670*/  ISETP.GT.AND P5, PT, R5.reuse, 0x9, PT ;  /* 0x000000090500780c */ /* 0x040fe40003fa4270 */
[----:B------:R-:W-:Y:S02]  /*3680*/  ISETP.GT.AND P0, PT, R5, 0x11, PT ;  /* 0x000000110500780c */ /* 0x000fe40003f04270 */
[----:B------:R-:W-:Y:S02]  /*3690*/  FMNMX.FTZ R6, R8, R9, !PT ;  /* 0x0000000908067209 */ /* 0x000fe40007810000 */
[----:B------:R-:W-:Y:S02]  /*36a0*/  ISETP.GT.AND P1, PT, R2, 0x1, PT ;  /* 0x000000010200780c */ /* 0x000fe40003f24270 */
[----:B------:R-:W-:Y:S02]  /*36b0*/  FSEL R11, R65, -INF , P5 ;  /* 0xff800000410b7808 */ /* 0x000fe40002800000 */
[----:B------:R-:W-:-:S02]  /*36c0*/  FSEL R22, R61, -INF , P0 ;  /* 0xff8000003d167808 */ /* 0x000fc40000000000 */
[----:B------:R-:W-:Y:S02]  /*36d0*/  ISETP.GT.AND P5, PT, R5, 0x10, PT ;  /* 0x000000100500780c */ /* 0x000fe40003fa4270 */
[----:B------:R-:W-:Y:S02]  /*36e0*/  ISETP.GT.AND P0, PT, R2, 0x10, PT ;  /* 0x000000100200780c */ /* 0x000fe40003f04270 */
[----:B------:R-:W-:Y:S02]  /*36f0*/  FMNMX.FTZ R6, R10, R6, !PT ;  /* 0x000000060a067209 */ /* 0x000fe40007810000 */
[----:B------:R-:W-:Y:S02]  /*3700*/  FSEL R15, R75, -INF , P1 ;  /* 0xff8000004b0f7808 */ /* 0x000fe40000800000 */
[----:B------:R-:W-:Y:S01]  /*3710*/  ISETP.GT.AND P1, PT, R2, 0x8, PT ;  /* 0x000000080200780c */ /* 0x000fe20003f24270 */
[----:B------:R-:W-:Y:S01]  /*3720*/  LDSM.16.MT88.4 R72, [R228+0x6100] ;  /* 0x00610000e448783b */ /* 0x000fe20000004200 */
[----:B------:R-:W-:-:S02]  /*3730*/  FSEL R13, R60, -INF , P5 ;  /* 0xff8000003c0d7808 */ /* 0x000fc40002800000 */
[----:B------:R-:W-:Y:S02]  /*3740*/  FSEL R25, R62, -INF , P0 ;  /* 0xff8000003e197808 */ /* 0x000fe40000000000 */
[----:B------:R-:W-:Y:S02]  /*3750*/  FMNMX.FTZ R6, R11, R6, !PT ;  /* 0x000000060b067209 */ /* 0x000fe40007810000 */
[----:B------:R-:W-:Y:S02]  /*3760*/  ISETP.GT.AND P0, PT, R2, 0x19, PT ;  /* 0x000000190200780c */ /* 0x000fe40003f04270 */
[----:B------:R-:W-:Y:S02]  /*3770*/  FSEL R20, R66, -INF , P1 ;  /* 0xff80000042147808 */ /* 0x000fe40000800000 */
[----:B------:R-:W-:Y:S01]  /*3780*/  ISETP.GT.AND P1, PT, R5, 0x18, PT ;  /* 0x000000180500780c */ /* 0x000fe20003f24270 */
[----:B------:R-:W-:Y:S01]  /*3790*/  LDSM.16.MT88.4 R64, [R226+0x3100] ;  /* 0x00310000e240783b */ /* 0x000fe20000004200 */
[----:B------:R-:W-:-:S02]  /*37a0*/  FMNMX.FTZ R6, R13, R6, !PT ;  /* 0x000000060d067209 */ /* 0x000fc40007810000 */
[----:B------:R-:W-:Y:S02]  /*37b0*/  FSEL R56, R79, -INF , P0 ;  /* 0xff8000004f387808 */ /* 0x000fe40000000000 */
[C---:B------:R-:W-:Y:S02]  /*37c0*/  ISETP.GT.AND P0, PT, R5.reuse, 0x20, PT ;  /* 0x000000200500780c */ /* 0x040fe40003f04270 */
[----:B------:R-:W-:Y:S02]  /*37d0*/  ISETP.GT.AND P6, PT, R5, 0x19, PT ;  /* 0x000000190500780c */ /* 0x000fe40003fc4270 */
[----:B------:R-:W-:Y:S02]  /*37e0*/  FSEL R23, R76, -INF , P1 ;  /* 0xff8000004c177808 */ /* 0x000fe40000800000 */
[----:B------:R-:W-:Y:S02]  /*37f0*/  FMNMX.FTZ R6, R22, R6, !PT ;  /* 0x0000000616067209 */ /* 0x000fe40007810000 */
[----:B------:R-:W-:-:S02]  /*3800*/  FSEL R96, R40, -INF , P0 ;  /* 0xff80000028607808 */ /* 0x000fc40000000000 */
[C---:B------:R-:W-:Y:S02]  /*3810*/  ISETP.GT.AND P5, PT, R2.reuse, 0x11, PT ;  /* 0x000000110200780c */ /* 0x040fe40003fa4270 */
[----:B------:R-:W-:Y:S02]  /*3820*/  ISETP.GT.AND P0, PT, R2, 0x21, PT ;  /* 0x000000210200780c */ /* 0x000fe40003f04270 */
[----:B------:R-:W-:Y:S02]  /*3830*/  FSEL R24, R77, -INF , P6 ;  /* 0xff8000004d187808 */ /* 0x000fe40003000000 */
[----:B------:R-:W-:Y:S02]  /*3840*/  FMNMX.FTZ R6, R23, R6, !PT ;  /* 0x0000000617067209 */ /* 0x000fe40007810000 */
[----:B------:R-:W-:Y:S02]  /*3850*/  FSEL R26, R63, -INF , P5 ;  /* 0xff8000003f1a7808 */ /* 0x000fe40002800000 */
[----:B------:R-:W-:-:S02]  /*3860*/  FSEL R97, R43, -INF , P0 ;  /* 0xff8000002b617808 */ /* 0x000fc40000000000 */
[C---:B------:R-:W-:Y:S02]  /*3870*/  ISETP.GT.AND P5, PT, R5.reuse, 0x21, PT ;  /* 0x000000210500780c */ /* 0x040fe40003fa4270 */
[----:B------:R-:W-:Y:S02]  /*3880*/  ISETP.GT.AND P0, PT, R5, 0x28, PT ;  /* 0x000000280500780c */ /* 0x000fe40003f04270 */
[----:B------:R-:W-:Y:S02]  /*3890*/  FMNMX.FTZ R6, R24, R6, !PT ;  /* 0x0000000618067209 */ /* 0x000fe40007810000 */
[----:B------:R-:W-:Y:S02]  /*38a0*/  FMNMX.FTZ R7, R14, R15, !PT ;  /* 0x0000000f0e077209 */ /* 0x000fe40007810000 */
[----:B------:R-:W-:Y:S02]  /*38b0*/  FSEL R95, R41, -INF , P5 ;  /* 0xff800000295f7808 */ /* 0x000fe40002800000 */
[----:B------:R-:W-:-:S02]  /*38c0*/  FSEL R93, R36, -INF , P0 ;  /* 0xff800000245d7808 */ /* 0x000fc40000000000 */
[----:B------:R-:W-:Y:S02]  /*38d0*/  FMNMX.FTZ R6, R96, R6, !PT ;  /* 0x0000000660067209 */ /* 0x000fe40007810000 */
[----:B------:R-:W-:Y:S02]  /*38e0*/  ISETP.GT.AND P0, PT, R2, 0x29, PT ;  /* 0x000000290200780c */ /* 0x000fe40003f04270 */
[----:B------:R-:W-:Y:S02]  /*38f0*/  FMNMX.FTZ R7, R20, R7, !PT ;  /* 0x0000000714077209 */ /* 0x000fe40007810000 */
[----:B------:R-:W-:Y:S02]  /*3900*/  ISETP.GT.AND P1, PT, R2, 0x18, PT ;  /* 0x000000180200780c */ /* 0x000fe40003f24270 */
[----:B------:R-:W-:Y:S02]  /*3910*/  ISETP.GT.AND P5, PT, R5, 0x29, PT ;  /* 0x000000290500780c */ /* 0x000fe40003fa4270 */
[----:B------:R-:W-:-:S02]  /*3920*/  FMNMX.FTZ R6, R95, R6, !PT ;  /* 0x000000065f067209 */ /* 0x000fc40007810000 */
[----:B------:R-:W-:Y:S02]  /*3930*/  FSEL R99, R39, -INF , P0 ;  /* 0xff80000027637808 */ /* 0x000fe40000000000 */
[----:B------:R-:W-:Y:S02]  /*3940*/  FMNMX.FTZ R7, R21, R7, !PT ;  /* 0x0000000715077209 */ /* 0x000fe40007810000 */
[----:B------:R-:W-:Y:S02]  /*3950*/  ISETP.GT.AND P0, PT, R5, 0x30, PT ;  /* 0x000000300500780c */ /* 0x000fe40003f04270 */
[----:B------:R-:W-:Y:S02]  /*3960*/  FSEL R27, R78, -INF , P1 ;  /* 0xff8000004e1b7808 */ /* 0x000fe40000800000 */
[----:B------:R-:W-:Y:S01]  /*3970*/  FSEL R92, R37, -INF , P5 ;  /* 0xff800000255c7808 */ /* 0x000fe20002800000 */
[----:B------:R-:W-:Y:S01]  /*3980*/  LDSM.16.MT88.4 R76, [R228+0x900] ;  /* 0x00090000e44c783b */ /* 0x000fe20000004200 */
[----:B------:R-:W-:-:S02]  /*3990*/  FMNMX.FTZ R6, R93, R6, !PT ;  /* 0x000000065d067209 */ /* 0x000fc40007810000 */
[----:B------:R-:W-:Y:S02]  /*39a0*/  ISETP.GT.AND P1, PT, R2, 0x20, PT ;  /* 0x000000200200780c */ /* 0x000fe40003f24270 */
[----:B------:R-:W-:Y:S02]  /*39b0*/  FMNMX.FTZ R7, R25, R7, !PT ;  /* 0x0000000719077209 */ /* 0x000fe40007810000 */
[----:B------:R-:W-:Y:S02]  /*39c0*/  FSEL R168, R32, -INF , P0 ;  /* 0xff80000020a87808 */ /* 0x000fe40000000000 */
[----:B------:R-:W-:Y:S02]  /*39d0*/  ISETP.GT.AND P0, PT, R2, 0x31, PT ;  /* 0x000000310200780c */ /* 0x000fe40003f04270 */
[----:B------:R-:W-:Y:S02]  /*39e0*/  ISETP.GT.AND P5, PT, R5, 0x31, PT ;  /* 0x000000310500780c */ /* 0x000fe40003fa4270 */
[----:B------:R-:W-:-:S02]  /*39f0*/  FMNMX.FTZ R6, R92, R6, !PT ;  /* 0x000000065c067209 */ /* 0x000fc40007810000 */
[----:B------:R-:W-:Y:S02]  /*3a00*/  FSEL R98, R42, -INF , P1 ;  /* 0xff8000002a627808 */ /* 0x000fe40000800000 */
[----:B------:R-:W-:Y:S01]  /*3a10*/  FMNMX.FTZ R7, R26, R7, !PT ;  /* 0x000000071a077209 */ /* 0x000fe20007810000 */
[----:B------:R-:W-:Y:S01]  /*3a20*/  LDSM.16.MT88.4 R40, [R225+0x900] ;  /* 0x00090000e128783b */ /* 0x000fe20000004200 */
[----:B------:R-:W-:Y:S02]  /*3a30*/  ISETP.GT.AND P1, PT, R2, 0x28, PT ;  /* 0x000000280200780c */ /* 0x000fe40003f24270 */
[----:B------:R-:W-:Y:S02]  /*3a40*/  FSEL R167, R35, -INF , P0 ;  /* 0xff80000023a77808 */ /* 0x000fe40000000000 */
[----:B------:R-:W-:Y:S02]  /*3a50*/  FSEL R166, R33, -INF , P5 ;  /* 0xff80000021a67808 */ /* 0x000fe40002800000 */
[----:B------:R-:W-:-:S02]  /*3a60*/  ISETP.GT.AND P0, PT, R5, 0x38, PT ;  /* 0x000000380500780c */ /* 0x000fc40003f04270 */
[----:B------:R-:W-:Y:S02]  /*3a70*/  FMNMX.FTZ R6, R168, R6, !PT ;  /* 0x00000006a8067209 */ /* 0x000fe40007810000 */
[----:B------:R-:W-:Y:S02]  /*3a80*/  FMNMX.FTZ R7, R27, R7, !PT ;  /* 0x000000071b077209 */ /* 0x000fe40007810000 */
        /* <DEDUP_REMOVED lines=20> */
[----:B------:R-:W-:Y:S02]  /*3bd0*/  ISETP.GT.AND P1, PT, R5, 0x49, PT ;  /* 0x000000490500780c */ /* 0x000fe40003f24270 */
[----:B------:R-:W-:Y:S02]  /*3be0*/  FMNMX.FTZ R7, R94, R7, !PT ;  /* 0x000000075e077209 */ /* 0x000fe40007810000 */
[----:B------:R-:W-:Y:S02]  /*3bf0*/  FSEL R177, R52, -INF , P5 ;  /* 0xff80000034b17808 */ /* 0x000fe40002800000 */
[----:B------:R-:W-:-:S02]  /*3c00*/  FMNMX.FTZ R6, R178, R6, !PT ;  /* 0x00000006b2067209 */ /* 0x000fc40007810000 */
[----:B------:R-:W-:Y:S02]  /*3c10*/  FSEL R176, R53, -INF , P1 ;  /* 0xff80000035b07808 */ /* 0x000fe40000800000 */
[----:B------:R-:W-:Y:S02]  /*3c20*/  FMNMX.FTZ R7, R99, R7, !PT ;  /* 0x0000000763077209 */ /* 0x000fe40007810000 */
[----:B------:R-:W-:Y:S02]  /*3c30*/  ISETP.GT.AND P1, PT, R2, 0x38, PT ;  /* 0x000000380200780c */ /* 0x000fe40003f24270 */
[----:B------:R-:W-:Y:S02]  /*3c40*/  ISETP.GT.AND P0, PT, R5, 0x50, PT ;  /* 0x000000500500780c */ /* 0x000fe40003f04270 */
[----:B------:R-:W-:Y:S02]  /*3c50*/  FMNMX.FTZ R6, R177, R6, !PT ;  /* 0x00000006b1067209 */ /* 0x000fe40007810000 */
[----:B------:R-:W-:-:S02]  /*3c60*/  FMNMX.FTZ R7, R169, R7, !PT ;  /* 0x00000007a9077209 */ /* 0x000fc40007810000 */
[----:B------:R-:W-:Y:S02]  /*3c70*/  FSEL R142, R46, -INF , P1 ;  /* 0xff8000002e8e7808 */ /* 0x000fe40000800000 */
[C---:B------:R-:W-:Y:S02]  /*3c80*/  ISETP.GT.AND P6, PT, R5.reuse, 0x51, PT ;  /* 0x000000510500780c */ /* 0x040fe40003fc4270 */
[C---:B------:R-:W-:Y:S02]  /*3c90*/  ISETP.GT.AND P5, PT, R5.reuse, 0x58, PT ;  /* 0x000000580500780c */ /* 0x040fe40003fa4270 */
[----:B------:R-:W-:Y:S02]  /*3ca0*/  FSEL R250, R16, -INF , P0 ;  /* 0xff80000010fa7808 */ /* 0x000fe40000000000 */
[----:B------:R-:W-:Y:S02]  /*3cb0*/  ISETP.GT.AND P1, PT, R5, 0x59, PT ;  /* 0x000000590500780c */ /* 0x000fe40003f24270 */
[----:B------:R-:W-:-:S02]  /*3cc0*/  ISETP.GT.AND P0, PT, R2, 0x39, PT ;  /* 0x000000390200780c */ /* 0x000fc40003f04270 */
[----:B------:R-:W-:Y:S02]  /*3cd0*/  FMNMX.FTZ R5, R176, R6, !PT ;  /* 0x00000006b0057209 */ /* 0x000fe40007810000 */
[----:B------:R-:W-:Y:S02]  /*3ce0*/  FMNMX.FTZ R6, R167, R7, !PT ;  /* 0x00000007a7067209 */ /* 0x000fe40007810000 */
[----:B------:R-:W-:Y:S02]  /*3cf0*/  FSEL R143, R47, -INF , P0 ;  /* 0xff8000002f8f7808 */ /* 0x000fe40000000000 */
[----:B------:R-:W-:Y:S01]  /*3d00*/  FSEL R100, R17, -INF , P6 ;  /* 0xff80000011647808 */ /* 0x000fe20003000000 */
[----:B------:R-:W-:Y:S01]  /*3d10*/  LDSM.16.MT88.4 R44, [R229+0x100] ;  /* 0x00010000e52c783b */ /* 0x000fe20000004200 */
[----:B------:R-:W-:Y:S02]  /*3d20*/  FMNMX.FTZ R5, R250, R5, !PT ;  /* 0x00000005fa057209 */ /* 0x000fe40007810000 */
[----:B------:R-:W-:-:S02]  /*3d30*/  ISETP.GT.AND P0, PT, R2, 0x40, PT ;  /* 0x000000400200780c */ /* 0x000fc40003f04270 */
[----:B------:R-:W-:Y:S02]  /*3d40*/  FMNMX.FTZ R6, R142, R6, !PT ;  /* 0x000000068e067209 */ /* 0x000fe40007810000 */
[----:B------:R-:W-:Y:S02]  /*3d50*/  FSEL R251, R48, -INF , P5 ;  /* 0xff80000030fb7808 */ /* 0x000fe40002800000 */
[----:B------:R-:W-:Y:S02]  /*3d60*/  FMNMX.FTZ R141, R100, R5, !PT ;  /* 0x00000005648d7209 */ /* 0x000fe40007810000 */
[----:B------:R-:W-:Y:S02]  /*3d70*/  ISETP.GT.AND P5, PT, R2, 0x41, PT ;  /* 0x000000410200780c */ /* 0x000fe40003fa4270 */
[----:B------:R-:W-:Y:S02]  /*3d80*/  FSEL R174, R30, -INF , P0 ;  /* 0xff8000001eae7808 */ /* 0x000fe40000000000 */
[----:B------:R-:W-:-:S02]  /*3d90*/  FMNMX.FTZ R5, R143, R6, !PT ;  /* 0x000000068f057209 */ /* 0x000fc40007810000 */
[----:B------:R-:W-:Y:S02]  /*3da0*/  FSEL R89, R49, -INF , P1 ;  /* 0xff80000031597808 */ /* 0x000fe40000800000 */
[----:B------:R-:W-:Y:S02]  /*3db0*/  FSEL R173, R31, -INF , P5 ;  /* 0xff8000001fad7808 */ /* 0x000fe40002800000 */
[----:B------:R-:W-:Y:S02]  /*3dc0*/  ISETP.GT.AND P1, PT, R2, 0x48, PT ;  /* 0x000000480200780c */ /* 0x000fe40003f24270 */
[----:B------:R-:W-:Y:S02]  /*3dd0*/  FMNMX.FTZ R5, R174, R5, !PT ;  /* 0x00000005ae057209 */ /* 0x000fe40007810000 */
[----:B------:R-:W-:Y:S02]  /*3de0*/  ISETP.GT.AND P0, PT, R2, 0x49, PT ;  /* 0x000000490200780c */ /* 0x000fe40003f04270 */
[----:B------:R-:W-:-:S02]  /*3df0*/  FSEL R172, R54, -INF , P1 ;  /* 0xff80000036ac7808 */ /* 0x000fc40000800000 */
[----:B------:R-:W-:Y:S02]  /*3e00*/  FMNMX.FTZ R5, R173, R5, !PT ;  /* 0x00000005ad057209 */ /* 0x000fe40007810000 */
[----:B------:R-:W-:Y:S02]  /*3e10*/  FSEL R175, R55, -INF , P0 ;  /* 0xff80000037af7808 */ /* 0x000fe40000000000 */
[----:B------:R-:W-:Y:S01]  /*3e20*/  ISETP.GT.AND P1, PT, R2, 0x50, PT ;  /* 0x000000500200780c */ /* 0x000fe20003f24270 */
[----:B------:R-:W-:Y:S01]  /*3e30*/  LDSM.16.MT88.4 R52, [R228+0x100] ;  /* 0x00010000e434783b */ /* 0x000fe20000004200 */
        /* <DEDUP_REMOVED lines=10> */
[----:B------:R-:W-:Y:S01]  /*3ee0*/  ISETP.GT.AND P0, PT, R2, 0x59, PT ;  /* 0x000000590200780c */ /* 0x000fe20003f04270 */
[----:B------:R-:W-:Y:S01]  /*3ef0*/  LDSM.16.MT88.4 R16, [R225+0x100] ;  /* 0x00010000e110783b */ /* 0x000fe20000004200 */
[----:B------:R-:W-:Y:S02]  /*3f00*/  FSEL R170, R50, -INF , P1 ;  /* 0xff80000032aa7808 */ /* 0x000fe40000800000 */
[----:B------:R-:W-:Y:S02]  /*3f10*/  FMNMX.FTZ R2, R171, R5, !PT ;  /* 0x00000005ab027209 */ /* 0x000fe40007810000 */
[----:B------:R-:W-:Y:S02]  /*3f20*/  FSEL R252, R51, -INF , P0 ;  /* 0xff80000033fc7808 */ /* 0x000fe40000000000 */
[----:B------:R-:W-:-:S04]  /*3f30*/  FMNMX.FTZ R2, R170, R2, !PT ;  /* 0x00000002aa027209 */ /* 0x000fc80007810000 */
        /* <DEDUP_REMOVED lines=8> */
[----:B------:R-:W-:-:S05]  /*3fc0*/  FMUL.FTZ R12, R141, c[0x0][0x2d0] ;  /* 0x0000b4008d0c7a20 */ /* 0x000fca0000410000 */
[----:B------:R-:W-:-:S05]  /*3fd0*/  FSEL R12, R12, RZ, P0 ;  /* 0x000000ff0c0c7208 */ /* 0x000fca0000000000 */
[----:B------:R-:W-:-:S04]  /*3fe0*/  FFMA.FTZ R5, R8, c[0x0][0x2d0], -R12 ;  /* 0x0000b40008057a23 */ /* 0x000fc8000001080c */
[----:B------:R1:W-:Y:S01]  /*3ff0*/  MUFU.EX2 R90, R5 ;  /* 0x00000005005a7308 */ /* 0x0003e20000000800 */
[----:B--2---:R-:W-:-:S04]  /*4000*/  FMNMX.FTZ R140, R2, R140, !PT ;  /* 0x0000008c028c7209 */ /* 0x004fc80007810000 */
[C---:B------:R-:W-:Y:S01]  /*4010*/  FSETP.NEU.FTZ.AND P0, PT, R140.reuse, -INF , PT ;  /* 0xff8000008c00780b */ /* 0x040fe20003f1d000 */
[----:B------:R-:W-:-:S05]  /*4020*/  FMUL.FTZ R2, R140, c[0x0][0x2d0] ;  /* 0x0000b4008c027a20 */ /* 0x000fca0000410000 */
[----:B------:R-:W-:Y:S02]  /*4030*/  FSEL R2, R2, RZ, P0 ;  /* 0x000000ff02027208 */ /* 0x000fe40000000000 */
[----:B------:R-:W-:Y:S01]  /*4040*/  PLOP3.LUT P0, PT, PT, PT, UP0, 0x80, 0x0 ;  /* 0x000000000000781c */ /* 0x000fe20003f0f008 */
[----:B-1----:R-:W-:Y:S02]  /*4050*/  FFMA.FTZ R5, R9, c[0x0][0x2d0], -R12 ;  /* 0x0000b40009057a23 */ /* 0x002fe4000001080c */
[--C-:B------:R-:W-:Y:S02]  /*4060*/  FFMA.FTZ R4, R14, c[0x0][0x2d0], -R2.reuse ;  /* 0x0000b4000e047a23 */ /* 0x100fe40000010802 */
[----:B------:R1:W2:Y:S01]  /*4070*/  MUFU.EX2 R101, R5 ;  /* 0x0000000500657308 */ /* 0x0002a20000000800 */
[--C-:B------:R-:W-:Y:S02]  /*4080*/  FFMA.FTZ R3, R20, c[0x0][0x2d0], -R2.reuse ;  /* 0x0000b40014037a23 */ /* 0x100fe40000010802 */
[----:B------:R-:W-:-:S05]  /*4090*/  FFMA.FTZ R0, R26, c[0x0][0x2d0], -R2 ;  /* 0x0000b4001a007a23 */ /* 0x000fca0000010802 */
[----:B------:R3:W-:Y:S01]  /*40a0*/  MUFU.EX2 R105, R4 ;  /* 0x0000000400697308 */ /* 0x0007e20000000800 */
[----:B-1----:R-:W-:-:S07]  /*40b0*/  FFMA.FTZ R5, R10, c[0x0][0x2d0], -R12 ;  /* 0x0000b4000a057a23 */ /* 0x002fce000001080c */
[----:B------:R1:W-:Y:S01]  /*40c0*/  MUFU.EX2 R57, R0 ;  /* 0x0000000000397308 */ /* 0x0003e20000000800 */
[----:B--2---:R-:W-:Y:S01]  /*40d0*/  F2FP.PACK_AB R8, R101, R90 ;  /* 0x0000005a6508723e */ /* 0x004fe200000000ff */
[----:B---3--:R-:W-:-:S06]  /*40e0*/  FFMA.FTZ R4, R15, c[0x0][0x2d0], -R2 ;  /* 0x0000b4000f047a23 */ /* 0x008fcc0000010802 */
[----:B------:R2:W-:Y:S08]  /*40f0*/  MUFU.EX2 R181, R5 ;  /* 0x0000000500b57308 */ /* 0x0005f00000000800 */
[----:B------:R-:W3:Y:S01]  /*4100*/  MUFU.EX2 R14, R4 ;  /* 0x00000004000e7308 */ /* 0x000ee20000000800 */
[----:B-1----:R-:W-:Y:S02]  /*4110*/  FFMA.FTZ R0, R27, c[0x0][0x2d0], -R2 ;  /* 0x0000b4001b007a23 */ /* 0x002fe40000010802 */
[----:B--2---:R-:W-:-:S05]  /*4120*/  FFMA.FTZ R5, R11, c[0x0][0x2d0], -R12 ;  /* 0x0000b4000b057a23 */ /* 0x004fca000001080c */
[----:B------:R1:W-:Y:S01]  /*4130*/  MUFU.EX2 R15, R0 ;  /* 0x00000000000f7308 */ /* 0x0003e20000000800 */
[----:B---3--:R-:W-:-:S07]  /*4140*/  F2FP.PACK_AB R9, R14, R105 ;  /* 0x000000690e09723e */ /* 0x008fce00000000ff */
[----:B------:R2:W3:Y:S01]  /*4150*/  MUFU.EX2 R183, R5 ;  /* 0x0000000500b77308 */ /* 0x0004e20000000800 */
[----:B-1----:R-:W-:Y:S02]  /*4160*/  FFMA.FTZ R0, R56, c[0x0][0x2d0], -R2 ;  /* 0x0000b40038007a23 */ /* 0x002fe40000010802 */
[----:B--2---:R-:W-:Y:S01]  /*4170*/  FFMA.FTZ R5, R13, c[0x0][0x2d0], -R12 ;  /* 0x0000b4000d057a23 */ /* 0x004fe2000001080c */
[----:B---3--:R-:W-:-:S04]  /*4180*/  F2FP.PACK_AB R10, R183, R181 ;  /* 0x000000b5b70a723e */ /* 0x008fc800000000ff */
[----:B------:R1:W-:Y:S08]  /*4190*/  MUFU.EX2 R13, R3 ;  /* 0x00000003000d7308 */ /* 0x0003f00000000800 */
[----:B------:R2:W-:Y:S01]  /*41a0*/  MUFU.EX2 R102, R5 ;  /* 0x0000000500667308 */ /* 0x0005e20000000800 */
[----:B-1----:R-:W-:-:S07]  /*41b0*/  FFMA.FTZ R3, R21, c[0x0][0x2d0], -R2 ;  /* 0x0000b40015037a23 */ /* 0x002fce0000010802 */
[----:B------:R1:W3:Y:S01]  /*41c0*/  MUFU.EX2 R180, R3 ;  /* 0x0000000300b47308 */ /* 0x0002e20000000800 */
[----:B--2---:R-:W2:Y:S01]  /*41d0*/  LDSM.16.MT88.4 R4, [R226+0x100] ;  /* 0x00010000e204783b */ /* 0x004ea20000004200 */
[----:B-1----:R-:W-:Y:S01]  /*41e0*/  FFMA.FTZ R3, R22, c[0x0][0x2d0], -R12 ;  /* 0x0000b40016037a23 */ /* 0x002fe2000001080c */
[----:B---3--:R-:W-:-:S05]  /*41f0*/  F2FP.PACK_AB R11, R180, R13 ;  /* 0x0000000db40b723e */ /* 0x008fca00000000ff */
[----:B------:R1:W3:Y:S02]  /*4200*/  MUFU.EX2 R103, R3 ;  /* 0x0000000300677308 */ /* 0x0002e40000000800 */
[C---:B------:R-:W-:Y:S08]  /*4210*/  HMMA.16816.F32 R60, R8.reuse, R16, RZ ;  /* 0x00000010083c723c */ /* 0x040ff000000018ff */
[----:B------:R-:W-:Y:S01]  /*4220*/  HMMA.16816.F32 R48, R8, R18, RZ ;  /* 0x000000120830723c */ /* 0x000fe200000018ff */
[----:B-1----:R-:W-:-:S04]  /*4230*/  FFMA.FTZ R3, R23, c[0x0][0x2d0], -R12 ;  /* 0x0000b40017037a23 */ /* 0x002fc8000001080c */
[----:B------:R1:W-:Y:S03]  /*4240*/  MUFU.EX2 R104, R3 ;  /* 0x0000000300687308 */ /* 0x0003e60000000800 */
[C---:B------:R-:W-:Y:S08]  /*4250*/  HMMA.16816.F32 R20, R8.reuse, R44, RZ ;  /* 0x0000002c0814723c */ /* 0x040ff000000018ff */
[----:B------:R-:W-:Y:S01]  /*4260*/  HMMA.16816.F32 R16, R8, R46, RZ ;  /* 0x0000002e0810723c */ /* 0x000fe200000018ff */
[----:B------:R-:W-:Y:S01]  /*4270*/  LDSM.16.MT88.4 R44, [R228+0x3100] ;  /* 0x00310000e42c783b */ /* 0x000fe20000004200 */
[----:B-1----:R-:W-:-:S06]  /*4280*/  FFMA.FTZ R3, R24, c[0x0][0x2d0], -R12 ;  /* 0x0000b40018037a23 */ /* 0x002fcc000001080c */
[C---:B--2---:R-:W-:Y:S01]  /*4290*/  HMMA.16816.F32 R28, R8.reuse, R4, RZ ;  /* 0x00000004081c723c */ /* 0x044fe200000018ff */
[----:B------:R1:W2:Y:S06]  /*42a0*/  MUFU.EX2 R182, R3 ;  /* 0x0000000300b67308 */ /* 0x0002ac0000000800 */
[----:B---3--:R-:W-:Y:S01]  /*42b0*/  F2FP.PACK_AB R4, R103, R102 ;  /* 0x000000666704723e */ /* 0x008fe200000000ff */
[----:B-1----:R-:W-:Y:S02]  /*42c0*/  FFMA.FTZ R3, R25, c[0x0][0x2d0], -R2 ;  /* 0x0000b40019037a23 */ /* 0x002fe40000010802 */
[----:B------:R-:W-:Y:S02]  /*42d0*/  HMMA.16816.F32 R24, R8, R6, RZ ;  /* 0x000000060818723c */ /* 0x000fe400000018ff */
[----:B------:R-:W-:Y:S05]  /*42e0*/  MUFU.EX2 R91, R3 ;  /* 0x00000003005b7308 */ /* 0x000fea0000000800 */
[----:B--2---:R-:W-:-:S03]  /*42f0*/  F2FP.PACK_AB R6, R182, R104 ;  /* 0x00000068b606723e */ /* 0x004fc600000000ff */
[----:B------:R1:W2:Y:S02]  /*4300*/  MUFU.EX2 R3, R0 ;  /* 0x0000000000037308 */ /* 0x0002a40000000800 */
[----:B-1----:R-:W-:Y:S01]  /*4310*/  IMAD.MOV.U32 R0, RZ, RZ, R57 ;  /* 0x000000ffff007224 */ /* 0x002fe200078e0039 */
[----:B--2---:R-:W-:Y:S01]  /*4320*/  F2FP.PACK_AB R7, R3, R15 ;  /* 0x0000000f0307723e */ /* 0x004fe200000000ff */
[----:B------:R-:W1:Y:S03]  /*4330*/  LDSM.16.MT88.4 R56, [R225+0x3100] ;  /* 0x00310000e138783b */ /* 0x000e660000004200 */
        /* <DEDUP_REMOVED lines=11> */
[C---:B------:R-:W-:Y:S01]  /*43f0*/  HMMA.16816.F32 R28, R8.reuse, R54, RZ ;  /* 0x00000036081c723c */ /* 0x040fe200000018ff */
[----:B------:R-:W4:Y:S07]  /*4400*/  LDSM.16.MT88.4 R52, [R226+0x6100] ;  /* 0x00610000e234783b */ /* 0x000f2e0000004200 */
[C---:B-1----:R-:W-:Y:S08]  /*4410*/  HMMA.16816.F32 R24, R8.reuse, R56, RZ ;  /* 0x000000380818723c */ /* 0x042ff000000018ff */
[C---:B------:R-:W-:Y:S08]  /*4420*/  HMMA.16816.F32 R20, R8.reuse, R58, RZ ;  /* 0x0000003a0814723c */ /* 0x040ff000000018ff */
[----:B------:R-:W-:Y:S08]  /*4430*/  HMMA.16816.F32 R16, R8, R64, RZ ;  /* 0x000000400810723c */ /* 0x000ff000000018ff */
[C---:B------:R-:W-:Y:S01]  /*4440*/  HMMA.16816.F32 R116, R4.reuse, R76, R40 ;  /* 0x0000004c0474723c */ /* 0x040fe20000001828 */
[----:B------:R-:W1:Y:S07]  /*4450*/  LDSM.16.MT88.4 R40, [R229+0x6100] ;  /* 0x00610000e528783b */ /* 0x000e6e0000004200 */
[C---:B------:R-:W-:Y:S01]  /*4460*/  HMMA.16816.F32 R108, R4.reuse, R78, R28 ;  /* 0x0000004e046c723c */ /* 0x040fe2000000181c */
[----:B------:R-:W5:Y:S07]  /*4470*/  LDSM.16.MT88.4 R76, [R225+0x6900] ;  /* 0x00690000e14c783b */ /* 0x000f6e0000004200 */
[C---:B--2---:R-:W-:Y:S08]  /*4480*/  HMMA.16816.F32 R120, R4.reuse, R32, R24 ;  /* 0x000000200478723c */ /* 0x044ff00000001818 */
[----:B------:R-:W-:Y:S08]  /*4490*/  HMMA.16816.F32 R128, R4, R34, R20 ;  /* 0x000000220480723c */ /* 0x000ff00000001814 */
[C---:B------:R-:W-:Y:S08]  /*44a0*/  HMMA.16816.F32 R64, R8.reuse, R66, RZ ;  /* 0x000000420840723c */ /* 0x040ff000000018ff */
[C---:B---3--:R-:W-:Y:S08]  /*44b0*/  HMMA.16816.F32 R32, R8.reuse, R36, RZ ;  /* 0x000000240820723c */ /* 0x048ff000000018ff */
[C---:B------:R-:W-:Y:S08]  /*44c0*/  HMMA.16816.F32 R28, R8.reuse, R38, RZ ;  /* 0x00000026081c723c */ /* 0x040ff000000018ff */
[----:B------:R-:W-:Y:S08]  /*44d0*/  HMMA.16816.F32 R24, R8, R44, RZ ;  /* 0x0000002c0818723c */ /* 0x000ff000000018ff */
[----:B------:R-:W-:Y:S07]  /*44e0*/  HMMA.16816.F32 R132, R4, R68, R16 ;  /* 0x000000440484723c */ /* 0x000fee0000001810 */
[----:B------:R-:W-:Y:S01]  /*44f0*/  IMAD.MOV.U32 R68, RZ, RZ, R105 ;  /* 0x000000ffff447224 */ /* 0x000fe200078e0069 */
[----:B------:R-:W-:Y:S01]  /*4500*/  HMMA.16816.F32 R20, R8, R46, RZ ;  /* 0x0000002e0814723c */ /* 0x000fe200000018ff */
[----:B------:R-:W-:-:S07]  /*4510*/  IMAD.MOV.U32 R69, RZ, RZ, R104 ;  /* 0x000000ffff457224 */ /* 0x000fce00078e0068 */
[C---:B------:R-:W-:Y:S08]  /*4520*/  HMMA.16816.F32 R16, R8.reuse, R48, RZ ;  /* 0x000000300810723c */ /* 0x040ff000000018ff */
[C---:B------:R-:W-:Y:S08]  /*4530*/  HMMA.16816.F32 R60, R8.reuse, R50, RZ ;  /* 0x00000032083c723c */ /* 0x040ff000000018ff */
[C---:B----4-:R-:W-:Y:S08]  /*4540*/  HMMA.16816.F32 R56, R8.reuse, R52, RZ ;  /* 0x000000340838723c */ /* 0x050ff000000018ff */
[C---:B-1----:R-:W-:Y:S08]  /*4550*/  HMMA.16816.F32 R48, R8.reuse, R40, RZ ;  /* 0x000000280830723c */ /* 0x042ff000000018ff */
[C---:B------:R-:W-:Y:S08]  /*4560*/  HMMA.16816.F32 R44, R8.reuse, R42, RZ ;  /* 0x0000002a082c723c */ /* 0x040ff000000018ff */
[C---:B------:R-:W-:Y:S08]  /*4570*/  HMMA.16816.F32 R52, R8.reuse, R54, RZ ;  /* 0x000000360834723c */ /* 0x040ff000000018ff */
[C---:B------:R-:W-:Y:S08]  /*4580*/  HMMA.16816.F32 R40, R8.reuse, R72, RZ ;  /* 0x000000480828723c */ /* 0x040ff000000018ff */
[----:B------:R-:W-:Y:S07]  /*4590*/  HMMA.16816.F32 R36, R8, R74, RZ ;  /* 0x0000004a0824723c */ /* 0x000fee00000018ff */
[----:B------:R-:W-:Y:S01]  /*45a0*/  MOV R8, R103 ;  /* 0x0000006700087202 */ /* 0x000fe20000000f00 */
[----:B------:R-:W-:Y:S01]  /*45b0*/  IMAD.MOV.U32 R9, RZ, RZ, R102 ;  /* 0x000000ffff097224 */ /* 0x000fe200078e0066 */
[----:B------:R-:W-:Y:S01]  /*45c0*/  HMMA.16816.F32 R104, R4, R70, R64 ;  /* 0x000000460468723c */ /* 0x000fe20000001840 */
[----:B------:R-:W-:-:S02]  /*45d0*/  IMAD.MOV.U32 R10, RZ, RZ, R101 ;  /* 0x000000ffff0a7224 */ /* 0x000fc400078e0065 */
[----:B------:R-:W-:-:S04]  /*45e0*/  IMAD.MOV.U32 R11, RZ, RZ, R100 ;  /* 0x000000ffff0b7224 */ /* 0x000fc800078e0064 */
        /* <DEDUP_REMOVED lines=8> */
[----:B------:R-:W-:Y:S01]  /*4670*/  MOV R27, R66 ;  /* 0x00000042001b7202 */ /* 0x000fe20000000f00 */
[----:B------:R-:W-:Y:S01]  /*4680*/  HMMA.16816.F32 R88, R4, R86, R28 ;  /* 0x000000560458723c */ /* 0x000fe2000000181c */
[----:B------:R-:W-:-:S06]  /*4690*/  IMAD.MOV.U32 R26, RZ, RZ, R67 ;  /* 0x000000ffff1a7224 */ /* 0x000fcc00078e0043 */
[----:B------:R-:W-:Y:S01]  /*46a0*/  IMAD.MOV.U32 R87, RZ, RZ, R68 ;  /* 0x000000ffff577224 */ /* 0x000fe200078e0044 */
[C---:B------:R-:W-:Y:S01]  /*46b0*/  HMMA.16816.F32 R80, R4.reuse, R82, R20 ;  /* 0x000000520450723c */ /* 0x040fe20000001814 */
[----:B------:R-:W-:Y:S01]  /*46c0*/  IMAD.MOV.U32 R86, RZ, RZ, R69 ;  /* 0x000000ffff567224 */ /* 0x000fe200078e0045 */
[----:B------:R-:W1:Y:S01]  /*46d0*/  LDSM.16.MT88.4 R20, [R226+0x6900] ;  /* 0x00690000e214783b */ /* 0x000e620000004200 */
[----:B------:R-:W-:Y:S02]  /*46e0*/  IMAD.MOV.U32 R31, RZ, RZ, R8 ;  /* 0x000000ffff1f7224 */ /* 0x000fe400078e0008 */
[----:B------:R-:W-:Y:S02]  /*46f0*/  IMAD.MOV.U32 R30, RZ, RZ, R11 ;  /* 0x000000ffff1e7224 */ /* 0x000fe400078e000b */
[----:B------:R-:W2:Y:S01]  /*4700*/  LDSM.16.MT88.4 R8, [R228+0x6900] ;  /* 0x00690000e408783b */ /* 0x000ea20000004200 */
[C---:B-----5:R-:W-:Y:S03]  /*4710*/  HMMA.16816.F32 R68, R4.reuse, R76, R16 ;  /* 0x0000004c0444723c */ /* 0x060fe60000001810 */
[----:B------:R-:W3:Y:S05]  /*4720*/  LDSM.16.MT88.4 R16, [R229+0x6900] ;  /* 0x00690000e510783b */ /* 0x000eea0000004200 */
[C---:B------:R-:W-:Y:S08]  /*4730*/  HMMA.16816.F32 R76, R4.reuse, R78, R60 ;  /* 0x0000004e044c723c */ /* 0x040ff0000000183c */
[C---:B-1----:R-:W-:Y:S08]  /*4740*/  HMMA.16816.F32 R64, R4.reuse, R20, R56 ;  /* 0x000000140440723c */ /* 0x042ff00000001838 */
[C---:B--2---:R-:W-:Y:S08]  /*4750*/  HMMA.16816.F32 R40, R4.reuse, R8, R40 ;  /* 0x000000080428723c */ /* 0x044ff00000001828 */
[C---:B---3--:R-:W-:Y:S07]  /*4760*/  HMMA.16816.F32 R56, R4.reuse, R16, R48 ;  /* 0x000000100438723c */ /* 0x048fee0000001830 */
[----:B------:R-:W-:Y:S01]  /*4770*/  IMAD.MOV.U32 R49, RZ, RZ, R0 ;  /* 0x000000ffff317224 */ /* 0x000fe200078e0000 */
[----:B------:R-:W-:Y:S01]  /*4780*/  MOV R51, R34 ;  /* 0x0000002200337202 */ /* 0x000fe20000000f00 */
[----:B------:R-:W-:Y:S01]  /*4790*/  FFMA.FTZ R0, R96, c[0x0][0x2d0], -R12 ;  /* 0x0000b40060007a23 */ /* 0x000fe2000001080c */
[----:B------:R-:W-:Y:S01]  /*47a0*/  HMMA.16816.F32 R44, R4, R18, R44 ;  /* 0x00000012042c723c */ /* 0x000fe2000000182c */
[----:B------:R-:W-:Y:S01]  /*47b0*/  IMAD.MOV.U32 R48, RZ, RZ, R35 ;  /* 0x000000ffff307224 */ /* 0x000fe200078e0023 */
[----:B------:R-:W1:Y:S01]  /*47c0*/  LDSM.16.MT88.4 R16, [R225+0x1100] ;  /* 0x00110000e110783b */ /* 0x000e620000004200 */
[----:B------:R2:W-:Y:S01]  /*47d0*/  MUFU.EX2 R25, R0 ;  /* 0x0000000000197308 */ /* 0x0005e20000000800 */
[----:B------:R-:W-:-:S04]  /*47e0*/  IMAD.MOV.U32 R50, RZ, RZ, R252 ;  /* 0x000000ffff327224 */ /* 0x000fc800078e00fc */
[C---:B------:R-:W-:Y:S01]  /*47f0*/  HMMA.16816.F32 R32, R4.reuse, R10, R36 ;  /* 0x0000000a0420723c */ /* 0x040fe20000001824 */
[----:B------:R-:W3:Y:S06]  /*4800*/  LDSM.16.MT88.4 R8, [R226+0x1100] ;  /* 0x00110000e208783b */ /* 0x000eec0000004200 */
[----:B------:R-:W-:Y:S01]  /*4810*/  MOV R38, R181 ;  /* 0x000000b500267202 */ /* 0x000fe20000000f00 */
[----:B------:R-:W-:Y:S01]  /*4820*/  HMMA.16816.F32 R60, R4, R22, R52 ;  /* 0x00000016043c723c */ /* 0x000fe20000001834 */
[----:B------:R-:W-:Y:S01]  /*4830*/  IMAD.MOV.U32 R37, RZ, RZ, R51 ;  /* 0x000000ffff257224 */ /* 0x000fe200078e0033 */
[----:B------:R-:W4:Y:S01]  /*4840*/  LDSM.16.MT88.4 R20, [R229+0x1100] ;  /* 0x00110000e514783b */ /* 0x000f220000004200 */
[----:B--2---:R-:W-:-:S04]  /*4850*/  FFMA.FTZ R0, R95, c[0x0][0x2d0], -R12 ;  /* 0x0000b4005f007a23 */ /* 0x004fc8000001080c */
[----:B------:R2:W5:Y:S02]  /*4860*/  MUFU.EX2 R181, R0 ;  /* 0x0000000000b57308 */ /* 0x0005640000000800 */
[----:B--2---:R-:W-:Y:S01]  /*4870*/  FFMA.FTZ R0, R93, c[0x0][0x2d0], -R12 ;  /* 0x0000b4005d007a23 */ /* 0x004fe2000001080c */
[----:B-----5:R-:W-:-:S05]  /*4880*/  F2FP.PACK_AB R4, R181, R25 ;  /* 0x00000019b504723e */ /* 0x020fca00000000ff */
[----:B------:R2:W-:Y:S02]  /*4890*/  MUFU.EX2 R29, R0 ;  /* 0x00000000001d7308 */ /* 0x0005e40000000800 */
[----:B--2---:R-:W-:-:S06]  /*48a0*/  FFMA.FTZ R0, R92, c[0x0][0x2d0], -R12 ;  /* 0x0000b4005c007a23 */ /* 0x004fcc000001080c */
        /* <DEDUP_REMOVED lines=10> */
[----:B------:R-:W2:Y:S02]  /*4950*/  MUFU.EX2 R28, R0 ;  /* 0x00000000001c7308 */ /* 0x000ea40000000800 */
[----:B--2---:R-:W-:Y:S01]  /*4960*/  F2FP.PACK_AB R7, R28, R39 ;  /* 0x000000271c07723e */ /* 0x004fe200000000ff */
[----:B------:R-:W-:-:S06]  /*4970*/  IMAD.MOV.U32 R0, RZ, RZ, R86 ;  /* 0x000000ffff007224 */ /* 0x000fcc00078e0056 */
[C---:B-1----:R-:W-:Y:S07]  /*4980*/  HMMA.16816.F32 R52, R4.reuse, R16, R160 ;  /* 0x000000100434723c */ /* 0x042fee00000018a0 */
[----:B------:R-:W-:Y:S01]  /*4990*/  IMAD.MOV.U32 R161, RZ, RZ, R38 ;  /* 0x000000ffffa17224 */ /* 0x000fe200078e0026 */
[----:B------:R-:W-:Y:S01]  /*49a0*/  MOV R38, R50 ;  /* 0x0000003200267202 */ /* 0x000fe20000000f00 */
[----:B------:R-:W-:Y:S01]  /*49b0*/  IMAD.MOV.U32 R163, RZ, RZ, R48 ;  /* 0x000000ffffa37224 */ /* 0x000fe200078e0030 */
[----:B---3--:R-:W-:Y:S01]  /*49c0*/  HMMA.16816.F32 R92, R4, R10, R124 ;  /* 0x0000000a045c723c */ /* 0x008fe2000000187c */
[----:B------:R-:W-:-:S02]  /*49d0*/  IMAD.MOV.U32 R162, RZ, RZ, R49 ;  /* 0x000000ffffa27224 */ /* 0x000fc400078e0031 */
[----:B------:R-:W-:-:S05]  /*49e0*/  IMAD.MOV.U32 R160, RZ, RZ, R87 ;  /* 0x000000ffffa07224 */ /* 0x000fca00078e0057 */
[C---:B------:R-:W-:Y:S01]  /*49f0*/  HMMA.16816.F32 R48, R4.reuse, R18, R144 ;  /* 0x000000120430723c */ /* 0x040fe20000001890 */
[----:B------:R-:W1:Y:S06]  /*4a00*/  LDSM.16.MT88.4 R16, [R228+0x1100] ;  /* 0x00110000e410783b */ /* 0x000e6c0000004200 */
[----:B------:R-:W-:Y:S01]  /*4a10*/  IMAD.MOV.U32 R146, RZ, RZ, R84 ;  /* 0x000000ffff927224 */ /* 0x000fe200078e0054 */
[----:B------:R-:W-:Y:S01]  /*4a20*/  MOV R144, R29 ;  /* 0x0000001d00907202 */ /* 0x000fe20000000f00 */
[----:B------:R-:W-:Y:S01]  /*4a30*/  IMAD.MOV.U32 R147, RZ, RZ, R85 ;  /* 0x000000ffff937224 */ /* 0x000fe200078e0055 */
[----:B----4-:R-:W-:Y:S01]  /*4a40*/  HMMA.16816.F32 R96, R4, R20, R112 ;  /* 0x000000140460723c */ /* 0x010fe20000001870 */
[----:B------:R-:W-:-:S07]  /*4a50*/  IMAD.MOV.U32 R145, RZ, RZ, R30 ;  /* 0x000000ffff917224 */ /* 0x000fce00078e001e */
[C---:B------:R-:W-:Y:S01]  /*4a60*/  HMMA.16816.F32 R84, R4.reuse, R8, R136 ;  /* 0x000000080454723c */ /* 0x040fe20000001888 */
[----:B------:R-:W2:Y:S06]  /*4a70*/  LDSM.16.MT88.4 R8, [R225+0x4100] ;  /* 0x00410000e108783b */ /* 0x000eac0000004200 */
[----:B------:R-:W-:Y:S01]  /*4a80*/  MOV R136, R28 ;  /* 0x0000001c00887202 */ /* 0x000fe20000000f00 */
[----:B------:R-:W-:Y:S01]  /*4a90*/  IMAD.MOV.U32 R137, RZ, RZ, R31 ;  /* 0x000000ffff897224 */ /* 0x000fe200078e001f */
[----:B------:R-:W-:Y:S01]  /*4aa0*/  HMMA.16816.F32 R112, R4, R22, R148 ;  /* 0x000000160470723c */ /* 0x000fe20000001894 */
[----:B------:R-:W3:Y:S01]  /*4ab0*/  LDSM.16.MT88.4 R28, [R226+0x4100] ;  /* 0x00410000e21c783b */ /* 0x000ee20000004200 */
[----:B------:R-:W-:-:S02]  /*4ac0*/  IMAD.MOV.U32 R138, RZ, RZ, R25 ;  /* 0x000000ffff8a7224 */ /* 0x000fc400078e0019 */
[----:B------:R-:W-:Y:S01]  /*4ad0*/  IMAD.MOV.U32 R139, RZ, RZ, R24 ;  /* 0x000000ffff8b7224 */ /* 0x000fe200078e0018 */
[----:B------:R-:W-:Y:S03]  /*4ae0*/  LDSM.16.MT88.4 R20, [R226+0x7100] ;  /* 0x00710000e214783b */ /* 0x000fe60000004200 */
        /* <DEDUP_REMOVED lines=8> */
[----:B------:R-:W-:Y:S01]  /*4b70*/  IMAD.MOV.U32 R28, RZ, RZ, R27 ;  /* 0x000000ffff1c7224 */ /* 0x000fe200078e001b */
[C---:B------:R-:W-:Y:S01]  /*4b80*/  HMMA.16816.F32 R148, R4.reuse, R30, R104 ;  /* 0x0000001e0494723c */ /* 0x040fe20000001868 */
[----:B------:R-:W3:Y:S06]  /*4b90*/  LDSM.16.MT88.4 R24, [R225+0x7100] ;  /* 0x00710000e118783b */ /* 0x000eec0000004200 */
[----:B------:R-:W-:Y:S01]  /*4ba0*/  MOV R105, R144 ;  /* 0x0000009000697202 */ /* 0x000fe20000000f00 */
[----:B------:R-:W-:Y:S01]  /*4bb0*/  IMAD.MOV.U32 R106, RZ, RZ, R145 ;  /* 0x000000ffff6a7224 */ /* 0x000fe200078e0091 */
[----:B-1----:R-:W-:Y:S01]  /*4bc0*/  HMMA.16816.F32 R124, R4, R18, R88 ;  /* 0x00000012047c723c */ /* 0x002fe20000001858 */
[----:B------:R-:W-:-:S02]  /*4bd0*/  IMAD.MOV.U32 R104, RZ, RZ, R146 ;  /* 0x000000ffff687224 */ /* 0x000fc400078e0092 */
[----:B------:R-:W-:Y:S02]  /*4be0*/  IMAD.MOV.U32 R107, RZ, RZ, R147 ;  /* 0x000000ffff6b7224 */ /* 0x000fe400078e0093 */
[----:B------:R-:W-:Y:S02]  /*4bf0*/  IMAD.MOV.U32 R30, RZ, RZ, R136 ;  /* 0x000000ffff1e7224 */ /* 0x000fe400078e0088 */
[----:B------:R-:W-:Y:S01]  /*4c00*/  IMAD.MOV.U32 R31, RZ, RZ, R137 ;  /* 0x000000ffff1f7224 */ /* 0x000fe200078e0089 */
        /* <DEDUP_REMOVED lines=8> */
[C---:B------:R-:W-:Y:S07]  /*4c90*/  HMMA.16816.F32 R72, R4.reuse, R20, R64 ;  /* 0x000000140448723c */ /* 0x040fee0000001840 */
[----:B------:R-:W-:Y:S01]  /*4ca0*/  IMAD.MOV.U32 R21, RZ, RZ, R39 ;  /* 0x000000ffff157224 */ /* 0x000fe200078e0027 */
[C---:B------:R-:W-:Y:S07]  /*4cb0*/  HMMA.16816.F32 R136, R4.reuse, R26, R76 ;  /* 0x0000001a0488723c */ /* 0x040fee000000184c */
[----:B------:R-:W-:Y:S01]  /*4cc0*/  IMAD.MOV.U32 R79, RZ, RZ, R0 ;  /* 0x000000ffff4f7224 */ /* 0x000fe200078e0000 */
[----:B------:R-:W-:Y:S01]  /*4cd0*/  MOV R77, R163 ;  /* 0x000000a3004d7202 */ /* 0x000fe20000000f00 */
[----:B------:R-:W-:Y:S01]  /*4ce0*/  FFMA.FTZ R0, R168, c[0x0][0x2d0], -R12 ;  /* 0x0000b400a8007a23 */ /* 0x000fe2000001080c */
[----:B------:R-:W-:Y:S01]  /*4cf0*/  MOV R78, R104 ;  /* 0x00000068004e7202 */ /* 0x000fe20000000f00 */
[----:B------:R-:W-:Y:S01]  /*4d00*/  IMAD.MOV.U32 R168, RZ, RZ, R162 ;  /* 0x000000ffffa87224 */ /* 0x000fe200078e00a2 */
[----:B-1----:R-:W-:Y:S01]  /*4d10*/  HMMA.16816.F32 R64, R4, R16, R56 ;  /* 0x000000100440723c */ /* 0x002fe20000001838 */
[----:B------:R-:W-:-:S02]  /*4d20*/  IMAD.MOV.U32 R162, RZ, RZ, R250 ;  /* 0x000000ffffa27224 */ /* 0x000fc400078e00fa */
[----:B------:R1:W-:Y:S01]  /*4d30*/  MUFU.EX2 R250, R0 ;  /* 0x0000000000fa7308 */ /* 0x0003e20000000800 */
[----:B------:R-:W-:Y:S02]  /*4d40*/  IMAD.MOV.U32 R163, RZ, RZ, R183 ;  /* 0x000000ffffa37224 */ /* 0x000fe400078e00b7 */
[----:B------:R-:W-:Y:S02]  /*4d50*/  IMAD.MOV.U32 R76, RZ, RZ, R182 ;  /* 0x000000ffff4c7224 */ /* 0x000fe400078e00b6 */
[----:B------:R-:W-:Y:S01]  /*4d60*/  IMAD.MOV.U32 R27, RZ, RZ, R30 ;  /* 0x000000ffff1b7224 */ /* 0x000fe200078e001e */
[C---:B------:R-:W-:Y:S01]  /*4d70*/  HMMA.16816.F32 R44, R4.reuse, R18, R44 ;  /* 0x00000012042c723c */ /* 0x040fe2000000182c */
[----:B------:R-:W-:Y:S01]  /*4d80*/  IMAD.MOV.U32 R30, RZ, RZ, R36 ;  /* 0x000000ffff1e7224 */ /* 0x000fe200078e0024 */
[----:B------:R-:W3:Y:S01]  /*4d90*/  LDSM.16.MT88.4 R16, [R225+0x1900] ;  /* 0x00190000e110783b */ /* 0x000ee20000004200 */
[----:B------:R-:W-:Y:S02]  /*4da0*/  IMAD.MOV.U32 R26, RZ, RZ, R31 ;  /* 0x000000ffff1a7224 */ /* 0x000fe400078e001f */
[----:B------:R-:W-:Y:S01]  /*4db0*/  IMAD.MOV.U32 R31, RZ, RZ, R107 ;  /* 0x000000ffff1f7224 */ /* 0x000fe200078e006b */
[----:B------:R-:W-:Y:S01]  /*4dc0*/  MOV R107, R37 ;  /* 0x00000025006b7202 */ /* 0x000fe20000000f00 */
[----:B------:R-:W-:Y:S01]  /*4dd0*/  IMAD.MOV.U32 R104, RZ, RZ, R38 ;  /* 0x000000ffff687224 */ /* 0x000fe200078e0026 */
[----:B--2---:R-:W-:Y:S01]  /*4de0*/  HMMA.16816.F32 R32, R4, R10, R32 ;  /* 0x0000000a0420723c */ /* 0x004fe20000001820 */
[----:B-1----:R-:W-:-:S04]  /*4df0*/  FFMA.FTZ R0, R166, c[0x0][0x2d0], -R12 ;  /* 0x0000b400a6007a23 */ /* 0x002fc8000001080c */
[----:B------:R1:W2:Y:S03]  /*4e00*/  MUFU.EX2 R183, R0 ;  /* 0x0000000000b77308 */ /* 0x0002a60000000800 */
[C---:B------:R-:W-:Y:S01]  /*4e10*/  HMMA.16816.F32 R36, R4.reuse, R8, R40 ;  /* 0x000000080424723c */ /* 0x040fe20000001828 */
[----:B------:R-:W4:Y:S07]  /*4e20*/  LDSM.16.MT88.4 R8, [R226+0x1900] ;  /* 0x00190000e208783b */ /* 0x000f2e0000004200 */
[----:B------:R-:W-:Y:S01]  /*4e30*/  HMMA.16816.F32 R68, R4, R22, R60 ;  /* 0x000000160444723c */ /* 0x000fe2000000183c */
[----:B-1----:R-:W-:-:S06]  /*4e40*/  FFMA.FTZ R0, R165, c[0x0][0x2d0], -R12 ;  /* 0x0000b400a5007a23 */ /* 0x002fcc000001080c */
[----:B--2---:R-:W-:Y:S01]  /*4e50*/  F2FP.PACK_AB R4, R183, R250 ;  /* 0x000000fab704723e */ /* 0x004fe200000000ff */
[----:B------:R-:W-:Y:S01]  /*4e60*/  IMAD.MOV.U32 R165, RZ, RZ, R251 ;  /* 0x000000ffffa57224 */ /* 0x000fe200078e00fb */
[----:B------:R1:W-:Y:S02]  /*4e70*/  MUFU.EX2 R182, R0 ;  /* 0x0000000000b67308 */ /* 0x0003e40000000800 */
[----:B-1----:R-:W-:Y:S01]  /*4e80*/  FFMA.FTZ R0, R164, c[0x0][0x2d0], -R12 ;  /* 0x0000b400a4007a23 */ /* 0x002fe2000001080c */
[----:B------:R-:W-:Y:S02]  /*4e90*/  MOV R164, R21 ;  /* 0x0000001500a47202 */ /* 0x000fe40000000f00 */
[----:B------:R-:W1:Y:S03]  /*4ea0*/  LDSM.16.MT88.4 R20, [R229+0x1900] ;  /* 0x00190000e514783b */ /* 0x000e660000004200 */
[----:B------:R2:W5:Y:S02]  /*4eb0*/  MUFU.EX2 R251, R0 ;  /* 0x0000000000fb7308 */ /* 0x0005640000000800 */
[----:B--2---:R-:W-:Y:S01]  /*4ec0*/  FFMA.FTZ R0, R169, c[0x0][0x2d0], -R2 ;  /* 0x0000b400a9007a23 */ /* 0x004fe20000010802 */
[----:B-----5:R-:W-:Y:S01]  /*4ed0*/  F2FP.PACK_AB R6, R251, R182 ;  /* 0x000000b6fb06723e */ /* 0x020fe200000000ff */
[----:B------:R-:W-:-:S02]  /*4ee0*/  IMAD.MOV.U32 R169, RZ, RZ, R78 ;  /* 0x000000ffffa97224 */ /* 0x000fc400078e004e */
[----:B------:R-:W-:Y:S01]  /*4ef0*/  IMAD.MOV.U32 R78, RZ, RZ, R79 ;  /* 0x000000ffff4e7224 */ /* 0x000fe200078e004f */
[----:B------:R-:W-:Y:S01]  /*4f00*/  MOV R79, R30 ;  /* 0x0000001e004f7202 */ /* 0x000fe20000000f00 */
[----:B------:R-:W-:Y:S02]  /*4f10*/  IMAD.MOV.U32 R30, RZ, RZ, R180 ;  /* 0x000000ffff1e7224 */ /* 0x000fe400078e00b4 */
[----:B------:R2:W-:Y:S02]  /*4f20*/  MUFU.EX2 R180, R0 ;  /* 0x0000000000b47308 */ /* 0x0005e40000000800 */
[----:B--2---:R-:W-:-:S06]  /*4f30*/  FFMA.FTZ R0, R167, c[0x0][0x2d0], -R2 ;  /* 0x0000b400a7007a23 */ /* 0x004fcc0000010802 */
[----:B------:R2:W5:Y:S02]  /*4f40*/  MUFU.EX2 R166, R0 ;  /* 0x0000000000a67308 */ /* 0x0005640000000800 */
[----:B--2---:R-:W-:Y:S01]  /*4f50*/  FFMA.FTZ R0, R142, c[0x0][0x2d0], -R2 ;  /* 0x0000b4008e007a23 */ /* 0x004fe20000010802 */
[----:B-----5:R-:W-:Y:S01]  /*4f60*/  F2FP.PACK_AB R5, R166, R180 ;  /* 0x000000b4a605723e */ /* 0x020fe200000000ff */
[----:B------:R-:W-:Y:S02]  /*4f70*/  IMAD.MOV.U32 R142, RZ, RZ, R104 ;  /* 0x000000ffff8e7224 */ /* 0x000fe400078e0068 */
[----:B------:R-:W-:Y:S01]  /*4f80*/  IMAD.MOV.U32 R104, RZ, RZ, R105 ;  /* 0x000000ffff687224 */ /* 0x000fe200078e0069 */
[----:B------:R-:W-:Y:S02]  /*4f90*/  MOV R105, R181 ;  /* 0x000000b500697202 */ /* 0x000fe40000000f00 */
[----:B------:R2:W-:Y:S02]  /*4fa0*/  MUFU.EX2 R181, R0 ;  /* 0x0000000000b57308 */ /* 0x0005e40000000800 */
[----:B--2---:R-:W-:-:S02]  /*4fb0*/  FFMA.FTZ R0, R143, c[0x0][0x2d0], -R2 ;  /* 0x0000b4008f007a23 */ /* 0x004fc40000010802 */
[----:B------:R-:W-:-:S04]  /*4fc0*/  IMAD.MOV.U32 R143, RZ, RZ, R76 ;  /* 0x000000ffff8f7224 */ /* 0x000fc800078e004c */
[----:B------:R-:W2:Y:S02]  /*4fd0*/  MUFU.EX2 R167, R0 ;  /* 0x0000000000a77308 */ /* 0x000ea40000000800 */
[----:B--2---:R-:W-:Y:S01]  /*4fe0*/  F2FP.PACK_AB R7, R167, R181 ;  /* 0x000000b5a707723e */ /* 0x004fe200000000ff */
[----:B------:R-:W-:-:S06]  /*4ff0*/  IMAD.MOV.U32 R0, RZ, RZ, R77 ;  /* 0x000000ffff007224 */ /* 0x000fcc00078e004d */
[C---:B---3--:R-:W-:Y:S08]  /*5000*/  HMMA.16816.F32 R60, R4.reuse, R16, R52 ;  /* 0x00000010043c723c */ /* 0x048ff00000001834 */
[C---:B------:R-:W-:Y:S01]  /*5010*/  HMMA.16816.F32 R56, R4.reuse, R18, R48 ;  /* 0x000000120438723c */ /* 0x040fe20000001830 */
[----:B------:R-:W2:Y:S07]  /*5020*/  LDSM.16.MT88.4 R16, [R228+0x1900] ;  /* 0x00190000e410783b */ /* 0x000eae0000004200 */
[C---:B----4-:R-:W-:Y:S08]  /*5030*/  HMMA.16816.F32 R52, R4.reuse, R8, R84 ;  /* 0x000000080434723c */ /* 0x050ff00000001854 */
[C---:B------:R-:W-:Y:S01]  /*5040*/  HMMA.16816.F32 R48, R4.reuse, R10, R92 ;  /* 0x0000000a0430723c */ /* 0x040fe2000000185c */
[----:B------:R-:W3:Y:S07]  /*5050*/  LDSM.16.MT88.4 R8, [R225+0x4900] ;  /* 0x00490000e108783b */ /* 0x000eee0000004200 */
[C---:B-1----:R-:W-:Y:S07]  /*5060*/  HMMA.16816.F32 R40, R4.reuse, R20, R96 ;  /* 0x000000140428723c */ /* 0x042fee0000001860 */
[----:B------:R-:W-:Y:S01]  /*5070*/  IMAD.MOV.U32 R96, RZ, RZ, R30 ;  /* 0x000000ffff607224 */ /* 0x000fe200078e001e */
[----:B------:R-:W-:Y:S01]  /*5080*/  MOV R99, R29 ;  /* 0x0000001d00637202 */ /* 0x000fe20000000f00 */
[----:B------:R-:W-:Y:S01]  /*5090*/  IMAD.MOV.U32 R97, RZ, RZ, R31 ;  /* 0x000000ffff617224 */ /* 0x000fe200078e001f */
[----:B------:R-:W-:Y:S01]  /*50a0*/  HMMA.16816.F32 R112, R4, R22, R112 ;  /* 0x000000160470723c */ /* 0x000fe20000001870 */
[----:B------:R-:W-:Y:S01]  /*50b0*/  IMAD.MOV.U32 R98, RZ, RZ, R28 ;  /* 0x000000ffff627224 */ /* 0x000fe200078e001c */
[----:B------:R-:W-:Y:S01]  /*50c0*/  MOV R21, R79 ;  /* 0x0000004f00157202 */ /* 0x000fe20000000f00 */
[----:B------:R-:W1:Y:S01]  /*50d0*/  LDSM.16.MT88.4 R28, [R226+0x4900] ;  /* 0x00490000e21c783b */ /* 0x000e620000004200 */
[----:B------:R-:W-:-:S03]  /*50e0*/  IMAD.MOV.U32 R20, RZ, RZ, R78 ;  /* 0x000000ffff147224 */ /* 0x000fc600078e004e */
[----:B------:R-:W-:Y:S01]  /*50f0*/  IMAD.MOV.U32 R22, RZ, RZ, R104 ;  /* 0x000000ffff167224 */ /* 0x000fe200078e0068 */
[----:B--2---:R-:W-:Y:S01]  /*5100*/  HMMA.16816.F32 R116, R4, R16, R116 ;  /* 0x000000100474723c */ /* 0x004fe20000001874 */
[----:B------:R-:W-:-:S06]  /*5110*/  IMAD.MOV.U32 R23, RZ, RZ, R105 ;  /* 0x000000ffff177224 */ /* 0x000fcc00078e0069 */
[----:B------:R-:W-:Y:S01]  /*5120*/  IMAD.MOV.U32 R16, RZ, RZ, R106 ;  /* 0x000000ffff107224 */ /* 0x000fe200078e006a */
[----:B------:R-:W-:Y:S01]  /*5130*/  MOV R17, R107 ;  /* 0x0000006b00117202 */ /* 0x000fe20000000f00 */
[C---:B------:R-:W-:Y:S08]  /*5140*/  HMMA.16816.F32 R92, R4.reuse, R18, R108 ;  /* 0x00000012045c723c */ /* 0x040ff0000000186c */
[C---:B---3--:R-:W-:Y:S07]  /*5150*/  HMMA.16816.F32 R104, R4.reuse, R8, R120 ;  /* 0x000000080468723c */ /* 0x048fee0000001878 */
        /* <DEDUP_REMOVED lines=11> */
[----:B-1----:R-:W-:Y:S01]  /*5210*/  HMMA.16816.F32 R76, R4, R28, R132 ;  /* 0x0000001c044c723c */ /* 0x002fe20000001884 */
[----:B------:R-:W-:-:S02]  /*5220*/  IMAD.MOV.U32 R142, RZ, RZ, R24 ;  /* 0x000000ffff8e7224 */ /* 0x000fc400078e0018 */
[----:B------:R-:W-:Y:S02]  /*5230*/  IMAD.MOV.U32 R128, RZ, RZ, R96 ;  /* 0x000000ffff807224 */ /* 0x000fe400078e0060 */
[----:B------:R-:W-:Y:S02]  /*5240*/  IMAD.MOV.U32 R130, RZ, RZ, R98 ;  /* 0x000000ffff827224 */ /* 0x000fe400078e0062 */
[----:B------:R-:W-:Y:S01]  /*5250*/  IMAD.MOV.U32 R135, RZ, RZ, R16 ;  /* 0x000000ffff877224 */ /* 0x000fe200078e0010 */
[----:B------:R-:W-:Y:S01]  /*5260*/  HMMA.16816.F32 R148, R4, R30, R148 ;  /* 0x0000001e0494723c */ /* 0x000fe20000001894 */
[----:B------:R-:W-:Y:S02]  /*5270*/  IMAD.MOV.U32 R134, RZ, RZ, R17 ;  /* 0x000000ffff867224 */ /* 0x000fe400078e0011 */
[----:B------:R-:W-:Y:S01]  /*5280*/  IMAD.MOV.U32 R132, RZ, RZ, R26 ;  /* 0x000000ffff847224 */ /* 0x000fe200078e001a */
[----:B------:R-:W1:Y:S01]  /*5290*/  LDSM.16.MT88.4 R16, [R229+0x4900] ;  /* 0x00490000e510783b */ /* 0x000e620000004200 */
[----:B------:R-:W-:-:S02]  /*52a0*/  IMAD.MOV.U32 R131, RZ, RZ, R99 ;  /* 0x000000ffff837224 */ /* 0x000fc400078e0063 */
[----:B------:R-:W-:Y:S01]  /*52b0*/  IMAD.MOV.U32 R133, RZ, RZ, R22 ;  /* 0x000000ffff857224 */ /* 0x000fe200078e0016 */
[----:B------:R-:W3:Y:S01]  /*52c0*/  LDSM.16.MT88.4 R24, [R225+0x7900] ;  /* 0x00790000e118783b */ /* 0x000ee20000004200 */
[----:B------:R-:W-:Y:S01]  /*52d0*/  IMAD.MOV.U32 R22, RZ, RZ, R0 ;  /* 0x000000ffff167224 */ /* 0x000fe200078e0000 */
[----:B------:R-:W-:Y:S01]  /*52e0*/  MOV R28, R131 ;  /* 0x00000083001c7202 */ /* 0x000fe20000000f00 */
[----:B------:R-:W-:Y:S02]  /*52f0*/  IMAD.MOV.U32 R29, RZ, RZ, R21 ;  /* 0x000000ffff1d7224 */ /* 0x000fe400078e0015 */
[----:B------:R-:W-:Y:S02]  /*5300*/  IMAD.MOV.U32 R0, RZ, RZ, R171 ;  /* 0x000000ffff007224 */ /* 0x000fe400078e00ab */
[----:B------:R-:W-:Y:S02]  /*5310*/  IMAD.MOV.U32 R21, RZ, RZ, R169 ;  /* 0x000000ffff157224 */ /* 0x000fe400078e00a9 */
[----:B------:R-:W-:-:S02]  /*5320*/  IMAD.MOV.U32 R31, RZ, RZ, R170 ;  /* 0x000000ffff1f7224 */ /* 0x000fc400078e00aa */
[----:B------:R-:W-:Y:S01]  /*5330*/  IMAD.MOV.U32 R131, RZ, RZ, R23 ;  /* 0x000000ffff837224 */ /* 0x000fe200078e0017 */
[----:B------:R-:W-:Y:S01]  /*5340*/  MOV R30, R21 ;  /* 0x00000015001e7202 */ /* 0x000fe20000000f00 */
[C---:B--2---:R-:W-:Y:S08]  /*5350*/  HMMA.16816.F32 R96, R4.reuse, R8, R100 ;  /* 0x000000080460723c */ /* 0x044ff00000001864 */
[C---:B------:R-:W-:Y:S01]  /*5360*/  HMMA.16816.F32 R88, R4.reuse, R10, R88 ;  /* 0x0000000a0458723c */ /* 0x040fe20000001858 */
[----:B------:R-:W2:Y:S07]  /*5370*/  LDSM.16.MT88.4 R8, [R228+0x7900] ;  /* 0x00790000e408783b */ /* 0x000eae0000004200 */
[C---:B-1----:R-:W-:Y:S08]  /*5380*/  HMMA.16816.F32 R168, R4.reuse, R16, R144 ;  /* 0x0000001004a8723c */ /* 0x042ff00000001890 */
[C---:B------:R-:W-:Y:S01]  /*5390*/  HMMA.16816.F32 R108, R4.reuse, R18, R124 ;  /* 0x00000012046c723c */ /* 0x040fe2000000187c */
[----:B------:R-:W1:Y:S07]  /*53a0*/  LDSM.16.MT88.4 R16, [R229+0x7900] ;  /* 0x00790000e510783b */ /* 0x000e6e0000004200 */
[C---:B---3--:R-:W-:Y:S07]  /*53b0*/  HMMA.16816.F32 R136, R4.reuse, R26, R136 ;  /* 0x0000001a0488723c */ /* 0x048fee0000001888 */
[----:B------:R-:W-:Y:S01]  /*53c0*/  IMAD.MOV.U32 R26, RZ, RZ, R0 ;  /* 0x000000ffff1a7224 */ /* 0x000fe200078e0000 */
[----:B------:R-:W-:Y:S01]  /*53d0*/  HMMA.16816.F32 R80, R4, R24, R80 ;  /* 0x000000180450723c */ /* 0x000fe20000001850 */
[----:B------:R-:W-:Y:S01]  /*53e0*/  FFMA.FTZ R0, R179, c[0x0][0x2d0], -R12 ;  /* 0x0000b400b3007a23 */ /* 0x000fe2000001080c */
[----:B------:R-:W-:Y:S01]  /*53f0*/  MOV R179, R165 ;  /* 0x000000a500b37202 */ /* 0x000fe20000000f00 */
[----:B------:R-:W-:-:S02]  /*5400*/  IMAD.MOV.U32 R27, RZ, RZ, R31 ;  /* 0x000000ffff1b7224 */ /* 0x000fc400078e001f */
[----:B------:R-:W-:Y:S02]  /*5410*/  IMAD.MOV.U32 R31, RZ, RZ, R142 ;  /* 0x000000ffff1f7224 */ /* 0x000fe400078e008e */
[----:B------:R3:W-:Y:S01]  /*5420*/  MUFU.EX2 R142, R0 ;  /* 0x00000000008e7308 */ /* 0x0007e20000000800 */
[----:B------:R-:W-:Y:S01]  /*5430*/  IMAD.MOV.U32 R25, RZ, RZ, R29 ;  /* 0x000000ffff197224 */ /* 0x000fe200078e001d */
[C---:B--2---:R-:W-:Y:S01]  /*5440*/  HMMA.16816.F32 R36, R4.reuse, R8, R36 ;  /* 0x000000080424723c */ /* 0x044fe20000001824 */
[----:B------:R-:W-:Y:S02]  /*5450*/  IMAD.MOV.U32 R29, RZ, RZ, R22 ;  /* 0x000000ffff1d7224 */ /* 0x000fe400078e0016 */
[----:B------:R-:W-:Y:S02]  /*5460*/  IMAD.MOV.U32 R24, RZ, RZ, R20 ;  /* 0x000000ffff187224 */ /* 0x000fe400078e0014 */
[----:B------:R-:W2:Y:S03]  /*5470*/  LDSM.16.MT88.4 R20, [R226+0x7900] ;  /* 0x00790000e214783b */ /* 0x000ea60000004200 */
[----:B------:R-:W-:Y:S01]  /*5480*/  HMMA.16816.F32 R32, R4, R10, R32 ;  /* 0x0000000a0420723c */ /* 0x000fe20000001820 */
[----:B------:R-:W4:Y:S01]  /*5490*/  LDSM.16.MT88.4 R8, [R226+0x2100] ;  /* 0x00210000e208783b */ /* 0x000f220000004200 */
[----:B---3--:R-:W-:Y:S01]  /*54a0*/  FFMA.FTZ R0, R178, c[0x0][0x2d0], -R12 ;  /* 0x0000b400b2007a23 */ /* 0x008fe2000001080c */
[----:B------:R-:W-:-:S05]  /*54b0*/  MOV R178, R162 ;  /* 0x000000a200b27202 */ /* 0x000fca0000000f00 */
[C---:B-1----:R-:W-:Y:S01]  /*54c0*/  HMMA.16816.F32 R64, R4.reuse, R16, R64 ;  /* 0x000000100440723c */ /* 0x042fe20000001840 */
[----:B------:R1:W3:Y:S07]  /*54d0*/  MUFU.EX2 R162, R0 ;  /* 0x0000000000a27308 */ /* 0x0002ee0000000800 */
[----:B------:R-:W-:Y:S01]  /*54e0*/  HMMA.16816.F32 R44, R4, R18, R44 ;  /* 0x00000012042c723c */ /* 0x000fe2000000182c */
[----:B------:R-:W5:Y:S01]  /*54f0*/  LDSM.16.MT88.4 R16, [R225+0x2100] ;  /* 0x00210000e110783b */ /* 0x000f620000004200 */
[----:B-1----:R-:W-:-:S02]  /*5500*/  FFMA.FTZ R0, R177, c[0x0][0x2d0], -R12 ;  /* 0x0000b400b1007a23 */ /* 0x002fc4000001080c */
[----:B------:R-:W-:Y:S02]  /*5510*/  IMAD.MOV.U32 R177, RZ, RZ, R28 ;  /* 0x000000ffffb17224 */ /* 0x000fe400078e001c */
[----:B------:R-:W-:Y:S02]  /*5520*/  IMAD.MOV.U32 R28, RZ, RZ, R163 ;  /* 0x000000ffff1c7224 */ /* 0x000fe400078e00a3 */
[----:B------:R1:W-:Y:S01]  /*5530*/  MUFU.EX2 R163, R0 ;  /* 0x0000000000a37308 */ /* 0x0003e20000000800 */
[C---:B--2---:R-:W-:Y:S08]  /*5540*/  HMMA.16816.F32 R72, R4.reuse, R20, R72 ;  /* 0x000000140448723c */ /* 0x044ff00000001848 */
[----:B------:R-:W-:Y:S01]  /*5550*/  HMMA.16816.F32 R68, R4, R22, R68 ;  /* 0x000000160444723c */ /* 0x000fe20000001844 */
[----:B------:R-:W2:Y:S01]  /*5560*/  LDSM.16.MT88.4 R20, [R229+0x2100] ;  /* 0x00210000e514783b */ /* 0x000ea20000004200 */
[----:B-1----:R-:W-:-:S02]  /*5570*/  FFMA.FTZ R0, R176, c[0x0][0x2d0], -R12 ;  /* 0x0000b400b0007a23 */ /* 0x002fc4000001080c */
[----:B------:R-:W-:Y:S02]  /*5580*/  IMAD.MOV.U32 R176, RZ, RZ, R30 ;  /* 0x000000ffffb07224 */ /* 0x000fe400078e001e */
[----:B------:R1:W1:Y:S01]  /*5590*/  MUFU.EX2 R165, R0 ;  /* 0x0000000000a57308 */ /* 0x0002620000000800 */
[----:B---3--:R-:W-:Y:S01]  /*55a0*/  F2FP.PACK_AB R4, R162, R142 ;  /* 0x0000008ea204723e */ /* 0x008fe200000000ff */
[----:B-1----:R-:W-:Y:S01]  /*55b0*/  FFMA.FTZ R0, R174, c[0x0][0x2d0], -R2 ;  /* 0x0000b400ae007a23 */ /* 0x002fe20000010802 */
[----:B------:R-:W-:Y:S01]  /*55c0*/  F2FP.PACK_AB R6, R165, R163 ;  /* 0x000000a3a506723e */ /* 0x000fe200000000ff */
[----:B------:R-:W-:-:S04]  /*55d0*/  IMAD.MOV.U32 R174, RZ, RZ, R143 ;  /* 0x000000ffffae7224 */ /* 0x000fc800078e008f */
[----:B------:R1:W-:Y:S02]  /*55e0*/  MUFU.EX2 R143, R0 ;  /* 0x00000000008f7308 */ /* 0x0003e40000000800 */
[----:B-1----:R-:W-:Y:S02]  /*55f0*/  FFMA.FTZ R0, R173, c[0x0][0x2d0], -R2 ;  /* 0x0000b400ad007a23 */ /* 0x002fe40000010802 */
[----:B------:R-:W-:-:S04]  /*5600*/  IMAD.MOV.U32 R173, RZ, RZ, R160 ;  /* 0x000000ffffad7224 */ /* 0x000fc800078e00a0 */
[----:B------:R1:W3:Y:S02]  /*5610*/  MUFU.EX2 R160, R0 ;  /* 0x0000000000a07308 */ /* 0x0002e40000000800 */
[----:B-1----:R-:W-:Y:S01]  /*5620*/  FFMA.FTZ R0, R172, c[0x0][0x2d0], -R2 ;  /* 0x0000b400ac007a23 */ /* 0x002fe20000010802 */
[----:B---3--:R-:W-:Y:S01]  /*5630*/  F2FP.PACK_AB R5, R160, R143 ;  /* 0x0000008fa005723e */ /* 0x008fe200000000ff */
[----:B------:R-:W-:-:S04]  /*5640*/  IMAD.MOV.U32 R172, RZ, RZ, R161 ;  /* 0x000000ffffac7224 */ /* 0x000fc800078e00a1 */
[----:B------:R1:W-:Y:S02]  /*5650*/  MUFU.EX2 R161, R0 ;  /* 0x0000000000a17308 */ /* 0x0003e40000000800 */
[----:B-1----:R-:W-:Y:S01]  /*5660*/  FFMA.FTZ R0, R175, c[0x0][0x2d0], -R2 ;  /* 0x0000b400af007a23 */ /* 0x002fe20000010802 */
[----:B------:R-:W-:-:S05]  /*5670*/  MOV R175, R164 ;  /* 0x000000a400af7202 */ /* 0x000fca0000000f00 */
[----:B------:R-:W1:Y:S02]  /*5680*/  MUFU.EX2 R164, R0 ;  /* 0x0000000000a47308 */ /* 0x000e640000000800 */
[----:B-1----:R-:W-:Y:S01]  /*5690*/  F2FP.PACK_AB R7, R164, R161 ;  /* 0x000000a1a407723e */ /* 0x002fe200000000ff */
[----:B------:R-:W-:-:S06]  /*56a0*/  IMAD.MOV.U32 R0, RZ, RZ, R31 ;  /* 0x000000ffff007224 */ /* 0x000fcc00078e001f */
[C---:B----4-:R-:W-:Y:S08]  /*56b0*/  HMMA.16816.F32 R100, R4.reuse, R8, R52 ;  /* 0x000000080464723c */ /* 0x050ff00000001834 */
[C---:B------:R-:W-:Y:S01]  /*56c0*/  HMMA.16816.F32 R52, R4.reuse, R10, R48 ;  /* 0x0000000a0434723c */ /* 0x040fe20000001830 */
[----:B------:R-:W1:Y:S07]  /*56d0*/  LDSM.16.MT88.4 R8, [R225+0x5100] ;  /* 0x00510000e108783b */ /* 0x000e6e0000004200 */
[C---:B-----5:R-:W-:Y:S08]  /*56e0*/  HMMA.16816.F32 R144, R4.reuse, R16, R60 ;  /* 0x000000100490723c */ /* 0x060ff0000000183c */
[C---:B------:R-:W-:Y:S01]  /*56f0*/  HMMA.16816.F32 R60, R4.reuse, R18, R56 ;  /* 0x00000012043c723c */ /* 0x040fe20000001838 */
[----:B------:R-:W3:Y:S07]  /*5700*/  LDSM.16.MT88.4 R16, [R228+0x2100] ;  /* 0x00210000e410783b */ /* 0x000eee0000004200 */
[C---:B--2---:R-:W-:Y:S07]  /*5710*/  HMMA.16816.F32 R40, R4.reuse, R20, R40 ;  /* 0x000000140428723c */ /* 0x044fee0000001828 */
[----:B------:R-:W-:Y:S01]  /*5720*/  IMAD.MOV.U32 R20, RZ, RZ, R28 ;  /* 0x000000ffff147224 */ /* 0x000fe200078e001c */
[----:B------:R-:W-:Y:S01]  /*5730*/  HMMA.16816.F32 R48, R4, R22, R112 ;  /* 0x000000160430723c */ /* 0x000fe20000001870 */
[----:B------:R-:W-:-:S02]  /*5740*/  IMAD.MOV.U32 R21, RZ, RZ, R29 ;  /* 0x000000ffff157224 */ /* 0x000fc400078e001d */
[----:B------:R-:W2:Y:S04]  /*5750*/  LDSM.16.MT88.4 R28, [R226+0x5100] ;  /* 0x00510000e21c783b */ /* 0x000ea80000004200 */
[----:B------:R-:W-:Y:S01]  /*5760*/  IMAD.MOV.U32 R23, RZ, RZ, R0 ;  /* 0x000000ffff177224 */ /* 0x000fe200078e0000 */
[----:B------:R-:W-:Y:S01]  /*5770*/  MOV R113, R172 ;  /* 0x000000ac00717202 */ /* 0x000fe20000000f00 */
[----:B-1----:R-:W-:Y:S01]  /*5780*/  HMMA.16816.F32 R124, R4, R8, R104 ;  /* 0x00000008047c723c */ /* 0x002fe20000001868 */
[----:B------:R-:W-:Y:S02]  /*5790*/  IMAD.MOV.U32 R115, RZ, RZ, R176 ;  /* 0x000000ffff737224 */ /* 0x000fe400078e00b0 */
[----:B------:R-:W-:Y:S01]  /*57a0*/  IMAD.MOV.U32 R0, RZ, RZ, R178 ;  /* 0x000000ffff007224 */ /* 0x000fe200078e00b2 */
[----:B------:R-:W-:Y:S01]  /*57b0*/  MOV R178, R135 ;  /* 0x0000008700b27202 */ /* 0x000fe20000000f00 */
[----:B------:R-:W-:-:S02]  /*57c0*/  IMAD.MOV.U32 R176, RZ, RZ, R133 ;  /* 0x000000ffffb07224 */ /* 0x000fc400078e0085 */
[----:B------:R-:W-:Y:S01]  /*57d0*/  MOV R106, R20 ;  /* 0x00000014006a7202 */ /* 0x000fe20000000f00 */
[----:B------:R-:W-:Y:S01]  /*57e0*/  IMAD.MOV.U32 R104, RZ, RZ, R174 ;  /* 0x000000ffff687224 */ /* 0x000fe200078e00ae */
[----:B------:R-:W-:Y:S01]  /*57f0*/  MOV R20, R177 ;  /* 0x000000b100147202 */ /* 0x000fe20000000f00 */
[----:B------:R-:W-:Y:S01]  /*5800*/  IMAD.MOV.U32 R177, RZ, RZ, R134 ;  /* 0x000000ffffb17224 */ /* 0x000fe200078e0086 */
[----:B------:R-:W-:Y:S01]  /*5810*/  MOV R174, R132 ;  /* 0x0000008400ae7202 */ /* 0x000fe20000000f00 */
[----:B------:R-:W-:Y:S01]  /*5820*/  IMAD.MOV.U32 R105, RZ, RZ, R21 ;  /* 0x000000ffff697224 */ /* 0x000fe200078e0015 */
[----:B------:R-:W-:Y:S01]  /*5830*/  HMMA.16816.F32 R132, R4, R10, R84 ;  /* 0x0000000a0484723c */ /* 0x000fe20000001854 */
[----:B------:R-:W1:Y:S01]  /*5840*/  LDSM.16.MT88.4 R8, [R228+0x5100] ;  /* 0x00510000e408783b */ /* 0x000e620000004200 */
[----:B------:R-:W-:Y:S02]  /*5850*/  IMAD.MOV.U32 R21, RZ, RZ, R26 ;  /* 0x000000ffff157224 */ /* 0x000fe400078e001a */
[----:B------:R-:W-:Y:S01]  /*5860*/  IMAD.MOV.U32 R112, RZ, RZ, R175 ;  /* 0x000000ffff707224 */ /* 0x000fe200078e00af */
[----:B------:R-:W-:Y:S01]  /*5870*/  MOV R175, R27 ;  /* 0x0000001b00af7202 */ /* 0x000fe20000000f00 */
[----:B------:R-:W-:-:S02]  /*5880*/  IMAD.MOV.U32 R114, RZ, RZ, R173 ;  /* 0x000000ffff727224 */ /* 0x000fc400078e00ad */
[C---:B---3--:R-:W-:Y:S01]  /*5890*/  HMMA.16816.F32 R116, R4.reuse, R16, R116 ;  /* 0x000000100474723c */ /* 0x048fe20000001874 */
[----:B------:R-:W-:Y:S02]  /*58a0*/  IMAD.MOV.U32 R172, RZ, RZ, R24 ;  /* 0x000000ffffac7224 */ /* 0x000fe400078e0018 */
[----:B------:R-:W-:Y:S02]  /*58b0*/  IMAD.MOV.U32 R173, RZ, RZ, R25 ;  /* 0x000000ffffad7224 */ /* 0x000fe400078e0019 */
[----:B------:R-:W-:Y:S01]  /*58c0*/  IMAD.MOV.U32 R107, RZ, RZ, R21 ;  /* 0x000000ffff6b7224 */ /* 0x000fe200078e0015 */
[----:B------:R-:W3:Y:S01]  /*58d0*/  LDSM.16.MT88.4 R24, [R225+0x8100] ;  /* 0x00810000e118783b */ /* 0x000ee20000004200 */
[----:B------:R-:W-:Y:S01]  /*58e0*/  FFMA.FTZ R0, R0, c[0x0][0x2d0], -R12 ;  /* 0x0000b40000007a23 */ /* 0x000fe2000001080c */
[C---:B------:R-:W-:Y:S02]  /*58f0*/  HMMA.16816.F32 R56, R4.reuse, R18, R92 ;  /* 0x000000120438723c */ /* 0x040fe4000000185c */
[----:B------:R-:W4:Y:S06]  /*5900*/  LDSM.16.MT88.4 R16, [R229+0x5100] ;  /* 0x00510000e510783b */ /* 0x000f2c0000004200 */
[C---:B--2---:R-:W-:Y:S08]  /*5910*/  HMMA.16816.F32 R76, R4.reuse, R28, R76 ;  /* 0x0000001c044c723c */ /* 0x044ff0000000184c */
[C---:B------:R-:W-:Y:S07]  /*5920*/  HMMA.16816.F32 R92, R4.reuse, R30, R148 ;  /* 0x0000001e045c723c */ /* 0x040fee0000001894 */
[----:B------:R-:W-:Y:S01]  /*5930*/  IMAD.MOV.U32 R151, RZ, RZ, R23 ;  /* 0x000000ffff977224 */ /* 0x000fe200078e0017 */
[----:B------:R-:W-:Y:S01]  /*5940*/  MOV R149, R113 ;  /* 0x0000007100957202 */ /* 0x000fe20000000f00 */
[----:B-1----:R-:W-:Y:S01]  /*5950*/  HMMA.16816.F32 R28, R4, R8, R96 ;  /* 0x00000008041c723c */ /* 0x002fe20000001860 */
[----:B------:R-:W-:Y:S01]  /*5960*/  IMAD.MOV.U32 R150, RZ, RZ, R112 ;  /* 0x000000ffff967224 */ /* 0x000fe200078e0070 */
[----:B------:R-:W-:Y:S01]  /*5970*/  MOV R113, R172 ;  /* 0x000000ac00717202 */ /* 0x000fe20000000f00 */
[----:B------:R-:W-:-:S02]  /*5980*/  IMAD.MOV.U32 R148, RZ, RZ, R114 ;  /* 0x000000ffff947224 */ /* 0x000fc400078e0072 */
[----:B------:R-:W-:Y:S02]  /*5990*/  IMAD.MOV.U32 R112, RZ, RZ, R175 ;  /* 0x000000ffff707224 */ /* 0x000fe400078e00af */
[----:B------:R-:W-:Y:S01]  /*59a0*/  IMAD.MOV.U32 R98, RZ, RZ, R178 ;  /* 0x000000ffff627224 */ /* 0x000fe200078e00b2 */
[----:B------:R-:W-:Y:S01]  /*59b0*/  HMMA.16816.F32 R88, R4, R10, R88 ;  /* 0x0000000a0458723c */ /* 0x000fe20000001858 */
[----:B------:R-:W1:Y:S01]  /*59c0*/  LDSM.16.MT88.4 R8, [R228+0x8100] ;  /* 0x00810000e408783b */ /* 0x000e620000004200 */
[----:B------:R-:W-:Y:S01]  /*59d0*/  MOV R99, R179 ;  /* 0x000000b300637202 */ /* 0x000fe20000000f00 */
[----:B------:R-:W-:Y:S01]  /*59e0*/  IMAD.MOV.U32 R114, RZ, RZ, R173 ;  /* 0x000000ffff727224 */ /* 0x000fe200078e00ad */
[----:B------:R-:W-:-:S04]  /*59f0*/  MOV R97, R148 ;  /* 0x0000009400617202 */ /* 0x000fc80000000f00 */
[C---:B---3--:R-:W-:Y:S08]  /*5a00*/  HMMA.16816.F32 R80, R4.reuse, R24, R80 ;  /* 0x000000180450723c */ /* 0x048ff00000001850 */
[C---:B----4-:R-:W-:Y:S07]  /*5a10*/  HMMA.16816.F32 R84, R4.reuse, R18, R108 ;  /* 0x000000120454723c */ /* 0x050fee000000186c */
[----:B------:R-:W-:Y:S01]  /*5a20*/  MOV R109, R20 ;  /* 0x00000014006d7202 */ /* 0x000fe20000000f00 */
[----:B------:R-:W-:Y:S01]  /*5a30*/  HMMA.16816.F32 R168, R4, R16, R168 ;  /* 0x0000001004a8723c */ /* 0x000fe200000018a8 */
[----:B------:R-:W2:Y:S01]  /*5a40*/  LDSM.16.MT88.4 R20, [R226+0x8100] ;  /* 0x00810000e214783b */ /* 0x000ea20000004200 */
[----:B------:R-:W-:Y:S01]  /*5a50*/  IMAD.MOV.U32 R108, RZ, RZ, R177 ;  /* 0x000000ffff6c7224 */ /* 0x000fe200078e00b1 */
[----:B------:R-:W-:Y:S01]  /*5a60*/  MOV R110, R176 ;  /* 0x000000b0006e7202 */ /* 0x000fe20000000f00 */
[----:B------:R-:W-:Y:S01]  /*5a70*/  IMAD.MOV.U32 R111, RZ, RZ, R115 ;  /* 0x000000ffff6f7224 */ /* 0x000fe200078e0073 */
[----:B------:R-:W3:Y:S01]  /*5a80*/  LDSM.16.MT88.4 R16, [R229+0x8100] ;  /* 0x00810000e510783b */ /* 0x000ee20000004200 */
[----:B------:R-:W-:-:S02]  /*5a90*/  IMAD.MOV.U32 R115, RZ, RZ, R174 ;  /* 0x000000ffff737224 */ /* 0x000fc400078e00ae */
[----:B------:R-:W-:Y:S01]  /*5aa0*/  HMMA.16816.F32 R24, R4, R26, R136 ;  /* 0x0000001a0418723c */ /* 0x000fe20000001888 */
[----:B------:R-:W-:Y:S02]  /*5ab0*/  IMAD.MOV.U32 R96, RZ, RZ, R109 ;  /* 0x000000ffff607224 */ /* 0x000fe400078e006d */
[----:B------:R-:W-:-:S04]  /*5ac0*/  IMAD.MOV.U32 R109, RZ, RZ, R104 ;  /* 0x000000ffff6d7224 */ /* 0x000fc800078e0068 */
[----:B------:R-:W-:Y:S01]  /*5ad0*/  MOV R139, R3 ;  /* 0x00000003008b7202 */ /* 0x000fe20000000f00 */
[----:B------:R-:W-:Y:S01]  /*5ae0*/  IMAD.MOV.U32 R138, RZ, RZ, R123 ;  /* 0x000000ffff8a7224 */ /* 0x000fe200078e007b */
[----:B-1----:R-:W-:Y:S01]  /*5af0*/  HMMA.16816.F32 R32, R4, R10, R32 ;  /* 0x0000000a0420723c */ /* 0x002fe20000001820 */
[----:B------:R1:W-:Y:S01]  /*5b00*/  MUFU.EX2 R10, R0 ;  /* 0x00000000000a7308 */ /* 0x0003e20000000800 */
[----:B------:R-:W-:Y:S01]  /*5b10*/  MOV R136, R121 ;  /* 0x0000007900887202 */ /* 0x000fe20000000f00 */
[----:B------:R-:W-:-:S05]  /*5b20*/  IMAD.MOV.U32 R137, RZ, RZ, R122 ;  /* 0x000000ffff897224 */ /* 0x000fca00078e007a */
[C---:B------:R-:W-:Y:S01]  /*5b30*/  HMMA.16816.F32 R36, R4.reuse, R8, R36 ;  /* 0x000000080424723c */ /* 0x040fe20000001824 */
[----:B-1----:R-:W-:Y:S02]  /*5b40*/  FFMA.FTZ R0, R98, c[0x0][0x2d0], -R12 ;  /* 0x0000b40062007a23 */ /* 0x002fe4000001080c */
[----:B------:R-:W-:Y:S02]  /*5b50*/  IMAD.MOV.U32 R98, RZ, RZ, R149 ;  /* 0x000000ffff627224 */ /* 0x000fe400078e0095 */
[----:B------:R1:W-:Y:S03]  /*5b60*/  MUFU.EX2 R9, R0 ;  /* 0x0000000000097308 */ /* 0x0003e60000000800 */
[C---:B--2---:R-:W-:Y:S07]  /*5b70*/  HMMA.16816.F32 R172, R4.reuse, R20, R72 ;  /* 0x0000001404ac723c */ /* 0x044fee0000001848 */
[----:B------:R-:W-:Y:S01]  /*5b80*/  MOV R73, R114 ;  /* 0x0000007200497202 */ /* 0x000fe20000000f00 */
[----:B------:R-:W-:Y:S01]  /*5b90*/  HMMA.16816.F32 R20, R4, R22, R68 ;  /* 0x000000160414723c */ /* 0x000fe20000001844 */
[----:B------:R-:W-:-:S02]  /*5ba0*/  IMAD.MOV.U32 R74, RZ, RZ, R115 ;  /* 0x000000ffff4a7224 */ /* 0x000fc400078e0073 */
[----:B------:R-:W-:Y:S02]  /*5bb0*/  IMAD.MOV.U32 R72, RZ, RZ, R111 ;  /* 0x000000ffff487224 */ /* 0x000fe400078e006f */
[----:B-1----:R-:W-:Y:S02]  /*5bc0*/  FFMA.FTZ R0, R99, c[0x0][0x2d0], -R12 ;  /* 0x0000b40063007a23 */ /* 0x002fe4000001080c */
[----:B------:R-:W-:Y:S01]  /*5bd0*/  IMAD.MOV.U32 R99, RZ, RZ, R150 ;  /* 0x000000ffff637224 */ /* 0x000fe200078e0096 */
[----:B---3--:R-:W-:Y:S01]  /*5be0*/  HMMA.16816.F32 R176, R4, R16, R64 ;  /* 0x0000001004b0723c */ /* 0x008fe20000001840 */
[----:B------:R1:W-:Y:S01]  /*5bf0*/  MUFU.EX2 R8, R0 ;  /* 0x0000000000087308 */ /* 0x0003e20000000800 */
[----:B------:R-:W-:Y:S01]  /*5c00*/  IMAD.MOV.U32 R111, RZ, RZ, R106 ;  /* 0x000000ffff6f7224 */ /* 0x000fe200078e006a */
[----:B------:R-:W-:Y:S01]  /*5c10*/  LDSM.16.MT88.4 R64, [R228+0x5900] ;  /* 0x00590000e440783b */ /* 0x000fe20000004200 */
[----:B------:R-:W-:-:S03]  /*5c20*/  IMAD.MOV.U32 R75, RZ, RZ, R120 ;  /* 0x000000ffff4b7224 */ /* 0x000fc600078e0078 */
[----:B------:R-:W-:Y:S01]  /*5c30*/  IMAD.MOV.U32 R17, RZ, RZ, R99 ;  /* 0x000000ffff117224 */ /* 0x000fe200078e0063 */
[----:B------:R-:W-:Y:S01]  /*5c40*/  HMMA.16816.F32 R44, R4, R18, R44 ;  /* 0x00000012042c723c */ /* 0x000fe2000000182c */
[----:B------:R-:W-:Y:S06]  /*5c50*/  LDSM.16.MT88.4 R120, [R228+0x2900] ;  /* 0x00290000e478783b */ /* 0x000fec0000004200 */
[----:B------:R-:W-:Y:S01]  /*5c60*/  MOV R19, R109 ;  /* 0x0000006d00137202 */ /* 0x000fe20000000f00 */
[----:B------:R-:W-:Y:S02]  /*5c70*/  IMAD.MOV.U32 R18, RZ, RZ, R110 ;  /* 0x000000ffff127224 */ /* 0x000fe400078e006e */
[----:B-1----:R-:W-:Y:S01]  /*5c80*/  FFMA.FTZ R0, R108, c[0x0][0x2d0], -R12 ;  /* 0x0000b4006c007a23 */ /* 0x002fe2000001080c */
[----:B------:R-:W-:-:S02]  /*5c90*/  MOV R108, R151 ;  /* 0x00000097006c7202 */ /* 0x000fc40000000f00 */
[----:B------:R-:W-:Y:S01]  /*5ca0*/  MOV R12, R136 ;  /* 0x00000088000c7202 */ /* 0x000fe20000000f00 */
[----:B------:R1:W-:Y:S01]  /*5cb0*/  MUFU.EX2 R7, R0 ;  /* 0x0000000000077308 */ /* 0x0003e20000000800 */
[----:B------:R-:W2:Y:S01]  /*5cc0*/  LDSM.16.MT88.4 R148, [R225+0x2900] ;  /* 0x00290000e194783b */ /* 0x000ea20000004200 */
[----:B------:R-:W-:Y:S02]  /*5cd0*/  IMAD.MOV.U32 R16, RZ, RZ, R108 ;  /* 0x000000ffff107224 */ /* 0x000fe400078e006c */
[----:B-1----:R-:W-:-:S04]  /*5ce0*/  FFMA.FTZ R0, R105, c[0x0][0x2d0], -R2 ;  /* 0x0000b40069007a23 */ /* 0x002fc80000010802 */
[----:B------:R1:W-:Y:S02]  /*5cf0*/  MUFU.EX2 R6, R0 ;  /* 0x0000000000067308 */ /* 0x0003e40000000800 */
[--C-:B-1----:R-:W-:Y:S02]  /*5d00*/  FFMA.FTZ R0, R107, c[0x0][0x2d0], -R2.reuse ;  /* 0x0000b4006b007a23 */ /* 0x102fe40000010802 */
[----:B------:R-:W-:Y:S04]  /*5d10*/  LDSM.16.MT88.4 R104, [R226+0x2900] ;  /* 0x00290000e268783b */ /* 0x000fe80000004200 */
[----:B------:R1:W3:Y:S02]  /*5d20*/  MUFU.EX2 R5, R0 ;  /* 0x0000000000057308 */ /* 0x0002e40000000800 */
[----:B-1----:R-:W-:-:S02]  /*5d30*/  FFMA.FTZ R0, R112, c[0x0][0x2d0], -R2 ;  /* 0x0000b40070007a23 */ /* 0x002fc40000010802 */
[----:B------:R-:W-:Y:S02]  /*5d40*/  FFMA.FTZ R2, R113, c[0x0][0x2d0], -R2 ;  /* 0x0000b40071027a23 */ /* 0x000fe40000010802 */
[----:B------:R-:W1:Y:S02]  /*5d50*/  LDSM.16.MT88.4 R112, [R229+0x2900] ;  /* 0x00290000e570783b */ /* 0x000e640000004200 */
[----:B------:R4:W-:Y:S08]  /*5d60*/  MUFU.EX2 R4, R0 ;  /* 0x0000000000047308 */ /* 0x0009f00000000800 */
[----:B------:R5:W2:Y:S01]  /*5d70*/  MUFU.EX2 R3, R2 ;  /* 0x0000000200037308 */ /* 0x000aa20000000800 */
[----:B----4-:R-:W-:Y:S01]  /*5d80*/  FADD.FTZ R0, R97, R14 ;  /* 0x0000000e61007221 */ /* 0x010fe20000010000 */
[----:B---3--:R-:W-:Y:S01]  /*5d90*/  F2FP.PACK_AB R97, R5, R6 ;  /* 0x000000060561723e */ /* 0x008fe200000000ff */
[----:B------:R-:W-:-:S02]  /*5da0*/  IMAD.MOV.U32 R14, RZ, RZ, R75 ;  /* 0x000000ffff0e7224 */ /* 0x000fc400078e004b */
[----:B------:R-:W-:Y:S02]  /*5db0*/  FADD.FTZ R11, R13, R0 ;  /* 0x000000000d0b7221 */ /* 0x000fe40000010000 */
[----:B------:R-:W-:Y:S02]  /*5dc0*/  IMAD.MOV.U32 R0, RZ, RZ, R111 ;  /* 0x000000ffff007224 */ /* 0x000fe400078e006f */
[----:B-----5:R-:W-:Y:S01]  /*5dd0*/  FADD.FTZ R2, R96, R72 ;  /* 0x0000004860027221 */ /* 0x020fe20000010000 */
[----:B------:R-:W-:Y:S01]  /*5de0*/  F2FP.PACK_AB R96, R9, R10 ;  /* 0x0000000a0960723e */ /* 0x000fe200000000ff */
[----:B------:R-:W-:Y:S01]  /*5df0*/  IMAD.MOV.U32 R13, RZ, RZ, R74 ;  /* 0x000000ffff0d7224 */ /* 0x000fe200078e004a */
[----:B--2---:R-:W-:Y:S01]  /*5e00*/  F2FP.PACK_AB R99, R3, R4 ;  /* 0x000000040363723e */ /* 0x004fe200000000ff */
[----:B------:R-:W-:Y:S01]  /*5e10*/  FADD.FTZ R2, R98, R2 ;  /* 0x0000000262027221 */ /* 0x000fe20000010000 */
[----:B------:R-:W-:-:S03]  /*5e20*/  F2FP.PACK_AB R98, R7, R8 ;  /* 0x000000080762723e */ /* 0x000fc600000000ff */
[----:B------:R-:W-:-:S04]  /*5e30*/  FADD.FTZ R0, R0, R2 ;  /* 0x0000000200007221 */ /* 0x000fc80000010000 */
[C---:B------:R-:W-:Y:S08]  /*5e40*/  HMMA.16816.F32 R144, R96.reuse, R148, R144 ;  /* 0x000000946090723c */ /* 0x040ff00000001890 */
[C---:B-1----:R-:W-:Y:S07]  /*5e50*/  HMMA.16816.F32 R108, R96.reuse, R112, R40 ;  /* 0x00000070606c723c */ /* 0x042fee0000001828 */
[----:B------:R-:W-:Y:S01]  /*5e60*/  MOV R40, R139 ;  /* 0x0000008b00287202 */ /* 0x000fe20000000f00 */
[C---:B------:R-:W-:Y:S01]  /*5e70*/  HMMA.16816.F32 R112, R96.reuse, R114, R48 ;  /* 0x000000726070723c */ /* 0x040fe20000001830 */
[----:B------:R-:W-:Y:S01]  /*5e80*/  IMAD.MOV.U32 R41, RZ, RZ, R138 ;  /* 0x000000ffff297224 */ /* 0x000fe200078e008a */
[----:B------:R-:W-:Y:S01]  /*5e90*/  MOV R43, R73 ;  /* 0x00000049002b7202 */ /* 0x000fe20000000f00 */
[----:B------:R-:W-:Y:S01]  /*5ea0*/  IMAD.MOV.U32 R42, RZ, RZ, R137 ;  /* 0x000000ffff2a7224 */ /* 0x000fe200078e0089 */
[----:B------:R-:W1:Y:S03]  /*5eb0*/  LDSM.16.MT88.4 R72, [R225+0x8900] ;  /* 0x00890000e148783b */ /* 0x000e660000004200 */
[----:B------:R-:W-:Y:S01]  /*5ec0*/  IMAD.MOV.U32 R48, RZ, RZ, R128 ;  /* 0x000000ffff307224 */ /* 0x000fe200078e0080 */
[----:B------:R-:W-:Y:S01]  /*5ed0*/  MOV R50, R130 ;  /* 0x0000008200327202 */ /* 0x000fe20000000f00 */
[----:B------:R-:W-:Y:S01]  /*5ee0*/  IMAD.MOV.U32 R49, RZ, RZ, R129 ;  /* 0x000000ffff317224 */ /* 0x000fe200078e0081 */
[----:B------:R-:W-:Y:S01]  /*5ef0*/  HMMA.16816.F32 R116, R96, R120, R116 ;  /* 0x000000786074723c */ /* 0x000fe20000001874 */
[----:B------:R-:W-:Y:S01]  /*5f00*/  FADD.FTZ R2, R48, R11 ;  /* 0x0000000b30027221 */ /* 0x000fe20000010000 */
[----:B------:R-:W-:Y:S01]  /*5f10*/  LDSM.16.MT88.4 R136, [R226+0x5900] ;  /* 0x00590000e288783b */ /* 0x000fe20000004200 */
[----:B------:R-:W-:-:S02]  /*5f20*/  FADD.FTZ R0, R49, R0 ;  /* 0x0000000031007221 */ /* 0x000fc40000010000 */
[----:B------:R-:W-:Y:S02]  /*5f30*/  FADD.FTZ R2, R50, R2 ;  /* 0x0000000232027221 */ /* 0x000fe40000010000 */
[----:B------:R-:W-:Y:S01]  /*5f40*/  FADD.FTZ R0, R13, R0 ;  /* 0x000000000d007221 */ /* 0x000fe20000010000 */
[C---:B------:R-:W-:Y:S01]  /*5f50*/  HMMA.16816.F32 R148, R96.reuse, R150, R60 ;  /* 0x000000966094723c */ /* 0x040fe2000000183c */
[----:B------:R-:W-:Y:S02]  /*5f60*/  FADD.FTZ R2, R14, R2 ;  /* 0x000000020e027221 */ /* 0x000fe40000010000 */
[----:B------:R-:W-:Y:S02]  /*5f70*/  IMAD.MOV.U32 R51, RZ, RZ, R131 ;  /* 0x000000ffff337224 */ /* 0x000fe400078e0083 */
[----:B------:R-:W-:Y:S01]  /*5f80*/  FADD.FTZ R0, R12, R0 ;  /* 0x000000000c007221 */ /* 0x000fe20000010000 */
[----:B------:R-:W2:Y:S01]  /*5f90*/  LDSM.16.MT88.4 R128, [R225+0x5900] ;  /* 0x00590000e180783b */ /* 0x000ea20000004200 */
        /* <DEDUP_REMOVED lines=14> */
[----:B------:R-:W-:Y:S01]  /*6080*/  FADD.FTZ R0, R16, R0 ;  /* 0x0000000010007221 */ /* 0x000fe20000010000 */
[----:B------:R-:W-:Y:S01]  /*6090*/  LDSM.16.MT88.4 R88, [R229+0x8900] ;  /* 0x00890000e558783b */ /* 0x000fe20000004200 */
[----:B------:R-:W-:-:S02]  /*60a0*/  FADD.FTZ R2, R17, R2 ;  /* 0x0000000211027221 */ /* 0x000fc40000010000 */
[----:B------:R-:W-:Y:S02]  /*60b0*/  FADD.FTZ R0, R250, R0 ;  /* 0x00000000fa007221 */ /* 0x000fe40000010000 */
[----:B------:R-:W-:Y:S01]  /*60c0*/  FADD.FTZ R2, R180, R2 ;  /* 0x00000002b4027221 */ /* 0x000fe20000010000 */
[C---:B-1----:R-:W-:Y:S01]  /*60d0*/  HMMA.16816.F32 R68, R96.reuse, R72, R80 ;  /* 0x000000486044723c */ /* 0x042fe20000001850 */
[----:B------:R-:W-:Y:S01]  /*60e0*/  FADD.FTZ R0, R183, R0 ;  /* 0x00000000b7007221 */ /* 0x000fe20000010000 */
[----:B------:R-:W1:Y:S01]  /*60f0*/  LDSM.16.MT88.4 R80, [R226+0x8900] ;  /* 0x00890000e250783b */ /* 0x000e620000004200 */
        /* <DEDUP_REMOVED lines=23> */
[----:B---3--:R-:W-:Y:S01]  /*6270*/  HMMA.16816.F32 R52, R96, R56, R168 ;  /* 0x000000386034723c */ /* 0x008fe200000018a8 */
        /* <DEDUP_REMOVED lines=26> */
.L_x_1788:
        /* <DEDUP_REMOVED lines=10> */
[----:B-1----:R-:W-:Y:S03]  /*64c0*/  IMAD.U32 R0, RZ, RZ, UR24 ;  /* 0x00000018ff007e24 */ /* 0x002fe6000f8e00ff */
        /* <DEDUP_REMOVED lines=24> */
[----:B------:R-:W-:Y:S01]  /*6650*/  STL [R1+0x60], R246 ;  /* 0x000060f601007387 */ /* 0x000fe20000100800 */
[----:B--2---:R-:W-:Y:S04]  /*6660*/  @P0 IMAD.MOV.U32 R21, RZ, RZ, R23 ;  /* 0x000000ffff150224 */ /* 0x004fe800078e0017 */
[----:B------:R-:W-:Y:S05]  /*6670*/  @P0 IMAD.WIDE.U32 R20, R0, 0x60, R20 ;  /* 0x0000006000140825 */ /* 0x000fea00078e0014 */
[----:B------:R-:W-:Y:S02]  /*6680*/  @P0 SHF.L.U32 R0, R20, 0x1, RZ ;  /* 0x0000000114000819 */ /* 0x000fe400000006ff */
[----:B------:R-:W-:Y:S01]  /*6690*/  @P0 IADD3 R2, R21, UR20, RZ ;  /* 0x0000001415020c10 */ /* 0x000fe2000fffe0ff */
[----:B------:R-:W-:Y:S01]  /*66a0*/  UIMAD UR20, UR22, -0x60, URZ ;  /* 0xffffffa0161478a4 */ /* 0x000fe2000f8e023f */
        /* <DEDUP_REMOVED lines=16> */
[----:B------:R-:W-:Y:S02]  /*67b0*/  @P0 IADD3.X R47, RZ, c[0x0][0x1fc], R2, P5, P6 ;  /* 0x00007f00ff2f0a10 */ /* 0x000fe40002fec402 */
[----:B------:R-:W-:Y:S02]  /*67c0*/  MOV R2, UR12 ;  /* 0x0000000c00027c02 */ /* 0x000fe40008000f00 */
        /* <DEDUP_REMOVED lines=57> */
[----:B---3--:R-:W-:Y:S04]  /*6b60*/  @P0 IMAD.MOV.U32 R0, RZ, RZ, R140 ;  /* 0x000000ffff000224 */ /* 0x008fe800078e008c */
[C---:B----4-:R-:W-:Y:S01]  /*6b70*/  HMMA.16816.F32 R12, R188.reuse, R168, R12 ;  /* 0x000000a8bc0c723c */ /* 0x050fe2000000180c */
[----:B------:R-:W-:Y:S07]  /*6b80*/  SHFL.IDX PT, R140, R0, 0x1, 0x1c1f ;  /* 0x003c1f00008c7f89 */ /* 0x000fee00000e0000 */
[C---:B------:R-:W-:Y:S01]  /*6b90*/  HMMA.16816.F32 R16, R188.reuse, R170, R16 ;  /* 0x000000aabc10723c */ /* 0x040fe20000001810 */
[----:B------:R-:W-:Y:S07]  /*6ba0*/  LDSM.16.M88.4 R168, [R224+0xf100] ;  /* 0x00f10000e0a8783b */ /* 0x000fee0000000200 */
[C---:B------:R-:W-:Y:S01]  /*6bb0*/  HMMA.16816.F32 R20, R188.reuse, R172, R20 ;  /* 0x000000acbc14723c */ /* 0x040fe20000001814 */
[----:B------:R3:W4:Y:S07]  /*6bc0*/  SHFL.IDX PT, R141, R0, RZ, 0x1c1f ;  /* 0x001c1fff008d7589 */ /* 0x00072e00000e0000 */
[C---:B------:R-:W-:Y:S01]  /*6bd0*/  HMMA.16816.F32 R24, R188.reuse, R174, R24 ;  /* 0x000000aebc18723c */ /* 0x040fe20000001818 */
[----:B------:R-:W4:Y:S07]  /*6be0*/  LDSM.16.M88.4 R172, [R224+0xf900] ;  /* 0x00f90000e0ac783b */ /* 0x000f2e0000000200 */
[C---:B------:R-:W-:Y:S08]  /*6bf0*/  HMMA.16816.F32 R28, R188.reuse, R176, R28 ;  /* 0x000000b0bc1c723c */ /* 0x040ff0000000181c */
[C---:B------:R-:W-:Y:S01]  /*6c00*/  HMMA.16816.F32 R32, R188.reuse, R178, R32 ;  /* 0x000000b2bc20723c */ /* 0x040fe20000001820 */
[----:B------:R-:W4:Y:S03]  /*6c10*/  LDSM.16.M88.4 R176, [R224+0x10100] ;  /* 0x01010000e0b0783b */ /* 0x000f260000000200 */
[----:B---3--:R-:W-:Y:S01]  /*6c20*/  IMAD.U32 R0, RZ, RZ, UR20 ;  /* 0x00000014ff007e24 */ /* 0x008fe2000f8e00ff */
[----:B------:R-:W-:Y:S03]  /*6c30*/  UIADD3 UR20, UR22, -0x1, URZ ;  /* 0xffffffff16147890 */ /* 0x000fe6000fffe03f */
[C---:B-1----:R-:W-:Y:S01]  /*6c40*/  HMMA.16816.F32 R36, R188.reuse, R160, R36 ;  /* 0x000000a0bc24723c */ /* 0x042fe20000001824 */
[----:B------:R-:W-:Y:S02]  /*6c50*/  @UP0 UIMAD.WIDE.U32 UR24, UR20, UR4, URZ ;  /* 0x00000004141802a5 */ /* 0x000fe4000f8e003f */
[----:B------:R-:W-:Y:S01]  /*6c60*/  @UP0 USHF.R.S32.HI UR23, URZ, 0x1f, UR20 ;  /* 0x0000001f3f170899 */ /* 0x000fe20008011414 */
[----:B------:R-:W-:Y:S03]  /*6c70*/  IADD3 R0, -R142, 0x1, R0 ;  /* 0x000000018e007810 */ /* 0x000fe60007ffe100 */
[----:B------:R-:W-:Y:S01]  /*6c80*/  @UP0 UIMAD UR23, UR23, UR4, URZ ;  /* 0x00000004171702a4 */ /* 0x000fe2000f8e023f */
[C---:B------:R-:W-:Y:S01]  /*6c90*/  HMMA.16816.F32 R40, R188.reuse, R162, R40 ;  /* 0x000000a2bc28723c */ /* 0x040fe20000001828 */
[----:B------:R-:W1:Y:S02]  /*6ca0*/  LDSM.16.M88.4 R160, [R224+0x10900] ;  /* 0x01090000e0a0783b */ /* 0x000e640000000200 */
[----:B------:R-:W-:Y:S01]  /*6cb0*/  @UP0 UIMAD UR23, UR20, UR5, UR23 ;  /* 0x00000005141702a4 */ /* 0x000fe2000f8e0217 */
[----:B------:R-:W-:Y:S03]  /*6cc0*/  IADD3 R0, -R2, UR8, R0 ;  /* 0x0000000802007c10 */ /* 0x000fe6000fffe100 */
[----:B------:R-:W-:Y:S01]  /*6cd0*/  @UP0 UIADD3 UR23, UR25, UR23, URZ ;  /* 0x0000001719170290 */ /* 0x000fe2000fffe03f */
[C---:B--2---:R-:W-:Y:S03]  /*6ce0*/  HMMA.16816.F32 R44, R188.reuse, R164, R44 ;  /* 0x000000a4bc2c723c */ /* 0x044fe6000000182c */
[----:B------:R-:W-:Y:S01]  /*6cf0*/  @UP0 UIMAD UR23, UR23, 0x60, URZ ;  /* 0x00000060171708a4 */ /* 0x000fe2000f8e023f */
[C---:B----4-:R-:W-:Y:S02]  /*6d00*/  IMAD.IADD R2, R0.reuse, 0x1, R141 ;  /* 0x0000000100027824 */ /* 0x050fe400078e028d */
[----:B------:R-:W-:Y:S02]  /*6d10*/  IMAD.IADD R0, R0, 0x1, R140 ;  /* 0x0000000100007824 */ /* 0x000fe400078e028c */
[----:B------:R-:W-:Y:S01]  /*6d20*/  HMMA.16816.F32 R48, R188, R166, R48 ;  /* 0x000000a6bc30723c */ /* 0x000fe20000001830 */
[----:B------:R-:W2:Y:S02]  /*6d30*/  LDSM.16.M88.4 R164, [R224+0x11100] ;  /* 0x01110000e0a4783b */ /* 0x000ea40000000200 */
[C---:B------:R-:W-:Y:S02]  /*6d40*/  ISETP.GT.AND P6, PT, R2.reuse, RZ, PT ;  /* 0x000000ff0200720c */ /* 0x040fe40003fc4270 */
[----:B------:R-:W-:Y:S02]  /*6d50*/  ISETP.GT.AND P5, PT, R2, 0x1, PT ;  /* 0x000000010200780c */ /* 0x000fe40003fa4270 */
[C---:B------:R-:W-:Y:S01]  /*6d60*/  ISETP.GT.AND P1, PT, R0.reuse, RZ, PT ;  /* 0x000000ff0000720c */ /* 0x040fe20003f24270 */
[C---:B------:R-:W-:Y:S05]  /*6d70*/  HMMA.16816.F32 R4, R192.reuse, R168, R4 ;  /* 0x000000a8c004723c */ /* 0x040fea0000001804 */
[----:B------:R-:W-:Y:S03]  /*6d80*/  ISETP.GT.AND P0, PT, R0, 0x1, PT ;  /* 0x000000010000780c */ /* 0x000fe60003f04270 */
[C---:B------:R-:W-:Y:S01]  /*6d90*/  HMMA.16816.F32 R8, R192.reuse, R170, R8 ;  /* 0x000000aac008723c */ /* 0x040fe20000001808 */
[----:B------:R-:W3:Y:S07]  /*6da0*/  LDSM.16.M88.4 R168, [R224+0x11900] ;  /* 0x01190000e0a8783b */ /* 0x000eee0000000200 */
[C---:B------:R-:W-:Y:S08]  /*6db0*/  HMMA.16816.F32 R12, R192.reuse, R172, R12 ;  /* 0x000000acc00c723c */ /* 0x040ff0000000180c */
        /* <DEDUP_REMOVED lines=83> */
[C---:B------:R-:W-:Y:S08]  /*72f0*/  HMMA.16816.F32 R44, R208.reuse, R176, R44 ;  /* 0x000000b0d02c723c */ /* 0x040ff0000000182c */
        /* <DEDUP_REMOVED lines=32> */
[C---:B------:R-:W-:Y:S08]  /*7500*/  HMMA.16816.F32 R36, R216.reuse, R176, R36 ;  /* 0x000000b0d824723c */ /* 0x040ff00000001824 */
[C---:B------:R-:W-:Y:S08]  /*7510*/  HMMA.16816.F32 R40, R216.reuse, R178, R40 ;  /* 0x000000b2d828723c */ /* 0x040ff00000001828 */
[C---:B----4-:R-:W-:Y:S08]  /*7520*/  HMMA.16816.F32 R44, R216.reuse, R172, R44 ;  /* 0x000000acd82c723c */ /* 0x050ff0000000182c */
[----:B------:R-:W-:Y:S01]  /*7530*/  HMMA.16816.F32 R48, R216, R174, R48 ;  /* 0x000000aed830723c */ /* 0x000fe20000001830 */
[----:B------:R-:W4:Y:S07]  /*7540*/  LDSM.16.M88.4 R172, [R227+0x7800] ;  /* 0x00780000e3ac783b */ /* 0x000f2e0000000200 */
[C---:B-1----:R-:W-:Y:S08]  /*7550*/  HMMA.16816.F32 R4, R220.reuse, R160, R4 ;  /* 0x000000a0dc04723c */ /* 0x042ff00000001804 */
[C---:B------:R-:W-:Y:S01]  /*7560*/  HMMA.16816.F32 R8, R220.reuse, R162, R8 ;  /* 0x000000a2dc08723c */ /* 0x040fe20000001808 */
[----:B------:R-:W1:Y:S07]  /*7570*/  LDSM.16.M88.4 R160, [R227+0x8000] ;  /* 0x00800000e3a0783b */ /* 0x000e6e0000000200 */
[C---:B--2---:R-:W-:Y:S08]  /*7580*/  HMMA.16816.F32 R12, R220.reuse, R164, R12 ;  /* 0x000000a4dc0c723c */ /* 0x044ff0000000180c */
[C---:B------:R-:W-:Y:S04]  /*7590*/  HMMA.16816.F32 R16, R220.reuse, R166, R16 ;  /* 0x000000a6dc10723c */ /* 0x040fe80000001810 */
[----:B------:R-:W-:Y:S02]  /*75a0*/  FSEL R165, R4, -INF , P6 ;  /* 0xff80000004a57808 */ /* 0x000fe40003000000 */
[C---:B------:R-:W-:Y:S02]  /*75b0*/  ISETP.GT.AND P6, PT, R2.reuse, 0x8, PT ;  /* 0x000000080200780c */ /* 0x040fe40003fc4270 */
[C---:B---3--:R-:W-:Y:S04]  /*75c0*/  HMMA.16816.F32 R20, R220.reuse, R168, R20 ;  /* 0x000000a8dc14723c */ /* 0x048fe80000001814 */
[----:B------:R-:W-:Y:S02]  /*75d0*/  FSEL R167, R5, -INF , P5 ;  /* 0xff80000005a77808 */ /* 0x000fe40002800000 */
[----:B------:R-:W-:Y:S02]  /*75e0*/  ISETP.GT.AND P5, PT, R2, 0x9, PT ;  /* 0x000000090200780c */ /* 0x000fe40003fa4270 */
[C---:B------:R-:W-:Y:S04]  /*75f0*/  HMMA.16816.F32 R24, R220.reuse, R170, R24 ;  /* 0x000000aadc18723c */ /* 0x040fe80000001818 */
[----:B------:R-:W-:Y:S02]  /*7600*/  FSEL R166, R9, -INF , P5 ;  /* 0xff80000009a67808 */ /* 0x000fe40002800000 */
[----:B------:R-:W-:Y:S02]  /*7610*/  FSEL R140, R8, -INF , P6 ;  /* 0xff800000088c7808 */ /* 0x000fe40003000000 */
[C---:B----4-:R-:W-:Y:S03]  /*7620*/  HMMA.16816.F32 R28, R220.reuse, R172, R28 ;  /* 0x000000acdc1c723c */ /* 0x050fe6000000181c */
[----:B------:R-:W-:Y:S02]  /*7630*/  ISETP.GT.AND P6, PT, R2, 0x10, PT ;  /* 0x000000100200780c */ /* 0x000fe40003fc4270 */
[----:B------:R-:W-:Y:S02]  /*7640*/  FSEL R170, R6, -INF , P1 ;  /* 0xff80000006aa7808 */ /* 0x000fe40000800000 */
[----:B------:R-:W-:Y:S01]  /*7650*/  FSEL R171, R7, -INF , P0 ;  /* 0xff80000007ab7808 */ /* 0x000fe20000000000 */
[C---:B------:R-:W-:Y:S01]  /*7660*/  HMMA.16816.F32 R32, R220.reuse, R174, R32 ;  /* 0x000000aedc20723c */ /* 0x040fe20000001820 */
[----:B------:R-:W2:Y:S01]  /*7670*/  LDSM.16.M88.4 R4, [R227+0x8800] ;  /* 0x00880000e304783b */ /* 0x000ea20000000200 */
[----:B------:R-:W-:Y:S07]  /*7680*/  DEPBAR.LE SB0, 0x0 ;  /* 0x000080000000791a */ /* 0x000fee0000000000 */
[----:B------:R-:W-:Y:S01]  /*7690*/  BAR.SYNC.DEFER_BLOCKING 0x0 ;  /* 0x0000000000007b1d */ /* 0x000fe20000010000 */
[C---:B-1----:R-:W-:Y:S05]  /*76a0*/  HMMA.16816.F32 R36, R220.reuse, R160, R36 ;  /* 0x000000a0dc24723c */ /* 0x042fea0000001824 */
[----:B------:R-:W-:Y:S02]  /*76b0*/  FMNMX.FTZ R8, R165, R3, !PT ;  /* 0x00000003a5087209 */ /* 0x000fe40007810000 */
[----:B------:R-:W-:Y:S01]  /*76c0*/  ISETP.GT.AND P1, PT, R0, 0x8, PT ;  /* 0x000000080000780c */ /* 0x000fe20003f24270 */
[C---:B------:R-:W-:Y:S03]  /*76d0*/  HMMA.16816.F32 R40, R220.reuse, R162, R40 ;  /* 0x000000a2dc28723c */ /* 0x040fe60000001828 */
[----:B------:R-:W-:Y:S02]  /*76e0*/  ISETP.GT.AND P5, PT, R2, 0x11, PT ;  /* 0x000000110200780c */ /* 0x000fe40003fa4270 */
[----:B------:R-:W-:Y:S02]  /*76f0*/  FMNMX.FTZ R8, R167, R8, !PT ;  /* 0x00000008a7087209 */ /* 0x000fe40007810000 */
[----:B------:R-:W-:Y:S02]  /*7700*/  FSEL R172, R12, -INF , P6 ;  /* 0xff8000000cac7808 */ /* 0x000fe40003000000 */
[----:B------:R-:W-:Y:S02]  /*7710*/  FMNMX.FTZ R8, R140, R8, !PT ;  /* 0x000000088c087209 */ /* 0x000fe40007810000 */
[----:B------:R-:W-:Y:S02]  /*7720*/  ISETP.GT.AND P0, PT, R0, 0x9, PT ;  /* 0x000000090000780c */ /* 0x000fe40003f04270 */
[----:B------:R-:W-:Y:S02]  /*7730*/  FMNMX.FTZ R8, R166, R8, !PT ;  /* 0x00000008a6087209 */ /* 0x000fe40007810000 */
[----:B------:R-:W-:Y:S02]  /*7740*/  FSEL R168, R10, -INF , P1 ;  /* 0xff8000000aa87808 */ /* 0x000fe40000800000 */
[----:B------:R-:W-:Y:S02]  /*7750*/  FSEL R169, R11, -INF , P0 ;  /* 0xff8000000ba97808 */ /* 0x000fe40000000000 */
[----:B------:R-:W3:Y:S01]  /*7760*/  LDL.64 R10, [R1+0x28] ;  /* 0x00002800010a7983 */ /* 0x000ee20000100a00 */
[----:B------:R-:W-:Y:S02]  /*7770*/  FMNMX.FTZ R8, R172, R8, !PT ;  /* 0x00000008ac087209 */ /* 0x000fe40007810000 */
[----:B------:R-:W-:Y:S01]  /*7780*/  FSEL R173, R13, -INF , P5 ;  /* 0xff8000000dad7808 */ /* 0x000fe20002800000 */
[C---:B--2---:R-:W-:Y:S03]  /*7790*/  HMMA.16816.F32 R44, R220.reuse, R4, R44 ;  /* 0x00000004dc2c723c */ /* 0x044fe6000000182c */
[C---:B------:R-:W-:Y:S02]  /*77a0*/  ISETP.GT.AND P6, PT, R2.reuse, 0x18, PT ;  /* 0x000000180200780c */ /* 0x040fe40003fc4270 */
[----:B------:R-:W-:Y:S02]  /*77b0*/  ISETP.GT.AND P5, PT, R2, 0x19, PT ;  /* 0x000000190200780c */ /* 0x000fe40003fa4270 */
[----:B------:R-:W-:Y:S01]  /*77c0*/  FMNMX.FTZ R4, R173, R8, !PT ;  /* 0x00000008ad047209 */ /* 0x000fe20007810000 */
[----:B------:R-:W-:Y:S01]  /*77d0*/  HMMA.16816.F32 R48, R220, R6, R48 ;  /* 0x00000006dc30723c */ /* 0x000fe20000001830 */
[----:B------:R-:W2:Y:S02]  /*77e0*/  LDL.64 R8, [R1+0x38] ;  /* 0x0000380001087983 */ /* 0x000ea40000100a00 */
[----:B------:R-:W-:Y:S02]  /*77f0*/  ISETP.GT.AND P1, PT, R0, 0x10, PT ;  /* 0x000000100000780c */ /* 0x000fe40003f24270 */
[----:B------:R-:W-:Y:S02]  /*7800*/  FSEL R176, R16, -INF , P6 ;  /* 0xff80000010b07808 */ /* 0x000fe40003000000 */
[----:B------:R-:W-:Y:S02]  /*7810*/  ISETP.GT.AND P6, PT, R2, 0x20, PT ;  /* 0x000000200200780c */ /* 0x000fe40003fc4270 */
[----:B------:R-:W-:Y:S02]  /*7820*/  FSEL R177, R17, -INF , P5 ;  /* 0xff80000011b17808 */ /* 0x000fe40002800000 */
[----:B------:R-:W-:Y:S02]  /*7830*/  ISETP.GT.AND P0, PT, R0, 0x11, PT ;  /* 0x000000110000780c */ /* 0x000fe40003f04270 */
[----:B------:R-:W-:Y:S02]  /*7840*/  FMNMX.FTZ R4, R176, R4, !PT ;  /* 0x00000004b0047209 */ /* 0x000fe40007810000 */
[----:B------:R-:W-:Y:S02]  /*7850*/  FSEL R183, R20, -INF , P6 ;  /* 0xff80000014b77808 */ /* 0x000fe40003000000 */
[----:B------:R-:W-:Y:S02]  /*7860*/  FSEL R174, R14, -INF , P1 ;  /* 0xff8000000eae7808 */ /* 0x000fe40000800000 */
[----:B------:R-:W-:Y:S02]  /*7870*/  ISETP.GT.AND P1, PT, R0, 0x18, PT ;  /* 0x000000180000780c */ /* 0x000fe40003f24270 */
[----:B------:R-:W-:Y:S02]  /*7880*/  ISETP.GT.AND P5, PT, R2, 0x21, PT ;  /* 0x000000210200780c */ /* 0x000fe40003fa4270 */
[----:B------:R-:W-:Y:S02]  /*7890*/  FMNMX.FTZ R4, R177, R4, !PT ;  /* 0x00000004b1047209 */ /* 0x000fe40007810000 */
[----:B------:R-:W-:Y:S02]  /*78a0*/  FSEL R182, R21, -INF , P5 ;  /* 0xff80000015b67808 */ /* 0x000fe40002800000 */
[----:B------:R-:W-:Y:S02]  /*78b0*/  FSEL R175, R15, -INF , P0 ;  /* 0xff8000000faf7808 */ /* 0x000fe40000000000 */
[----:B------:R-:W-:Y:S02]  /*78c0*/  ISETP.GT.AND P0, PT, R0, 0x19, PT ;  /* 0x000000190000780c */ /* 0x000fe40003f04270 */
[----:B------:R-:W-:Y:S02]  /*78d0*/  FSEL R178, R18, -INF , P1 ;  /* 0xff80000012b27808 */ /* 0x000fe40000800000 */
[----:B------:R-:W-:Y:S02]  /*78e0*/  ISETP.GT.AND P1, PT, R0, 0x20, PT ;  /* 0x000000200000780c */ /* 0x000fe40003f24270 */
[----:B------:R-:W-:Y:S02]  /*78f0*/  ISETP.GT.AND P6, PT, R2, 0x28, PT ;  /* 0x000000280200780c */ /* 0x000fe40003fc4270 */
[----:B------:R-:W-:Y:S02]  /*7900*/  FMNMX.FTZ R141, R183, R4, !PT ;  /* 0x00000004b78d7209 */ /* 0x000fe40007810000 */
[----:B------:R-:W-:Y:S02]  /*7910*/  FSEL R180, R22, -INF , P1 ;  /* 0xff80000016b47808 */ /* 0x000fe40000800000 */
[----:B------:R-:W-:Y:S02]  /*7920*/  FSEL R179, R19, -INF , P0 ;  /* 0xff80000013b37808 */ /* 0x000fe40000000000 */
[C---:B------:R-:W-:Y:S02]  /*7930*/  ISETP.GT.AND P0, PT, R0.reuse, 0x21, PT ;  /* 0x000000210000780c */ /* 0x040fe40003f04270 */
[----:B------:R-:W-:Y:S02]  /*7940*/  ISETP.GT.AND P1, PT, R0, 0x28, PT ;  /* 0x000000280000780c */ /* 0x000fe40003f24270 */
[----:B------:R-:W-:Y:S02]  /*7950*/  ISETP.GT.AND P5, PT, R2, 0x29, PT ;  /* 0x000000290200780c */ /* 0x000fe40003fa4270 */
[----:B------:R-:W-:Y:S02]  /*7960*/  FSEL R181, R24, -INF , P6 ;  /* 0xff80000018b57808 */ /* 0x000fe40003000000 */
[----:B------:R-:W-:Y:S02]  /*7970*/  FMNMX.FTZ R141, R182, R141, !PT ;  /* 0x0000008db68d7209 */ /* 0x000fe40007810000 */
[----:B------:R-:W-:Y:S02]  /*7980*/  FSEL R250, R23, -INF , P0 ;  /* 0xff80000017fa7808 */ /* 0x000fe40000000000 */
[----:B------:R-:W-:Y:S02]  /*7990*/  ISETP.GT.AND P0, PT, R0, 0x29, PT ;  /* 0x000000290000780c */ /* 0x000fe40003f04270 */
[----:B------:R-:W-:Y:S02]  /*79a0*/  FSEL R251, R25, -INF , P5 ;  /* 0xff80000019fb7808 */ /* 0x000fe40002800000 */
[----:B------:R-:W-:Y:S02]  /*79b0*/  FSEL R252, R26, -INF , P1 ;  /* 0xff8000001afc7808 */ /* 0x000fe40000800000 */
[----:B------:R-:W-:Y:S02]  /*79c0*/  ISETP.GT.AND P1, PT, R2, 0x30, PT ;  /* 0x000000300200780c */ /* 0x000fe40003f24270 */
[----:B------:R-:W-:Y:S02]  /*79d0*/  FMNMX.FTZ R141, R181, R141, !PT ;  /* 0x0000008db58d7209 */ /* 0x000fe40007810000 */
[----:B------:R-:W-:Y:S02]  /*79e0*/  FMNMX.FTZ R4, R170, R143, !PT ;  /* 0x0000008faa047209 */ /* 0x000fe40007810000 */
[----:B------:R-:W-:Y:S02]  /*79f0*/  FSEL R19, R28, -INF , P1 ;  /* 0xff8000001c137808 */ /* 0x000fe40000800000 */
[----:B------:R-:W-:Y:S02]  /*7a00*/  FSEL R164, R27, -INF , P0 ;  /* 0xff8000001ba47808 */ /* 0x000fe40000000000 */
[C---:B------:R-:W-:Y:S02]  /*7a10*/  ISETP.GT.AND P0, PT, R2.reuse, 0x31, PT ;  /* 0x000000310200780c */ /* 0x040fe40003f04270 */
[----:B------:R-:W-:Y:S02]  /*7a20*/  FMNMX.FTZ R141, R251, R141, !PT ;  /* 0x0000008dfb8d7209 */ /* 0x000fe40007810000 */
[----:B------:R-:W-:Y:S02]  /*7a30*/  FMNMX.FTZ R4, R171, R4, !PT ;  /* 0x00000004ab047209 */ /* 0x000fe40007810000 */
[----:B------:R-:W-:Y:S02]  /*7a40*/  FSEL R29, R29, -INF , P0 ;  /* 0xff8000001d1d7808 */ /* 0x000fe40000000000 */
[----:B------:R-:W-:Y:S02]  /*7a50*/  ISETP.GT.AND P5, PT, R2, 0x38, PT ;  /* 0x000000380200780c */ /* 0x000fe40003fa4270 */
[----:B------:R-:W-:Y:S02]  /*7a60*/  FMNMX.FTZ R141, R19, R141, !PT ;  /* 0x0000008d138d7209 */ /* 0x000fe40007810000 */
        /* <DEDUP_REMOVED lines=8> */
[----:B------:R-:W-:Y:S02]  /*7af0*/  ISETP.GT.AND P0, PT, R2, 0x40, PT ;  /* 0x000000400200780c */ /* 0x000fe40003f04270 */
[----:B------:R-:W-:Y:S02]  /*7b00*/  FMNMX.FTZ R4, R174, R4, !PT ;  /* 0x00000004ae047209 */ /* 0x000fe40007810000 */
[----:B------:R-:W-:Y:S02]  /*7b10*/  FSEL R142, R30, -INF , P6 ;  /* 0xff8000001e8e7808 */ /* 0x000fe40003000000 */
[----:B------:R-:W-:Y:S02]  /*7b20*/  FMNMX.FTZ R141, R13, R141, !PT ;  /* 0x0000008d0d8d7209 */ /* 0x000fe40007810000 */
[----:B------:R-:W-:Y:S02]  /*7b30*/  ISETP.GT.AND P6, PT, R2, 0x41, PT ;  /* 0x000000410200780c */ /* 0x000fe40003fc4270 */
[----:B------:R-:W-:Y:S01]  /*7b40*/  FSEL R32, R36, -INF , P0 ;  /* 0xff80000024207808 */ /* 0x000fe20000000000 */
[----:B------:R-:W-:Y:S01]  /*7b50*/  IMAD.MOV.U32 R36, RZ, RZ, R14 ;  /* 0x000000ffff247224 */ /* 0x000fe200078e000e */
[----:B------:R-:W-:Y:S02]  /*7b60*/  FMNMX.FTZ R4, R175, R4, !PT ;  /* 0x00000004af047209 */ /* 0x000fe40007810000 */
[----:B------:R-:W-:Y:S02]  /*7b70*/  FSEL R37, R37, -INF , P6 ;  /* 0xff80000025257808 */ /* 0x000fe40003000000 */
[----:B------:R-:W-:Y:S02]  /*7b80*/  FMNMX.FTZ R141, R32, R141, !PT ;  /* 0x0000008d208d7209 */ /* 0x000fe40007810000 */
[----:B------:R-:W-:Y:S02]  /*7b90*/  ISETP.GT.AND P5, PT, R2, 0x48, PT ;  /* 0x000000480200780c */ /* 0x000fe40003fa4270 */
[----:B------:R-:W-:Y:S02]  /*7ba0*/  FMNMX.FTZ R4, R178, R4, !PT ;  /* 0x00000004b2047209 */ /* 0x000fe40007810000 */
[----:B------:R-:W-:Y:S02]  /*7bb0*/  FMNMX.FTZ R141, R37, R141, !PT ;  /* 0x0000008d258d7209 */ /* 0x000fe40007810000 */
[----:B------:R-:W-:Y:S02]  /*7bc0*/  FSEL R24, R40, -INF , P5 ;  /* 0xff80000028187808 */ /* 0x000fe40002800000 */
[C---:B------:R-:W-:Y:S02]  /*7bd0*/  ISETP.GT.AND P1, PT, R2.reuse, 0x49, PT ;  /* 0x000000490200780c */ /* 0x040fe40003f24270 */
[----:B------:R-:W-:Y:S02]  /*7be0*/  FMNMX.FTZ R4, R179, R4, !PT ;  /* 0x00000004b3047209 */ /* 0x000fe40007810000 */
[----:B------:R-:W-:Y:S01]  /*7bf0*/  FSEL R16, R41, -INF , P1 ;  /* 0xff80000029107808 */ /* 0x000fe20000800000 */
[----:B------:R-:W-:Y:S01]  /*7c00*/  IMAD.MOV.U32 R41, RZ, RZ, R142 ;  /* 0x000000ffff297224 */ /* 0x000fe200078e008e */
[----:B------:R-:W-:Y:S02]  /*7c10*/  ISETP.GT.AND P0, PT, R2, 0x50, PT ;  /* 0x000000500200780c */ /* 0x000fe40003f04270 */
[----:B------:R-:W-:Y:S02]  /*7c20*/  FMNMX.FTZ R141, R24, R141, !PT ;  /* 0x0000008d188d7209 */ /* 0x000fe40007810000 */
[----:B------:R-:W-:Y:S02]  /*7c30*/  ISETP.GT.AND P5, PT, R2, 0x58, PT ;  /* 0x000000580200780c */ /* 0x000fe40003fa4270 */
[----:B------:R-:W-:Y:S02]  /*7c40*/  FMNMX.FTZ R4, R180, R4, !PT ;  /* 0x00000004b4047209 */ /* 0x000fe40007810000 */
[----:B------:R-:W-:Y:S02]  /*7c50*/  ISETP.GT.AND P6, PT, R2, 0x51, PT ;  /* 0x000000510200780c */ /* 0x000fe40003fc4270 */
[----:B------:R-:W-:Y:S02]  /*7c60*/  FSEL R40, R44, -INF , P0 ;  /* 0xff8000002c287808 */ /* 0x000fe40000000000 */
[----:B------:R-:W-:Y:S02]  /*7c70*/  FMNMX.FTZ R141, R16, R141, !PT ;  /* 0x0000008d108d7209 */ /* 0x000fe40007810000 */
[----:B------:R-:W-:Y:S02]  /*7c80*/  FSEL R6, R48, -INF , P5 ;  /* 0xff80000030067808 */ /* 0x000fe40002800000 */
[----:B------:R-:W-:Y:S02]  /*7c90*/  ISETP.GT.AND P1, PT, R2, 0x59, PT ;  /* 0x000000590200780c */ /* 0x000fe40003f24270 */
[----:B------:R-:W-:Y:S02]  /*7ca0*/  FMNMX.FTZ R2, R250, R4, !PT ;  /* 0x00000004fa027209 */ /* 0x000fe40007810000 */
[----:B------:R-:W-:Y:S02]  /*7cb0*/  FSEL R45, R45, -INF , P6 ;  /* 0xff8000002d2d7808 */ /* 0x000fe40003000000 */
[----:B------:R-:W-:Y:S02]  /*7cc0*/  FMNMX.FTZ R141, R40, R141, !PT ;  /* 0x0000008d288d7209 */ /* 0x000fe40007810000 */
[----:B------:R-:W-:Y:S01]  /*7cd0*/  FSEL R246, R49, -INF , P1 ;  /* 0xff80000031f67808 */ /* 0x000fe20000800000 */
[----:B------:R-:W-:Y:S01]  /*7ce0*/  IMAD.MOV.U32 R49, RZ, RZ, R6 ;  /* 0x000000ffff317224 */ /* 0x000fe200078e0006 */
[----:B------:R-:W-:Y:S01]  /*7cf0*/  ISETP.GT.AND P0, PT, R0, 0x31, PT ;  /* 0x000000310000780c */ /* 0x000fe20003f04270 */
[----:B------:R-:W-:Y:S01]  /*7d00*/  IMAD.U32 R6, RZ, RZ, UR24 ;  /* 0x00000018ff067e24 */ /* 0x000fe2000f8e00ff */
[----:B------:R-:W-:Y:S01]  /*7d10*/  MOV R33, R164 ;  /* 0x000000a400217202 */ /* 0x000fe20000000f00 */
[----:B------:R-:W-:Y:S01]  /*7d20*/  @UP0 USHF.L.U64.HI UR24, UR4, 0x6, UR5 ;  /* 0x0000000604180899 */ /* 0x000fe20008010205 */
[----:B------:R-:W-:Y:S02]  /*7d30*/  FMNMX.FTZ R2, R252, R2, !PT ;  /* 0x00000002fc027209 */ /* 0x000fe40007810000 */
[----:B------:R-:W-:Y:S02]  /*7d40*/  FMNMX.FTZ R141, R45, R141, !PT ;  /* 0x0000008d2d8d7209 */ /* 0x000fe40007810000 */
[----:B------:R-:W-:Y:S02]  /*7d50*/  FSEL R5, R31, -INF , P0 ;  /* 0xff8000001f057808 */ /* 0x000fe40000000000 */
[----:B------:R-:W-:Y:S02]  /*7d60*/  ISETP.GT.AND P0, PT, R0, 0x38, PT ;  /* 0x000000380000780c */ /* 0x000fe40003f04270 */
[----:B------:R-:W-:Y:S02]  /*7d70*/  FMNMX.FTZ R2, R33, R2, !PT ;  /* 0x0000000221027209 */ /* 0x000fe40007810000 */
[----:B------:R-:W-:Y:S02]  /*7d80*/  FMNMX.FTZ R141, R49, R141, !PT ;  /* 0x0000008d318d7209 */ /* 0x000fe40007810000 */
[----:B------:R-:W-:Y:S02]  /*7d90*/  FMNMX.FTZ R2, R41, R2, !PT ;  /* 0x0000000229027209 */ /* 0x000fe40007810000 */
[----:B------:R-:W-:Y:S02]  /*7da0*/  FSEL R48, R34, -INF , P0 ;  /* 0xff80000022307808 */ /* 0x000fe40000000000 */
[----:B------:R-:W-:Y:S02]  /*7db0*/  MOV R34, R5 ;  /* 0x0000000500227202 */ /* 0x000fe40000000f00 */
[----:B------:R-:W-:Y:S02]  /*7dc0*/  FMNMX.FTZ R141, R246, R141, !PT ;  /* 0x0000008df68d7209 */ /* 0x000fe40007810000 */
[----:B------:R-:W-:Y:S02]  /*7dd0*/  ISETP.GT.AND P1, PT, R0, 0x39, PT ;  /* 0x000000390000780c */ /* 0x000fe40003f24270 */
[----:B------:R-:W-:Y:S01]  /*7de0*/  FMNMX.FTZ R2, R34, R2, !PT ;  /* 0x0000000222027209 */ /* 0x000fe20007810000 */
[----:B------:R-:W1:Y:S01]  /*7df0*/  SHFL.BFLY PT, R4, R141, 0x2, 0x1f ;  /* 0x0c401f008d047f89 */ /* 0x000e6200000e0000 */
[----:B------:R-:W-:Y:S02]  /*7e00*/  FSEL R17, R35, -INF , P1 ;  /* 0xff80000023117808 */ /* 0x000fe40000800000 */
[----:B------:R-:W-:Y:S02]  /*7e10*/  ISETP.GT.AND P1, PT, R0, 0x40, PT ;  /* 0x000000400000780c */ /* 0x000fe40003f24270 */
[----:B------:R-:W-:Y:S02]  /*7e20*/  FMNMX.FTZ R2, R48, R2, !PT ;  /* 0x0000000230027209 */ /* 0x000fe40007810000 */
[----:B------:R-:W-:Y:S02]  /*7e30*/  FSEL R38, R38, -INF , P1 ;  /* 0xff80000026267808 */ /* 0x000fe40000800000 */
[C---:B------:R-:W-:Y:S02]  /*7e40*/  ISETP.GT.AND P1, PT, R0.reuse, 0x48, PT ;  /* 0x000000480000780c */ /* 0x040fe40003f24270 */
[----:B------:R-:W-:Y:S02]  /*7e50*/  ISETP.GT.AND P0, PT, R0, 0x41, PT ;  /* 0x000000410000780c */ /* 0x000fe40003f04270 */
[----:B------:R-:W-:Y:S02]  /*7e60*/  FMNMX.FTZ R2, R17, R2, !PT ;  /* 0x0000000211027209 */ /* 0x000fe40007810000 */
[----:B------:R-:W-:Y:S01]  /*7e70*/  FSEL R5, R42, -INF , P1 ;  /* 0xff8000002a057808 */ /* 0x000fe20000800000 */
[----:B------:R-:W-:Y:S01]  /*7e80*/  IMAD.MOV.U32 R42, RZ, RZ, R17 ;  /* 0x000000ffff2a7224 */ /* 0x000fe200078e0011 */
[----:B------:R-:W-:Y:S01]  /*7e90*/  FSEL R26, R39, -INF , P0 ;  /* 0xff800000271a7808 */ /* 0x000fe20000000000 */
[----:B------:R-:W-:Y:S01]  /*7ea0*/  IMAD.MOV.U32 R39, RZ, RZ, R13 ;  /* 0x000000ffff277224 */ /* 0x000fe200078e000d */
[----:B------:R-:W-:Y:S02]  /*7eb0*/  ISETP.GT.AND P0, PT, R0, 0x49, PT ;  /* 0x000000490000780c */ /* 0x000fe40003f04270 */
[----:B------:R-:W-:Y:S02]  /*7ec0*/  FMNMX.FTZ R2, R38, R2, !PT ;  /* 0x0000000226027209 */ /* 0x000fe40007810000 */
[----:B------:R-:W-:Y:S01]  /*7ed0*/  FSEL R44, R43, -INF , P0 ;  /* 0xff8000002b2c7808 */ /* 0x000fe20000000000 */
[----:B------:R-:W-:Y:S01]  /*7ee0*/  IMAD.MOV.U32 R43, RZ, RZ, R5 ;  /* 0x000000ffff2b7224 */ /* 0x000fe200078e0005 */
[----:B------:R-:W-:Y:S02]  /*7ef0*/  FMNMX.FTZ R2, R26, R2, !PT ;  /* 0x000000021a027209 */ /* 0x000fe40007810000 */
[----:B------:R-:W-:Y:S02]  /*7f00*/  ISETP.GT.AND P1, PT, R0, 0x50, PT ;  /* 0x000000500000780c */ /* 0x000fe40003f24270 */
[----:B------:R-:W-:Y:S02]  /*7f10*/  FMNMX.FTZ R2, R43, R2, !PT ;  /* 0x000000022b027209 */ /* 0x000fe40007810000 */
[----:B------:R-:W-:Y:S02]  /*7f20*/  FSEL R25, R46, -INF , P1 ;  /* 0xff8000002e197808 */ /* 0x000fe40000800000 */
[----:B------:R-:W-:Y:S02]  /*7f30*/  FMNMX.FTZ R2, R44, R2, !PT ;  /* 0x000000022c027209 */ /* 0x000fe40007810000 */
[C---:B------:R-:W-:Y:S02]  /*7f40*/  ISETP.GT.AND P0, PT, R0.reuse, 0x51, PT ;  /* 0x000000510000780c */ /* 0x040fe40003f04270 */
[----:B-1----:R-:W-:Y:S02]  /*7f50*/  FMNMX.FTZ R141, R141, R4, !PT ;  /* 0x000000048d8d7209 */ /* 0x002fe40007810000 */
[----:B------:R-:W-:Y:S02]  /*7f60*/  FSEL R247, R47, -INF , P0 ;  /* 0xff8000002ff77808 */ /* 0x000fe40000000000 */
[----:B------:R-:W-:Y:S01]  /*7f70*/  ISETP.GT.AND P1, PT, R0, 0x58, PT ;  /* 0x000000580000780c */ /* 0x000fe20003f24270 */
[----:B------:R-:W1:Y:S01]  /*7f80*/  SHFL.BFLY PT, R4, R141, 0x1, 0x1f ;  /* 0x0c201f008d047f89 */ /* 0x000e6200000e0000 */
[----:B------:R-:W-:Y:S02]  /*7f90*/  FMNMX.FTZ R2, R25, R2, !PT ;  /* 0x0000000219027209 */ /* 0x000fe40007810000 */
[----:B------:R-:W-:Y:S02]  /*7fa0*/  FSEL R248, R50, -INF , P1 ;  /* 0xff80000032f87808 */ /* 0x000fe40000800000 */
[----:B------:R-:W-:Y:S02]  /*7fb0*/  ISETP.GT.AND P0, PT, R0, 0x59, PT ;  /* 0x000000590000780c */ /* 0x000fe40003f04270 */
[----:B------:R-:W-:Y:S02]  /*7fc0*/  FMNMX.FTZ R0, R247, R2, !PT ;  /* 0x00000002f7007209 */ /* 0x000fe40007810000 */
[----:B------:R-:W-:Y:S02]  /*7fd0*/  FSEL R142, R51, -INF , P0 ;  /* 0xff800000338e7808 */ /* 0x000fe40000000000 */
[----:B------:R-:W-:Y:S02]  /*7fe0*/  FMNMX.FTZ R0, R248, R0, !PT ;  /* 0x00000000f8007209 */ /* 0x000fe40007810000 */
[----:B------:R-:W-:Y:S02]  /*7ff0*/  PLOP3.LUT P5, PT, PT, PT, UP0, 0x80, 0x0 ;  /* 0x000000000000781c */ /* 0x000fe40003faf008 */
[----:B------:R-:W-:Y:S02]  /*8000*/  FMNMX.FTZ R0, R142, R0, !PT ;  /* 0x000000008e007209 */ /* 0x000fe40007810000 */
[----:B------:R-:W-:Y:S02]  /*8010*/  MOV R35, R29 ;  /* 0x0000001d00237202 */ /* 0x000fe40000000f00 */
[----:B------:R-:W-:Y:S01]  /*8020*/  MOV R50, R16 ;  /* 0x0000001000327202 */ /* 0x000fe20000000f00 */
[----:B------:R-:W4:Y:S01]  /*8030*/  SHFL.BFLY PT, R2, R0, 0x2, 0x1f ;  /* 0x0c401f0000027f89 */ /* 0x000f2200000e0000 */
[----:B-1----:R-:W-:Y:S04]  /*8040*/  FMNMX.FTZ R141, R141, R4, !PT ;  /* 0x000000048d8d7209 */ /* 0x002fe80007810000 */
[C---:B------:R-:W-:Y:S01]  /*8050*/  FSETP.NEU.FTZ.AND P1, PT, R141.reuse, -INF , PT ;  /* 0xff8000008d00780b */ /* 0x040fe20003f3d000 */
[----:B------:R-:W-:Y:S05]  /*8060*/  FMUL.FTZ R164, R141, c[0x0][0x2d0] ;  /* 0x0000b4008da47a20 */ /* 0x000fea0000410000 */
[----:B------:R-:W-:Y:S05]  /*8070*/  FSEL R164, R164, RZ, P1 ;  /* 0x000000ffa4a47208 */ /* 0x000fea0000800000 */
[----:B------:R-:W-:Y:S04]  /*8080*/  FFMA.FTZ R7, R165, c[0x0][0x2d0], -R164 ;  /* 0x0000b400a5077a23 */ /* 0x000fe800000108a4 */
[----:B------:R-:W-:Y:S01]  /*8090*/  MUFU.EX2 R231, R7 ;  /* 0x0000000700e77308 */ /* 0x000fe20000000800 */
[----:B----4-:R-:W-:Y:S05]  /*80a0*/  FMNMX.FTZ R0, R0, R2, !PT ;  /* 0x0000000200007209 */ /* 0x010fea0007810000 */
[----:B------:R-:W1:Y:S01]  /*80b0*/  SHFL.BFLY PT, R2, R0, 0x1, 0x1f ;  /* 0x0c201f0000027f89 */ /* 0x000e6200000e0000 */
[----:B---3--:R-:W-:Y:S01]  /*80c0*/  @P5 IMAD.MOV.U32 R5, RZ, RZ, R11 ;  /* 0x000000ffff055224 */ /* 0x008fe200078e000b */
[----:B--2---:R-:W-:Y:S05]  /*80d0*/  @P5 MOV R4, R8 ;  /* 0x0000000800045202 */ /* 0x004fea0000000f00 */
[----:B------:R-:W-:Y:S04]  /*80e0*/  @P5 IMAD.WIDE.U32 R4, R6, 0x60, R4 ;  /* 0x0000006006045825 */ /* 0x000fe800078e0004 */
[C---:B------:R-:W-:Y:S01]  /*80f0*/  @P5 IMAD.SHL.U32 R6, R4.reuse, 0x2, RZ ;  /* 0x0000000204065824 */ /* 0x040fe200078e00ff */
[----:B------:R-:W-:Y:S01]  /*8100*/  @P5 IADD3 R5, R5, UR23, RZ ;  /* 0x0000001705055c10 */ /* 0x000fe2000fffe0ff */
[----:B------:R-:W-:Y:S02]  /*8110*/  @UP0 USHF.L.U32 UR23, UR4, 0x6, URZ ;  /* 0x0000000604170899 */ /* 0x000fe4000800063f */
[----:B------:R-:W-:Y:S01]  /*8120*/  UISETP.GT.AND UP0, UPT, UR22, UR21, UPT ;  /* 0x000000151600728c */ /* 0x000fe2000bf04270 */
[----:B------:R-:W-:Y:S01]  /*8130*/  @P5 SHF.L.U64.HI R5, R4, 0x1, R5 ;  /* 0x0000000104055819 */ /* 0x000fe20000010205 */
[----:B------:R-:W-:Y:S01]  /*8140*/  FFMA.FTZ R4, R167, c[0x0][0x2d0], -R164 ;  /* 0x0000b400a7047a23 */ /* 0x000fe200000108a4 */
[----:B------:R-:W-:Y:S01]  /*8150*/  @P5 IADD3 R8, P6, R6, 0x80, RZ ;  /* 0x0000008006085810 */ /* 0x000fe20007fde0ff */
[----:B------:R-:W-:Y:S01]  /*8160*/  IMAD.MOV.U32 R167, RZ, RZ, R38 ;  /* 0x000000ffffa77224 */ /* 0x000fe200078e0026 */
[----:B------:R-:W-:Y:S01]  /*8170*/  UMOV UR22, UR20 ;  /* 0x0000001400167c82 */ /* 0x000fe20008000000 */
[----:B------:R2:W3:Y:S01]  /*8180*/  MUFU.EX2 R15, R4 ;  /* 0x00000004000f7308 */ /* 0x0004e20000000800 */
[----:B------:R-:W-:Y:S04]  /*8190*/  @P5 IADD3 R8, P0, R8, c[0x0][0x1c8], RZ ;  /* 0x0000720008085a10 */ /* 0x000fe80007f1e0ff */
[--C-:B------:R-:W-:Y:S02]  /*81a0*/  @P5 IADD3.X R9, RZ, c[0x0][0x1cc], R5.reuse, P0, P6 ;  /* 0x00007300ff095a10 */ /* 0x100fe400007ec405 */
[----:B------:R-:W-:Y:S04]  /*81b0*/  @P5 IADD3 R10, P6, R6, 0x100, RZ ;  /* 0x00000100060a5810 */ /* 0x000fe80007fde0ff */
[----:B------:R-:W-:Y:S04]  /*81c0*/  @P5 IADD3 R10, P0, R10, c[0x0][0x1c8], RZ ;  /* 0x000072000a0a5a10 */ /* 0x000fe80007f1e0ff */
[----:B------:R-:W-:Y:S01]  /*81d0*/  @P5 IADD3.X R11, RZ, c[0x0][0x1cc], R5, P0, P6 ;  /* 0x00007300ff0b5a10 */ /* 0x000fe200007ec405 */
[--C-:B--2---:R-:W-:Y:S01]  /*81e0*/  FFMA.FTZ R4, R140, c[0x0][0x2d0], -R164.reuse ;  /* 0x0000b4008c047a23 */ /* 0x104fe200000108a4 */
[----:B-1----:R-:W-:Y:S01]  /*81f0*/  FMNMX.FTZ R140, R0, R2, !PT ;  /* 0x00000002008c7209 */ /* 0x002fe20007810000 */
[--C-:B------:R-:W-:Y:S02]  /*8200*/  FFMA.FTZ R0, R166, c[0x0][0x2d0], -R164.reuse ;  /* 0x0000b400a6007a23 */ /* 0x100fe400000108a4 */
[----:B------:R1:W-:Y:S01]  /*8210*/  MUFU.EX2 R12, R4 ;  /* 0x00000004000c7308 */ /* 0x0003e20000000800 */
[C---:B------:R-:W-:Y:S01]  /*8220*/  FSETP.NEU.FTZ.AND P0, PT, R140.reuse, -INF , PT ;  /* 0xff8000008c00780b */ /* 0x040fe20003f1d000 */
[----:B------:R-:W-:Y:S02]  /*8230*/  FMUL.FTZ R165, R140, c[0x0][0x2d0] ;  /* 0x0000b4008ca57a20 */ /* 0x000fe40000410000 */
[----:B------:R-:W-:Y:S03]  /*8240*/  IMAD.MOV.U32 R166, RZ, RZ, R45 ;  /* 0x000000ffffa67224 */ /* 0x000fe600078e002d */
[----:B------:R-:W-:Y:S01]  /*8250*/  FSEL R165, R165, RZ, P0 ;  /* 0x000000ffa5a57208 */ /* 0x000fe20000000000 */
[----:B------:R-:W-:Y:S02]  /*8260*/  FFMA.FTZ R166, R166, c[0x0][0x2d0], -R164 ;  /* 0x0000b400a6a67a23 */ /* 0x000fe400000108a4 */
[----:B------:R2:W-:Y:S02]  /*8270*/  MUFU.EX2 R18, R0 ;  /* 0x0000000000127308 */ /* 0x0005e40000000800 */
[--C-:B------:R-:W-:Y:S08]  /*8280*/  FFMA.FTZ R2, R169, c[0x0][0x2d0], -R165.reuse ;  /* 0x0000b400a9027a23 */ /* 0x100ff000000108a5 */
[----:B------:R-:W-:Y:S01]  /*8290*/  MUFU.EX2 R166, R166 ;  /* 0x000000a600a67308 */ /* 0x000fe20000000800 */
[----:B-1----:R-:W-:Y:S04]  /*82a0*/  @P5 IADD3 R4, P6, R6, c[0x0][0x1c8], RZ ;  /* 0x0000720006045a10 */ /* 0x002fe80007fde0ff */
[----:B------:R-:W-:Y:S05]  /*82b0*/  @P5 IADD3.X R5, R5, c[0x0][0x1cc], RZ, P6, !PT ;  /* 0x0000730005055a10 */ /* 0x000fea00037fe4ff */
[----:B------:R1:W-:Y:S01]  /*82c0*/  @P5 LDGSTS.E.BYPASS.LTC128B.128 [R249+0xc100], [R4.64], !P4 ;  /* 0x0c10000004f95fae */ /* 0x0003e2000e101d52 */
[--C-:B--2---:R-:W-:Y:S01]  /*82d0*/  FFMA.FTZ R0, R170, c[0x0][0x2d0], -R165.reuse ;  /* 0x0000b400aa007a23 */ /* 0x104fe200000108a5 */
[----:B------:R-:W-:Y:S03]  /*82e0*/  MOV R170, R44 ;  /* 0x0000002c00aa7202 */ /* 0x000fe60000000f00 */
[----:B------:R2:W-:Y:S03]  /*82f0*/  MUFU.EX2 R51, R0 ;  /* 0x0000000000337308 */ /* 0x0005e60000000800 */
[----:B------:R4:W-:Y:S08]  /*8300*/  @P5 LDGSTS.E.BYPASS.LTC128B.128 [R249+0xf100], [R8.64], !P3 ;  /* 0x0f10000008f95fae */ /* 0x0009f0000d901d52 */
[----:B------:R4:W-:Y:S01]  /*8310*/  @P5 LDGSTS.E.BYPASS.LTC128B.128 [R249+0x12100], [R10.64], !P2 ;  /* 0x121000000af95fae */ /* 0x0009e2000d101d52 */
[----:B-1----:R-:W-:Y:S01]  /*8320*/  @P5 IADD3 R4, P6, R4, UR23, RZ ;  /* 0x0000001704045c10 */ /* 0x002fe2000ffde0ff */
[--C-:B--2---:R-:W-:Y:S01]  /*8330*/  FFMA.FTZ R0, R171, c[0x0][0x2d0], -R165.reuse ;  /* 0x0000b400ab007a23 */ /* 0x104fe200000108a5 */
[----:B---3--:R-:W-:Y:S02]  /*8340*/  MOV R171, R15 ;  /* 0x0000000f00ab7202 */ /* 0x008fe40000000f00 */
[----:B------:R-:W-:Y:S01]  /*8350*/  @P5 IADD3.X R5, R5, UR24, RZ, P6, !PT ;  /* 0x0000001805055c10 */ /* 0x000fe2000b7fe4ff */
[----:B------:R1:W2:Y:S01]  /*8360*/  MUFU.EX2 R27, R0 ;  /* 0x00000000001b7308 */ /* 0x0002a20000000800 */
[----:B------:R-:W-:Y:S03]  /*8370*/  F2FP.PACK_AB R160, R171, R231 ;  /* 0x000000e7aba0723e */ /* 0x000fe600000000ff */
[----:B------:R3:W-:Y:S06]  /*8380*/  @P5 LDGSTS.E.BYPASS.LTC128B.128 [R249+0xd100], [R4.64], !P4 ;  /* 0x0d10000004f95fae */ /* 0x0007ec000e101d52 */
[----:B----4-:R4:W-:Y:S02]  /*8390*/  MUFU.EX2 R11, R2 ;  /* 0x00000002000b7308 */ /* 0x0109e40000000800 */
[----:B------:R3:W-:Y:S08]  /*83a0*/  @P5 LDGSTS.E.BYPASS.LTC128B.128 [R249+0x10100], [R4.64+0x80], !P3 ;  /* 0x1010008004f95fae */ /* 0x0007f0000d901d52 */
[----:B------:R3:W-:Y:S01]  /*83b0*/  @P5 LDGSTS.E.BYPASS.LTC128B.128 [R249+0x13100], [R4.64+0x100], !P2 ;  /* 0x1310010004f95fae */ /* 0x0007e2000d101d52 */
[----:B-1----:R-:W-:Y:S01]  /*83c0*/  FFMA.FTZ R0, R168, c[0x0][0x2d0], -R165 ;  /* 0x0000b400a8007a23 */ /* 0x002fe200000108a5 */
[----:B--2---:R-:W-:Y:S01]  /*83d0*/  F2FP.PACK_AB R161, R27, R51 ;  /* 0x000000331ba1723e */ /* 0x004fe200000000ff */
[----:B------:R-:W-:Y:S02]  /*83e0*/  IMAD.MOV.U32 R168, RZ, RZ, R49 ;  /* 0x000000ffffa87224 */ /* 0x000fe400078e0031 */
[----:B------:R1:W2:Y:S01]  /*83f0*/  MUFU.EX2 R15, R0 ;  /* 0x00000000000f7308 */ /* 0x0002a20000000800 */
[----:B------:R-:W-:Y:S02]  /*8400*/  IMAD.MOV.U32 R49, RZ, RZ, R36 ;  /* 0x000000ffff317224 */ /* 0x000fe400078e0024 */
[----:B------:R-:W-:Y:S01]  /*8410*/  FFMA.FTZ R168, R168, c[0x0][0x2d0], -R164 ;  /* 0x0000b400a8a87a23 */ /* 0x000fe200000108a4 */
[----:B----4-:R-:W-:Y:S02]  /*8420*/  FSEL R2, R140, RZ, P0 ;  /* 0x000000ff8c027208 */ /* 0x010fe40000000000 */
[----:B------:R-:W-:Y:S04]  /*8430*/  PLOP3.LUT P0, PT, PT, PT, UP0, 0x80, 0x0 ;  /* 0x000000000000781c */ /* 0x000fe80003f0f008 */
[----:B------:R-:W-:Y:S01]  /*8440*/  MUFU.EX2 R168, R168 ;  /* 0x000000a800a87308 */ /* 0x000fe20000000800 */
[----:B-1----:R-:W-:Y:S01]  /*8450*/  FSEL R0, R141, RZ, P1 ;  /* 0x000000ff8d007208 */ /* 0x002fe20000800000 */
[----:B--2---:R-:W-:Y:S01]  /*8460*/  IMAD.MOV.U32 R169, RZ, RZ, R15 ;  /* 0x000000ffffa97224 */ /* 0x004fe200078e000f */
[----:B------:R-:W-:Y:S03]  /*8470*/  @P5 IADD3 R6, P1, R4, UR23, RZ ;  /* 0x0000001704065c10 */ /* 0x000fe6000ff3e0ff */
[----:B------:R-:W-:Y:S01]  /*8480*/  FADD.FTZ R0, -R0, R3 ;  /* 0x0000000300007221 */ /* 0x000fe20000010100 */
[----:B------:R-:W-:Y:S02]  /*8490*/  @P5 IADD3.X R7, R5, UR24, RZ, P1, !PT ;  /* 0x0000001805075c10 */ /* 0x000fe40008ffe4ff */
[----:B------:R-:W-:Y:S01]  /*84a0*/  F2FP.PACK_AB R163, R11, R169 ;  /* 0x000000a90ba3723e */ /* 0x000fe200000000ff */
[----:B------:R-:W-:Y:S02]  /*84b0*/  FMUL.FTZ R0, R0, c[0x0][0x2d0] ;  /* 0x0000b40000007a20 */ /* 0x000fe40000410000 */
[----:B------:R1:W-:Y:S02]  /*84c0*/  @P5 LDGSTS.E.BYPASS.LTC128B.128 [R249+0xe100], [R6.64], !P4 ;  /* 0x0e10000006f95fae */ /* 0x0003e4000e101d52 */
[----:B------:R2:W3:Y:S06]  /*84d0*/  MUFU.EX2 R3, R0 ;  /* 0x0000000000037308 */ /* 0x0004ec0000000800 */
[----:B------:R1:W-:Y:S08]  /*84e0*/  @P5 LDGSTS.E.BYPASS.LTC128B.128 [R249+0x11100], [R6.64+0x80], !P3 ;  /* 0x1110008006f95fae */ /* 0x0003f0000d901d52 */
[----:B------:R1:W-:Y:S08]  /*84f0*/  @P5 LDGSTS.E.BYPASS.LTC128B.128 [R249+0x14100], [R6.64+0x100], !P2 ;  /* 0x1410010006f95fae */ /* 0x0003f0000d101d52 */
[----:B------:R-:W-:Y:S01]  /*8500*/  LDSM.16.MT88.4 R20, [R226+0x100] ;  /* 0x00010000e214783b */ /* 0x000fe20000004200 */
[----:B--2---:R-:W-:Y:S01]  /*8510*/  FADD.FTZ R0, -R2, R143 ;  /* 0x0000008f02007221 */ /* 0x004fe20000010100 */
[----:B------:R-:W-:Y:S01]  /*8520*/  MOV R143, R40 ;  /* 0x00000028008f7202 */ /* 0x000fe20000000f00 */
[----:B------:R-:W-:Y:S02]  /*8530*/  IMAD.MOV.U32 R2, RZ, RZ, R12 ;  /* 0x000000ffff027224 */ /* 0x000fe400078e000c */
[----:B------:R-:W-:Y:S03]  /*8540*/  FMUL.FTZ R0, R0, c[0x0][0x2d0] ;  /* 0x0000b40000007a20 */ /* 0x000fe60000410000 */
[----:B------:R-:W2:Y:S01]  /*8550*/  LDSM.16.MT88.4 R12, [R225+0x100] ;  /* 0x00010000e10c783b */ /* 0x000ea20000004200 */
[----:B------:R-:W-:Y:S01]  /*8560*/  F2FP.PACK_AB R162, R18, R2 ;  /* 0x0000000212a2723e */ /* 0x000fe200000000ff */
[C---:B---3--:R-:W-:Y:S01]  /*8570*/  FMUL.FTZ R4, R3.reuse, R144 ;  /* 0x0000009003047220 */ /* 0x048fe20000410000 */
[----:B------:R-:W-:Y:S01]  /*8580*/  MOV R144, R11 ;  /* 0x0000000b00907202 */ /* 0x000fe20000000f00 */
[----:B------:R-:W1:Y:S01]  /*8590*/  MUFU.EX2 R0, R0 ;  /* 0x0000000000007308 */ /* 0x000e620000000800 */
[C---:B------:R-:W-:Y:S01]  /*85a0*/  FMUL.FTZ R5, R3.reuse, R145 ;  /* 0x0000009103057220 */ /* 0x040fe20000410000 */
[----:B------:R-:W-:Y:S01]  /*85b0*/  MOV R145, R18 ;  /* 0x0000001200917202 */ /* 0x000fe20000000f00 */
[C---:B------:R-:W-:Y:S01]  /*85c0*/  FMUL.FTZ R9, R3.reuse, R149 ;  /* 0x0000009503097220 */ /* 0x040fe20000410000 */
[----:B------:R-:W3:Y:S01]  /*85d0*/  LDSM.16.MT88.4 R28, [R229+0x100] ;  /* 0x00010000e51c783b */ /* 0x000ee20000004200 */
[C---:B------:R-:W-:Y:S01]  /*85e0*/  FMUL.FTZ R8, R3.reuse, R148 ;  /* 0x0000009403087220 */ /* 0x040fe20000410000 */
[----:B------:R-:W-:Y:S01]  /*85f0*/  MOV R149, R39 ;  /* 0x0000002700957202 */ /* 0x000fe20000000f00 */
[C---:B------:R-:W-:Y:S02]  /*8600*/  FMUL.FTZ R16, R3.reuse, R104 ;  /* 0x0000006803107220 */ /* 0x040fe40000410000 */
[C---:B------:R-:W-:Y:S02]  /*8610*/  FMUL.FTZ R17, R3.reuse, R105 ;  /* 0x0000006903117220 */ /* 0x040fe40000410000 */
[----:B------:R-:W-:Y:S01]  /*8620*/  IMAD.MOV.U32 R40, RZ, RZ, R19 ;  /* 0x000000ffff287224 */ /* 0x000fe200078e0013 */
[----:B------:R-:W-:Y:S01]  /*8630*/  LDSM.16.MT88.4 R44, [R225+0x3100] ;  /* 0x00310000e12c783b */ /* 0x000fe20000004200 */
[----:B------:R-:W-:Y:S02]  /*8640*/  IMAD.MOV.U32 R148, RZ, RZ, R33 ;  /* 0x000000ffff947224 */ /* 0x000fe400078e0021 */
[C---:B------:R-:W-:Y:S01]  /*8650*/  FMUL.FTZ R33, R3.reuse, R121 ;  /* 0x0000007903217220 */ /* 0x040fe20000410000 */
[----:B------:R-:W-:Y:S01]  /*8660*/  MOV R121, R49 ;  /* 0x0000003100797202 */ /* 0x000fe20000000f00 */
[C---:B------:R-:W-:Y:S02]  /*8670*/  FMUL.FTZ R49, R3.reuse, R137 ;  /* 0x0000008903317220 */ /* 0x040fe40000410000 */
[----:B------:R-:W-:Y:S01]  /*8680*/  IMAD.MOV.U32 R137, RZ, RZ, R149 ;  /* 0x000000ffff897224 */ /* 0x000fe200078e0095 */
[----:B------:R-:W0:Y:S01]  /*8690*/  LDGDEPBAR ;  /* 0x00000000000079af */ /* 0x000e220000000000 */
[C---:B------:R-:W-:Y:S02]  /*86a0*/  FMUL.FTZ R52, R3.reuse, R52 ;  /* 0x0000003403347220 */ /* 0x040fe40000410000 */
[C---:B------:R-:W-:Y:S02]  /*86b0*/  FMUL.FTZ R53, R3.reuse, R53 ;  /* 0x0000003503357220 */ /* 0x040fe40000410000 */
[C---:B-1----:R-:W-:Y:S02]  /*86c0*/  FMUL.FTZ R6, R0.reuse, R146 ;  /* 0x0000009200067220 */ /* 0x042fe40000410000 */
[C---:B------:R-:W-:Y:S01]  /*86d0*/  FMUL.FTZ R7, R0.reuse, R147 ;  /* 0x0000009300077220 */ /* 0x040fe20000410000 */
[----:B------:R-:W-:Y:S01]  /*86e0*/  MOV R147, R27 ;  /* 0x0000001b00937202 */ /* 0x000fe20000000f00 */
[C---:B------:R-:W-:Y:S02]  /*86f0*/  FMUL.FTZ R18, R0.reuse, R106 ;  /* 0x0000006a00127220 */ /* 0x040fe40000410000 */
[C---:B------:R-:W-:Y:S02]  /*8700*/  FMUL.FTZ R19, R0.reuse, R107 ;  /* 0x0000006b00137220 */ /* 0x040fe40000410000 */
[----:B------:R-:W-:Y:S01]  /*8710*/  LDSM.16.MT88.4 R104, [R229+0x3100] ;  /* 0x00310000e568783b */ /* 0x000fe20000004200 */
[C---:B------:R-:W-:Y:S01]  /*8720*/  FMUL.FTZ R10, R0.reuse, R150 ;  /* 0x00000096000a7220 */ /* 0x040fe20000410000 */
[C---:B--2---:R-:W-:Y:S05]  /*8730*/  HMMA.16816.F32 R4, R160.reuse, R12, R4 ;  /* 0x0000000ca004723c */ /* 0x044fea0000001804 */
[C---:B------:R-:W-:Y:S01]  /*8740*/  FMUL.FTZ R11, R0.reuse, R151 ;  /* 0x00000097000b7220 */ /* 0x040fe20000410000 */
[----:B------:R-:W-:Y:S01]  /*8750*/  MOV R151, R51 ;  /* 0x0000003300977202 */ /* 0x000fe20000000f00 */
[C---:B------:R-:W-:Y:S02]  /*8760*/  FMUL.FTZ R12, R3.reuse, R100 ;  /* 0x00000064030c7220 */ /* 0x040fe40000410000 */
[C---:B------:R-:W-:Y:S03]  /*8770*/  FMUL.FTZ R13, R3.reuse, R101 ;  /* 0x00000065030d7220 */ /* 0x040fe60000410000 */
[C---:B------:R-:W-:Y:S03]  /*8780*/  HMMA.16816.F32 R8, R160.reuse, R14, R8 ;  /* 0x0000000ea008723c */ /* 0x040fe60000001808 */
[----:B------:R-:W-:Y:S01]  /*8790*/  IMAD.MOV.U32 R150, RZ, RZ, R35 ;  /* 0x000000ffff967224 */ /* 0x000fe200078e0023 */
[----:B------:R-:W-:Y:S01]  /*87a0*/  MOV R35, R37 ;  /* 0x0000002500237202 */ /* 0x000fe20000000f00 */
[----:B------:R-:W-:Y:S01]  /*87b0*/  IMAD.MOV.U32 R146, RZ, RZ, R24 ;  /* 0x000000ffff927224 */ /* 0x000fe200078e0018 */
[----:B------:R-:W1:Y:S01]  /*87c0*/  LDSM.16.MT88.4 R36, [R228+0x100] ;  /* 0x00010000e424783b */ /* 0x000e620000004200 */
[C---:B------:R-:W-:Y:S02]  /*87d0*/  FMUL.FTZ R14, R0.reuse, R102 ;  /* 0x00000066000e7220 */ /* 0x040fe40000410000 */
[C---:B------:R-:W-:Y:S03]  /*87e0*/  FMUL.FTZ R15, R0.reuse, R103 ;  /* 0x00000067000f7220 */ /* 0x040fe60000410000 */
[C---:B------:R-:W-:Y:S02]  /*87f0*/  FMUL.FTZ R24, R3.reuse, R112 ;  /* 0x0000007003187220 */ /* 0x040fe40000410000 */
[----:B------:R-:W2:Y:S01]  /*8800*/  LDSM.16.MT88.4 R100, [R226+0x3100] ;  /* 0x00310000e264783b */ /* 0x000ea20000004200 */
[----:B------:R-:W-:Y:S01]  /*8810*/  IMAD.MOV.U32 R112, RZ, RZ, R167 ;  /* 0x000000ffff707224 */ /* 0x000fe200078e00a7 */
[C---:B------:R-:W-:Y:S03]  /*8820*/  HMMA.16816.F32 R12, R160.reuse, R20, R12 ;  /* 0x00000014a00c723c */ /* 0x040fe6000000180c */
[----:B------:R-:W-:Y:S01]  /*8830*/  MOV R167, R25 ;  /* 0x0000001900a77202 */ /* 0x000fe20000000f00 */
[C---:B------:R-:W-:Y:S02]  /*8840*/  FMUL.FTZ R25, R3.reuse, R113 ;  /* 0x0000007103197220 */ /* 0x040fe40000410000 */
[----:B------:R-:W-:Y:S02]  /*8850*/  IMAD.MOV.U32 R113, RZ, RZ, R26 ;  /* 0x000000ffff717224 */ /* 0x000fe400078e001a */
[C---:B------:R-:W-:Y:S04]  /*8860*/  HMMA.16816.F32 R16, R160.reuse, R22, R16 ;  /* 0x00000016a010723c */ /* 0x040fe80000001810 */
[C---:B------:R-:W-:Y:S02]  /*8870*/  FMUL.FTZ R20, R3.reuse, R108 ;  /* 0x0000006c03147220 */ /* 0x040fe40000410000 */
[C---:B------:R-:W-:Y:S02]  /*8880*/  FMUL.FTZ R21, R3.reuse, R109 ;  /* 0x0000006d03157220 */ /* 0x040fe40000410000 */
[C---:B------:R-:W-:Y:S04]  /*8890*/  FMUL.FTZ R22, R0.reuse, R110 ;  /* 0x0000006e00167220 */ /* 0x040fe80000410000 */
[C---:B------:R-:W-:Y:S02]  /*88a0*/  FMUL.FTZ R23, R0.reuse, R111 ;  /* 0x0000006f00177220 */ /* 0x040fe40000410000 */
[----:B------:R-:W4:Y:S01]  /*88b0*/  LDSM.16.MT88.4 R108, [R228+0x3100] ;  /* 0x00310000e46c783b */ /* 0x000f220000004200 */
[C---:B------:R-:W-:Y:S01]  /*88c0*/  FMUL.FTZ R26, R0.reuse, R114 ;  /* 0x00000072001a7220 */ /* 0x040fe20000410000 */
[----:B------:R-:W-:Y:S01]  /*88d0*/  MOV R114, R146 ;  /* 0x0000009200727202 */ /* 0x000fe20000000f00 */
[----:B------:R-:W-:Y:S02]  /*88e0*/  FMUL.FTZ R27, R0, R115 ;  /* 0x00000073001b7220 */ /* 0x000fe40000410000 */
[C---:B---3--:R-:W-:Y:S03]  /*88f0*/  HMMA.16816.F32 R20, R160.reuse, R28, R20 ;  /* 0x0000001ca014723c */ /* 0x048fe60000001814 */
[----:B------:R-:W-:Y:S01]  /*8900*/  IMAD.MOV.U32 R115, RZ, RZ, R171 ;  /* 0x000000ffff737224 */ /* 0x000fe200078e00ab */
[----:B------:R-:W-:Y:S01]  /*8910*/  MOV R171, R43 ;  /* 0x0000002b00ab7202 */ /* 0x000fe20000000f00 */
[----:B------:R-:W-:Y:S02]  /*8920*/  IMAD.MOV.U32 R146, RZ, RZ, R2 ;  /* 0x000000ffff927224 */ /* 0x000fe400078e0002 */
[C---:B------:R-:W-:Y:S01]  /*8930*/  FMUL.FTZ R28, R3.reuse, R116 ;  /* 0x00000074031c7220 */ /* 0x040fe20000410000 */
[C---:B------:R-:W-:Y:S04]  /*8940*/  HMMA.16816.F32 R24, R160.reuse, R30, R24 ;  /* 0x0000001ea018723c */ /* 0x040fe80000001818 */
[C---:B------:R-:W-:Y:S02]  /*8950*/  FMUL.FTZ R29, R3.reuse, R117 ;  /* 0x00000075031d7220 */ /* 0x040fe40000410000 */
[----:B------:R-:W-:Y:S02]  /*8960*/  FFMA.FTZ R2, R172, c[0x0][0x2d0], -R164 ;  /* 0x0000b400ac027a23 */ /* 0x000fe400000108a4 */
[C---:B------:R-:W-:Y:S01]  /*8970*/  FMUL.FTZ R30, R0.reuse, R118 ;  /* 0x00000076001e7220 */ /* 0x040fe20000410000 */
[----:B------:R-:W-:Y:S03]  /*8980*/  MOV R118, R35 ;  /* 0x0000002300767202 */ /* 0x000fe60000000f00 */
[C---:B------:R-:W-:Y:S02]  /*8990*/  FMUL.FTZ R31, R0.reuse, R119 ;  /* 0x00000077001f7220 */ /* 0x040fe40000410000 */
[----:B------:R-:W-:Y:S02]  /*89a0*/  IMAD.MOV.U32 R116, RZ, RZ, R50 ;  /* 0x000000ffff747224 */ /* 0x000fe400078e0032 */
[----:B------:R-:W-:Y:S02]  /*89b0*/  IMAD.MOV.U32 R119, RZ, RZ, R32 ;  /* 0x000000ffff777224 */ /* 0x000fe400078e0020 */
[C---:B------:R-:W-:Y:S01]  /*89c0*/  FMUL.FTZ R35, R0.reuse, R123 ;  /* 0x0000007b00237220 */ /* 0x040fe20000410000 */
[C---:B-1----:R-:W-:Y:S03]  /*89d0*/  HMMA.16816.F32 R28, R160.reuse, R36, R28 ;  /* 0x00000024a01c723c */ /* 0x042fe6000000181c */
[C---:B------:R-:W-:Y:S01]  /*89e0*/  FMUL.FTZ R32, R3.reuse, R120 ;  /* 0x0000007803207220 */ /* 0x040fe20000410000 */
[----:B------:R-:W-:Y:S01]  /*89f0*/  MOV R120, R34 ;  /* 0x0000002200787202 */ /* 0x000fe20000000f00 */
[C---:B------:R-:W-:Y:S01]  /*8a00*/  FMUL.FTZ R34, R0.reuse, R122 ;  /* 0x0000007a00227220 */ /* 0x040fe20000410000 */
[----:B------:R-:W-:Y:S01]  /*8a10*/  MOV R123, R41 ;  /* 0x00000029007b7202 */ /* 0x000fe20000000f00 */
[----:B------:R-:W-:Y:S02]  /*8a20*/  IMAD.MOV.U32 R117, RZ, RZ, R42 ;  /* 0x000000ffff757224 */ /* 0x000fe400078e002a */
[C---:B------:R-:W-:Y:S03]  /*8a30*/  FMUL.FTZ R41, R3.reuse, R129 ;  /* 0x0000008103297220 */ /* 0x040fe60000410000 */
[C---:B------:R-:W-:Y:S03]  /*8a40*/  HMMA.16816.F32 R32, R160.reuse, R38, R32 ;  /* 0x00000026a020723c */ /* 0x040fe60000001820 */
[C---:B------:R-:W-:Y:S02]  /*8a50*/  FMUL.FTZ R36, R3.reuse, R124 ;  /* 0x0000007c03247220 */ /* 0x040fe40000410000 */
[C---:B------:R-:W-:Y:S02]  /*8a60*/  FMUL.FTZ R37, R3.reuse, R125 ;  /* 0x0000007d03257220 */ /* 0x040fe40000410000 */
[C---:B------:R-:W-:Y:S02]  /*8a70*/  FMUL.FTZ R38, R0.reuse, R126 ;  /* 0x0000007e00267220 */ /* 0x040fe40000410000 */
[----:B------:R1:W-:Y:S03]  /*8a80*/  MUFU.EX2 R126, R2 ;  /* 0x00000002007e7308 */ /* 0x0003e60000000800 */
[----:B------:R-:W-:Y:S02]  /*8a90*/  IMAD.MOV.U32 R125, RZ, RZ, R40 ;  /* 0x000000ffff7d7224 */ /* 0x000fe400078e0028 */
[C---:B------:R-:W-:Y:S02]  /*8aa0*/  FMUL.FTZ R39, R0.reuse, R127 ;  /* 0x0000007f00277220 */ /* 0x040fe40000410000 */
[C---:B------:R-:W-:Y:S02]  /*8ab0*/  FMUL.FTZ R40, R3.reuse, R128 ;  /* 0x0000008003287220 */ /* 0x040fe40000410000 */
[C---:B------:R-:W-:Y:S02]  /*8ac0*/  FMUL.FTZ R42, R0.reuse, R130 ;  /* 0x00000082002a7220 */ /* 0x040fe40000410000 */
[----:B------:R-:W-:Y:S01]  /*8ad0*/  IMAD.MOV.U32 R130, RZ, RZ, R117 ;  /* 0x000000ffff827224 */ /* 0x000fe200078e0075 */
[C---:B------:R-:W-:Y:S03]  /*8ae0*/  HMMA.16816.F32 R36, R160.reuse, R44, R36 ;  /* 0x0000002ca024723c */ /* 0x040fe60000001824 */
[C---:B------:R-:W-:Y:S01]  /*8af0*/  FMUL.FTZ R43, R0.reuse, R131 ;  /* 0x00000083002b7220 */ /* 0x040fe20000410000 */
[----:B------:R-:W-:Y:S01]  /*8b00*/  MOV R117, R115 ;  /* 0x0000007300757202 */ /* 0x000fe20000000f00 */
[----:B------:R-:W-:Y:S02]  /*8b10*/  IMAD.MOV.U32 R172, RZ, RZ, R123 ;  /* 0x000000ffffac7224 */ /* 0x000fe400078e007b */
[C---:B------:R-:W-:Y:S02]  /*8b20*/  FMUL.FTZ R45, R3.reuse, R133 ;  /* 0x00000085032d7220 */ /* 0x040fe40000410000 */
[----:B------:R-:W-:Y:S01]  /*8b30*/  FMUL.FTZ R44, R3, R132 ;  /* 0x00000084032c7220 */ /* 0x000fe20000410000 */
[C---:B------:R-:W-:Y:S03]  /*8b40*/  HMMA.16816.F32 R40, R160.reuse, R46, R40 ;  /* 0x0000002ea028723c */ /* 0x040fe60000001828 */
[----:B-1----:R-:W-:Y:S01]  /*8b50*/  FFMA.FTZ R2, R173, c[0x0][0x2d0], -R164 ;  /* 0x0000b400ad027a23 */ /* 0x002fe200000108a4 */
[----:B------:R-:W-:Y:S01]  /*8b60*/  MOV R173, R150 ;  /* 0x0000009600ad7202 */ /* 0x000fe20000000f00 */
[----:B------:R-:W-:Y:S02]  /*8b70*/  IMAD.MOV.U32 R122, RZ, RZ, R48 ;  /* 0x000000ffff7a7224 */ /* 0x000fe400078e0030 */
[----:B------:R1:W3:Y:S01]  /*8b80*/  MUFU.EX2 R124, R2 ;  /* 0x00000002007c7308 */ /* 0x0002e20000000800 */
[C---:B------:R-:W-:Y:S04]  /*8b90*/  FMUL.FTZ R46, R0.reuse, R134 ;  /* 0x00000086002e7220 */ /* 0x040fe80000410000 */
[C---:B------:R-:W-:Y:S01]  /*8ba0*/  FMUL.FTZ R47, R0.reuse, R135 ;  /* 0x00000087002f7220 */ /* 0x040fe20000410000 */
[----:B------:R-:W-:Y:S01]  /*8bb0*/  MOV R131, R122 ;  /* 0x0000007a00837202 */ /* 0x000fe20000000f00 */
[C---:B------:R-:W-:Y:S02]  /*8bc0*/  FMUL.FTZ R48, R3.reuse, R136 ;  /* 0x0000008803307220 */ /* 0x040fe40000410000 */
[C---:B------:R-:W-:Y:S02]  /*8bd0*/  FMUL.FTZ R50, R0.reuse, R138 ;  /* 0x0000008a00327220 */ /* 0x040fe40000410000 */
[----:B------:R-:W-:Y:S01]  /*8be0*/  IMAD.MOV.U32 R138, RZ, RZ, R121 ;  /* 0x000000ffff8a7224 */ /* 0x000fe200078e0079 */
[C---:B--2---:R-:W-:Y:S03]  /*8bf0*/  HMMA.16816.F32 R44, R160.reuse, R100, R44 ;  /* 0x00000064a02c723c */ /* 0x044fe6000000182c */
[C---:B------:R-:W-:Y:S01]  /*8c00*/  FMUL.FTZ R51, R0.reuse, R139 ;  /* 0x0000008b00337220 */ /* 0x040fe20000410000 */
[----:B------:R-:W-:Y:S01]  /*8c10*/  MOV R139, R120 ;  /* 0x00000078008b7202 */ /* 0x000fe20000000f00 */
[----:B------:R-:W-:Y:S01]  /*8c20*/  IMAD.MOV.U32 R120, RZ, RZ, R112 ;  /* 0x000000ffff787224 */ /* 0x000fe200078e0070 */
[----:B------:R-:W-:Y:S01]  /*8c30*/  MOV R121, R118 ;  /* 0x0000007600797202 */ /* 0x000fe20000000f00 */
[----:B------:R-:W-:Y:S02]  /*8c40*/  IMAD.MOV.U32 R118, RZ, RZ, R114 ;  /* 0x000000ffff767224 */ /* 0x000fe400078e0072 */
[----:B------:R-:W-:Y:S01]  /*8c50*/  FMUL.FTZ R54, R0, R54 ;  /* 0x0000003600367220 */ /* 0x000fe20000410000 */
[C---:B------:R-:W-:Y:S01]  /*8c60*/  HMMA.16816.F32 R48, R160.reuse, R102, R48 ;  /* 0x00000066a030723c */ /* 0x040fe20000001830 */
[----:B------:R-:W2:Y:S02]  /*8c70*/  LDSM.16.MT88.4 R100, [R225+0x6100] ;  /* 0x00610000e164783b */ /* 0x000ea40000004200 */
[--C-:B-1----:R-:W-:Y:S01]  /*8c80*/  FFMA.FTZ R2, R174, c[0x0][0x2d0], -R165.reuse ;  /* 0x0000b400ae027a23 */ /* 0x102fe200000108a5 */
[----:B------:R-:W-:Y:S01]  /*8c90*/  MOV R174, R125 ;  /* 0x0000007d00ae7202 */ /* 0x000fe20000000f00 */
[C---:B------:R-:W-:Y:S02]  /*8ca0*/  FMUL.FTZ R55, R0.reuse, R55 ;  /* 0x0000003700377220 */ /* 0x040fe40000410000 */
[----:B------:R1:W-:Y:S01]  /*8cb0*/  MUFU.EX2 R125, R2 ;  /* 0x00000002007d7308 */ /* 0x0003e20000000800 */
[C---:B------:R-:W-:Y:S04]  /*8cc0*/  FMUL.FTZ R56, R3.reuse, R56 ;  /* 0x0000003803387220 */ /* 0x040fe80000410000 */
[C---:B------:R-:W-:Y:S03]  /*8cd0*/  HMMA.16816.F32 R52, R160.reuse, R104, R52 ;  /* 0x00000068a034723c */ /* 0x040fe60000001834 */
[C---:B------:R-:W-:Y:S02]  /*8ce0*/  FMUL.FTZ R57, R3.reuse, R57 ;  /* 0x0000003903397220 */ /* 0x040fe40000410000 */
[C---:B------:R-:W-:Y:S02]  /*8cf0*/  FMUL.FTZ R58, R0.reuse, R58 ;  /* 0x0000003a003a7220 */ /* 0x040fe40000410000 */
[C---:B------:R-:W-:Y:S02]  /*8d00*/  FMUL.FTZ R59, R0.reuse, R59 ;  /* 0x0000003b003b7220 */ /* 0x040fe40000410000 */
[C---:B------:R-:W-:Y:S03]  /*8d10*/  FMUL.FTZ R60, R3.reuse, R60 ;  /* 0x0000003c033c7220 */ /* 0x040fe60000410000 */
[----:B------:R-:W-:Y:S02]  /*8d20*/  FMUL.FTZ R61, R3, R61 ;  /* 0x0000003d033d7220 */ /* 0x000fe40000410000 */
[C---:B------:R-:W-:Y:S01]  /*8d30*/  HMMA.16816.F32 R56, R160.reuse, R106, R56 ;  /* 0x0000006aa038723c */ /* 0x040fe20000001838 */
[----:B------:R-:W2:Y:S02]  /*8d40*/  LDSM.16.MT88.4 R104, [R226+0x6100] ;  /* 0x00610000e268783b */ /* 0x000ea40000004200 */
[C---:B------:R-:W-:Y:S02]  /*8d50*/  FMUL.FTZ R62, R0.reuse, R62 ;  /* 0x0000003e003e7220 */ /* 0x040fe40000410000 */
[--C-:B-1----:R-:W-:Y:S01]  /*8d60*/  FFMA.FTZ R2, R175, c[0x0][0x2d0], -R165.reuse ;  /* 0x0000b400af027a23 */ /* 0x102fe200000108a5 */
[----:B------:R-:W-:Y:S01]  /*8d70*/  MOV R175, R148 ;  /* 0x0000009400af7202 */ /* 0x000fe20000000f00 */
[C---:B------:R-:W-:Y:S02]  /*8d80*/  FMUL.FTZ R63, R0.reuse, R63 ;  /* 0x0000003f003f7220 */ /* 0x040fe40000410000 */
[----:B------:R1:W1:Y:S03]  /*8d90*/  MUFU.EX2 R134, R2 ;  /* 0x0000000200867308 */ /* 0x0002660000000800 */
[C---:B------:R-:W-:Y:S02]  /*8da0*/  FMUL.FTZ R64, R3.reuse, R64 ;  /* 0x0000004003407220 */ /* 0x040fe40000410000 */
        /* <DEDUP_REMOVED lines=8> */
[----:B------:R-:W-:Y:S02]  /*8e30*/  FMUL.FTZ R70, R0, R70 ;  /* 0x0000004600467220 */ /* 0x000fe40000410000 */
[--C-:B-1----:R-:W-:Y:S02]  /*8e40*/  FFMA.FTZ R2, R176, c[0x0][0x2d0], -R164.reuse ;  /* 0x0000b400b0027a23 */ /* 0x102fe400000108a4 */
[C---:B------:R-:W-:Y:S02]  /*8e50*/  FMUL.FTZ R71, R0.reuse, R71 ;  /* 0x0000004700477220 */ /* 0x040fe40000410000 */
[----:B------:R1:W-:Y:S03]  /*8e60*/  MUFU.EX2 R133, R2 ;  /* 0x0000000200857308 */ /* 0x0003e60000000800 */
[C---:B------:R-:W-:Y:S02]  /*8e70*/  FMUL.FTZ R72, R3.reuse, R72 ;  /* 0x0000004803487220 */ /* 0x040fe40000410000 */
[C---:B--2---:R-:W-:Y:S03]  /*8e80*/  HMMA.16816.F32 R68, R160.reuse, R100, R68 ;  /* 0x00000064a044723c */ /* 0x044fe60000001844 */
        /* <DEDUP_REMOVED lines=8> */
[--C-:B-1----:R-:W-:Y:S02]  /*8f10*/  FFMA.FTZ R2, R177, c[0x0][0x2d0], -R164.reuse ;  /* 0x0000b400b1027a23 */ /* 0x102fe400000108a4 */
[C---:B------:R-:W-:Y:S02]  /*8f20*/  FMUL.FTZ R79, R0.reuse, R79 ;  /* 0x0000004f004f7220 */ /* 0x040fe40000410000 */
[----:B------:R1:W-:Y:S03]  /*8f30*/  MUFU.EX2 R127, R2 ;  /* 0x00000002007f7308 */ /* 0x0003e60000000800 */
[C---:B------:R-:W-:Y:S02]  /*8f40*/  FMUL.FTZ R80, R3.reuse, R80 ;  /* 0x0000005003507220 */ /* 0x040fe40000410000 */
[C---:B------:R-:W-:Y:S03]  /*8f50*/  HMMA.16816.F32 R76, R160.reuse, R104, R76 ;  /* 0x00000068a04c723c */ /* 0x040fe6000000184c */
[C---:B------:R-:W-:Y:S02]  /*8f60*/  FMUL.FTZ R81, R3.reuse, R81 ;  /* 0x0000005103517220 */ /* 0x040fe40000410000 */
[C---:B------:R-:W-:Y:S02]  /*8f70*/  FMUL.FTZ R82, R0.reuse, R82 ;  /* 0x0000005200527220 */ /* 0x040fe40000410000 */
[C---:B------:R-:W-:Y:S02]  /*8f80*/  FMUL.FTZ R83, R0.reuse, R83 ;  /* 0x0000005300537220 */ /* 0x040fe40000410000 */
[C---:B------:R-:W-:Y:S03]  /*8f90*/  FMUL.FTZ R84, R3.reuse, R84 ;  /* 0x0000005403547220 */ /* 0x040fe60000410000 */
[C---:B------:R-:W-:Y:S02]  /*8fa0*/  FMUL.FTZ R85, R3.reuse, R85 ;  /* 0x0000005503557220 */ /* 0x040fe40000410000 */
[C---:B------:R-:W-:Y:S01]  /*8fb0*/  HMMA.16816.F32 R80, R160.reuse, R106, R80 ;  /* 0x0000006aa050723c */ /* 0x040fe20000001850 */
[----:B------:R-:W2:Y:S02]  /*8fc0*/  LDSM.16.MT88.4 R104, [R225+0x900] ;  /* 0x00090000e168783b */ /* 0x000ea40000004200 */
[----:B------:R-:W-:Y:S02]  /*8fd0*/  FMUL.FTZ R86, R0, R86 ;  /* 0x0000005600567220 */ /* 0x000fe40000410000 */
[--C-:B-1----:R-:W-:Y:S02]  /*8fe0*/  FFMA.FTZ R2, R178, c[0x0][0x2d0], -R165.reuse ;  /* 0x0000b400b2027a23 */ /* 0x102fe400000108a5 */
[C---:B------:R-:W-:Y:S02]  /*8ff0*/  FMUL.FTZ R87, R0.reuse, R87 ;  /* 0x0000005700577220 */ /* 0x040fe40000410000 */
[----:B------:R1:W-:Y:S03]  /*9000*/  MUFU.EX2 R132, R2 ;  /* 0x0000000200847308 */ /* 0x0003e60000000800 */
        /* <DEDUP_REMOVED lines=10> */
[----:B-1----:R-:W-:Y:S02]  /*90b0*/  FFMA.FTZ R2, R179, c[0x0][0x2d0], -R165 ;  /* 0x0000b400b3027a23 */ /* 0x002fe400000108a5 */
[C---:B------:R-:W-:Y:S02]  /*90c0*/  FMUL.FTZ R93, R3.reuse, R93 ;  /* 0x0000005d035d7220 */ /* 0x040fe40000410000 */
[----:B------:R1:W1:Y:S03]  /*90d0*/  MUFU.EX2 R129, R2 ;  /* 0x0000000200817308 */ /* 0x0002660000000800 */
[C---:B------:R-:W-:Y:S02]  /*90e0*/  FMUL.FTZ R98, R0.reuse, R98 ;  /* 0x0000006200627220 */ /* 0x040fe40000410000 */
[C---:B--2---:R-:W-:Y:S03]  /*90f0*/  HMMA.16816.F32 R92, R160.reuse, R100, R92 ;  /* 0x00000064a05c723c */ /* 0x044fe6000000185c */
[----:B------:R-:W-:Y:S02]  /*9100*/  FMUL.FTZ R99, R0, R99 ;  /* 0x0000006300637220 */ /* 0x000fe40000410000 */
[C---:B------:R-:W-:Y:S02]  /*9110*/  FMUL.FTZ R96, R3.reuse, R96 ;  /* 0x0000006003607220 */ /* 0x040fe40000410000 */
[----:B------:R-:W-:Y:S01]  /*9120*/  FMUL.FTZ R97, R3, R97 ;  /* 0x0000006103617220 */ /* 0x000fe20000410000 */
[----:B---3--:R-:W-:Y:S01]  /*9130*/  F2FP.PACK_AB R100, R124, R126 ;  /* 0x0000007e7c64723e */ /* 0x008fe200000000ff */
[----:B------:R-:W-:Y:S03]  /*9140*/  IMAD.MOV.U32 R122, RZ, RZ, R119 ;  /* 0x000000ffff7a7224 */ /* 0x000fe600078e0077 */
[----:B------:R-:W-:Y:S02]  /*9150*/  MOV R119, R113 ;  /* 0x0000007100777202 */ /* 0x000fe40000000f00 */
[----:B------:R-:W-:Y:S01]  /*9160*/  HMMA.16816.F32 R96, R160, R102, R96 ;  /* 0x00000066a060723c */ /* 0x000fe20000001860 */
[----:B------:R-:W2:Y:S02]  /*9170*/  LDSM.16.MT88.4 R112, [R229+0x900] ;  /* 0x00090000e570783b */ /* 0x000ea40000004200 */
[----:B------:R-:W-:Y:S01]  /*9180*/  F2FP.PACK_AB R101, R134, R125 ;  /* 0x0000007d8665723e */ /* 0x000fe200000000ff */
[--C-:B-1----:R-:W-:Y:S03]  /*9190*/  FFMA.FTZ R2, R183, c[0x0][0x2d0], -R164.reuse ;  /* 0x0000b400b7027a23 */ /* 0x102fe600000108a4 */
[----:B------:R-:W-:Y:S01]  /*91a0*/  F2FP.PACK_AB R103, R129, R132 ;  /* 0x000000848167723e */ /* 0x000fe200000000ff */
[----:B------:R1:W-:Y:S01]  /*91b0*/  MUFU.EX2 R128, R2 ;  /* 0x0000000200807308 */ /* 0x0003e20000000800 */
[----:B------:R-:W-:Y:S07]  /*91c0*/  F2FP.PACK_AB R102, R127, R133 ;  /* 0x000000857f66723e */ /* 0x000fee00000000ff */
[C---:B------:R-:W-:Y:S08]  /*91d0*/  HMMA.16816.F32 R4, R100.reuse, R104, R4 ;  /* 0x000000686404723c */ /* 0x040ff00000001804 */
        /* <DEDUP_REMOVED lines=29> */
[C---:B------:R-:W-:Y:S01]  /*93b0*/  HMMA.16816.F32 R64, R100.reuse, R110, R64 ;  /* 0x0000006e6440723c */ /* 0x040fe20000001840 */
[----:B------:R-:W1:Y:S03]  /*93c0*/  LDSM.16.MT88.4 R108, [R229+0x6900] ;  /* 0x00690000e56c783b */ /* 0x000e660000004200 */
[--C-:B---3--:R-:W-:Y:S04]  /*93d0*/  FFMA.FTZ R2, R251, c[0x0][0x2d0], -R164.reuse ;  /* 0x0000b400fb027a23 */ /* 0x108fe800000108a4 */
[C---:B--2---:R-:W-:Y:S01]  /*93e0*/  HMMA.16816.F32 R68, R100.reuse, R112, R68 ;  /* 0x000000706444723c */ /* 0x044fe20000001844 */
[----:B------:R2:W3:Y:S07]  /*93f0*/  MUFU.EX2 R148, R2 ;  /* 0x0000000200947308 */ /* 0x0004ee0000000800 */
[C---:B------:R-:W-:Y:S01]  /*9400*/  HMMA.16816.F32 R72, R100.reuse, R114, R72 ;  /* 0x000000726448723c */ /* 0x040fe20000001848 */
[----:B------:R-:W3:Y:S07]  /*9410*/  LDSM.16.MT88.4 R112, [R228+0x6900] ;  /* 0x00690000e470783b */ /* 0x000eee0000004200 */
[C---:B----4-:R-:W-:Y:S08]  /*9420*/  HMMA.16816.F32 R76, R100.reuse, R104, R76 ;  /* 0x00000068644c723c */ /* 0x050ff0000000184c */
[C---:B------:R-:W-:Y:S01]  /*9430*/  HMMA.16816.F32 R80, R100.reuse, R106, R80 ;  /* 0x0000006a6450723c */ /* 0x040fe20000001850 */
[----:B------:R-:W4:Y:S03]  /*9440*/  LDSM.16.MT88.4 R104, [R225+0x1100] ;  /* 0x00110000e168783b */ /* 0x000f260000004200 */
[--C-:B--2---:R-:W-:Y:S04]  /*9450*/  FFMA.FTZ R2, R252, c[0x0][0x2d0], -R165.reuse ;  /* 0x0000b400fc027a23 */ /* 0x104fe800000108a5 */
[C---:B-1----:R-:W-:Y:S01]  /*9460*/  HMMA.16816.F32 R84, R100.reuse, R108, R84 ;  /* 0x0000006c6454723c */ /* 0x042fe20000001854 */
[----:B------:R1:W-:Y:S07]  /*9470*/  MUFU.EX2 R149, R2 ;  /* 0x0000000200957308 */ /* 0x0003ee0000000800 */
[C---:B------:R-:W-:Y:S01]  /*9480*/  HMMA.16816.F32 R88, R100.reuse, R110, R88 ;  /* 0x0000006e6458723c */ /* 0x040fe20000001858 */
[----:B------:R-:W2:Y:S07]  /*9490*/  LDSM.16.MT88.4 R108, [R226+0x1100] ;  /* 0x00110000e26c783b */ /* 0x000eae0000004200 */
[C---:B---3--:R-:W-:Y:S08]  /*94a0*/  HMMA.16816.F32 R92, R100.reuse, R112, R92 ;  /* 0x00000070645c723c */ /* 0x048ff0000000185c */
[----:B------:R-:W-:Y:S01]  /*94b0*/  HMMA.16816.F32 R96, R100, R114, R96 ;  /* 0x000000726460723c */ /* 0x000fe20000001860 */
[----:B------:R-:W3:Y:S03]  /*94c0*/  LDSM.16.MT88.4 R112, [R229+0x1100] ;  /* 0x00110000e570783b */ /* 0x000ee60000004200 */
[--C-:B-1----:R-:W-:Y:S03]  /*94d0*/  FFMA.FTZ R2, R175, c[0x0][0x2d0], -R165.reuse ;  /* 0x0000b400af027a23 */ /* 0x102fe600000108a5 */
[----:B------:R-:W-:Y:S01]  /*94e0*/  F2FP.PACK_AB R100, R135, R128 ;  /* 0x000000808764723e */ /* 0x000fe200000000ff */
[----:B------:R1:W1:Y:S01]  /*94f0*/  MUFU.EX2 R252, R2 ;  /* 0x0000000200fc7308 */ /* 0x0002620000000800 */
[----:B------:R-:W-:Y:S03]  /*9500*/  F2FP.PACK_AB R101, R150, R123 ;  /* 0x0000007b9665723e */ /* 0x000fe600000000ff */
[----:B------:R-:W-:Y:S01]  /*9510*/  F2FP.PACK_AB R102, R148, R136 ;  /* 0x000000889466723e */ /* 0x000fe200000000ff */
[--C-:B-1----:R-:W-:Y:S01]  /*9520*/  FFMA.FTZ R2, R174, c[0x0][0x2d0], -R164.reuse ;  /* 0x0000b400ae027a23 */ /* 0x102fe200000108a4 */
[----:B------:R-:W-:Y:S04]  /*9530*/  F2FP.PACK_AB R103, R252, R149 ;  /* 0x00000095fc67723e */ /* 0x000fe800000000ff */
[----:B------:R1:W-:Y:S03]  /*9540*/  MUFU.EX2 R251, R2 ;  /* 0x0000000200fb7308 */ /* 0x0003e60000000800 */
[C---:B----4-:R-:W-:Y:S08]  /*9550*/  HMMA.16816.F32 R4, R100.reuse, R104, R4 ;  /* 0x000000686404723c */ /* 0x050ff00000001804 */
[C---:B------:R-:W-:Y:S01]  /*9560*/  HMMA.16816.F32 R8, R100.reuse, R106, R8 ;  /* 0x0000006a6408723c */ /* 0x040fe20000001808 */
[----:B------:R-:W4:Y:S07]  /*9570*/  LDSM.16.MT88.4 R104, [R228+0x1100] ;  /* 0x00110000e468783b */ /* 0x000f2e0000004200 */
[C---:B--2---:R-:W-:Y:S04]  /*9580*/  HMMA.16816.F32 R12, R100.reuse, R108, R12 ;  /* 0x0000006c640c723c */ /* 0x044fe8000000180c */
[--C-:B-1----:R-:W-:Y:S04]  /*9590*/  FFMA.FTZ R2, R173, c[0x0][0x2d0], -R164.reuse ;  /* 0x0000b400ad027a23 */ /* 0x102fe800000108a4 */
[C---:B------:R-:W-:Y:S01]  /*95a0*/  HMMA.16816.F32 R16, R100.reuse, R110, R16 ;  /* 0x0000006e6410723c */ /* 0x040fe20000001810 */
[----:B------:R1:W2:Y:S01]  /*95b0*/  MUFU.EX2 R250, R2 ;  /* 0x0000000200fa7308 */ /* 0x0002a20000000800 */
[----:B------:R-:W2:Y:S06]  /*95c0*/  LDSM.16.MT88.4 R108, [R225+0x4100] ;  /* 0x00410000e16c783b */ /* 0x000eac0000004200 */
[C---:B---3--:R-:W-:Y:S08]  /*95d0*/  HMMA.16816.F32 R20, R100.reuse, R112, R20 ;  /* 0x000000706414723c */ /* 0x048ff00000001814 */
[C---:B------:R-:W-:Y:S01]  /*95e0*/  HMMA.16816.F32 R24, R100.reuse, R114, R24 ;  /* 0x000000726418723c */ /* 0x040fe20000001818 */
[----:B------:R-:W3:Y:S07]  /*95f0*/  LDSM.16.MT88.4 R112, [R226+0x4100] ;  /* 0x00410000e270783b */ /* 0x000eee0000004200 */
[C---:B----4-:R-:W-:Y:S04]  /*9600*/  HMMA.16816.F32 R28, R100.reuse, R104, R28 ;  /* 0x00000068641c723c */ /* 0x050fe8000000181c */
[--C-:B-1----:R-:W-:Y:S04]  /*9610*/  FFMA.FTZ R2, R172, c[0x0][0x2d0], -R165.reuse ;  /* 0x0000b400ac027a23 */ /* 0x102fe800000108a5 */
[----:B------:R1:W-:Y:S01]  /*9620*/  MUFU.EX2 R182, R2 ;  /* 0x0000000200b67308 */ /* 0x0003e20000000800 */
[C---:B------:R-:W-:Y:S01]  /*9630*/  HMMA.16816.F32 R32, R100.reuse, R106, R32 ;  /* 0x0000006a6420723c */ /* 0x040fe20000001820 */
[----:B------:R-:W4:Y:S07]  /*9640*/  LDSM.16.MT88.4 R104, [R229+0x4100] ;  /* 0x00410000e568783b */ /* 0x000f2e0000004200 */
[C---:B--2---:R-:W-:Y:S08]  /*9650*/  HMMA.16816.F32 R36, R100.reuse, R108, R36 ;  /* 0x0000006c6424723c */ /* 0x044ff00000001824 */
[C---:B------:R-:W-:Y:S01]  /*9660*/  HMMA.16816.F32 R40, R100.reuse, R110, R40 ;  /* 0x0000006e6428723c */ /* 0x040fe20000001828 */
[----:B------:R-:W2:Y:S03]  /*9670*/  LDSM.16.MT88.4 R108, [R228+0x4100] ;  /* 0x00410000e46c783b */ /* 0x000ea60000004200 */
[--C-:B-1----:R-:W-:Y:S04]  /*9680*/  FFMA.FTZ R2, R139, c[0x0][0x2d0], -R165.reuse ;  /* 0x0000b4008b027a23 */ /* 0x102fe800000108a5 */
[C---:B---3--:R-:W-:Y:S01]  /*9690*/  HMMA.16816.F32 R44, R100.reuse, R112, R44 ;  /* 0x00000070642c723c */ /* 0x048fe2000000182c */
[----:B------:R1:W3:Y:S07]  /*96a0*/  MUFU.EX2 R183, R2 ;  /* 0x0000000200b77308 */ /* 0x0002ee0000000800 */
[C---:B------:R-:W-:Y:S01]  /*96b0*/  HMMA.16816.F32 R48, R100.reuse, R114, R48 ;  /* 0x000000726430723c */ /* 0x040fe20000001830 */
[----:B------:R-:W3:Y:S07]  /*96c0*/  LDSM.16.MT88.4 R112, [R225+0x7100] ;  /* 0x00710000e170783b */ /* 0x000eee0000004200 */
[C---:B----4-:R-:W-:Y:S08]  /*96d0*/  HMMA.16816.F32 R52, R100.reuse, R104, R52 ;  /* 0x000000686434723c */ /* 0x050ff00000001834 */
[C---:B------:R-:W-:Y:S01]  /*96e0*/  HMMA.16816.F32 R56, R100.reuse, R106, R56 ;  /* 0x0000006a6438723c */ /* 0x040fe20000001838 */
[----:B------:R-:W4:Y:S03]  /*96f0*/  LDSM.16.MT88.4 R104, [R226+0x7100] ;  /* 0x00710000e268783b */ /* 0x000f260000004200 */
[--C-:B-1----:R-:W-:Y:S04]  /*9700*/  FFMA.FTZ R2, R138, c[0x0][0x2d0], -R164.reuse ;  /* 0x0000b4008a027a23 */ /* 0x102fe800000108a4 */
[----:B------:R1:W-:Y:S01]  /*9710*/  MUFU.EX2 R181, R2 ;  /* 0x0000000200b57308 */ /* 0x0003e20000000800 */
[C---:B--2---:R-:W-:Y:S08]  /*9720*/  HMMA.16816.F32 R60, R100.reuse, R108, R60 ;  /* 0x0000006c643c723c */ /* 0x044ff0000000183c */
[C---:B------:R-:W-:Y:S01]  /*9730*/  HMMA.16816.F32 R64, R100.reuse, R110, R64 ;  /* 0x0000006e6440723c */ /* 0x040fe20000001840 */
[----:B------:R-:W2:Y:S07]  /*9740*/  LDSM.16.MT88.4 R108, [R229+0x7100] ;  /* 0x00710000e56c783b */ /* 0x000eae0000004200 */
[C---:B---3--:R-:W-:Y:S04]  /*9750*/  HMMA.16816.F32 R68, R100.reuse, R112, R68 ;  /* 0x000000706444723c */ /* 0x048fe80000001844 */
[--C-:B-1----:R-:W-:Y:S04]  /*9760*/  FFMA.FTZ R2, R137, c[0x0][0x2d0], -R164.reuse ;  /* 0x0000b40089027a23 */ /* 0x102fe800000108a4 */
[C---:B------:R-:W-:Y:S01]  /*9770*/  HMMA.16816.F32 R72, R100.reuse, R114, R72 ;  /* 0x000000726448723c */ /* 0x040fe20000001848 */
[----:B------:R-:W1:Y:S01]  /*9780*/  LDSM.16.MT88.4 R112, [R228+0x7100] ;  /* 0x00710000e470783b */ /* 0x000e620000004200 */
[----:B------:R3:W1:Y:S06]  /*9790*/  MUFU.EX2 R180, R2 ;  /* 0x0000000200b47308 */ /* 0x00066c0000000800 */
[C---:B----4-:R-:W-:Y:S08]  /*97a0*/  HMMA.16816.F32 R76, R100.reuse, R104, R76 ;  /* 0x00000068644c723c */ /* 0x050ff0000000184c */
[C---:B------:R-:W-:Y:S01]  /*97b0*/  HMMA.16816.F32 R80, R100.reuse, R106, R80 ;  /* 0x0000006a6450723c */ /* 0x040fe20000001850 */
[----:B------:R-:W4:Y:S07]  /*97c0*/  LDSM.16.MT88.4 R104, [R225+0x1900] ;  /* 0x00190000e168783b */ /* 0x000f2e0000004200 */
[C---:B--2---:R-:W-:Y:S04]  /*97d0*/  HMMA.16816.F32 R84, R100.reuse, R108, R84 ;  /* 0x0000006c6454723c */ /* 0x044fe80000001854 */
[--C-:B---3--:R-:W-:Y:S01]  /*97e0*/  FFMA.FTZ R2, R131, c[0x0][0x2d0], -R165.reuse ;  /* 0x0000b40083027a23 */ /* 0x108fe200000108a5 */
[----:B------:R-:W-:Y:S03]  /*97f0*/  MOV R131, R151 ;  /* 0x0000009700837202 */ /* 0x000fe60000000f00 */
[----:B------:R2:W-:Y:S01]  /*9800*/  MUFU.EX2 R179, R2 ;  /* 0x0000000200b37308 */ /* 0x0005e20000000800 */
[C---:B------:R-:W-:Y:S01]  /*9810*/  HMMA.16816.F32 R88, R100.reuse, R110, R88 ;  /* 0x0000006e6458723c */ /* 0x040fe20000001858 */
[----:B------:R-:W3:Y:S07]  /*9820*/  LDSM.16.MT88.4 R108, [R226+0x1900] ;  /* 0x00190000e26c783b */ /* 0x000eee0000004200 */
[C---:B-1----:R-:W-:Y:S08]  /*9830*/  HMMA.16816.F32 R92, R100.reuse, R112, R92 ;  /* 0x00000070645c723c */ /* 0x042ff0000000185c */
[----:B------:R-:W-:Y:S01]  /*9840*/  HMMA.16816.F32 R96, R100, R114, R96 ;  /* 0x000000726460723c */ /* 0x000fe20000001860 */
[----:B------:R-:W1:Y:S03]  /*9850*/  LDSM.16.MT88.4 R112, [R229+0x1900] ;  /* 0x00190000e570783b */ /* 0x000e660000004200 */
[----:B--2---:R-:W-:Y:S03]  /*9860*/  FFMA.FTZ R2, R130, c[0x0][0x2d0], -R165 ;  /* 0x0000b40082027a23 */ /* 0x004fe600000108a5 */
[----:B------:R-:W-:Y:S01]  /*9870*/  F2FP.PACK_AB R100, R250, R251 ;  /* 0x000000fbfa64723e */ /* 0x000fe200000000ff */
[----:B------:R2:W2:Y:S01]  /*9880*/  MUFU.EX2 R178, R2 ;  /* 0x0000000200b27308 */ /* 0x0004a20000000800 */
[----:B------:R-:W-:Y:S03]  /*9890*/  F2FP.PACK_AB R101, R183, R182 ;  /* 0x000000b6b765723e */ /* 0x000fe600000000ff */
[----:B------:R-:W-:Y:S01]  /*98a0*/  F2FP.PACK_AB R102, R180, R181 ;  /* 0x000000b5b466723e */ /* 0x000fe200000000ff */
[--C-:B--2---:R-:W-:Y:S01]  /*98b0*/  FFMA.FTZ R2, R122, c[0x0][0x2d0], -R164.reuse ;  /* 0x0000b4007a027a23 */ /* 0x104fe200000108a4 */
[----:B------:R-:W-:Y:S01]  /*98c0*/  F2FP.PACK_AB R103, R178, R179 ;  /* 0x000000b3b267723e */ /* 0x000fe200000000ff */
[----:B------:R-:W-:Y:S03]  /*98d0*/  IMAD.MOV.U32 R122, RZ, RZ, R117 ;  /* 0x000000ffff7a7224 */ /* 0x000fe600078e0075 */
[----:B------:R2:W-:Y:S03]  /*98e0*/  MUFU.EX2 R176, R2 ;  /* 0x0000000200b07308 */ /* 0x0005e60000000800 */
[C---:B----4-:R-:W-:Y:S08]  /*98f0*/  HMMA.16816.F32 R4, R100.reuse, R104, R4 ;  /* 0x000000686404723c */ /* 0x050ff00000001804 */
[C---:B------:R-:W-:Y:S01]  /*9900*/  HMMA.16816.F32 R8, R100.reuse, R106, R8 ;  /* 0x0000006a6408723c */ /* 0x040fe20000001808 */
[----:B------:R-:W4:Y:S07]  /*9910*/  LDSM.16.MT88.4 R104, [R228+0x1900] ;  /* 0x00190000e468783b */ /* 0x000f2e0000004200 */
[C---:B---3--:R-:W-:Y:S04]  /*9920*/  HMMA.16816.F32 R12, R100.reuse, R108, R12 ;  /* 0x0000006c640c723c */ /* 0x048fe8000000180c */
[--C-:B--2---:R-:W-:Y:S02]  /*9930*/  FFMA.FTZ R2, R121, c[0x0][0x2d0], -R164.reuse ;  /* 0x0000b40079027a23 */ /* 0x104fe400000108a4 */
[----:B------:R-:W2:Y:S02]  /*9940*/  LDL.LU R121, [R1+0x18] ;  /* 0x0000180001797983 */ /* 0x000ea40000300800 */
[C---:B------:R-:W-:Y:S01]  /*9950*/  HMMA.16816.F32 R16, R100.reuse, R110, R16 ;  /* 0x0000006e6410723c */ /* 0x040fe20000001810 */
[----:B------:R3:W3:Y:S01]  /*9960*/  MUFU.EX2 R177, R2 ;  /* 0x0000000200b17308 */ /* 0x0006e20000000800 */
[----:B------:R-:W3:Y:S06]  /*9970*/  LDSM.16.MT88.4 R108, [R225+0x4900] ;  /* 0x00490000e16c783b */ /* 0x000eec0000004200 */
[C---:B-1----:R-:W-:Y:S08]  /*9980*/  HMMA.16816.F32 R20, R100.reuse, R112, R20 ;  /* 0x000000706414723c */ /* 0x042ff00000001814 */
[C---:B------:R-:W-:Y:S01]  /*9990*/  HMMA.16816.F32 R24, R100.reuse, R114, R24 ;  /* 0x000000726418723c */ /* 0x040fe20000001818 */
[----:B------:R-:W1:Y:S07]  /*99a0*/  LDSM.16.MT88.4 R112, [R226+0x4900] ;  /* 0x00490000e270783b */ /* 0x000e6e0000004200 */
[C---:B----4-:R-:W-:Y:S04]  /*99b0*/  HMMA.16816.F32 R28, R100.reuse, R104, R28 ;  /* 0x00000068641c723c */ /* 0x050fe8000000181c */
[--C-:B---3--:R-:W-:Y:S02]  /*99c0*/  FFMA.FTZ R2, R120, c[0x0][0x2d0], -R165.reuse ;  /* 0x0000b40078027a23 */ /* 0x108fe400000108a5 */
[--C-:B------:R-:W-:Y:S02]  /*99d0*/  FFMA.FTZ R120, R248, c[0x0][0x2d0], -R165.reuse ;  /* 0x0000b400f8787a23 */ /* 0x100fe400000108a5 */
[----:B------:R3:W-:Y:S01]  /*99e0*/  MUFU.EX2 R175, R2 ;  /* 0x0000000200af7308 */ /* 0x0007e20000000800 */
[C---:B------:R-:W-:Y:S01]  /*99f0*/  HMMA.16816.F32 R32, R100.reuse, R106, R32 ;  /* 0x0000006a6420723c */ /* 0x040fe20000001820 */
[----:B------:R-:W4:Y:S07]  /*9a00*/  LDSM.16.MT88.4 R104, [R229+0x4900] ;  /* 0x00490000e568783b */ /* 0x000f2e0000004200 */
[C---:B------:R-:W-:Y:S08]  /*9a10*/  HMMA.16816.F32 R36, R100.reuse, R108, R36 ;  /* 0x0000006c6424723c */ /* 0x040ff00000001824 */
[C---:B------:R-:W-:Y:S01]  /*9a20*/  HMMA.16816.F32 R40, R100.reuse, R110, R40 ;  /* 0x0000006e6428723c */ /* 0x040fe20000001828 */
[----:B------:R-:W4:Y:S03]  /*9a30*/  LDSM.16.MT88.4 R108, [R228+0x4900] ;  /* 0x00490000e46c783b */ /* 0x000f260000004200 */
[--C-:B---3--:R-:W-:Y:S04]  /*9a40*/  FFMA.FTZ R2, R119, c[0x0][0x2d0], -R165.reuse ;  /* 0x0000b40077027a23 */ /* 0x108fe800000108a5 */
[C---:B-1----:R-:W-:Y:S01]  /*9a50*/  HMMA.16816.F32 R44, R100.reuse, R112, R44 ;  /* 0x00000070642c723c */ /* 0x042fe2000000182c */
        /* <DEDUP_REMOVED lines=11> */
[C---:B---3--:R-:W-:Y:S04]  /*9b10*/  HMMA.16816.F32 R68, R100.reuse, R112, R68 ;  /* 0x000000706444723c */ /* 0x048fe80000001844 */
[--C-:B-1----:R-:W-:Y:S04]  /*9b20*/  FFMA.FTZ R2, R116, c[0x0][0x2d0], -R164.reuse ;  /* 0x0000b40074027a23 */ /* 0x102fe800000108a4 */
[C---:B------:R-:W-:Y:S01]  /*9b30*/  HMMA.16816.F32 R72, R100.reuse, R114, R72 ;  /* 0x000000726448723c */ /* 0x040fe20000001848 */
[----:B------:R-:W1:Y:S01]  /*9b40*/  LDSM.16.MT88.4 R112, [R228+0x7900] ;  /* 0x00790000e470783b */ /* 0x000e620000004200 */
[----:B------:R3:W1:Y:S06]  /*9b50*/  MUFU.EX2 R172, R2 ;  /* 0x0000000200ac7308 */ /* 0x00066c0000000800 */
[C---:B----4-:R-:W-:Y:S01]  /*9b60*/  HMMA.16816.F32 R76, R100.reuse, R104, R76 ;  /* 0x00000068644c723c */ /* 0x050fe2000000184c */
[----:B------:R-:W-:Y:S07]  /*9b70*/  LDSM.16.MT88.4 R116, [R229+0x2100] ;  /* 0x00210000e574783b */ /* 0x000fee0000004200 */
[C---:B------:R-:W-:Y:S01]  /*9b80*/  HMMA.16816.F32 R80, R100.reuse, R106, R80 ;  /* 0x0000006a6450723c */ /* 0x040fe20000001850 */
[----:B------:R-:W4:Y:S07]  /*9b90*/  LDSM.16.MT88.4 R104, [R225+0x2100] ;  /* 0x00210000e168783b */ /* 0x000f2e0000004200 */
[C---:B------:R-:W-:Y:S04]  /*9ba0*/  HMMA.16816.F32 R84, R100.reuse, R108, R84 ;  /* 0x0000006c6454723c */ /* 0x040fe80000001854 */
[--C-:B---3--:R-:W-:Y:S04]  /*9bb0*/  FFMA.FTZ R2, R171, c[0x0][0x2d0], -R165.reuse ;  /* 0x0000b400ab027a23 */ /* 0x108fe800000108a5 */
        /* <DEDUP_REMOVED lines=8> */
[----:B------:R3:W3:Y:S01]  /*9c40*/  MUFU.EX2 R170, R2 ;  /* 0x0000000200aa7308 */ /* 0x0006e20000000800 */
[----:B------:R-:W-:Y:S03]  /*9c50*/  F2FP.PACK_AB R101, R174, R175 ;  /* 0x000000afae65723e */ /* 0x000fe600000000ff */
[----:B------:R-:W-:Y:S01]  /*9c60*/  F2FP.PACK_AB R102, R172, R173 ;  /* 0x000000adac66723e */ /* 0x000fe200000000ff */
[--C-:B---3--:R-:W-:Y:S01]  /*9c70*/  FFMA.FTZ R2, R143, c[0x0][0x2d0], -R164.reuse ;  /* 0x0000b4008f027a23 */ /* 0x108fe200000108a4 */
[----:B------:R-:W-:Y:S01]  /*9c80*/  F2FP.PACK_AB R103, R170, R171 ;  /* 0x000000abaa67723e */ /* 0x000fe200000000ff */
[----:B------:R-:W-:Y:S02]  /*9c90*/  FFMA.FTZ R164, R246, c[0x0][0x2d0], -R164 ;  /* 0x0000b400f6a47a23 */ /* 0x000fe400000108a4 */
[----:B------:R3:W5:Y:S01]  /*9ca0*/  LDL.LU R246, [R1+0x60] ;  /* 0x0000600001f67983 */ /* 0x0007620000300800 */
[--C-:B------:R-:W-:Y:S02]  /*9cb0*/  FFMA.FTZ R143, R167, c[0x0][0x2d0], -R165.reuse ;  /* 0x0000b400a78f7a23 */ /* 0x100fe400000108a5 */
[--C-:B------:R-:W-:Y:S01]  /*9cc0*/  FFMA.FTZ R167, R247, c[0x0][0x2d0], -R165.reuse ;  /* 0x0000b400f7a77a23 */ /* 0x100fe200000108a5 */
[C---:B----4-:R-:W-:Y:S01]  /*9cd0*/  HMMA.16816.F32 R4, R100.reuse, R104, R4 ;  /* 0x000000686404723c */ /* 0x050fe20000001804 */
[----:B------:R3:W5:Y:S01]  /*9ce0*/  LDL.LU R247, [R1+0x5c] ;  /* 0x00005c0001f77983 */ /* 0x0007620000300800 */
[----:B------:R-:W4:Y:S01]  /*9cf0*/  MUFU.EX2 R164, R164 ;  /* 0x000000a400a47308 */ /* 0x000f220000000800 */
[----:B------:R-:W-:Y:S02]  /*9d00*/  FFMA.FTZ R165, R142, c[0x0][0x2d0], -R165 ;  /* 0x0000b4008ea57a23 */ /* 0x000fe400000108a5 */
[----:B------:R3:W5:Y:S03]  /*9d10*/  LDL.LU R248, [R1+0x58] ;  /* 0x0000580001f87983 */ /* 0x0007660000300800 */
[C---:B------:R-:W-:Y:S01]  /*9d20*/  HMMA.16816.F32 R8, R100.reuse, R106, R8 ;  /* 0x0000006a6408723c */ /* 0x040fe20000001808 */
[----:B------:R-:W3:Y:S03]  /*9d30*/  LDSM.16.MT88.4 R104, [R225+0x5100] ;  /* 0x00510000e168783b */ /* 0x000ee60000004200 */
[----:B------:R-:W-:Y:S04]  /*9d40*/  MUFU.EX2 R142, R120 ;  /* 0x00000078008e7308 */ /* 0x000fe80000000800 */
[C---:B------:R-:W-:Y:S06]  /*9d50*/  HMMA.16816.F32 R12, R100.reuse, R108, R12 ;  /* 0x0000006c640c723c */ /* 0x040fec000000180c */
[----:B------:R-:W1:Y:S02]  /*9d60*/  MUFU.EX2 R165, R165 ;  /* 0x000000a500a57308 */ /* 0x000e640000000800 */
[C---:B------:R-:W-:Y:S01]  /*9d70*/  HMMA.16816.F32 R16, R100.reuse, R110, R16 ;  /* 0x0000006e6410723c */ /* 0x040fe20000001810 */
[----:B------:R-:W3:Y:S03]  /*9d80*/  LDSM.16.MT88.4 R108, [R226+0x5100] ;  /* 0x00510000e26c783b */ /* 0x000ee60000004200 */
[----:B----4-:R-:W-:Y:S04]  /*9d90*/  F2FP.PACK_AB R162, R164, R168 ;  /* 0x000000a8a4a2723e */ /* 0x010fe800000000ff */
[C---:B------:R-:W-:Y:S01]  /*9da0*/  HMMA.16816.F32 R20, R100.reuse, R116, R20 ;  /* 0x000000746414723c */ /* 0x040fe20000001814 */
[----:B------:R-:W-:Y:S07]  /*9db0*/  MUFU.EX2 R143, R143 ;  /* 0x0000008f008f7308 */ /* 0x000fee0000000800 */
[C---:B------:R-:W-:Y:S01]  /*9dc0*/  HMMA.16816.F32 R24, R100.reuse, R118, R24 ;  /* 0x000000766418723c */ /* 0x040fe20000001818 */
[----:B------:R-:W4:Y:S02]  /*9dd0*/  LDSM.16.MT88.4 R116, [R229+0x5100] ;  /* 0x00510000e574783b */ /* 0x000f240000004200 */
[----:B------:R-:W3:Y:S01]  /*9de0*/  MUFU.EX2 R167, R167 ;  /* 0x000000a700a77308 */ /* 0x000ee20000000800 */
[----:B-1----:R-:W-:Y:S04]  /*9df0*/  F2FP.PACK_AB R163, R165, R142 ;  /* 0x0000008ea5a3723e */ /* 0x002fe800000000ff */
[C---:B------:R-:W-:Y:S08]  /*9e00*/  HMMA.16816.F32 R28, R100.reuse, R112, R28 ;  /* 0x00000070641c723c */ /* 0x040ff0000000181c */
[C---:B------:R-:W-:Y:S01]  /*9e10*/  HMMA.16816.F32 R32, R100.reuse, R114, R32 ;  /* 0x000000726420723c */ /* 0x040fe20000001820 */
[----:B------:R-:W1:Y:S07]  /*9e20*/  LDSM.16.MT88.4 R112, [R228+0x5100] ;  /* 0x00510000e470783b */ /* 0x000e6e0000004200 */
[C---:B---3--:R-:W-:Y:S04]  /*9e30*/  HMMA.16816.F32 R36, R100.reuse, R104, R36 ;  /* 0x000000686424723c */ /* 0x048fe80000001824 */
[----:B------:R-:W-:Y:S04]  /*9e40*/  F2FP.PACK_AB R161, R167, R143 ;  /* 0x0000008fa7a1723e */ /* 0x000fe800000000ff */
[C---:B------:R-:W-:Y:S01]  /*9e50*/  HMMA.16816.F32 R40, R100.reuse, R106, R40 ;  /* 0x0000006a6428723c */ /* 0x040fe20000001828 */
[----:B------:R-:W3:Y:S07]  /*9e60*/  LDSM.16.MT88.4 R104, [R225+0x8100] ;  /* 0x00810000e168783b */ /* 0x000eee0000004200 */
[C---:B------:R-:W-:Y:S08]  /*9e70*/  HMMA.16816.F32 R44, R100.reuse, R108, R44 ;  /* 0x0000006c642c723c */ /* 0x040ff0000000182c */
[C---:B------:R-:W-:Y:S01]  /*9e80*/  HMMA.16816.F32 R48, R100.reuse, R110, R48 ;  /* 0x0000006e6430723c */ /* 0x040fe20000001830 */
[----:B------:R-:W3:Y:S03]  /*9e90*/  LDSM.16.MT88.4 R108, [R226+0x8100] ;  /* 0x00810000e26c783b */ /* 0x000ee60000004200 */
[----:B--2---:R-:W-:Y:S02]  /*9ea0*/  FFMA.FTZ R121, R3, R121, R231 ;  /* 0x0000007903797223 */ /* 0x004fe400000100e7 */
[----:B------:R-:W2:Y:S02]  /*9eb0*/  MUFU.EX2 R3, R2 ;  /* 0x0000000200037308 */ /* 0x000ea40000000800 */
[C---:B----4-:R-:W-:Y:S01]  /*9ec0*/  HMMA.16816.F32 R52, R100.reuse, R116, R52 ;  /* 0x000000746434723c */ /* 0x050fe20000001834 */
[----:B------:R4:W5:Y:S04]  /*9ed0*/  LDL.LU R231, [R1+0x54] ;  /* 0x0000540001e77983 */ /* 0x0009680000300800 */
[----:B------:R-:W4:Y:S03]  /*9ee0*/  LDL.LU R130, [R1+0x1c] ;  /* 0x00001c0001827983 */ /* 0x000f260000300800 */
[C---:B------:R-:W-:Y:S01]  /*9ef0*/  HMMA.16816.F32 R56, R100.reuse, R118, R56 ;  /* 0x000000766438723c */ /* 0x040fe20000001838 */
[----:B------:R-:W3:Y:S07]  /*9f00*/  LDSM.16.MT88.4 R116, [R229+0x8100] ;  /* 0x00810000e574783b */ /* 0x000eee0000004200 */
[C---:B-1----:R-:W-:Y:S04]  /*9f10*/  HMMA.16816.F32 R60, R100.reuse, R112, R60 ;  /* 0x00000070643c723c */ /* 0x042fe8000000183c */
[----:B--2---:R-:W-:Y:S04]  /*9f20*/  F2FP.PACK_AB R160, R166, R3 ;  /* 0x00000003a6a0723e */ /* 0x004fe800000000ff */
[C---:B------:R-:W-:Y:S01]  /*9f30*/  HMMA.16816.F32 R64, R100.reuse, R114, R64 ;  /* 0x000000726440723c */ /* 0x040fe20000001840 */
[----:B------:R-:W1:Y:S07]  /*9f40*/  LDSM.16.MT88.4 R112, [R228+0x8100] ;  /* 0x00810000e470783b */ /* 0x000e6e0000004200 */
[C---:B---3--:R-:W-:Y:S08]  /*9f50*/  HMMA.16816.F32 R68, R100.reuse, R104, R68 ;  /* 0x000000686444723c */ /* 0x048ff00000001844 */
[C---:B------:R-:W-:Y:S01]  /*9f60*/  HMMA.16816.F32 R72, R100.reuse, R106, R72 ;  /* 0x0000006a6448723c */ /* 0x040fe20000001848 */
[----:B------:R-:W-:Y:S07]  /*9f70*/  LDSM.16.MT88.4 R104, [R226+0x2900] ;  /* 0x00290000e268783b */ /* 0x000fee0000004200 */
[C---:B------:R-:W-:Y:S07]  /*9f80*/  HMMA.16816.F32 R76, R100.reuse, R108, R76 ;  /* 0x0000006c644c723c */ /* 0x040fee000000184c */
[----:B------:R-:W-:Y:S01]  /*9f90*/  IMAD.MOV.U32 R109, RZ, RZ, R150 ;  /* 0x000000ffff6d7224 */ /* 0x000fe200078e0096 */
[C---:B------:R-:W-:Y:S04]  /*9fa0*/  HMMA.16816.F32 R80, R100.reuse, R110, R80 ;  /* 0x0000006e6450723c */ /* 0x040fe80000001850 */
[----:B------:R-:W-:Y:S03]  /*9fb0*/  MOV R108, R149 ;  /* 0x00000095006c7202 */ /* 0x000fe60000000f00 */
[----:B------:R-:W-:Y:S01]  /*9fc0*/  IMAD.MOV.U32 R111, RZ, RZ, R148 ;  /* 0x000000ffff6f7224 */ /* 0x000fe200078e0094 */
[C---:B------:R-:W-:Y:S01]  /*9fd0*/  HMMA.16816.F32 R84, R100.reuse, R116, R84 ;  /* 0x000000746454723c */ /* 0x040fe20000001854 */
[----:B------:R-:W2:Y:S06]  /*9fe0*/  LDSM.16.MT88.4 R148, [R225+0x2900] ;  /* 0x00290000e194783b */ /* 0x000eac0000004200 */
[----:B------:R-:W-:Y:S01]  /*9ff0*/  IMAD.MOV.U32 R117, RZ, RZ, R123 ;  /* 0x000000ffff757224 */ /* 0x000fe200078e007b */
[C---:B------:R-:W-:Y:S04]  /*a000*/  HMMA.16816.F32 R88, R100.reuse, R118, R88 ;  /* 0x000000766458723c */ /* 0x040fe80000001858 */
[----:B------:R-:W-:Y:S03]  /*a010*/  MOV R116, R128 ;  /* 0x0000008000747202 */ /* 0x000fe60000000f00 */
[----:B------:R-:W-:Y:S01]  /*a020*/  IMAD.MOV.U32 R119, RZ, RZ, R129 ;  /* 0x000000ffff777224 */ /* 0x000fe200078e0081 */
[C---:B-1----:R-:W-:Y:S04]  /*a030*/  HMMA.16816.F32 R92, R100.reuse, R112, R92 ;  /* 0x00000070645c723c */ /* 0x042fe8000000185c */
[----:B------:R-:W-:Y:S02]  /*a040*/  MOV R118, R136 ;  /* 0x0000008800767202 */ /* 0x000fe40000000f00 */
[----:B------:R-:W-:Y:S02]  /*a050*/  LDSM.16.MT88.4 R136, [R226+0x5900] ;  /* 0x00590000e288783b */ /* 0x000fe40000004200 */
[----:B------:R-:W-:Y:S06]  /*a060*/  HMMA.16816.F32 R96, R100, R114, R96 ;  /* 0x000000726460723c */ /* 0x000fec0000001860 */
[----:B------:R-:W1:Y:S01]  /*a070*/  LDSM.16.MT88.4 R112, [R229+0x2900] ;  /* 0x00290000e570783b */ /* 0x000e620000004200 */
[----:B----4-:R-:W-:Y:S02]  /*a080*/  FFMA.FTZ R2, R0, R130, R131 ;  /* 0x0000008200027223 */ /* 0x010fe40000010083 */
[----:B------:R-:W-:Y:S05]  /*a090*/  FADD.FTZ R0, R122, R121 ;  /* 0x000000797a007221 */ /* 0x000fea0000010000 */
[----:B------:R-:W-:Y:S01]  /*a0a0*/  LDSM.16.MT88.4 R128, [R225+0x5900] ;  /* 0x00590000e180783b */ /* 0x000fe20000004200 */
[----:B------:R-:W-:Y:S02]  /*a0b0*/  FADD.FTZ R2, R147, R2 ;  /* 0x0000000293027221 */ /* 0x000fe40000010000 */
[----:B------:R-:W-:Y:S02]  /*a0c0*/  FADD.FTZ R0, R146, R0 ;  /* 0x0000000092007221 */ /* 0x000fe40000010000 */
[----:B------:R-:W-:Y:S02]  /*a0d0*/  FADD.FTZ R169, R169, R2 ;  /* 0x00000002a9a97221 */ /* 0x000fe40000010000 */
[----:B------:R-:W-:Y:S01]  /*a0e0*/  FADD.FTZ R2, R145, R0 ;  /* 0x0000000091027221 */ /* 0x000fe20000010000 */
[----:B------:R-:W-:Y:S01]  /*a0f0*/  MOV R0, R144 ;  /* 0x0000009000007202 */ /* 0x000fe20000000f00 */
[----:B------:R-:W3:Y:S01]  /*a100*/  LDSM.16.MT88.4 R120, [R228+0x2900] ;  /* 0x00290000e478783b */ /* 0x000ee20000004200 */
[C---:B--2---:R-:W-:Y:S05]  /*a110*/  HMMA.16816.F32 R144, R160.reuse, R148, R4 ;  /* 0x00000094a090723c */ /* 0x044fea0000001804 */
[----:B------:R-:W-:Y:S02]  /*a120*/  FADD.FTZ R0, R0, R169 ;  /* 0x000000a900007221 */ /* 0x000fe40000010000 */
[----:B------:R-:W2:Y:S01]  /*a130*/  LDSM.16.MT88.4 R4, [R229+0x5900] ;  /* 0x00590000e504783b */ /* 0x000ea20000004200 */
[C---:B------:R-:W-:Y:S07]  /*a140*/  HMMA.16816.F32 R148, R160.reuse, R150, R8 ;  /* 0x00000096a094723c */ /* 0x040fee0000001808 */
[----:B------:R-:W4:Y:S01]  /*a150*/  LDSM.16.MT88.4 R8, [R228+0x5900] ;  /* 0x00590000e408783b */ /* 0x000f220000004200 */
[C---:B------:R-:W-:Y:S07]  /*a160*/  HMMA.16816.F32 R100, R160.reuse, R104, R12 ;  /* 0x00000068a064723c */ /* 0x040fee000000180c */
[----:B------:R-:W-:Y:S01]  /*a170*/  IMAD.MOV.U32 R13, RZ, RZ, R111 ;  /* 0x000000ffff0d7224 */ /* 0x000fe200078e006f */
[C---:B------:R-:W-:Y:S01]  /*a180*/  HMMA.16816.F32 R104, R160.reuse, R106, R16 ;  /* 0x0000006aa068723c */ /* 0x040fe20000001810 */
[----:B------:R-:W-:Y:S03]  /*a190*/  LDSM.16.MT88.4 R16, [R226+0x8900] ;  /* 0x00890000e210783b */ /* 0x000fe60000004200 */
[----:B------:R-:W-:Y:S01]  /*a1a0*/  MOV R14, R108 ;  /* 0x0000006c000e7202 */ /* 0x000fe20000000f00 */
[----:B------:R-:W-:Y:S03]  /*a1b0*/  IMAD.MOV.U32 R15, RZ, RZ, R109 ;  /* 0x000000ffff0f7224 */ /* 0x000fe600078e006d */
[C---:B-1----:R-:W-:Y:S07]  /*a1c0*/  HMMA.16816.F32 R108, R160.reuse, R112, R20 ;  /* 0x00000070a06c723c */ /* 0x042fee0000001814 */
[----:B------:R-:W-:Y:S01]  /*a1d0*/  MOV R23, R13 ;  /* 0x0000000d00177202 */ /* 0x000fe20000000f00 */
[C---:B------:R-:W-:Y:S04]  /*a1e0*/  HMMA.16816.F32 R112, R160.reuse, R114, R24 ;  /* 0x00000072a070723c */ /* 0x040fe80000001818 */
[----:B------:R-:W-:Y:S01]  /*a1f0*/  IMAD.MOV.U32 R21, RZ, RZ, R118 ;  /* 0x000000ffff157224 */ /* 0x000fe200078e0076 */
[----:B------:R-:W-:Y:S01]  /*a200*/  MOV R20, R15 ;  /* 0x0000000f00147202 */ /* 0x000fe20000000f00 */
[----:B------:R-:W-:Y:S01]  /*a210*/  IMAD.MOV.U32 R22, RZ, RZ, R14 ;  /* 0x000000ffff167224 */ /* 0x000fe200078e000e */
[----:B------:R-:W-:Y:S01]  /*a220*/  MOV R24, R119 ;  /* 0x0000007700187202 */ /* 0x000fe20000000f00 */
[----:B------:R-:W-:Y:S01]  /*a230*/  IMAD.MOV.U32 R25, RZ, RZ, R116 ;  /* 0x000000ffff197224 */ /* 0x000fe200078e0074 */
[----:B------:R-:W-:Y:S01]  /*a240*/  MOV R26, R117 ;  /* 0x00000075001a7202 */ /* 0x000fe20000000f00 */
[----:B------:R-:W1:Y:S01]  /*a250*/  LDSM.16.MT88.4 R12, [R225+0x8900] ;  /* 0x00890000e10c783b */ /* 0x000e620000004200 */
[C---:B---3--:R-:W-:Y:S03]  /*a260*/  HMMA.16816.F32 R116, R160.reuse, R120, R28 ;  /* 0x00000078a074723c */ /* 0x048fe6000000181c */
[----:B------:R-:W-:Y:S04]  /*a270*/  IMAD.MOV.U32 R27, RZ, RZ, R135 ;  /* 0x000000ffff1b7224 */ /* 0x000fe800078e0087 */
[----:B------:R-:W-:Y:S01]  /*a280*/  MOV R28, R134 ;  /* 0x00000086001c7202 */ /* 0x000fe20000000f00 */
[C---:B------:R-:W-:Y:S04]  /*a290*/  HMMA.16816.F32 R120, R160.reuse, R122, R32 ;  /* 0x0000007aa078723c */ /* 0x040fe80000001820 */
[----:B------:R-:W-:Y:S01]  /*a2a0*/  IMAD.MOV.U32 R31, RZ, RZ, R127 ;  /* 0x000000ffff1f7224 */ /* 0x000fe200078e007f */
[----:B------:R-:W-:Y:S01]  /*a2b0*/  MOV R30, R132 ;  /* 0x00000084001e7202 */ /* 0x000fe20000000f00 */
[----:B------:R-:W-:Y:S01]  /*a2c0*/  IMAD.MOV.U32 R29, RZ, RZ, R133 ;  /* 0x000000ffff1d7224 */ /* 0x000fe200078e0085 */
[----:B------:R-:W-:Y:S01]  /*a2d0*/  MOV R33, R126 ;  /* 0x0000007e00217202 */ /* 0x000fe20000000f00 */
[----:B------:R-:W-:Y:S01]  /*a2e0*/  IMAD.MOV.U32 R34, RZ, RZ, R125 ;  /* 0x000000ffff227224 */ /* 0x000fe200078e007d */
[----:B------:R-:W-:Y:S02]  /*a2f0*/  MOV R35, R124 ;  /* 0x0000007c00237202 */ /* 0x000fe40000000f00 */
[C---:B------:R-:W-:Y:S03]  /*a300*/  HMMA.16816.F32 R124, R160.reuse, R128, R36 ;  /* 0x00000080a07c723c */ /* 0x040fe60000001824 */
        /* <DEDUP_REMOVED lines=41> */
[----:B------:R-:W-:Y:S01]  /*a5a0*/  FADD.FTZ R0, R174, R0 ;  /* 0x00000000ae007221 */ /* 0x000fe20000010000 */
[C---:B------:R-:W-:Y:S03]  /*a5b0*/  HMMA.16816.F32 R88, R160.reuse, R6, R88 ;  /* 0x00000006a058723c */ /* 0x040fe60000001858 */
[----:B------:R-:W-:Y:S02]  /*a5c0*/  FADD.FTZ R2, R173, R2 ;  /* 0x00000002ad027221 */ /* 0x000fe40000010000 */
[----:B------:R-:W-:Y:S02]  /*a5d0*/  FADD.FTZ R0, R171, R0 ;  /* 0x00000000ab007221 */ /* 0x000fe40000010000 */
[----:B------:R-:W-:Y:S01]  /*a5e0*/  FADD.FTZ R2, R172, R2 ;  /* 0x00000002ac027221 */ /* 0x000fe20000010000 */
[C---:B---3--:R-:W-:Y:S04]  /*a5f0*/  HMMA.16816.F32 R92, R160.reuse, R8, R92 ;  /* 0x00000008a05c723c */ /* 0x048fe8000000185c */
        /* <DEDUP_REMOVED lines=11> */
[----:B------:R-:W-:Y:S01]  /*a6b0*/  IMAD.MOV.U32 R143, RZ, RZ, R140 ;  /* 0x000000ffff8f7224 */ /* 0x000fe200078e008c */
[----:B------:R1:W-:Y:S04]  /*a6c0*/  STL [R1+0x18], R2 ;  /* 0x0000180201007387 */ /* 0x0003e80000100800 */
[----:B------:R1:W-:Y:S01]  /*a6d0*/  STL [R1+0x1c], R0 ;  /* 0x00001c0001007387 */ /* 0x0003e20000100800 */
[----:B------:R-:W-:-:S05]  /*a6e0*/  @P0 BRA `(.L_x_1788) ;  /* 0xffffbd3000000947 */ /* 0x000fca000383ffff */
.L_x_1787:
[----:B--2---:R-:W-:-:S13]  /*a6f0*/  ISETP.LE.AND P0, PT, RZ, UR20, PT ;  /* 0x00000014ff007c0c */ /* 0x004fda000bf03270 */
        /* <DEDUP_REMOVED lines=25> */
.L_x_1790:
[----:B------:R-:W3:Y:S01]  /*a890*/  LDL.64 R14, [R1+0x10] ;  /* 0x00001000010e7983 */ /* 0x000ee20000100a00 */
        /* <DEDUP_REMOVED lines=8> */
[----:B------:R-:W4:Y:S01]  /*a920*/  LDL.64 R12, [R1+0x8] ;  /* 0x00000800010c7983 */ /* 0x000f220000100a00 */
[----:B------:R-:W-:Y:S01]  /*a930*/  MOV R20, UR20 ;  /* 0x0000001400147c02 */ /* 0x000fe20008000f00 */
[----:B------:R-:W-:Y:S04]  /*a940*/  UIADD3 UR20, UR20, -0x1, URZ ;  /* 0xffffffff14147890 */ /* 0x000fe8000fffe03f */
[----:B------:R-:W-:Y:S02]  /*a950*/  BAR.SYNC.DEFER_BLOCKING 0x0 ;  /* 0x0000000000007b1d */ /* 0x000fe40000010000 */
[----:B------:R-:W-:Y:S06]  /*a960*/  @UP0 USHF.R.S32.HI UR24, URZ, 0x1f, UR20 ;  /* 0x0000001f3f180899 */ /* 0x000fec0008011414 */
[----:B------:R-:W1:Y:S08]  /*a970*/  LDSM.16.M88.4 R8, [R224+0xc100] ;  /* 0x00c10000e008783b */ /* 0x000e700000000200 */
[----:B------:R-:W4:Y:S08]  /*a980*/  LDSM.16.M88.4 R16, [R224+0xc900] ;  /* 0x00c90000e010783b */ /* 0x000f300000000200 */
[----:B------:R-:W4:Y:S08]  /*a990*/  LDSM.16.M88.4 R24, [R224+0xd100] ;  /* 0x00d10000e018783b */ /* 0x000f300000000200 */
[----:B------:R-:W4:Y:S08]  /*a9a0*/  LDSM.16.M88.4 R32, [R224+0xd900] ;  /* 0x00d90000e020783b */ /* 0x000f300000000200 */
[----:B------:R-:W4:Y:S01]  /*a9b0*/  LDSM.16.M88.4 R40, [R224+0xe100] ;  /* 0x00e10000e028783b */ /* 0x000f220000000200 */
[C---:B-1----:R-:W-:Y:S07]  /*a9c0*/  HMMA.16816.F32 R4, R152.reuse, R8, RZ ;  /* 0x000000089804723c */ /* 0x042fee00000018ff */
[----:B------:R-:W1:Y:S01]  /*a9d0*/  LDSM.16.M88.4 R48, [R224+0xe900] ;  /* 0x00e90000e030783b */ /* 0x000e620000000200 */
[C---:B------:R-:W-:Y:S07]  /*a9e0*/  HMMA.16816.F32 R8, R152.reuse, R10, RZ ;  /* 0x0000000a9808723c */ /* 0x040fee00000018ff */
[----:B-----5:R-:W1:Y:S08]  /*a9f0*/  LDSM.16.M88.4 R160, [R231] ;  /* 0x00000000e7a0783b */ /* 0x020e700000000200 */
[----:B------:R-:W1:Y:S08]  /*aa00*/  LDSM.16.M88.4 R164, [R248] ;  /* 0x00000000f8a4783b */ /* 0x000e700000000200 */
[----:B------:R-:W1:Y:S08]  /*aa10*/  LDSM.16.M88.4 R168, [R247] ;  /* 0x00000000f7a8783b */ /* 0x000e700000000200 */
[----:B------:R-:W1:Y:S08]  /*aa20*/  LDSM.16.M88.4 R172, [R246] ;  /* 0x00000000f6ac783b */ /* 0x000e700000000200 */
[----:B------:R-:W1:Y:S08]  /*aa30*/  LDSM.16.M88.4 R176, [R245] ;  /* 0x00000000f5b0783b */ /* 0x000e700000000200 */
[----:B------:R-:W1:Y:S08]  /*aa40*/  LDSM.16.M88.4 R180, [R244] ;  /* 0x00000000f4b4783b */ /* 0x000e700000000200 */
[----:B------:R-:W2:Y:S01]  /*aa50*/  LDL.64 R250, [R1+0x38] ;  /* 0x0000380001fa7983 */ /* 0x000ea20000100a00 */
[----:B---3--:R-:W-:Y:S05]  /*aa60*/  IMAD.WIDE.U32 R22, R22, UR16, R14 ;  /* 0x0000001016167c25 */ /* 0x008fea000f8e000e */
[----:B------:R-:W-:Y:S01]  /*aa70*/  IADD3 R0, R23, UR4, RZ ;  /* 0x0000000417007c10 */ /* 0x000fe2000fffe0ff */
[----:B----4-:R-:W-:Y:S01]  /*aa80*/  IMAD.WIDE.U32 R2, R2, UR16, R28 ;  /* 0x0000001002027c25 */ /* 0x010fe2000f8e001c */
[C---:B------:R-:W-:Y:S04]  /*aa90*/  LEA R28, P5, R22.reuse, c[0x0][0x1f8], 0x1 ;  /* 0x00007e00161c7a11 */ /* 0x040fe800078a08ff */
[----:B------:R-:W-:Y:S01]  /*aaa0*/  LEA.HI.X R29, R22, c[0x0][0x1fc], R0, 0x1, P5 ;  /* 0x00007f00161d7a11 */ /* 0x000fe200028f0c00 */
[----:B------:R-:W-:Y:S01]  /*aab0*/  IMAD.WIDE.U32 R20, R20, UR16, R12 ;  /* 0x0000001014147c25 */ /* 0x000fe2000f8e000c */
        /* <DEDUP_REMOVED lines=28> */
[C---:B---3--:R-:W-:Y:S07]  /*ac80*/  HMMA.16816.F32 R28, R152.reuse, R32, RZ ;  /* 0x00000020981c723c */ /* 0x048fee00000018ff */
[----:B------:R1:W-:Y:S01]  /*ac90*/  LDGSTS.E.BYPASS.LTC128B.128 [R249+0x7100], [R2.64+0x100], !P2 ;  /* 0x0710010002f97fae */ /* 0x0003e2000d101d52 */
[C---:B------:R-:W-:Y:S01]  /*aca0*/  HMMA.16816.F32 R32, R152.reuse, R34, RZ ;  /* 0x000000229820723c */ /* 0x040fe200000018ff */
[C---:B----4-:R-:W-:Y:S06]  /*acb0*/  IADD3 R36, P0, R2.reuse, UR15, RZ ;  /* 0x0000000f02247c10 */ /* 0x050fec000ff1e0ff */
[----:B------:R3:W-:Y:S01]  /*acc0*/  LDGSTS.E.BYPASS.LTC128B.128 [R249+0x2100], [R38.64], !P4 ;  /* 0x0210000026f97fae */ /* 0x0007e2000e101d52 */
[C---:B------:R-:W-:Y:S07]  /*acd0*/  IADD3.X R37, R3.reuse, UR22, RZ, P0, !PT ;  /* 0x0000001603257c10 */ /* 0x040fee00087fe4ff */
[----:B------:R3:W-:Y:S01]  /*ace0*/  LDGSTS.E.BYPASS.LTC128B.128 [R249+0x5100], [R36.64], !P3 ;  /* 0x0510000024f97fae */ /* 0x0007e2000d901d52 */
[----:B-1----:R-:W-:Y:S04]  /*acf0*/  IADD3 R2, P0, R2, UR21, RZ ;  /* 0x0000001502027c10 */ /* 0x002fe8000ff1e0ff */
[----:B------:R-:W-:Y:S02]  /*ad00*/  IADD3.X R3, R3, UR23, RZ, P0, !PT ;  /* 0x0000001703037c10 */ /* 0x000fe400087fe4ff */
[----:B------:R-:W-:Y:S03]  /*ad10*/  PLOP3.LUT P0, PT, PT, PT, UP0, 0x80, 0x0 ;  /* 0x000000000000781c */ /* 0x000fe60003f0f008 */
[----:B------:R1:W-:Y:S01]  /*ad20*/  LDGSTS.E.BYPASS.LTC128B.128 [R249+0x8100], [R2.64], !P2 ;  /* 0x0810000002f97fae */ /* 0x0003e2000d101d52 */
[C---:B---3--:R-:W-:Y:S07]  /*ad30*/  HMMA.16816.F32 R36, R152.reuse, R40, RZ ;  /* 0x000000289824723c */ /* 0x048fee00000018ff */
[----:B------:R-:W0:Y:S01]  /*ad40*/  LDGDEPBAR ;  /* 0x00000000000079af */ /* 0x000e220000000000 */
[C---:B------:R-:W-:Y:S08]  /*ad50*/  HMMA.16816.F32 R40, R152.reuse, R42, RZ ;  /* 0x0000002a9828723c */ /* 0x040ff000000018ff */
[C---:B------:R-:W-:Y:S08]  /*ad60*/  HMMA.16816.F32 R44, R152.reuse, R48, RZ ;  /* 0x00000030982c723c */ /* 0x040ff000000018ff */
[----:B------:R-:W-:Y:S08]  /*ad70*/  HMMA.16816.F32 R48, R152, R50, RZ ;  /* 0x000000329830723c */ /* 0x000ff000000018ff */
        /* <DEDUP_REMOVED lines=15> */
[C---:B------:R-:W-:Y:S01]  /*ae70*/  HMMA.16816.F32 R44, R156.reuse, R180, R44 ;  /* 0x000000b49c2c723c */ /* 0x040fe2000000182c */
[----:B------:R-:W2:Y:S07]  /*ae80*/  LDL.64 R180, [R1+0x28] ;  /* 0x0000280001b47983 */ /* 0x000eae0000100a00 */
[----:B------:R-:W-:Y:S08]  /*ae90*/  HMMA.16816.F32 R48, R156, R182, R48 ;  /* 0x000000b69c30723c */ /* 0x000ff00000001830 */
        /* <DEDUP_REMOVED lines=42> */
[C---:B------:R-:W-:Y:S08]  /*b140*/  HMMA.16816.F32 R20, R192.reuse, R176, R20 ;  /* 0x000000b0c014723c */ /* 0x040ff00000001814 */
        /* <DEDUP_REMOVED lines=13> */
[----:B------:R-:W1:Y:S07]  /*b220*/  LDSM.16.M88.4 R172, [R238] ;  /* 0x00000000eeac783b */ /* 0x000e6e0000000200 */
[C---:B--2---:R-:W-:Y:S08]  /*b230*/  HMMA.16816.F32 R12, R196.reuse, R176, R12 ;  /* 0x000000b0c40c723c */ /* 0x044ff0000000180c */
[C---:B------:R-:W-:Y:S01]  /*b240*/  HMMA.16816.F32 R16, R196.reuse, R178, R16 ;  /* 0x000000b2c410723c */ /* 0x040fe20000001810 */
[----:B------:R-:W-:Y:S07]  /*b250*/  LDSM.16.M88.4 R176, [R230+0xf900] ;  /* 0x00f90000e6b0783b */ /* 0x000fee0000000200 */
[C---:B---3--:R-:W-:Y:S08]  /*b260*/  HMMA.16816.F32 R20, R196.reuse, R160, R20 ;  /* 0x000000a0c414723c */ /* 0x048ff00000001814 */
[C---:B------:R-:W-:Y:S01]  /*b270*/  HMMA.16816.F32 R24, R196.reuse, R162, R24 ;  /* 0x000000a2c418723c */ /* 0x040fe20000001818 */
[----:B------:R-:W2:Y:S07]  /*b280*/  LDSM.16.M88.4 R160, [R230+0xf100] ;  /* 0x00f10000e6a0783b */ /* 0x000eae0000000200 */
        /* <DEDUP_REMOVED lines=48> */
[C---:B-1----:R-:W-:Y:S08]  /*b590*/  HMMA.16816.F32 R12, R208.reuse, R168, R12 ;  /* 0x000000a8d00c723c */ /* 0x042ff0000000180c */
[C---:B------:R-:W-:Y:S01]  /*b5a0*/  HMMA.16816.F32 R16, R208.reuse, R170, R16 ;  /* 0x000000aad010723c */ /* 0x040fe20000001810 */
[----:B------:R-:W1:Y:S07]  /*b5b0*/  LDSM.16.M88.4 R168, [R237] ;  /* 0x00000000eda8783b */ /* 0x000e6e0000000200 */
[C---:B----4-:R-:W-:Y:S08]  /*b5c0*/  HMMA.16816.F32 R20, R208.reuse, R172, R20 ;  /* 0x000000acd014723c */ /* 0x050ff00000001814 */
[C---:B------:R-:W-:Y:S01]  /*b5d0*/  HMMA.16816.F32 R24, R208.reuse, R174, R24 ;  /* 0x000000aed018723c */ /* 0x040fe20000001818 */
[----:B------:R-:W4:Y:S07]  /*b5e0*/  LDSM.16.M88.4 R172, [R236] ;  /* 0x00000000ecac783b */ /* 0x000f2e0000000200 */
[C---:B--2---:R-:W-:Y:S08]  /*b5f0*/  HMMA.16816.F32 R28, R208.reuse, R160, R28 ;  /* 0x000000a0d01c723c */ /* 0x044ff0000000181c */
[C---:B------:R-:W-:Y:S01]  /*b600*/  HMMA.16816.F32 R32, R208.reuse, R162, R32 ;  /* 0x000000a2d020723c */ /* 0x040fe20000001820 */
[----:B------:R-:W2:Y:S07]  /*b610*/  LDSM.16.M88.4 R160, [R235] ;  /* 0x00000000eba0783b */ /* 0x000eae0000000200 */
[C---:B---3--:R-:W-:Y:S08]  /*b620*/  HMMA.16816.F32 R36, R208.reuse, R164, R36 ;  /* 0x000000a4d024723c */ /* 0x048ff00000001824 */
[C---:B------:R-:W-:Y:S01]  /*b630*/  HMMA.16816.F32 R40, R208.reuse, R166, R40 ;  /* 0x000000a6d028723c */ /* 0x040fe20000001828 */
[----:B------:R-:W3:Y:S07]  /*b640*/  LDSM.16.M88.4 R164, [R234] ;  /* 0x00000000eaa4783b */ /* 0x000eee0000000200 */
[C---:B------:R-:W-:Y:S08]  /*b650*/  HMMA.16816.F32 R44, R208.reuse, R176, R44 ;  /* 0x000000b0d02c723c */ /* 0x040ff0000000182c */
[----:B------:R-:W-:Y:S01]  /*b660*/  HMMA.16816.F32 R48, R208, R178, R48 ;  /* 0x000000b2d030723c */ /* 0x000fe20000001830 */
[----:B------:R-:W-:Y:S07]  /*b670*/  LDSM.16.M88.4 R176, [R232] ;  /* 0x00000000e8b0783b */ /* 0x000fee0000000200 */
[C---:B-1----:R-:W-:Y:S08]  /*b680*/  HMMA.16816.F32 R4, R212.reuse, R168, R4 ;  /* 0x000000a8d404723c */ /* 0x042ff00000001804 */
[C---:B------:R-:W-:Y:S01]  /*b690*/  HMMA.16816.F32 R8, R212.reuse, R170, R8 ;  /* 0x000000aad408723c */ /* 0x040fe20000001808 */
[----:B------:R-:W1:Y:S07]  /*b6a0*/  LDSM.16.M88.4 R168, [R233] ;  /* 0x00000000e9a8783b */ /* 0x000e6e0000000200 */
[C---:B----4-:R-:W-:Y:S08]  /*b6b0*/  HMMA.16816.F32 R12, R212.reuse, R172, R12 ;  /* 0x000000acd40c723c */ /* 0x050ff0000000180c */
[C---:B------:R-:W-:Y:S01]  /*b6c0*/  HMMA.16816.F32 R16, R212.reuse, R174, R16 ;  /* 0x000000aed410723c */ /* 0x040fe20000001810 */
[----:B------:R-:W4:Y:S07]  /*b6d0*/  LDSM.16.M88.4 R172, [R230+0x12100] ;  /* 0x01210000e6ac783b */ /* 0x000f2e0000000200 */
        /* <DEDUP_REMOVED lines=25> */
[C---:B------:R-:W-:Y:S08]  /*b870*/  HMMA.16816.F32 R40, R216.reuse, R178, R40 ;  /* 0x000000b2d828723c */ /* 0x040ff00000001828 */
[C---:B----4-:R-:W-:Y:S08]  /*b880*/  HMMA.16816.F32 R44, R216.reuse, R172, R44 ;  /* 0x000000acd82c723c */ /* 0x050ff0000000182c */
[----:B------:R-:W-:Y:S01]  /*b890*/  HMMA.16816.F32 R48, R216, R174, R48 ;  /* 0x000000aed830723c */ /* 0x000fe20000001830 */
[----:B------:R-:W4:Y:S07]  /*b8a0*/  LDSM.16.M88.4 R172, [R227+0x7800] ;  /* 0x00780000e3ac783b */ /* 0x000f2e0000000200 */
[C---:B--2---:R-:W-:Y:S08]  /*b8b0*/  HMMA.16816.F32 R4, R220.reuse, R160, R4 ;  /* 0x000000a0dc04723c */ /* 0x044ff00000001804 */
[C---:B------:R-:W-:Y:S01]  /*b8c0*/  HMMA.16816.F32 R8, R220.reuse, R162, R8 ;  /* 0x000000a2dc08723c */ /* 0x040fe20000001808 */
[----:B------:R-:W2:Y:S07]  /*b8d0*/  LDSM.16.M88.4 R160, [R227+0x8000] ;  /* 0x00800000e3a0783b */ /* 0x000eae0000000200 */
[C---:B---3--:R-:W-:Y:S08]  /*b8e0*/  HMMA.16816.F32 R12, R220.reuse, R164, R12 ;  /* 0x000000a4dc0c723c */ /* 0x048ff0000000180c */
        /* <DEDUP_REMOVED lines=9> */
[----:B------:R-:W-:Y:S02]  /*b980*/  FMNMX.FTZ R0, R8, R0, !PT ;  /* 0x0000000008007209 */ /* 0x000fe40007810000 */
[----:B------:R-:W-:Y:S02]  /*b990*/  FMNMX.FTZ R2, R7, R2, !PT ;  /* 0x0000000207027209 */ /* 0x000fe40007810000 */
[C---:B----4-:R-:W-:Y:S04]  /*b9a0*/  HMMA.16816.F32 R28, R220.reuse, R172, R28 ;  /* 0x000000acdc1c723c */ /* 0x050fe8000000181c */
[----:B------:R-:W-:Y:S02]  /*b9b0*/  FMNMX.FTZ R0, R9, R0, !PT ;  /* 0x0000000009007209 */ /* 0x000fe40007810000 */
[----:B------:R-:W-:Y:S02]  /*b9c0*/  FMNMX.FTZ R2, R10, R2, !PT ;  /* 0x000000020a027209 */ /* 0x000fe40007810000 */
        /* <DEDUP_REMOVED lines=53> */
[C---:B------:R-:W-:Y:S01]  /*bd20*/  FADD.FTZ R2, -R141.reuse, R142 ;  /* 0x0000008e8d027221 */ /* 0x040fe20000010100 */
[----:B------:R-:W-:Y:S01]  /*bd30*/  @P0 MOV R142, R250 ;  /* 0x000000fa008e0202 */ /* 0x000fe20000000f00 */
[----:B------:R-:W-:Y:S01]  /*bd40*/  FMUL.FTZ R172, R141, c[0x0][0x2d0] ;  /* 0x0000b4008dac7a20 */ /* 0x000fe20000410000 */
[----:B--2---:R-:W-:Y:S01]  /*bd50*/  FMNMX.FTZ R140, R0, R3, !PT ;  /* 0x00000003008c7209 */ /* 0x004fe20007810000 */
[----:B------:R-:W-:Y:S01]  /*bd60*/  FMUL.FTZ R0, R2, c[0x0][0x2d0] ;  /* 0x0000b40002007a20 */ /* 0x000fe20000410000 */
[----:B------:R-:W-:Y:S01]  /*bd70*/  MOV R3, UR26 ;  /* 0x0000001a00037c02 */ /* 0x000fe20008000f00 */
[--C-:B------:R-:W-:Y:S02]  /*bd80*/  FFMA.FTZ R4, R4, c[0x0][0x2d0], -R172.reuse ;  /* 0x0000b40004047a23 */ /* 0x100fe400000108ac */
[----:B------:R1:W2:Y:S01]  /*bd90*/  MUFU.EX2 R2, R0 ;  /* 0x0000000000027308 */ /* 0x0002a20000000800 */
[--C-:B------:R-:W-:Y:S02]  /*bda0*/  FFMA.FTZ R5, R5, c[0x0][0x2d0], -R172.reuse ;  /* 0x0000b40005057a23 */ /* 0x100fe400000108ac */
[--C-:B------:R-:W-:Y:S02]  /*bdb0*/  FFMA.FTZ R8, R8, c[0x0][0x2d0], -R172.reuse ;  /* 0x0000b40008087a23 */ /* 0x100fe400000108ac */
[--C-:B------:R-:W-:Y:S02]  /*bdc0*/  FFMA.FTZ R9, R9, c[0x0][0x2d0], -R172.reuse ;  /* 0x0000b40009097a23 */ /* 0x100fe400000108ac */
[--C-:B------:R-:W-:Y:S02]  /*bdd0*/  FFMA.FTZ R12, R12, c[0x0][0x2d0], -R172.reuse ;  /* 0x0000b4000c0c7a23 */ /* 0x100fe400000108ac */
[--C-:B------:R-:W-:Y:S01]  /*bde0*/  FFMA.FTZ R13, R13, c[0x0][0x2d0], -R172.reuse ;  /* 0x0000b4000d0d7a23 */ /* 0x100fe200000108ac */
[----:B------:R3:W-:Y:S01]  /*bdf0*/  MUFU.EX2 R252, R4 ;  /* 0x0000000400fc7308 */ /* 0x0007e20000000800 */
[--C-:B------:R-:W-:Y:S02]  /*be00*/  FFMA.FTZ R17, R17, c[0x0][0x2d0], -R172.reuse ;  /* 0x0000b40011117a23 */ /* 0x100fe400000108ac */
[--C-:B------:R-:W-:Y:S02]  /*be10*/  FFMA.FTZ R20, R20, c[0x0][0x2d0], -R172.reuse ;  /* 0x0000b40014147a23 */ /* 0x100fe400000108ac */
[--C-:B------:R-:W-:Y:S02]  /*be20*/  FFMA.FTZ R21, R21, c[0x0][0x2d0], -R172.reuse ;  /* 0x0000b40015157a23 */ /* 0x100fe400000108ac */
[--C-:B------:R-:W-:Y:S02]  /*be30*/  FFMA.FTZ R24, R24, c[0x0][0x2d0], -R172.reuse ;  /* 0x0000b40018187a23 */ /* 0x100fe400000108ac */
[--C-:B------:R-:W-:Y:S01]  /*be40*/  FFMA.FTZ R25, R25, c[0x0][0x2d0], -R172.reuse ;  /* 0x0000b40019197a23 */ /* 0x100fe200000108ac */
[----:B------:R4:W-:Y:S01]  /*be50*/  MUFU.EX2 R177, R5 ;  /* 0x0000000500b17308 */ /* 0x0009e20000000800 */
[--C-:B------:R-:W-:Y:S02]  /*be60*/  FFMA.FTZ R28, R28, c[0x0][0x2d0], -R172.reuse ;  /* 0x0000b4001c1c7a23 */ /* 0x100fe400000108ac */
[----:B------:R-:W-:Y:S02]  /*be70*/  FFMA.FTZ R29, R29, c[0x0][0x2d0], -R172 ;  /* 0x0000b4001d1d7a23 */ /* 0x000fe400000108ac */
[----:B-1----:R-:W-:Y:S01]  /*be80*/  FADD.FTZ R0, -R140, R143 ;  /* 0x0000008f8c007221 */ /* 0x002fe20000010100 */
[----:B------:R-:W-:Y:S01]  /*be90*/  @P0 MOV R143, R181 ;  /* 0x000000b5008f0202 */ /* 0x000fe20000000f00 */
[----:B--2---:R-:W-:Y:S02]  /*bea0*/  FMUL.FTZ R100, R2, R100 ;  /* 0x0000006402647220 */ /* 0x004fe40000410000 */
[----:B------:R-:W-:Y:S01]  /*beb0*/  FMUL.FTZ R0, R0, c[0x0][0x2d0] ;  /* 0x0000b40000007a20 */ /* 0x000fe20000410000 */
[----:B------:R1:W-:Y:S01]  /*bec0*/  MUFU.EX2 R162, R8 ;  /* 0x0000000800a27308 */ /* 0x0003e20000000800 */
[----:B------:R-:W-:Y:S04]  /*bed0*/  @P0 IMAD.WIDE.U32 R142, R3, 0x60, R142 ;  /* 0x00000060038e0825 */ /* 0x000fe800078e008e */
[C---:B------:R-:W-:Y:S01]  /*bee0*/  FMUL.FTZ R101, R2.reuse, R101 ;  /* 0x0000006502657220 */ /* 0x040fe20000410000 */
[----:B---3--:R-:W-:Y:S01]  /*bef0*/  @P0 IADD3 R4, R143, UR4, RZ ;  /* 0x000000048f040c10 */ /* 0x008fe2000fffe0ff */
[----:B------:R-:W-:Y:S01]  /*bf00*/  FMUL.FTZ R104, R2, R104 ;  /* 0x0000006802687220 */ /* 0x000fe20000410000 */
[----:B------:R-:W-:Y:S01]  /*bf10*/  @P0 SHF.L.U32 R3, R142, 0x1, RZ ;  /* 0x000000018e030819 */ /* 0x000fe200000006ff */
[----:B------:R-:W-:Y:S01]  /*bf20*/  FMUL.FTZ R105, R2, R105 ;  /* 0x0000006902697220 */ /* 0x000fe20000410000 */
[----:B------:R-:W-:Y:S01]  /*bf30*/  @P0 SHF.L.U64.HI R142, R142, 0x1, R4 ;  /* 0x000000018e8e0819 */ /* 0x000fe20000010204 */
[----:B------:R2:W-:Y:S01]  /*bf40*/  MUFU.EX2 R180, R9 ;  /* 0x0000000900b47308 */ /* 0x0005e20000000800 */
[C---:B------:R-:W-:Y:S01]  /*bf50*/  @P0 IADD3 R4, P1, R3.reuse, c[0x0][0x1c8], RZ ;  /* 0x0000720003040a10 */ /* 0x040fe20007f3e0ff */
[C---:B------:R-:W-:Y:S01]  /*bf60*/  FMUL.FTZ R108, R2.reuse, R108 ;  /* 0x0000006c026c7220 */ /* 0x040fe20000410000 */
[C---:B------:R-:W-:Y:S01]  /*bf70*/  @P0 IADD3 R160, P6, R3.reuse, 0x80, RZ ;  /* 0x0000008003a00810 */ /* 0x040fe20007fde0ff */
[----:B------:R-:W-:Y:S01]  /*bf80*/  FMUL.FTZ R109, R2, R109 ;  /* 0x0000006d026d7220 */ /* 0x000fe20000410000 */
[----:B----4-:R-:W-:Y:S01]  /*bf90*/  @P0 IADD3.X R5, R142, c[0x0][0x1cc], RZ, P1, !PT ;  /* 0x000073008e050a10 */ /* 0x010fe20000ffe4ff */
[----:B------:R-:W-:Y:S01]  /*bfa0*/  FMUL.FTZ R112, R2, R112 ;  /* 0x0000007002707220 */ /* 0x000fe20000410000 */
[----:B------:R-:W-:Y:S01]  /*bfb0*/  @P0 IADD3 R160, P5, R160, c[0x0][0x1c8], RZ ;  /* 0x00007200a0a00a10 */ /* 0x000fe20007fbe0ff */
[----:B------:R-:W-:Y:S01]  /*bfc0*/  FMUL.FTZ R113, R2, R113 ;  /* 0x0000007102717220 */ /* 0x000fe20000410000 */
[----:B------:R-:W-:Y:S01]  /*bfd0*/  @P0 IADD3 R3, P1, R3, 0x100, RZ ;  /* 0x0000010003030810 */ /* 0x000fe20007f3e0ff */
[----:B------:R3:W-:Y:S01]  /*bfe0*/  @P0 LDGSTS.E.BYPASS.LTC128B.128 [R249+0xc100], [R4.64], !P4 ;  /* 0x0c10000004f90fae */ /* 0x0007e2000e101d52 */
[--C-:B------:R-:W-:Y:S01]  /*bff0*/  @P0 IADD3.X R161, RZ, c[0x0][0x1cc], R142.reuse, P5, P6 ;  /* 0x00007300ffa10a10 */ /* 0x100fe20002fec48e */
[----:B------:R-:W4:Y:S01]  /*c000*/  MUFU.EX2 R0, R0 ;  /* 0x0000000000007308 */ /* 0x000f220000000800 */
[----:B-1----:R-:W-:Y:S01]  /*c010*/  @P0 IADD3 R8, P5, R3, c[0x0][0x1c8], RZ ;  /* 0x0000720003080a10 */ /* 0x002fe20007fbe0ff */
[----:B------:R-:W-:Y:S02]  /*c020*/  FMUL.FTZ R3, R140, c[0x0][0x2d0] ;  /* 0x0000b4008c037a20 */ /* 0x000fe40000410000 */
[----:B------:R-:W-:Y:S02]  /*c030*/  FMUL.FTZ R116, R2, R116 ;  /* 0x0000007402747220 */ /* 0x000fe40000410000 */
[----:B------:R1:W-:Y:S01]  /*c040*/  @P0 LDGSTS.E.BYPASS.LTC128B.128 [R249+0xf100], [R160.64], !P3 ;  /* 0x0f100000a0f90fae */ /* 0x0003e2000d901d52 */
[--C-:B------:R-:W-:Y:S02]  /*c050*/  FFMA.FTZ R6, R6, c[0x0][0x2d0], -R3.reuse ;  /* 0x0000b40006067a23 */ /* 0x100fe40000010803 */
[--C-:B------:R-:W-:Y:S01]  /*c060*/  FFMA.FTZ R7, R7, c[0x0][0x2d0], -R3.reuse ;  /* 0x0000b40007077a23 */ /* 0x100fe20000010803 */
[----:B------:R-:W-:Y:S01]  /*c070*/  MUFU.EX2 R251, R12 ;  /* 0x0000000c00fb7308 */ /* 0x000fe20000000800 */
[--C-:B------:R-:W-:Y:S01]  /*c080*/  FFMA.FTZ R10, R10, c[0x0][0x2d0], -R3.reuse ;  /* 0x0000b4000a0a7a23 */ /* 0x100fe20000010803 */
[----:B--2---:R-:W-:Y:S01]  /*c090*/  @P0 IADD3.X R9, RZ, c[0x0][0x1cc], R142, P5, P1 ;  /* 0x00007300ff090a10 */ /* 0x004fe20002fe248e */
[--C-:B------:R-:W-:Y:S02]  /*c0a0*/  FFMA.FTZ R11, R11, c[0x0][0x2d0], -R3.reuse ;  /* 0x0000b4000b0b7a23 */ /* 0x100fe40000010803 */
[----:B------:R-:W-:Y:S02]  /*c0b0*/  FMUL.FTZ R117, R2, R117 ;  /* 0x0000007502757220 */ /* 0x000fe40000410000 */
[----:B------:R2:W-:Y:S01]  /*c0c0*/  @P0 LDGSTS.E.BYPASS.LTC128B.128 [R249+0x12100], [R8.64], !P2 ;  /* 0x1210000008f90fae */ /* 0x0005e2000d101d52 */
[--C-:B------:R-:W-:Y:S02]  /*c0d0*/  FFMA.FTZ R14, R14, c[0x0][0x2d0], -R3.reuse ;  /* 0x0000b4000e0e7a23 */ /* 0x100fe40000010803 */
[----:B------:R1:W-:Y:S01]  /*c0e0*/  MUFU.EX2 R173, R6 ;  /* 0x0000000600ad7308 */ /* 0x0003e20000000800 */
[--C-:B------:R-:W-:Y:S02]  /*c0f0*/  FFMA.FTZ R18, R18, c[0x0][0x2d0], -R3.reuse ;  /* 0x0000b40012127a23 */ /* 0x100fe40000010803 */
[--C-:B------:R-:W-:Y:S01]  /*c100*/  FFMA.FTZ R22, R22, c[0x0][0x2d0], -R3.reuse ;  /* 0x0000b40016167a23 */ /* 0x100fe20000010803 */
[----:B---3--:R-:W-:Y:S01]  /*c110*/  @P0 IADD3 R4, P1, R4, UR8, RZ ;  /* 0x0000000804040c10 */ /* 0x008fe2000ff3e0ff */
[C---:B----4-:R-:W-:Y:S02]  /*c120*/  FMUL.FTZ R102, R0.reuse, R102 ;  /* 0x0000006600667220 */ /* 0x050fe40000410000 */
[----:B------:R-:W-:Y:S01]  /*c130*/  FMUL.FTZ R103, R0, R103 ;  /* 0x0000006700677220 */ /* 0x000fe20000410000 */
[----:B------:R-:W-:Y:S02]  /*c140*/  @P0 IADD3.X R5, R5, UR7, RZ, P1, !PT ;  /* 0x0000000705050c10 */ /* 0x000fe40008ffe4ff */
[----:B------:R3:W4:Y:S01]  /*c150*/  MUFU.EX2 R176, R7 ;  /* 0x0000000700b07308 */ /* 0x0007220000000800 */
[----:B------:R-:W-:Y:S01]  /*c160*/  @P0 IADD3 R142, P6, R4, UR8, RZ ;  /* 0x00000008048e0c10 */ /* 0x000fe2000ffde0ff */
[C---:B------:R-:W-:Y:S01]  /*c170*/  FMUL.FTZ R106, R0.reuse, R106 ;  /* 0x0000006a006a7220 */ /* 0x040fe20000410000 */
[----:B------:R4:W-:Y:S02]  /*c180*/  @P0 LDGSTS.E.BYPASS.LTC128B.128 [R249+0xd100], [R4.64], !P4 ;  /* 0x0d10000004f90fae */ /* 0x0009e4000e101d52 */
[C---:B------:R-:W-:Y:S01]  /*c190*/  @P0 IADD3.X R143, R5.reuse, UR7, RZ, P6, !PT ;  /* 0x00000007058f0c10 */ /* 0x040fe2000b7fe4ff */
[C---:B------:R-:W-:Y:S02]  /*c1a0*/  FMUL.FTZ R107, R0.reuse, R107 ;  /* 0x0000006b006b7220 */ /* 0x040fe40000410000 */
[C---:B------:R-:W-:Y:S02]  /*c1b0*/  FMUL.FTZ R110, R0.reuse, R110 ;  /* 0x0000006e006e7220 */ /* 0x040fe40000410000 */
[----:B------:R4:W-:Y:S01]  /*c1c0*/  MUFU.EX2 R175, R10 ;  /* 0x0000000a00af7308 */ /* 0x0009e20000000800 */
[C---:B------:R-:W-:Y:S01]  /*c1d0*/  FMUL.FTZ R111, R0.reuse, R111 ;  /* 0x0000006f006f7220 */ /* 0x040fe20000410000 */
[----:B------:R4:W-:Y:S01]  /*c1e0*/  @P0 LDGSTS.E.BYPASS.LTC128B.128 [R249+0x10100], [R4.64+0x80], !P3 ;  /* 0x1010008004f90fae */ /* 0x0009e2000d901d52 */
[----:B------:R-:W-:Y:S01]  /*c1f0*/  FMUL.FTZ R114, R0, R114 ;  /* 0x0000007200727220 */ /* 0x000fe20000410000 */
[----:B--2---:R-:W-:Y:S01]  /*c200*/  @P0 IADD3 R8, P5, R4, UR6, RZ ;  /* 0x0000000604080c10 */ /* 0x004fe2000ffbe0ff */
[----:B------:R-:W-:Y:S01]  /*c210*/  FMUL.FTZ R115, R0, R115 ;  /* 0x0000007300737220 */ /* 0x000fe20000410000 */
[----:B-1----:R-:W-:Y:S01]  /*c220*/  @P0 IADD3 R6, P1, R4, UR14, RZ ;  /* 0x0000000e04060c10 */ /* 0x002fe2000ff3e0ff */
[C---:B------:R-:W-:Y:S01]  /*c230*/  FMUL.FTZ R118, R0.reuse, R118 ;  /* 0x0000007600767220 */ /* 0x040fe20000410000 */
[----:B------:R-:W-:Y:S01]  /*c240*/  @P0 IADD3.X R9, R5, UR12, RZ, P5, !PT ;  /* 0x0000000c05090c10 */ /* 0x000fe2000affe4ff */
[----:B------:R-:W-:Y:S01]  /*c250*/  FMUL.FTZ R119, R0, R119 ;  /* 0x0000007700777220 */ /* 0x000fe20000410000 */
[----:B------:R1:W-:Y:S01]  /*c260*/  @P0 LDGSTS.E.BYPASS.LTC128B.128 [R249+0x13100], [R4.64+0x100], !P2 ;  /* 0x1310010004f90fae */ /* 0x0003e2000d101d52 */
[----:B------:R2:W1:Y:S01]  /*c270*/  MUFU.EX2 R174, R11 ;  /* 0x0000000b00ae7308 */ /* 0x0004620000000800 */
[--C-:B------:R-:W-:Y:S01]  /*c280*/  FFMA.FTZ R23, R23, c[0x0][0x2d0], -R3.reuse ;  /* 0x0000b40017177a23 */ /* 0x100fe20000010803 */
[----:B---3--:R-:W-:Y:S01]  /*c290*/  @P0 IADD3.X R7, R5, UR9, RZ, P1, !PT ;  /* 0x0000000905070c10 */ /* 0x008fe20008ffe4ff */
[--C-:B------:R-:W-:Y:S02]  /*c2a0*/  FFMA.FTZ R26, R26, c[0x0][0x2d0], -R3.reuse ;  /* 0x0000b4001a1a7a23 */ /* 0x100fe40000010803 */
[--C-:B------:R-:W-:Y:S02]  /*c2b0*/  FFMA.FTZ R27, R27, c[0x0][0x2d0], -R3.reuse ;  /* 0x0000b4001b1b7a23 */ /* 0x100fe40000010803 */
[----:B------:R3:W-:Y:S01]  /*c2c0*/  @P0 LDGSTS.E.BYPASS.LTC128B.128 [R249+0xe100], [R142.64], !P4 ;  /* 0x0e1000008ef90fae */ /* 0x0007e2000e101d52 */
[--C-:B------:R-:W-:Y:S02]  /*c2d0*/  FFMA.FTZ R32, R32, c[0x0][0x2d0], -R172.reuse ;  /* 0x0000b40020207a23 */ /* 0x100fe400000108ac */
[----:B------:R-:W-:Y:S01]  /*c2e0*/  MUFU.EX2 R179, R17 ;  /* 0x0000001100b37308 */ /* 0x000fe20000000800 */
[--C-:B------:R-:W-:Y:S02]  /*c2f0*/  FFMA.FTZ R33, R33, c[0x0][0x2d0], -R172.reuse ;  /* 0x0000b40021217a23 */ /* 0x100fe400000108ac */
[----:B----4-:R-:W-:Y:S02]  /*c300*/  FMUL.FTZ R10, R0, R150 ;  /* 0x00000096000a7220 */ /* 0x010fe40000410000 */
[----:B------:R4:W-:Y:S01]  /*c310*/  @P0 LDGSTS.E.BYPASS.LTC128B.128 [R249+0x11100], [R8.64], !P3 ;  /* 0x1110000008f90fae */ /* 0x0009e2000d901d52 */
[--C-:B------:R-:W-:Y:S02]  /*c320*/  FFMA.FTZ R30, R30, c[0x0][0x2d0], -R3.reuse ;  /* 0x0000b4001e1e7a23 */ /* 0x100fe40000010803 */
[--C-:B------:R-:W-:Y:S02]  /*c330*/  FFMA.FTZ R31, R31, c[0x0][0x2d0], -R3.reuse ;  /* 0x0000b4001f1f7a23 */ /* 0x100fe40000010803 */
[----:B------:R-:W-:Y:S01]  /*c340*/  MUFU.EX2 R183, R20 ;  /* 0x0000001400b77308 */ /* 0x000fe20000000800 */
[--C-:B------:R-:W-:Y:S02]  /*c350*/  FFMA.FTZ R34, R34, c[0x0][0x2d0], -R3.reuse ;  /* 0x0000b40022227a23 */ /* 0x100fe40000010803 */
[----:B------:R4:W-:Y:S01]  /*c360*/  @P0 LDGSTS.E.BYPASS.LTC128B.128 [R249+0x14100], [R6.64], !P2 ;  /* 0x1410000006f90fae */ /* 0x0009e2000d101d52 */
[----:B--2---:R-:W-:Y:S02]  /*c370*/  FMUL.FTZ R11, R0, R151 ;  /* 0x00000097000b7220 */ /* 0x004fe40000410000 */
[C---:B-1----:R-:W-:Y:S01]  /*c380*/  FMUL.FTZ R4, R2.reuse, R144 ;  /* 0x0000009002047220 */ /* 0x042fe20000410000 */
[----:B------:R-:W-:Y:S01]  /*c390*/  F2FP.PACK_AB R144, R177, R252 ;  /* 0x000000fcb190723e */ /* 0x000fe200000000ff */
[----:B------:R-:W-:Y:S01]  /*c3a0*/  FMUL.FTZ R5, R2, R145 ;  /* 0x0000009102057220 */ /* 0x000fe20000410000 */
[----:B------:R-:W-:Y:S01]  /*c3b0*/  F2FP.PACK_AB R145, R176, R173 ;  /* 0x000000adb091723e */ /* 0x000fe200000000ff */
[----:B------:R-:W-:Y:S01]  /*c3c0*/  MUFU.EX2 R182, R21 ;  /* 0x0000001500b67308 */ /* 0x000fe20000000800 */
[----:B------:R-:W-:Y:S01]  /*c3d0*/  LDSM.16.MT88.4 R164, [R226+0x100] ;  /* 0x00010000e2a4783b */ /* 0x000fe20000004200 */
[--C-:B------:R-:W-:Y:S01]  /*c3e0*/  FFMA.FTZ R35, R35, c[0x0][0x2d0], -R3.reuse ;  /* 0x0000b40023237a23 */ /* 0x100fe20000010803 */
[----:B---3--:R-:W-:Y:S01]  /*c3f0*/  MOV R143, R162 ;  /* 0x000000a2008f7202 */ /* 0x008fe20000000f00 */
[--C-:B------:R-:W-:Y:S02]  /*c400*/  FFMA.FTZ R142, R19, c[0x0][0x2d0], -R3.reuse ;  /* 0x0000b400138e7a23 */ /* 0x100fe40000010803 */
[C---:B------:R-:W-:Y:S03]  /*c410*/  FMUL.FTZ R120, R2.reuse, R120 ;  /* 0x0000007802787220 */ /* 0x040fe60000410000 */
[----:B------:R-:W1:Y:S01]  /*c420*/  LDSM.16.MT88.4 R160, [R225+0x100] ;  /* 0x00010000e1a0783b */ /* 0x000e620000004200 */
[----:B------:R-:W-:Y:S01]  /*c430*/  MUFU.EX2 R250, R24 ;  /* 0x0000001800fa7308 */ /* 0x000fe20000000800 */
[C---:B------:R-:W-:Y:S02]  /*c440*/  FMUL.FTZ R121, R2.reuse, R121 ;  /* 0x0000007902797220 */ /* 0x040fe40000410000 */
[C---:B----4-:R-:W-:Y:S02]  /*c450*/  FMUL.FTZ R8, R2.reuse, R148 ;  /* 0x0000009402087220 */ /* 0x050fe40000410000 */
[----:B------:R-:W-:Y:S02]  /*c460*/  FMUL.FTZ R9, R2, R149 ;  /* 0x0000009502097220 */ /* 0x000fe40000410000 */
[----:B------:R-:W2:Y:S01]  /*c470*/  LDSM.16.MT88.4 R168, [R229+0x100] ;  /* 0x00010000e5a8783b */ /* 0x000ea20000004200 */
[C---:B------:R-:W-:Y:S02]  /*c480*/  FMUL.FTZ R122, R0.reuse, R122 ;  /* 0x0000007a007a7220 */ /* 0x040fe40000410000 */
[----:B------:R-:W-:Y:S01]  /*c490*/  FMUL.FTZ R6, R0, R146 ;  /* 0x0000009200067220 */ /* 0x000fe20000410000 */
[----:B------:R-:W-:Y:S01]  /*c4a0*/  F2FP.PACK_AB R146, R180, R143 ;  /* 0x0000008fb492723e */ /* 0x000fe200000000ff */
[----:B------:R-:W-:Y:S01]  /*c4b0*/  FMUL.FTZ R7, R0, R147 ;  /* 0x0000009300077220 */ /* 0x000fe20000410000 */
[----:B------:R-:W-:Y:S01]  /*c4c0*/  F2FP.PACK_AB R147, R174, R175 ;  /* 0x000000afae93723e */ /* 0x000fe200000000ff */
[----:B------:R-:W-:Y:S01]  /*c4d0*/  MUFU.EX2 R181, R25 ;  /* 0x0000001900b57308 */ /* 0x000fe20000000800 */
[----:B------:R-:W3:Y:S01]  /*c4e0*/  LDSM.16.MT88.4 R148, [R228+0x100] ;  /* 0x00010000e494783b */ /* 0x000ee20000004200 */
[----:B------:R-:W-:Y:S02]  /*c4f0*/  FMUL.FTZ R123, R0, R123 ;  /* 0x0000007b007b7220 */ /* 0x000fe40000410000 */
[C---:B------:R-:W-:Y:S02]  /*c500*/  FMUL.FTZ R124, R2.reuse, R124 ;  /* 0x0000007c027c7220 */ /* 0x040fe40000410000 */
[----:B------:R-:W-:Y:S02]  /*c510*/  FMUL.FTZ R125, R2, R125 ;  /* 0x0000007d027d7220 */ /* 0x000fe40000410000 */
[C---:B------:R-:W-:Y:S01]  /*c520*/  FMUL.FTZ R126, R0.reuse, R126 ;  /* 0x0000007e007e7220 */ /* 0x040fe20000410000 */
[----:B------:R-:W0:Y:S01]  /*c530*/  LDGDEPBAR ;  /* 0x00000000000079af */ /* 0x000e220000000000 */
[----:B------:R-:W-:Y:S02]  /*c540*/  FMUL.FTZ R127, R0, R127 ;  /* 0x0000007f007f7220 */ /* 0x000fe40000410000 */
[C---:B------:R-:W-:Y:S02]  /*c550*/  FMUL.FTZ R128, R2.reuse, R128 ;  /* 0x0000008002807220 */ /* 0x040fe40000410000 */
[----:B------:R-:W-:Y:S02]  /*c560*/  FMUL.FTZ R129, R2, R129 ;  /* 0x0000008102817220 */ /* 0x000fe40000410000 */
[C---:B------:R-:W-:Y:S02]  /*c570*/  FMUL.FTZ R130, R0.reuse, R130 ;  /* 0x0000008200827220 */ /* 0x040fe40000410000 */
[----:B------:R-:W-:Y:S02]  /*c580*/  FMUL.FTZ R131, R0, R131 ;  /* 0x0000008300837220 */ /* 0x000fe40000410000 */
[C---:B------:R-:W-:Y:S02]  /*c590*/  FMUL.FTZ R132, R2.reuse, R132 ;  /* 0x0000008402847220 */ /* 0x040fe40000410000 */
[----:B------:R-:W-:Y:S02]  /*c5a0*/  FMUL.FTZ R133, R2, R133 ;  /* 0x0000008502857220 */ /* 0x000fe40000410000 */
[C---:B------:R-:W-:Y:S01]  /*c5b0*/  FMUL.FTZ R134, R0.reuse, R134 ;  /* 0x0000008600867220 */ /* 0x040fe20000410000 */
[C---:B-1----:R-:W-:Y:S05]  /*c5c0*/  HMMA.16816.F32 R4, R144.reuse, R160, R4 ;  /* 0x000000a09004723c */ /* 0x042fea0000001804 */
[----:B------:R-:W-:Y:S02]  /*c5d0*/  FMUL.FTZ R135, R0, R135 ;  /* 0x0000008700877220 */ /* 0x000fe40000410000 */
[C---:B------:R-:W-:Y:S01]  /*c5e0*/  FMUL.FTZ R136, R2.reuse, R136 ;  /* 0x0000008802887220 */ /* 0x040fe20000410000 */
[C---:B------:R-:W-:Y:S01]  /*c5f0*/  HMMA.16816.F32 R8, R144.reuse, R162, R8 ;  /* 0x000000a29008723c */ /* 0x040fe20000001808 */
[----:B------:R-:W1:Y:S03]  /*c600*/  LDSM.16.MT88.4 R160, [R225+0x3100] ;  /* 0x00310000e1a0783b */ /* 0x000e660000004200 */
[----:B------:R-:W-:Y:S02]  /*c610*/  FMUL.FTZ R137, R2, R137 ;  /* 0x0000008902897220 */ /* 0x000fe40000410000 */
[C---:B------:R-:W-:Y:S02]  /*c620*/  FMUL.FTZ R138, R0.reuse, R138 ;  /* 0x0000008a008a7220 */ /* 0x040fe40000410000 */
[C---:B------:R-:W-:Y:S04]  /*c630*/  HMMA.16816.F32 R100, R144.reuse, R164, R100 ;  /* 0x000000a49064723c */ /* 0x040fe80000001864 */
[----:B------:R-:W-:Y:S02]  /*c640*/  FMUL.FTZ R139, R0, R139 ;  /* 0x0000008b008b7220 */ /* 0x000fe40000410000 */
[C---:B------:R-:W-:Y:S02]  /*c650*/  FMUL.FTZ R52, R2.reuse, R52 ;  /* 0x0000003402347220 */ /* 0x040fe40000410000 */
[C---:B------:R-:W-:Y:S01]  /*c660*/  HMMA.16816.F32 R104, R144.reuse, R166, R104 ;  /* 0x000000a69068723c */ /* 0x040fe20000001868 */
[----:B------:R-:W4:Y:S03]  /*c670*/  LDSM.16.MT88.4 R164, [R226+0x3100] ;  /* 0x00310000e2a4783b */ /* 0x000f260000004200 */
[----:B------:R-:W-:Y:S02]  /*c680*/  FMUL.FTZ R53, R2, R53 ;  /* 0x0000003502357220 */ /* 0x000fe40000410000 */
[C---:B------:R-:W-:Y:S02]  /*c690*/  FMUL.FTZ R54, R0.reuse, R54 ;  /* 0x0000003600367220 */ /* 0x040fe40000410000 */
[C---:B--2---:R-:W-:Y:S01]  /*c6a0*/  HMMA.16816.F32 R108, R144.reuse, R168, R108 ;  /* 0x000000a8906c723c */ /* 0x044fe2000000186c */
[----:B------:R-:W-:Y:S03]  /*c6b0*/  MUFU.EX2 R169, R14 ;  /* 0x0000000e00a97308 */ /* 0x000fe60000000800 */
[----:B------:R-:W-:Y:S02]  /*c6c0*/  FMUL.FTZ R55, R0, R55 ;  /* 0x0000003700377220 */ /* 0x000fe40000410000 */
[C---:B------:R-:W-:Y:S02]  /*c6d0*/  FMUL.FTZ R56, R2.reuse, R56 ;  /* 0x0000003802387220 */ /* 0x040fe40000410000 */
[C---:B------:R-:W-:Y:S04]  /*c6e0*/  HMMA.16816.F32 R112, R144.reuse, R170, R112 ;  /* 0x000000aa9070723c */ /* 0x040fe80000001870 */
[----:B------:R-:W-:Y:S02]  /*c6f0*/  FMUL.FTZ R57, R2, R57 ;  /* 0x0000003902397220 */ /* 0x000fe40000410000 */
[C---:B------:R-:W-:Y:S01]  /*c700*/  FMUL.FTZ R58, R0.reuse, R58 ;  /* 0x0000003a003a7220 */ /* 0x040fe20000410000 */
[----:B------:R-:W-:Y:S01]  /*c710*/  MOV R171, R177 ;  /* 0x000000b100ab7202 */ /* 0x000fe20000000f00 */
[C---:B---3--:R-:W-:Y:S01]  /*c720*/  HMMA.16816.F32 R116, R144.reuse, R148, R116 ;  /* 0x000000949074723c */ /* 0x048fe20000001874 */
[----:B------:R-:W2:Y:S03]  /*c730*/  MUFU.EX2 R177, R13 ;  /* 0x0000000d00b17308 */ /* 0x000ea60000000800 */
[----:B------:R-:W-:Y:S02]  /*c740*/  FMUL.FTZ R59, R0, R59 ;  /* 0x0000003b003b7220 */ /* 0x000fe40000410000 */
[C---:B------:R-:W-:Y:S02]  /*c750*/  FMUL.FTZ R60, R2.reuse, R60 ;  /* 0x0000003c023c7220 */ /* 0x040fe40000410000 */
[C---:B------:R-:W-:Y:S01]  /*c760*/  HMMA.16816.F32 R120, R144.reuse, R150, R120 ;  /* 0x000000969078723c */ /* 0x040fe20000001878 */
[----:B------:R-:W3:Y:S03]  /*c770*/  LDSM.16.MT88.4 R148, [R229+0x3100] ;  /* 0x00310000e594783b */ /* 0x000ee60000004200 */
[----:B------:R-:W-:Y:S02]  /*c780*/  FMUL.FTZ R61, R2, R61 ;  /* 0x0000003d023d7220 */ /* 0x000fe40000410000 */
[C---:B------:R-:W-:Y:S02]  /*c790*/  FMUL.FTZ R62, R0.reuse, R62 ;  /* 0x0000003e003e7220 */ /* 0x040fe40000410000 */
[C---:B-1----:R-:W-:Y:S04]  /*c7a0*/  HMMA.16816.F32 R124, R144.reuse, R160, R124 ;  /* 0x000000a0907c723c */ /* 0x042fe8000000187c */
[----:B------:R-:W-:Y:S02]  /*c7b0*/  FMUL.FTZ R63, R0, R63 ;  /* 0x0000003f003f7220 */ /* 0x000fe40000410000 */
[--C-:B------:R-:W-:Y:S02]  /*c7c0*/  FFMA.FTZ R16, R16, c[0x0][0x2d0], -R172.reuse ;  /* 0x0000b40010107a23 */ /* 0x100fe400000108ac */
[C---:B------:R-:W-:Y:S01]  /*c7d0*/  HMMA.16816.F32 R128, R144.reuse, R162, R128 ;  /* 0x000000a29080723c */ /* 0x040fe20000001880 */
[----:B------:R-:W1:Y:S01]  /*c7e0*/  LDSM.16.MT88.4 R160, [R228+0x3100] ;  /* 0x00310000e4a0783b */ /* 0x000e620000004200 */
[----:B------:R2:W-:Y:S02]  /*c7f0*/  MUFU.EX2 R178, R16 ;  /* 0x0000001000b27308 */ /* 0x0005e40000000800 */
[C---:B------:R-:W-:Y:S02]  /*c800*/  FMUL.FTZ R64, R2.reuse, R64 ;  /* 0x0000004002407220 */ /* 0x040fe40000410000 */
[----:B------:R-:W-:Y:S02]  /*c810*/  FMUL.FTZ R65, R2, R65 ;  /* 0x0000004102417220 */ /* 0x000fe40000410000 */
[C---:B----4-:R-:W-:Y:S04]  /*c820*/  HMMA.16816.F32 R132, R144.reuse, R164, R132 ;  /* 0x000000a49084723c */ /* 0x050fe80000001884 */
[C---:B------:R-:W-:Y:S02]  /*c830*/  FMUL.FTZ R66, R0.reuse, R66 ;  /* 0x0000004200427220 */ /* 0x040fe40000410000 */
[----:B------:R-:W-:Y:S02]  /*c840*/  FMUL.FTZ R67, R0, R67 ;  /* 0x0000004300437220 */ /* 0x000fe40000410000 */
[C---:B------:R-:W-:Y:S01]  /*c850*/  HMMA.16816.F32 R136, R144.reuse, R166, R136 ;  /* 0x000000a69088723c */ /* 0x040fe20000001888 */
[----:B------:R-:W4:Y:S03]  /*c860*/  LDSM.16.MT88.4 R164, [R225+0x6100] ;  /* 0x00610000e1a4783b */ /* 0x000f260000004200 */
[C---:B------:R-:W-:Y:S02]  /*c870*/  FMUL.FTZ R68, R2.reuse, R68 ;  /* 0x0000004402447220 */ /* 0x040fe40000410000 */
[----:B------:R-:W-:Y:S02]  /*c880*/  FMUL.FTZ R69, R2, R69 ;  /* 0x0000004502457220 */ /* 0x000fe40000410000 */
[C---:B------:R-:W-:Y:S01]  /*c890*/  FMUL.FTZ R70, R0.reuse, R70 ;  /* 0x0000004600467220 */ /* 0x040fe20000410000 */
[C---:B---3--:R-:W-:Y:S03]  /*c8a0*/  HMMA.16816.F32 R52, R144.reuse, R148, R52 ;  /* 0x000000949034723c */ /* 0x048fe60000001834 */
[--C-:B--2---:R-:W-:Y:S02]  /*c8b0*/  FFMA.FTZ R16, R15, c[0x0][0x2d0], -R3.reuse ;  /* 0x0000b4000f107a23 */ /* 0x104fe40000010803 */
[----:B------:R-:W-:Y:S01]  /*c8c0*/  LDSM.16.MT88.4 R12, [R228+0x6100] ;  /* 0x00610000e40c783b */ /* 0x000fe20000004200 */
[----:B------:R-:W-:Y:S01]  /*c8d0*/  FMUL.FTZ R71, R0, R71 ;  /* 0x0000004700477220 */ /* 0x000fe20000410000 */
[----:B------:R-:W2:Y:S01]  /*c8e0*/  MUFU.EX2 R168, R16 ;  /* 0x0000001000a87308 */ /* 0x000ea20000000800 */
[C---:B------:R-:W-:Y:S04]  /*c8f0*/  HMMA.16816.F32 R56, R144.reuse, R150, R56 ;  /* 0x000000969038723c */ /* 0x040fe80000001838 */
[C---:B------:R-:W-:Y:S01]  /*c900*/  FMUL.FTZ R72, R2.reuse, R72 ;  /* 0x0000004802487220 */ /* 0x040fe20000410000 */
[----:B------:R-:W3:Y:S01]  /*c910*/  LDSM.16.MT88.4 R148, [R226+0x6100] ;  /* 0x00610000e294783b */ /* 0x000ee20000004200 */
        /* <DEDUP_REMOVED lines=8> */
[C---:B----4-:R-:W-:Y:S01]  /*c9a0*/  HMMA.16816.F32 R68, R144.reuse, R164, R68 ;  /* 0x000000a49044723c */ /* 0x050fe20000001844 */
[----:B------:R-:W-:Y:S03]  /*c9b0*/  MUFU.EX2 R165, R22 ;  /* 0x0000001600a57308 */ /* 0x000fe60000000800 */
[C---:B------:R-:W-:Y:S02]  /*c9c0*/  FMUL.FTZ R78, R0.reuse, R78 ;  /* 0x0000004e004e7220 */ /* 0x040fe40000410000 */
[----:B------:R-:W-:Y:S02]  /*c9d0*/  FMUL.FTZ R79, R0, R79 ;  /* 0x0000004f004f7220 */ /* 0x000fe40000410000 */
[C---:B------:R-:W-:Y:S03]  /*c9e0*/  HMMA.16816.F32 R72, R144.reuse, R166, R72 ;  /* 0x000000a69048723c */ /* 0x040fe60000001848 */
[----:B------:R4:W-:Y:S01]  /*c9f0*/  MUFU.EX2 R167, R18 ;  /* 0x0000001200a77308 */ /* 0x0009e20000000800 */
[C---:B------:R-:W-:Y:S02]  /*ca00*/  FMUL.FTZ R80, R2.reuse, R80 ;  /* 0x0000005002507220 */ /* 0x040fe40000410000 */
[----:B------:R-:W-:Y:S02]  /*ca10*/  FMUL.FTZ R81, R2, R81 ;  /* 0x0000005102517220 */ /* 0x000fe40000410000 */
[C---:B------:R-:W-:Y:S04]  /*ca20*/  FMUL.FTZ R82, R0.reuse, R82 ;  /* 0x0000005200527220 */ /* 0x040fe80000410000 */
[----:B------:R-:W-:Y:S01]  /*ca30*/  FMUL.FTZ R83, R0, R83 ;  /* 0x0000005300537220 */ /* 0x000fe20000410000 */
[C---:B---3--:R-:W-:Y:S01]  /*ca40*/  HMMA.16816.F32 R76, R144.reuse, R148, R76 ;  /* 0x00000094904c723c */ /* 0x048fe2000000184c */
[----:B------:R3:W-:Y:S02]  /*ca50*/  MUFU.EX2 R164, R23 ;  /* 0x0000001700a47308 */ /* 0x0007e40000000800 */
[C---:B------:R-:W-:Y:S02]  /*ca60*/  FMUL.FTZ R84, R2.reuse, R84 ;  /* 0x0000005402547220 */ /* 0x040fe40000410000 */
[----:B------:R-:W-:Y:S02]  /*ca70*/  FMUL.FTZ R85, R2, R85 ;  /* 0x0000005502557220 */ /* 0x000fe40000410000 */
[C---:B------:R-:W-:Y:S01]  /*ca80*/  FMUL.FTZ R86, R0.reuse, R86 ;  /* 0x0000005600567220 */ /* 0x040fe20000410000 */
[C---:B------:R-:W-:Y:S01]  /*ca90*/  HMMA.16816.F32 R80, R144.reuse, R150, R80 ;  /* 0x000000969050723c */ /* 0x040fe20000001850 */
[----:B------:R-:W2:Y:S02]  /*caa0*/  LDSM.16.MT88.4 R148, [R225+0x900] ;  /* 0x00090000e194783b */ /* 0x000ea40000004200 */
[----:B------:R-:W2:Y:S01]  /*cab0*/  MUFU.EX2 R166, R142 ;  /* 0x0000008e00a67308 */ /* 0x000ea20000000800 */
[----:B------:R-:W-:Y:S02]  /*cac0*/  FMUL.FTZ R87, R0, R87 ;  /* 0x0000005700577220 */ /* 0x000fe40000410000 */
[C---:B------:R-:W-:Y:S02]  /*cad0*/  FMUL.FTZ R88, R2.reuse, R88 ;  /* 0x0000005802587220 */ /* 0x040fe40000410000 */
[----:B------:R-:W-:Y:S01]  /*cae0*/  FMUL.FTZ R89, R2, R89 ;  /* 0x0000005902597220 */ /* 0x000fe20000410000 */
[----:B----4-:R-:W4:Y:S02]  /*caf0*/  LDSM.16.MT88.4 R16, [R226+0x900] ;  /* 0x00090000e210783b */ /* 0x010f240000004200 */
[C---:B-1----:R-:W-:Y:S02]  /*cb00*/  HMMA.16816.F32 R84, R144.reuse, R160, R84 ;  /* 0x000000a09054723c */ /* 0x042fe40000001854 */
[----:B------:R-:W-:Y:S01]  /*cb10*/  MUFU.EX2 R161, R30 ;  /* 0x0000001e00a17308 */ /* 0x000fe20000000800 */
[C---:B------:R-:W-:Y:S02]  /*cb20*/  FMUL.FTZ R90, R0.reuse, R90 ;  /* 0x0000005a005a7220 */ /* 0x040fe40000410000 */
[----:B------:R-:W-:Y:S01]  /*cb30*/  FMUL.FTZ R91, R0, R91 ;  /* 0x0000005b005b7220 */ /* 0x000fe20000410000 */
[----:B---3--:R-:W-:Y:S01]  /*cb40*/  LDSM.16.MT88.4 R20, [R225+0x1100] ;  /* 0x00110000e114783b */ /* 0x008fe20000004200 */
[C---:B------:R-:W-:Y:S02]  /*cb50*/  FMUL.FTZ R92, R2.reuse, R92 ;  /* 0x0000005c025c7220 */ /* 0x040fe40000410000 */
[----:B------:R-:W-:Y:S03]  /*cb60*/  FMUL.FTZ R93, R2, R93 ;  /* 0x0000005d025d7220 */ /* 0x000fe60000410000 */
[C---:B------:R-:W-:Y:S01]  /*cb70*/  HMMA.16816.F32 R88, R144.reuse, R162, R88 ;  /* 0x000000a29058723c */ /* 0x040fe20000001858 */
[----:B------:R-:W-:Y:S02]  /*cb80*/  MUFU.EX2 R163, R26 ;  /* 0x0000001a00a37308 */ /* 0x000fe40000000800 */
[C---:B------:R-:W-:Y:S02]  /*cb90*/  FMUL.FTZ R94, R0.reuse, R94 ;  /* 0x0000005e005e7220 */ /* 0x040fe40000410000 */
[----:B------:R-:W-:Y:S02]  /*cba0*/  FMUL.FTZ R95, R0, R95 ;  /* 0x0000005f005f7220 */ /* 0x000fe40000410000 */
[C---:B------:R-:W-:Y:S02]  /*cbb0*/  FMUL.FTZ R96, R2.reuse, R96 ;  /* 0x0000006002607220 */ /* 0x040fe40000410000 */
[----:B------:R-:W-:Y:S02]  /*cbc0*/  FMUL.FTZ R97, R2, R97 ;  /* 0x0000006102617220 */ /* 0x000fe40000410000 */
[----:B------:R1:W3:Y:S01]  /*cbd0*/  MUFU.EX2 R162, R27 ;  /* 0x0000001b00a27308 */ /* 0x0002e20000000800 */
[C---:B------:R-:W-:Y:S03]  /*cbe0*/  HMMA.16816.F32 R92, R144.reuse, R12, R92 ;  /* 0x0000000c905c723c */ /* 0x040fe6000000185c */
[C---:B------:R-:W-:Y:S02]  /*cbf0*/  FMUL.FTZ R98, R0.reuse, R98 ;  /* 0x0000006200627220 */ /* 0x040fe40000410000 */
[----:B------:R-:W-:Y:S02]  /*cc00*/  FMUL.FTZ R99, R0, R99 ;  /* 0x0000006300637220 */ /* 0x000fe40000410000 */
[----:B------:R-:W-:Y:S01]  /*cc10*/  F2FP.PACK_AB R12, R177, R251 ;  /* 0x000000fbb10c723e */ /* 0x000fe200000000ff */
[--C-:B------:R-:W-:Y:S01]  /*cc20*/  FFMA.FTZ R40, R40, c[0x0][0x2d0], -R172.reuse ;  /* 0x0000b40028287a23 */ /* 0x100fe200000108ac */
[----:B------:R-:W-:Y:S03]  /*cc30*/  MUFU.EX2 R160, R31 ;  /* 0x0000001f00a07308 */ /* 0x000fe60000000800 */
[----:B------:R-:W-:Y:S01]  /*cc40*/  HMMA.16816.F32 R96, R144, R14, R96 ;  /* 0x0000000e9060723c */ /* 0x000fe20000001860 */
[----:B------:R-:W3:Y:S02]  /*cc50*/  LDSM.16.MT88.4 R144, [R229+0x900] ;  /* 0x00090000e590783b */ /* 0x000ee40000004200 */
[----:B--2---:R-:W-:Y:S01]  /*cc60*/  F2FP.PACK_AB R13, R168, R169 ;  /* 0x000000a9a80d723e */ /* 0x004fe200000000ff */
[--C-:B------:R-:W-:Y:S02]  /*cc70*/  FFMA.FTZ R41, R41, c[0x0][0x2d0], -R172.reuse ;  /* 0x0000b40029297a23 */ /* 0x100fe400000108ac */
[--C-:B------:R-:W-:Y:S01]  /*cc80*/  FFMA.FTZ R36, R36, c[0x0][0x2d0], -R172.reuse ;  /* 0x0000b40024247a23 */ /* 0x100fe200000108ac */
[----:B------:R-:W-:Y:S01]  /*cc90*/  F2FP.PACK_AB R14, R179, R178 ;  /* 0x000000b2b30e723e */ /* 0x000fe200000000ff */
[----:B------:R-:W-:Y:S01]  /*cca0*/  MUFU.EX2 R142, R35 ;  /* 0x00000023008e7308 */ /* 0x000fe20000000800 */
[----:B------:R-:W-:Y:S01]  /*ccb0*/  F2FP.PACK_AB R15, R166, R167 ;  /* 0x000000a7a60f723e */ /* 0x000fe200000000ff */
[----:B-1----:R-:W-:Y:S02]  /*ccc0*/  LDSM.16.MT88.4 R24, [R229+0x1100] ;  /* 0x00110000e518783b */ /* 0x002fe40000004200 */
[--C-:B------:R-:W-:Y:S02]  /*ccd0*/  FFMA.FTZ R37, R37, c[0x0][0x2d0], -R172.reuse ;  /* 0x0000b40025257a23 */ /* 0x100fe400000108ac */
[--C-:B------:R-:W-:Y:S02]  /*cce0*/  FFMA.FTZ R44, R44, c[0x0][0x2d0], -R172.reuse ;  /* 0x0000b4002c2c7a23 */ /* 0x100fe400000108ac */
[C---:B------:R-:W-:Y:S02]  /*ccf0*/  HMMA.16816.F32 R4, R12.reuse, R148, R4 ;  /* 0x000000940c04723c */ /* 0x040fe40000001804 */
[----:B------:R-:W-:Y:S03]  /*cd00*/  MUFU.EX2 R170, R37 ;  /* 0x0000002500aa7308 */ /* 0x000fe60000000800 */
[--C-:B------:R-:W-:Y:S02]  /*cd10*/  FFMA.FTZ R45, R45, c[0x0][0x2d0], -R172.reuse ;  /* 0x0000b4002d2d7a23 */ /* 0x100fe400000108ac */
[--C-:B------:R-:W-:Y:S01]  /*cd20*/  FFMA.FTZ R48, R48, c[0x0][0x2d0], -R172.reuse ;  /* 0x0000b40030307a23 */ /* 0x100fe200000108ac */
[C---:B------:R-:W-:Y:S01]  /*cd30*/  HMMA.16816.F32 R8, R12.reuse, R150, R8 ;  /* 0x000000960c08723c */ /* 0x040fe20000001808 */
[----:B------:R-:W1:Y:S03]  /*cd40*/  LDSM.16.MT88.4 R148, [R228+0x900] ;  /* 0x00090000e494783b */ /* 0x000e660000004200 */
[----:B------:R-:W-:Y:S01]  /*cd50*/  FFMA.FTZ R172, R49, c[0x0][0x2d0], -R172 ;  /* 0x0000b40031ac7a23 */ /* 0x000fe200000108ac */
[----:B------:R-:W-:Y:S01]  /*cd60*/  MUFU.EX2 R40, R40 ;  /* 0x0000002800287308 */ /* 0x000fe20000000800 */
[--C-:B------:R-:W-:Y:S02]  /*cd70*/  FFMA.FTZ R38, R38, c[0x0][0x2d0], -R3.reuse ;  /* 0x0000b40026267a23 */ /* 0x100fe40000010803 */
[C---:B----4-:R-:W-:Y:S04]  /*cd80*/  HMMA.16816.F32 R100, R12.reuse, R16, R100 ;  /* 0x000000100c64723c */ /* 0x050fe80000001864 */
[--C-:B------:R-:W-:Y:S02]  /*cd90*/  FFMA.FTZ R39, R39, c[0x0][0x2d0], -R3.reuse ;  /* 0x0000b40027277a23 */ /* 0x100fe40000010803 */
[--C-:B------:R-:W-:Y:S01]  /*cda0*/  FFMA.FTZ R42, R42, c[0x0][0x2d0], -R3.reuse ;  /* 0x0000b4002a2a7a23 */ /* 0x100fe20000010803 */
[----:B------:R-:W-:Y:S01]  /*cdb0*/  MUFU.EX2 R172, R172 ;  /* 0x000000ac00ac7308 */ /* 0x000fe20000000800 */
[C---:B------:R-:W-:Y:S01]  /*cdc0*/  HMMA.16816.F32 R104, R12.reuse, R18, R104 ;  /* 0x000000120c68723c */ /* 0x040fe20000001868 */
[----:B------:R-:W2:Y:S03]  /*cdd0*/  LDSM.16.MT88.4 R16, [R225+0x3900] ;  /* 0x00390000e110783b */ /* 0x000ea60000004200 */
[--C-:B------:R-:W-:Y:S02]  /*cde0*/  FFMA.FTZ R43, R43, c[0x0][0x2d0], -R3.reuse ;  /* 0x0000b4002b2b7a23 */ /* 0x100fe40000010803 */
[--C-:B------:R-:W-:Y:S02]  /*cdf0*/  FFMA.FTZ R46, R46, c[0x0][0x2d0], -R3.reuse ;  /* 0x0000b4002e2e7a23 */ /* 0x100fe40000010803 */
[C---:B---3--:R-:W-:Y:S01]  /*ce00*/  HMMA.16816.F32 R108, R12.reuse, R144, R108 ;  /* 0x000000900c6c723c */ /* 0x048fe2000000186c */
[----:B------:R-:W-:Y:S03]  /*ce10*/  MUFU.EX2 R38, R38 ;  /* 0x0000002600267308 */ /* 0x000fe60000000800 */
[--C-:B------:R-:W-:Y:S02]  /*ce20*/  FFMA.FTZ R47, R47, c[0x0][0x2d0], -R3.reuse ;  /* 0x0000b4002f2f7a23 */ /* 0x100fe40000010803 */
[--C-:B------:R-:W-:Y:S02]  /*ce30*/  FFMA.FTZ R50, R50, c[0x0][0x2d0], -R3.reuse ;  /* 0x0000b40032327a23 */ /* 0x100fe40000010803 */
[C---:B------:R-:W-:Y:S01]  /*ce40*/  HMMA.16816.F32 R112, R12.reuse, R146, R112 ;  /* 0x000000920c70723c */ /* 0x040fe20000001870 */
[----:B------:R-:W3:Y:S02]  /*ce50*/  LDSM.16.MT88.4 R144, [R226+0x3900] ;  /* 0x00390000e290783b */ /* 0x000ee40000004200 */
[----:B------:R-:W-:Y:S01]  /*ce60*/  MUFU.EX2 R39, R39 ;  /* 0x0000002700277308 */ /* 0x000fe20000000800 */
[----:B------:R-:W-:Y:S04]  /*ce70*/  FFMA.FTZ R3, R51, c[0x0][0x2d0], -R3 ;  /* 0x0000b40033037a23 */ /* 0x000fe80000010803 */
[C---:B-1----:R-:W-:Y:S05]  /*ce80*/  HMMA.16816.F32 R116, R12.reuse, R148, R116 ;  /* 0x000000940c74723c */ /* 0x042fea0000001874 */
[----:B------:R-:W-:Y:S03]  /*ce90*/  MUFU.EX2 R41, R41 ;  /* 0x0000002900297308 */ /* 0x000fe60000000800 */
[C---:B------:R-:W-:Y:S01]  /*cea0*/  HMMA.16816.F32 R120, R12.reuse, R150, R120 ;  /* 0x000000960c78723c */ /* 0x040fe20000001878 */
[----:B------:R-:W1:Y:S06]  /*ceb0*/  LDSM.16.MT88.4 R148, [R229+0x3900] ;  /* 0x00390000e594783b */ /* 0x000e6c0000004200 */
[----:B------:R-:W-:Y:S01]  /*cec0*/  MUFU.EX2 R42, R42 ;  /* 0x0000002a002a7308 */ /* 0x000fe20000000800 */
[C---:B--2---:R-:W-:Y:S08]  /*ced0*/  HMMA.16816.F32 R124, R12.reuse, R16, R124 ;  /* 0x000000100c7c723c */ /* 0x044ff0000000187c */
[C---:B------:R-:W-:Y:S01]  /*cee0*/  HMMA.16816.F32 R128, R12.reuse, R18, R128 ;  /* 0x000000120c80723c */ /* 0x040fe20000001880 */
[----:B------:R-:W2:Y:S01]  /*cef0*/  LDSM.16.MT88.4 R16, [R228+0x3900] ;  /* 0x00390000e410783b */ /* 0x000ea20000004200 */
[----:B------:R-:W-:Y:S06]  /*cf00*/  MUFU.EX2 R43, R43 ;  /* 0x0000002b002b7308 */ /* 0x000fec0000000800 */
[C---:B---3--:R-:W-:Y:S04]  /*cf10*/  HMMA.16816.F32 R132, R12.reuse, R144, R132 ;  /* 0x000000900c84723c */ /* 0x048fe80000001884 */
[----:B------:R-:W-:Y:S04]  /*cf20*/  MUFU.EX2 R44, R44 ;  /* 0x0000002c002c7308 */ /* 0x000fe80000000800 */
[C---:B------:R-:W-:Y:S01]  /*cf30*/  HMMA.16816.F32 R136, R12.reuse, R146, R136 ;  /* 0x000000920c88723c */ /* 0x040fe20000001888 */
[----:B------:R-:W3:Y:S05]  /*cf40*/  LDSM.16.MT88.4 R144, [R225+0x6900] ;  /* 0x00690000e190783b */ /* 0x000eea0000004200 */
[----:B------:R-:W-:Y:S02]  /*cf50*/  MUFU.EX2 R45, R45 ;  /* 0x0000002d002d7308 */ /* 0x000fe40000000800 */
[C---:B-1----:R-:W-:Y:S08]  /*cf60*/  HMMA.16816.F32 R52, R12.reuse, R148, R52 ;  /* 0x000000940c34723c */ /* 0x042ff00000001834 */
[----:B------:R-:W-:Y:S01]  /*cf70*/  MUFU.EX2 R46, R46 ;  /* 0x0000002e002e7308 */ /* 0x000fe20000000800 */
[C---:B------:R-:W-:Y:S01]  /*cf80*/  HMMA.16816.F32 R56, R12.reuse, R150, R56 ;  /* 0x000000960c38723c */ /* 0x040fe20000001838 */
[----:B------:R-:W1:Y:S07]  /*cf90*/  LDSM.16.MT88.4 R148, [R226+0x6900] ;  /* 0x00690000e294783b */ /* 0x000e6e0000004200 */
[C---:B--2---:R-:W-:Y:S01]  /*cfa0*/  HMMA.16816.F32 R60, R12.reuse, R16, R60 ;  /* 0x000000100c3c723c */ /* 0x044fe2000000183c */
[----:B------:R-:W-:Y:S07]  /*cfb0*/  MUFU.EX2 R47, R47 ;  /* 0x0000002f002f7308 */ /* 0x000fee0000000800 */
[C---:B------:R-:W-:Y:S01]  /*cfc0*/  HMMA.16816.F32 R64, R12.reuse, R18, R64 ;  /* 0x000000120c40723c */ /* 0x040fe20000001840 */
[----:B------:R-:W2:Y:S02]  /*cfd0*/  LDSM.16.MT88.4 R16, [R229+0x6900] ;  /* 0x00690000e510783b */ /* 0x000ea40000004200 */
[----:B------:R-:W-:Y:S05]  /*cfe0*/  MUFU.EX2 R48, R48 ;  /* 0x0000003000307308 */ /* 0x000fea0000000800 */
[C---:B---3--:R-:W-:Y:S05]  /*cff0*/  HMMA.16816.F32 R68, R12.reuse, R144, R68 ;  /* 0x000000900c44723c */ /* 0x048fea0000001844 */
[----:B------:R-:W-:Y:S03]  /*d000*/  MUFU.EX2 R50, R50 ;  /* 0x0000003200327308 */ /* 0x000fe60000000800 */
[C---:B------:R-:W-:Y:S01]  /*d010*/  HMMA.16816.F32 R72, R12.reuse, R146, R72 ;  /* 0x000000920c48723c */ /* 0x040fe20000001848 */
[----:B------:R-:W3:Y:S07]  /*d020*/  LDSM.16.MT88.4 R144, [R228+0x6900] ;  /* 0x00690000e490783b */ /* 0x000eee0000004200 */
[C---:B-1----:R-:W-:Y:S07]  /*d030*/  HMMA.16816.F32 R76, R12.reuse, R148, R76 ;  /* 0x000000940c4c723c */ /* 0x042fee000000184c */
[----:B------:R-:W-:Y:S01]  /*d040*/  MOV R148, R143 ;  /* 0x0000008f00947202 */ /* 0x000fe20000000f00 */
[C---:B------:R-:W-:Y:S01]  /*d050*/  HMMA.16816.F32 R80, R12.reuse, R150, R80 ;  /* 0x000000960c50723c */ /* 0x040fe20000001850 */
[----:B------:R-:W-:Y:S03]  /*d060*/  MUFU.EX2 R143, R34 ;  /* 0x00000022008f7308 */ /* 0x000fe60000000800 */
[----:B------:R-:W-:Y:S02]  /*d070*/  MOV R149, R171 ;  /* 0x000000ab00957202 */ /* 0x000fe40000000f00 */
[----:B------:R-:W-:Y:S02]  /*d080*/  MOV R49, R148 ;  /* 0x0000009400317202 */ /* 0x000fe40000000f00 */
[C---:B--2---:R-:W-:Y:S03]  /*d090*/  HMMA.16816.F32 R84, R12.reuse, R16, R84 ;  /* 0x000000100c54723c */ /* 0x044fe60000001854 */
[----:B------:R-:W-:Y:S01]  /*d0a0*/  MUFU.EX2 R171, R36 ;  /* 0x0000002400ab7308 */ /* 0x000fe20000000800 */
[----:B------:R-:W-:Y:S02]  /*d0b0*/  MOV R151, R180 ;  /* 0x000000b400977202 */ /* 0x000fe40000000f00 */
[----:B------:R-:W-:Y:S02]  /*d0c0*/  MOV R150, R179 ;  /* 0x000000b300967202 */ /* 0x000fe40000000f00 */
[C---:B------:R-:W-:Y:S01]  /*d0d0*/  HMMA.16816.F32 R88, R12.reuse, R18, R88 ;  /* 0x000000120c58723c */ /* 0x040fe20000001858 */
[----:B------:R-:W1:Y:S04]  /*d0e0*/  LDSM.16.MT88.4 R16, [R226+0x1100] ;  /* 0x00110000e210783b */ /* 0x000e680000004200 */
[----:B------:R-:W-:Y:S03]  /*d0f0*/  MUFU.EX2 R179, R28 ;  /* 0x0000001c00b37308 */ /* 0x000fe60000000800 */
[C---:B---3--:R-:W-:Y:S07]  /*d100*/  HMMA.16816.F32 R92, R12.reuse, R144, R92 ;  /* 0x000000900c5c723c */ /* 0x048fee000000185c */
[----:B------:R-:W-:Y:S01]  /*d110*/  MUFU.EX2 R180, R32 ;  /* 0x0000002000b47308 */ /* 0x000fe20000000800 */
[----:B------:R-:W-:Y:S01]  /*d120*/  HMMA.16816.F32 R96, R12, R146, R96 ;  /* 0x000000920c60723c */ /* 0x000fe20000001860 */
[----:B------:R-:W2:Y:S03]  /*d130*/  LDL.LU R146, [R1+0x18] ;  /* 0x0000180001927983 */ /* 0x000ea60000300800 */
[----:B------:R-:W-:Y:S01]  /*d140*/  MOV R144, R178 ;  /* 0x000000b200907202 */ /* 0x000fe20000000f00 */
[----:B------:R-:W3:Y:S01]  /*d150*/  LDL.LU R147, [R1+0x1c] ;  /* 0x00001c0001937983 */ /* 0x000ee20000300800 */
[----:B------:R-:W-:Y:S02]  /*d160*/  MOV R145, R177 ;  /* 0x000000b100917202 */ /* 0x000fe40000000f00 */
[----:B------:R-:W-:Y:S01]  /*d170*/  F2FP.PACK_AB R12, R182, R183 ;  /* 0x000000b7b60c723e */ /* 0x000fe200000000ff */
[----:B------:R4:W1:Y:S03]  /*d180*/  MUFU.EX2 R178, R29 ;  /* 0x0000001d00b27308 */ /* 0x0008660000000800 */
[----:B------:R-:W-:Y:S02]  /*d190*/  F2FP.PACK_AB R14, R181, R250 ;  /* 0x000000fab50e723e */ /* 0x000fe400000000ff */
[----:B------:R-:W-:Y:S02]  /*d1a0*/  F2FP.PACK_AB R13, R164, R165 ;  /* 0x000000a5a40d723e */ /* 0x000fe400000000ff */
[----:B------:R-:W-:Y:S03]  /*d1b0*/  F2FP.PACK_AB R15, R162, R163 ;  /* 0x000000a3a20f723e */ /* 0x000fe600000000ff */
[----:B------:R4:W4:Y:S04]  /*d1c0*/  MUFU.EX2 R177, R33 ;  /* 0x0000002100b17308 */ /* 0x0009280000000800 */
[C---:B------:R-:W-:Y:S06]  /*d1d0*/  HMMA.16816.F32 R4, R12.reuse, R20, R4 ;  /* 0x000000140c04723c */ /* 0x040fec0000001804 */
[----:B------:R2:W2:Y:S02]  /*d1e0*/  MUFU.EX2 R36, R3 ;  /* 0x0000000300247308 */ /* 0x0004a40000000800 */
[C---:B------:R-:W-:Y:S01]  /*d1f0*/  HMMA.16816.F32 R8, R12.reuse, R22, R8 ;  /* 0x000000160c08723c */ /* 0x040fe20000001808 */
[----:B------:R-:W4:Y:S07]  /*d200*/  LDSM.16.MT88.4 R20, [R228+0x1100] ;  /* 0x00110000e414783b */ /* 0x000f2e0000004200 */
[C---:B-1----:R-:W-:Y:S01]  /*d210*/  HMMA.16816.F32 R100, R12.reuse, R16, R100 ;  /* 0x000000100c64723c */ /* 0x042fe20000001864 */
[----:B----4-:R-:W-:Y:S07]  /*d220*/  LDSM.16.MT88.4 R28, [R229+0x2100] ;  /* 0x00210000e51c783b */ /* 0x010fee0000004200 */
[C---:B------:R-:W-:Y:S01]  /*d230*/  HMMA.16816.F32 R104, R12.reuse, R18, R104 ;  /* 0x000000120c68723c */ /* 0x040fe20000001868 */
[----:B------:R-:W1:Y:S07]  /*d240*/  LDSM.16.MT88.4 R16, [R225+0x4100] ;  /* 0x00410000e110783b */ /* 0x000e6e0000004200 */
[C---:B------:R-:W-:Y:S01]  /*d250*/  HMMA.16816.F32 R108, R12.reuse, R24, R108 ;  /* 0x000000180c6c723c */ /* 0x040fe2000000186c */
[----:B------:R-:W-:Y:S07]  /*d260*/  LDSM.16.MT88.4 R32, [R226+0x5100] ;  /* 0x00510000e220783b */ /* 0x000fee0000004200 */
        /* <DEDUP_REMOVED lines=27> */
[----:B------:R-:W-:Y:S01]  /*d420*/  HMMA.16816.F32 R96, R12, R26, R96 ;  /* 0x0000001a0c60723c */ /* 0x000fe20000001860 */
[----:B------:R-:W4:Y:S06]  /*d430*/  LDSM.16.MT88.4 R24, [R229+0x1900] ;  /* 0x00190000e518783b */ /* 0x000f2c0000004200 */
        /* <DEDUP_REMOVED lines=16> */
[C---:B-1----:R-:W-:Y:S04]  /*d540*/  HMMA.16816.F32 R124, R12.reuse, R16, R124 ;  /* 0x000000100c7c723c */ /* 0x042fe8000000187c */
[----:B--2---:R-:W-:Y:S01]  /*d550*/  FFMA.FTZ R2, R2, R146, R252 ;  /* 0x0000009202027223 */ /* 0x004fe200000100fc */
[----:B------:R-:W-:Y:S03]  /*d560*/  MOV R146, R151 ;  /* 0x0000009700927202 */ /* 0x000fe60000000f00 */
[C---:B------:R-:W-:Y:S01]  /*d570*/  HMMA.16816.F32 R128, R12.reuse, R18, R128 ;  /* 0x000000120c80723c */ /* 0x040fe20000001880 */
[----:B------:R-:W1:Y:S03]  /*d580*/  LDSM.16.MT88.4 R16, [R228+0x4900] ;  /* 0x00490000e410783b */ /* 0x000e660000004200 */
[----:B------:R-:W-:Y:S01]  /*d590*/  MOV R252, R149 ;  /* 0x0000009500fc7202 */ /* 0x000fe20000000f00 */
[----:B---3--:R-:W-:Y:S01]  /*d5a0*/  FFMA.FTZ R37, R0, R147, R173 ;  /* 0x0000009300257223 */ /* 0x008fe200000100ad */
[----:B------:R-:W-:Y:S02]  /*d5b0*/  MOV R147, R150 ;  /* 0x0000009600937202 */ /* 0x000fe40000000f00 */
[C---:B----4-:R-:W-:Y:S01]  /*d5c0*/  HMMA.16816.F32 R132, R12.reuse, R24, R132 ;  /* 0x000000180c84723c */ /* 0x050fe20000001884 */
[----:B------:R-:W-:Y:S03]  /*d5d0*/  LDSM.16.MT88.4 R148, [R225+0x2900] ;  /* 0x00290000e194783b */ /* 0x000fe60000004200 */
[----:B------:R-:W-:Y:S01]  /*d5e0*/  MOV R173, R145 ;  /* 0x0000009100ad7202 */ /* 0x000fe20000000f00 */
[----:B------:R-:W-:Y:S01]  /*d5f0*/  FADD.FTZ R0, R252, R2 ;  /* 0x00000002fc007221 */ /* 0x000fe20000010000 */
[----:B------:R-:W-:Y:S01]  /*d600*/  MOV R252, R144 ;  /* 0x0000009000fc7202 */ /* 0x000fe20000000f00 */
[----:B------:R-:W-:Y:S01]  /*d610*/  FADD.FTZ R2, R176, R37 ;  /* 0x00000025b0027221 */ /* 0x000fe20000010000 */
[C---:B------:R-:W-:Y:S01]  /*d620*/  HMMA.16816.F32 R136, R12.reuse, R26, R136 ;  /* 0x0000001a0c88723c */ /* 0x040fe20000001888 */
[----:B------:R-:W2:Y:S03]  /*d630*/  LDSM.16.MT88.4 R24, [R225+0x7900] ;  /* 0x00790000e118783b */ /* 0x000ea60000004200 */
[----:B------:R-:W-:Y:S01]  /*d640*/  FADD.FTZ R0, R49, R0 ;  /* 0x0000000031007221 */ /* 0x000fe20000010000 */
[----:B------:R-:W-:Y:S01]  /*d650*/  MOV R49, R147 ;  /* 0x0000009300317202 */ /* 0x000fe20000000f00 */
[----:B------:R-:W-:Y:S02]  /*d660*/  FADD.FTZ R2, R175, R2 ;  /* 0x00000002af027221 */ /* 0x000fe40000010000 */
[----:B------:R-:W-:Y:S01]  /*d670*/  FADD.FTZ R0, R146, R0 ;  /* 0x0000000092007221 */ /* 0x000fe20000010000 */
[C---:B------:R-:W-:Y:S03]  /*d680*/  HMMA.16816.F32 R52, R12.reuse, R20, R52 ;  /* 0x000000140c34723c */ /* 0x040fe60000001834 */
[----:B------:R-:W-:Y:S02]  /*d690*/  FADD.FTZ R3, R174, R2 ;  /* 0x00000002ae037221 */ /* 0x000fe40000010000 */
[----:B------:R-:W-:Y:S02]  /*d6a0*/  FADD.FTZ R2, R251, R0 ;  /* 0x00000000fb027221 */ /* 0x000fe40000010000 */
[----:B------:R-:W-:Y:S01]  /*d6b0*/  FADD.FTZ R0, R169, R3 ;  /* 0x00000003a9007221 */ /* 0x000fe20000010000 */
[C---:B------:R-:W-:Y:S01]  /*d6c0*/  HMMA.16816.F32 R56, R12.reuse, R22, R56 ;  /* 0x000000160c38723c */ /* 0x040fe20000001838 */
[----:B------:R-:W3:Y:S03]  /*d6d0*/  LDSM.16.MT88.4 R20, [R226+0x7900] ;  /* 0x00790000e214783b */ /* 0x000ee60000004200 */
        /* <DEDUP_REMOVED lines=34> */
[----:B------:R-:W-:Y:S01]  /*d900*/  FADD.FTZ R0, R143, R0 ;  /* 0x000000008f007221 */ /* 0x000fe20000010000 */
[----:B------:R-:W-:Y:S01]  /*d910*/  MOV R143, R140 ;  /* 0x0000008c008f7202 */ /* 0x000fe20000000f00 */
[----:B------:R-:W-:Y:S01]  /*d920*/  HMMA.16816.F32 R96, R12, R26, R96 ;  /* 0x0000001a0c60723c */ /* 0x000fe20000001860 */
[----:B------:R-:W2:Y:S03]  /*d930*/  LDSM.16.MT88.4 R24, [R228+0x2100] ;  /* 0x00210000e418783b */ /* 0x000ea60000004200 */
[----:B------:R-:W-:Y:S02]  /*d940*/  FADD.FTZ R2, R170, R2 ;  /* 0x00000002aa027221 */ /* 0x000fe40000010000 */
[----:B------:R-:W-:Y:S01]  /*d950*/  FADD.FTZ R0, R142, R0 ;  /* 0x000000008e007221 */ /* 0x000fe20000010000 */
[----:B------:R-:W-:Y:S01]  /*d960*/  F2FP.PACK_AB R12, R170, R171 ;  /* 0x000000abaa0c723e */ /* 0x000fe200000000ff */
[----:B------:R-:W-:Y:S01]  /*d970*/  FADD.FTZ R2, R40, R2 ;  /* 0x0000000228027221 */ /* 0x000fe20000010000 */
[----:B------:R-:W-:Y:S03]  /*d980*/  F2FP.PACK_AB R13, R39, R38 ;  /* 0x00000026270d723e */ /* 0x000fe600000000ff */
[C---:B------:R-:W-:Y:S01]  /*d990*/  F2FP.PACK_AB R14, R41.reuse, R40 ;  /* 0x00000028290e723e */ /* 0x040fe200000000ff */
[----:B------:R-:W-:Y:S01]  /*d9a0*/  FADD.FTZ R2, R41, R2 ;  /* 0x0000000229027221 */ /* 0x000fe20000010000 */
[----:B------:R-:W-:Y:S01]  /*d9b0*/  F2FP.PACK_AB R15, R43, R42 ;  /* 0x0000002a2b0f723e */ /* 0x000fe200000000ff */
[----:B------:R-:W-:Y:S01]  /*d9c0*/  FADD.FTZ R0, R38, R0 ;  /* 0x0000000026007221 */ /* 0x000fe20000010000 */
[----:B------:R-:W-:Y:S03]  /*d9d0*/  MOV R142, R141 ;  /* 0x0000008d008e7202 */ /* 0x000fe60000000f00 */
[----:B------:R-:W-:Y:S02]  /*d9e0*/  FADD.FTZ R0, R39, R0 ;  /* 0x0000000027007221 */ /* 0x000fe40000010000 */
[C---:B---3--:R-:W-:Y:S03]  /*d9f0*/  HMMA.16816.F32 R4, R12.reuse, R20, R4 ;  /* 0x000000140c04723c */ /* 0x048fe60000001804 */
[----:B------:R-:W-:Y:S04]  /*da00*/  FADD.FTZ R0, R42, R0 ;  /* 0x000000002a007221 */ /* 0x000fe80000010000 */
        /* <DEDUP_REMOVED lines=16> */
[----:B------:R-:W4:Y:S07]  /*db10*/  LDSM.16.MT88.4 R28, [R228+0x5100] ;  /* 0x00510000e41c783b */ /* 0x000f2e0000004200 */
[C---:B--2---:R-:W-:Y:S01]  /*db20*/  HMMA.16816.F32 R116, R12.reuse, R24, R116 ;  /* 0x000000180c74723c */ /* 0x044fe20000001874 */
[----:B------:R-:W-:Y:S04]  /*db30*/  STL [R1+0x18], R2 ;  /* 0x0000180201007387 */ /* 0x000fe80000100800 */
[----:B------:R-:W-:Y:S03]  /*db40*/  STL [R1+0x1c], R0 ;  /* 0x00001c0001007387 */ /* 0x000fe60000100800 */
[C---:B------:R-:W-:Y:S01]  /*db50*/  HMMA.16816.F32 R120, R12.reuse, R26, R120 ;  /* 0x0000001a0c78723c */ /* 0x040fe20000001878 */
[----:B------:R-:W-:Y:S07]  /*db60*/  LDSM.16.MT88.4 R24, [R226+0x8100] ;  /* 0x00810000e218783b */ /* 0x000fee0000004200 */
[C---:B---3--:R-:W-:Y:S08]  /*db70*/  HMMA.16816.F32 R124, R12.reuse, R20, R124 ;  /* 0x000000140c7c723c */ /* 0x048ff0000000187c */
        /* <DEDUP_REMOVED lines=8> */
[C---:B----4-:R-:W-:Y:S08]  /*dc00*/  HMMA.16816.F32 R60, R12.reuse, R28, R60 ;  /* 0x0000001c0c3c723c */ /* 0x050ff0000000183c */
[C---:B------:R-:W-:Y:S01]  /*dc10*/  HMMA.16816.F32 R64, R12.reuse, R30, R64 ;  /* 0x0000001e0c40723c */ /* 0x040fe20000001840 */
[----:B------:R-:W-:Y:S07]  /*dc20*/  LDSM.16.MT88.4 R28, [R229+0x5900] ;  /* 0x00590000e51c783b */ /* 0x000fee0000004200 */
[C---:B--2---:R-:W-:Y:S08]  /*dc30*/  HMMA.16816.F32 R68, R12.reuse, R20, R68 ;  /* 0x000000140c44723c */ /* 0x044ff00000001844 */
[C---:B------:R-:W-:Y:S01]  /*dc40*/  HMMA.16816.F32 R72, R12.reuse, R22, R72 ;  /* 0x000000160c48723c */ /* 0x040fe20000001848 */
[----:B------:R-:W2:Y:S07]  /*dc50*/  LDSM.16.MT88.4 R20, [R226+0x2900] ;  /* 0x00290000e214783b */ /* 0x000eae0000004200 */
[C---:B------:R-:W-:Y:S08]  /*dc60*/  HMMA.16816.F32 R76, R12.reuse, R24, R76 ;  /* 0x000000180c4c723c */ /* 0x040ff0000000184c */
[C---:B------:R-:W-:Y:S01]  /*dc70*/  HMMA.16816.F32 R80, R12.reuse, R26, R80 ;  /* 0x0000001a0c50723c */ /* 0x040fe20000001850 */
[----:B------:R-:W4:Y:S07]  /*dc80*/  LDSM.16.MT88.4 R24, [R229+0x2900] ;  /* 0x00290000e518783b */ /* 0x000f2e0000004200 */
[C---:B---3--:R-:W-:Y:S08]  /*dc90*/  HMMA.16816.F32 R84, R12.reuse, R32, R84 ;  /* 0x000000200c54723c */ /* 0x048ff00000001854 */
[C---:B------:R-:W-:Y:S01]  /*dca0*/  HMMA.16816.F32 R88, R12.reuse, R34, R88 ;  /* 0x000000220c58723c */ /* 0x040fe20000001858 */
[----:B------:R-:W-:Y:S07]  /*dcb0*/  LDSM.16.MT88.4 R32, [R228+0x5900] ;  /* 0x00590000e420783b */ /* 0x000fee0000004200 */
[C---:B-1----:R-:W-:Y:S08]  /*dcc0*/  HMMA.16816.F32 R92, R12.reuse, R16, R92 ;  /* 0x000000100c5c723c */ /* 0x042ff0000000185c */
[----:B------:R-:W-:Y:S01]  /*dcd0*/  HMMA.16816.F32 R96, R12, R18, R96 ;  /* 0x000000120c60723c */ /* 0x000fe20000001860 */
[----:B------:R-:W1:Y:S06]  /*dce0*/  LDSM.16.MT88.4 R16, [R228+0x2900] ;  /* 0x00290000e410783b */ /* 0x000e6c0000004200 */
[----:B------:R-:W-:Y:S02]  /*dcf0*/  F2FP.PACK_AB R12, R45, R44 ;  /* 0x0000002c2d0c723e */ /* 0x000fe400000000ff */
[----:B------:R-:W-:Y:S03]  /*dd00*/  F2FP.PACK_AB R13, R47, R46 ;  /* 0x0000002e2f0d723e */ /* 0x000fe600000000ff */
[----:B------:R-:W-:Y:S02]  /*dd10*/  F2FP.PACK_AB R14, R172, R48 ;  /* 0x00000030ac0e723e */ /* 0x000fe400000000ff */
[----:B------:R-:W-:Y:S07]  /*dd20*/  F2FP.PACK_AB R15, R36, R50 ;  /* 0x00000032240f723e */ /* 0x000fee00000000ff */
[C---:B------:R-:W-:Y:S01]  /*dd30*/  HMMA.16816.F32 R144, R12.reuse, R148, R4 ;  /* 0x000000940c90723c */ /* 0x040fe20000001804 */
[----:B------:R-:W3:Y:S07]  /*dd40*/  LDSM.16.MT88.4 R4, [R225+0x5900] ;  /* 0x00590000e104783b */ /* 0x000eee0000004200 */
[C---:B------:R-:W-:Y:S01]  /*dd50*/  HMMA.16816.F32 R148, R12.reuse, R150, R8 ;  /* 0x000000960c94723c */ /* 0x040fe20000001808 */
[----:B------:R-:W3:Y:S07]  /*dd60*/  LDSM.16.MT88.4 R8, [R226+0x5900] ;  /* 0x00590000e208783b */ /* 0x000eee0000004200 */
[C---:B--2---:R-:W-:Y:S08]  /*dd70*/  HMMA.16816.F32 R100, R12.reuse, R20, R100 ;  /* 0x000000140c64723c */ /* 0x044ff00000001864 */
[C---:B------:R-:W-:Y:S01]  /*dd80*/  HMMA.16816.F32 R104, R12.reuse, R22, R104 ;  /* 0x000000160c68723c */ /* 0x040fe20000001868 */
[----:B------:R-:W2:Y:S07]  /*dd90*/  LDSM.16.MT88.4 R20, [R225+0x8900] ;  /* 0x00890000e114783b */ /* 0x000eae0000004200 */
[C---:B----4-:R-:W-:Y:S08]  /*dda0*/  HMMA.16816.F32 R108, R12.reuse, R24, R108 ;  /* 0x000000180c6c723c */ /* 0x050ff0000000186c */
[C---:B------:R-:W-:Y:S08]  /*ddb0*/  HMMA.16816.F32 R112, R12.reuse, R26, R112 ;  /* 0x0000001a0c70723c */ /* 0x040ff00000001870 */
        /* <DEDUP_REMOVED lines=12> */
[C---:B------:R-:W-:Y:S08]  /*de80*/  HMMA.16816.F32 R64, R12.reuse, R34, R64 ;  /* 0x000000220c40723c */ /* 0x040ff00000001840 */
[C---:B--2---:R-:W-:Y:S08]  /*de90*/  HMMA.16816.F32 R68, R12.reuse, R20, R68 ;  /* 0x000000140c44723c */ /* 0x044ff00000001844 */
[C---:B------:R-:W-:Y:S08]  /*dea0*/  HMMA.16816.F32 R72, R12.reuse, R22, R72 ;  /* 0x000000160c48723c */ /* 0x040ff00000001848 */
[C---:B-1----:R-:W-:Y:S08]  /*deb0*/  HMMA.16816.F32 R76, R12.reuse, R16, R76 ;  /* 0x000000100c4c723c */ /* 0x042ff0000000184c */
[C---:B------:R-:W-:Y:S08]  /*dec0*/  HMMA.16816.F32 R80, R12.reuse, R18, R80 ;  /* 0x000000120c50723c */ /* 0x040ff00000001850 */
[C---:B---3--:R-:W-:Y:S08]  /*ded0*/  HMMA.16816.F32 R84, R12.reuse, R4, R84 ;  /* 0x000000040c54723c */ /* 0x048ff00000001854 */
[C---:B------:R-:W-:Y:S08]  /*dee0*/  HMMA.16816.F32 R88, R12.reuse, R6, R88 ;  /* 0x000000060c58723c */ /* 0x040ff00000001858 */
[C---:B----4-:R-:W-:Y:S08]  /*def0*/  HMMA.16816.F32 R92, R12.reuse, R8, R92 ;  /* 0x000000080c5c723c */ /* 0x050ff0000000185c */
[----:B------:R-:W-:Y:S01]  /*df00*/  HMMA.16816.F32 R96, R12, R10, R96 ;  /* 0x0000000a0c60723c */ /* 0x000fe20000001860 */
[----:B------:R-:W-:-:S07]  /*df10*/  @P0 BRA `(.L_x_1790) ;  /* 0xffffc97000000947 */ /* 0x000fce000383ffff */
.L_x_1789:
        /* <DEDUP_REMOVED lines=125> */
.L_x_1785:
        /* <DEDUP_REMOVED lines=152> */
.L_x_1792:
        /* <DEDUP_REMOVED lines=139> */
.L_x_1794:
[----:B---3--:R-:W-:Y:S05]  /*f920*/  BSYNC B0 ;  /* 0x0000000000007941 */ /* 0x008fea0003800000 */
.L_x_1793:
        /* <DEDUP_REMOVED lines=23> */
.L_x_1796:
[----:B------:R-:W-:Y:S05]  /*faa0*/  BSYNC B0 ;  /* 0x0000000000007941 */ /* 0x000fea0003800000 */
.L_x_1795:
        /* <DEDUP_REMOVED lines=23> */
.L_x_1798:
[----:B------:R-:W-:Y:S05]  /*fc20*/  BSYNC B0 ;  /* 0x0000000000007941 */ /* 0x000fea0003800000 */
.L_x_1797:
        /* <DEDUP_REMOVED lines=24> */
.L_x_1791:
        /* <DEDUP_REMOVED lines=19> */
.L_x_1799:
        /* <DEDUP_REMOVED lines=42> */
.L_x_1801:
[----:B------:R-:W-:Y:S05]  /*10180*/  BSYNC B0 ;  /* 0x0000000000007941 */ /* 0x000fea0003800000 */
.L_x_1800:
        /* <DEDUP_REMOVED lines=66> */
.L_x_1803:
[----:B------:R-:W-:Y:S05]  /*105b0*/  BSYNC B0 ;  /* 0x0000000000007941 */ /* 0x000fea0003800000 */
.L_x_1802:
        /* <DEDUP_REMOVED lines=21> */
.L_x_1805:
[----:B------:R-:W-:Y:S05]  /*10710*/  BSYNC B0 ;  /* 0x0000000000007941 */ /* 0x000fea0003800000 */
.L_x_1804:
        /* <DEDUP_REMOVED lines=21> */
.L_x_1807:
[----:B------:R-:W-:Y:S05]  /*10870*/  BSYNC B0 ;  /* 0x0000000000007941 */ /* 0x000fea0003800000 */
.L_x_1806:
        /* <DEDUP_REMOVED lines=22> */
.L_x_1808:
        /* <DEDUP_REMOVED lines=10> */
.L_x_2597:


//--------------------- .text._ZN7cutlass13device_kernelIN5flash19enable_sm80_to_sm89INS1_16FlashAttnFwdSm80INS1_25CollectiveMainloopFwdSm80ILi8ELi1ELb0EN4cute5tupleIJNS5_1CILi128EEENS7_ILi64EEENS7_ILi192EEEEEELi192ENS_6half_tEfNS_4arch4Sm80ELb1ELb0ELb0ELb1ELb0ELb1ELb1ELb0EEENS1_21CollectiveEpilogueFwdINS6_IJS8_SA_S9_EEENS6_IJNS7_ILi1EEESI_SI_EEESC_SE_Li256ELb1ELb1ELb0ELb0EEENS1_19SingleTileSchedulerILb1ELb0ELb1ELi128EEEEEEEEEvNT_6ParamsE --------------------------
	.section	.text._ZN7cutlass13device_kernelIN5flash19enable_sm80_to_sm89INS1_16FlashAttnFwdSm80INS1_25CollectiveMainloopFwdSm80ILi8ELi1ELb0EN4cute5tupleIJNS5_1CILi128EEENS7_ILi64EEENS7_ILi192EEEEEELi192ENS_6half_tEfNS_4arch4Sm80ELb1ELb0ELb0ELb1ELb0ELb1ELb1ELb0EEENS1_21CollectiveEpilogueFwdINS6_IJS8_SA_S9_EEENS6_IJNS7_ILi1EEESI_SI_EEESC_SE_Li256ELb1ELb1ELb0ELb0EEENS1_19SingleTileSchedulerILb1ELb0ELb1ELi128EEEEEEEEEvNT_6ParamsE,"ax",@progbits
	.sectioninfo	@"SHI_REGISTERS=254"
	.align	128
.text._ZN7cutlass13device_kernelIN5flash19enable_sm80_to_sm89INS1_16FlashAttnFwdSm80INS1_25CollectiveMainloopFwdSm80ILi8ELi1ELb0EN4cute5tupleIJNS5_1CILi128EEENS7_ILi64EEENS7_ILi192EEEEEELi192ENS_6half_tEfNS_4arch4Sm80ELb1ELb0ELb0ELb1ELb0ELb1ELb1ELb0EEENS1_21CollectiveEpilogueFwdINS6_IJS8_SA_S9_EEENS6_IJNS7_ILi1EEESI_SI_EEESC_SE_Li256ELb1ELb1ELb0ELb0EEENS1_19SingleTileSchedulerILb1ELb0ELb1ELi128EEEEEEEEEvNT_6ParamsE:
        .type           _ZN7cutlass13device_kernelIN5flash19enable_sm80_to_sm89INS1_16FlashAttnFwdSm80INS1_25CollectiveMainloopFwdSm80ILi8ELi1ELb0EN4cute5tupleIJNS5_1CILi128EEENS7_ILi64EEENS7_ILi192EEEEEELi192ENS_6half_tEfNS_4arch4Sm80ELb1ELb0ELb0ELb1ELb0ELb1ELb1ELb0EEENS1_21CollectiveEpilogueFwdINS6_IJS8_SA_S9_EEENS6_IJNS7_ILi1EEESI_SI_EEESC_SE_Li256ELb1ELb1ELb0ELb0EEENS1_19SingleTileSchedulerILb1ELb0ELb1ELi128EEEEEEEEEvNT_6ParamsE,@function
        .size           _ZN7cutlass13device_kernelIN5flash19enable_sm80_to_sm89INS1_16FlashAttnFwdSm80INS1_25CollectiveMainloopFwdSm80ILi8ELi1ELb0EN4cute5tupleIJNS5_1CILi128EEENS7_ILi64EEENS7_ILi192EEEEEELi192ENS_6half_tEfNS_4arch4Sm80ELb1ELb0ELb0ELb1ELb0ELb1ELb1ELb0EEENS1_21CollectiveEpilogueFwdINS6_IJS8_SA_S9_EEENS6_IJNS7_ILi1EEESI_SI_EEESC_SE_Li256ELb1ELb1ELb0ELb0EEENS1_19SingleTileSchedulerILb1ELb0ELb1ELi128EEEEEEEEEvNT_6ParamsE,(.L_x_2598 - _ZN7cutlass13device_kernelIN5flash19enable_sm80_to_sm89INS1_16FlashAttnFwdSm80INS1_25CollectiveMainloopFwdSm80ILi8ELi1ELb0EN4cute5tupleIJNS5_1CILi128EEENS7_ILi64EEENS7_ILi192EEEEEELi192ENS_6half_tEfNS_4arch4Sm80ELb1ELb0ELb0ELb1ELb0ELb1ELb1ELb0EEENS1_21CollectiveEpilogueFwdINS6_IJS8_SA_S9_EEENS6_IJNS7_ILi1EEESI_SI_EEESC_SE_Li256ELb1ELb1ELb0ELb0EEENS1_19SingleTileSchedulerILb1ELb0ELb1ELi128EEEEEEEEEvNT_6ParamsE)
        .other          _ZN7cutlass13device_kernelIN5flash19enable_sm80_to_sm89INS1_16FlashAttnFwdSm80INS1_25CollectiveMainloopFwdSm80ILi8ELi1ELb0EN4cute5tupleIJNS5_1CILi128EEENS7_ILi64EEENS7_ILi192EEEEEELi192ENS_6half_tEfNS_4arch4Sm80ELb1ELb0ELb0ELb1ELb0ELb1ELb1ELb0EEENS1_21CollectiveEpilogueFwdINS6_IJS8_SA_S9_EEENS6_IJNS7_ILi1EEESI_SI_EEESC_SE_Li256ELb1ELb1ELb0ELb0EEENS1_19SingleTileSchedulerILb1ELb0ELb1ELi128EEEEEEEEEvNT_6ParamsE,@"STO_CUDA_ENTRY STV_DEFAULT"
_ZN7cutlass13device_kernelIN5flash19enable_sm80_to_sm89INS1_16FlashAttnFwdSm80INS1_25CollectiveMainloopFwdSm80ILi8ELi1ELb0EN4cute5tupleIJNS5_1CILi128EEENS7_ILi64EEENS7_ILi192EEEEEELi192ENS_6half_tEfNS_4arch4Sm80ELb1ELb0ELb0ELb1ELb0ELb1ELb1ELb0EEENS1_21CollectiveEpilogueFwdINS6_IJS8_SA_S9_EEENS6_IJNS7_ILi1EEESI_SI_EEESC_SE_Li256ELb1ELb1ELb0ELb0EEENS1_19SingleTileSchedulerILb1ELb0ELb1ELi128EEEEEEEEEvNT_6ParamsE:
        /* <DEDUP_REMOVED lines=16> */
.L_x_1810:
        /* <DEDUP_REMOVED lines=8> */
.L_x_1812:
[----:B------:R-:W-:-:S04]  /*0180*/  MOV R5, c[0x0][0x54c] ;  /* 0x0001530000057a02 */ /* 0x000fc80000000f00 */
.L_x_1811:
[----:B------:R-:W-:Y:S01]  /*0190*/  USHF.L.U32 UR4, UR4, 0x7, URZ ;  /* 0x0000000704047899 */ /* 0x000fe2000800063f */
[----:B-----5:R-:W-:-:S05]  /*01a0*/  IMAD R5, R5, c[0x0][0x548], RZ ;  /* 0x0001520005057a24 */ /* 0x020fca00078e02ff */
[----:B------:R-:W-:-:S04]  /*01b0*/  MOV R92, UR4 ;  /* 0x00000004005c7c02 */ /* 0x000fc80008000f00 */
[----:B------:R-:W-:-:S04]  /*01c0*/  ISETP.GE.AND P0, PT, R92, R5, PT ;  /* 0x000000055c00720c */ /* 0x000fc80003f06270 */
[----:B------:R-:W-:Y:S01]  /*01d0*/  SEL R200, R200, 0xffffffff, !P0 ;  /* 0xffffffffc8c87807 */ /* 0x000fe20004000000 */
[----:B------:R-:W-:Y:S05]  /*01e0*/  BRA `(.L_x_1813) ;  /* 0x0000013000007947 */ /* 0x000fea0003800000 */
.L_x_1809:
[----:B------:R-:W-:-:S04]  /*01f0*/  ISETP.NE.U32.AND P0, PT, RZ, c[0x0][0x568], PT ;  /* 0x00015a00ff007a0c */ /* 0x000fc80003f05070 */
[----:B------:R-:W-:-:S13]  /*0200*/  ISETP.NE.AND.EX P0, PT, RZ, c[0x0][0x56c], PT, P0 ;  /* 0x00015b00ff007a0c */ /* 0x000fda0003f05300 */
[----:B------:R-:W-:Y:S05]  /*0210*/  @!P0 BRA `(.L_x_1814) ;  /* 0x0000002000008947 */ /* 0x000fea0003800000 */
[----:B------:R1:W5:Y:S01]  /*0220*/  LDG.E R5, [R4.64] ;  /* 0x0000000604057981 */ /* 0x000362000c1e1900 */
[----:B------:R-:W-:Y:S05]  /*0230*/  BRA `(.L_x_1815) ;  /* 0x0000009000007947 */ /* 0x000fea0003800000 */
.L_x_1814:
        /* <DEDUP_REMOVED lines=8> */
.L_x_1816:
[----:B------:R-:W-:-:S04]  /*02c0*/  MOV R5, c[0x0][0x54c] ;  /* 0x0001530000057a02 */ /* 0x000fc80000000f00 */
.L_x_1815:
[----:B------:R-:W-:Y:S01]  /*02d0*/  USHF.L.U32 UR4, UR4, 0x7, URZ ;  /* 0x0000000704047899 */ /* 0x000fe2000800063f */
[----:B-----5:R-:W-:-:S05]  /*02e0*/  IMAD R5, R5, c[0x0][0x548], RZ ;  /* 0x0001520005057a24 */ /* 0x020fca00078e02ff */
[----:B------:R-:W-:-:S04]  /*02f0*/  MOV R92, UR4 ;  /* 0x00000004005c7c02 */ /* 0x000fc80008000f00 */
[----:B------:R-:W-:-:S04]  /*0300*/  ISETP.GE.AND P0, PT, R92, R5, PT ;  /* 0x000000055c00720c */ /* 0x000fc80003f06270 */
[----:B------:R-:W-:-:S04]  /*0310*/  SEL R200, R200, 0xffffffff, !P0 ;  /* 0xffffffffc8c87807 */ /* 0x000fc80004000000 */
.L_x_1813:
        /* <DEDUP_REMOVED lines=14> */
[CC--:B-1----:R-:W-:Y:S01]  /*0400*/  IMAD.WIDE R4, R200.reuse, R3.reuse, c[0x0][0x350] ;  /* 0x0000d400c8047625 */ /* 0x0c2fe200078e0203 */
[----:B------:R-:W-:Y:S02]  /*0410*/  ISETP.NE.AND.EX P1, PT, RZ, c[0x0][0x34c], PT, P1 ;  /* 0x0000d300ff007a0c */ /* 0x000fe40003f25310 */
[----:B------:R-:W-:Y:S01]  /*0420*/  ISETP.NE.AND.EX P6, PT, RZ, c[0x0][0x354], PT, P6 ;  /* 0x0000d500ff007a0c */ /* 0x000fe20003fc5360 */
[----:B------:R-:W-:Y:S01]  /*0430*/  @P2 IMAD.WIDE R12, R200, R3, c[0x0][0x370] ;  /* 0x0000dc00c80c2625 */ /* 0x000fe200078e0203 */
[----:B------:R-:W-:-:S03]  /*0440*/  ISETP.NE.AND.EX P3, PT, RZ, c[0x0][0x35c], PT, P3 ;  /* 0x0000d700ff007a0c */ /* 0x000fc60003f65330 */
[CC--:B------:R-:W-:Y:S01]  /*0450*/  @P0 IMAD.WIDE R10, R200.reuse, R3.reuse, c[0x0][0x360] ;  /* 0x0000d800c80a0625 */ /* 0x0c0fe200078e0203 */
        /* <DEDUP_REMOVED lines=15> */
.L_x_1817:
[----:B-1----:R-:W-:-:S04]  /*0550*/  ISETP.NE.U32.AND P0, PT, RZ, c[0x0][0x368], PT ;  /* 0x0000da00ff007a0c */ /* 0x002fc80003f05070 */
[----:B------:R-:W-:-:S13]  /*0560*/  ISETP.NE.AND.EX P0, PT, RZ, c[0x0][0x36c], PT, P0 ;  /* 0x0000db00ff007a0c */ /* 0x000fda0003f05300 */
[----:B------:R-:W-:Y:S05]  /*0570*/  @!P0 BRA `(.L_x_1818) ;  /* 0x0000003000008947 */ /* 0x000fea0003800000 */
[----:B------:R-:W-:-:S05]  /*0580*/  IMAD.WIDE R4, R200, R3, c[0x0][0x368] ;  /* 0x0000da00c8047625 */ /* 0x000fca00078e0203 */
[----:B------:R1:W5:Y:S01]  /*0590*/  LDG.E R2, [R4.64] ;  /* 0x0000000604027981 */ /* 0x000362000c1e1900 */
[----:B------:R-:W-:Y:S05]  /*05a0*/  BRA `(.L_x_1819) ;  /* 0x0000004000007947 */ /* 0x000fea0003800000 */
.L_x_1818:
[----:B------:R-:W-:Y:S05]  /*05b0*/  @!P6 BRA `(.L_x_1819) ;  /* 0x000000300000e947 */ /* 0x000fea0003800000 */
[----:B------:R-:W2:Y:S04]  /*05c0*/  LDG.E R2, [R4.64] ;  /* 0x0000000604027981 */ /* 0x000ea8000c1e1900 */
[----:B------:R-:W2:Y:S02]  /*05d0*/  LDG.E R9, [R4.64+0x4] ;  /* 0x0000040604097981 */ /* 0x000ea4000c1e1900 */
[----:B--2---:R-:W-:Y:S02]  /*05e0*/  IADD3 R2, -R2, R9, RZ ;  /* 0x0000000902027210 */ /* 0x004fe40007ffe1ff */
.L_x_1819:
[----:B------:R-:W2:Y:S04]  /*05f0*/  @P3 LDG.E R0, [R6.64] ;  /* 0x0000000606003981 */ /* 0x000ea8000c1e1900 */
[----:B-1----:R-:W2:Y:S01]  /*0600*/  @P3 LDG.E R5, [R6.64+0x4] ;  /* 0x0000040606053981 */ /* 0x002ea2000c1e1900 */
[----:B------:R-:W-:Y:S01]  /*0610*/  IMAD.MOV.U32 R173, RZ, RZ, c[0x0][0x2c4] ;  /* 0x0000b100ffad7624 */ /* 0x000fe200078e00ff */
[----:B------:R-:W-:Y:S01]  /*0620*/  ISETP.NE.U32.AND P0, PT, RZ, c[0x0][0x378], PT ;  /* 0x0000de00ff007a0c */ /* 0x000fe20003f05070 */
[----:B-----5:R-:W-:-:S03]  /*0630*/  IMAD.MOV.U32 R79, RZ, RZ, R2 ;  /* 0x000000ffff4f7224 */ /* 0x020fc600078e0002 */
[----:B------:R-:W-:Y:S02]  /*0640*/  ISETP.NE.AND P1, PT, R173, 0x1, PT ;  /* 0x00000001ad00780c */ /* 0x000fe40003f25270 */
[----:B------:R-:W-:-:S11]  /*0650*/  ISETP.NE.AND.EX P0, PT, RZ, c[0x0][0x37c], PT, P0 ;  /* 0x0000df00ff007a0c */ /* 0x000fd60003f05300 */
[----:B------:R-:W-:Y:S02]  /*0660*/  @P1 IADD3 R4, R92, 0x7f, RZ ;  /* 0x0000007f5c041810 */ /* 0x000fe40007ffe0ff */
[----:B------:R-:W-:-:S04]  /*0670*/  @P0 IMAD.WIDE R8, R200, R3, c[0x0][0x378] ;  /* 0x0000de00c8080625 */ /* 0x000fc800078e0203 */
[----:B------:R-:W-:Y:S01]  /*0680*/  @P1 IMAD.HI.U32 R4, R4, c[0x0][0x2c8], RZ ;  /* 0x0000b20004041a27 */ /* 0x000fe200078e00ff */
[----:B------:R1:W5:Y:S03]  /*0690*/  @P0 LDG.E R79, [R8.64] ;  /* 0x00000006084f0981 */ /* 0x000366000c1e1900 */
[----:B--2---:R-:W-:Y:S01]  /*06a0*/  @P3 IMAD.IADD R142, R5, 0x1, -R0 ;  /* 0x00000001058e3824 */ /* 0x004fe200078e0a00 */
[----:B------:R-:W-:Y:S01]  /*06b0*/  P2R R0, PR, RZ, 0x2 ;  /* 0x00000002ff007803 */ /* 0x000fe20000000000 */
[----:B------:R-:W-:Y:S01]  /*06c0*/  IMAD.IADD R5, R2, 0x1, -R141 ;  /* 0x0000000102057824 */ /* 0x000fe200078e0a8d */
[----:B------:R-:W-:Y:S02]  /*06d0*/  IADD3 R0, R92, 0x7f, RZ ;  /* 0x0000007f5c007810 */ /* 0x000fe40007ffe0ff */
[----:B------:R-:W-:Y:S01]  /*06e0*/  @P1 SHF.R.U32.HI R0, RZ, c[0x0][0x2cc], R4 ;  /* 0x0000b300ff001a19 */ /* 0x000fe20000011604 */
[----:B------:R-:W-:-:S05]  /*06f0*/  IMAD.IADD R172, R5, 0x1, R142 ;  /* 0x0000000105ac7824 */ /* 0x000fca00078e028e */
[C---:B------:R-:W-:Y:S02]  /*0700*/  IADD3 R99, R172.reuse, 0x40, -R175 ;  /* 0x00000040ac637810 */ /* 0x040fe40007ffe8af */
[----:B-1----:R-:W-:-:S03]  /*0710*/  IADD3 R9, R172, 0x3f, RZ ;  /* 0x0000003fac097810 */ /* 0x002fc60007ffe0ff */
[----:B------:R-:W-:Y:S01]  /*0720*/  IMAD.IADD R7, R99, 0x1, R0 ;  /* 0x0000000163077824 */ /* 0x000fe200078e0200 */
[----:B------:R-:W-:-:S04]  /*0730*/  SHF.R.S32.HI R4, RZ, 0x1f, R9 ;  /* 0x0000001fff047819 */ /* 0x000fc80000011409 */
[----:B------:R-:W-:Y:S02]  /*0740*/  SHF.R.S32.HI R0, RZ, 0x1f, R7 ;  /* 0x0000001fff007819 */ /* 0x000fe40000011407 */
[----:B------:R-:W-:Y:S02]  /*0750*/  LEA.HI R4, R4, R9, RZ, 0x6 ;  /* 0x0000000904047211 */ /* 0x000fe400078f30ff */
[----:B------:R-:W-:Y:S02]  /*0760*/  LEA.HI R0, R0, R7, RZ, 0x6 ;  /* 0x0000000700007211 */ /* 0x000fe400078f30ff */
[----:B------:R-:W-:Y:S02]  /*0770*/  SHF.R.S32.HI R100, RZ, 0x6, R4 ;  /* 0x00000006ff647819 */ /* 0x000fe40000011404 */
[----:B------:R-:W-:Y:S01]  /*0780*/  SHF.R.S32.HI R7, RZ, 0x6, R0 ;  /* 0x00000006ff077819 */ /* 0x000fe20000011400 */
[----:B------:R-:W-:-:S03]  /*0790*/  IMAD.MOV R0, RZ, RZ, -R5 ;  /* 0x000000ffff007224 */ /* 0x000fc600078e0a05 */
[----:B------:R-:W-:Y:S02]  /*07a0*/  IMNMX R4, R100, R7, PT ;  /* 0x0000000764047217 */ /* 0x000fe40003800200 */
[----:B------:R-:W-:-:S03]  /*07b0*/  IMNMX R0, RZ, R0, !PT ;  /* 0x00000000ff007217 */ /* 0x000fc60007800200 */
[----:B------:R-:W-:Y:S01]  /*07c0*/  IMAD R5, R4, 0x40, -R5 ;  /* 0x0000004004057824 */ /* 0x000fe200078e0a05 */
[----:B------:R-:W-:-:S04]  /*07d0*/  SHF.R.U32.HI R98, RZ, 0x6, R0 ;  /* 0x00000006ff627819 */ /* 0x000fc80000011600 */
[----:B------:R-:W-:Y:S01]  /*07e0*/  IMNMX R5, R5, R142, PT ;  /* 0x0000008e05057217 */ /* 0x000fe20003800200 */
[----:B------:R-:W-:-:S03]  /*07f0*/  IMAD.MOV.U32 R11, RZ, RZ, R98 ;  /* 0x000000ffff0b7224 */ /* 0x000fc600078e0062 */
[----:B------:R-:W-:-:S13]  /*0800*/  ISETP.GT.AND P0, PT, R5, R0, PT ;  /* 0x000000000500720c */ /* 0x000fda0003f04270 */
[----:B------:R-:W-:-:S04]  /*0810*/  @P0 IADD3 R5, R5, 0x3f, RZ ;  /* 0x0000003f05050810 */ /* 0x000fc80007ffe0ff */
[----:B------:R-:W-:-:S04]  /*0820*/  @P0 SHF.R.S32.HI R0, RZ, 0x1f, R5 ;  /* 0x0000001fff000819 */ /* 0x000fc80000011405 */
[----:B------:R-:W-:-:S04]  /*0830*/  @P0 LEA.HI R0, R0, R5, RZ, 0x6 ;  /* 0x0000000500000211 */ /* 0x000fc800078f30ff */
[----:B------:R-:W-:-:S04]  /*0840*/  @P0 SHF.R.S32.HI R11, RZ, 0x6, R0 ;  /* 0x00000006ff0b0819 */ /* 0x000fc80000011400 */
[----:B------:R-:W-:-:S13]  /*0850*/  ISETP.GT.AND P0, PT, R11, R98, PT ;  /* 0x000000620b00720c */ /* 0x000fda0003f04270 */
[----:B------:R-:W-:Y:S05]  /*0860*/  @!P0 BRA `(.L_x_1820) ;  /* 0x0000522000008947 */ /* 0x000fea0003800000 */
[----:B------:R-:W-:Y:S01]  /*0870*/  SHF.R.S32.HI R7, RZ, 0x1f, R78 ;  /* 0x0000001fff077819 */ /* 0x000fe2000001144e */
[----:B------:R-:W-:Y:S01]  /*0880*/  IMAD.MOV.U32 R112, RZ, RZ, c[0x0][0x238] ;  /* 0x00008e00ff707624 */ /* 0x000fe200078e00ff */
[----:B------:R-:W-:Y:S01]  /*0890*/  SHF.R.S32.HI R0, RZ, 0x1f, R96 ;  /* 0x0000001fff007819 */ /* 0x000fe20000011460 */
[----:B------:R-:W-:Y:S01]  /*08a0*/  IMAD.MOV.U32 R107, RZ, RZ, 0x6 ;  /* 0x00000006ff6b7424 */ /* 0x000fe200078e00ff */
[----:B------:R-:W-:Y:S01]  /*08b0*/  LEA.HI R9, R7, R78, RZ, 0x3 ;  /* 0x0000004e07097211 */ /* 0x000fe200078f18ff */
[----:B------:R-:W-:Y:S01]  /*08c0*/  IMAD.SHL.U32 R103, R112, 0x40, RZ ;  /* 0x0000004070677824 */ /* 0x000fe200078e00ff */
[----:B------:R-:W-:Y:S01]  /*08d0*/  IADD3 R135, R11, -0x1, RZ ;  /* 0xffffffff0b877810 */ /* 0x000fe20007ffe0ff */
[----:B------:R-:W-:Y:S01]  /*08e0*/  IMAD.MOV.U32 R111, RZ, RZ, 0x5 ;  /* 0x00000005ff6f7424 */ /* 0x000fe200078e00ff */
[----:B------:R-:W-:Y:S02]  /*08f0*/  LOP3.LUT R5, R9, 0x1ffffff8, RZ, 0xc0, !PT ;  /* 0x1ffffff809057812 */ /* 0x000fe400078ec0ff */
[----:B------:R-:W-:-:S02]  /*0900*/  SHF.R.S32.HI R9, RZ, 0x3, R9 ;  /* 0x00000003ff097819 */ /* 0x000fc40000011409 */
[----:B------:R-:W-:Y:S01]  /*0910*/  SEL R154, R200, RZ, !P3 ;  /* 0x000000ffc89a7207 */ /* 0x000fe20005800000 */
[----:B------:R-:W-:Y:S01]  /*0920*/  IMAD.IADD R24, R78, 0x1, -R5 ;  /* 0x000000014e187824 */ /* 0x000fe200078e0a05 */
[C---:B------:R-:W-:Y:S01]  /*0930*/  IADD3 R96, P0, R9.reuse, R96, RZ ;  /* 0x0000006009607210 */ /* 0x040fe20007f1e0ff */
[----:B------:R-:W-:Y:S01]  /*0940*/  IMAD.IADD R94, R142, 0x1, -R9 ;  /* 0x000000018e5e7824 */ /* 0x000fe200078e0a09 */
[----:B------:R-:W-:Y:S01]  /*0950*/  SHF.L.U64.HI R102, R112, R107, c[0x0][0x23c] ;  /* 0x00008f0070667619 */ /* 0x000fe2000001026b */
[----:B------:R-:W-:Y:S01]  /*0960*/  IMAD.SHL.U32 R24, R24, 0x8, RZ ;  /* 0x0000000818187824 */ /* 0x000fe200078e00ff */
[----:B------:R-:W-:Y:S01]  /*0970*/  LEA.HI.X.SX32 R95, R9, R0, 0x1, P0 ;  /* 0x00000000095f7211 */ /* 0x000fe200000f0eff */
[----:B------:R-:W-:Y:S01]  /*0980*/  IMAD R0, R80, c[0x0][0x240], RZ ;  /* 0x0000900050007a24 */ /* 0x000fe200078e02ff */
[----:B------:R-:W-:Y:S02]  /*0990*/  SHF.R.S32.HI R11, RZ, 0x1f, R135 ;  /* 0x0000001fff0b7819 */ /* 0x000fe40000011487 */
[----:B------:R-:W-:Y:S01]  /*09a0*/  SHF.R.S32.HI R25, RZ, 0x1f, R24 ;  /* 0x0000001fff197819 */ /* 0x000fe20000011418 */
[----:B------:R-:W-:Y:S01]  /*09b0*/  IMAD R5, R95, c[0x0][0x238], RZ ;  /* 0x00008e005f057a24 */ /* 0x000fe200078e02ff */
[----:B------:R-:W-:-:S02]  /*09c0*/  IADD3 R8, R24, 0x40, RZ ;  /* 0x0000004018087810 */ /* 0x000fc40007ffe0ff */
[----:B------:R-:W-:Y:S01]  /*09d0*/  IADD3 R6, R24, 0x80, RZ ;  /* 0x0000008018067810 */ /* 0x000fe20007ffe0ff */
[----:B------:R-:W-:Y:S01]  /*09e0*/  IMAD R4, R96, c[0x0][0x23c], R5 ;  /* 0x00008f0060047a24 */ /* 0x000fe200078e0205 */
[----:B------:R-:W-:Y:S01]  /*09f0*/  ISETP.GE.AND P5, PT, R24, c[0x0][0x1d4], PT ;  /* 0x0000750018007a0c */ /* 0x000fe20003fa6270 */
[----:B------:R-:W-:Y:S01]  /*0a00*/  IMAD.WIDE.U32 R12, R96, c[0x0][0x238], R24 ;  /* 0x00008e00600c7a25 */ /* 0x000fe200078e0018 */
[----:B------:R-:W-:Y:S02]  /*0a10*/  ISETP.GE.AND P4, PT, R8, c[0x0][0x1d4], PT ;  /* 0x0000750008007a0c */ /* 0x000fe40003f86270 */
[----:B------:R-:W-:Y:S01]  /*0a20*/  SHF.L.U64.HI R111, R112, R111, c[0x0][0x23c] ;  /* 0x00008f00706f7619 */ /* 0x000fe2000001026f */
[----:B------:R-:W-:Y:S02]  /*0a30*/  IMAD.IADD R5, R13, 0x1, R4 ;  /* 0x000000010d057824 */ /* 0x000fe400078e0204 */
[----:B------:R-:W-:Y:S02]  /*0a40*/  IMAD.MOV.U32 R4, RZ, RZ, R12 ;  /* 0x000000ffff047224 */ /* 0x000fe400078e000c */
[----:B------:R-:W-:-:S02]  /*0a50*/  IMAD R13, R199, c[0x0][0x244], R0 ;  /* 0x00009100c70d7a24 */ /* 0x000fc400078e0200 */
[----:B------:R-:W-:Y:S01]  /*0a60*/  IMAD.WIDE.U32 R156, R199, c[0x0][0x240], R4 ;  /* 0x00009000c79c7a25 */ /* 0x000fe200078e0004 */
[----:B------:R-:W-:-:S03]  /*0a70*/  SHF.R.S32.HI R5, RZ, 0x1f, R200 ;  /* 0x0000001fff057819 */ /* 0x000fc600000114c8 */
[----:B------:R-:W-:Y:S01]  /*0a80*/  IMAD.IADD R157, R157, 0x1, R13 ;  /* 0x000000019d9d7824 */ /* 0x000fe200078e020d */
[----:B------:R-:W-:Y:S01]  /*0a90*/  SEL R93, R5, RZ, !P3 ;  /* 0x000000ff055d7207 */ /* 0x000fe20005800000 */
[----:B------:R-:W-:Y:S01]  /*0aa0*/  IMAD.SHL.U32 R13, R9, 0x40, RZ ;  /* 0x00000040090d7824 */ /* 0x000fe200078e00ff */
[----:B------:R-:W-:Y:S01]  /*0ab0*/  ISETP.GE.AND P3, PT, R6, c[0x0][0x1d4], PT ;  /* 0x0000750006007a0c */ /* 0x000fe20003f66270 */
[----:B------:R-:W-:Y:S02]  /*0ac0*/  IMAD R4, R135, -0x40, R94 ;  /* 0xffffffc087047824 */ /* 0x000fe400078e025e */
[----:B------:R-:W-:Y:S01]  /*0ad0*/  IMAD R163, R93, c[0x0][0x248], RZ ;  /* 0x000092005da37a24 */ /* 0x000fe200078e02ff */
[----:B------:R-:W-:Y:S01]  /*0ae0*/  LOP3.LUT R13, R13, 0x1c0, RZ, 0xc0, !PT ;  /* 0x000001c00d0d7812 */ /* 0x000fe200078ec0ff */
[----:B------:R-:W-:Y:S01]  /*0af0*/  IMAD.WIDE.U32 R156, R154, c[0x0][0x248], R156 ;  /* 0x000092009a9c7a25 */ /* 0x000fe200078e009c */
[----:B------:R-:W-:Y:S02]  /*0b00*/  ISETP.GE.AND P1, PT, R4, 0x1, PT ;  /* 0x000000010400780c */ /* 0x000fe40003f26270 */
[----:B------:R-:W-:Y:S01]  /*0b10*/  LOP3.LUT R9, R13, 0x38, R24, 0xf8, !PT ;  /* 0x000000380d097812 */ /* 0x000fe200078ef818 */
[----:B------:R-:W-:Y:S01]  /*0b20*/  IMAD R163, R154, c[0x0][0x24c], R163 ;  /* 0x000093009aa37a24 */ /* 0x000fe200078e02a3 */
[----:B------:R-:W-:Y:S01]  /*0b30*/  SHF.R.U32.HI R10, RZ, 0x3, R13 ;  /* 0x00000003ff0a7819 */ /* 0x000fe2000001160d */
[----:B------:R-:W-:-:S02]  /*0b40*/  IMAD R0, R102, R135, RZ ;  /* 0x0000008766007224 */ /* 0x000fc400078e02ff */
[----:B------:R-:W-:Y:S01]  /*0b50*/  IMAD.IADD R163, R157, 0x1, R163 ;  /* 0x000000019da37824 */ /* 0x000fe200078e02a3 */
[----:B------:R-:W-:Y:S01]  /*0b60*/  LOP3.LUT R10, R9, R10, RZ, 0x3c, !PT ;  /* 0x0000000a090a7212 */ /* 0x000fe200078e3cff */
[----:B------:R-:W-:Y:S01]  /*0b70*/  IMAD.MOV.U32 R162, RZ, RZ, R156 ;  /* 0x000000ffffa27224 */ /* 0x000fe200078e009c */
[----:B------:R-:W-:Y:S01]  /*0b80*/  LEA.HI R9, R7, R78, RZ, 0x6 ;  /* 0x0000004e07097211 */ /* 0x000fe200078f30ff */
[-C--:B------:R-:W-:Y:S02]  /*0b90*/  IMAD R11, R11, R103.reuse, R0 ;  /* 0x000000670b0b7224 */ /* 0x080fe400078e0200 */
[----:B------:R-:W-:-:S04]  /*0ba0*/  IMAD.WIDE.U32 R12, R135, R103, R162 ;  /* 0x00000067870c7225 */ /* 0x000fc800078e00a2 */
[----:B------:R-:W-:Y:S01]  /*0bb0*/  IMAD.IADD R0, R13, 0x1, R11 ;  /* 0x000000010d007824 */ /* 0x000fe200078e020b */
[----:B------:R-:W-:Y:S01]  /*0bc0*/  @P1 LEA R14, P0, R12, c[0x0][0x220], 0x1 ;  /* 0x000088000c0e1a11 */ /* 0x000fe200078008ff */
[----:B------:R-:W-:Y:S02]  /*0bd0*/  IMAD.SHL.U32 R9, R9, 0x8, RZ ;  /* 0x0000000809097824 */ /* 0x000fe400078e00ff */
[----:B------:R-:W-:Y:S01]  /*0be0*/  IMAD.SHL.U32 R112, R112, 0x20, RZ ;  /* 0x0000002070707824 */ /* 0x000fe200078e00ff */
[----:B------:R-:W-:Y:S02]  /*0bf0*/  @P1 LEA.HI.X R15, R12, c[0x0][0x224], R0, 0x1, P0 ;  /* 0x000089000c0f1a11 */ /* 0x000fe400000f0c00 */
[----:B------:R-:W-:Y:S02]  /*0c00*/  ISETP.GT.AND P0, PT, R4, 0x20, PT ;  /* 0x000000200400780c */ /* 0x000fe40003f04270 */
        /* <DEDUP_REMOVED lines=17> */
[----:B------:R2:W-:Y:S04]  /*0d20*/  @P0 LDGSTS.E.BYPASS.LTC128B.128 [R133+0x7100], [R12.64], !P5 ;  /* 0x071000000c850fae */ /* 0x0005e8000e901d46 */
[----:B------:R2:W-:Y:S04]  /*0d30*/  @P0 LDGSTS.E.BYPASS.LTC128B.128 [R133+0x9100], [R12.64+0x80], !P4 ;  /* 0x091000800c850fae */ /* 0x0005e8000e101d46 */
[----:B------:R2:W-:Y:S04]  /*0d40*/  @P0 LDGSTS.E.BYPASS.LTC128B.128 [R133+0xb100], [R12.64+0x100], !P3 ;  /* 0x0b1001000c850fae */ /* 0x0005e8000d901d46 */
[----:B------:R-:W-:-:S04]  /*0d50*/  @P1 IMAD.WIDE R16, R200, R3, c[0x0][0x340] ;  /* 0x0000d000c8101625 */ /* 0x000fc800078e0203 */
[----:B-1----:R-:W-:Y:S01]  /*0d60*/  IMAD.WIDE.U32 R14, R20, c[0x0][0x1e0], RZ ;  /* 0x00007800140e7a25 */ /* 0x002fe200078e00ff */
[----:B------:R1:W3:Y:S01]  /*0d70*/  @P1 LDG.E R4, [R16.64] ;  /* 0x0000000610041981 */ /* 0x0002e2000c1e1900 */
[----:B------:R-:W-:Y:S01]  /*0d80*/  SHF.R.S32.HI R3, RZ, 0x1f, R20 ;  /* 0x0000001fff037819 */ /* 0x000fe20000011414 */
[----:B------:R-:W-:Y:S01]  /*0d90*/  ULDC.U8 UR4, c[0x0][0x298] ;  /* 0x0000a60000047ab9 */ /* 0x000fe20000000000 */
[----:B------:R-:W-:Y:S01]  /*0da0*/  ISETP.GE.AND P0, PT, R101, 0x1, PT ;  /* 0x000000016500780c */ /* 0x000fe20003f06270 */
[----:B------:R-:W-:Y:S01]  /*0db0*/  IMAD R158, R80, c[0x0][0x1e8], RZ ;  /* 0x00007a00509e7a24 */ /* 0x000fe200078e02ff */
[----:B------:R-:W-:Y:S01]  /*0dc0*/  SHF.R.S32.HI R139, RZ, 0x2, R0 ;  /* 0x00000002ff8b7819 */ /* 0x000fe20000011400 */
[----:B------:R-:W-:Y:S01]  /*0dd0*/  IMAD R9, R3, c[0x0][0x1e0], RZ ;  /* 0x0000780003097a24 */ /* 0x000fe200078e02ff */
[----:B------:R-:W-:Y:S01]  /*0de0*/  P2R R2, PR, RZ, 0x1 ;  /* 0x00000001ff027803 */ /* 0x000fe20000000000 */
[----:B------:R-:W-:Y:S01]  /*0df0*/  IMAD R158, R199, c[0x0][0x1ec], R158 ;  /* 0x00007b00c79e7a24 */ /* 0x000fe200078e029e */
[----:B------:R-:W0:Y:S01]  /*0e00*/  LDGDEPBAR ;  /* 0x00000000000079af */ /* 0x000e220000000000 */
[----:B------:R-:W-:Y:S01]  /*0e10*/  IMAD R10, R20, c[0x0][0x1e4], R9 ;  /* 0x00007900140a7a24 */ /* 0x000fe200078e0209 */
[----:B------:R-:W-:Y:S01]  /*0e20*/  LOP3.LUT R9, R0, 0xfffffffc, RZ, 0xc0, !PT ;  /* 0xfffffffc00097812 */ /* 0x000fe200078ec0ff */
[----:B------:R-:W-:Y:S01]  /*0e30*/  IMAD.WIDE.U32 R160, R139, c[0x0][0x1e0], RZ ;  /* 0x000078008ba07a25 */ /* 0x000fe200078e00ff */
[----:B------:R-:W-:-:S03]  /*0e40*/  SHF.R.S32.HI R0, RZ, 0x1f, R0 ;  /* 0x0000001fff007819 */ /* 0x000fc60000011400 */
[----:B------:R-:W-:Y:S01]  /*0e50*/  IMAD.IADD R18, R78, 0x1, -R9 ;  /* 0x000000014e127824 */ /* 0x000fe200078e0a09 */
[----:B------:R-:W-:Y:S01]  /*0e60*/  LEA.HI R0, R0, R139, RZ, 0x3 ;  /* 0x0000008b00007211 */ /* 0x000fe200078f18ff */
[----:B------:R-:W-:Y:S02]  /*0e70*/  IMAD.IADD R11, R15, 0x1, R10 ;  /* 0x000000010f0b7824 */ /* 0x000fe400078e020a */
[----:B------:R-:W-:Y:S01]  /*0e80*/  IMAD.MOV.U32 R10, RZ, RZ, R14 ;  /* 0x000000ffff0a7224 */ /* 0x000fe200078e000e */
[----:B------:R-:W-:Y:S01]  /*0e90*/  LOP3.LUT R0, R0, 0xfffffff8, RZ, 0xc0, !PT ;  /* 0xfffffff800007812 */ /* 0x000fe200078ec0ff */
[----:B------:R-:W-:Y:S02]  /*0ea0*/  IMAD R22, R80, c[0x0][0x260], RZ ;  /* 0x0000980050167a24 */ /* 0x000fe400078e02ff */
[----:B------:R-:W-:-:S04]  /*0eb0*/  IMAD.WIDE.U32 R10, R199, c[0x0][0x1e8], R10 ;  /* 0x00007a00c70a7a25 */ /* 0x000fc800078e000a */
[C---:B-1----:R-:W-:Y:S02]  /*0ec0*/  IMAD.SHL.U32 R16, R18.reuse, 0x4, RZ ;  /* 0x0000000412107824 */ /* 0x042fe400078e00ff */
[----:B------:R-:W-:Y:S02]  /*0ed0*/  IMAD.SHL.U32 R18, R18, 0x8, RZ ;  /* 0x0000000812127824 */ /* 0x000fe400078e00ff */
[----:B------:R-:W-:Y:S02]  /*0ee0*/  IMAD.SHL.U32 R17, R101, 0x2, RZ ;  /* 0x0000000265117824 */ /* 0x000fe400078e00ff */
[----:B------:R-:W-:Y:S01]  /*0ef0*/  IMAD.IADD R159, R11, 0x1, R158 ;  /* 0x000000010b9f7824 */ /* 0x000fe200078e029e */
[----:B------:R-:W-:Y:S01]  /*0f00*/  ISETP.GE.AND P0, PT, R18, c[0x0][0x27c], PT ;  /* 0x00009f0012007a0c */ /* 0x000fe20003f06270 */
[----:B------:R-:W-:Y:S01]  /*0f10*/  IMAD.MOV.U32 R158, RZ, RZ, R10 ;  /* 0x000000ffff9e7224 */ /* 0x000fe200078e000a */
[----:B------:R-:W-:Y:S01]  /*0f20*/  IADD3 R6, -R17, c[0x0][0x1d4], RZ ;  /* 0x0000750011067a10 */ /* 0x000fe20007ffe1ff */
[----:B------:R-:W-:Y:S01]  /*0f30*/  IMAD.IADD R113, R139, 0x1, -R0 ;  /* 0x000000018b717824 */ /* 0x000fe200078e0a00 */
[----:B------:R-:W-:Y:S01]  /*0f40*/  SHF.R.S32.HI R10, RZ, 0x1f, R139 ;  /* 0x0000001fff0a7819 */ /* 0x000fe2000001148b */
[----:B------:R-:W-:Y:S01]  /*0f50*/  IMAD R22, R199, c[0x0][0x264], R22 ;  /* 0x00009900c7167a24 */ /* 0x000fe200078e0216 */
[----:B------:R-:W-:Y:S01]  /*0f60*/  SEL R2, R17, R6, !P0 ;  /* 0x0000000611027207 */ /* 0x000fe20004000000 */
[----:B------:R-:W-:Y:S01]  /*0f70*/  IMAD.WIDE.U32 R24, R199, c[0x0][0x260], R24 ;  /* 0x00009800c7187a25 */ /* 0x000fe200078e0018 */
[----:B------:R-:W-:-:S02]  /*0f80*/  SEL R9, RZ, c[0x0][0x27c], !P0 ;  /* 0x00009f00ff097a07 */ /* 0x000fc40004000000 */
[----:B------:R-:W-:Y:S01]  /*0f90*/  SHF.R.S32.HI R129, RZ, 0x1f, R2 ;  /* 0x0000001fff817819 */ /* 0x000fe20000011402 */
[C---:B------:R-:W-:Y:S01]  /*0fa0*/  IMAD R146, R10.reuse, c[0x0][0x280], RZ ;  /* 0x0000a0000a927a24 */ /* 0x040fe200078e02ff */
[----:B------:R-:W-:Y:S01]  /*0fb0*/  SHF.R.S32.HI R19, RZ, 0x1f, R18 ;  /* 0x0000001fff137819 */ /* 0x000fe20000011412 */
[----:B------:R-:W-:Y:S01]  /*0fc0*/  IMAD R144, R10, c[0x0][0x290], RZ ;  /* 0x0000a4000a907a24 */ /* 0x000fe200078e02ff */
[----:B------:R-:W-:Y:S01]  /*0fd0*/  LEA.HI R129, R129, R2, RZ, 0x4 ;  /* 0x0000000281817211 */ /* 0x000fe200078f20ff */
[C---:B------:R-:W-:Y:S01]  /*0fe0*/  IMAD.IADD R9, R18.reuse, 0x1, R9 ;  /* 0x0000000112097824 */ /* 0x040fe200078e0209 */
[----:B------:R-:W-:Y:S01]  /*0ff0*/  IADD3 R137, R18, 0x60, RZ ;  /* 0x0000006012897810 */ /* 0x000fe20007ffe0ff */
[----:B------:R-:W-:Y:S01]  /*1000*/  IMAD R8, R80, c[0x0][0x210], RZ ;  /* 0x0000840050087a24 */ /* 0x000fe200078e02ff */
[----:B------:R-:W-:Y:S01]  /*1010*/  SHF.R.S32.HI R129, RZ, 0x4, R129 ;  /* 0x00000004ff817819 */ /* 0x000fe20000011481 */
[----:B------:R-:W-:Y:S01]  /*1020*/  IMAD.IADD R23, R25, 0x1, R22 ;  /* 0x0000000119177824 */ /* 0x000fe200078e0216 */
[C---:B------:R-:W-:Y:S01]  /*1030*/  IADD3 R136, R18.reuse, 0x80, RZ ;  /* 0x0000008012887810 */ /* 0x040fe20007ffe0ff */
[----:B------:R-:W-:Y:S01]  /*1040*/  IMAD.MOV.U32 R22, RZ, RZ, R24 ;  /* 0x000000ffff167224 */ /* 0x000fe200078e0018 */
[----:B------:R-:W-:Y:S01]  /*1050*/  IADD3 R134, R18, 0xa0, RZ ;  /* 0x000000a012867810 */ /* 0x000fe20007ffe0ff */
[----:B------:R-:W-:Y:S01]  /*1060*/  IMAD R8, R199, c[0x0][0x214], R8 ;  /* 0x00008500c7087a24 */ /* 0x000fe200078e0208 */
[----:B------:R-:W-:Y:S01]  /*1070*/  IADD3 R11, R16, 0x30, RZ ;  /* 0x00000030100b7810 */ /* 0x000fe20007ffe0ff */
[----:B------:R-:W-:-:S02]  /*1080*/  IMAD R146, R139, c[0x0][0x284], R146 ;  /* 0x0000a1008b927a24 */ /* 0x000fc400078e0292 */
[C---:B------:R-:W-:Y:S02]  /*1090*/  IMAD R144, R139.reuse, c[0x0][0x294], R144 ;  /* 0x0000a5008b907a24 */ /* 0x040fe400078e0290 */
[----:B------:R-:W-:-:S04]  /*10a0*/  IMAD.WIDE.U32 R28, R139, c[0x0][0x280], R18 ;  /* 0x0000a0008b1c7a25 */ /* 0x000fc800078e0012 */
[----:B------:R-:W-:-:S04]  /*10b0*/  IMAD.WIDE.U32 R26, R139, c[0x0][0x290], R18 ;  /* 0x0000a4008b1a7a25 */ /* 0x000fc800078e0012 */
[----:B------:R-:W-:-:S04]  /*10c0*/  IMAD.WIDE.U32 R24, R199, c[0x0][0x210], R18 ;  /* 0x00008400c7187a25 */ /* 0x000fc800078e0012 */
[----:B------:R-:W-:Y:S02]  /*10d0*/  IMAD.IADD R147, R146, 0x1, R29 ;  /* 0x0000000192937824 */ /* 0x000fe400078e021d */
[----:B------:R-:W-:Y:S02]  /*10e0*/  IMAD.IADD R145, R144, 0x1, R27 ;  /* 0x0000000190917824 */ /* 0x000fe400078e021b */
[----:B------:R-:W-:Y:S02]  /*10f0*/  IMAD R93, R93, c[0x0][0x268], RZ ;  /* 0x00009a005d5d7a24 */ /* 0x000fe400078e02ff */
[----:B------:R-:W-:Y:S02]  /*1100*/  IMAD.MOV.U32 R106, RZ, RZ, c[0x0][0x1e0] ;  /* 0x00007800ff6a7624 */ /* 0x000fe400078e00ff */
[----:B------:R-:W-:Y:S02]  /*1110*/  IMAD.MOV.U32 R108, RZ, RZ, c[0x0][0x280] ;  /* 0x0000a000ff6c7624 */ /* 0x000fe400078e00ff */
[----:B------:R-:W-:Y:S01]  /*1120*/  IMAD.MOV.U32 R110, RZ, RZ, c[0x0][0x290] ;  /* 0x0000a400ff6e7624 */ /* 0x000fe200078e00ff */
[-C--:B------:R-:W-:Y:S01]  /*1130*/  SHF.L.U64.HI R104, R106, R107.reuse, c[0x0][0x1e4] ;  /* 0x000079006a687619 */ /* 0x080fe2000001026b */
[----:B------:R-:W-:Y:S01]  /*1140*/  IMAD R93, R154, c[0x0][0x26c], R93 ;  /* 0x00009b009a5d7a24 */ /* 0x000fe200078e025d */
[-C--:B------:R-:W-:Y:S01]  /*1150*/  SHF.L.U64.HI R105, R108, R107.reuse, c[0x0][0x284] ;  /* 0x0000a1006c697619 */ /* 0x080fe2000001026b */
[----:B------:R-:W-:Y:S01]  /*1160*/  IMAD.WIDE.U32 R154, R154, c[0x0][0x268], R22 ;  /* 0x00009a009a9a7a25 */ /* 0x000fe200078e0016 */
[----:B------:R-:W-:-:S03]  /*1170*/  SHF.L.U64.HI R107, R110, R107, c[0x0][0x294] ;  /* 0x0000a5006e6b7619 */ /* 0x000fc6000001026b */
[----:B------:R-:W-:Y:S02]  /*1180*/  IMAD.SHL.U32 R106, R106, 0x40, RZ ;  /* 0x000000406a6a7824 */ /* 0x000fe400078e00ff */
[----:B------:R-:W-:Y:S02]  /*1190*/  IMAD.SHL.U32 R108, R108, 0x40, RZ ;  /* 0x000000406c6c7824 */ /* 0x000fe400078e00ff */
[----:B------:R-:W-:Y:S02]  /*11a0*/  IMAD.SHL.U32 R110, R110, 0x40, RZ ;  /* 0x000000406e6e7824 */ /* 0x000fe400078e00ff */
[----:B------:R-:W-:Y:S01]  /*11b0*/  IMAD.IADD R93, R155, 0x1, R93 ;  /* 0x000000019b5d7824 */ /* 0x000fe200078e025d */
[--C-:B---3--:R-:W-:Y:S01]  /*11c0*/  @P1 SHF.R.S32.HI R15, RZ, 0x1f, R4.reuse ;  /* 0x0000001fff0f1819 */ /* 0x108fe20000011404 */
[----:B------:R-:W-:Y:S02]  /*11d0*/  @!P1 IMAD.MOV.U32 R15, RZ, RZ, R5 ;  /* 0x000000ffff0f9224 */ /* 0x000fe400078e0005 */
[----:B------:R-:W-:Y:S01]  /*11e0*/  @P1 IMAD.MOV.U32 R14, RZ, RZ, R4 ;  /* 0x000000ffff0e1224 */ /* 0x000fe200078e0004 */
[----:B------:R-:W-:Y:S01]  /*11f0*/  SHF.R.S32.HI R4, RZ, 0x1f, R9 ;  /* 0x0000001fff047819 */ /* 0x000fe20000011409 */
[----:B------:R-:W-:Y:S01]  /*1200*/  @!P1 IMAD.MOV.U32 R14, RZ, RZ, R200 ;  /* 0x000000ffff0e9224 */ /* 0x000fe200078e00c8 */
[----:B------:R-:W-:-:S02]  /*1210*/  SEL R89, R15, RZ, !P6 ;  /* 0x000000ff0f597207 */ /* 0x000fc40007000000 */
[----:B------:R-:W-:Y:S02]  /*1220*/  IADD3 R15, R16, 0x20, RZ ;  /* 0x00000020100f7810 */ /* 0x000fe40007ffe0ff */
[----:B------:R-:W-:Y:S01]  /*1230*/  SEL R152, R14, RZ, !P6 ;  /* 0x000000ff0e987207 */ /* 0x000fe20007000000 */
[----:B------:R-:W-:Y:S01]  /*1240*/  IMAD R97, R89, c[0x0][0x1f0], RZ ;  /* 0x00007c0059617a24 */ /* 0x000fe200078e02ff */
[C---:B------:R-:W-:Y:S01]  /*1250*/  IADD3 R14, R16.reuse, 0x40, RZ ;  /* 0x00000040100e7810 */ /* 0x040fe20007ffe0ff */
[----:B--2---:R-:W-:Y:S01]  /*1260*/  IMAD.IADD R13, R16, 0x1, R15 ;  /* 0x00000001100d7824 */ /* 0x004fe200078e020f */
[-C--:B------:R-:W-:Y:S01]  /*1270*/  LEA.HI R132, R4, R9.reuse, RZ, 0x3 ;  /* 0x0000000904847211 */ /* 0x080fe200078f18ff */
[----:B------:R-:W-:Y:S01]  /*1280*/  IMAD.WIDE.U32 R158, R152, c[0x0][0x1f0], R158 ;  /* 0x00007c00989e7a25 */ /* 0x000fe200078e009e */
[----:B------:R-:W-:Y:S02]  /*1290*/  LEA.HI R4, R4, R9, RZ, 0x6 ;  /* 0x0000000904047211 */ /* 0x000fe400078f30ff */
[----:B------:R-:W-:Y:S01]  /*12a0*/  ISETP.GE.AND P1, PT, R13, c[0x0][0x27c], PT ;  /* 0x00009f000d007a0c */ /* 0x000fe20003f26270 */
[----:B------:R-:W-:Y:S01]  /*12b0*/  IMAD.IADD R12, R16, 0x1, R14 ;  /* 0x00000001100c7824 */ /* 0x000fe200078e020e */
[----:B------:R-:W-:Y:S01]  /*12c0*/  LEA.HI.SX32 R129, R132, R129, 0x1d ;  /* 0x0000008184817211 */ /* 0x000fe200078feaff */
[----:B------:R-:W-:Y:S01]  /*12d0*/  IMAD R97, R152, c[0x0][0x1f4], R97 ;  /* 0x00007d0098617a24 */ /* 0x000fe200078e0261 */
[-C--:B------:R-:W-:Y:S01]  /*12e0*/  SEL R5, R17, R6.reuse, !P1 ;  /* 0x0000000611057207 */ /* 0x080fe20004800000 */
[----:B------:R-:W-:Y:S01]  /*12f0*/  IMAD.SHL.U32 R4, R4, 0x40, RZ ;  /* 0x0000004004047824 */ /* 0x000fe200078e00ff */
[----:B------:R-:W-:Y:S01]  /*1300*/  SEL R2, RZ, c[0x0][0x27c], !P1 ;  /* 0x00009f00ff027a07 */ /* 0x000fe20004800000 */
[----:B------:R-:W-:Y:S01]  /*1310*/  IMAD.IADD R97, R159, 0x1, R97 ;  /* 0x000000019f617824 */ /* 0x000fe200078e0261 */
[----:B------:R-:W-:Y:S01]  /*1320*/  IADD3 R91, P1, R20, R139, RZ ;  /* 0x0000008b145b7210 */ /* 0x000fe20007f3e0ff */
[----:B------:R-:W-:Y:S01]  /*1330*/  IMAD.IADD R9, R25, 0x1, R8 ;  /* 0x0000000119097824 */ /* 0x000fe200078e0208 */
[----:B------:R-:W-:Y:S01]  /*1340*/  SHF.R.S32.HI R126, RZ, 0x1f, R5 ;  /* 0x0000001fff7e7819 */ /* 0x000fe20000011405 */
[----:B------:R-:W-:Y:S01]  /*1350*/  IMAD.IADD R2, R2, 0x1, R13 ;  /* 0x0000000102027824 */ /* 0x000fe200078e020d */
[----:B------:R-:W-:Y:S01]  /*1360*/  BAR.SYNC.DEFER_BLOCKING 0x0 ;  /* 0x0000000000007b1d */ /* 0x000fe20000010000 */
[----:B------:R-:W-:Y:S01]  /*1370*/  IMAD.X R90, R3, 0x1, R10, P1 ;  /* 0x00000001035a7824 */ /* 0x000fe200008e060a */
[----:B------:R-:W-:Y:S01]  /*1380*/  ISETP.GE.AND P0, PT, R12, c[0x0][0x27c], PT ;  /* 0x00009f000c007a0c */ /* 0x000fe20003f06270 */
[----:B------:R-:W-:Y:S01]  /*1390*/  IMAD R10, R10, c[0x0][0x1e0], RZ ;  /* 0x000078000a0a7a24 */ /* 0x000fe200078e02ff */
[----:B------:R-:W-:Y:S01]  /*13a0*/  LEA.HI R126, R126, R5, RZ, 0x4 ;  /* 0x000000057e7e7211 */ /* 0x000fe200078f20ff */
[----:B------:R-:W-:Y:S01]  /*13b0*/  IMAD R89, R89, c[0x0][0x218], RZ ;  /* 0x0000860059597a24 */ /* 0x000fe200078e02ff */
[----:B------:R-:W-:Y:S01]  /*13c0*/  SEL R6, R17, R6, !P0 ;  /* 0x0000000611067207 */ /* 0x000fe20004000000 */
[----:B------:R-:W-:Y:S01]  /*13d0*/  IMAD R109, R139, c[0x0][0x1e4], R10 ;  /* 0x000079008b6d7a24 */ /* 0x000fe200078e020a */
[----:B------:R-:W-:Y:S01]  /*13e0*/  SEL R5, RZ, c[0x0][0x27c], !P0 ;  /* 0x00009f00ff057a07 */ /* 0x000fe20004000000 */
[----:B------:R-:W-:Y:S01]  /*13f0*/  IMAD.MOV.U32 R8, RZ, RZ, R24 ;  /* 0x000000ffff087224 */ /* 0x000fe200078e0018 */
[----:B------:R-:W-:Y:S01]  /*1400*/  IADD3 R83, P1, P0, R158, R160, R18 ;  /* 0x000000a09e537210 */ /* 0x000fe2000783e012 */
[----:B------:R-:W-:Y:S01]  /*1410*/  IMAD.IADD R109, R161, 0x1, R109 ;  /* 0x00000001a16d7824 */ /* 0x000fe200078e026d */
[----:B------:R-:W-:Y:S01]  /*1420*/  SHF.R.S32.HI R3, RZ, 0x1f, R2 ;  /* 0x0000001fff037819 */ /* 0x000fe20000011402 */
[----:B------:R-:W-:Y:S01]  /*1430*/  IMAD.IADD R5, R5, 0x1, R12 ;  /* 0x0000000105057824 */ /* 0x000fe200078e020c */
[----:B------:R-:W-:Y:S01]  /*1440*/  SHF.R.S32.HI R125, RZ, 0x1f, R6 ;  /* 0x0000001fff7d7819 */ /* 0x000fe20000011406 */
[C---:B------:R-:W-:Y:S01]  /*1450*/  IMAD R89, R152.reuse, c[0x0][0x21c], R89 ;  /* 0x0000870098597a24 */ /* 0x040fe200078e0259 */
[----:B------:R-:W-:Y:S01]  /*1460*/  IADD3.X R82, R97, R109, R19, P1, P0 ;  /* 0x0000006d61527210 */ /* 0x000fe20000fe0413 */
[----:B------:R-:W-:Y:S01]  /*1470*/  IMAD.WIDE.U32 R152, R152, c[0x0][0x218], R8 ;  /* 0x0000860098987a25 */ /* 0x000fe200078e0008 */
[----:B------:R-:W-:-:S02]  /*1480*/  LOP3.LUT P0, RZ, R113, 0x4, RZ, 0xc0, !PT ;  /* 0x0000000471ff7812 */ /* 0x000fc4000780c0ff */
[----:B------:R-:W-:Y:S01]  /*1490*/  SHF.R.S32.HI R0, RZ, 0x1f, R5 ;  /* 0x0000001fff007819 */ /* 0x000fe20000011405 */
[----:B------:R-:W-:Y:S01]  /*14a0*/  IMAD.SHL.U32 R113, R113, 0x40, RZ ;  /* 0x0000004071717824 */ /* 0x000fe200078e00ff */
[-C--:B------:R-:W-:Y:S01]  /*14b0*/  LEA.HI R131, R3, R2.reuse, RZ, 0x3 ;  /* 0x0000000203837211 */ /* 0x080fe200078f18ff */
[----:B------:R-:W-:Y:S01]  /*14c0*/  IMAD.IADD R89, R153, 0x1, R89 ;  /* 0x0000000199597824 */ /* 0x000fe200078e0259 */
[----:B------:R-:W-:Y:S02]  /*14d0*/  LEA.HI R3, R3, R2, RZ, 0x6 ;  /* 0x0000000203037211 */ /* 0x000fe400078f30ff */
[----:B------:R-:W-:Y:S02]  /*14e0*/  LOP3.LUT R113, R113, 0x1c0, RZ, 0xc0, !PT ;  /* 0x000001c071717812 */ /* 0x000fe400078ec0ff */
[----:B------:R-:W-:Y:S01]  /*14f0*/  LEA.HI R2, R7, R78, RZ, 0x5 ;  /* 0x0000004e07027211 */ /* 0x000fe200078f28ff */
[----:B------:R-:W-:Y:S01]  /*1500*/  IMAD.SHL.U32 R3, R3, 0x40, RZ ;  /* 0x0000004003037824 */ /* 0x000fe200078e00ff */
[----:B------:R-:W-:-:S02]  /*1510*/  LEA.HI R130, R0, R5, RZ, 0x3 ;  /* 0x0000000500827211 */ /* 0x000fc400078f18ff */
[----:B------:R-:W-:Y:S01]  /*1520*/  LEA.HI R125, R125, R6, RZ, 0x4 ;  /* 0x000000067d7d7211 */ /* 0x000fe200078f20ff */
[----:B------:R-:W-:Y:S01]  /*1530*/  IMAD.SHL.U32 R2, R2, 0x10, RZ ;  /* 0x0000001002027824 */ /* 0x000fe200078e00ff */
[----:B------:R-:W-:Y:S02]  /*1540*/  LEA.HI R0, R0, R5, RZ, 0x6 ;  /* 0x0000000500007211 */ /* 0x000fe400078f30ff */
[----:B------:R-:W-:Y:S02]  /*1550*/  SHF.R.U32.HI R5, RZ, 0x3, R113 ;  /* 0x00000003ff057819 */ /* 0x000fe40000011671 */
[C---:B------:R-:W-:Y:S01]  /*1560*/  LOP3.LUT R6, R113.reuse, 0x38, R132, 0xf8, !PT ;  /* 0x0000003871067812 */ /* 0x040fe200078ef884 */
[----:B------:R-:W-:Y:S01]  /*1570*/  IMAD.SHL.U32 R0, R0, 0x40, RZ ;  /* 0x0000004000007824 */ /* 0x000fe200078e00ff */
[----:B------:R-:W-:Y:S02]  /*1580*/  LOP3.LUT R10, R113, 0x38, R131, 0xf8, !PT ;  /* 0x00000038710a7812 */ /* 0x000fe400078ef883 */
[----:B------:R-:W-:-:S02]  /*1590*/  LOP3.LUT R123, R6, R5, RZ, 0x3c, !PT ;  /* 0x00000005067b7212 */ /* 0x000fc400078e3cff */
[----:B------:R-:W-:Y:S02]  /*15a0*/  LOP3.LUT R6, R113, 0x38, R130, 0xf8, !PT ;  /* 0x0000003871067812 */ /* 0x000fe400078ef882 */
[----:B------:R-:W-:Y:S02]  /*15b0*/  SHF.R.S32.HI R126, RZ, 0x4, R126 ;  /* 0x00000004ff7e7819 */ /* 0x000fe4000001147e */
[----:B------:R-:W-:Y:S02]  /*15c0*/  SHF.R.S32.HI R125, RZ, 0x4, R125 ;  /* 0x00000004ff7d7819 */ /* 0x000fe4000001147d */
[----:B------:R-:W-:Y:S02]  /*15d0*/  LOP3.LUT R2, R2, 0xfffffe00, RZ, 0xc0, !PT ;  /* 0xfffffe0002027812 */ /* 0x000fe400078ec0ff */
[----:B------:R-:W-:Y:S02]  /*15e0*/  LOP3.LUT R4, R4, 0x7ffff000, RZ, 0xc0, !PT ;  /* 0x7ffff00004047812 */ /* 0x000fe400078ec0ff */
[----:B------:R-:W-:-:S02]  /*15f0*/  LOP3.LUT R3, R3, 0x7ffff000, RZ, 0xc0, !PT ;  /* 0x7ffff00003037812 */ /* 0x000fc400078ec0ff */
[-C--:B------:R-:W-:Y:S02]  /*1600*/  LOP3.LUT R119, R10, R5.reuse, RZ, 0x3c, !PT ;  /* 0x000000050a777212 */ /* 0x080fe400078e3cff */
[----:B------:R-:W-:Y:S02]  /*1610*/  LOP3.LUT R0, R0, 0x7ffff000, RZ, 0xc0, !PT ;  /* 0x7ffff00000007812 */ /* 0x000fe400078ec0ff */
[----:B------:R-:W-:Y:S02]  /*1620*/  LOP3.LUT R115, R6, R5, RZ, 0x3c, !PT ;  /* 0x0000000506737212 */ /* 0x000fe400078e3cff */
[----:B------:R-:W-:Y:S02]  /*1630*/  LEA.HI.SX32 R126, R131, R126, 0x1d ;  /* 0x0000007e837e7211 */ /* 0x000fe400078feaff */
[----:B------:R-:W-:Y:S02]  /*1640*/  LEA.HI.SX32 R125, R130, R125, 0x1d ;  /* 0x0000007d827d7211 */ /* 0x000fe400078feaff */
[----:B------:R-:W-:-:S02]  /*1650*/  IADD3 R123, R123, R4, R2 ;  /* 0x000000047b7b7210 */ /* 0x000fc40007ffe002 */
[--C-:B------:R-:W-:Y:S02]  /*1660*/  IADD3 R119, R119, R3, R2.reuse ;  /* 0x0000000377777210 */ /* 0x100fe40007ffe002 */
[----:B------:R-:W-:Y:S01]  /*1670*/  IADD3 R115, R115, R0, R2 ;  /* 0x0000000073737210 */ /* 0x000fe20007ffe002 */
[----:B------:R-:W-:Y:S01]  /*1680*/  IMAD.SHL.U32 R123, R123, 0x2, RZ ;  /* 0x000000027b7b7824 */ /* 0x000fe200078e00ff */
[----:B------:R-:W-:Y:S01]  /*1690*/  SHF.R.S32.HI R4, RZ, 0x1f, R129 ;  /* 0x0000001fff047819 */ /* 0x000fe20000011481 */
[----:B------:R-:W-:Y:S01]  /*16a0*/  IMAD.SHL.U32 R119, R119, 0x2, RZ ;  /* 0x0000000277777824 */ /* 0x000fe200078e00ff */
[----:B------:R-:W-:Y:S01]  /*16b0*/  SHF.R.S32.HI R3, RZ, 0x1f, R126 ;  /* 0x0000001fff037819 */ /* 0x000fe2000001147e */
[----:B------:R-:W-:Y:S01]  /*16c0*/  IMAD.SHL.U32 R115, R115, 0x2, RZ ;  /* 0x0000000273737824 */ /* 0x000fe200078e00ff */
[----:B------:R-:W-:Y:S02]  /*16d0*/  SHF.R.S32.HI R0, RZ, 0x1f, R125 ;  /* 0x0000001fff007819 */ /* 0x000fe4000001147d */
[----:B------:R-:W-:Y:S01]  /*16e0*/  LEA.HI R4, R4, R129, RZ, 0x3 ;  /* 0x0000008104047211 */ /* 0x000fe200078f18ff */
[----:B------:R-:W-:Y:S01]  /*16f0*/  IMAD.SHL.U32 R129, R129, 0x8, RZ ;  /* 0x0000000881817824 */ /* 0x000fe200078e00ff */
[----:B------:R-:W-:Y:S01]  /*1700*/  LEA.HI R3, R3, R126, RZ, 0x3 ;  /* 0x0000007e03037211 */ /* 0x000fe200078f18ff */
[----:B------:R-:W-:Y:S01]  /*1710*/  IMAD.SHL.U32 R126, R126, 0x8, RZ ;  /* 0x000000087e7e7824 */ /* 0x000fe200078e00ff */
[----:B------:R-:W-:Y:S01]  /*1720*/  LEA.HI R0, R0, R125, RZ, 0x3 ;  /* 0x0000007d00007211 */ /* 0x000fe200078f18ff */
[----:B------:R-:W-:Y:S01]  /*1730*/  IMAD.SHL.U32 R125, R125, 0x8, RZ ;  /* 0x000000087d7d7824 */ /* 0x000fe200078e00ff */
[C---:B------:R-:W-:Y:S01]  /*1740*/  LOP3.LUT R128, R113.reuse, 0x18, R18, 0xf8, !PT ;  /* 0x0000001871807812 */ /* 0x040fe200078ef812 */
[----:B------:R-:W-:Y:S01]  /*1750*/  IMAD.SHL.U32 R4, R4, 0x200, RZ ;  /* 0x0000020004047824 */ /* 0x000fe200078e00ff */
[C---:B------:R-:W-:Y:S01]  /*1760*/  LOP3.LUT R10, R113.reuse, 0x38, R129, 0xf8, !PT ;  /* 0x00000038710a7812 */ /* 0x040fe200078ef881 */
[----:B------:R-:W-:Y:S01]  /*1770*/  IMAD.SHL.U32 R0, R0, 0x200, RZ ;  /* 0x0000020000007824 */ /* 0x000fe200078e00ff */
[----:B------:R-:W-:Y:S01]  /*1780*/  LOP3.LUT R6, R113, 0x38, R126, 0xf8, !PT ;  /* 0x0000003871067812 */ /* 0x000fe200078ef87e */
[----:B------:R-:W-:Y:S01]  /*1790*/  IMAD.SHL.U32 R3, R3, 0x200, RZ ;  /* 0x0000020003037824 */ /* 0x000fe200078e00ff */
[----:B------:R-:W-:-:S02]  /*17a0*/  LOP3.LUT R113, R113, 0x38, R125, 0xf8, !PT ;  /* 0x0000003871717812 */ /* 0x000fc400078ef87d */
[----:B------:R-:W-:Y:S02]  /*17b0*/  LOP3.LUT R0, R0, 0x7ffff000, RZ, 0xc0, !PT ;  /* 0x7ffff00000007812 */ /* 0x000fe400078ec0ff */
[-C--:B------:R-:W-:Y:S02]  /*17c0*/  LOP3.LUT R113, R113, R5.reuse, RZ, 0x3c, !PT ;  /* 0x0000000571717212 */ /* 0x080fe400078e3cff */
[----:B------:R-:W-:Y:S02]  /*17d0*/  SHF.R.S32.HI R17, RZ, 0x1f, R16 ;  /* 0x0000001fff117819 */ /* 0x000fe40000011410 */
[----:B------:R-:W-:Y:S02]  /*17e0*/  IADD3 R113, R113, R0, R2 ;  /* 0x0000000071717210 */ /* 0x000fe40007ffe002 */
[-C--:B------:R-:W-:Y:S01]  /*17f0*/  LOP3.LUT R121, R10, R5.reuse, RZ, 0x3c, !PT ;  /* 0x000000050a797212 */ /* 0x080fe200078e3cff */
[----:B------:R-:W-:Y:S01]  /*1800*/  IMAD.WIDE.U32 R150, R139, c[0x0][0x280], R16 ;  /* 0x0000a0008b967a25 */ /* 0x000fe200078e0010 */
[----:B------:R-:W-:-:S02]  /*1810*/  LOP3.LUT R117, R6, R5, RZ, 0x3c, !PT ;  /* 0x0000000506757212 */ /* 0x000fc400078e3cff */
[----:B------:R-:W-:Y:S01]  /*1820*/  LOP3.LUT R4, R4, 0x7ffff000, RZ, 0xc0, !PT ;  /* 0x7ffff00004047812 */ /* 0x000fe200078ec0ff */
[----:B------:R-:W-:Y:S01]  /*1830*/  IMAD.WIDE.U32 R148, R139, c[0x0][0x290], R16 ;  /* 0x0000a4008b947a25 */ /* 0x000fe200078e0010 */
[----:B------:R-:W-:Y:S02]  /*1840*/  LOP3.LUT R3, R3, 0x7ffff000, RZ, 0xc0, !PT ;  /* 0x7ffff00003037812 */ /* 0x000fe400078ec0ff */
[----:B-----5:R-:W-:Y:S01]  /*1850*/  SHF.R.S32.HI R0, RZ, 0x1f, R79 ;  /* 0x0000001fff007819 */ /* 0x020fe2000001144f */
[----:B------:R-:W-:Y:S01]  /*1860*/  IMAD.IADD R151, R151, 0x1, R146 ;  /* 0x0000000197977824 */ /* 0x000fe200078e0292 */
[----:B------:R-:W-:Y:S01]  /*1870*/  LOP3.LUT R128, R2, R128, R5, 0xf6, !PT ;  /* 0x0000008002807212 */ /* 0x000fe200078ef605 */
[----:B------:R-:W-:Y:S01]  /*1880*/  IMAD.IADD R149, R149, 0x1, R144 ;  /* 0x0000000195957824 */ /* 0x000fe200078e0290 */
[----:B------:R-:W-:Y:S01]  /*1890*/  IADD3 R121, R121, R4, R2 ;  /* 0x0000000479797210 */ /* 0x000fe20007ffe002 */
[----:B------:R-:W-:Y:S01]  /*18a0*/  IMAD.MOV.U32 R146, RZ, RZ, R28 ;  /* 0x000000ffff927224 */ /* 0x000fe200078e001c */
[----:B------:R-:W-:Y:S01]  /*18b0*/  IADD3 R117, R117, R3, R2 ;  /* 0x0000000375757210 */ /* 0x000fe20007ffe002 */
[----:B------:R-:W-:Y:S01]  /*18c0*/  IMAD R2, R0, c[0x0][0x280], RZ ;  /* 0x0000a00000027a24 */ /* 0x000fe200078e02ff */
[----:B------:R-:W-:Y:S01]  /*18d0*/  LEA R128, R128, 0x100, 0x1 ;  /* 0x0000010080807811 */ /* 0x000fe200078e08ff */
[----:B------:R-:W-:Y:S01]  /*18e0*/  IMAD.MOV.U32 R144, RZ, RZ, R26 ;  /* 0x000000ffff907224 */ /* 0x000fe200078e001a */
[----:B------:R-:W-:Y:S01]  /*18f0*/  LOP3.LUT R132, R132, 0xfffffff8, RZ, 0xc0, !PT ;  /* 0xfffffff884847812 */ /* 0x000fe200078ec0ff */
[----:B------:R-:W-:Y:S01]  /*1900*/  IMAD R0, R0, c[0x0][0x290], RZ ;  /* 0x0000a40000007a24 */ /* 0x000fe200078e02ff */
[----:B------:R-:W-:Y:S01]  /*1910*/  LOP3.LUT R131, R131, 0xfffffff8, RZ, 0xc0, !PT ;  /* 0xfffffff883837812 */ /* 0x000fe200078ec0ff */
[C---:B------:R-:W-:Y:S01]  /*1920*/  IMAD R85, R79.reuse, c[0x0][0x284], R2 ;  /* 0x0000a1004f557a24 */ /* 0x040fe200078e0202 */
[----:B------:R-:W-:Y:S01]  /*1930*/  LOP3.LUT R130, R130, 0xfffffff8, RZ, 0xc0, !PT ;  /* 0xfffffff882827812 */ /* 0x000fe200078ec0ff */
[----:B------:R-:W-:Y:S01]  /*1940*/  IMAD.WIDE.U32 R150, R79, c[0x0][0x280], R150 ;  /* 0x0000a0004f967a25 */ /* 0x000fe200078e0096 */
[----:B------:R-:W-:-:S02]  /*1950*/  IADD3 R127, R128, 0x40, RZ ;  /* 0x00000040807f7810 */ /* 0x000fc40007ffe0ff */
[----:B------:R-:W-:Y:S01]  /*1960*/  ISETP.NE.AND P6, PT, RZ, UR4, PT ;  /* 0x00000004ff007c0c */ /* 0x000fe2000bfc5270 */
[C---:B------:R-:W-:Y:S01]  /*1970*/  IMAD R3, R79.reuse, c[0x0][0x294], R0 ;  /* 0x0000a5004f037a24 */ /* 0x040fe200078e0200 */
[C---:B------:R-:W-:Y:S01]  /*1980*/  IADD3 R10, R16.reuse, 0x50, RZ ;  /* 0x00000050100a7810 */ /* 0x040fe20007ffe0ff */
[C---:B------:R-:W-:Y:S01]  /*1990*/  IMAD.WIDE.U32 R146, R79.reuse, c[0x0][0x280], R146 ;  /* 0x0000a0004f927a25 */ /* 0x040fe200078e0092 */
[----:B------:R-:W-:Y:S02]  /*19a0*/  IADD3 R9, R16, 0x10, RZ ;  /* 0x0000001010097810 */ /* 0x000fe40007ffe0ff */
[----:B------:R-:W-:Y:S01]  /*19b0*/  SHF.R.S32.HI R124, RZ, 0x1f, R132 ;  /* 0x0000001fff7c7819 */ /* 0x000fe20000011484 */
[C---:B------:R-:W-:Y:S01]  /*19c0*/  IMAD.WIDE.U32 R148, R79.reuse, c[0x0][0x290], R148 ;  /* 0x0000a4004f947a25 */ /* 0x040fe200078e0094 */
[----:B------:R-:W-:Y:S02]  /*19d0*/  @P0 IADD3 R127, R128, -0x40, RZ ;  /* 0xffffffc0807f0810 */ /* 0x000fe40007ffe0ff */
[----:B------:R-:W-:Y:S01]  /*19e0*/  SHF.R.S32.HI R118, RZ, 0x1f, R129 ;  /* 0x0000001fff767819 */ /* 0x000fe20000011481 */
[----:B------:R-:W-:Y:S01]  /*19f0*/  IMAD.WIDE.U32 R144, R79, c[0x0][0x290], R144 ;  /* 0x0000a4004f907a25 */ /* 0x000fe200078e0090 */
[----:B------:R-:W-:-:S02]  /*1a00*/  SHF.R.S32.HI R122, RZ, 0x1f, R131 ;  /* 0x0000001fff7a7819 */ /* 0x000fc40000011483 */
[----:B------:R-:W-:Y:S01]  /*1a10*/  SHF.R.S32.HI R120, RZ, 0x1f, R130 ;  /* 0x0000001fff787819 */ /* 0x000fe20000011482 */
[----:B------:R-:W-:Y:S01]  /*1a20*/  IMAD.IADD R87, R151, 0x1, R85 ;  /* 0x0000000197577824 */ /* 0x000fe200078e0255 */
[----:B------:R-:W-:Y:S01]  /*1a30*/  SHF.R.S32.HI R116, RZ, 0x1f, R126 ;  /* 0x0000001fff747819 */ /* 0x000fe2000001147e */
[----:B------:R-:W-:Y:S01]  /*1a40*/  IMAD.IADD R85, R85, 0x1, R147 ;  /* 0x0000000155557824 */ /* 0x000fe200078e0293 */
[----:B------:R-:W-:Y:S01]  /*1a50*/  SHF.R.S32.HI R114, RZ, 0x1f, R125 ;  /* 0x0000001fff727819 */ /* 0x000fe2000001147d */
[----:B------:R-:W-:Y:S02]  /*1a60*/  IMAD.IADD R86, R149, 0x1, R3 ;  /* 0x0000000195567824 */ /* 0x000fe400078e0203 */
[----:B------:R-:W-:Y:S02]  /*1a70*/  IMAD.IADD R84, R3, 0x1, R145 ;  /* 0x0000000103547824 */ /* 0x000fe400078e0291 */
[----:B------:R-:W-:Y:S02]  /*1a80*/  IMAD.SHL.U32 R121, R121, 0x2, RZ ;  /* 0x0000000279797824 */ /* 0x000fe400078e00ff */
[----:B------:R-:W-:-:S02]  /*1a90*/  IMAD.SHL.U32 R117, R117, 0x2, RZ ;  /* 0x0000000275757824 */ /* 0x000fc400078e00ff */
[----:B------:R-:W-:Y:S02]  /*1aa0*/  IMAD.SHL.U32 R113, R113, 0x2, RZ ;  /* 0x0000000271717824 */ /* 0x000fe400078e00ff */
.L_x_1845:
        /* <DEDUP_REMOVED lines=84> */
.L_x_1825:
[----:B------:R-:W-:Y:S05]  /*1ff0*/  BSYNC B0 ;  /* 0x0000000000007941 */ /* 0x000fea0003800000 */
.L_x_1824:
        /* <DEDUP_REMOVED lines=89> */
.L_x_1828:
[----:B------:R-:W-:Y:S05]  /*2590*/  BSYNC B0 ;  /* 0x0000000000007941 */ /* 0x000fea0003800000 */
.L_x_1827:
        /* <DEDUP_REMOVED lines=56> */
.L_x_1830:
[----:B------:R-:W-:Y:S05]  /*2920*/  BSYNC B0 ;  /* 0x0000000000007941 */ /* 0x000fea0003800000 */
.L_x_1829:
        /* <DEDUP_REMOVED lines=56> */
.L_x_1832:
[----:B------:R-:W-:Y:S05]  /*2cb0*/  BSYNC B0 ;  /* 0x0000000000007941 */ /* 0x000fea0003800000 */
.L_x_1831:
        /* <DEDUP_REMOVED lines=56> */
.L_x_1834:
[----:B------:R-:W-:Y:S05]  /*3040*/  BSYNC B0 ;  /* 0x0000000000007941 */ /* 0x000fea0003800000 */
.L_x_1833:
        /* <DEDUP_REMOVED lines=56> */
.L_x_1836:
[----:B------:R-:W-:Y:S05]  /*33d0*/  BSYNC B0 ;  /* 0x0000000000007941 */ /* 0x000fea0003800000 */
.L_x_1835:
        /* <DEDUP_REMOVED lines=56> */
.L_x_1823:
        /* <DEDUP_REMOVED lines=47> */
.L_x_1838:
[----:B------:R-:W-:Y:S05]  /*3a50*/  BSYNC B0 ;  /* 0x0000000000007941 */ /* 0x000fea0003800000 */
.L_x_1837:
[----:B------:R-:W-:Y:S04]  /*3a60*/  IADD3 R143, P0, R160, R24, RZ ;  /* 0x00000018a08f7210 */ /* 0x000fe80007f1e0ff */
[----:B------:R-:W-:Y:S01]  /*3a70*/  IADD3.X R88, R109, R88, RZ, P0, !PT ;  /* 0x000000586d587210 */ /* 0x000fe200007fe4ff */
[----:B------:R-:W-:-:S05]  /*3a80*/  @P1 BRA `(.L_x_1826) ;  /* 0x0000199000001947 */ /* 0x000fca0003800000 */
[----:B------:R-:W-:Y:S01]  /*3a90*/  ISETP.GE.AND P0, PT, R18, c[0x0][0x1d4], PT ;  /* 0x0000750012007a0c */ /* 0x000fe20003f06270 */
[----:B-----5:R-:W-:Y:S01]  /*3aa0*/  IMAD.MOV.U32 R8, RZ, RZ, R66 ;  /* 0x000000ffff087224 */ /* 0x020fe200078e0042 */
[----:B------:R-:W-:Y:S01]  /*3ab0*/  MOV R5, R65 ;  /* 0x0000004100057202 */ /* 0x000fe20000000f00 */
[----:B------:R-:W-:Y:S01]  /*3ac0*/  IMAD.MOV.U32 R7, RZ, RZ, R67 ;  /* 0x000000ffff077224 */ /* 0x000fe200078e0043 */
[----:B-1----:R-:W-:Y:S01]  /*3ad0*/  MOV R3, R23 ;  /* 0x0000001700037202 */ /* 0x002fe20000000f00 */
        /* <DEDUP_REMOVED lines=70> */
[--C-:B------:R-:W-:Y:S01]  /*3f40*/  IMAD.MOV.U32 R36, RZ, RZ, R39.reuse ;  /* 0x000000ffff247224 */ /* 0x100fe200078e0027 */
        /* <DEDUP_REMOVED lines=55> */
[C---:B------:R-:W-:Y:S01]  /*42c0*/  @!P0 FMUL.FTZ R8, R36.reuse, R39 ;  /* 0x0000002724088220 */ /* 0x040fe20000410000 */
[----:B------:R-:W-:Y:S01]  /*42d0*/  @!P0 MOV R72, R170 ;  /* 0x000000aa00488202 */ /* 0x000fe20000000f00 */
[----:B------:R-:W-:Y:S02]  /*42e0*/  @!P0 FFMA.FTZ R179, R36, R61, -R179 ;  /* 0x0000003d24b38223 */ /* 0x000fe400000108b3 */
[----:B------:R-:W-:Y:S02]  /*42f0*/  @!P0 FFMA.FTZ R7, R58, R59, R7 ;  /* 0x0000003b3a078223 */ /* 0x000fe40000010007 */
[----:B------:R-:W-:Y:S01]  /*4300*/  @!P0 FFMA.FTZ R8, R60, R61, R8 ;  /* 0x0000003d3c088223 */ /* 0x000fe20000010008 */
[----:B------:R-:W-:Y:S01]  /*4310*/  @!P0 F2FP.PACK_AB R179, R179, R176 ;  /* 0x000000b0b3b3823e */ /* 0x000fe200000000ff */
[----:B------:R-:W-:Y:S01]  /*4320*/  @!P0 IMAD.MOV.U32 R26, RZ, RZ, R174 ;  /* 0x000000ffff1a8224 */ /* 0x000fe200078e00ae */
[----:B------:R-:W-:Y:S01]  /*4330*/  @!P0 F2FP.PACK_AB R176, R6, R5 ;  /* 0x0000000506b0823e */ /* 0x000fe200000000ff */
[----:B------:R-:W-:Y:S01]  /*4340*/  @!P0 IMAD.MOV.U32 R73, RZ, RZ, R171 ;  /* 0x000000ffff498224 */ /* 0x000fe200078e00ab */
[----:B------:R-:W-:Y:S02]  /*4350*/  @!P0 MOV R27, R179 ;  /* 0x000000b3001b8202 */ /* 0x000fe40000000f00 */
[----:B------:R-:W-:Y:S02]  /*4360*/  @!P0 F2FP.PACK_AB R177, R8, R7 ;  /* 0x0000000708b1823e */ /* 0x000fe400000000ff */
[----:B------:R-:W-:Y:S01]  /*4370*/  @!P0 MOV R74, R176 ;  /* 0x000000b0004a8202 */ /* 0x000fe20000000f00 */
[----:B------:R1:W-:Y:S01]  /*4380*/  STG.E.128 [R168.64], R24 ;  /* 0x00000018a8007986 */ /* 0x0003e2000c101d06 */
[----:B------:R-:W-:Y:S07]  /*4390*/  @!P0 MOV R75, R177 ;  /* 0x000000b1004b8202 */ /* 0x000fee0000000f00 */
[----:B------:R1:W-:Y:S02]  /*43a0*/  @!P2 STG.E.128 [R166.64], R72 ;  /* 0x00000048a600a986 */ /* 0x0003e4000c101d06 */
.L_x_1840:
[----:B------:R-:W-:Y:S05]  /*43b0*/  BSYNC B0 ;  /* 0x0000000000007941 */ /* 0x000fea0003800000 */
.L_x_1839:
        /* <DEDUP_REMOVED lines=73> */
[--C-:B------:R-:W-:Y:S02]  /*4850*/  @!P0 HADD2.F32 R46, -RZ, R47.reuse.H0_H0 ;  /* 0x2000002fff2e8230 */ /* 0x100fe40000004100 */
[-C--:B------:R-:W-:Y:S01]  /*4860*/  @!P0 FMUL.FTZ R74, R48, R31.reuse ;  /* 0x0000001f304a8220 */ /* 0x080fe20000410000 */
[----:B------:R-:W-:Y:S01]  /*4870*/  @!P0 HADD2.F32 R47, -RZ, R47.H1_H1 ;  /* 0x3000002fff2f8230 */ /* 0x000fe20000004100 */
[----:B------:R-:W-:Y:S01]  /*4880*/  @!P0 FMUL.FTZ R7, R36, R31 ;  /* 0x0000001f24078220 */ /* 0x000fe20000410000 */
[----:B------:R-:W-:Y:S02]  /*4890*/  @!P0 HADD2.F32 R31, -RZ, R34.H0_H0 ;  /* 0x20000022ff1f8230 */ /* 0x000fe40000004100 */
        /* <DEDUP_REMOVED lines=28> */
[----:B------:R-:W-:Y:S01]  /*4a60*/  @!P0 IMAD.MOV.U32 R26, RZ, RZ, R167 ;  /* 0x000000ffff1a8224 */ /* 0x000fe200078e00a7 */
[----:B------:R-:W-:Y:S01]  /*4a70*/  @!P0 F2FP.PACK_AB R164, R6, R5 ;  /* 0x0000000506a4823e */ /* 0x000fe200000000ff */
[----:B------:R-:W-:Y:S01]  /*4a80*/  @!P0 IMAD.MOV.U32 R57, RZ, RZ, R73 ;  /* 0x000000ffff398224 */ /* 0x000fe200078e0049 */
[----:B------:R-:W-:Y:S02]  /*4a90*/  @!P0 F2FP.PACK_AB R165, R8, R7 ;  /* 0x0000000708a5823e */ /* 0x000fe400000000ff */
[----:B------:R1:W-:Y:S01]  /*4aa0*/  STG.E.128 [R60.64], R24 ;  /* 0x000000183c007986 */ /* 0x0003e2000c101d06 */
[----:B------:R-:W-:Y:S02]  /*4ab0*/  @!P0 MOV R56, R72 ;  /* 0x0000004800388202 */ /* 0x000fe40000000f00 */
[----:B------:R-:W-:Y:S02]  /*4ac0*/  @!P0 MOV R58, R164 ;  /* 0x000000a4003a8202 */ /* 0x000fe40000000f00 */
[----:B------:R-:W-:Y:S05]  /*4ad0*/  @!P0 MOV R59, R165 ;  /* 0x000000a5003b8202 */ /* 0x000fea0000000f00 */
[----:B------:R1:W-:Y:S02]  /*4ae0*/  @!P2 STG.E.128 [R54.64], R56 ;  /* 0x000000383600a986 */ /* 0x0003e4000c101d06 */
.L_x_1842:
[----:B------:R-:W-:Y:S05]  /*4af0*/  BSYNC B0 ;  /* 0x0000000000007941 */ /* 0x000fea0003800000 */
.L_x_1841:
[----:B------:R-:W-:Y:S11]  /*4b00*/  ISETP.GE.AND P0, PT, R12, c[0x0][0x1d4], PT ;  /* 0x000075000c007a0c */ /* 0x000ff60003f06270 */
[----:B------:R-:W-:Y:S02]  /*4b10*/  @!UPT UIADD3 URZ, URZ, URZ, URZ ;  /* 0x0000003f3f3ff290 */ /* 0x000fe4000fffe03f */
[----:B------:R-:W-:-:S05]  /*4b20*/  @P0 BRA `(.L_x_1826) ;  /* 0x000008f000000947 */ /* 0x000fca0003800000 */
[----:B-1----:R-:W1:Y:S01]  /*4b30*/  LDS.128 R52, [R113+0x6100] ;  /* 0x0061000071347984 */ /* 0x002e620000000c00 */
[----:B------:R-:W-:Y:S04]  /*4b40*/  IADD3 R58, P1, P0, R158, R143, R130 ;  /* 0x0000008f9e3a7210 */ /* 0x000fe8000783e082 */
[----:B------:R-:W-:Y:S02]  /*4b50*/  IADD3.X R51, R97, R88, R120, P1, P0 ;  /* 0x0000005861337210 */ /* 0x000fe40000fe0478 */
[C---:B------:R-:W-:Y:S01]  /*4b60*/  LEA R56, P0, R58.reuse, c[0x0][0x1c8], 0x1 ;  /* 0x000072003a387a11 */ /* 0x040fe200078008ff */
[----:B------:R-:W2:Y:S03]  /*4b70*/  LDS.128 R24, [R115+0x6100] ;  /* 0x0061000073187984 */ /* 0x000ea60000000c00 */
[----:B------:R-:W-:Y:S02]  /*4b80*/  LEA.HI.X R57, R58, c[0x0][0x1cc], R51, 0x1, P0 ;  /* 0x000073003a397a11 */ /* 0x000fe400000f0c33 */
[----:B------:R-:W-:Y:S11]  /*4b90*/  ISETP.GE.AND P0, PT, R12, c[0x0][0x27c], PT ;  /* 0x00009f000c007a0c */ /* 0x000ff60003f06270 */
[----:B------:R-:W-:Y:S02]  /*4ba0*/  @!UPT UIADD3 URZ, URZ, URZ, URZ ;  /* 0x0000003f3f3ff290 */ /* 0x000fe4000fffe03f */
[----:B------:R-:W-:Y:S01]  /*4bb0*/  @!P0 HADD2.F32 R30, -RZ, R33.H1_H1 ;  /* 0x30000021ff1e8230 */ /* 0x000fe20000004100 */
[--C-:B------:R-:W-:Y:S01]  /*4bc0*/  @!P0 SHF.R.U32.HI R28, RZ, 0x10, R21.reuse ;  /* 0x00000010ff1c8819 */ /* 0x100fe20000011615 */
[--C-:B------:R-:W-:Y:S01]  /*4bd0*/  @!P0 HADD2.F32 R40, -RZ, R63.reuse.H1_H1 ;  /* 0x3000003fff288230 */ /* 0x100fe20000004100 */
[----:B------:R-:W-:Y:S01]  /*4be0*/  @!P0 SHF.R.U64 R21, R20, 0x10, R21 ;  /* 0x0000001014158819 */ /* 0x000fe20000001215 */
[----:B------:R-:W-:Y:S01]  /*4bf0*/  @!P0 HADD2.F32 R37, -RZ, R63.H0_H0 ;  /* 0x2000003fff258230 */ /* 0x000fe20000004100 */
[--C-:B------:R-:W-:Y:S01]  /*4c00*/  @!P0 SHF.R.U32.HI R20, RZ, 0x10, R23.reuse ;  /* 0x00000010ff148819 */ /* 0x100fe20000011617 */
[--C-:B------:R-:W-:Y:S01]  /*4c10*/  @!P0 HADD2.F32 R44, -RZ, R62.reuse.H1_H1 ;  /* 0x3000003eff2c8230 */ /* 0x100fe20000004100 */
[----:B------:R-:W-:Y:S01]  /*4c20*/  @!P0 SHF.R.U64 R22, R22, 0x10, R23 ;  /* 0x0000001016168819 */ /* 0x000fe20000001217 */
[----:B------:R-:W-:Y:S01]  /*4c30*/  @!P0 HADD2.F32 R47, -RZ, R62.H0_H0 ;  /* 0x2000003eff2f8230 */ /* 0x000fe20000004100 */
        /* <DEDUP_REMOVED lines=8> */
[----:B------:R-:W-:Y:S01]  /*4cc0*/  @!P0 MOV R36, R52 ;  /* 0x0000003400248202 */ /* 0x000fe20000000f00 */
[----:B------:R-:W-:Y:S01]  /*4cd0*/  @!P0 HADD2.F32 R43, -RZ, R43.H0_H0 ;  /* 0x2000002bff2b8230 */ /* 0x000fe20000004100 */
[----:B------:R-:W-:Y:S01]  /*4ce0*/  @!P0 SHF.R.U64 R46, R66, 0x10, R67 ;  /* 0x00000010422e8819 */ /* 0x000fe20000001243 */
[----:B------:R-:W-:Y:S01]  /*4cf0*/  @!P0 HADD2.F32 R38, -RZ, R35.H0_H0 ;  /* 0x20000023ff268230 */ /* 0x000fe20000004100 */
[----:B------:R-:W-:Y:S01]  /*4d00*/  @!P0 MOV R49, R55 ;  /* 0x0000003700318202 */ /* 0x000fe20000000f00 */
[----:B------:R-:W-:Y:S01]  /*4d10*/  @!P0 HADD2.F32 R42, -RZ, R45.H0_H0 ;  /* 0x2000002dff2a8230 */ /* 0x000fe20000004100 */
[----:B--2---:R-:W-:Y:S01]  /*4d20*/  @!P0 MOV R29, R25 ;  /* 0x00000019001d8202 */ /* 0x004fe20000000f00 */
[----:B------:R-:W-:Y:S01]  /*4d30*/  @!P0 HADD2.F32 R50, -RZ, R50.H0_H0 ;  /* 0x20000032ff328230 */ /* 0x000fe20000004100 */
[-C--:B------:R-:W-:Y:S01]  /*4d40*/  @!P0 FMUL.FTZ R51, R38, R30.reuse ;  /* 0x0000001e26338220 */ /* 0x080fe20000410000 */
[----:B------:R-:W-:Y:S02]  /*4d50*/  @!P0 HADD2.F32 R46, -RZ, R46.H0_H0 ;  /* 0x2000002eff2e8230 */ /* 0x000fe40000004100 */
[--C-:B------:R-:W-:Y:S02]  /*4d60*/  @!P0 HADD2.F32 R23, -RZ, R29.reuse.H0_H0 ;  /* 0x2000001dff178230 */ /* 0x100fe40000004100 */
[----:B------:R-:W-:Y:S02]  /*4d70*/  @!P0 HADD2.F32 R34, -RZ, R29.H1_H1 ;  /* 0x3000001dff228230 */ /* 0x000fe40000004100 */
[----:B------:R-:W-:Y:S01]  /*4d80*/  @!P0 HADD2.F32 R41, -RZ, R35.H1_H1 ;  /* 0x30000023ff298230 */ /* 0x000fe20000004100 */
[C---:B------:R-:W-:Y:S01]  /*4d90*/  @!P0 FMUL.FTZ R3, R23.reuse, R30 ;  /* 0x0000001e17038220 */ /* 0x040fe20000410000 */
[----:B------:R-:W-:Y:S01]  /*4da0*/  @!P0 MOV R30, R24 ;  /* 0x00000018001e8202 */ /* 0x000fe20000000f00 */
[----:B------:R-:W-:Y:S01]  /*4db0*/  @!P0 FFMA.FTZ R51, R23, R40, -R51 ;  /* 0x0000002817338223 */ /* 0x000fe20000010833 */
[----:B------:R-:W-:Y:S01]  /*4dc0*/  @!P0 HADD2.F32 R23, -RZ, R33.H0_H0 ;  /* 0x20000021ff178230 */ /* 0x000fe20000004100 */
[-C--:B------:R-:W-:Y:S01]  /*4dd0*/  @!P0 FMUL.FTZ R58, R41, R31.reuse ;  /* 0x0000001f293a8220 */ /* 0x080fe20000410000 */
[----:B------:R-:W-:Y:S01]  /*4de0*/  @!P0 HADD2.F32 R35, -RZ, R36.H0_H0 ;  /* 0x20000024ff238230 */ /* 0x000fe20000004100 */
[C---:B------:R-:W-:Y:S01]  /*4df0*/  @!P0 FMUL.FTZ R4, R34.reuse, R31 ;  /* 0x0000001f22048220 */ /* 0x040fe20000410000 */
[--C-:B------:R-:W-:Y:S01]  /*4e00*/  @!P0 HADD2.F32 R28, -RZ, R30.reuse.H0_H0 ;  /* 0x2000001eff1c8230 */ /* 0x100fe20000004100 */
[----:B------:R-:W-:Y:S01]  /*4e10*/  @!P0 FFMA.FTZ R58, R34, R43, -R58 ;  /* 0x0000002b223a8223 */ /* 0x000fe2000001083a */
[----:B------:R-:W-:Y:S01]  /*4e20*/  @!P0 HADD2.F32 R30, -RZ, R30.H1_H1 ;  /* 0x3000001eff1e8230 */ /* 0x000fe20000004100 */
[CC--:B------:R-:W-:Y:S01]  /*4e30*/  @!P0 FMUL.FTZ R59, R35.reuse, R23.reuse ;  /* 0x00000017233b8220 */ /* 0x0c0fe20000410000 */
[----:B------:R-:W-:Y:S01]  /*4e40*/  @!P0 HADD2.F32 R29, -RZ, R21.H0_H0 ;  /* 0x20000015ff1d8230 */ /* 0x000fe20000004100 */
[C---:B------:R-:W-:Y:S01]  /*4e50*/  @!P0 FMUL.FTZ R0, R28.reuse, R23 ;  /* 0x000000171c008220 */ /* 0x040fe20000410000 */
[----:B------:R-:W-:Y:S01]  /*4e60*/  @!P0 MOV R23, R26 ;  /* 0x0000001a00178202 */ /* 0x000fe20000000f00 */
[----:B------:R-:W-:Y:S01]  /*4e70*/  @!P0 FFMA.FTZ R59, R28, R37, -R59 ;  /* 0x000000251c3b8223 */ /* 0x000fe2000001083b */
[----:B------:R-:W-:Y:S01]  /*4e80*/  @!P0 HADD2.F32 R28, -RZ, R32.H1_H1 ;  /* 0x30000020ff1c8230 */ /* 0x000fe20000004100 */
[----:B------:R-:W-:Y:S01]  /*4e90*/  @!P0 FMUL.FTZ R2, R30, R29 ;  /* 0x0000001d1e028220 */ /* 0x000fe20000410000 */
[----:B------:R-:W-:Y:S01]  /*4ea0*/  @!P0 HADD2.F32 R36, -RZ, R36.H1_H1 ;  /* 0x30000024ff248230 */ /* 0x000fe20000004100 */
[----:B------:R-:W-:Y:S01]  /*4eb0*/  @!P0 FFMA.FTZ R0, R35, R37, R0 ;  /* 0x0000002523008223 */ /* 0x000fe20000010000 */
[--C-:B------:R-:W-:Y:S01]  /*4ec0*/  @!P0 HADD2.F32 R21, -RZ, R23.reuse.H0_H0 ;  /* 0x20000017ff158230 */ /* 0x100fe20000004100 */
[-C--:B------:R-:W-:Y:S01]  /*4ed0*/  @!P0 FMUL.FTZ R61, R42, R28.reuse ;  /* 0x0000001c2a3d8220 */ /* 0x080fe20000410000 */
[----:B------:R-:W-:Y:S01]  /*4ee0*/  @!P0 F2FP.PACK_AB R51, R58, R51 ;  /* 0x000000333a33823e */ /* 0x000fe200000000ff */
[----:B------:R-:W-:Y:S01]  /*4ef0*/  @!P0 FMUL.FTZ R60, R36, R29 ;  /* 0x0000001d243c8220 */ /* 0x000fe20000410000 */
[----:B------:R-:W-:Y:S01]  /*4f00*/  @!P0 HADD2.F32 R29, -RZ, R23.H1_H1 ;  /* 0x30000017ff1d8230 */ /* 0x000fe20000004100 */
[C---:B------:R-:W-:Y:S01]  /*4f10*/  @!P0 FMUL.FTZ R5, R21.reuse, R28 ;  /* 0x0000001c15058220 */ /* 0x040fe20000410000 */
[----:B------:R-:W-:Y:S01]  /*4f20*/  @!P0 MOV R28, R27 ;  /* 0x0000001b001c8202 */ /* 0x000fe20000000f00 */
[----:B------:R-:W-:Y:S01]  /*4f30*/  @!P0 FFMA.FTZ R61, R21, R44, -R61 ;  /* 0x0000002c153d8223 */ /* 0x000fe2000001083d */
[----:B------:R-:W-:Y:S01]  /*4f40*/  @!P0 HADD2.F32 R21, -RZ, R32.H0_H0 ;  /* 0x20000020ff158230 */ /* 0x000fe20000004100 */
[-C--:B------:R-:W-:Y:S01]  /*4f50*/  @!P0 FFMA.FTZ R60, R30, R39.reuse, -R60 ;  /* 0x000000271e3c8223 */ /* 0x080fe2000001083c */
[----:B------:R-:W-:Y:S01]  /*4f60*/  @!P0 HADD2.F32 R22, -RZ, R22.H0_H0 ;  /* 0x20000016ff168230 */ /* 0x000fe20000004100 */
[----:B------:R-:W-:Y:S01]  /*4f70*/  @!P0 FFMA.FTZ R2, R36, R39, R2 ;  /* 0x0000002724028223 */ /* 0x000fe20000010002 */
[--C-:B------:R-:W-:Y:S01]  /*4f80*/  @!P0 HADD2.F32 R48, -RZ, R49.reuse.H0_H0 ;  /* 0x20000031ff308230 */ /* 0x100fe20000004100 */
[----:B------:R-:W-:Y:S01]  /*4f90*/  @!P0 FFMA.FTZ R3, R38, R40, R3 ;  /* 0x0000002826038223 */ /* 0x000fe20000010003 */
[----:B------:R-:W-:Y:S01]  /*4fa0*/  @!P0 HADD2.F32 R49, -RZ, R49.H1_H1 ;  /* 0x30000031ff318230 */ /* 0x000fe20000004100 */
[----:B------:R-:W-:Y:S01]  /*4fb0*/  @!P0 FMUL.FTZ R6, R29, R22 ;  /* 0x000000161d068220 */ /* 0x000fe20000410000 */
[----:B------:R-:W-:Y:S01]  /*4fc0*/  @!P0 HADD2.F32 R45, -RZ, R45.H1_H1 ;  /* 0x3000002dff2d8230 */ /* 0x000fe20000004100 */
[----:B------:R-:W-:Y:S01]  /*4fd0*/  @!P0 FMUL.FTZ R69, R48, R21 ;  /* 0x0000001530458220 */ /* 0x000fe20000410000 */
[----:B------:R-:W-:Y:S01]  /*4fe0*/  @!P0 F2FP.PACK_AB R60, R60, R59 ;  /* 0x0000003b3c3c823e */ /* 0x000fe200000000ff */
[----:B------:R-:W-:Y:S01]  /*4ff0*/  @!P0 FMUL.FTZ R68, R49, R20 ;  /* 0x0000001431448220 */ /* 0x000fe20000410000 */
[----:B------:R-:W-:Y:S01]  /*5000*/  @!P0 MOV R25, R51 ;  /* 0x0000003300198202 */ /* 0x000fe20000000f00 */
[----:B------:R-:W-:Y:S01]  /*5010*/  @!P0 FMUL.FTZ R70, R45, R22 ;  /* 0x000000162d468220 */ /* 0x000fe20000410000 */
[----:B------:R-:W-:Y:S01]  /*5020*/  @!P0 F2FP.PACK_AB R51, R2, R0 ;  /* 0x000000000233823e */ /* 0x000fe200000000ff */
[----:B------:R-:W-:Y:S01]  /*5030*/  @!P0 FFMA.FTZ R4, R41, R43, R4 ;  /* 0x0000002b29048223 */ /* 0x000fe20000010004 */
[--C-:B------:R-:W-:Y:S01]  /*5040*/  @!P0 HADD2.F32 R30, -RZ, R28.reuse.H0_H0 ;  /* 0x2000001cff1e8230 */ /* 0x100fe20000004100 */
[----:B------:R-:W-:Y:S01]  /*5050*/  @!P0 FFMA.FTZ R70, R29, R46, -R70 ;  /* 0x0000002e1d468223 */ /* 0x000fe20000010846 */
[----:B------:R-:W-:Y:S01]  /*5060*/  @!P0 HADD2.F32 R23, -RZ, R28.H1_H1 ;  /* 0x3000001cff178230 */ /* 0x000fe20000004100 */
[----:B------:R-:W-:Y:S01]  /*5070*/  @!P0 FFMA.FTZ R5, R42, R44, R5 ;  /* 0x0000002c2a058223 */ /* 0x000fe20000010005 */
[----:B------:R-:W-:Y:S01]  /*5080*/  @!P0 F2FP.PACK_AB R58, R4, R3 ;  /* 0x00000003043a823e */ /* 0x000fe200000000ff */
[----:B------:R-:W-:Y:S01]  /*5090*/  @!P0 FFMA.FTZ R69, R30, R47, -R69 ;  /* 0x0000002f1e458223 */ /* 0x000fe20000010845 */
[----:B------:R-:W-:Y:S01]  /*50a0*/  @!P0 F2FP.PACK_AB R61, R70, R61 ;  /* 0x0000003d463d823e */ /* 0x000fe200000000ff */
[C---:B------:R-:W-:Y:S01]  /*50b0*/  @!P0 FFMA.FTZ R68, R23.reuse, R50, -R68 ;  /* 0x0000003217448223 */ /* 0x040fe20000010844 */
[----:B------:R-:W-:Y:S01]  /*50c0*/  @!P0 MOV R53, R58 ;  /* 0x0000003a00358202 */ /* 0x000fe20000000f00 */
[----:B------:R-:W-:Y:S01]  /*50d0*/  @!P0 FMUL.FTZ R7, R30, R21 ;  /* 0x000000151e078220 */ /* 0x000fe20000410000 */
[----:B------:R-:W-:Y:S01]  /*50e0*/  @!P0 MOV R26, R61 ;  /* 0x0000003d001a8202 */ /* 0x000fe20000000f00 */
[----:B------:R-:W-:Y:S01]  /*50f0*/  @!P0 IMAD.MOV.U32 R24, RZ, RZ, R60 ;  /* 0x000000ffff188224 */ /* 0x000fe200078e003c */
[----:B------:R-:W-:Y:S01]  /*5100*/  @!P0 F2FP.PACK_AB R68, R68, R69 ;  /* 0x000000454444823e */ /* 0x000fe200000000ff */
[----:B------:R-:W-:Y:S02]  /*5110*/  @!P0 FMUL.FTZ R8, R23, R20 ;  /* 0x0000001417088220 */ /* 0x000fe40000410000 */
[----:B------:R-:W-:Y:S01]  /*5120*/  @!P0 FFMA.FTZ R6, R45, R46, R6 ;  /* 0x0000002e2d068223 */ /* 0x000fe20000010006 */
[----:B------:R-:W-:Y:S01]  /*5130*/  @!P0 MOV R27, R68 ;  /* 0x00000044001b8202 */ /* 0x000fe20000000f00 */
[----:B------:R-:W-:Y:S02]  /*5140*/  @!P0 FFMA.FTZ R7, R48, R47, R7 ;  /* 0x0000002f30078223 */ /* 0x000fe40000010007 */
[----:B------:R-:W-:Y:S01]  /*5150*/  @!P0 FFMA.FTZ R8, R49, R50, R8 ;  /* 0x0000003231088223 */ /* 0x000fe20000010008 */
[----:B------:R-:W-:Y:S01]  /*5160*/  @!P0 F2FP.PACK_AB R59, R6, R5 ;  /* 0x00000005063b823e */ /* 0x000fe200000000ff */
[----:B------:R1:W-:Y:S01]  /*5170*/  STG.E.128 [R56.64], R24 ;  /* 0x0000001838007986 */ /* 0x0003e2000c101d06 */
[----:B------:R-:W-:Y:S02]  /*5180*/  @!P0 IMAD.MOV.U32 R52, RZ, RZ, R51 ;  /* 0x000000ffff348224 */ /* 0x000fe400078e0033 */
        /* <DEDUP_REMOVED lines=12> */
.L_x_1822:
        /* <DEDUP_REMOVED lines=29> */
.L_x_1826:
[----:B------:R-:W-:Y:S05]  /*5420*/  BSYNC B1 ;  /* 0x0000000000017941 */ /* 0x000fea0003800000 */
.L_x_1821:
[C---:B-12---:R-:W-:Y:S01]  /*5430*/  IMAD.SHL.U32 R3, R135.reuse, 0x40, RZ ;  /* 0x0000004087037824 */ /* 0x046fe200078e00ff */
[----:B------:R-:W-:Y:S01]  /*5440*/  SHF.L.U64.HI R81, R135, 0x6, R81 ;  /* 0x0000000687517819 */ /* 0x000fe20000010251 */
[----:B------:R-:W-:Y:S02]  /*5450*/  BSSY B0, `(.L_x_1843) ;  /* 0x000004a000007945 */ /* 0x000fe40003800000 */
[----:B------:R-:W-:Y:S01]  /*5460*/  IMAD.IADD R4, R94, 0x1, -R3 ;  /* 0x000000015e047824 */ /* 0x000fe200078e0a03 */
[----:B------:R-:W-:Y:S04]  /*5470*/  IADD3 R2, P0, R3, R96, RZ ;  /* 0x0000006003027210 */ /* 0x000fe80007f1e0ff */
[----:B------:R-:W-:Y:S02]  /*5480*/  IADD3.X R0, R81, R95, RZ, P0, !PT ;  /* 0x0000005f51007210 */ /* 0x000fe400007fe4ff */
[----:B------:R-:W-:Y:S11]  /*5490*/  ISETP.GE.AND P0, PT, R4, 0x21, PT ;  /* 0x000000210400780c */ /* 0x000ff60003f06270 */
[----:B------:R-:W-:Y:S02]  /*54a0*/  @!UPT UIADD3 URZ, URZ, URZ, URZ ;  /* 0x0000003f3f3ff290 */ /* 0x000fe4000fffe03f */
[----:B------:R-:W-:Y:S05]  /*54b0*/  @P0 IADD3 R6, P1, R2, 0x20, RZ ;  /* 0x0000002002060810 */ /* 0x000fea0007f3e0ff */
[----:B------:R-:W-:Y:S01]  /*54c0*/  @P0 IMAD.X R5, RZ, RZ, R0, P1 ;  /* 0x000000ffff050224 */ /* 0x000fe200008e0600 */
[----:B------:R-:W-:Y:S03]  /*54d0*/  ISETP.GE.AND P1, PT, R4, 0x1, PT ;  /* 0x000000010400780c */ /* 0x000fe60003f26270 */
[----:B------:R-:W-:Y:S04]  /*54e0*/  @P0 IMAD R5, R5, c[0x0][0x258], RZ ;  /* 0x0000960005050a24 */ /* 0x000fe800078e02ff */
[----:B------:R-:W-:Y:S06]  /*54f0*/  @P0 IMAD R5, R6, c[0x0][0x25c], R5 ;  /* 0x0000970006050a24 */ /* 0x000fec00078e0205 */
[-C--:B-----5:R-:W-:Y:S01]  /*5500*/  @P1 MOV R21, R93.reuse ;  /* 0x0000005d00151202 */ /* 0x0a0fe20000000f00 */
[----:B------:R-:W-:Y:S02]  /*5510*/  @P1 IMAD.MOV.U32 R20, RZ, RZ, R154 ;  /* 0x000000ffff141224 */ /* 0x000fe400078e009a */
[----:B------:R-:W-:Y:S01]  /*5520*/  @P1 IMAD R7, R0, c[0x0][0x258], RZ ;  /* 0x0000960000071a24 */ /* 0x000fe200078e02ff */
[----:B------:R-:W-:Y:S01]  /*5530*/  IADD3 R0, -R3, R142, RZ ;  /* 0x0000008e03007210 */ /* 0x000fe20007ffe1ff */
[----:B------:R-:W-:Y:S03]  /*5540*/  @P1 IMAD.WIDE.U32 R20, R2, c[0x0][0x258], R20 ;  /* 0x0000960002141a25 */ /* 0x000fe600078e0014 */
[----:B------:R-:W-:Y:S01]  /*5550*/  IMNMX R0, R0, 0x40, PT ;  /* 0x0000004000007817 */ /* 0x000fe20003800200 */
[----:B------:R-:W-:Y:S01]  /*5560*/  @P1 IMAD R7, R2, c[0x0][0x25c], R7 ;  /* 0x0000970002071a24 */ /* 0x000fe200078e0207 */
[C---:B------:R-:W-:Y:S03]  /*5570*/  @P1 LEA R22, P2, R20.reuse, c[0x0][0x250], 0x1 ;  /* 0x0000940014161a11 */ /* 0x040fe600078408ff */
[----:B------:R-:W-:Y:S01]  /*5580*/  @P1 IMAD.IADD R7, R21, 0x1, R7 ;  /* 0x0000000115071824 */ /* 0x000fe200078e0207 */
[----:B------:R-:W-:Y:S04]  /*5590*/  @P0 MOV R21, R93 ;  /* 0x0000005d00150202 */ /* 0x000fe80000000f00 */
[----:B------:R-:W-:Y:S01]  /*55a0*/  @P1 LEA.HI.X R23, R20, c[0x0][0x254], R7, 0x1, P2 ;  /* 0x0000950014171a11 */ /* 0x000fe200010f0c07 */
[----:B------:R-:W-:Y:S04]  /*55b0*/  @P0 IMAD.MOV.U32 R20, RZ, RZ, R154 ;  /* 0x000000ffff140224 */ /* 0x000fe800078e009a */
[----:B------:R-:W-:Y:S01]  /*55c0*/  @!PT LDS RZ, [RZ] ;  /* 0x00000000fffff984 */ /* 0x000fe20000000800 */
[----:B------:R-:W-:Y:S01]  /*55d0*/  @!PT LDS RZ, [RZ] ;  /* 0x00000000fffff984 */ /* 0x000fe20000000800 */
[----:B------:R-:W-:Y:S01]  /*55e0*/  @!PT LDS RZ, [RZ] ;  /* 0x00000000fffff984 */ /* 0x000fe20000000800 */
[----:B------:R1:W-:Y:S01]  /*55f0*/  @P1 LDGSTS.E.BYPASS.LTC128B.128 [R133+0x100], [R22.64], !P5 ;  /* 0x0010000016851fae */ /* 0x0003e2000e901d46 */
[----:B------:R-:W-:Y:S03]  /*5600*/  @P0 IMAD.WIDE.U32 R20, R6, c[0x0][0x258], R20 ;  /* 0x0000960006140a25 */ /* 0x000fe600078e0014 */
[----:B------:R1:W-:Y:S01]  /*5610*/  @P1 LDGSTS.E.BYPASS.LTC128B.128 [R133+0x2100], [R22.64+0x80], !P4 ;  /* 0x0210008016851fae */ /* 0x0003e2000e101d46 */
[----:B------:R-:W-:Y:S01]  /*5620*/  @P0 IMAD.IADD R5, R21, 0x1, R5 ;  /* 0x0000000115050824 */ /* 0x000fe200078e0205 */
[C---:B------:R-:W-:Y:S02]  /*5630*/  @P0 LEA R6, P2, R20.reuse, c[0x0][0x250], 0x1 ;  /* 0x0000940014060a11 */ /* 0x040fe400078408ff */
[----:B------:R1:W-:Y:S02]  /*5640*/  @P1 LDGSTS.E.BYPASS.LTC128B.128 [R133+0x4100], [R22.64+0x100], !P3 ;  /* 0x0410010016851fae */ /* 0x0003e4000d901d46 */
[----:B------:R-:W-:Y:S05]  /*5650*/  @P0 LEA.HI.X R7, R20, c[0x0][0x254], R5, 0x1, P2 ;  /* 0x0000950014070a11 */ /* 0x000fea00010f0c05 */
        /* <DEDUP_REMOVED lines=9> */
[----:B------:R-:W-:Y:S04]  /*56f0*/  IMAD.MOV.U32 R88, RZ, RZ, R152 ;  /* 0x000000ffff587224 */ /* 0x000fe800078e0098 */
[----:B------:R-:W-:Y:S02]  /*5700*/  IMAD.X R0, R81, 0x1, R90, P0 ;  /* 0x0000000151007824 */ /* 0x000fe400000e065a */
[C---:B------:R-:W-:Y:S04]  /*5710*/  IMAD.WIDE.U32 R24, R3.reuse, c[0x0][0x208], R88 ;  /* 0x0000820003187a25 */ /* 0x040fe800078e0058 */
[----:B------:R-:W-:Y:S01]  /*5720*/  IMAD R0, R0, c[0x0][0x208], RZ ;  /* 0x0000820000007a24 */ /* 0x000fe200078e02ff */
[C---:B------:R-:W-:Y:S03]  /*5730*/  LEA R2, P0, R24.reuse, c[0x0][0x1f8], 0x1 ;  /* 0x00007e0018027a11 */ /* 0x040fe600078008ff */
        /* <DEDUP_REMOVED lines=27> */
.L_x_1844:
[----:B-1----:R-:W-:Y:S05]  /*58f0*/  BSYNC B0 ;  /* 0x0000000000007941 */ /* 0x002fea0003800000 */
.L_x_1843:
        /* <DEDUP_REMOVED lines=25> */
.L_x_1820:
[----:B------:R-:W-:Y:S01]  /*5a90*/  ISETP.NE.AND P3, PT, R173, 0x1, PT ;  /* 0x00000001ad00780c */ /* 0x000fe20003f65270 */
[----:B------:R-:W-:Y:S01]  /*5aa0*/  IMAD.IADD R138, R138, 0x1, R141 ;  /* 0x000000018a8a7824 */ /* 0x000fe200078e028d */
[----:B-1----:R-:W-:Y:S01]  /*5ab0*/  IADD3 R2, R92, 0x7f, RZ ;  /* 0x0000007f5c027810 */ /* 0x002fe20007ffe0ff */
[----:B------:R-:W-:Y:S01]  /*5ac0*/  IMAD.MOV.U32 R98, RZ, RZ, RZ ;  /* 0x000000ffff627224 */ /* 0x000fe200078e00ff */
[----:B------:R-:W-:Y:S01]  /*5ad0*/  PLOP3.LUT P2, PT, PT, PT, PT, 0x80, 0x0 ;  /* 0x000000000000781c */ /* 0x000fe20003f4f070 */
        /* <DEDUP_REMOVED lines=12> */
[----:B------:R-:W-:Y:S01]  /*5ba0*/  IMAD.MOV.U32 R81, RZ, RZ, RZ ;  /* 0x000000ffff517224 */ /* 0x000fe200078e00ff */
[----:B------:R-:W-:Y:S01]  /*5bb0*/  @P3 SHF.R.U32.HI R2, RZ, c[0x0][0x2cc], R0 ;  /* 0x0000b300ff023a19 */ /* 0x000fe20000011600 */
[----:B------:R-:W-:Y:S01]  /*5bc0*/  IMAD.MOV.U32 R6, RZ, RZ, RZ ;  /* 0x000000ffff067224 */ /* 0x000fe200078e00ff */
[----:B------:R-:W-:Y:S01]  /*5bd0*/  CS2R R72, SRZ ;  /* 0x0000000000487805 */ /* 0x000fe2000001ff00 */
[----:B------:R-:W-:Y:S01]  /*5be0*/  IMAD.MOV.U32 R4, RZ, RZ, RZ ;  /* 0x000000ffff047224 */ /* 0x000fe200078e00ff */
        /* <DEDUP_REMOVED lines=15> */
[----:B------:R-:W-:Y:S01]  /*5ce0*/  CS2R R50, SRZ ;  /* 0x0000000000327805 */ /* 0x000fe2000001ff00 */
[----:B------:R-:W-:Y:S01]  /*5cf0*/  CS2R R48, SRZ ;  /* 0x0000000000307805 */ /* 0x000fe2000001ff00 */
[----:B------:R-:W-:Y:S01]  /*5d00*/  CS2R R46, SRZ ;  /* 0x00000000002e7805 */ /* 0x000fe2000001ff00 */
        /* <DEDUP_REMOVED lines=34> */
[CC--:B------:R-:W-:Y:S01]  /*5f30*/  LEA.HI R3, R77.reuse, R78.reuse, RZ, 0x3 ;  /* 0x0000004e4d037211 */ /* 0x0c0fe200078f18ff */
[----:B------:R-:W-:Y:S01]  /*5f40*/  IMAD R4, R80, c[0x0][0x1b8], RZ ;  /* 0x00006e0050047a24 */ /* 0x000fe200078e02ff */
[----:B------:R-:W-:Y:S01]  /*5f50*/  LEA.HI R9, R77, R78, RZ, 0x4 ;  /* 0x0000004e4d097211 */ /* 0x000fe200078f20ff */
[----:B------:R-:W-:Y:S01]  /*5f60*/  IMAD R5, R5, c[0x0][0x178], RZ ;  /* 0x00005e0005057a24 */ /* 0x000fe200078e02ff */
[----:B------:R-:W-:Y:S02]  /*5f70*/  SHF.R.S32.HI R45, RZ, 0x3, R3 ;  /* 0x00000003ff2d7819 */ /* 0x000fe40000011403 */
[----:B------:R-:W-:Y:S01]  /*5f80*/  LOP3.LUT R3, R3, 0xfffffff8, RZ, 0xc0, !PT ;  /* 0xfffffff803037812 */ /* 0x000fe200078ec0ff */
[----:B------:R-:W-:Y:S01]  /*5f90*/  IMAD R5, R140, c[0x0][0x17c], R5 ;  /* 0x00005f008c057a24 */ /* 0x000fe200078e0205 */
[----:B------:R-:W-:-:S02]  /*5fa0*/  SHF.R.S32.HI R6, RZ, 0x4, R9 ;  /* 0x00000004ff067819 */ /* 0x000fc40000011409 */
[----:B------:R-:W-:Y:S01]  /*5fb0*/  ISETP.NE.U32.AND P2, PT, RZ, c[0x0][0x348], PT ;  /* 0x0000d200ff007a0c */ /* 0x000fe20003f45070 */
[----:B------:R-:W-:Y:S01]  /*5fc0*/  IMAD.IADD R0, R78, 0x1, -R3 ;  /* 0x000000014e007824 */ /* 0x000fe200078e0a03 */
[----:B------:R-:W-:Y:S01]  /*5fd0*/  LEA.HI R47, R9, R6, RZ, 0x1 ;  /* 0x00000006092f7211 */ /* 0x000fe200078f08ff */
[----:B------:R-:W-:Y:S01]  /*5fe0*/  IMAD.IADD R25, R25, 0x1, R5 ;  /* 0x0000000119197824 */ /* 0x000fe200078e0205 */
[----:B------:R-:W-:Y:S01]  /*5ff0*/  LOP3.LUT R9, R9, 0xfffffff0, RZ, 0xc0, !PT ;  /* 0xfffffff009097812 */ /* 0x000fe200078ec0ff */
[C---:B------:R-:W-:Y:S01]  /*6000*/  IMAD R3, R199.reuse, c[0x0][0x1bc], R4 ;  /* 0x00006f00c7037a24 */ /* 0x040fe200078e0204 */
[----:B------:R-:W-:Y:S01]  /*6010*/  SHF.L.U32 R16, R0, 0x3, RZ ;  /* 0x0000000300107819 */ /* 0x000fe200000006ff */
[----:B------:R-:W-:Y:S01]  /*6020*/  IMAD.WIDE.U32 R24, R199, c[0x0][0x1b8], R24 ;  /* 0x00006e00c7187a25 */ /* 0x000fe200078e0018 */
[----:B------:R-:W-:Y:S02]  /*6030*/  LOP3.LUT R47, R47, 0xfffffffe, RZ, 0xc0, !PT ;  /* 0xfffffffe2f2f7812 */ /* 0x000fe400078ec0ff */
[----:B------:R-:W-:Y:S01]  /*6040*/  IADD3 R4, R16, 0x80, RZ ;  /* 0x0000008010047810 */ /* 0x000fe20007ffe0ff */
[----:B-1----:R-:W-:Y:S01]  /*6050*/  IMAD.SHL.U32 R11, R45, 0x40, RZ ;  /* 0x000000402d0b7824 */ /* 0x002fe200078e00ff */
[----:B------:R-:W-:Y:S01]  /*6060*/  ISETP.NE.AND.EX P2, PT, RZ, c[0x0][0x34c], PT, P2 ;  /* 0x0000d300ff007a0c */ /* 0x000fe20003f45320 */
[----:B------:R-:W-:Y:S01]  /*6070*/  IMAD.IADD R25, R25, 0x1, R3 ;  /* 0x0000000119197824 */ /* 0x000fe200078e0203 */
[----:B------:R-:W-:Y:S01]  /*6080*/  ISETP.GE.AND P1, PT, R4, c[0x0][0x1d4], PT ;  /* 0x0000750004007a0c */ /* 0x000fe20003f26270 */
[----:B------:R-:W-:Y:S01]  /*6090*/  IMAD R3, R0, 0x20, R45 ;  /* 0x0000002000037824 */ /* 0x000fe200078e022d */
[----:B------:R-:W-:Y:S01]  /*60a0*/  LOP3.LUT R11, R11, 0x1c0, RZ, 0xc0, !PT ;  /* 0x000001c00b0b7812 */ /* 0x000fe200078ec0ff */
[----:B------:R-:W-:Y:S01]  /*60b0*/  IMAD.IADD R14, R78, 0x1, -R9 ;  /* 0x000000014e0e7824 */ /* 0x000fe200078e0a09 */
[----:B------:R-:W-:Y:S01]  /*60c0*/  P2R R203, PR, RZ, 0x2 ;  /* 0x00000002ffcb7803 */ /* 0x000fe20000000000 */
[----:B------:R-:W-:Y:S01]  /*60d0*/  IMAD.IADD R4, R92, 0x1, R3 ;  /* 0x000000015c047824 */ /* 0x000fe200078e0203 */
[----:B------:R-:W-:Y:S01]  /*60e0*/  LOP3.LUT R5, R11, 0x38, R16, 0xf8, !PT ;  /* 0x000000380b057812 */ /* 0x000fe200078ef810 */
[----:B------:R-:W-:Y:S01]  /*60f0*/  IMAD.IADD R47, R6, 0x1, -R47 ;  /* 0x00000001062f7824 */ /* 0x000fe200078e0a2f */
[----:B------:R-:W-:-:S02]  /*6100*/  SHF.R.U32.HI R44, RZ, 0x3, R11 ;  /* 0x00000003ff2c7819 */ /* 0x000fc4000001160b */
[----:B------:R-:W-:Y:S02]  /*6110*/  SHF.R.S32.HI R9, RZ, 0x1f, R14 ;  /* 0x0000001fff097819 */ /* 0x000fe4000001140e */
[----:B------:R-:W-:Y:S01]  /*6120*/  LOP3.LUT R44, R5, R44, RZ, 0x3c, !PT ;  /* 0x0000002c052c7212 */ /* 0x000fe200078e3cff */
[----:B------:R-:W-:Y:S01]  /*6130*/  @P3 IMAD.HI.U32 R5, R4, c[0x0][0x2c8], RZ ;  /* 0x0000b20004053a27 */ /* 0x000fe200078e00ff */
[----:B------:R-:W-:Y:S02]  /*6140*/  SHF.R.S32.HI R3, RZ, 0x1f, R200 ;  /* 0x0000001fff037819 */ /* 0x000fe400000114c8 */
[----:B------:R-:W-:Y:S02]  /*6150*/  MOV R8, R4 ;  /* 0x0000000400087202 */ /* 0x000fe40000000f00 */
[----:B------:R-:W-:Y:S02]  /*6160*/  SHF.R.S32.HI R6, RZ, 0x1f, R138 ;  /* 0x0000001fff067819 */ /* 0x000fe4000001148a */
[----:B------:R-:W-:-:S02]  /*6170*/  IADD3 R21, P1, R45, R138, RZ ;  /* 0x0000008a2d157210 */ /* 0x000fc40007f3e0ff */
[----:B------:R-:W-:Y:S02]  /*6180*/  @P3 SHF.R.U32.HI R8, RZ, c[0x0][0x2cc], R5 ;  /* 0x0000b300ff083a19 */ /* 0x000fe40000011605 */
[----:B------:R-:W-:Y:S02]  /*6190*/  LEA.HI R9, R9, R14, RZ, 0x3 ;  /* 0x0000000e09097211 */ /* 0x000fe400078f18ff */
[----:B------:R-:W-:Y:S02]  /*61a0*/  SEL R5, R3, RZ, !P2 ;  /* 0x000000ff03057207 */ /* 0x000fe40005000000 */
[----:B------:R-:W-:Y:S02]  /*61b0*/  LEA.HI R11, R77, R78, RZ, 0x6 ;  /* 0x0000004e4d0b7211 */ /* 0x000fe400078f30ff */
[----:B------:R-:W-:Y:S01]  /*61c0*/  LEA.HI.X.SX32 R6, R45, R6, 0x1, P1 ;  /* 0x000000062d067211 */ /* 0x000fe200008f0eff */
[----:B------:R-:W-:Y:S01]  /*61d0*/  IMAD R5, R5, c[0x0][0x1c0], RZ ;  /* 0x0000700005057a24 */ /* 0x000fe200078e02ff */
[----:B------:R-:W-:Y:S01]  /*61e0*/  LOP3.LUT R13, R9, 0xfffffff8, RZ, 0xc0, !PT ;  /* 0xfffffff8090d7812 */ /* 0x000fe200078ec0ff */
[----:B------:R-:W-:Y:S01]  /*61f0*/  IMAD.SHL.U32 R11, R11, 0x8, RZ ;  /* 0x000000080b0b7824 */ /* 0x000fe200078e00ff */
[----:B------:R-:W-:Y:S01]  /*6200*/  SEL R18, R200, RZ, !P2 ;  /* 0x000000ffc8127207 */ /* 0x000fe20005000000 */
[----:B------:R-:W-:Y:S01]  /*6210*/  IMAD R12, R6, c[0x0][0x1e0], RZ ;  /* 0x00007800060c7a24 */ /* 0x000fe200078e02ff */
[----:B------:R-:W-:Y:S01]  /*6220*/  SHF.R.S32.HI R17, RZ, 0x1f, R16 ;  /* 0x0000001fff117819 */ /* 0x000fe20000011410 */
[----:B------:R-:W-:Y:S01]  /*6230*/  IMAD.IADD R13, R14, 0x1, -R13 ;  /* 0x000000010e0d7824 */ /* 0x000fe200078e0a0d */
[----:B------:R-:W-:Y:S01]  /*6240*/  LOP3.LUT R44, R44, 0xfffffe00, R11, 0xf8, !PT ;  /* 0xfffffe002c2c7812 */ /* 0x000fe200078ef80b */
[----:B------:R-:W-:Y:S01]  /*6250*/  IMAD R6, R6, c[0x0][0x208], RZ ;  /* 0x0000820006067a24 */ /* 0x000fe200078e02ff */
[----:B------:R-:W-:Y:S01]  /*6260*/  SHF.R.S32.HI R11, RZ, 0x1f, R8 ;  /* 0x0000001fff0b7819 */ /* 0x000fe20000011408 */
[C---:B------:R-:W-:Y:S01]  /*6270*/  IMAD R10, R18.reuse, c[0x0][0x1c4], R5 ;  /* 0x00007100120a7a24 */ /* 0x040fe200078e0205 */
[C---:B------:R-:W-:Y:S01]  /*6280*/  LOP3.LUT P4, RZ, R13.reuse, 0x4, RZ, 0xc0, !PT ;  /* 0x000000040dff7812 */ /* 0x040fe2000788c0ff */
[----:B------:R-:W-:Y:S01]  /*6290*/  IMAD.WIDE.U32 R18, R18, c[0x0][0x1c0], R24 ;  /* 0x0000700012127a25 */ /* 0x000fe200078e0018 */
[----:B------:R-:W-:-:S02]  /*62a0*/  LOP3.LUT P3, RZ, R13, 0x2, RZ, 0xc0, !PT ;  /* 0x000000020dff7812 */ /* 0x000fc4000786c0ff */
[----:B------:R-:W-:Y:S01]  /*62b0*/  ISETP.NE.U32.AND P1, PT, RZ, c[0x0][0x350], PT ;  /* 0x0000d400ff007a0c */ /* 0x000fe20003f25070 */
[----:B------:R-:W-:Y:S01]  /*62c0*/  IMAD.MOV R5, RZ, RZ, -R8 ;  /* 0x000000ffff057224 */ /* 0x000fe200078e0a08 */
[----:B------:R-:W-:Y:S01]  /*62d0*/  IADD3 R19, R19, R10, RZ ;  /* 0x0000000a13137210 */ /* 0x000fe20007ffe0ff */
[C---:B------:R-:W-:Y:S01]  /*62e0*/  IMAD R12, R21.reuse, c[0x0][0x1e4], R12 ;  /* 0x00007900150c7a24 */ /* 0x040fe200078e020c */
[----:B------:R-:W-:Y:S01]  /*62f0*/  ISETP.NE.AND.EX P1, PT, RZ, c[0x0][0x354], PT, P1 ;  /* 0x0000d500ff007a0c */ /* 0x000fe20003f25310 */
[C---:B------:R-:W-:Y:S01]  /*6300*/  IMAD R6, R21.reuse, c[0x0][0x20c], R6 ;  /* 0x0000830015067a24 */ /* 0x040fe200078e0206 */
[C---:B------:R-:W-:Y:S01]  /*6310*/  IADD3 R14, R16.reuse, 0x40, RZ ;  /* 0x00000040100e7810 */ /* 0x040fe20007ffe0ff */
[C-C-:B------:R-:W-:Y:S01]  /*6320*/  IMAD.WIDE.U32 R22, R21.reuse, c[0x0][0x1e0], R16.reuse ;  /* 0x0000780015167a25 */ /* 0x140fe200078e0010 */
[----:B------:R-:W-:Y:S02]  /*6330*/  ISETP.GE.AND P5, PT, R16, c[0x0][0x1d4], PT ;  /* 0x0000750010007a0c */ /* 0x000fe40003fa6270 */
[----:B------:R-:W-:Y:S01]  /*6340*/  ISETP.GE.AND P6, PT, R14, c[0x0][0x1d4], PT ;  /* 0x000075000e007a0c */ /* 0x000fe20003fc6270 */
[----:B------:R-:W-:-:S04]  /*6350*/  IMAD.WIDE.U32 R20, R21, c[0x0][0x208], R16 ;  /* 0x0000820015147a25 */ /* 0x000fc800078e0010 */
[----:B------:R-:W-:Y:S02]  /*6360*/  IMAD R5, R5, c[0x0][0x2c4], R4 ;  /* 0x0000b10005057a24 */ /* 0x000fe400078e0204 */
[----:B------:R-:W-:Y:S02]  /*6370*/  IMAD.SHL.U32 R13, R13, 0x40, RZ ;  /* 0x000000400d0d7824 */ /* 0x000fe400078e00ff */
[----:B------:R-:W-:Y:S02]  /*6380*/  IMAD R11, R11, c[0x0][0x1b0], RZ ;  /* 0x00006c000b0b7a24 */ /* 0x000fe400078e02ff */
[----:B------:R-:W-:Y:S01]  /*6390*/  IMAD.IADD R23, R23, 0x1, R12 ;  /* 0x0000000117177824 */ /* 0x000fe200078e020c */
[----:B------:R-:W-:Y:S01]  /*63a0*/  LOP3.LUT R13, R13, 0x1c0, RZ, 0xc0, !PT ;  /* 0x000001c00d0d7812 */ /* 0x000fe200078ec0ff */
[----:B------:R-:W-:Y:S02]  /*63b0*/  IMAD R4, R80, c[0x0][0x1e8], RZ ;  /* 0x00007a0050047a24 */ /* 0x000fe400078e02ff */
[----:B------:R-:W-:-:S02]  /*63c0*/  IMAD.SHL.U32 R10, R47, 0x8, RZ ;  /* 0x000000082f0a7824 */ /* 0x000fc400078e00ff */
[----:B------:R-:W-:Y:S01]  /*63d0*/  IMAD.IADD R21, R21, 0x1, R6 ;  /* 0x0000000115157824 */ /* 0x000fe200078e0206 */
[----:B------:R-:W-:Y:S01]  /*63e0*/  SHF.R.S32.HI R6, RZ, 0x1f, R5 ;  /* 0x0000001fff067819 */ /* 0x000fe20000011405 */
[C---:B------:R-:W-:Y:S01]  /*63f0*/  IMAD R11, R8.reuse, c[0x0][0x1b4], R11 ;  /* 0x00006d00080b7a24 */ /* 0x040fe200078e020b */
[----:B------:R-:W-:Y:S01]  /*6400*/  LOP3.LUT R10, R13, 0x8, R10, 0xf8, !PT ;  /* 0x000000080d0a7812 */ /* 0x000fe200078ef80a */
[----:B------:R-:W-:Y:S01]  /*6410*/  IMAD.WIDE.U32 R18, R8, c[0x0][0x1b0], R18 ;  /* 0x00006c0008127a25 */ /* 0x000fe200078e0012 */
[----:B------:R-:W-:-:S03]  /*6420*/  SHF.R.U32.HI R13, RZ, 0x3, R13 ;  /* 0x00000003ff0d7819 */ /* 0x000fc6000001160d */
[C---:B------:R-:W-:Y:S02]  /*6430*/  IMAD R4, R199.reuse, c[0x0][0x1ec], R4 ;  /* 0x00007b00c7047a24 */ /* 0x040fe400078e0204 */
[----:B------:R-:W-:-:S04]  /*6440*/  IMAD.WIDE.U32 R208, R199, c[0x0][0x1e8], R22 ;  /* 0x00007a00c7d07a25 */ /* 0x000fc800078e0016 */
[----:B------:R-:W-:Y:S01]  /*6450*/  IMAD.IADD R19, R19, 0x1, R11 ;  /* 0x0000000113137824 */ /* 0x000fe200078e020b */
[----:B------:R-:W-:Y:S01]  /*6460*/  IADD3 R209, R4, R209, RZ ;  /* 0x000000d104d17210 */ /* 0x000fe20007ffe0ff */
[----:B------:R-:W-:Y:S01]  /*6470*/  IMAD R6, R6, c[0x0][0x1a8], RZ ;  /* 0x00006a0006067a24 */ /* 0x000fe200078e02ff */
[----:B------:R-:W-:Y:S01]  /*6480*/  LOP3.LUT R4, R10, R13, RZ, 0x3c, !PT ;  /* 0x0000000d0a047212 */ /* 0x000fe200078e3cff */
[----:B------:R-:W-:Y:S02]  /*6490*/  IMAD.SHL.U32 R9, R9, 0x40, RZ ;  /* 0x0000004009097824 */ /* 0x000fe400078e00ff */
[C---:B------:R-:W-:Y:S02]  /*64a0*/  IMAD R6, R5.reuse, c[0x0][0x1ac], R6 ;  /* 0x00006b0005067a24 */ /* 0x040fe400078e0206 */
[----:B------:R-:W-:Y:S01]  /*64b0*/  IMAD.WIDE.U32 R18, R5, c[0x0][0x1a8], R18 ;  /* 0x00006a0005127a25 */ /* 0x000fe200078e0012 */
[----:B------:R-:W-:-:S03]  /*64c0*/  LOP3.LUT R4, R4, 0xfffffe00, R9, 0xf8, !PT ;  /* 0xfffffe0004047812 */ /* 0x000fc600078ef809 */
[----:B------:R-:W-:Y:S02]  /*64d0*/  IMAD.IADD R6, R19, 0x1, R6 ;  /* 0x0000000113067824 */ /* 0x000fe400078e0206 */
[----:B------:R-:W-:Y:S02]  /*64e0*/  IMAD R9, R175, c[0x0][0x2c4], RZ ;  /* 0x0000b100af097a24 */ /* 0x000fe400078e02ff */
[----:B------:R-:W-:Y:S02]  /*64f0*/  IMAD.IADD R12, R92, 0x1, R45 ;  /* 0x000000015c0c7824 */ /* 0x000fe400078e022d */
[----:B------:R-:W-:Y:S02]  /*6500*/  IMAD R80, R80, c[0x0][0x210], RZ ;  /* 0x0000840050507a24 */ /* 0x000fe400078e02ff */
[----:B------:R-:W-:-:S04]  /*6510*/  IMAD.WIDE.U32 R20, R199, c[0x0][0x210], R20 ;  /* 0x00008400c7147a25 */ /* 0x000fc800078e0014 */
[----:B------:R-:W-:-:S04]  /*6520*/  IMAD R80, R199, c[0x0][0x214], R80 ;  /* 0x00008500c7507a24 */ /* 0x000fc800078e0250 */
[----:B------:R-:W-:Y:S01]  /*6530*/  IMAD.IADD R81, R80, 0x1, R21 ;  /* 0x0000000150517824 */ /* 0x000fe200078e0215 */
[----:B------:R-:W-:Y:S02]  /*6540*/  MOV R80, R20 ;  /* 0x0000001400507202 */ /* 0x000fe40000000f00 */
[--C-:B--2---:R-:W-:Y:S01]  /*6550*/  @P0 SHF.R.S32.HI R11, RZ, 0x1f, R2.reuse ;  /* 0x0000001fff0b0819 */ /* 0x104fe20000011402 */
[----:B------:R-:W-:Y:S01]  /*6560*/  @P0 IMAD.MOV.U32 R10, RZ, RZ, R2 ;  /* 0x000000ffff0a0224 */ /* 0x000fe200078e0002 */
[----:B------:R-:W-:Y:S01]  /*6570*/  @!P0 MOV R11, R3 ;  /* 0x00000003000b8202 */ /* 0x000fe20000000f00 */
[----:B------:R-:W-:Y:S01]  /*6580*/  @!P0 IMAD.MOV.U32 R10, RZ, RZ, R200 ;  /* 0x000000ffff0a8224 */ /* 0x000fe200078e00c8 */
[C---:B------:R-:W-:Y:S01]  /*6590*/  LEA R13, P0, R18.reuse, c[0x0][0x160], 0x1 ;  /* 0x00005800120d7a11 */ /* 0x040fe200078008ff */
[----:B------:R-:W-:Y:S01]  /*65a0*/  IMAD.MOV.U32 R3, RZ, RZ, 0x20 ;  /* 0x00000020ff037424 */ /* 0x000fe200078e00ff */
[----:B------:R-:W-:Y:S02]  /*65b0*/  SEL R2, R11, RZ, !P1 ;  /* 0x000000ff0b027207 */ /* 0x000fe40004800000 */
[----:B------:R-:W-:-:S02]  /*65c0*/  LEA.HI.X R11, R18, c[0x0][0x164], R6, 0x1, P0 ;  /* 0x00005900120b7a11 */ /* 0x000fc400000f0c06 */
[----:B------:R-:W-:Y:S01]  /*65d0*/  ISETP.GE.AND P0, PT, R12, R9, PT ;  /* 0x000000090c00720c */ /* 0x000fe20003f06270 */
[----:B------:R-:W-:Y:S01]  /*65e0*/  IMAD R6, R2, c[0x0][0x1f0], RZ ;  /* 0x00007c0002067a24 */ /* 0x000fe200078e02ff */
[----:B------:R-:W-:Y:S01]  /*65f0*/  SEL R205, R10, RZ, !P1 ;  /* 0x000000ff0acd7207 */ /* 0x000fe20004800000 */
[----:B------:R-:W-:Y:S01]  /*6600*/  IMAD R2, R2, c[0x0][0x218], RZ ;  /* 0x0000860002027a24 */ /* 0x000fe200078e02ff */
[----:B------:R-:W-:Y:S01]  /*6610*/  SHF.L.U32 R10, R0, 0x3, RZ ;  /* 0x00000003000a7819 */ /* 0x000fe200000006ff */
[----:B------:R1:W2:Y:S01]  /*6620*/  SHFL.IDX PT, R18, R13, RZ, 0x181f ;  /* 0x00181fff0d127589 */ /* 0x0002a200000e0000 */
[----:B------:R-:W-:Y:S01]  /*6630*/  SEL R3, R3, 0xffffffe0, !P4 ;  /* 0xffffffe003037807 */ /* 0x000fe20006000000 */
[C---:B------:R-:W-:Y:S01]  /*6640*/  IMAD R211, R205.reuse, c[0x0][0x21c], R2 ;  /* 0x00008700cdd37a24 */ /* 0x040fe200078e0202 */
[C---:B------:R-:W-:Y:S01]  /*6650*/  IADD3 R5, R10.reuse, 0x80, RZ ;  /* 0x000000800a057810 */ /* 0x040fe20007ffe0ff */
[----:B------:R-:W-:Y:S01]  /*6660*/  IMAD.MOV.U32 R2, RZ, RZ, 0x10 ;  /* 0x00000010ff027424 */ /* 0x000fe200078e00ff */
[----:B------:R1:W3:Y:S01]  /*6670*/  SHFL.IDX PT, R19, R11, RZ, 0x181f ;  /* 0x00181fff0b137589 */ /* 0x0002e200000e0000 */
[C---:B------:R-:W-:Y:S01]  /*6680*/  IMAD R213, R205.reuse, c[0x0][0x1f4], R6 ;  /* 0x00007d00cdd57a24 */ /* 0x040fe200078e0206 */
[----:B------:R-:W-:Y:S01]  /*6690*/  ISETP.GE.AND P2, PT, R10, c[0x0][0x198], PT ;  /* 0x000066000a007a0c */ /* 0x000fe20003f46270 */
[----:B------:R-:W-:Y:S01]  /*66a0*/  IMAD.WIDE.U32 R208, R205, c[0x0][0x1f0], R208 ;  /* 0x00007c00cdd07a25 */ /* 0x000fe200078e00d0 */
[----:B------:R-:W-:-:S02]  /*66b0*/  SEL R2, R2, 0xfffffff0, !P3 ;  /* 0xfffffff002027807 */ /* 0x000fc40005800000 */
[----:B------:R-:W-:Y:S01]  /*66c0*/  ISETP.GE.AND P1, PT, R14, c[0x0][0x198], PT ;  /* 0x000066000e007a0c */ /* 0x000fe20003f26270 */
[----:B------:R-:W-:Y:S01]  /*66d0*/  IMAD.WIDE.U32 R204, R205, c[0x0][0x218], R80 ;  /* 0x00008600cdcc7a25 */ /* 0x000fe200078e0050 */
[----:B------:R-:W-:-:S03]  /*66e0*/  ISETP.GE.AND P3, PT, R5, c[0x0][0x198], PT ;  /* 0x0000660005007a0c */ /* 0x000fc60003f66270 */
[----:B------:R-:W-:Y:S02]  /*66f0*/  IMAD.IADD R213, R209, 0x1, R213 ;  /* 0x00000001d1d57824 */ /* 0x000fe400078e02d5 */
[----:B------:R-:W-:Y:S01]  /*6700*/  IMAD.IADD R211, R205, 0x1, R211 ;  /* 0x00000001cdd37824 */ /* 0x000fe200078e02d3 */
[----:B------:R-:W-:Y:S05]  /*6710*/  @P0 BRA `(.L_x_1848) ;  /* 0x000000f000000947 */ /* 0x000fea0003800000 */
[----:B------:R-:W-:Y:S02]  /*6720*/  SHF.R.S32.HI R15, RZ, 0x1f, R14 ;  /* 0x0000001fff0f7819 */ /* 0x000fe4000001140e */
[----:B------:R-:W-:Y:S02]  /*6730*/  SHF.R.S32.HI R6, RZ, 0x1f, R5 ;  /* 0x0000001fff067819 */ /* 0x000fe40000011405 */
[----:B------:R-:W-:Y:S02]  /*6740*/  LEA.HI R8, R15, R14, RZ, 0x3 ;  /* 0x0000000e0f087211 */ /* 0x000fe400078f18ff */
[----:B------:R-:W-:Y:S01]  /*6750*/  LEA.HI R6, R6, R5, RZ, 0x3 ;  /* 0x0000000506067211 */ /* 0x000fe200078f18ff */
[----:B------:R-:W-:Y:S01]  /*6760*/  IMAD.SHL.U32 R5, R44, 0x2, RZ ;  /* 0x000000022c057824 */ /* 0x000fe200078e00ff */
[----:B--2---:R-:W-:-:S02]  /*6770*/  LEA R20, P0, R10, R18, 0x1 ;  /* 0x000000120a147211 */ /* 0x004fc400078008ff */
        /* <DEDUP_REMOVED lines=9> */
.L_x_1848:
[----:B------:R-:W-:Y:S05]  /*6810*/  BSYNC B0 ;  /* 0x0000000000007941 */ /* 0x000fea0003800000 */
.L_x_1847:
[----:B------:R-:W-:Y:S01]  /*6820*/  IADD3 R6, R12, 0x20, RZ ;  /* 0x000000200c067810 */ /* 0x000fe20007ffe0ff */
[----:B--23--:R2:W3:Y:S01]  /*6830*/  SHFL.IDX PT, R19, R11, 0x1, 0x181f ;  /* 0x00381f000b137f89 */ /* 0x00c4e200000e0000 */
        /* <DEDUP_REMOVED lines=20> */
.L_x_1850:
[----:B------:R-:W-:Y:S05]  /*6980*/  BSYNC B0 ;  /* 0x0000000000007941 */ /* 0x000fea0003800000 */
.L_x_1849:
        /* <DEDUP_REMOVED lines=22> */
.L_x_1852:
[----:B------:R-:W-:Y:S05]  /*6af0*/  BSYNC B0 ;  /* 0x0000000000007941 */ /* 0x000fea0003800000 */
.L_x_1851:
[----:B-1--4-:R-:W1:Y:S01]  /*6b00*/  SHFL.IDX PT, R18, R13, 0x3, 0x181f ;  /* 0x00781f000d127f89 */ /* 0x012e6200000e0000 */
[----:B------:R-:W-:Y:S01]  /*6b10*/  IADD3 R12, R12, 0x60, RZ ;  /* 0x000000600c0c7810 */ /* 0x000fe20007ffe0ff */
[----:B------:R-:W-:Y:S01]  /*6b20*/  IMAD.IADD R6, R172, 0x1, -R45 ;  /* 0x00000001ac067824 */ /* 0x000fe200078e0a2d */
[----:B------:R-:W-:Y:S01]  /*6b30*/  IADD3 R85, R7, -0x1, RZ ;  /* 0xffffffff07557810 */ /* 0x000fe20007ffe0ff */
[----:B------:R4:W2:Y:S01]  /*6b40*/  SHFL.IDX PT, R19, R11, 0x3, 0x181f ;  /* 0x00781f000b137f89 */ /* 0x0008a200000e0000 */
[----:B------:R-:W-:Y:S01]  /*6b50*/  ISETP.GE.AND P0, PT, R12, R9, PT ;  /* 0x000000090c00720c */ /* 0x000fe20003f06270 */
[----:B------:R-:W-:Y:S01]  /*6b60*/  IMAD.MOV.U32 R68, RZ, RZ, 0x6 ;  /* 0x00000006ff447424 */ /* 0x000fe200078e00ff */
[----:B------:R-:W-:Y:S01]  /*6b70*/  SHF.R.S32.HI R52, RZ, 0x1f, R85 ;  /* 0x0000001fff347819 */ /* 0x000fe20000011455 */
[----:B------:R-:W-:Y:S01]  /*6b80*/  IMAD.MOV.U32 R212, RZ, RZ, R208 ;  /* 0x000000ffffd47224 */ /* 0x000fe200078e00d0 */
[----:B------:R-:W-:Y:S01]  /*6b90*/  LEA.HI R84, R77, R78, RZ, 0x5 ;  /* 0x0000004e4d547211 */ /* 0x000fe200078f28ff */
[----:B------:R-:W-:Y:S01]  /*6ba0*/  IMAD.MOV.U32 R201, RZ, RZ, 0x5 ;  /* 0x00000005ffc97424 */ /* 0x000fe200078e00ff */
[----:B------:R-:W-:-:S02]  /*6bb0*/  SEL R46, RZ, 0x1, P5 ;  /* 0x00000001ff2e7807 */ /* 0x000fc40002800000 */
[----:B------:R-:W-:-:S05]  /*6bc0*/  SHF.R.S32.HI R87, RZ, 0x5, R84 ;  /* 0x00000005ff577819 */ /* 0x000fca0000011454 */
[----:B------:R-:W-:Y:S01]  /*6bd0*/  @!P0 SHF.R.S32.HI R15, RZ, 0x1f, R14 ;  /* 0x0000001fff0f8819 */ /* 0x000fe2000001140e */
[----:B------:R-:W-:-:S03]  /*6be0*/  @!P0 IMAD.SHL.U32 R16, R44, 0x2, RZ ;  /* 0x000000022c108824 */ /* 0x000fc600078e00ff */
[----:B------:R-:W-:Y:S02]  /*6bf0*/  @!P0 LEA.HI R14, R15, R14, RZ, 0x3 ;  /* 0x0000000e0f0e8211 */ /* 0x000fe400078f18ff */
[----:B-1----:R-:W-:Y:S02]  /*6c00*/  @!P0 LEA R20, P4, R10, R18, 0x1 ;  /* 0x000000120a148211 */ /* 0x002fe400078808ff */
[----:B--234-:R-:W-:Y:S02]  /*6c10*/  @!P0 LOP3.LUT R11, R14, 0xfffffff8, RZ, 0xc0, !PT ;  /* 0xfffffff80e0b8812 */ /* 0x01cfe400078ec0ff */
[C---:B------:R-:W-:Y:S02]  /*6c20*/  @!P0 LEA.HI.X R21, R10.reuse, R19, R17, 0x1, P4 ;  /* 0x000000130a158211 */ /* 0x040fe400020f0c11 */
[----:B------:R-:W-:Y:S01]  /*6c30*/  @!P0 IADD3 R10, R10, 0x80, RZ ;  /* 0x000000800a0a8810 */ /* 0x000fe20007ffe0ff */
[----:B------:R-:W-:Y:S01]  /*6c40*/  @!P0 IMAD.WIDE R12, R11, 0x2, R18 ;  /* 0x000000020b0c8825 */ /* 0x000fe200078e0212 */
[----:B------:R-:W-:Y:S01]  /*6c50*/  ISETP.NE.AND P4, PT, R203, RZ, PT ;  /* 0x000000ffcb00720c */ /* 0x000fe20003f85270 */
[----:B------:R-:W-:Y:S01]  /*6c60*/  @!PT LDS RZ, [RZ] ;  /* 0x00000000fffff984 */ /* 0x000fe20000000800 */
[----:B------:R1:W-:Y:S01]  /*6c70*/  @!P0 LDGSTS.E.BYPASS.LTC128B.128 [R16+0xf100], [R20.64], !P2 ;  /* 0x0f10000014108fae */ /* 0x0003e2000d101d46 */
[----:B------:R-:W-:Y:S01]  /*6c80*/  @!P0 SHF.R.S32.HI R5, RZ, 0x1f, R10 ;  /* 0x0000001fff058819 */ /* 0x000fe2000001140a */
[----:B------:R-:W-:-:S02]  /*6c90*/  IMAD R11, R85, -0x40, R6 ;  /* 0xffffffc0550b7824 */ /* 0x000fc400078e0206 */
[----:B------:R2:W-:Y:S01]  /*6ca0*/  @!P0 LDGSTS.E.BYPASS.LTC128B.128 [R16+0x13100], [R12.64], !P1 ;  /* 0x131000000c108fae */ /* 0x0005e2000c901d46 */
[----:B------:R-:W-:Y:S01]  /*6cb0*/  @!P0 LEA.HI R5, R5, R10, RZ, 0x3 ;  /* 0x0000000a05058211 */ /* 0x000fe200078f18ff */
[----:B------:R-:W-:Y:S01]  /*6cc0*/  IMAD.MOV.U32 R10, RZ, RZ, c[0x0][0x1e0] ;  /* 0x00007800ff0a7624 */ /* 0x000fe200078e00ff */
[----:B------:R-:W-:Y:S02]  /*6cd0*/  ISETP.GE.AND P1, PT, R11, 0x1, PT ;  /* 0x000000010b00780c */ /* 0x000fe40003f26270 */
[----:B------:R-:W-:Y:S01]  /*6ce0*/  @!P0 LOP3.LUT R5, R5, 0xfffffff8, RZ, 0xc0, !PT ;  /* 0xfffffff805058812 */ /* 0x000fe200078ec0ff */
[C---:B------:R-:W-:Y:S01]  /*6cf0*/  IMAD.SHL.U32 R202, R10.reuse, 0x20, RZ ;  /* 0x000000200aca7824 */ /* 0x040fe200078e00ff */
[C---:B------:R-:W-:Y:S02]  /*6d00*/  SHF.L.U64.HI R6, R10.reuse, R68, c[0x0][0x1e4] ;  /* 0x000079000a067619 */ /* 0x040fe40000010244 */
[----:B------:R-:W-:Y:S01]  /*6d10*/  SHF.L.U64.HI R201, R10, R201, c[0x0][0x1e4] ;  /* 0x000079000ac97619 */ /* 0x000fe200000102c9 */
[----:B------:R-:W-:-:S04]  /*6d20*/  @!P0 IMAD.WIDE R18, R5, 0x2, R18 ;  /* 0x0000000205128825 */ /* 0x000fc800078e0212 */
[----:B------:R-:W-:Y:S01]  /*6d30*/  IMAD.SHL.U32 R5, R10, 0x40, RZ ;  /* 0x000000400a057824 */ /* 0x000fe200078e00ff */
[----:B------:R1:W-:Y:S01]  /*6d40*/  @!P0 LDGSTS.E.BYPASS.LTC128B.128 [R16+0x17100], [R18.64], !P3 ;  /* 0x1710000012108fae */ /* 0x0003e2000d901d46 */
[----:B------:R-:W-:Y:S01]  /*6d50*/  IMAD R8, R6, R85, RZ ;  /* 0x0000005506087224 */ /* 0x000fe200078e02ff */
[----:B------:R-:W-:Y:S01]  /*6d60*/  ISETP.GE.AND P0, PT, R11, 0x21, PT ;  /* 0x000000210b00780c */ /* 0x000fe20003f06270 */
[-C--:B------:R-:W-:Y:S01]  /*6d70*/  IMAD.WIDE.U32 R14, R85, R5.reuse, R212 ;  /* 0x00000005550e7225 */ /* 0x080fe200078e00d4 */
[----:B------:R-:W0:Y:S03]  /*6d80*/  LDGDEPBAR ;  /* 0x00000000000079af */ /* 0x000e260000000000 */
[----:B------:R-:W-:-:S04]  /*6d90*/  IMAD R8, R52, R5, R8 ;  /* 0x0000000534087224 */ /* 0x000fc800078e0208 */
[----:B------:R-:W-:Y:S01]  /*6da0*/  IMAD.IADD R8, R15, 0x1, R8 ;  /* 0x000000010f087824 */ /* 0x000fe200078e0208 */
[----:B------:R-:W-:Y:S01]  /*6db0*/  BAR.SYNC.DEFER_BLOCKING 0x0 ;  /* 0x0000000000007b1d */ /* 0x000fe20000010000 */
[----:B--2---:R-:W-:-:S04]  /*6dc0*/  @P1 LEA R12, P2, R14, c[0x0][0x1c8], 0x1 ;  /* 0x000072000e0c1a11 */ /* 0x004fc800078408ff */
[----:B------:R-:W-:Y:S02]  /*6dd0*/  @P1 LEA.HI.X R13, R14, c[0x0][0x1cc], R8, 0x1, P2 ;  /* 0x000073000e0d1a11 */ /* 0x000fe400010f0c08 */
[----:B------:R-:W-:-:S05]  /*6de0*/  @P0 IADD3 R10, P2, R202, R14, RZ ;  /* 0x0000000eca0a0210 */ /* 0x000fca0007f5e0ff */
[----:B------:R-:W-:Y:S01]  /*6df0*/  @P0 IMAD.X R11, R201, 0x1, R8, P2 ;  /* 0x00000001c90b0824 */ /* 0x000fe200010e0608 */
[----:B------:R-:W-:Y:S01]  /*6e00*/  @P0 LEA R14, P2, R10, c[0x0][0x1c8], 0x1 ;  /* 0x000072000a0e0a11 */ /* 0x000fe200078408ff */
[----:B------:R-:W-:-:S03]  /*6e10*/  @P0 IMAD.SHL.U32 R8, R44, 0x2, RZ ;  /* 0x000000022c080824 */ /* 0x000fc600078e00ff */
[----:B------:R-:W-:Y:S01]  /*6e20*/  @P0 LEA.HI.X R15, R10, c[0x0][0x1cc], R11, 0x1, P2 ;  /* 0x000073000a0f0a11 */ /* 0x000fe200010f0c0b */
[----:B------:R-:W-:-:S05]  /*6e30*/  @P1 IMAD.SHL.U32 R10, R44, 0x2, RZ ;  /* 0x000000022c0a1824 */ /* 0x000fca00078e00ff */
        /* <DEDUP_REMOVED lines=14> */
.L_x_1853:
        /* <DEDUP_REMOVED lines=20> */
[----:B------:R-:W-:Y:S01]  /*7060*/  ISETP.NE.AND P1, PT, R173, 0x1, PT ;  /* 0x00000001ad00780c */ /* 0x000fe20003f25270 */
[----:B------:R-:W-:Y:S01]  /*7070*/  IMAD.MOV.U32 R16, RZ, RZ, R14 ;  /* 0x000000ffff107224 */ /* 0x000fe200078e000e */
[----:B------:R-:W-:Y:S01]  /*7080*/  MOV R18, R20 ;  /* 0x0000001400127202 */ /* 0x000fe20000000f00 */
[----:B------:R-:W-:Y:S01]  /*7090*/  BSSY B0, `(.L_x_1856) ;  /* 0x0000062000007945 */ /* 0x000fe20003800000 */
        /* <DEDUP_REMOVED lines=14> */
[----:B------:R-:W-:-:S04]  /*7180*/  @P1 SHF.R.U32.HI R13, RZ, c[0x0][0x2cc], R10 ;  /* 0x0000b300ff0d1a19 */ /* 0x000fc8000001160a */
[----:B------:R-:W-:Y:S01]  /*7190*/  SHF.R.S32.HI R12, RZ, 0x1f, R13 ;  /* 0x0000001fff0c7819 */ /* 0x000fe2000001140d */
[----:B------:R-:W-:-:S04]  /*71a0*/  IMAD.WIDE.U32 R18, R13, c[0x0][0x290], R18 ;  /* 0x0000a4000d127a25 */ /* 0x000fc800078e0012 */
[C---:B------:R-:W-:Y:S02]  /*71b0*/  IMAD R10, R12.reuse, c[0x0][0x280], RZ ;  /* 0x0000a0000c0a7a24 */ /* 0x040fe400078e02ff */
[----:B------:R-:W-:Y:S02]  /*71c0*/  IMAD R12, R12, c[0x0][0x290], RZ ;  /* 0x0000a4000c0c7a24 */ /* 0x000fe400078e02ff */
[----:B------:R-:W-:-:S04]  /*71d0*/  IMAD.WIDE.U32 R16, R13, c[0x0][0x280], R16 ;  /* 0x0000a0000d107a25 */ /* 0x000fc800078e0010 */
[C---:B------:R-:W-:Y:S01]  /*71e0*/  IMAD R11, R13.reuse, c[0x0][0x294], R12 ;  /* 0x0000a5000d0b7a24 */ /* 0x040fe200078e020c */
[----:B------:R-:W-:Y:S01]  /*71f0*/  LEA R15, P1, R16, c[0x0][0x270], 0x1 ;  /* 0x00009c00100f7a11 */ /* 0x000fe200078208ff */
[----:B------:R-:W-:Y:S01]  /*7200*/  IMAD R10, R13, c[0x0][0x284], R10 ;  /* 0x0000a1000d0a7a24 */ /* 0x000fe200078e020a */
[C---:B------:R-:W-:Y:S02]  /*7210*/  LEA R13, P0, R18.reuse, c[0x0][0x288], 0x1 ;  /* 0x0000a200120d7a11 */ /* 0x040fe400078008ff */
[----:B------:R-:W-:Y:S01]  /*7220*/  IADD3 R11, R19, R11, RZ ;  /* 0x0000000b130b7210 */ /* 0x000fe20007ffe0ff */
[----:B------:R-:W-:Y:S01]  /*7230*/  IMAD.IADD R10, R17, 0x1, R10 ;  /* 0x00000001110a7824 */ /* 0x000fe200078e020a */
[----:B------:R1:W2:Y:S02]  /*7240*/  SHFL.IDX PT, R24, R15, RZ, 0x1c1f ;  /* 0x001c1fff0f187589 */ /* 0x0002a400000e0000 */
[----:B------:R-:W-:Y:S02]  /*7250*/  LEA.HI.X R14, R18, c[0x0][0x28c], R11, 0x1, P0 ;  /* 0x0000a300120e7a11 */ /* 0x000fe400000f0c0b */
[----:B------:R-:W-:Y:S01]  /*7260*/  ISETP.GE.AND P0, PT, R8, R9, PT ;  /* 0x000000090800720c */ /* 0x000fe20003f06270 */
[----:B------:R1:W3:Y:S01]  /*7270*/  SHFL.IDX PT, R22, R13, RZ, 0x1c1f ;  /* 0x001c1fff0d167589 */ /* 0x0002e200000e0000 */
[----:B------:R-:W-:Y:S01]  /*7280*/  LEA.HI.X R16, R16, c[0x0][0x274], R10, 0x1, P1 ;  /* 0x00009d0010107a11 */ /* 0x000fe200008f0c0a */
[----:B------:R-:W-:-:S02]  /*7290*/  CS2R R18, SRZ ;  /* 0x0000000000127805 */ /* 0x000fc4000001ff00 */
[----:B------:R1:W4:Y:S04]  /*72a0*/  SHFL.IDX PT, R23, R14, RZ, 0x1c1f ;  /* 0x001c1fff0e177589 */ /* 0x00032800000e0000 */
[----:B------:R1:W1:Y:S04]  /*72b0*/  SHFL.IDX PT, R25, R16, RZ, 0x1c1f ;  /* 0x001c1fff10197589 */ /* 0x00026800000e0000 */
[----:B------:R-:W-:Y:S05]  /*72c0*/  @P0 BRA `(.L_x_1857) ;  /* 0x000003e000000947 */ /* 0x000fea0003800000 */
[C---:B------:R-:W-:Y:S01]  /*72d0*/  IADD3 R17, R90.reuse, 0x10, RZ ;  /* 0x000000105a117810 */ /* 0x040fe20007ffe0ff */
[----:B------:R-:W-:Y:S01]  /*72e0*/  CS2R R96, SRZ ;  /* 0x0000000000607805 */ /* 0x000fe2000001ff00 */
[----:B------:R-:W-:-:S02]  /*72f0*/  IADD3 R11, R90, 0x20, RZ ;  /* 0x000000205a0b7810 */ /* 0x000fc40007ffe0ff */
[----:B------:R-:W-:Y:S02]  /*7300*/  ISETP.GE.AND P1, PT, R17, c[0x0][0x27c], PT ;  /* 0x00009f0011007a0c */ /* 0x000fe40003f26270 */
        /* <DEDUP_REMOVED lines=9> */
[----:B------:R-:W-:Y:S01]  /*73a0*/  CS2R R94, SRZ ;  /* 0x00000000005e7805 */ /* 0x000fe2000001ff00 */
[----:B------:R-:W-:Y:S01]  /*73b0*/  CS2R R110, SRZ ;  /* 0x00000000006e7805 */ /* 0x000fe2000001ff00 */
[----:B------:R-:W-:Y:S01]  /*73c0*/  CS2R R108, SRZ ;  /* 0x00000000006c7805 */ /* 0x000fe2000001ff00 */
[----:B------:R1:W5:Y:S01]  /*73d0*/  @!P2 LD.E.64 R96, [R26.64] ;  /* 0x000000061a60a980 */ /* 0x000362000c101b00 */
[----:B---34-:R-:W-:Y:S01]  /*73e0*/  @!P2 IMAD.WIDE R32, R90, 0x2, R22 ;  /* 0x000000025a20a825 */ /* 0x018fe200078e0216 */
[----:B------:R-:W-:Y:S01]  /*73f0*/  CS2R R100, SRZ ;  /* 0x0000000000647805 */ /* 0x000fe2000001ff00 */
[----:B------:R-:W-:-:S02]  /*7400*/  CS2R R98, SRZ ;  /* 0x0000000000627805 */ /* 0x000fc4000001ff00 */
[C---:B------:R-:W-:Y:S01]  /*7410*/  @!P1 IMAD.WIDE R20, R17.reuse, 0x2, R24 ;  /* 0x0000000211149825 */ /* 0x040fe200078e0218 */
[C---:B------:R-:W-:Y:S01]  /*7420*/  IADD3 R12, R90.reuse, 0x30, RZ ;  /* 0x000000305a0c7810 */ /* 0x040fe20007ffe0ff */
[----:B------:R2:W5:Y:S02]  /*7430*/  @!P2 LD.E.64 R94, [R32.64] ;  /* 0x00000006205ea980 */ /* 0x000564000c101b00 */
[----:B------:R-:W-:Y:S01]  /*7440*/  @!P1 IMAD.WIDE R30, R17, 0x2, R22 ;  /* 0x00000002111e9825 */ /* 0x000fe200078e0216 */
[----:B------:R-:W-:Y:S01]  /*7450*/  IADD3 R10, R90, 0x50, RZ ;  /* 0x000000505a0a7810 */ /* 0x000fe20007ffe0ff */
[----:B------:R3:W5:Y:S02]  /*7460*/  @!P1 LD.E.64 R110, [R20.64] ;  /* 0x00000006146e9980 */ /* 0x000764000c101b00 */
[C---:B------:R-:W-:Y:S01]  /*7470*/  @!P0 IMAD.WIDE R28, R11.reuse, 0x2, R24 ;  /* 0x000000020b1c8825 */ /* 0x040fe200078e0218 */
[----:B------:R-:W-:Y:S01]  /*7480*/  ISETP.GE.AND P2, PT, R12, c[0x0][0x27c], PT ;  /* 0x00009f000c007a0c */ /* 0x000fe20003f46270 */
[----:B------:R4:W5:Y:S04]  /*7490*/  @!P1 LD.E.64 R108, [R30.64] ;  /* 0x000000061e6c9980 */ /* 0x000968000c101b00 */
[----:B------:R2:W5:Y:S01]  /*74a0*/  @!P0 LD.E.64 R100, [R28.64] ;  /* 0x000000061c648980 */ /* 0x000562000c101b00 */
[----:B-1----:R-:W-:Y:S01]  /*74b0*/  @!P0 IMAD.WIDE R26, R11, 0x2, R22 ;  /* 0x000000020b1a8825 */ /* 0x002fe200078e0216 */
[----:B------:R-:W-:-:S04]  /*74c0*/  IADD3 R11, R90, 0x40, RZ ;  /* 0x000000405a0b7810 */ /* 0x000fc80007ffe0ff */
[----:B------:R1:W5:Y:S01]  /*74d0*/  @!P0 LD.E.64 R98, [R26.64] ;  /* 0x000000061a628980 */ /* 0x000362000c101b00 */
[----:B------:R-:W-:Y:S02]  /*74e0*/  ISETP.GE.AND P1, PT, R11, c[0x0][0x27c], PT ;  /* 0x00009f000b007a0c */ /* 0x000fe40003f26270 */
[----:B------:R-:W-:Y:S02]  /*74f0*/  ISETP.GE.AND P0, PT, R10, c[0x0][0x27c], PT ;  /* 0x00009f000a007a0c */ /* 0x000fe40003f06270 */
[----:B---3--:R-:W-:-:S04]  /*7500*/  @!P2 SHF.R.S32.HI R21, RZ, 0x1f, R12 ;  /* 0x0000001fff15a819 */ /* 0x008fc8000001140c */
[----:B------:R-:W-:-:S05]  /*7510*/  @!P2 LEA.HI R12, R21, R12, RZ, 0x2 ;  /* 0x0000000c150ca211 */ /* 0x000fca00078f10ff */
[----:B------:R-:W-:Y:S02]  /*7520*/  @!P1 SHF.R.S32.HI R20, RZ, 0x1f, R11 ;  /* 0x0000001fff149819 */ /* 0x000fe4000001140b */
[----:B------:R-:W-:Y:S02]  /*7530*/  @!P0 SHF.R.S32.HI R17, RZ, 0x1f, R10 ;  /* 0x0000001fff118819 */ /* 0x000fe4000001140a */
[----:B------:R-:W-:Y:S02]  /*7540*/  @!P1 LEA.HI R11, R20, R11, RZ, 0x2 ;  /* 0x0000000b140b9211 */ /* 0x000fe400078f10ff */
[----:B------:R-:W-:Y:S02]  /*7550*/  @!P0 LEA.HI R10, R17, R10, RZ, 0x2 ;  /* 0x0000000a110a8211 */ /* 0x000fe400078f10ff */
[----:B------:R-:W-:Y:S02]  /*7560*/  @!P2 LOP3.LUT R12, R12, 0xfffffffc, RZ, 0xc0, !PT ;  /* 0xfffffffc0c0ca812 */ /* 0x000fe400078ec0ff */
[----:B------:R-:W-:-:S02]  /*7570*/  @!P1 LOP3.LUT R11, R11, 0xfffffffc, RZ, 0xc0, !PT ;  /* 0xfffffffc0b0b9812 */ /* 0x000fc400078ec0ff */
[----:B------:R-:W-:Y:S01]  /*7580*/  @!P0 LOP3.LUT R10, R10, 0xfffffffc, RZ, 0xc0, !PT ;  /* 0xfffffffc0a0a8812 */ /* 0x000fe200078ec0ff */
[--C-:B----4-:R-:W-:Y:S01]  /*7590*/  @!P2 IMAD.WIDE R30, R12, 0x2, R24.reuse ;  /* 0x000000020c1ea825 */ /* 0x110fe200078e0218 */
[----:B------:R-:W-:Y:S01]  /*75a0*/  CS2R R82, SRZ ;  /* 0x0000000000527805 */ /* 0x000fe2000001ff00 */
[----:B------:R-:W-:Y:S01]  /*75b0*/  CS2R R80, SRZ ;  /* 0x0000000000507805 */ /* 0x000fe2000001ff00 */
[----:B------:R-:W-:Y:S01]  /*75c0*/  CS2R R72, SRZ ;  /* 0x0000000000487805 */ /* 0x000fe2000001ff00 */
[C-C-:B------:R-:W-:Y:S01]  /*75d0*/  @!P1 IMAD.WIDE R20, R11.reuse, 0x2, R24.reuse ;  /* 0x000000020b149825 */ /* 0x140fe200078e0218 */
[----:B------:R-:W-:Y:S01]  /*75e0*/  CS2R R66, SRZ ;  /* 0x0000000000427805 */ /* 0x000fe2000001ff00 */
[----:B------:R-:W-:Y:S01]  /*75f0*/  CS2R R70, SRZ ;  /* 0x0000000000467805 */ /* 0x000fe2000001ff00 */
[----:B------:R-:W-:Y:S01]  /*7600*/  CS2R R64, SRZ ;  /* 0x0000000000407805 */ /* 0x000fe2000001ff00 */
[----:B------:R-:W-:Y:S01]  /*7610*/  @!P0 IMAD.WIDE R24, R10, 0x2, R24 ;  /* 0x000000020a188825 */ /* 0x000fe200078e0218 */
[----:B------:R3:W5:Y:S03]  /*7620*/  @!P2 LD.E.64 R82, [R30.64] ;  /* 0x000000061e52a980 */ /* 0x000766000c101b00 */
[--C-:B--2---:R-:W-:Y:S01]  /*7630*/  @!P1 IMAD.WIDE R28, R11, 0x2, R22.reuse ;  /* 0x000000020b1c9825 */ /* 0x104fe200078e0216 */
[----:B------:R3:W5:Y:S03]  /*7640*/  @!P1 LD.E.64 R72, [R20.64] ;  /* 0x0000000614489980 */ /* 0x000766000c101b00 */
[--C-:B-1----:R-:W-:Y:S01]  /*7650*/  @!P2 IMAD.WIDE R26, R12, 0x2, R22.reuse ;  /* 0x000000020c1aa825 */ /* 0x102fe200078e0216 */
[----:B------:R3:W5:Y:S03]  /*7660*/  @!P0 LD.E.64 R66, [R24.64] ;  /* 0x0000000618428980 */ /* 0x000766000c101b00 */
[----:B------:R-:W-:Y:S01]  /*7670*/  @!P0 IMAD.WIDE R10, R10, 0x2, R22 ;  /* 0x000000020a0a8825 */ /* 0x000fe200078e0216 */
[----:B------:R3:W5:Y:S04]  /*7680*/  @!P2 LD.E.64 R80, [R26.64] ;  /* 0x000000061a50a980 */ /* 0x000768000c101b00 */
[----:B------:R3:W5:Y:S04]  /*7690*/  @!P1 LD.E.64 R70, [R28.64] ;  /* 0x000000061c469980 */ /* 0x000768000c101b00 */
[----:B------:R3:W5:Y:S02]  /*76a0*/  @!P0 LD.E.64 R64, [R10.64] ;  /* 0x000000060a408980 */ /* 0x000764000c101b00 */
.L_x_1857:
[----:B------:R-:W-:Y:S05]  /*76b0*/  BSYNC B0 ;  /* 0x0000000000007941 */ /* 0x000fea0003800000 */
.L_x_1856:
[----:B---3--:R-:W-:Y:S01]  /*76c0*/  IADD3 R10, R8, 0x40, RZ ;  /* 0x00000040080a7810 */ /* 0x008fe20007ffe0ff */
[----:B-----5:R-:W-:Y:S01]  /*76d0*/  IMAD.MOV.U32 R8, RZ, RZ, R66 ;  /* 0x000000ffff087224 */ /* 0x020fe200078e0042 */
[----:B-1----:R1:W3:Y:S01]  /*76e0*/  SHFL.IDX PT, R25, R16, 0x1, 0x1c1f ;  /* 0x003c1f0010197f89 */ /* 0x0022e200000e0000 */
[----:B------:R-:W-:Y:S01]  /*76f0*/  IMAD.MOV.U32 R12, RZ, RZ, R67 ;  /* 0x000000ffff0c7224 */ /* 0x000fe200078e0043 */
[----:B------:R-:W-:Y:S01]  /*7700*/  ISETP.GE.AND P0, PT, R10, R9, PT ;  /* 0x000000090a00720c */ /* 0x000fe20003f06270 */
[----:B------:R-:W-:Y:S01]  /*7710*/  IMAD.MOV.U32 R11, RZ, RZ, R72 ;  /* 0x000000ffff0b7224 */ /* 0x000fe200078e0048 */
[----:B--2---:R2:W4:Y:S01]  /*7720*/  SHFL.IDX PT, R24, R15, 0x1, 0x1c1f ;  /* 0x003c1f000f187f89 */ /* 0x00452200000e0000 */
[----:B------:R-:W-:Y:S01]  /*7730*/  IMAD.MOV.U32 R10, RZ, RZ, R73 ;  /* 0x000000ffff0a7224 */ /* 0x000fe200078e0049 */
[----:B------:R-:W-:Y:S01]  /*7740*/  PRMT R53, R12, 0x5410, R8 ;  /* 0x000054100c357816 */ /* 0x000fe20000000008 */
[----:B------:R-:W-:Y:S01]  /*7750*/  IMAD.MOV.U32 R8, RZ, RZ, R82 ;  /* 0x000000ffff087224 */ /* 0x000fe200078e0052 */
[----:B------:R2:W1:Y:S01]  /*7760*/  SHFL.IDX PT, R21, R14, 0x1, 0x1c1f ;  /* 0x003c1f000e157f89 */ /* 0x00046200000e0000 */
[----:B------:R-:W-:Y:S01]  /*7770*/  IMAD.MOV.U32 R12, RZ, RZ, R83 ;  /* 0x000000ffff0c7224 */ /* 0x000fe200078e0053 */
[----:B------:R-:W-:Y:S01]  /*7780*/  PRMT R58, R10, 0x5410, R11 ;  /* 0x000054100a3a7816 */ /* 0x000fe2000000000b */
[----:B------:R-:W-:Y:S01]  /*7790*/  IMAD.MOV.U32 R10, RZ, RZ, R101 ;  /* 0x000000ffff0a7224 */ /* 0x000fe200078e0065 */
[----:B------:R-:W-:Y:S01]  /*77a0*/  PRMT R62, R62, 0x5410, R8 ;  /* 0x000054103e3e7816 */ /* 0x000fe20000000008 */
[----:B------:R-:W-:Y:S01]  /*77b0*/  IMAD.MOV.U32 R8, RZ, RZ, R110 ;  /* 0x000000ffff087224 */ /* 0x000fe200078e006e */
[----:B------:R-:W-:Y:S01]  /*77c0*/  MOV R11, R100 ;  /* 0x00000064000b7202 */ /* 0x000fe20000000f00 */
[----:B------:R2:W1:Y:S01]  /*77d0*/  SHFL.IDX PT, R20, R13, 0x1, 0x1c1f ;  /* 0x003c1f000d147f89 */ /* 0x00046200000e0000 */
        /* <DEDUP_REMOVED lines=32> */
[----:B-1----:R-:W-:Y:S01]  /*79e0*/  CS2R R16, SRZ ;  /* 0x0000000000107805 */ /* 0x002fe2000001ff00 */
        /* <DEDUP_REMOVED lines=8> */
[C---:B--23--:R-:W-:Y:S01]  /*7a70*/  IADD3 R13, R90.reuse, 0x10, RZ ;  /* 0x000000105a0d7810 */ /* 0x04cfe20007ffe0ff */
        /* <DEDUP_REMOVED lines=8> */
[----:B------:R-:W-:Y:S01]  /*7b00*/  @!P2 IMAD.WIDE R14, R90, 0x2, R24 ;  /* 0x000000025a0ea825 */ /* 0x000fe200078e0218 */
[----:B------:R-:W-:Y:S02]  /*7b10*/  @!P0 LEA.HI R8, R8, R11, RZ, 0x2 ;  /* 0x0000000b08088211 */ /* 0x000fe400078f10ff */
[----:B------:R-:W-:Y:S02]  /*7b20*/  @!P1 LOP3.LUT R10, R10, 0xfffffffc, RZ, 0xc0, !PT ;  /* 0xfffffffc0a0a9812 */ /* 0x000fe400078ec0ff */
[----:B------:R-:W-:Y:S01]  /*7b30*/  @!P0 LOP3.LUT R8, R8, 0xfffffffc, RZ, 0xc0, !PT ;  /* 0xfffffffc08088812 */ /* 0x000fe200078ec0ff */
[----:B------:R-:W-:Y:S01]  /*7b40*/  CS2R R54, SRZ ;  /* 0x0000000000367805 */ /* 0x000fe2000001ff00 */
[----:B------:R-:W-:Y:S01]  /*7b50*/  CS2R R50, SRZ ;  /* 0x0000000000327805 */ /* 0x000fe2000001ff00 */
[----:B------:R-:W-:Y:S01]  /*7b60*/  CS2R R42, SRZ ;  /* 0x00000000002a7805 */ /* 0x000fe2000001ff00 */
[----:B------:R-:W-:Y:S01]  /*7b70*/  @!P2 IMAD.WIDE R28, R90, 0x2, R20 ;  /* 0x000000025a1ca825 */ /* 0x000fe200078e0214 */
[----:B------:R1:W5:Y:S01]  /*7b80*/  @!P2 LD.E.64 R60, [R14.64] ;  /* 0x000000060e3ca980 */ /* 0x000362000c101b00 */
[----:B------:R-:W-:Y:S01]  /*7b90*/  CS2R R38, SRZ ;  /* 0x0000000000267805 */ /* 0x000fe2000001ff00 */
[----:B------:R-:W-:Y:S01]  /*7ba0*/  CS2R R36, SRZ ;  /* 0x0000000000247805 */ /* 0x000fe2000001ff00 */
[----:B------:R-:W-:Y:S01]  /*7bb0*/  @!P1 IMAD.WIDE R22, R10, 0x2, R24 ;  /* 0x000000020a169825 */ /* 0x000fe200078e0218 */
[----:B------:R-:W-:Y:S01]  /*7bc0*/  IADD3 R13, R90, 0x40, RZ ;  /* 0x000000405a0d7810 */ /* 0x000fe20007ffe0ff */
[----:B------:R2:W5:Y:S02]  /*7bd0*/  @!P2 LD.E.64 R54, [R28.64] ;  /* 0x000000061c36a980 */ /* 0x000564000c101b00 */
[----:B------:R-:W-:Y:S01]  /*7be0*/  @!P1 IMAD.WIDE R26, R10, 0x2, R20 ;  /* 0x000000020a1a9825 */ /* 0x000fe200078e0214 */
[----:B------:R-:W-:Y:S01]  /*7bf0*/  IADD3 R11, R90, 0x50, RZ ;  /* 0x000000505a0b7810 */ /* 0x000fe20007ffe0ff */
[----:B------:R3:W5:Y:S02]  /*7c00*/  @!P1 LD.E.64 R50, [R22.64] ;  /* 0x0000000616329980 */ /* 0x000764000c101b00 */
[----:B------:R-:W-:-:S02]  /*7c10*/  @!P0 IMAD.WIDE R18, R8, 0x2, R24 ;  /* 0x0000000208128825 */ /* 0x000fc400078e0218 */
[----:B------:R4:W5:Y:S02]  /*7c20*/  @!P1 LD.E.64 R42, [R26.64] ;  /* 0x000000061a2a9980 */ /* 0x000964000c101b00 */
[----:B------:R-:W-:Y:S01]  /*7c30*/  @!P0 IMAD.WIDE R16, R8, 0x2, R20 ;  /* 0x0000000208108825 */ /* 0x000fe200078e0214 */
[----:B------:R-:W-:Y:S01]  /*7c40*/  ISETP.GE.AND P1, PT, R13, c[0x0][0x27c], PT ;  /* 0x00009f000d007a0c */ /* 0x000fe20003f26270 */
[----:B------:R2:W5:Y:S04]  /*7c50*/  @!P0 LD.E.64 R38, [R18.64] ;  /* 0x0000000612268980 */ /* 0x000568000c101b00 */
[----:B------:R2:W5:Y:S01]  /*7c60*/  @!P0 LD.E.64 R36, [R16.64] ;  /* 0x0000000610248980 */ /* 0x000562000c101b00 */
[----:B-1----:R-:W-:Y:S02]  /*7c70*/  IADD3 R15, R90, 0x30, RZ ;  /* 0x000000305a0f7810 */ /* 0x002fe40007ffe0ff */
[----:B------:R-:W-:-:S02]  /*7c80*/  ISETP.GE.AND P0, PT, R11, c[0x0][0x27c], PT ;  /* 0x00009f000b007a0c */ /* 0x000fc40003f06270 */
[----:B------:R-:W-:-:S03]  /*7c90*/  ISETP.GE.AND P2, PT, R15, c[0x0][0x27c], PT ;  /* 0x00009f000f007a0c */ /* 0x000fc60003f46270 */
[----:B------:R-:W-:-:S04]  /*7ca0*/  @!P1 SHF.R.S32.HI R10, RZ, 0x1f, R13 ;  /* 0x0000001fff0a9819 */ /* 0x000fc8000001140d */
[----:B------:R-:W-:-:S04]  /*7cb0*/  @!P1 LEA.HI R10, R10, R13, RZ, 0x2 ;  /* 0x0000000d0a0a9211 */ /* 0x000fc800078f10ff */
[----:B------:R-:W-:Y:S02]  /*7cc0*/  @!P0 SHF.R.S32.HI R8, RZ, 0x1f, R11 ;  /* 0x0000001fff088819 */ /* 0x000fe4000001140b */
[----:B------:R-:W-:Y:S02]  /*7cd0*/  @!P2 SHF.R.S32.HI R12, RZ, 0x1f, R15 ;  /* 0x0000001fff0ca819 */ /* 0x000fe4000001140f */
[----:B------:R-:W-:Y:S02]  /*7ce0*/  @!P0 LEA.HI R8, R8, R11, RZ, 0x2 ;  /* 0x0000000b08088211 */ /* 0x000fe400078f10ff */
[----:B------:R-:W-:Y:S02]  /*7cf0*/  @!P2 LEA.HI R12, R12, R15, RZ, 0x2 ;  /* 0x0000000f0c0ca211 */ /* 0x000fe400078f10ff */
[----:B------:R-:W-:Y:S02]  /*7d00*/  @!P1 LOP3.LUT R10, R10, 0xfffffffc, RZ, 0xc0, !PT ;  /* 0xfffffffc0a0a9812 */ /* 0x000fe400078ec0ff */
[----:B------:R-:W-:-:S02]  /*7d10*/  @!P2 LOP3.LUT R11, R12, 0xfffffffc, RZ, 0xc0, !PT ;  /* 0xfffffffc0c0ba812 */ /* 0x000fc400078ec0ff */
[----:B------:R-:W-:Y:S01]  /*7d20*/  @!P0 LOP3.LUT R8, R8, 0xfffffffc, RZ, 0xc0, !PT ;  /* 0xfffffffc08088812 */ /* 0x000fe200078ec0ff */
[C-C-:B------:R-:W-:Y:S01]  /*7d30*/  @!P1 IMAD.WIDE R12, R10.reuse, 0x2, R24.reuse ;  /* 0x000000020a0c9825 */ /* 0x140fe200078e0218 */
[----:B------:R-:W-:Y:S01]  /*7d40*/  CS2R R32, SRZ ;  /* 0x0000000000207805 */ /* 0x000fe2000001ff00 */
[----:B------:R-:W-:Y:S01]  /*7d50*/  CS2R R30, SRZ ;  /* 0x00000000001e7805 */ /* 0x000fe2000001ff00 */
[----:B----4-:R-:W-:Y:S01]  /*7d60*/  CS2R R26, SRZ ;  /* 0x00000000001a7805 */ /* 0x010fe2000001ff00 */
[C---:B--2---:R-:W-:Y:S01]  /*7d70*/  @!P2 IMAD.WIDE R28, R11.reuse, 0x2, R24 ;  /* 0x000000020b1ca825 */ /* 0x044fe200078e0218 */
[----:B------:R-:W-:Y:S01]  /*7d80*/  CS2R R18, SRZ ;  /* 0x0000000000127805 */ /* 0x000fe2000001ff00 */
[----:B---3--:R-:W-:Y:S01]  /*7d90*/  CS2R R22, SRZ ;  /* 0x0000000000167805 */ /* 0x008fe2000001ff00 */
[----:B------:R-:W-:Y:S01]  /*7da0*/  CS2R R16, SRZ ;  /* 0x0000000000107805 */ /* 0x000fe2000001ff00 */
        /* <DEDUP_REMOVED lines=9> */
[----:B------:R1:W5:Y:S02]  /*7e40*/  @!P0 LD.E.64 R16, [R20.64] ;  /* 0x0000000614108980 */ /* 0x000364000c101b00 */
.L_x_1859:
[----:B--23--:R-:W-:Y:S05]  /*7e50*/  BSYNC B0 ;  /* 0x0000000000007941 */ /* 0x00cfea0003800000 */
.L_x_1858:
[----:B-1---5:R-:W-:Y:S01]  /*7e60*/  IMAD.MOV.U32 R11, RZ, RZ, R18 ;  /* 0x000000ffff0b7224 */ /* 0x022fe200078e0012 */
[----:B------:R-:W-:-:S04]  /*7e70*/  DEPBAR.LE SB0, 0x1 ;  /* 0x000080400000791a */ /* 0x000fc80000000000 */
[----:B------:R-:W-:Y:S01]  /*7e80*/  IMAD.MOV.U32 R8, RZ, RZ, R19 ;  /* 0x000000ffff087224 */ /* 0x000fe200078e0013 */
[----:B------:R-:W-:Y:S01]  /*7e90*/  BSSY B1, `(.L_x_1860) ;  /* 0x0000152000017945 */ /* 0x000fe20003800000 */
[----:B------:R-:W-:Y:S02]  /*7ea0*/  IMAD.MOV.U32 R10, RZ, RZ, R26 ;  /* 0x000000ffff0a7224 */ /* 0x000fe400078e001a */
[----:B------:R-:W-:Y:S01]  /*7eb0*/  IMAD.MOV.U32 R12, RZ, RZ, R17 ;  /* 0x000000ffff0c7224 */ /* 0x000fe200078e0011 */
[----:B------:R-:W-:Y:S01]  /*7ec0*/  PRMT R14, R8, 0x5410, R11 ;  /* 0x00005410080e7816 */ /* 0x000fe2000000000b */
[----:B------:R-:W-:Y:S02]  /*7ed0*/  IMAD.MOV.U32 R11, RZ, RZ, R27 ;  /* 0x000000ffff0b7224 */ /* 0x000fe400078e001b */
[----:B------:R-:W-:Y:S02]  /*7ee0*/  IMAD.MOV.U32 R8, RZ, RZ, R32 ;  /* 0x000000ffff087224 */ /* 0x000fe400078e0020 */
[----:B------:R-:W-:Y:S01]  /*7ef0*/  IMAD.IADD R48, R9, 0x1, -R92 ;  /* 0x0000000109307824 */ /* 0x000fe200078e0a5c */
[----:B------:R-:W-:Y:S01]  /*7f00*/  PRMT R21, R11, 0x5410, R10 ;  /* 0x000054100b157816 */ /* 0x000fe2000000000a */
[----:B------:R-:W-:-:S02]  /*7f10*/  IMAD.MOV.U32 R10, RZ, RZ, R33 ;  /* 0x000000ffff0a7224 */ /* 0x000fc400078e0021 */
[----:B------:R-:W-:Y:S01]  /*7f20*/  IMAD.MOV.U32 R11, RZ, RZ, R39 ;  /* 0x000000ffff0b7224 */ /* 0x000fe200078e0027 */
        /* <DEDUP_REMOVED lines=10> */
[----:B------:R-:W-:-:S04]  /*7fd0*/  ISETP.GE.AND P0, PT, R89, R48, PT ;  /* 0x000000305900720c */ /* 0x000fc80003f06270 */
        /* <DEDUP_REMOVED lines=18> */
[----:B------:R-:W-:Y:S01]  /*8100*/  LOP3.LUT P1, RZ, R10, 0x4, RZ, 0xc0, !PT ;  /* 0x000000040aff7812 */ /* 0x000fe2000782c0ff */
[----:B------:R-:W-:Y:S01]  /*8110*/  IMAD.MOV.U32 R10, RZ, RZ, R42 ;  /* 0x000000ffff0a7224 */ /* 0x000fe200078e002a */
[----:B------:R-:W-:Y:S01]  /*8120*/  PRMT R28, R11, 0x7610, R28 ;  /* 0x000076100b1c7816 */ /* 0x000fe2000000001c */
[----:B------:R-:W-:Y:S01]  /*8130*/  IMAD.MOV.U32 R11, RZ, RZ, R37 ;  /* 0x000000ffff0b7224 */ /* 0x000fe200078e0025 */
[----:B------:R-:W-:-:S02]  /*8140*/  LOP3.LUT R8, R8, 0x1c0, RZ, 0xc0, !PT ;  /* 0x000001c008087812 */ /* 0x000fc400078ec0ff */
[----:B------:R-:W-:Y:S01]  /*8150*/  PRMT R35, R35, 0x5410, R10 ;  /* 0x0000541023237816 */ /* 0x000fe2000000000a */
[----:B------:R-:W-:Y:S01]  /*8160*/  IMAD.MOV.U32 R10, RZ, RZ, R43 ;  /* 0x000000ffff0a7224 */ /* 0x000fe200078e002b */
[----:B------:R-:W-:Y:S02]  /*8170*/  LOP3.LUT R57, R8, 0x18, R57, 0xf8, !PT ;  /* 0x0000001808397812 */ /* 0x000fe400078ef839 */
[----:B------:R-:W-:Y:S02]  /*8180*/  SHF.R.U32.HI R8, RZ, 0x3, R8 ;  /* 0x00000003ff087819 */ /* 0x000fe40000011608 */
[----:B------:R-:W-:Y:S02]  /*8190*/  PRMT R29, R29, 0x5410, R11 ;  /* 0x000054101d1d7816 */ /* 0x000fe4000000000b */
[----:B------:R-:W-:Y:S02]  /*81a0*/  LOP3.LUT R8, R57, R8, RZ, 0x3c, !PT ;  /* 0x0000000839087212 */ /* 0x000fe400078e3cff */
[----:B------:R-:W-:-:S03]  /*81b0*/  PRMT R35, R10, 0x7610, R35 ;  /* 0x000076100a237816 */ /* 0x000fc60000000023 */
[----:B------:R-:W-:Y:S02]  /*81c0*/  IMAD R15, R87, 0x200, R8 ;  /* 0x00000200570f7824 */ /* 0x000fe400078e0208 */
[----:B------:R-:W-:-:S03]  /*81d0*/  IMAD.MOV.U32 R8, RZ, RZ, R55 ;  /* 0x000000ffff087224 */ /* 0x000fc600078e0037 */
        /* <DEDUP_REMOVED lines=10> */
[----:B------:R-:W-:Y:S01]  /*8280*/  SHF.R.U32.HI R91, RZ, 0x10, R95 ;  /* 0x00000010ff5b7819 */ /* 0x000fe2000001165f */
[--C-:B------:R-:W-:Y:S01]  /*8290*/  HADD2.F32 R103, -RZ, R79.reuse.H1_H1 ;  /* 0x3000004fff677230 */ /* 0x100fe20000004100 */
[--C-:B------:R-:W-:Y:S01]  /*82a0*/  SHF.R.U64 R57, R96, 0x10, R97.reuse ;  /* 0x0000001060397819 */ /* 0x100fe20000001261 */
[----:B------:R-:W-:Y:S01]  /*82b0*/  HADD2.F32 R79, -RZ, R79.H0_H0 ;  /* 0x2000004fff4f7230 */ /* 0x000fe20000004100 */
[----:B------:R-:W-:Y:S01]  /*82c0*/  SHF.R.U32.HI R86, RZ, 0x10, R97 ;  /* 0x00000010ff567819 */ /* 0x000fe20000011661 */
[----:B------:R-:W-:Y:S01]  /*82d0*/  HADD2.F32 R96, -RZ, R91.H0_H0 ;  /* 0x2000005bff607230 */ /* 0x000fe20000004100 */
[----:B------:R-:W-:Y:S01]  /*82e0*/  SHF.R.U64 R88, R94, 0x10, R95 ;  /* 0x000000105e587819 */ /* 0x000fe2000000125f */
[----:B------:R-:W-:Y:S02]  /*82f0*/  HADD2.F32 R97, -RZ, R76.H1_H1 ;  /* 0x3000004cff617230 */ /* 0x000fe40000004100 */
        /* <DEDUP_REMOVED lines=32> */
[----:B------:R1:W-:Y:S02]  /*8500*/  STS.128 [R15], R8 ;  /* 0x000000080f007388 */ /* 0x0003e40000000c00 */
.L_x_1863:
[----:B------:R-:W-:Y:S05]  /*8510*/  BSYNC B0 ;  /* 0x0000000000007941 */ /* 0x000fea0003800000 */
.L_x_1862:
[----:B-1----:R-:W-:Y:S01]  /*8520*/  IADD3 R8, R90, 0x10, RZ ;  /* 0x000000105a087810 */ /* 0x002fe20007ffe0ff */
[----:B------:R-:W-:Y:S03]  /*8530*/  BSSY B0, `(.L_x_1864) ;  /* 0x000002d000007945 */ /* 0x000fe60003800000 */
[----:B------:R-:W-:-:S13]  /*8540*/  ISETP.GE.AND P0, PT, R8, c[0x0][0x27c], PT ;  /* 0x00009f0008007a0c */ /* 0x000fda0003f06270 */
[----:B------:R-:W-:Y:S05]  /*8550*/  @P0 BRA `(.L_x_1865) ;  /* 0x000002a000000947 */ /* 0x000fea0003800000 */
[----:B------:R-:W1:Y:S01]  /*8560*/  LDS.128 R8, [R12] ;  /* 0x000000000c087984 */ /* 0x000e620000000c00 */
        /* <DEDUP_REMOVED lines=28> */
[----:B------:R-:W-:Y:S02]  /*8730*/  FMUL.FTZ R79, R8, R79 ;  /* 0x0000004f084f7220 */ /* 0x000fe40000410000 */
        /* <DEDUP_REMOVED lines=12> */
.L_x_1865:
[----:B------:R-:W-:Y:S05]  /*8800*/  BSYNC B0 ;  /* 0x0000000000007941 */ /* 0x000fea0003800000 */
.L_x_1864:
        /* <DEDUP_REMOVED lines=20> */
[----:B------:R-:W-:Y:S01]  /*8950*/  FMUL.FTZ R94, R11, R98 ;  /* 0x000000620b5e7220 */ /* 0x000fe20000410000 */
[--C-:B------:R-:W-:Y:S01]  /*8960*/  HADD2.F32 R8, -RZ, R10.reuse.H0_H0 ;  /* 0x2000000aff087230 */ /* 0x100fe20000004100 */
[----:B------:R-:W-:Y:S01]  /*8970*/  FMUL.FTZ R93, R79, R88 ;  /* 0x000000584f5d7220 */ /* 0x000fe20000410000 */
[--C-:B------:R-:W-:Y:S01]  /*8980*/  HADD2.F32 R86, -RZ, R9.reuse.H0_H0 ;  /* 0x20000009ff567230 */ /* 0x100fe20000004100 */
[C---:B------:R-:W-:Y:S01]  /*8990*/  FMUL.FTZ R98, R75.reuse, R98 ;  /* 0x000000624b627220 */ /* 0x040fe20000410000 */
[----:B------:R-:W-:Y:S01]  /*89a0*/  HADD2.F32 R10, -RZ, R10.H1_H1 ;  /* 0x3000000aff0a7230 */ /* 0x000fe20000004100 */
[----:B------:R-:W-:Y:S01]  /*89b0*/  FFMA.FTZ R94, R75, R100, -R94 ;  /* 0x000000644b5e7223 */ /* 0x000fe2000001085e */
        /* <DEDUP_REMOVED lines=19> */
.L_x_1867:
[----:B------:R-:W-:Y:S05]  /*8af0*/  BSYNC B0 ;  /* 0x0000000000007941 */ /* 0x000fea0003800000 */
.L_x_1866:
        /* <DEDUP_REMOVED lines=29> */
[----:B------:R-:W-:Y:S01]  /*8cd0*/  FFMA.FTZ R88, R75, R81, R88 ;  /* 0x000000514b587223 */ /* 0x000fe20000010058 */
[----:B------:R-:W-:Y:S01]  /*8ce0*/  HADD2.F32 R62, -RZ, R57.H0_H0 ;  /* 0x20000039ff3e7230 */ /* 0x000fe20000004100 */
[----:B------:R-:W-:-:S02]  /*8cf0*/  FMUL.FTZ R57, R10, R59 ;  /* 0x0000003b0a397220 */ /* 0x000fc40000410000 */
[----:B------:R-:W-:Y:S02]  /*8d00*/  FMUL.FTZ R75, R9, R63 ;  /* 0x0000003f094b7220 */ /* 0x000fe40000410000 */
[----:B------:R-:W-:Y:S02]  /*8d10*/  FMUL.FTZ R59, R8, R59 ;  /* 0x0000003b083b7220 */ /* 0x000fe40000410000 */
[C---:B------:R-:W-:Y:S02]  /*8d20*/  FMUL.FTZ R63, R76.reuse, R63 ;  /* 0x0000003f4c3f7220 */ /* 0x040fe40000410000 */
[----:B------:R-:W-:Y:S02]  /*8d30*/  FFMA.FTZ R75, R76, R62, -R75 ;  /* 0x0000003e4c4b7223 */ /* 0x000fe4000001084b */
[----:B------:R-:W-:Y:S02]  /*8d40*/  FFMA.FTZ R11, R11, R86, R80 ;  /* 0x000000560b0b7223 */ /* 0x000fe40000010050 */
[----:B------:R-:W-:-:S02]  /*8d50*/  FFMA.FTZ R83, R74, R81, -R83 ;  /* 0x000000514a537223 */ /* 0x000fc40000010853 */
        /* <DEDUP_REMOVED lines=8> */
.L_x_1869:
[----:B------:R-:W-:Y:S05]  /*8de0*/  BSYNC B0 ;  /* 0x0000000000007941 */ /* 0x000fea0003800000 */
.L_x_1868:
        /* <DEDUP_REMOVED lines=46> */
.L_x_1871:
[----:B------:R-:W-:Y:S05]  /*90d0*/  BSYNC B0 ;  /* 0x0000000000007941 */ /* 0x000fea0003800000 */
.L_x_1870:
        /* <DEDUP_REMOVED lines=22> */
[----:B------:R-:W-:Y:S01]  /*9240*/  HADD2.F32 R10, -RZ, R10.H1_H1 ;  /* 0x3000000aff0a7230 */ /* 0x000fe20000004100 */
[-C--:B------:R-:W-:Y:S01]  /*9250*/  FFMA.FTZ R67, R58, R66.reuse, -R67 ;  /* 0x000000423a437223 */ /* 0x080fe20000010843 */
[--C-:B------:R-:W-:Y:S01]  /*9260*/  HADD2.F32 R63, -RZ, R9.reuse.H0_H0 ;  /* 0x20000009ff3f7230 */ /* 0x100fe20000004100 */
[----:B------:R-:W-:Y:S01]  /*9270*/  FFMA.FTZ R64, R11, R66, R64 ;  /* 0x000000420b407223 */ /* 0x000fe20000010040 */
[----:B------:R-:W-:Y:S01]  /*9280*/  HADD2.F32 R9, -RZ, R9.H1_H1 ;  /* 0x30000009ff097230 */ /* 0x000fe20000004100 */
[----:B------:R-:W-:Y:S01]  /*9290*/  FMUL.FTZ R11, R10, R49 ;  /* 0x000000310a0b7220 */ /* 0x000fe20000410000 */
[----:B------:R-:W-:Y:S01]  /*92a0*/  HADD2.F32 R58, -RZ, R57.H0_H0 ;  /* 0x20000039ff3a7230 */ /* 0x000fe20000004100 */
[----:B------:R-:W-:-:S02]  /*92b0*/  FMUL.FTZ R70, R62, R65 ;  /* 0x000000413e467220 */ /* 0x000fc40000410000 */
[C---:B------:R-:W-:Y:S02]  /*92c0*/  FMUL.FTZ R49, R8.reuse, R49 ;  /* 0x0000003108317220 */ /* 0x040fe40000410000 */
[-C--:B------:R-:W-:Y:S02]  /*92d0*/  FMUL.FTZ R57, R9, R58.reuse ;  /* 0x0000003a09397220 */ /* 0x080fe40000410000 */
[----:B------:R-:W-:Y:S02]  /*92e0*/  FMUL.FTZ R65, R59, R65 ;  /* 0x000000413b417220 */ /* 0x000fe40000410000 */
[----:B------:R-:W-:Y:S02]  /*92f0*/  FMUL.FTZ R58, R63, R58 ;  /* 0x0000003a3f3a7220 */ /* 0x000fe40000410000 */
[----:B------:R-:W-:Y:S01]  /*9300*/  FFMA.FTZ R8, R8, R53, -R11 ;  /* 0x0000003508087223 */ /* 0x000fe2000001080b */
[----:B------:R-:W-:Y:S01]  /*9310*/  F2FP.PACK_AB R11, R64, R67 ;  /* 0x00000043400b723e */ /* 0x000fe200000000ff */
[----:B------:R-:W-:-:S02]  /*9320*/  FFMA.FTZ R49, R10, R53, R49 ;  /* 0x000000350a317223 */ /* 0x000fc40000010031 */
[-C--:B------:R-:W-:Y:S02]  /*9330*/  FFMA.FTZ R70, R59, R69.reuse, -R70 ;  /* 0x000000453b467223 */ /* 0x080fe40000010846 */
[----:B------:R-:W-:Y:S01]  /*9340*/  FFMA.FTZ R65, R62, R69, R65 ;  /* 0x000000453e417223 */ /* 0x000fe20000010041 */
[----:B------:R-:W-:Y:S01]  /*9350*/  F2FP.PACK_AB R10, R49, R8 ;  /* 0x00000008310a723e */ /* 0x000fe200000000ff */
[-C--:B------:R-:W-:Y:S02]  /*9360*/  FFMA.FTZ R57, R63, R56.reuse, -R57 ;  /* 0x000000383f397223 */ /* 0x080fe40000010839 */
[----:B------:R-:W-:Y:S01]  /*9370*/  FFMA.FTZ R58, R9, R56, R58 ;  /* 0x00000038093a7223 */ /* 0x000fe2000001003a */
[----:B------:R-:W-:-:S04]  /*9380*/  F2FP.PACK_AB R8, R65, R70 ;  /* 0x000000464108723e */ /* 0x000fc800000000ff */
[----:B------:R-:W-:-:S05]  /*9390*/  F2FP.PACK_AB R9, R58, R57 ;  /* 0x000000393a09723e */ /* 0x000fca00000000ff */
[----:B------:R1:W-:Y:S02]  /*93a0*/  STS.128 [R12+0x8000], R8 ;  /* 0x008000080c007388 */ /* 0x0003e40000000c00 */
.L_x_1861:
[----:B------:R-:W-:Y:S05]  /*93b0*/  BSYNC B1 ;  /* 0x0000000000017941 */ /* 0x000fea0003800000 */
.L_x_1860:
        /* <DEDUP_REMOVED lines=48> */
.L_x_1874:
[----:B------:R-:W-:Y:S05]  /*96c0*/  BSYNC B0 ;  /* 0x0000000000007941 */ /* 0x000fea0003800000 */
.L_x_1873:
        /* <DEDUP_REMOVED lines=46> */
.L_x_1876:
[----:B------:R-:W-:Y:S05]  /*99b0*/  BSYNC B0 ;  /* 0x0000000000007941 */ /* 0x000fea0003800000 */
.L_x_1875:
        /* <DEDUP_REMOVED lines=46> */
.L_x_1878:
[----:B------:R-:W-:Y:S05]  /*9ca0*/  BSYNC B0 ;  /* 0x0000000000007941 */ /* 0x000fea0003800000 */
.L_x_1877:
        /* <DEDUP_REMOVED lines=46> */
.L_x_1880:
[----:B------:R-:W-:Y:S05]  /*9f90*/  BSYNC B0 ;  /* 0x0000000000007941 */ /* 0x000fea0003800000 */
.L_x_1879:
        /* <DEDUP_REMOVED lines=46> */
.L_x_1882:
[----:B------:R-:W-:Y:S05]  /*a280*/  BSYNC B0 ;  /* 0x0000000000007941 */ /* 0x000fea0003800000 */
.L_x_1881:
        /* <DEDUP_REMOVED lines=46> */
.L_x_1855:
[----:B------:R-:W-:Y:S01]  /*a570*/  ISETP.NE.AND P0, PT, R173, 0x1, PT ;  /* 0x00000001ad00780c */ /* 0x000fe20003f05270 */
[----:B------:R-:W-:Y:S01]  /*a580*/  IMAD.MOV.U32 R11, RZ, RZ, R19 ;  /* 0x000000ffff0b7224 */ /* 0x000fe200078e0013 */
[----:B------:R-:W-:Y:S01]  /*a590*/  BSSY B0, `(.L_x_1883) ;  /* 0x0000048000007945 */ /* 0x000fe20003800000 */
[----:B------:R-:W-:Y:S01]  /*a5a0*/  IMAD.MOV.U32 R15, RZ, RZ, R17 ;  /* 0x000000ffff0f7224 */ /* 0x000fe200078e0011 */
        /* <DEDUP_REMOVED lines=14> */
[----:B------:R-:W-:-:S02]  /*a690*/  @P0 SHF.R.U32.HI R13, RZ, c[0x0][0x2cc], R10 ;  /* 0x0000b300ff0d0a19 */ /* 0x000fc4000001160a */
[----:B------:R-:W-:Y:S02]  /*a6a0*/  MOV R10, R20 ;  /* 0x00000014000a7202 */ /* 0x000fe40000000f00 */
        /* <DEDUP_REMOVED lines=11> */
[----:B------:R-:W-:Y:S02]  /*a760*/  IADD3 R18, R15, R18, RZ ;  /* 0x000000120f127210 */ /* 0x000fe40007ffe0ff */
[----:B------:R-:W-:Y:S02]  /*a770*/  LEA.HI.X R16, R10, c[0x0][0x28c], R16, 0x1, P0 ;  /* 0x0000a3000a107a11 */ /* 0x000fe400000f0c10 */
[----:B------:R-:W-:Y:S02]  /*a780*/  ISETP.GE.AND P0, PT, R8, R9, PT ;  /* 0x000000090800720c */ /* 0x000fe40003f06270 */
[----:B------:R-:W-:Y:S01]  /*a790*/  LEA.HI.X R18, R14, c[0x0][0x274], R18, 0x1, P1 ;  /* 0x00009d000e127a11 */ /* 0x000fe200008f0c12 */
[----:B------:R1:W3:Y:S04]  /*a7a0*/  SHFL.IDX PT, R15, R16, RZ, 0x1c1f ;  /* 0x001c1fff100f7589 */ /* 0x0002e800000e0000 */
[----:B------:R1:W4:Y:S04]  /*a7b0*/  SHFL.IDX PT, R14, R13, RZ, 0x1c1f ;  /* 0x001c1fff0d0e7589 */ /* 0x00032800000e0000 */
[----:B------:R1:W1:Y:S02]  /*a7c0*/  SHFL.IDX PT, R21, R18, RZ, 0x1c1f ;  /* 0x001c1fff12157589 */ /* 0x00026400000e0000 */
[----:B------:R-:W-:Y:S05]  /*a7d0*/  @P0 BRA `(.L_x_1884) ;  /* 0x0000023000000947 */ /* 0x000fea0003800000 */
[C---:B--2---:R-:W-:Y:S01]  /*a7e0*/  IADD3 R12, R57.reuse, 0x20, RZ ;  /* 0x00000020390c7810 */ /* 0x044fe20007ffe0ff */
        /* <DEDUP_REMOVED lines=9> */
[----:B-1----:R-:W-:Y:S01]  /*a880*/  @!P2 IMAD.WIDE R22, R57, 0x2, R20 ;  /* 0x000000023916a825 */ /* 0x002fe200078e0214 */
[----:B------:R-:W-:Y:S02]  /*a890*/  @!P0 LEA.HI R10, R10, R19, RZ, 0x3 ;  /* 0x000000130a0a8211 */ /* 0x000fe400078f18ff */
[----:B------:R-:W-:Y:S02]  /*a8a0*/  @!P1 LOP3.LUT R11, R11, 0xfffffff8, RZ, 0xc0, !PT ;  /* 0xfffffff80b0b9812 */ /* 0x000fe400078ec0ff */
[----:B------:R-:W-:Y:S01]  /*a8b0*/  @!P0 LOP3.LUT R10, R10, 0xfffffff8, RZ, 0xc0, !PT ;  /* 0xfffffff80a0a8812 */ /* 0x000fe200078ec0ff */
[----:B------:R1:W5:Y:S01]  /*a8c0*/  @!P2 LD.E.128 R80, [R22.64] ;  /* 0x000000061650a980 */ /* 0x000362000c101d00 */
[----:B------:R-:W-:Y:S01]  /*a8d0*/  CS2R R74, SRZ ;  /* 0x00000000004a7805 */ /* 0x000fe2000001ff00 */
[----:B---34-:R-:W-:Y:S01]  /*a8e0*/  @!P1 IMAD.WIDE R24, R11, 0x2, R14 ;  /* 0x000000020b189825 */ /* 0x018fe200078e020e */
        /* <DEDUP_REMOVED lines=8> */
[----:B------:R-:W-:-:S02]  /*a970*/  CS2R R40, SRZ ;  /* 0x0000000000287805 */ /* 0x000fc4000001ff00 */
[----:B------:R2:W5:Y:S01]  /*a980*/  @!P1 LD.E.128 R60, [R24.64] ;  /* 0x00000006183c9980 */ /* 0x000562000c101d00 */
[----:B-1----:R-:W-:-:S04]  /*a990*/  @!P1 IMAD.WIDE R22, R11, 0x2, R20 ;  /* 0x000000020b169825 */ /* 0x002fc800078e0214 */
[C---:B------:R-:W-:Y:S01]  /*a9a0*/  @!P0 IMAD.WIDE R20, R10.reuse, 0x2, R20 ;  /* 0x000000020a148825 */ /* 0x040fe200078e0214 */
[----:B------:R2:W5:Y:S03]  /*a9b0*/  @!P1 LD.E.128 R64, [R22.64] ;  /* 0x0000000616409980 */ /* 0x000566000c101d00 */
[--C-:B------:R-:W-:Y:S01]  /*a9c0*/  @!P0 IMAD.WIDE R10, R10, 0x2, R14.reuse ;  /* 0x000000020a0a8825 */ /* 0x100fe200078e020e */
[----:B------:R2:W5:Y:S03]  /*a9d0*/  @!P0 LD.E.128 R48, [R20.64] ;  /* 0x0000000614308980 */ /* 0x000566000c101d00 */
[----:B------:R-:W-:Y:S01]  /*a9e0*/  @!P2 IMAD.WIDE R14, R57, 0x2, R14 ;  /* 0x00000002390ea825 */ /* 0x000fe200078e020e */
[----:B------:R2:W5:Y:S04]  /*a9f0*/  @!P0 LD.E.128 R40, [R10.64] ;  /* 0x000000060a288980 */ /* 0x000568000c101d00 */
[----:B------:R2:W5:Y:S02]  /*aa00*/  @!P2 LD.E.128 R72, [R14.64] ;  /* 0x000000060e48a980 */ /* 0x000564000c101d00 */
.L_x_1884:
[----:B--2---:R-:W-:Y:S05]  /*aa10*/  BSYNC B0 ;  /* 0x0000000000007941 */ /* 0x004fea0003800000 */
.L_x_1883:
[----:B------:R-:W-:Y:S01]  /*aa20*/  IADD3 R10, R8, 0x40, RZ ;  /* 0x00000040080a7810 */ /* 0x000fe20007ffe0ff */
[----:B-----5:R-:W-:Y:S01]  /*aa30*/  IMAD.MOV.U32 R8, RZ, RZ, R50 ;  /* 0x000000ffff087224 */ /* 0x020fe200078e0032 */
[----:B------:R2:W4:Y:S01]  /*aa40*/  SHFL.IDX PT, R55, R18, 0x1, 0x1c1f ;  /* 0x003c1f0012377f89 */ /* 0x00052200000e0000 */
[----:B------:R-:W-:Y:S01]  /*aa50*/  IMAD.MOV.U32 R12, RZ, RZ, R51 ;  /* 0x000000ffff0c7224 */ /* 0x000fe200078e0033 */
[----:B------:R-:W-:Y:S01]  /*aa60*/  ISETP.GE.AND P0, PT, R10, R9, PT ;  /* 0x000000090a00720c */ /* 0x000fe20003f06270 */
[----:B------:R-:W-:Y:S01]  /*aa70*/  IMAD.MOV.U32 R11, RZ, RZ, R48 ;  /* 0x000000ffff0b7224 */ /* 0x000fe200078e0030 */
[----:B------:R-:W3:Y:S01]  /*aa80*/  SHFL.IDX PT, R54, R17, 0x1, 0x1c1f ;  /* 0x003c1f0011367f89 */ /* 0x000ee200000e0000 */
[----:B------:R-:W-:Y:S01]  /*aa90*/  IMAD.MOV.U32 R10, RZ, RZ, R49 ;  /* 0x000000ffff0a7224 */ /* 0x000fe200078e0031 */
[----:B------:R-:W-:Y:S01]  /*aaa0*/  PRMT R95, R12, 0x5410, R8 ;  /* 0x000054100c5f7816 */ /* 0x000fe20000000008 */
[----:B------:R-:W-:Y:S01]  /*aab0*/  IMAD.MOV.U32 R8, RZ, RZ, R66 ;  /* 0x000000ffff087224 */ /* 0x000fe200078e0042 */
[----:B---3--:R3:W1:Y:S01]  /*aac0*/  SHFL.IDX PT, R15, R16, 0x1, 0x1c1f ;  /* 0x003c1f00100f7f89 */ /* 0x00866200000e0000 */
[----:B------:R-:W-:Y:S01]  /*aad0*/  IMAD.MOV.U32 R12, RZ, RZ, R67 ;  /* 0x000000ffff0c7224 */ /* 0x000fe200078e0043 */
[----:B------:R-:W-:Y:S01]  /*aae0*/  PRMT R94, R10, 0x5410, R11 ;  /* 0x000054100a5e7816 */ /* 0x000fe2000000000b */
[----:B------:R-:W-:Y:S01]  /*aaf0*/  IMAD.MOV.U32 R10, RZ, RZ, R65 ;  /* 0x000000ffff0a7224 */ /* 0x000fe200078e0041 */
[----:B------:R-:W-:Y:S01]  /*ab00*/  PRMT R99, R99, 0x5410, R8 ;  /* 0x0000541063637816 */ /* 0x000fe20000000008 */
[----:B------:R-:W-:Y:S01]  /*ab10*/  IMAD.MOV.U32 R8, RZ, RZ, R82 ;  /* 0x000000ffff087224 */ /* 0x000fe200078e0052 */
[----:B------:R-:W-:Y:S01]  /*ab20*/  MOV R11, R64 ;  /* 0x00000040000b7202 */ /* 0x000fe20000000f00 */
[----:B----4-:R4:W1:Y:S01]  /*ab30*/  SHFL.IDX PT, R14, R13, 0x1, 0x1c1f ;  /* 0x003c1f000d0e7f89 */ /* 0x01086200000e0000 */
        /* <DEDUP_REMOVED lines=33> */
[----:B-1----:R-:W-:Y:S01]  /*ad50*/  CS2R R20, SRZ ;  /* 0x0000000000147805 */ /* 0x002fe2000001ff00 */
[----:B------:R-:W-:Y:S01]  /*ad60*/  PRMT R103, R11, 0x5410, R12 ;  /* 0x000054100b677816 */ /* 0x000fe2000000000c */
[----:B--2---:R-:W-:Y:S01]  /*ad70*/  CS2R R18, SRZ ;  /* 0x0000000000127805 */ /* 0x004fe2000001ff00 */
[----:B------:R-:W-:Y:S01]  /*ad80*/  PRMT R102, R8, 0x5410, R10 ;  /* 0x0000541008667816 */ /* 0x000fe2000000000a */
[----:B---3--:R-:W-:Y:S01]  /*ad90*/  CS2R R16, SRZ ;  /* 0x0000000000107805 */ /* 0x008fe2000001ff00 */
[----:B------:R-:W-:Y:S01]  /*ada0*/  CS2R R34, SRZ ;  /* 0x0000000000227805 */ /* 0x000fe2000001ff00 */
[----:B------:R-:W-:Y:S01]  /*adb0*/  CS2R R32, SRZ ;  /* 0x0000000000207805 */ /* 0x000fe2000001ff00 */
[----:B------:R-:W-:Y:S05]  /*adc0*/  @P0 BRA `(.L_x_1886) ;  /* 0x0000023000000947 */ /* 0x000fea0003800000 */
[C---:B----4-:R-:W-:Y:S01]  /*add0*/  IADD3 R13, R57.reuse, 0x20, RZ ;  /* 0x00000020390d7810 */ /* 0x050fe20007ffe0ff */
        /* <DEDUP_REMOVED lines=9> */
[C-C-:B------:R-:W-:Y:S01]  /*ae70*/  @!P2 IMAD.WIDE R20, R57.reuse, 0x2, R54.reuse ;  /* 0x000000023914a825 */ /* 0x140fe200078e0236 */
[----:B------:R-:W-:Y:S02]  /*ae80*/  @!P0 LEA.HI R8, R8, R11, RZ, 0x3 ;  /* 0x0000000b08088211 */ /* 0x000fe400078f18ff */
[----:B------:R-:W-:Y:S02]  /*ae90*/  @!P1 LOP3.LUT R10, R10, 0xfffffff8, RZ, 0xc0, !PT ;  /* 0xfffffff80a0a9812 */ /* 0x000fe400078ec0ff */
[----:B------:R-:W-:Y:S01]  /*aea0*/  @!P0 LOP3.LUT R8, R8, 0xfffffff8, RZ, 0xc0, !PT ;  /* 0xfffffff808088812 */ /* 0x000fe200078ec0ff */
[----:B------:R1:W5:Y:S01]  /*aeb0*/  @!P2 LD.E.128 R36, [R20.64] ;  /* 0x000000061424a980 */ /* 0x000362000c101d00 */
[----:B------:R-:W-:Y:S01]  /*aec0*/  CS2R R34, SRZ ;  /* 0x0000000000227805 */ /* 0x000fe2000001ff00 */
[C---:B------:R-:W-:Y:S01]  /*aed0*/  @!P1 IMAD.WIDE R12, R10.reuse, 0x2, R54 ;  /* 0x000000020a0c9825 */ /* 0x040fe200078e0236 */
[----:B------:R-:W-:Y:S01]  /*aee0*/  CS2R R32, SRZ ;  /* 0x0000000000207805 */ /* 0x000fe2000001ff00 */
[----:B------:R-:W-:Y:S01]  /*aef0*/  CS2R R26, SRZ ;  /* 0x00000000001a7805 */ /* 0x000fe2000001ff00 */
[----:B------:R-:W-:Y:S01]  /*af00*/  CS2R R24, SRZ ;  /* 0x0000000000187805 */ /* 0x000fe2000001ff00 */
[----:B------:R-:W-:Y:S01]  /*af10*/  CS2R R18, SRZ ;  /* 0x0000000000127805 */ /* 0x000fe2000001ff00 */
[----:B------:R-:W-:Y:S01]  /*af20*/  CS2R R16, SRZ ;  /* 0x0000000000107805 */ /* 0x000fe2000001ff00 */
[--C-:B------:R-:W-:Y:S01]  /*af30*/  @!P1 IMAD.WIDE R10, R10, 0x2, R14.reuse ;  /* 0x000000020a0a9825 */ /* 0x100fe200078e020e */
[----:B------:R-:W-:Y:S01]  /*af40*/  CS2R R30, SRZ ;  /* 0x00000000001e7805 */ /* 0x000fe2000001ff00 */
[----:B------:R-:W-:Y:S01]  /*af50*/  CS2R R28, SRZ ;  /* 0x00000000001c7805 */ /* 0x000fe2000001ff00 */
[----:B------:R-:W-:Y:S01]  /*af60*/  CS2R R22, SRZ ;  /* 0x0000000000167805 */ /* 0x000fe2000001ff00 */
[C---:B------:R-:W-:Y:S01]  /*af70*/  @!P0 IMAD.WIDE R58, R8.reuse, 0x2, R14 ;  /* 0x00000002083a8825 */ /* 0x040fe200078e020e */
[----:B------:R2:W5:Y:S03]  /*af80*/  @!P1 LD.E.128 R24, [R12.64] ;  /* 0x000000060c189980 */ /* 0x000566000c101d00 */
[----:B------:R-:W-:Y:S01]  /*af90*/  @!P0 IMAD.WIDE R54, R8, 0x2, R54 ;  /* 0x0000000208368825 */ /* 0x000fe200078e0236 */
[----:B------:R2:W5:Y:S03]  /*afa0*/  @!P1 LD.E.128 R16, [R10.64] ;  /* 0x000000060a109980 */ /* 0x000566000c101d00 */
[----:B------:R-:W-:Y:S01]  /*afb0*/  @!P2 IMAD.WIDE R14, R57, 0x2, R14 ;  /* 0x00000002390ea825 */ /* 0x000fe200078e020e */
[----:B------:R2:W5:Y:S01]  /*afc0*/  @!P0 LD.E.128 R28, [R54.64] ;  /* 0x00000006361c8980 */ /* 0x000562000c101d00 */
[----:B-1----:R-:W-:-:S03]  /*afd0*/  CS2R R20, SRZ ;  /* 0x0000000000147805 */ /* 0x002fc6000001ff00 */
[----:B------:R2:W5:Y:S04]  /*afe0*/  @!P2 LD.E.128 R32, [R14.64] ;  /* 0x000000060e20a980 */ /* 0x000568000c101d00 */
[----:B------:R2:W5:Y:S02]  /*aff0*/  @!P0 LD.E.128 R20, [R58.64] ;  /* 0x000000063a148980 */ /* 0x000564000c101d00 */
.L_x_1886:
[----:B----4-:R-:W-:Y:S05]  /*b000*/  BSYNC B0 ;  /* 0x0000000000007941 */ /* 0x010fea0003800000 */
.L_x_1885:
[----:B-----5:R-:W-:Y:S01]  /*b010*/  IMAD.MOV.U32 R8, RZ, RZ, R30 ;  /* 0x000000ffff087224 */ /* 0x020fe200078e001e */
[----:B------:R-:W-:-:S04]  /*b020*/  DEPBAR.LE SB0, 0x1 ;  /* 0x000080400000791a */ /* 0x000fc80000000000 */
[----:B--2---:R-:W-:Y:S01]  /*b030*/  IMAD.MOV.U32 R12, RZ, RZ, R31 ;  /* 0x000000ffff0c7224 */ /* 0x004fe200078e001f */
[----:B------:R-:W-:Y:S01]  /*b040*/  BSSY B1, `(.L_x_1887) ;  /* 0x000017a000017945 */ /* 0x000fe20003800000 */
[----:B------:R-:W-:Y:S02]  /*b050*/  IMAD.MOV.U32 R11, RZ, RZ, R28 ;  /* 0x000000ffff0b7224 */ /* 0x000fe400078e001c */
[----:B------:R-:W-:Y:S01]  /*b060*/  IMAD.MOV.U32 R10, RZ, RZ, R29 ;  /* 0x000000ffff0a7224 */ /* 0x000fe200078e001d */
[----:B------:R-:W-:Y:S01]  /*b070*/  PRMT R56, R12, 0x5410, R8 ;  /* 0x000054100c387816 */ /* 0x000fe20000000008 */
[----:B------:R-:W-:Y:S01]  /*b080*/  IMAD.MOV.U32 R8, RZ, RZ, R26 ;  /* 0x000000ffff087224 */ /* 0x000fe200078e001a */
[----:B------:R-:W-:Y:S01]  /*b090*/  MOV R12, R27 ;  /* 0x0000001b000c7202 */ /* 0x000fe20000000f00 */
[----:B------:R-:W-:Y:S01]  /*b0a0*/  IMAD.IADD R88, R9, 0x1, -R92 ;  /* 0x0000000109587824 */ /* 0x000fe200078e0a5c */
[----:B------:R-:W-:Y:S01]  /*b0b0*/  PRMT R55, R10, 0x5410, R11 ;  /* 0x000054100a377816 */ /* 0x000fe2000000000b */
[----:B------:R-:W-:Y:S01]  /*b0c0*/  IMAD.MOV.U32 R11, RZ, RZ, R24 ;  /* 0x000000ffff0b7224 */ /* 0x000fe200078e0018 */
[----:B------:R-:W-:Y:S01]  /*b0d0*/  PRMT R70, R70, 0x5410, R8 ;  /* 0x0000541046467816 */ /* 0x000fe20000000008 */
[----:B------:R-:W-:Y:S01]  /*b0e0*/  IMAD.MOV.U32 R10, RZ, RZ, R25 ;  /* 0x000000ffff0a7224 */ /* 0x000fe200078e0019 */
[----:B------:R-:W-:Y:S01]  /*b0f0*/  IMNMX R88, R88, 0x80, PT ;  /* 0x0000008058587817 */ /* 0x000fe20003800200 */
        /* <DEDUP_REMOVED lines=9> */
[----:B------:R-:W-:Y:S01]  /*b190*/  BAR.SYNC.DEFER_BLOCKING 0x0 ;  /* 0x0000000000007b1d */ /* 0x000fe20000010000 */
[----:B------:R-:W-:-:S02]  /*b1a0*/  ISETP.GE.AND P0, PT, R89, R88, PT ;  /* 0x000000585900720c */ /* 0x000fc40003f06270 */
        /* <DEDUP_REMOVED lines=17> */
[----:B------:R-:W-:Y:S02]  /*b2c0*/  PRMT R54, R12, 0x7610, R54 ;  /* 0x000076100c367816 */ /* 0x000fe40000000036 */
        /* <DEDUP_REMOVED lines=108> */
.L_x_1890:
[----:B------:R-:W-:Y:S05]  /*b990*/  BSYNC B0 ;  /* 0x0000000000007941 */ /* 0x000fea0003800000 */
.L_x_1889:
        /* <DEDUP_REMOVED lines=114> */
.L_x_1892:
[----:B------:R-:W-:Y:S05]  /*c0c0*/  BSYNC B0 ;  /* 0x0000000000007941 */ /* 0x000fea0003800000 */
.L_x_1891:
        /* <DEDUP_REMOVED lines=33> */
[----:B------:R-:W-:Y:S01]  /*c2e0*/  SHF.R.U64 R40, R40, 0x10, R41 ;  /* 0x0000001028287819 */ /* 0x000fe20000001229 */
[----:B------:R-:W-:Y:S01]  /*c2f0*/  IMAD.IADD R12, R12, 0x1, R15 ;  /* 0x000000010c0c7824 */ /* 0x000fe200078e020f */
[----:B------:R-:W-:Y:S02]  /*c300*/  SHF.R.U32.HI R62, RZ, 0x10, R41 ;  /* 0x00000010ff3e7819 */ /* 0x000fe40000011629 */
[----:B------:R-:W-:-:S02]  /*c310*/  IADD3 R8, R9, R8, RZ ;  /* 0x0000000809087210 */ /* 0x000fc40007ffe0ff */
[----:B------:R-:W-:Y:S01]  /*c320*/  SHF.L.U32 R61, R12, 0x1, RZ ;  /* 0x000000010c3d7819 */ /* 0x000fe200000006ff */
[----:B------:R-:W-:Y:S01]  /*c330*/  HADD2.F32 R62, -RZ, R62.H0_H0 ;  /* 0x2000003eff3e7230 */ /* 0x000fe20000004100 */
[--C-:B------:R-:W-:Y:S01]  /*c340*/  SHF.R.U64 R41, R50, 0x10, R51.reuse ;  /* 0x0000001032297819 */ /* 0x100fe20000001233 */
[----:B------:R-:W-:Y:S01]  /*c350*/  IMAD.SHL.U32 R60, R8, 0x2, RZ ;  /* 0x00000002083c7824 */ /* 0x000fe200078e00ff */
[----:B------:R-:W-:Y:S01]  /*c360*/  SHF.R.U32.HI R50, RZ, 0x10, R51 ;  /* 0x00000010ff327819 */ /* 0x000fe20000011633 */
[----:B------:R-:W1:Y:S01]  /*c370*/  LDS.128 R12, [R61+0xc100] ;  /* 0x00c100003d0c7984 */ /* 0x000e620000000c00 */
[--C-:B------:R-:W-:Y:S02]  /*c380*/  SHF.R.U64 R48, R48, 0x10, R49.reuse ;  /* 0x0000001030307819 */ /* 0x100fe40000001231 */
[----:B------:R-:W-:Y:S01]  /*c390*/  SHF.R.U32.HI R49, RZ, 0x10, R49 ;  /* 0x00000010ff317819 */ /* 0x000fe20000011631 */
[----:B------:R-:W2:Y:S01]  /*c3a0*/  LDS.128 R8, [R60+0xc100] ;  /* 0x00c100003c087984 */ /* 0x000ea20000000c00 */
[--C-:B------:R-:W-:Y:S01]  /*c3b0*/  SHF.R.U64 R42, R42, 0x10, R43.reuse ;  /* 0x000000102a2a7819 */ /* 0x100fe2000000122b */
[----:B------:R-:W-:Y:S01]  /*c3c0*/  HADD2.F32 R104, -RZ, R50.H0_H0 ;  /* 0x20000032ff687230 */ /* 0x000fe20000004100 */
[----:B------:R-:W-:Y:S01]  /*c3d0*/  SHF.R.U32.HI R43, RZ, 0x10, R43 ;  /* 0x00000010ff2b7819 */ /* 0x000fe2000001162b */
[----:B------:R-:W-:-:S02]  /*c3e0*/  HADD2.F32 R98, -RZ, R49.H0_H0 ;  /* 0x20000031ff627230 */ /* 0x000fc40000004100 */
        /* <DEDUP_REMOVED lines=26> */
[----:B------:R-:W-:Y:S01]  /*c590*/  FFMA.FTZ R80, R67, R82, R80 ;  /* 0x0000005243507223 */ /* 0x000fe20000010050 */
[----:B------:R-:W-:Y:S01]  /*c5a0*/  HADD2.F32 R14, -RZ, R14.H1_H1 ;  /* 0x3000000eff0e7230 */ /* 0x000fe20000004100 */
[----:B------:R-:W-:Y:S01]  /*c5b0*/  FMUL.FTZ R9, R12, R93 ;  /* 0x0000005d0c097220 */ /* 0x000fe20000410000 */
[----:B------:R-:W-:Y:S01]  /*c5c0*/  HADD2.F32 R43, -RZ, R40.H0_H0 ;  /* 0x20000028ff2b7230 */ /* 0x000fe20000004100 */
[----:B------:R-:W-:Y:S01]  /*c5d0*/  FMUL.FTZ R50, R15, R72 ;  /* 0x000000480f327220 */ /* 0x000fe20000410000 */
[----:B------:R-:W-:Y:S01]  /*c5e0*/  HADD2.F32 R67, -RZ, R42.H0_H0 ;  /* 0x2000002aff437230 */ /* 0x000fe20000004100 */
[C---:B------:R-:W-:Y:S01]  /*c5f0*/  FFMA.FTZ R40, R8.reuse, R95, R9 ;  /* 0x0000005f08287223 */ /* 0x040fe20000010009 */
[----:B------:R-:W-:Y:S01]  /*c600*/  HADD2.F32 R11, -RZ, R11.H1_H1 ;  /* 0x3000000bff0b7230 */ /* 0x000fe20000004100 */
[----:B------:R-:W-:Y:S01]  /*c610*/  FMUL.FTZ R93, R8, R93 ;  /* 0x0000005d085d7220 */ /* 0x000fe20000410000 */
[----:B------:R-:W-:Y:S01]  /*c620*/  HADD2.F32 R10, -RZ, R10.H1_H1 ;  /* 0x3000000aff0a7230 */ /* 0x000fe20000004100 */
[----:B------:R-:W-:Y:S01]  /*c630*/  FMUL.FTZ R75, R65, R43 ;  /* 0x0000002b414b7220 */ /* 0x000fe20000410000 */
[----:B------:R-:W-:Y:S01]  /*c640*/  HADD2.F32 R9, -RZ, R41.H0_H0 ;  /* 0x20000029ff097230 */ /* 0x000fe20000004100 */
[----:B------:R-:W-:-:S02]  /*c650*/  FMUL.FTZ R41, R14, R67 ;  /* 0x000000430e297220 */ /* 0x000fc40000410000 */
[----:B------:R-:W-:Y:S02]  /*c660*/  FMUL.FTZ R72, R11, R72 ;  /* 0x000000480b487220 */ /* 0x000fe40000410000 */
        /* <DEDUP_REMOVED lines=23> */
.L_x_1888:
[----:B------:R-:W-:Y:S05]  /*c7e0*/  BSYNC B1 ;  /* 0x0000000000017941 */ /* 0x000fea0003800000 */
.L_x_1887:
        /* <DEDUP_REMOVED lines=23> */
[----:B------:R-:W-:Y:S02]  /*c960*/  LOP3.LUT R12, R10, 0x38, R57, 0xf8, !PT ;  /* 0x000000380a0c7812 */ /* 0x000fe400078ef839 */
        /* <DEDUP_REMOVED lines=87> */
.L_x_1894:
[----:B------:R-:W-:Y:S05]  /*cee0*/  BSYNC B0 ;  /* 0x0000000000007941 */ /* 0x000fea0003800000 */
.L_x_1893:
        /* <DEDUP_REMOVED lines=15> */
[----:B------:R-:W-:Y:S01]  /*cfe0*/  HADD2.F32 R50, -RZ, R69.H0_H0 ;  /* 0x20000045ff327230 */ /* 0x000fe20000004100 */
[----:B------:R-:W-:Y:S01]  /*cff0*/  LEA.HI R13, R13, R10, RZ, 0x1d ;  /* 0x0000000a0d0d7211 */ /* 0x000fe200078fe8ff */
[----:B------:R-:W-:Y:S01]  /*d000*/  HADD2.F32 R58, -RZ, R58.H1_H1 ;  /* 0x3000003aff3a7230 */ /* 0x000fe20000004100 */
        /* <DEDUP_REMOVED lines=8> */
[----:B------:R-:W-:-:S02]  /*d090*/  SHF.R.U32.HI R10, RZ, 0x3, R14 ;  /* 0x00000003ff0a7819 */ /* 0x000fc4000001160e */
[----:B------:R-:W-:Y:S02]  /*d0a0*/  LEA.HI R8, R8, R13, RZ, 0x3 ;  /* 0x0000000d08087211 */ /* 0x000fe400078f18ff */
[----:B------:R-:W-:Y:S02]  /*d0b0*/  LOP3.LUT R12, R12, 0x7fffe000, RZ, 0xc0, !PT ;  /* 0x7fffe0000c0c7812 */ /* 0x000fe400078ec0ff */
[----:B------:R-:W-:Y:S02]  /*d0c0*/  LOP3.LUT R15, R15, R10, RZ, 0x3c, !PT ;  /* 0x0000000a0f0f7212 */ /* 0x000fe400078e3cff */
[----:B------:R-:W-:Y:S02]  /*d0d0*/  LOP3.LUT R9, R9, 0xfffffe00, RZ, 0xc0, !PT ;  /* 0xfffffe0009097812 */ /* 0x000fe400078ec0ff */
[----:B------:R-:W-:Y:S02]  /*d0e0*/  LOP3.LUT R11, R14, 0x38, R11, 0xf8, !PT ;  /* 0x000000380e0b7812 */ /* 0x000fe400078ef80b */
[----:B------:R-:W-:-:S02]  /*d0f0*/  SHF.L.U32 R8, R8, 0xa, RZ ;  /* 0x0000000a08087819 */ /* 0x000fc400000006ff */
[----:B------:R-:W-:Y:S02]  /*d100*/  IADD3 R12, R15, R12, R9 ;  /* 0x0000000c0f0c7210 */ /* 0x000fe40007ffe009 */
        /* <DEDUP_REMOVED lines=13> */
[----:B------:R-:W-:Y:S01]  /*d1e0*/  SHF.R.U64 R16, R16, 0x10, R17 ;  /* 0x0000001010107819 */ /* 0x000fe20000001211 */
[----:B------:R-:W-:Y:S01]  /*d1f0*/  HADD2.F32 R62, -RZ, R25.H0_H0 ;  /* 0x20000019ff3e7230 */ /* 0x000fe20000004100 */
[----:B------:R-:W-:Y:S02]  /*d200*/  SHF.R.U32.HI R19, RZ, 0x10, R19 ;  /* 0x00000010ff137819 */ /* 0x000fe40000011613 */
[--C-:B------:R-:W-:Y:S02]  /*d210*/  SHF.R.U64 R17, R26, 0x10, R27.reuse ;  /* 0x000000101a117819 */ /* 0x100fe4000000121b */
[----:B------:R-:W-:-:S05]  /*d220*/  SHF.R.U32.HI R26, RZ, 0x10, R27 ;  /* 0x00000010ff1a7819 */ /* 0x000fca000001161b */
[----:B------:R-:W-:Y:S02]  /*d230*/  HADD2.F32 R72, -RZ, R26.H0_H0 ;  /* 0x2000001aff487230 */ /* 0x000fe40000004100 */
[--C-:B-1----:R-:W-:Y:S02]  /*d240*/  HADD2.F32 R35, -RZ, R13.reuse.H1_H1 ;  /* 0x3000000dff237230 */ /* 0x102fe40000004100 */
[----:B------:R-:W-:Y:S02]  /*d250*/  HADD2.F32 R27, -RZ, R13.H0_H0 ;  /* 0x2000000dff1b7230 */ /* 0x000fe40000004100 */
[--C-:B------:R-:W-:Y:S01]  /*d260*/  HADD2.F32 R13, -RZ, R15.reuse.H0_H0 ;  /* 0x2000000fff0d7230 */ /* 0x100fe20000004100 */
[----:B------:R-:W-:Y:S01]  /*d270*/  FMUL.FTZ R25, R35, R34 ;  /* 0x0000002223197220 */ /* 0x000fe20000410000 */
[----:B------:R-:W-:Y:S01]  /*d280*/  HADD2.F32 R15, -RZ, R15.H1_H1 ;  /* 0x3000000fff0f7230 */ /* 0x000fe20000004100 */
[----:B------:R-:W-:Y:S01]  /*d290*/  FMUL.FTZ R48, R27, R38 ;  /* 0x000000261b307220 */ /* 0x000fe20000410000 */
[--C-:B--2---:R-:W-:Y:S01]  /*d2a0*/  HADD2.F32 R40, -RZ, R9.reuse.H1_H1 ;  /* 0x30000009ff287230 */ /* 0x104fe20000004100 */
[----:B------:R-:W-:Y:S01]  /*d2b0*/  FMUL.FTZ R64, R13, R60 ;  /* 0x0000003c0d407220 */ /* 0x000fe20000410000 */
[----:B------:R-:W-:-:S02]  /*d2c0*/  HADD2.F32 R39, -RZ, R9.H0_H0 ;  /* 0x20000009ff277230 */ /* 0x000fc40000004100 */
[--C-:B------:R-:W-:Y:S01]  /*d2d0*/  HADD2.F32 R9, -RZ, R11.reuse.H0_H0 ;  /* 0x2000000bff097230 */ /* 0x100fe20000004100 */
[C---:B------:R-:W-:Y:S01]  /*d2e0*/  FMUL.FTZ R34, R40.reuse, R34 ;  /* 0x0000002228227220 */ /* 0x040fe20000410000 */
[----:B------:R-:W-:Y:S01]  /*d2f0*/  HADD2.F32 R11, -RZ, R11.H1_H1 ;  /* 0x3000000bff0b7230 */ /* 0x000fe20000004100 */
[----:B------:R-:W-:Y:S01]  /*d300*/  FFMA.FTZ R25, R40, R62, R25 ;  /* 0x0000003e28197223 */ /* 0x000fe20000010019 */
[----:B------:R-:W-:Y:S01]  /*d310*/  HADD2.F32 R40, -RZ, R19.H0_H0 ;  /* 0x20000013ff287230 */ /* 0x000fe20000004100 */
[C---:B------:R-:W-:Y:S01]  /*d320*/  FMUL.FTZ R60, R9.reuse, R60 ;  /* 0x0000003c093c7220 */ /* 0x040fe20000410000 */
[--C-:B------:R-:W-:Y:S01]  /*d330*/  HADD2.F32 R36, -RZ, R12.reuse.H0_H0 ;  /* 0x2000000cff247230 */ /* 0x100fe20000004100 */
[----:B------:R-:W-:Y:S01]  /*d340*/  FFMA.FTZ R64, R9, R66, R64 ;  /* 0x0000004209407223 */ /* 0x000fe20000010040 */
[----:B------:R-:W-:Y:S01]  /*d350*/  HADD2.F32 R37, -RZ, R12.H1_H1 ;  /* 0x3000000cff257230 */ /* 0x000fe20000004100 */
[-C--:B------:R-:W-:Y:S01]  /*d360*/  FMUL.FTZ R26, R15, R40.reuse ;  /* 0x000000280f1a7220 */ /* 0x080fe20000410000 */
[----:B------:R-:W-:Y:S01]  /*d370*/  HADD2.F32 R12, -RZ, R14.H0_H0 ;  /* 0x2000000eff0c7230 */ /* 0x000fe20000004100 */
[----:B------:R-:W-:Y:S01]  /*d380*/  FMUL.FTZ R40, R11, R40 ;  /* 0x000000280b287220 */ /* 0x000fe20000410000 */
[--C-:B------:R-:W-:Y:S01]  /*d390*/  HADD2.F32 R41, -RZ, R8.reuse.H0_H0 ;  /* 0x20000008ff297230 */ /* 0x100fe20000004100 */
[C---:B------:R-:W-:Y:S01]  /*d3a0*/  FMUL.FTZ R38, R39.reuse, R38 ;  /* 0x0000002627267220 */ /* 0x040fe20000410000 */
[----:B------:R-:W-:Y:S01]  /*d3b0*/  HADD2.F32 R42, -RZ, R8.H1_H1 ;  /* 0x30000008ff2a7230 */ /* 0x000fe20000004100 */
[----:B------:R-:W-:Y:S01]  /*d3c0*/  FFMA.FTZ R48, R39, R50, R48 ;  /* 0x0000003227307223 */ /* 0x000fe20000010030 */
[----:B------:R-:W-:Y:S01]  /*d3d0*/  HADD2.F32 R8, -RZ, R10.H0_H0 ;  /* 0x2000000aff087230 */ /* 0x000fe20000004100 */
[----:B------:R-:W-:Y:S01]  /*d3e0*/  FMUL.FTZ R74, R36, R58 ;  /* 0x0000003a244a7220 */ /* 0x000fe20000410000 */
[----:B------:R-:W-:Y:S01]  /*d3f0*/  HADD2.F32 R9, -RZ, R70.H1_H1 ;  /* 0x30000046ff097230 */ /* 0x000fe20000004100 */
[----:B------:R-:W-:Y:S01]  /*d400*/  FFMA.FTZ R11, R11, R72, R26 ;  /* 0x000000480b0b7223 */ /* 0x000fe2000001001a */
[----:B------:R-:W-:Y:S01]  /*d410*/  HADD2.F32 R14, -RZ, R14.H1_H1 ;  /* 0x3000000eff0e7230 */ /* 0x000fe20000004100 */
[----:B------:R-:W-:Y:S01]  /*d420*/  FMUL.FTZ R19, R12, R59 ;  /* 0x0000003b0c137220 */ /* 0x000fe20000410000 */
[----:B------:R-:W-:Y:S01]  /*d430*/  HADD2.F32 R26, -RZ, R16.H0_H0 ;  /* 0x20000010ff1a7230 */ /* 0x000fe20000004100 */
[C---:B------:R-:W-:Y:S01]  /*d440*/  FMUL.FTZ R58, R41.reuse, R58 ;  /* 0x0000003a293a7220 */ /* 0x040fe20000410000 */
[----:B------:R-:W-:Y:S01]  /*d450*/  HADD2.F32 R39, -RZ, R18.H0_H0 ;  /* 0x20000012ff277230 */ /* 0x000fe20000004100 */
[----:B------:R-:W-:Y:S01]  /*d460*/  FFMA.FTZ R74, R41, R69, R74 ;  /* 0x00000045294a7223 */ /* 0x000fe2000001004a */
        /* <DEDUP_REMOVED lines=8> */
[----:B------:R-:W-:Y:S02]  /*d4f0*/  FMUL.FTZ R39, R10, R39 ;  /* 0x000000270a277220 */ /* 0x000fe40000410000 */
        /* <DEDUP_REMOVED lines=10> */
[-C--:B------:R-:W-:Y:S02]  /*d5a0*/  FFMA.FTZ R14, R14, R41.reuse, -R39 ;  /* 0x000000290e0e7223 */ /* 0x080fe40000010827 */
        /* <DEDUP_REMOVED lines=8> */
.L_x_1896:
[----:B------:R-:W-:Y:S05]  /*d630*/  BSYNC B0 ;  /* 0x0000000000007941 */ /* 0x000fea0003800000 */
.L_x_1895:
        /* <DEDUP_REMOVED lines=10> */
[----:B------:R-:W-:Y:S01]  /*d6e0*/  HADD2.F32 R38, -RZ, R53.H0_H0 ;  /* 0x20000035ff267230 */ /* 0x000fe20000004100 */
[----:B------:R-:W-:Y:S01]  /*d6f0*/  SHF.R.S32.HI R10, RZ, 0x3, R9 ;  /* 0x00000003ff0a7819 */ /* 0x000fe20000011409 */
[----:B------:R-:W-:Y:S01]  /*d700*/  HADD2.F32 R42, -RZ, R55.H0_H0 ;  /* 0x20000037ff2a7230 */ /* 0x000fe20000004100 */
        /* <DEDUP_REMOVED lines=102> */
.L_x_1872:
[----:B------:R-:W-:Y:S05]  /*dd70*/  BSYNC B2 ;  /* 0x0000000000027941 */ /* 0x000fea0003800000 */
.L_x_1854:
[----:B-1----:R-:W-:Y:S01]  /*dd80*/  IMAD.SHL.U32 R8, R0, 0x40, RZ ;  /* 0x0000004000087824 */ /* 0x002fe200078e00ff */
[----:B------:R-:W-:-:S04]  /*dd90*/  DEPBAR.LE SB0, 0x0 ;  /* 0x000080000000791a */ /* 0x000fc80000000000 */
[----:B------:R-:W-:Y:S01]  /*dda0*/  IMAD.SHL.U32 R9, R45, 0x8, RZ ;  /* 0x000000082d097824 */ /* 0x000fe200078e00ff */
[----:B------:R-:W-:Y:S01]  /*ddb0*/  LOP3.LUT R8, R8, 0x1c0, RZ, 0xc0, !PT ;  /* 0x000001c008087812 */ /* 0x000fe200078ec0ff */
[----:B------:R-:W-:Y:S01]  /*ddc0*/  IMAD R52, R52, c[0x0][0x208], RZ ;  /* 0x0000820034347a24 */ /* 0x000fe200078e02ff */
[----:B------:R-:W-:Y:S01]  /*ddd0*/  LOP3.LUT P1, RZ, R0, 0x2, RZ, 0xc0, !PT ;  /* 0x0000000200ff7812 */ /* 0x000fe2000782c0ff */
[C---:B------:R-:W-:Y:S01]  /*dde0*/  IMAD.WIDE.U32 R12, R85.reuse, c[0x0][0x208], RZ ;  /* 0x00008200550c7a25 */ /* 0x040fe200078e00ff */
[----:B------:R-:W-:Y:S02]  /*ddf0*/  LOP3.LUT R9, R8, 0x8, R9, 0xf8, !PT ;  /* 0x0000000808097812 */ /* 0x000fe400078ef809 */
[----:B------:R-:W-:Y:S01]  /*de00*/  SHF.R.U32.HI R8, RZ, 0x3, R8 ;  /* 0x00000003ff087819 */ /* 0x000fe20000011608 */
[C---:B------:R-:W-:Y:S01]  /*de10*/  IMAD R15, R85.reuse, c[0x0][0x20c], R52 ;  /* 0x00008300550f7a24 */ /* 0x040fe200078e0234 */
[----:B------:R-:W-:Y:S01]  /*de20*/  SEL R11, RZ, 0x2, P6 ;  /* 0x00000002ff0b7807 */ /* 0x000fe20003000000 */
[----:B------:R-:W-:Y:S01]  /*de30*/  IMAD R76, R85, -0x40, R172 ;  /* 0xffffffc0554c7824 */ /* 0x000fe200078e02ac */
[----:B------:R-:W-:Y:S01]  /*de40*/  LOP3.LUT R8, R9, R8, RZ, 0x3c, !PT ;  /* 0x0000000809087212 */ /* 0x000fe200078e3cff */
[----:B------:R-:W-:Y:S01]  /*de50*/  IMAD.IADD R13, R13, 0x1, R15 ;  /* 0x000000010d0d7824 */ /* 0x000fe200078e020f */
[----:B------:R-:W-:Y:S01]  /*de60*/  SEL R9, RZ, 0x4, P4 ;  /* 0x00000004ff097807 */ /* 0x000fe20002000000 */
[----:B------:R-:W-:Y:S01]  /*de70*/  IMAD R198, R87, 0x400, R4 ;  /* 0x0000040057c67824 */ /* 0x000fe200078e0204 */
[----:B------:R-:W-:Y:S01]  /*de80*/  LEA.HI R77, R77, R78, RZ, 0x2 ;  /* 0x0000004e4d4d7211 */ /* 0x000fe200078f10ff */
[----:B------:R-:W-:Y:S01]  /*de90*/  IMAD R197, R47, 0x200, R8 ;  /* 0x000002002fc57824 */ /* 0x000fe200078e0208 */
[----:B------:R-:W-:Y:S01]  /*dea0*/  LEA R8, P0, R12, R204, 0x6 ;  /* 0x000000cc0c087211 */ /* 0x000fe200078030ff */
[----:B------:R-:W-:Y:S01]  /*deb0*/  IMAD.SHL.U32 R198, R198, 0x2, RZ ;  /* 0x00000002c6c67824 */ /* 0x000fe200078e00ff */
[----:B------:R-:W-:Y:S01]  /*dec0*/  BAR.SYNC.DEFER_BLOCKING 0x0 ;  /* 0x0000000000007b1d */ /* 0x000fe20000010000 */
[----:B------:R-:W-:Y:S01]  /*ded0*/  IMAD.SHL.U32 R197, R197, 0x2, RZ ;  /* 0x00000002c5c57824 */ /* 0x000fe200078e00ff */
[----:B------:R-:W-:Y:S01]  /*dee0*/  IADD3 R46, R9, R11, R46 ;  /* 0x0000000b092e7210 */ /* 0x000fe20007ffe02e */
[--C-:B------:R-:W-:Y:S01]  /*def0*/  IMAD R194, R2, 0x2, R198.reuse ;  /* 0x0000000202c27824 */ /* 0x100fe200078e02c6 */
[----:B------:R-:W-:Y:S01]  /*df00*/  LEA.HI.X R9, R12, R211, R13, 0x6, P0 ;  /* 0x000000d30c097211 */ /* 0x000fe200000f340d */
[----:B------:R-:W-:Y:S01]  /*df10*/  IMAD.IADD R12, R76, 0x1, -R45 ;  /* 0x000000014c0c7824 */ /* 0x000fe200078e0a2d */
[----:B------:R-:W-:Y:S01]  /*df20*/  IADD3 R10, R197, 0x6100, RZ ;  /* 0x00006100c50a7810 */ /* 0x000fe20007ffe0ff */
[----:B------:R-:W-:Y:S01]  /*df30*/  IMAD.SHL.U32 R206, R44, 0x2, RZ ;  /* 0x000000022cce7824 */ /* 0x000fe200078e00ff */
[----:B------:R-:W-:Y:S01]  /*df40*/  LEA R14, P0, R8, c[0x0][0x1f8], 0x1 ;  /* 0x00007e00080e7a11 */ /* 0x000fe200078008ff */
[----:B------:R-:W-:Y:S01]  /*df50*/  IMAD.MOV.U32 R207, RZ, RZ, c[0x0][0x208] ;  /* 0x00008200ffcf7624 */ /* 0x000fe200078e00ff */
[----:B------:R-:W-:Y:S01]  /*df60*/  LOP3.LUT P4, RZ, R46, 0x2, RZ, 0xc0, !PT ;  /* 0x000000022eff7812 */ /* 0x000fe2000788c0ff */
[----:B------:R-:W-:Y:S01]  /*df70*/  IMAD R193, R3, 0x2, R198 ;  /* 0x0000000203c17824 */ /* 0x000fe200078e02c6 */
[----:B------:R-:W-:Y:S01]  /*df80*/  IADD3 R196, R197, 0x6120, RZ ;  /* 0x00006120c5c47810 */ /* 0x000fe20007ffe0ff */
[----:B------:R-:W-:Y:S01]  /*df90*/  IMAD.SHL.U32 R80, R207, 0x40, RZ ;  /* 0x00000040cf507824 */ /* 0x000fe200078e00ff */
[----:B------:R-:W-:Y:S01]  /*dfa0*/  @P1 IADD3 R196, R10, -0x20, RZ ;  /* 0xffffffe00ac41810 */ /* 0x000fe20007ffe0ff */
[----:B------:R-:W-:Y:S01]  /*dfb0*/  IMAD R191, R3, 0x2, R194 ;  /* 0x0000000203bf7824 */ /* 0x000fe200078e02c2 */
[----:B------:R-:W-:Y:S01]  /*dfc0*/  ISETP.LT.OR P1, PT, R12, 0x1, P5 ;  /* 0x000000010c00780c */ /* 0x000fe20002f21670 */
[----:B------:R-:W-:Y:S01]  /*dfd0*/  IMAD.SHL.U32 R195, R4, 0x2, RZ ;  /* 0x0000000204c37824 */ /* 0x000fe200078e00ff */
[----:B------:R-:W-:-:S02]  /*dfe0*/  LEA.HI.X R15, R8, c[0x0][0x1fc], R9, 0x1, P0 ;  /* 0x00007f00080f7a11 */ /* 0x000fc400000f0c09 */
[----:B------:R-:W-:Y:S01]  /*dff0*/  ISETP.LT.OR P0, PT, R12, 0x1, !P4 ;  /* 0x000000010c00780c */ /* 0x000fe20006701670 */
[--C-:B------:R-:W-:Y:S01]  /*e000*/  IMAD R190, R2, 0x2, R195.reuse ;  /* 0x0000000202be7824 */ /* 0x100fe200078e02c3 */
[----:B------:R-:W-:Y:S01]  /*e010*/  LOP3.LUT P2, RZ, R46, 0x4, RZ, 0xc0, !PT ;  /* 0x000000042eff7812 */ /* 0x000fe2000784c0ff */
[----:B------:R-:W-:Y:S01]  /*e020*/  IMAD R189, R3, 0x2, R195 ;  /* 0x0000000203bd7824 */ /* 0x000fe200078e02c3 */
[----:B------:R-:W-:Y:S01]  /*e030*/  LDSM.16.M88.4 R48, [R198+0xc100] ;  /* 0x00c10000c630783b */ /* 0x000fe20000000200 */
[----:B------:R-:W-:Y:S01]  /*e040*/  SHF.L.U64.HI R207, R207, R68, c[0x0][0x20c] ;  /* 0x00008300cfcf7619 */ /* 0x000fe20000010244 */
[----:B------:R-:W-:Y:S01]  /*e050*/  IMAD R188, R3, 0x2, R190 ;  /* 0x0000000203bc7824 */ /* 0x000fe200078e02be */
[----:B------:R-:W-:Y:S01]  /*e060*/  ISETP.LT.OR P3, PT, R12, 0x21, P5 ;  /* 0x000000210c00780c */ /* 0x000fe20002f61670 */
[----:B------:R-:W1:Y:S01]  /*e070*/  LDSM.16.M88.4 R40, [R197+0x6100] ;  /* 0x00610000c528783b */ /* 0x000e620000000200 */
[----:B------:R-:W-:Y:S02]  /*e080*/  LOP3.LUT R77, R77, 0xfffffffc, RZ, 0xc0, !PT ;  /* 0xfffffffc4d4d7812 */ /* 0x000fe400078ec0ff */
[----:B------:R-:W-:Y:S01]  /*e090*/  IADD3 R217, R7, -0x2, RZ ;  /* 0xfffffffe07d97810 */ /* 0x000fe20007ffe0ff */
[----:B------:R-:W-:Y:S01]  /*e0a0*/  LDSM.16.M88.4 R56, [R194+0xc100] ;  /* 0x00c10000c238783b */ /* 0x000fe20000000200 */
[----:B------:R-:W-:-:S02]  /*e0b0*/  IADD3 R186, R196, 0x1000, RZ ;  /* 0x00001000c4ba7810 */ /* 0x000fc40007ffe0ff */
[C---:B------:R-:W-:Y:S01]  /*e0c0*/  IADD3 R182, R196.reuse, 0x2800, RZ ;  /* 0x00002800c4b67810 */ /* 0x040fe20007ffe0ff */
[----:B------:R-:W2:Y:S01]  /*e0d0*/  LDSM.16.M88.4 R32, [R197+0x6900] ;  /* 0x00690000c520783b */ /* 0x000ea20000000200 */
[C---:B------:R-:W-:Y:S02]  /*e0e0*/  IADD3 R180, R196.reuse, 0x3800, RZ ;  /* 0x00003800c4b47810 */ /* 0x040fe40007ffe0ff */
[C---:B------:R-:W-:Y:S01]  /*e0f0*/  IADD3 R178, R196.reuse, 0x4800, RZ ;  /* 0x00004800c4b27810 */ /* 0x040fe20007ffe0ff */
[----:B------:R-:W3:Y:S01]  /*e100*/  LDSM.16.M88.4 R24, [R197+0x7100] ;  /* 0x00710000c518783b */ /* 0x000ee20000000200 */
[----:B------:R-:W-:-:S03]  /*e110*/  IADD3 R176, R196, 0x5800, RZ ;  /* 0x00005800c4b07810 */ /* 0x000fc60007ffe0ff */
[----:B------:R-:W4:Y:S04]  /*e120*/  LDSM.16.M88.4 R60, [R197+0x7900] ;  /* 0x00790000c53c783b */ /* 0x000f280000000200 */
[----:B------:R-:W3:Y:S04]  /*e130*/  LDSM.16.M88.4 R8, [R196] ;  /* 0x00000000c408783b */ /* 0x000ee80000000200 */
[----:B------:R-:W3:Y:S04]  /*e140*/  LDSM.16.M88.4 R52, [R196+0x800] ;  /* 0x00080000c434783b */ /* 0x000ee80000000200 */
[----:B------:R-:W3:Y:S04]  /*e150*/  LDSM.16.M88.4 R72, [R196+0x1000] ;  /* 0x00100000c448783b */ /* 0x000ee80000000200 */
[----:B------:R-:W3:Y:S04]  /*e160*/  LDSM.16.M88.4 R64, [R196+0x1800] ;  /* 0x00180000c440783b */ /* 0x000ee80000000200 */
[----:B------:R-:W-:Y:S01]  /*e170*/  @!PT LDS RZ, [RZ] ;  /* 0x00000000fffff984 */ /* 0x000fe20000000800 */
[----:B------:R-:W-:Y:S01]  /*e180*/  @!PT LDS RZ, [RZ] ;  /* 0x00000000fffff984 */ /* 0x000fe20000000800 */
[----:B------:R-:W-:Y:S01]  /*e190*/  @!PT LDS RZ, [RZ] ;  /* 0x00000000fffff984 */ /* 0x000fe20000000800 */
[----:B------:R3:W-:Y:S01]  /*e1a0*/  LDGSTS.E.BYPASS.LTC128B.128 [R206+0x100], [R14.64], !P1 ;  /* 0x001000000ece7fae */ /* 0x0007e2000c901d46 */
[----:B------:R-:W-:-:S02]  /*e1b0*/  ISETP.LT.OR P1, PT, R12, 0x21, !P4 ;  /* 0x000000210c00780c */ /* 0x000fc40006721670 */
[----:B------:R-:W-:Y:S01]  /*e1c0*/  ISETP.NE.AND P4, PT, R173, 0x1, PT ;  /* 0x00000001ad00780c */ /* 0x000fe20003f85270 */
[----:B------:R3:W-:Y:S01]  /*e1d0*/  LDGSTS.E.BYPASS.LTC128B.128 [R206+0x2100], [R14.64+0x80], !P0 ;  /* 0x021000800ece7fae */ /* 0x0007e2000c101d46 */
[----:B------:R-:W-:Y:S01]  /*e1e0*/  ISETP.LT.OR P0, PT, R12, 0x1, !P2 ;  /* 0x000000010c00780c */ /* 0x000fe20005701670 */
[C---:B-1----:R-:W-:Y:S08]  /*e1f0*/  HMMA.16816.F32 R44, R48.reuse, R40, RZ ;  /* 0x00000028302c723c */ /* 0x042ff000000018ff */
[----:B------:R-:W-:Y:S04]  /*e200*/  HMMA.16816.F32 R40, R48, R42, RZ ;  /* 0x0000002a3028723c */ /* 0x000fe800000018ff */
[----:B------:R1:W-:Y:S01]  /*e210*/  LDGSTS.E.BYPASS.LTC128B.128 [R206+0x4100], [R14.64+0x100], !P0 ;  /* 0x041001000ece7fae */ /* 0x0003e2000c101d46 */
[----:B------:R-:W-:-:S03]  /*e220*/  IADD3 R80, P0, R80, R14, RZ ;  /* 0x0000000e50507210 */ /* 0x000fc60007f1e0ff */
[----:B--2---:R-:W-:Y:S02]  /*e230*/  HMMA.16816.F32 R36, R48, R32, RZ ;  /* 0x000000203024723c */ /* 0x004fe400000018ff */
[----:B------:R-:W-:Y:S01]  /*e240*/  IMAD.X R81, R207, 0x1, R15, P0 ;  /* 0x00000001cf517824 */ /* 0x000fe200000e060f */
[----:B------:R-:W-:Y:S01]  /*e250*/  LOP3.LUT P0, RZ, R0, 0x4, RZ, 0xc0, !PT ;  /* 0x0000000400ff7812 */ /* 0x000fe2000780c0ff */
[----:B------:R-:W-:-:S03]  /*e260*/  IMAD.MOV.U32 R0, RZ, RZ, 0x40 ;  /* 0x00000040ff007424 */ /* 0x000fc600078e00ff */
[----:B------:R2:W-:Y:S01]  /*e270*/  LDGSTS.E.BYPASS.LTC128B.128 [R206+0x1100], [R80.64], !P3 ;  /* 0x0110000050ce7fae */ /* 0x0005e2000d901d46 */
[C---:B------:R-:W-:Y:S01]  /*e280*/  HMMA.16816.F32 R32, R48.reuse, R34, RZ ;  /* 0x000000223020723c */ /* 0x040fe200000018ff */
[----:B------:R-:W-:Y:S02]  /*e290*/  SEL R0, R0, 0xffffffc0, !P0 ;  /* 0xffffffc000007807 */ /* 0x000fe40004000000 */
[----:B------:R-:W-:Y:S01]  /*e2a0*/  ISETP.LT.OR P0, PT, R12, 0x21, !P2 ;  /* 0x000000210c00780c */ /* 0x000fe20005701670 */
[----:B------:R2:W-:Y:S02]  /*e2b0*/  LDGSTS.E.BYPASS.LTC128B.128 [R206+0x3100], [R80.64+0x80], !P1 ;  /* 0x0310008050ce7fae */ /* 0x0005e4000c901d46 */
[----:B------:R-:W-:Y:S02]  /*e2c0*/  IMAD.IADD R192, R197, 0x1, R0 ;  /* 0x00000001c5c07824 */ /* 0x000fe400078e0200 */
[----:B---3--:R-:W-:Y:S01]  /*e2d0*/  HMMA.16816.F32 R28, R48, R24, RZ ;  /* 0x00000018301c723c */ /* 0x008fe200000018ff */
[----:B------:R-:W-:-:S07]  /*e2e0*/  IMAD.IADD R184, R0, 0x1, R196 ;  /* 0x0000000100b87824 */ /* 0x000fce00078e02c4 */
[----:B------:R2:W-:Y:S01]  /*e2f0*/  LDGSTS.E.BYPASS.LTC128B.128 [R206+0x5100], [R80.64+0x100], !P0 ;  /* 0x0510010050ce7fae */ /* 0x0005e2000c101d46 */
[C---:B------:R-:W-:Y:S03]  /*e300*/  HMMA.16816.F32 R24, R48.reuse, R26, RZ ;  /* 0x0000001a3018723c */ /* 0x040fe600000018ff */
[----:B------:R-:W-:Y:S04]  /*e310*/  LDSM.16.M88.4 R68, [R193+0xc100] ;  /* 0x00c10000c144783b */ /* 0x000fe80000000200 */
[----:B-1----:R-:W1:Y:S01]  /*e320*/  LDSM.16.M88.4 R12, [R192+0x6100] ;  /* 0x00610000c00c783b */ /* 0x002e620000000200 */
[C---:B----4-:R-:W-:Y:S03]  /*e330*/  HMMA.16816.F32 R20, R48.reuse, R60, RZ ;  /* 0x0000003c3014723c */ /* 0x050fe600000018ff */
[----:B------:R-:W3:Y:S04]  /*e340*/  LDSM.16.M88.4 R16, [R192+0x6900] ;  /* 0x00690000c010783b */ /* 0x000ee80000000200 */
[----:B------:R-:W0:Y:S01]  /*e350*/  LDGDEPBAR ;  /* 0x00000000000079af */ /* 0x000e220000000000 */
[----:B------:R-:W-:Y:S03]  /*e360*/  HMMA.16816.F32 R48, R48, R62, RZ ;  /* 0x0000003e3030723c */ /* 0x000fe600000018ff */
[----:B------:R-:W-:Y:S05]  /*e370*/  LDSM.16.M88.4 R60, [R192+0x7900] ;  /* 0x00790000c03c783b */ /* 0x000fea0000000200 */
[C---:B------:R-:W-:Y:S01]  /*e380*/  HMMA.16816.F32 R44, R56.reuse, R8, R44 ;  /* 0x00000008382c723c */ /* 0x040fe2000000182c */
[----:B--2---:R-:W-:Y:S07]  /*e390*/  LDSM.16.M88.4 R80, [R184] ;  /* 0x00000000b850783b */ /* 0x004fee0000000200 */
[C---:B------:R-:W-:Y:S01]  /*e3a0*/  HMMA.16816.F32 R40, R56.reuse, R10, R40 ;  /* 0x0000000a3828723c */ /* 0x040fe20000001828 */
[----:B------:R-:W2:Y:S07]  /*e3b0*/  LDSM.16.M88.4 R8, [R192+0x7100] ;  /* 0x00710000c008783b */ /* 0x000eae0000000200 */
[C---:B------:R-:W-:Y:S08]  /*e3c0*/  HMMA.16816.F32 R36, R56.reuse, R52, R36 ;  /* 0x000000343824723c */ /* 0x040ff00000001824 */
[C---:B------:R-:W-:Y:S01]  /*e3d0*/  HMMA.16816.F32 R32, R56.reuse, R54, R32 ;  /* 0x000000363820723c */ /* 0x040fe20000001820 */
[----:B------:R-:W4:Y:S07]  /*e3e0*/  LDSM.16.M88.4 R52, [R191+0xc100] ;  /* 0x00c10000bf34783b */ /* 0x000f2e0000000200 */
[C---:B------:R-:W-:Y:S08]  /*e3f0*/  HMMA.16816.F32 R28, R56.reuse, R72, R28 ;  /* 0x00000048381c723c */ /* 0x040ff0000000181c */
[C---:B------:R-:W-:Y:S01]  /*e400*/  HMMA.16816.F32 R24, R56.reuse, R74, R24 ;  /* 0x0000004a3818723c */ /* 0x040fe20000001818 */
[----:B------:R-:W-:Y:S07]  /*e410*/  LDSM.16.M88.4 R72, [R184+0x1800] ;  /* 0x00180000b848783b */ /* 0x000fee0000000200 */
[C---:B------:R-:W-:Y:S08]  /*e420*/  HMMA.16816.F32 R20, R56.reuse, R64, R20 ;  /* 0x000000403814723c */ /* 0x040ff00000001814 */
[----:B------:R-:W-:Y:S01]  /*e430*/  HMMA.16816.F32 R48, R56, R66, R48 ;  /* 0x000000423830723c */ /* 0x000fe20000001830 */
[----:B------:R-:W4:Y:S04]  /*e440*/  LDSM.16.M88.4 R56, [R184+0x800] ;  /* 0x00080000b838783b */ /* 0x000f280000000200 */
[----:B------:R-:W-:Y:S03]  /*e450*/  LDSM.16.M88.4 R64, [R197+0x8900] ;  /* 0x00890000c540783b */ /* 0x000fe60000000200 */
[C---:B-1----:R-:W-:Y:S08]  /*e460*/  HMMA.16816.F32 R44, R68.reuse, R12, R44 ;  /* 0x0000000c442c723c */ /* 0x042ff0000000182c */
[C---:B------:R-:W-:Y:S01]  /*e470*/  HMMA.16816.F32 R40, R68.reuse, R14, R40 ;  /* 0x0000000e4428723c */ /* 0x040fe20000001828 */
[----:B------:R-:W1:Y:S07]  /*e480*/  LDSM.16.M88.4 R12, [R184+0x1000] ;  /* 0x00100000b80c783b */ /* 0x000e6e0000000200 */
[C---:B---3--:R-:W-:Y:S08]  /*e490*/  HMMA.16816.F32 R36, R68.reuse, R16, R36 ;  /* 0x000000104424723c */ /* 0x048ff00000001824 */
[C---:B------:R-:W-:Y:S01]  /*e4a0*/  HMMA.16816.F32 R32, R68.reuse, R18, R32 ;  /* 0x000000124420723c */ /* 0x040fe20000001820 */
[----:B------:R-:W-:Y:S07]  /*e4b0*/  LDSM.16.M88.4 R16, [R197+0x8100] ;  /* 0x00810000c510783b */ /* 0x000fee0000000200 */
[C---:B--2---:R-:W-:Y:S08]  /*e4c0*/  HMMA.16816.F32 R28, R68.reuse, R8, R28 ;  /* 0x00000008441c723c */ /* 0x044ff0000000181c */
[C---:B------:R-:W-:Y:S01]  /*e4d0*/  HMMA.16816.F32 R24, R68.reuse, R10, R24 ;  /* 0x0000000a4418723c */ /* 0x040fe20000001818 */
[----:B------:R-:W2:Y:S07]  /*e4e0*/  LDSM.16.M88.4 R8, [R198+0x10100] ;  /* 0x01010000c608783b */ /* 0x000eae0000000200 */
[C---:B------:R-:W-:Y:S08]  /*e4f0*/  HMMA.16816.F32 R20, R68.reuse, R60, R20 ;  /* 0x0000003c4414723c */ /* 0x040ff00000001814 */
[----:B------:R-:W-:Y:S01]  /*e500*/  HMMA.16816.F32 R68, R68, R62, R48 ;  /* 0x0000003e4444723c */ /* 0x000fe20000001830 */
[----:B------:R-:W3:Y:S04]  /*e510*/  LDSM.16.M88.4 R60, [R197+0x9100] ;  /* 0x00910000c53c783b */ /* 0x000ee80000000200 */
[----:B------:R-:W2:Y:S03]  /*e520*/  LDSM.16.M88.4 R48, [R197+0x9900] ;  /* 0x00990000c530783b */ /* 0x000ea60000000200 */
[C---:B----4-:R-:W-:Y:S08]  /*e530*/  HMMA.16816.F32 R44, R52.reuse, R80, R44 ;  /* 0x00000050342c723c */ /* 0x050ff0000000182c */
        /* <DEDUP_REMOVED lines=10> */
[----:B------:R-:W4:Y:S04]  /*e5e0*/  LDSM.16.M88.4 R52, [R196+0x2800] ;  /* 0x00280000c434783b */ /* 0x000f280000000200 */
[----:B------:R-:W-:Y:S03]  /*e5f0*/  LDSM.16.M88.4 R72, [R191+0x10100] ;  /* 0x01010000bf48783b */ /* 0x000fe60000000200 */
        /* <DEDUP_REMOVED lines=8> */
[----:B------:R-:W-:Y:S07]  /*e680*/  LDSM.16.M88.4 R60, [R192+0x8900] ;  /* 0x00890000c03c783b */ /* 0x000fee0000000200 */
[C---:B------:R-:W-:Y:S08]  /*e690*/  HMMA.16816.F32 R20, R8.reuse, R48, R20 ;  /* 0x000000300814723c */ /* 0x040ff00000001814 */
[----:B------:R-:W-:Y:S01]  /*e6a0*/  HMMA.16816.F32 R68, R8, R50, R68 ;  /* 0x000000320844723c */ /* 0x000fe20000001844 */
[----:B------:R-:W-:Y:S04]  /*e6b0*/  LDSM.16.M88.4 R48, [R193+0x10100] ;  /* 0x01010000c130783b */ /* 0x000fe80000000200 */
[----:B------:R-:W3:Y:S03]  /*e6c0*/  LDSM.16.M88.4 R8, [R192+0x8100] ;  /* 0x00810000c008783b */ /* 0x000ee60000000200 */
        /* <DEDUP_REMOVED lines=11> */
[----:B------:R-:W2:Y:S04]  /*e780*/  LDSM.16.M88.4 R12, [R184+0x2800] ;  /* 0x00280000b80c783b */ /* 0x000ea80000000200 */
[----:B------:R-:W-:Y:S03]  /*e790*/  LDSM.16.M88.4 R64, [R198+0x14100] ;  /* 0x01410000c640783b */ /* 0x000fe60000000200 */
[C---:B---3--:R-:W-:Y:S08]  /*e7a0*/  HMMA.16816.F32 R44, R48.reuse, R8, R44 ;  /* 0x00000008302c723c */ /* 0x048ff0000000182c */
[C---:B------:R-:W-:Y:S01]  /*e7b0*/  HMMA.16816.F32 R40, R48.reuse, R10, R40 ;  /* 0x0000000a3028723c */ /* 0x040fe20000001828 */
[----:B------:R-:W3:Y:S07]  /*e7c0*/  LDSM.16.M88.4 R8, [R184+0x3000] ;  /* 0x00300000b808783b */ /* 0x000eee0000000200 */
[C---:B------:R-:W-:Y:S08]  /*e7d0*/  HMMA.16816.F32 R36, R48.reuse, R60, R36 ;  /* 0x0000003c3024723c */ /* 0x040ff00000001824 */
[C---:B------:R-:W-:Y:S01]  /*e7e0*/  HMMA.16816.F32 R32, R48.reuse, R62, R32 ;  /* 0x0000003e3020723c */ /* 0x040fe20000001820 */
[----:B------:R-:W3:Y:S07]  /*e7f0*/  LDSM.16.M88.4 R60, [R197+0xa100] ;  /* 0x00a10000c53c783b */ /* 0x000eee0000000200 */
[C---:B-1----:R-:W-:Y:S08]  /*e800*/  HMMA.16816.F32 R28, R48.reuse, R56, R28 ;  /* 0x00000038301c723c */ /* 0x042ff0000000181c */
[C---:B------:R-:W-:Y:S01]  /*e810*/  HMMA.16816.F32 R24, R48.reuse, R58, R24 ;  /* 0x0000003a3018723c */ /* 0x040fe20000001818 */
[----:B------:R-:W1:Y:S07]  /*e820*/  LDSM.16.M88.4 R56, [R197+0xa900] ;  /* 0x00a90000c538783b */ /* 0x000e6e0000000200 */
[----:B----4-:R-:W-:Y:S08]  /*e830*/  HMMA.16816.F32 R20, R48, R52, R20 ;  /* 0x000000343014723c */ /* 0x010ff00000001814 */
[C---:B--2---:R-:W-:Y:S08]  /*e840*/  HMMA.16816.F32 R44, R72.reuse, R16, R44 ;  /* 0x00000010482c723c */ /* 0x044ff0000000182c */
[----:B------:R-:W-:Y:S01]  /*e850*/  HMMA.16816.F32 R40, R72, R18, R40 ;  /* 0x000000124828723c */ /* 0x000fe20000001828 */
[----:B------:R-:W-:Y:S07]  /*e860*/  LDSM.16.M88.4 R16, [R194+0x14100] ;  /* 0x01410000c210783b */ /* 0x000fee0000000200 */
[----:B------:R-:W-:Y:S01]  /*e870*/  HMMA.16816.F32 R68, R48, R54, R68 ;  /* 0x000000363044723c */ /* 0x000fe20000001844 */
[----:B------:R-:W2:Y:S04]  /*e880*/  LDSM.16.M88.4 R48, [R197+0xb900] ;  /* 0x00b90000c530783b */ /* 0x000ea80000000200 */
[----:B------:R-:W4:Y:S03]  /*e890*/  LDSM.16.M88.4 R52, [R197+0xb100] ;  /* 0x00b10000c534783b */ /* 0x000f260000000200 */
[C---:B------:R-:W-:Y:S08]  /*e8a0*/  HMMA.16816.F32 R36, R72.reuse, R12, R36 ;  /* 0x0000000c4824723c */ /* 0x040ff00000001824 */
[C---:B------:R-:W-:Y:S01]  /*e8b0*/  HMMA.16816.F32 R32, R72.reuse, R14, R32 ;  /* 0x0000000e4820723c */ /* 0x040fe20000001820 */
[----:B------:R-:W1:Y:S07]  /*e8c0*/  LDSM.16.M88.4 R12, [R196+0x4000] ;  /* 0x00400000c40c783b */ /* 0x000e6e0000000200 */
[C---:B---3--:R-:W-:Y:S08]  /*e8d0*/  HMMA.16816.F32 R28, R72.reuse, R8, R28 ;  /* 0x00000008481c723c */ /* 0x048ff0000000181c */
[C---:B------:R-:W-:Y:S01]  /*e8e0*/  HMMA.16816.F32 R24, R72.reuse, R10, R24 ;  /* 0x0000000a4818723c */ /* 0x040fe20000001818 */
[----:B------:R-:W3:Y:S07]  /*e8f0*/  LDSM.16.M88.4 R8, [R196+0x4800] ;  /* 0x00480000c408783b */ /* 0x000eee0000000200 */
[----:B------:R-:W-:Y:S08]  /*e900*/  HMMA.16816.F32 R20, R72, R80, R20 ;  /* 0x000000504814723c */ /* 0x000ff00000001814 */
[C---:B------:R-:W-:Y:S08]  /*e910*/  HMMA.16816.F32 R44, R64.reuse, R60, R44 ;  /* 0x0000003c402c723c */ /* 0x040ff0000000182c */
[C---:B------:R-:W-:Y:S01]  /*e920*/  HMMA.16816.F32 R40, R64.reuse, R62, R40 ;  /* 0x0000003e4028723c */ /* 0x040fe20000001828 */
[----:B------:R-:W-:Y:S07]  /*e930*/  LDSM.16.M88.4 R60, [R193+0x14100] ;  /* 0x01410000c13c783b */ /* 0x000fee0000000200 */
[C---:B-1----:R-:W-:Y:S08]  /*e940*/  HMMA.16816.F32 R36, R64.reuse, R56, R36 ;  /* 0x000000384024723c */ /* 0x042ff00000001824 */
[----:B------:R-:W-:Y:S01]  /*e950*/  HMMA.16816.F32 R32, R64, R58, R32 ;  /* 0x0000003a4020723c */ /* 0x000fe20000001820 */
[----:B------:R-:W1:Y:S07]  /*e960*/  LDSM.16.M88.4 R56, [R196+0x5800] ;  /* 0x00580000c438783b */ /* 0x000e6e0000000200 */
[----:B------:R-:W-:Y:S08]  /*e970*/  HMMA.16816.F32 R68, R72, R82, R68 ;  /* 0x000000524844723c */ /* 0x000ff00000001844 */
[C---:B--2---:R-:W-:Y:S08]  /*e980*/  HMMA.16816.F32 R20, R64.reuse, R48, R20 ;  /* 0x000000304014723c */ /* 0x044ff00000001814 */
[C---:B----4-:R-:W-:Y:S08]  /*e990*/  HMMA.16816.F32 R28, R64.reuse, R52, R28 ;  /* 0x00000034401c723c */ /* 0x050ff0000000181c */
[----:B------:R-:W-:Y:S01]  /*e9a0*/  HMMA.16816.F32 R24, R64, R54, R24 ;  /* 0x000000364018723c */ /* 0x000fe20000001818 */
[----:B------:R-:W2:Y:S07]  /*e9b0*/  LDSM.16.M88.4 R52, [R196+0x5000] ;  /* 0x00500000c434783b */ /* 0x000eae0000000200 */
[C---:B------:R-:W-:Y:S08]  /*e9c0*/  HMMA.16816.F32 R44, R16.reuse, R12, R44 ;  /* 0x0000000c102c723c */ /* 0x040ff0000000182c */
[C---:B------:R-:W-:Y:S01]  /*e9d0*/  HMMA.16816.F32 R40, R16.reuse, R14, R40 ;  /* 0x0000000e1028723c */ /* 0x040fe20000001828 */
[----:B------:R-:W4:Y:S07]  /*e9e0*/  LDSM.16.M88.4 R12, [R192+0xa900] ;  /* 0x00a90000c00c783b */ /* 0x000f2e0000000200 */
[C---:B---3--:R-:W-:Y:S08]  /*e9f0*/  HMMA.16816.F32 R36, R16.reuse, R8, R36 ;  /* 0x000000081024723c */ /* 0x048ff00000001824 */
[----:B------:R-:W-:Y:S01]  /*ea00*/  HMMA.16816.F32 R32, R16, R10, R32 ;  /* 0x0000000a1020723c */ /* 0x000fe20000001820 */
[----:B------:R-:W3:Y:S07]  /*ea10*/  LDSM.16.M88.4 R8, [R192+0xb900] ;  /* 0x00b90000c008783b */ /* 0x000eee0000000200 */
[----:B------:R-:W-:Y:S01]  /*ea20*/  HMMA.16816.F32 R68, R64, R50, R68 ;  /* 0x000000324044723c */ /* 0x000fe20000001844 */
[----:B------:R-:W3:Y:S04]  /*ea30*/  LDSM.16.M88.4 R48, [R192+0xa100] ;  /* 0x00a10000c030783b */ /* 0x000ee80000000200 */
[----:B------:R-:W3:Y:S03]  /*ea40*/  LDSM.16.M88.4 R64, [R192+0xb100] ;  /* 0x00b10000c040783b */ /* 0x000ee60000000200 */
[C---:B-1----:R-:W-:Y:S01]  /*ea50*/  HMMA.16816.F32 R72, R16.reuse, R56, R20 ;  /* 0x000000381048723c */ /* 0x042fe20000001814 */
[----:B------:R-:W-:Y:S07]  /*ea60*/  LDSM.16.M88.4 R20, [R191+0x14100] ;  /* 0x01410000bf14783b */ /* 0x000fee0000000200 */
[C---:B--2---:R-:W-:Y:S08]  /*ea70*/  HMMA.16816.F32 R28, R16.reuse, R52, R28 ;  /* 0x00000034101c723c */ /* 0x044ff0000000181c */
[C---:B------:R-:W-:Y:S01]  /*ea80*/  HMMA.16816.F32 R24, R16.reuse, R54, R24 ;  /* 0x000000361018723c */ /* 0x040fe20000001818 */
[----:B------:R-:W-:Y:S07]  /*ea90*/  LDSM.16.M88.4 R52, [R184+0x4000] ;  /* 0x00400000b834783b */ /* 0x000fee0000000200 */
[----:B------:R-:W-:Y:S07]  /*eaa0*/  HMMA.16816.F32 R68, R16, R58, R68 ;  /* 0x0000003a1044723c */ /* 0x000fee0000001844 */
[----:B------:R-:W-:Y:S01]  /*eab0*/  LOP3.LUT R17, R84, 0xffffffe0, RZ, 0xc0, !PT ;  /* 0xffffffe054117812 */ /* 0x000fe200078ec0ff */
[----:B----4-:R-:W-:Y:S04]  /*eac0*/  HMMA.16816.F32 R36, R60, R12, R36 ;  /* 0x0000000c3c24723c */ /* 0x010fe80000001824 */
[----:B------:R-:W-:-:S02]  /*ead0*/  IMAD.IADD R0, R78, 0x1, -R17 ;  /* 0x000000014e007824 */ /* 0x000fc400078e0a11 */
[----:B------:R-:W-:Y:S02]  /*eae0*/  IMAD.IADD R78, R78, 0x1, -R77 ;  /* 0x000000014e4e7824 */ /* 0x000fe400078e0a4d */
[----:B------:R-:W-:Y:S01]  /*eaf0*/  HMMA.16816.F32 R32, R60, R14, R32 ;  /* 0x0000000e3c20723c */ /* 0x000fe20000001820 */
[----:B------:R-:W1:Y:S02]  /*eb00*/  LDSM.16.M88.4 R12, [R184+0x4800] ;  /* 0x00480000b80c783b */ /* 0x000e640000000200 */
[----:B------:R-:W-:-:S04]  /*eb10*/  LEA.HI R17, R78, R78, RZ, 0x1 ;  /* 0x0000004e4e117211 */ /* 0x000fc800078f08ff */
[----:B------:R-:W-:Y:S01]  /*eb20*/  LOP3.LUT R17, R17, 0x1ffffffe, RZ, 0xc0, !PT ;  /* 0x1ffffffe11117812 */ /* 0x000fe200078ec0ff */
[----:B---3--:R-:W-:Y:S04]  /*eb30*/  HMMA.16816.F32 R72, R60, R8, R72 ;  /* 0x000000083c48723c */ /* 0x008fe80000001848 */
[----:B------:R-:W-:-:S03]  /*eb40*/  IMAD.IADD R17, R78, 0x1, -R17 ;  /* 0x000000014e117824 */ /* 0x000fc600078e0a11 */
[----:B------:R-:W-:Y:S01]  /*eb50*/  SHF.R.S32.HI R8, RZ, 0x1f, R87 ;  /* 0x0000001fff087819 */ /* 0x000fe20000011457 */
[----:B------:R-:W-:Y:S03]  /*eb60*/  HMMA.16816.F32 R44, R60, R48, R44 ;  /* 0x000000303c2c723c */ /* 0x000fe6000000182c */
[----:B------:R-:W-:-:S04]  /*eb70*/  LEA.HI R8, R8, R87, RZ, 0x3 ;  /* 0x0000005708087211 */ /* 0x000fc800078f18ff */
[----:B------:R-:W-:Y:S01]  /*eb80*/  SHF.R.S32.HI R49, RZ, 0x1f, R0 ;  /* 0x0000001fff317819 */ /* 0x000fe20000011400 */
[C---:B------:R-:W-:Y:S01]  /*eb90*/  HMMA.16816.F32 R68, R60.reuse, R10, R68 ;  /* 0x0000000a3c44723c */ /* 0x040fe20000001844 */
[----:B------:R-:W-:Y:S02]  /*eba0*/  LOP3.LUT R16, R8, 0xffffff8, RZ, 0xc0, !PT ;  /* 0x0ffffff808107812 */ /* 0x000fe400078ec0ff */
[----:B------:R-:W-:Y:S01]  /*ebb0*/  LEA.HI R49, R49, R0, RZ, 0x2 ;  /* 0x0000000031317211 */ /* 0x000fe200078f10ff */
[----:B------:R-:W-:Y:S02]  /*ebc0*/  LDSM.16.M88.4 R8, [R184+0x5000] ;  /* 0x00500000b808783b */ /* 0x000fe40000000200 */
[----:B------:R-:W-:Y:S01]  /*ebd0*/  IMAD.IADD R87, R87, 0x1, -R16 ;  /* 0x0000000157577824 */ /* 0x000fe200078e0a10 */
[C---:B------:R-:W-:Y:S01]  /*ebe0*/  LEA.HI.SX32 R16, R49.reuse, R92, 0x1e ;  /* 0x0000005c31107211 */ /* 0x040fe200078ff2ff */
[----:B------:R-:W-:Y:S01]  /*ebf0*/  HMMA.16816.F32 R40, R60, R50, R40 ;  /* 0x000000323c28723c */ /* 0x000fe20000001828 */
[----:B------:R-:W-:-:S03]  /*ec00*/  LOP3.LUT R219, R49, 0x7ffffffc, RZ, 0xc0, !PT ;  /* 0x7ffffffc31db7812 */ /* 0x000fc600078ec0ff */
[----:B------:R-:W-:Y:S02]  /*ec10*/  IMAD R16, R87, 0x10, R16 ;  /* 0x0000001057107824 */ /* 0x000fe400078e0210 */
[----:B------:R-:W-:Y:S02]  /*ec20*/  IMAD.IADD R219, R0, 0x1, -R219 ;  /* 0x0000000100db7824 */ /* 0x000fe400078e0adb */
[----:B------:R-:W-:Y:S01]  /*ec30*/  IMAD R174, R17, 0x8, R16 ;  /* 0x0000000811ae7824 */ /* 0x000fe200078e0210 */
[----:B------:R-:W-:Y:S01]  /*ec40*/  HMMA.16816.F32 R28, R60, R64, R28 ;  /* 0x000000403c1c723c */ /* 0x000fe2000000181c */
[----:B------:R-:W-:Y:S01]  /*ec50*/  LDSM.16.M88.4 R16, [R184+0x5800] ;  /* 0x00580000b810783b */ /* 0x000fe20000000200 */
[----:B------:R-:W-:Y:S01]  /*ec60*/  IMAD.SHL.U32 R219, R219, 0x2, RZ ;  /* 0x00000002dbdb7824 */ /* 0x000fe200078e00ff */
[----:B------:R-:W-:-:S04]  /*ec70*/  DEPBAR.LE SB0, 0x0 ;  /* 0x000080000000791a */ /* 0x000fc80000000000 */
[----:B------:R-:W-:Y:S01]  /*ec80*/  @P4 IMAD.HI.U32 R50, R174, c[0x0][0x2c8], RZ ;  /* 0x0000b200ae324a27 */ /* 0x000fe200078e00ff */
[----:B-1----:R-:W-:Y:S03]  /*ec90*/  HMMA.16816.F32 R36, R20, R12, R36 ;  /* 0x0000000c1424723c */ /* 0x002fe60000001824 */
[----:B------:R-:W-:Y:S01]  /*eca0*/  IMAD.MOV.U32 R48, RZ, RZ, R174 ;  /* 0x000000ffff307224 */ /* 0x000fe200078e00ae */
[----:B------:R-:W-:Y:S01]  /*ecb0*/  @P4 SHF.R.U32.HI R48, RZ, c[0x0][0x2cc], R50 ;  /* 0x0000b300ff304a19 */ /* 0x000fe20000011632 */
[----:B------:R-:W-:-:S03]  /*ecc0*/  IMAD.IADD R76, R76, 0x1, -R219 ;  /* 0x000000014c4c7824 */ /* 0x000fc600078e0adb */
[C---:B------:R-:W-:Y:S01]  /*ecd0*/  HMMA.16816.F32 R32, R20.reuse, R14, R32 ;  /* 0x0000000e1420723c */ /* 0x040fe20000001820 */
[----:B------:R-:W-:Y:S04]  /*ece0*/  SHFL.IDX PT, R12, R48, RZ, 0x1c1f ;  /* 0x001c1fff300c7589 */ /* 0x000fe800000e0000 */
[----:B------:R-:W1:Y:S02]  /*ecf0*/  SHFL.IDX PT, R13, R48, 0x1, 0x1c1f ;  /* 0x003c1f00300d7f89 */ /* 0x000e6400000e0000 */
[----:B------:R-:W-:Y:S01]  /*ed00*/  IMAD.MOV.U32 R14, RZ, RZ, -0x40 ;  /* 0xffffffc0ff0e7424 */ /* 0x000fe200078e00ff */
[----:B------:R-:W-:Y:S03]  /*ed10*/  HMMA.16816.F32 R44, R20, R52, R44 ;  /* 0x00000034142c723c */ /* 0x000fe6000000182c */
[----:B------:R-:W-:-:S05]  /*ed20*/  IMAD R85, R85, R14, 0x1 ;  /* 0x0000000155557424 */ /* 0x000fca00078e020e */
[----:B------:R-:W-:Y:S01]  /*ed30*/  IADD3 R0, -R219, R85, R172 ;  /* 0x00000055db007210 */ /* 0x000fe20007ffe1ac */
[----:B------:R-:W-:Y:S04]  /*ed40*/  HMMA.16816.F32 R24, R60, R66, R24 ;  /* 0x000000423c18723c */ /* 0x000fe80000001818 */
[----:B------:R-:W-:-:S04]  /*ed50*/  IMAD.IADD R0, R0, 0x1, -R175 ;  /* 0x0000000100007824 */ /* 0x000fc800078e0aaf */
[----:B------:R-:W-:Y:S01]  /*ed60*/  HMMA.16816.F32 R40, R20, R54, R40 ;  /* 0x000000361428723c */ /* 0x000fe20000001828 */
[----:B-1----:R-:W-:-:S07]  /*ed70*/  IMAD.IADD R13, R0, 0x1, R13 ;  /* 0x00000001000d7824 */ /* 0x002fce00078e020d */
[C---:B------:R-:W-:Y:S07]  /*ed80*/  HMMA.16816.F32 R28, R20.reuse, R8, R28 ;  /* 0x00000008141c723c */ /* 0x040fee000000181c */
[----:B------:R-:W-:Y:S01]  /*ed90*/  IMAD.IADD R9, R0, 0x1, R12 ;  /* 0x0000000100097824 */ /* 0x000fe200078e020c */
[C---:B------:R-:W-:Y:S01]  /*eda0*/  IMNMX R0, R76.reuse, R13, PT ;  /* 0x0000000d4c007217 */ /* 0x040fe20003800200 */
[----:B------:R-:W-:Y:S03]  /*edb0*/  HMMA.16816.F32 R24, R20, R10, R24 ;  /* 0x0000000a1418723c */ /* 0x000fe60000001818 */
[----:B------:R-:W-:Y:S01]  /*edc0*/  IMNMX R8, R76, R9, PT ;  /* 0x000000094c087217 */ /* 0x000fe20003800200 */
[----:B------:R-:W-:Y:S01]  /*edd0*/  BAR.SYNC.DEFER_BLOCKING 0x0 ;  /* 0x0000000000007b1d */ /* 0x000fe20000010000 */
[----:B------:R-:W-:-:S02]  /*ede0*/  ISETP.GT.AND P2, PT, R0, RZ, PT ;  /* 0x000000ff0000720c */ /* 0x000fc40003f44270 */
[C---:B------:R-:W-:Y:S01]  /*edf0*/  ISETP.GT.AND P0, PT, R8.reuse, RZ, PT ;  /* 0x000000ff0800720c */ /* 0x040fe20003f04270 */
[C---:B------:R-:W-:Y:S01]  /*ee00*/  HMMA.16816.F32 R72, R20.reuse, R16, R72 ;  /* 0x000000101448723c */ /* 0x040fe20000001848 */
[----:B------:R-:W-:Y:S02]  /*ee10*/  ISETP.GT.AND P1, PT, R8, 0x1, PT ;  /* 0x000000010800780c */ /* 0x000fe40003f24270 */
[----:B------:R-:W-:Y:S02]  /*ee20*/  FSEL R44, R44, -INF , P0 ;  /* 0xff8000002c2c7808 */ /* 0x000fe40000000000 */
[C---:B------:R-:W-:Y:S02]  /*ee30*/  ISETP.GT.AND P3, PT, R8.reuse, 0x8, PT ;  /* 0x000000080800780c */ /* 0x040fe40003f64270 */
[----:B------:R-:W-:Y:S01]  /*ee40*/  ISETP.GT.AND P0, PT, R8, 0x9, PT ;  /* 0x000000090800780c */ /* 0x000fe20003f04270 */
[----:B------:R-:W-:Y:S01]  /*ee50*/  HMMA.16816.F32 R68, R20, R18, R68 ;  /* 0x000000121444723c */ /* 0x000fe20000001844 */
[----:B------:R-:W-:-:S02]  /*ee60*/  FSEL R49, R45, -INF , P1 ;  /* 0xff8000002d317808 */ /* 0x000fc40000800000 */
[----:B------:R-:W-:Y:S02]  /*ee70*/  FSEL R45, R40, -INF , P3 ;  /* 0xff800000282d7808 */ /* 0x000fe40001800000 */
[----:B------:R-:W-:Y:S02]  /*ee80*/  FSEL R41, R41, -INF , P0 ;  /* 0xff80000029297808 */ /* 0x000fe40000000000 */
[----:B------:R-:W-:Y:S02]  /*ee90*/  FMNMX.FTZ R10, R44, R49, !PT ;  /* 0x000000312c0a7209 */ /* 0x000fe40007810000 */
[----:B------:R-:W-:Y:S02]  /*eea0*/  ISETP.GT.AND P0, PT, R0, 0x9, PT ;  /* 0x000000090000780c */ /* 0x000fe40003f04270 */
[----:B------:R-:W-:Y:S02]  /*eeb0*/  FSEL R46, R46, -INF , P2 ;  /* 0xff8000002e2e7808 */ /* 0x000fe40001000000 */
[----:B------:R-:W-:-:S02]  /*eec0*/  ISETP.GT.AND P2, PT, R8, 0x10, PT ;  /* 0x000000100800780c */ /* 0x000fc40003f44270 */
[----:B------:R-:W-:Y:S02]  /*eed0*/  FMNMX.FTZ R10, R45, R10, !PT ;  /* 0x0000000a2d0a7209 */ /* 0x000fe40007810000 */
[----:B------:R-:W-:Y:S02]  /*eee0*/  FSEL R43, R43, -INF , P0 ;  /* 0xff8000002b2b7808 */ /* 0x000fe40000000000 */
[----:B------:R-:W-:Y:S02]  /*eef0*/  ISETP.GT.AND P0, PT, R8, 0x11, PT ;  /* 0x000000110800780c */ /* 0x000fe40003f04270 */
[----:B------:R-:W-:Y:S02]  /*ef00*/  FSEL R21, R36, -INF , P2 ;  /* 0xff80000024157808 */ /* 0x000fe40001000000 */
[----:B------:R-:W-:Y:S02]  /*ef10*/  FMNMX.FTZ R10, R41, R10, !PT ;  /* 0x0000000a290a7209 */ /* 0x000fe40007810000 */
[----:B------:R-:W-:-:S02]  /*ef20*/  ISETP.GT.AND P1, PT, R0, 0x8, PT ;  /* 0x000000080000780c */ /* 0x000fc40003f24270 */
[----:B------:R-:W-:Y:S02]  /*ef30*/  FSEL R19, R37, -INF , P0 ;  /* 0xff80000025137808 */ /* 0x000fe40000000000 */
[----:B------:R-:W-:Y:S02]  /*ef40*/  ISETP.GT.AND P0, PT, R0, 0x11, PT ;  /* 0x000000110000780c */ /* 0x000fe40003f04270 */
[----:B------:R-:W-:Y:S02]  /*ef50*/  ISETP.GT.AND P2, PT, R8, 0x18, PT ;  /* 0x000000180800780c */ /* 0x000fe40003f44270 */
[----:B------:R-:W-:Y:S02]  /*ef60*/  FMNMX.FTZ R10, R21, R10, !PT ;  /* 0x0000000a150a7209 */ /* 0x000fe40007810000 */
[----:B------:R-:W-:Y:S02]  /*ef70*/  FSEL R23, R42, -INF , P1 ;  /* 0xff8000002a177808 */ /* 0x000fe40000800000 */
[----:B------:R-:W-:-:S02]  /*ef80*/  ISETP.GT.AND P1, PT, R0, 0x10, PT ;  /* 0x000000100000780c */ /* 0x000fc40003f24270 */
[----:B------:R-:W-:Y:S02]  /*ef90*/  FSEL R13, R39, -INF , P0 ;  /* 0xff800000270d7808 */ /* 0x000fe40000000000 */
[----:B------:R-:W-:Y:S02]  /*efa0*/  ISETP.GT.AND P0, PT, R8, 0x19, PT ;  /* 0x000000190800780c */ /* 0x000fe40003f04270 */
[----:B------:R-:W-:Y:S02]  /*efb0*/  FSEL R17, R32, -INF , P2 ;  /* 0xff80000020117808 */ /* 0x000fe40001000000 */
[----:B------:R-:W-:Y:S02]  /*efc0*/  FMNMX.FTZ R10, R19, R10, !PT ;  /* 0x0000000a130a7209 */ /* 0x000fe40007810000 */
[----:B------:R-:W-:Y:S02]  /*efd0*/  ISETP.GT.AND P3, PT, R0, 0x1, PT ;  /* 0x000000010000780c */ /* 0x000fe40003f64270 */
[----:B------:R-:W-:-:S02]  /*efe0*/  FSEL R15, R38, -INF , P1 ;  /* 0xff800000260f7808 */ /* 0x000fc40000800000 */
[C---:B------:R-:W-:Y:S02]  /*eff0*/  ISETP.GT.AND P1, PT, R8.reuse, 0x20, PT ;  /* 0x000000200800780c */ /* 0x040fe40003f24270 */
[----:B------:R-:W-:Y:S02]  /*f000*/  FSEL R33, R33, -INF , P0 ;  /* 0xff80000021217808 */ /* 0x000fe40000000000 */
[----:B------:R-:W-:Y:S02]  /*f010*/  FMNMX.FTZ R10, R17, R10, !PT ;  /* 0x0000000a110a7209 */ /* 0x000fe40007810000 */
[----:B------:R-:W-:Y:S02]  /*f020*/  FSEL R47, R47, -INF , P3 ;  /* 0xff8000002f2f7808 */ /* 0x000fe40001800000 */
        /* <DEDUP_REMOVED lines=10> */
[----:B------:R-:W-:Y:S02]  /*f0d0*/  ISETP.GT.AND P1, PT, R8, 0x30, PT ;  /* 0x000000300800780c */ /* 0x000fe40003f24270 */
[----:B------:R-:W-:Y:S02]  /*f0e0*/  FMNMX.FTZ R12, R215, R10, !PT ;  /* 0x0000000ad70c7209 */ /* 0x000fe40007810000 */
[----:B------:R-:W-:Y:S02]  /*f0f0*/  FMNMX.FTZ R10, R43, R14, !PT ;  /* 0x0000000e2b0a7209 */ /* 0x000fe40007810000 */
[----:B------:R-:W-:-:S02]  /*f100*/  FSEL R187, R25, -INF , P0 ;  /* 0xff80000019bb7808 */ /* 0x000fc40000000000 */
[----:B------:R-:W-:Y:S02]  /*f110*/  ISETP.GT.AND P0, PT, R8, 0x31, PT ;  /* 0x000000310800780c */ /* 0x000fe40003f04270 */
[----:B------:R-:W-:Y:S02]  /*f120*/  FSEL R181, R72, -INF , P1 ;  /* 0xff80000048b57808 */ /* 0x000fe40000800000 */
[C---:B------:R-:W-:Y:S02]  /*f130*/  ISETP.GT.AND P1, PT, R0.reuse, 0x18, PT ;  /* 0x000000180000780c */ /* 0x040fe40003f24270 */
[----:B------:R-:W-:Y:S02]  /*f140*/  FMNMX.FTZ R10, R15, R10, !PT ;  /* 0x0000000a0f0a7209 */ /* 0x000fe40007810000 */
[----:B------:R-:W-:Y:S02]  /*f150*/  FSEL R179, R73, -INF , P0 ;  /* 0xff80000049b37808 */ /* 0x000fe40000000000 */
[----:B------:R-:W-:-:S02]  /*f160*/  ISETP.GT.AND P0, PT, R0, 0x19, PT ;  /* 0x000000190000780c */ /* 0x000fc40003f04270 */
[----:B------:R-:W-:Y:S02]  /*f170*/  FSEL R11, R34, -INF , P1 ;  /* 0xff800000220b7808 */ /* 0x000fe40000800000 */
[----:B------:R-:W-:Y:S02]  /*f180*/  FMNMX.FTZ R10, R13, R10, !PT ;  /* 0x0000000a0d0a7209 */ /* 0x000fe40007810000 */
[----:B------:R-:W-:Y:S02]  /*f190*/  FSEL R9, R35, -INF , P0 ;  /* 0xff80000023097808 */ /* 0x000fe40000000000 */
[----:B------:R-:W-:Y:S02]  /*f1a0*/  ISETP.GT.AND P1, PT, R0, 0x20, PT ;  /* 0x000000200000780c */ /* 0x000fe40003f24270 */
[----:B------:R-:W-:Y:S02]  /*f1b0*/  FMNMX.FTZ R10, R11, R10, !PT ;  /* 0x0000000a0b0a7209 */ /* 0x000fe40007810000 */
[----:B------:R-:W-:-:S02]  /*f1c0*/  FMNMX.FTZ R12, R157, R12, !PT ;  /* 0x0000000c9d0c7209 */ /* 0x000fc40007810000 */
[C---:B------:R-:W-:Y:S02]  /*f1d0*/  ISETP.GT.AND P3, PT, R8.reuse, 0x38, PT ;  /* 0x000000380800780c */ /* 0x040fe40003f64270 */
[----:B------:R-:W-:Y:S02]  /*f1e0*/  ISETP.GT.AND P2, PT, R8, 0x39, PT ;  /* 0x000000390800780c */ /* 0x000fe40003f44270 */
[----:B------:R-:W-:Y:S02]  /*f1f0*/  ISETP.GT.AND P0, PT, R0, 0x21, PT ;  /* 0x000000210000780c */ /* 0x000fe40003f04270 */
[----:B------:R-:W-:Y:S02]  /*f200*/  FSEL R163, R30, -INF , P1 ;  /* 0xff8000001ea37808 */ /* 0x000fe40000800000 */
[----:B------:R-:W-:Y:S02]  /*f210*/  FMNMX.FTZ R10, R9, R10, !PT ;  /* 0x0000000a090a7209 */ /* 0x000fe40007810000 */
[----:B------:R-:W-:-:S02]  /*f220*/  FMNMX.FTZ R8, R187, R12, !PT ;  /* 0x0000000cbb087209 */ /* 0x000fc40007810000 */
[----:B------:R-:W-:Y:S02]  /*f230*/  FSEL R185, R31, -INF , P0 ;  /* 0xff8000001fb97808 */ /* 0x000fe40000000000 */
[C---:B------:R-:W-:Y:S02]  /*f240*/  ISETP.GT.AND P1, PT, R0.reuse, 0x28, PT ;  /* 0x000000280000780c */ /* 0x040fe40003f24270 */
[----:B------:R-:W-:Y:S02]  /*f250*/  FMNMX.FTZ R10, R163, R10, !PT ;  /* 0x0000000aa30a7209 */ /* 0x000fe40007810000 */
[----:B------:R-:W-:Y:S02]  /*f260*/  FMNMX.FTZ R8, R181, R8, !PT ;  /* 0x00000008b5087209 */ /* 0x000fe40007810000 */
[----:B------:R-:W-:Y:S02]  /*f270*/  ISETP.GT.AND P0, PT, R0, 0x29, PT ;  /* 0x000000290000780c */ /* 0x000fe40003f04270 */
[----:B------:R-:W-:-:S02]  /*f280*/  FSEL R183, R26, -INF , P1 ;  /* 0xff8000001ab77808 */ /* 0x000fc40000800000 */
[----:B------:R-:W-:Y:S02]  /*f290*/  FMNMX.FTZ R10, R185, R10, !PT ;  /* 0x0000000ab90a7209 */ /* 0x000fe40007810000 */
[----:B------:R-:W-:Y:S02]  /*f2a0*/  FSEL R171, R68, -INF , P3 ;  /* 0xff80000044ab7808 */ /* 0x000fe40001800000 */
[----:B------:R-:W-:Y:S02]  /*f2b0*/  FMNMX.FTZ R8, R179, R8, !PT ;  /* 0x00000008b3087209 */ /* 0x000fe40007810000 */
[----:B------:R-:W-:Y:S02]  /*f2c0*/  FSEL R177, R27, -INF , P0 ;  /* 0xff8000001bb17808 */ /* 0x000fe40000000000 */
[----:B------:R-:W-:Y:S02]  /*f2d0*/  ISETP.GT.AND P1, PT, R0, 0x30, PT ;  /* 0x000000300000780c */ /* 0x000fe40003f24270 */
[----:B------:R-:W-:-:S02]  /*f2e0*/  FMNMX.FTZ R10, R183, R10, !PT ;  /* 0x0000000ab70a7209 */ /* 0x000fc40007810000 */
[----:B------:R-:W-:Y:S02]  /*f2f0*/  FSEL R169, R69, -INF , P2 ;  /* 0xff80000045a97808 */ /* 0x000fe40001000000 */
[----:B------:R-:W-:Y:S02]  /*f300*/  FMNMX.FTZ R8, R171, R8, !PT ;  /* 0x00000008ab087209 */ /* 0x000fe40007810000 */
[----:B------:R-:W-:Y:S02]  /*f310*/  ISETP.GT.AND P0, PT, R0, 0x31, PT ;  /* 0x000000310000780c */ /* 0x000fe40003f04270 */
[----:B------:R-:W-:Y:S02]  /*f320*/  FSEL R167, R74, -INF , P1 ;  /* 0xff8000004aa77808 */ /* 0x000fe40000800000 */
[----:B------:R-:W-:Y:S02]  /*f330*/  FMNMX.FTZ R10, R177, R10, !PT ;  /* 0x0000000ab10a7209 */ /* 0x000fe40007810000 */
[----:B------:R-:W-:-:S02]  /*f340*/  FMNMX.FTZ R8, R169, R8, !PT ;  /* 0x00000008a9087209 */ /* 0x000fc40007810000 */
[----:B------:R-:W-:Y:S02]  /*f350*/  FSEL R165, R75, -INF , P0 ;  /* 0xff8000004ba57808 */ /* 0x000fe40000000000 */
[C---:B------:R-:W-:Y:S01]  /*f360*/  ISETP.GT.AND P1, PT, R0.reuse, 0x38, PT ;  /* 0x000000380000780c */ /* 0x040fe20003f24270 */
[----:B------:R-:W1:Y:S01]  /*f370*/  SHFL.BFLY PT, R25, R8, 0x2, 0x1f ;  /* 0x0c401f0008197f89 */ /* 0x000e6200000e0000 */
[----:B------:R-:W-:Y:S02]  /*f380*/  FMNMX.FTZ R10, R167, R10, !PT ;  /* 0x0000000aa70a7209 */ /* 0x000fe40007810000 */
[----:B------:R-:W-:Y:S02]  /*f390*/  ISETP.GT.AND P0, PT, R0, 0x39, PT ;  /* 0x000000390000780c */ /* 0x000fe40003f04270 */
[----:B------:R-:W-:Y:S02]  /*f3a0*/  FSEL R161, R70, -INF , P1 ;  /* 0xff80000046a17808 */ /* 0x000fe40000800000 */
[----:B------:R-:W-:-:S02]  /*f3b0*/  FMNMX.FTZ R10, R165, R10, !PT ;  /* 0x0000000aa50a7209 */ /* 0x000fc40007810000 */
[----:B------:R-:W-:Y:S02]  /*f3c0*/  FSEL R159, R71, -INF , P0 ;  /* 0xff800000479f7808 */ /* 0x000fe40000000000 */
[----:B------:R-:W-:Y:S02]  /*f3d0*/  FMNMX.FTZ R10, R161, R10, !PT ;  /* 0x0000000aa10a7209 */ /* 0x000fe40007810000 */
[----:B------:R-:W-:Y:S02]  /*f3e0*/  ISETP.GE.AND P0, PT, R7, 0x2, PT ;  /* 0x000000020700780c */ /* 0x000fe40003f06270 */
[----:B------:R-:W-:Y:S02]  /*f3f0*/  FMNMX.FTZ R10, R159, R10, !PT ;  /* 0x0000000a9f0a7209 */ /* 0x000fe40007810000 */
[----:B------:R-:W-:-:S03]  /*f400*/  ISETP.NE.AND P3, PT, R203, RZ, PT ;  /* 0x000000ffcb00720c */ /* 0x000fc60003f65270 */
[----:B------:R-:W2:Y:S01]  /*f410*/  SHFL.BFLY PT, R27, R10, 0x2, 0x1f ;  /* 0x0c401f000a1b7f89 */ /* 0x000ea200000e0000 */
[----:B-1----:R-:W-:-:S05]  /*f420*/  FMNMX.FTZ R25, R8, R25, !PT ;  /* 0x0000001908197209 */ /* 0x002fca0007810000 */
[----:B------:R-:W-:Y:S01]  /*f430*/  @P0 SHF.R.S32.HI R8, RZ, 0x1f, R217 ;  /* 0x0000001fff080819 */ /* 0x000fe200000114d9 */
[----:B------:R-:W-:Y:S01]  /*f440*/  @P0 IMAD R6, R6, R217, RZ ;  /* 0x000000d906060224 */ /* 0x000fe200078e02ff */
[----:B------:R-:W1:Y:S03]  /*f450*/  SHFL.BFLY PT, R0, R25, 0x1, 0x1f ;  /* 0x0c201f0019007f89 */ /* 0x000e6600000e0000 */
[----:B------:R-:W-:Y:S01]  /*f460*/  @P0 IMAD R6, R8, R5, R6 ;  /* 0x0000000508060224 */ /* 0x000fe200078e0206 */
[----:B--2---:R-:W-:-:S05]  /*f470*/  FMNMX.FTZ R132, R10, R27, !PT ;  /* 0x0000001b0a847209 */ /* 0x004fca0007810000 */
[----:B------:R-:W2:Y:S01]  /*f480*/  SHFL.BFLY PT, R7, R132, 0x1, 0x1f ;  /* 0x0c201f0084077f89 */ /* 0x000ea200000e0000 */
[----:B-1----:R-:W-:Y:S01]  /*f490*/  FMNMX.FTZ R0, R25, R0, !PT ;  /* 0x0000000019007209 */ /* 0x002fe20007810000 */
[----:B------:R-:W-:-:S03]  /*f4a0*/  @P0 IMAD.WIDE.U32 R24, R217, R5, R212 ;  /* 0x00000005d9180225 */ /* 0x000fc600078e00d4 */
[C---:B------:R-:W-:Y:S01]  /*f4b0*/  FSETP.NEU.FTZ.AND P1, PT, R0.reuse, -INF , PT ;  /* 0xff8000000000780b */ /* 0x040fe20003f3d000 */
[----:B------:R-:W-:Y:S02]  /*f4c0*/  FMUL.FTZ R166, R0, c[0x0][0x2d0] ;  /* 0x0000b40000a67a20 */ /* 0x000fe40000410000 */
[----:B------:R-:W-:-:S03]  /*f4d0*/  @P0 IMAD.IADD R5, R25, 0x1, R6 ;  /* 0x0000000119050824 */ /* 0x000fc600078e0206 */
[----:B------:R-:W-:Y:S02]  /*f4e0*/  FSEL R166, R166, RZ, P1 ;  /* 0x000000ffa6a67208 */ /* 0x000fe40000800000 */
[----:B------:R-:W-:-:S03]  /*f4f0*/  @P0 LEA R26, P1, R24, c[0x0][0x1c8], 0x1 ;  /* 0x00007200181a0a11 */ /* 0x000fc600078208ff */
[--C-:B------:R-:W-:Y:S01]  /*f500*/  FFMA.FTZ R135, R41, c[0x0][0x2d0], -R166.reuse ;  /* 0x0000b40029877a23 */ /* 0x100fe200000108a6 */
[----:B------:R-:W-:Y:S01]  /*f510*/  @P0 LEA.HI.X R27, R24, c[0x0][0x1cc], R5, 0x1, P1 ;  /* 0x00007300181b0a11 */ /* 0x000fe200008f0c05 */
[--C-:B------:R-:W-:Y:S01]  /*f520*/  FFMA.FTZ R154, R44, c[0x0][0x2d0], -R166.reuse ;  /* 0x0000b4002c9a7a23 */ /* 0x100fe200000108a6 */
[----:B------:R-:W-:Y:S01]  /*f530*/  @P0 LEA R6, P1, R202, R26, 0x1 ;  /* 0x0000001aca060211 */ /* 0x000fe200078208ff */
[--C-:B------:R-:W-:Y:S01]  /*f540*/  FFMA.FTZ R151, R49, c[0x0][0x2d0], -R166.reuse ;  /* 0x0000b40031977a23 */ /* 0x100fe200000108a6 */
[----:B--2---:R-:W-:Y:S01]  /*f550*/  FMNMX.FTZ R132, R132, R7, !PT ;  /* 0x0000000784847209 */ /* 0x004fe20007810000 */
[----:B------:R1:W-:Y:S01]  /*f560*/  @P0 LDGSTS.E.BYPASS.LTC128B.128 [R206+0x6100], [R26.64], !P5 ;  /* 0x061000001ace0fae */ /* 0x0003e2000e901d46 */
[----:B------:R-:W-:Y:S01]  /*f570*/  @P0 LEA.HI.X R7, R202, R27, R201, 0x1, P1 ;  /* 0x0000001bca070211 */ /* 0x000fe200008f0cc9 */
[--C-:B------:R-:W-:Y:S01]  /*f580*/  FFMA.FTZ R152, R45, c[0x0][0x2d0], -R166.reuse ;  /* 0x0000b4002d987a23 */ /* 0x100fe200000108a6 */
[C---:B------:R-:W-:Y:S01]  /*f590*/  FSETP.NEU.FTZ.AND P1, PT, R132.reuse, -INF , PT ;  /* 0xff8000008400780b */ /* 0x040fe20003f3d000 */
[----:B------:R-:W-:Y:S01]  /*f5a0*/  FMUL.FTZ R158, R132, c[0x0][0x2d0] ;  /* 0x0000b400849e7a20 */ /* 0x000fe20000410000 */
[----:B------:R1:W-:Y:S01]  /*f5b0*/  @P0 LDGSTS.E.BYPASS.LTC128B.128 [R206+0x8100], [R26.64+0x80], !P6 ;  /* 0x081000801ace0fae */ /* 0x0003e2000f101d46 */
[----:B------:R-:W-:Y:S01]  /*f5c0*/  MUFU.EX2 R154, R154 ;  /* 0x0000009a009a7308 */ /* 0x000fe20000000800 */
[----:B------:R-:W-:-:S02]  /*f5d0*/  FFMA.FTZ R133, R19, c[0x0][0x2d0], -R166 ;  /* 0x0000b40013857a23 */ /* 0x000fc400000108a6 */
[----:B------:R-:W-:Y:S01]  /*f5e0*/  FSEL R158, R158, RZ, P1 ;  /* 0x000000ff9e9e7208 */ /* 0x000fe20000800000 */
[----:B------:R1:W-:Y:S01]  /*f5f0*/  @P0 LDGSTS.E.BYPASS.LTC128B.128 [R206+0xa100], [R26.64+0x100], !P3 ;  /* 0x0a1001001ace0fae */ /* 0x0003e2000d901d46 */
[--C-:B------:R-:W-:Y:S02]  /*f600*/  FFMA.FTZ R3, R17, c[0x0][0x2d0], -R166.reuse ;  /* 0x0000b40011037a23 */ /* 0x100fe400000108a6 */
[----:B------:R-:W-:Y:S01]  /*f610*/  FFMA.FTZ R148, R21, c[0x0][0x2d0], -R166 ;  /* 0x0000b40015947a23 */ /* 0x000fe200000108a6 */
[----:B------:R2:W-:Y:S01]  /*f620*/  @P0 LDGSTS.E.BYPASS.LTC128B.128 [R206+0x7100], [R6.64], !P5 ;  /* 0x0710000006ce0fae */ /* 0x0005e2000e901d46 */
[--C-:B------:R-:W-:Y:S01]  /*f630*/  FFMA.FTZ R149, R43, c[0x0][0x2d0], -R158.reuse ;  /* 0x0000b4002b957a23 */ /* 0x100fe2000001089e */
[----:B------:R-:W3:Y:S01]  /*f640*/  MUFU.EX2 R151, R151 ;  /* 0x0000009700977308 */ /* 0x000ee20000000800 */
[--C-:B------:R-:W-:Y:S01]  /*f650*/  FFMA.FTZ R153, R46, c[0x0][0x2d0], -R158.reuse ;  /* 0x0000b4002e997a23 */ /* 0x100fe2000001089e */
[----:B------:R2:W-:Y:S01]  /*f660*/  @P0 LDGSTS.E.BYPASS.LTC128B.128 [R206+0x9100], [R6.64+0x80], !P6 ;  /* 0x0910008006ce0fae */ /* 0x0005e2000f101d46 */
[----:B------:R-:W-:-:S02]  /*f670*/  FFMA.FTZ R156, R47, c[0x0][0x2d0], -R158 ;  /* 0x0000b4002f9c7a23 */ /* 0x000fc4000001089e */
[----:B------:R-:W-:Y:S01]  /*f680*/  FFMA.FTZ R150, R23, c[0x0][0x2d0], -R158 ;  /* 0x0000b40017967a23 */ /* 0x000fe2000001089e */
[----:B------:R2:W-:Y:S01]  /*f690*/  @P0 LDGSTS.E.BYPASS.LTC128B.128 [R206+0xb100], [R6.64+0x100], !P3 ;  /* 0x0b10010006ce0fae */ /* 0x0005e2000d901d46 */
[----:B------:R-:W-:Y:S01]  /*f6a0*/  FFMA.FTZ R2, R33, c[0x0][0x2d0], -R166 ;  /* 0x0000b40021027a23 */ /* 0x000fe200000108a6 */
[----:B------:R-:W-:Y:S01]  /*f6b0*/  MUFU.EX2 R152, R152 ;  /* 0x0000009800987308 */ /* 0x000fe20000000800 */
[--C-:B------:R-:W-:Y:S01]  /*f6c0*/  FFMA.FTZ R134, R15, c[0x0][0x2d0], -R158.reuse ;  /* 0x0000b4000f867a23 */ /* 0x100fe2000001089e */
[----:B------:R-:W4:Y:S01]  /*f6d0*/  LDSM.16.MT88.4 R40, [R195+0x2100] ;  /* 0x00210000c328783b */ /* 0x000f220000004200 */
[--C-:B------:R-:W-:Y:S02]  /*f6e0*/  FFMA.FTZ R95, R13, c[0x0][0x2d0], -R158.reuse ;  /* 0x0000b4000d5f7a23 */ /* 0x100fe4000001089e */
[--C-:B------:R-:W-:Y:S01]  /*f6f0*/  FFMA.FTZ R93, R11, c[0x0][0x2d0], -R158.reuse ;  /* 0x0000b4000b5d7a23 */ /* 0x100fe2000001089e */
[----:B------:R-:W1:Y:S01]  /*f700*/  LDSM.16.MT88.4 R124, [R195+0x100] ;  /* 0x00010000c37c783b */ /* 0x000e620000004200 */
[----:B------:R-:W-:Y:S01]  /*f710*/  FFMA.FTZ R94, R9, c[0x0][0x2d0], -R158 ;  /* 0x0000b400095e7a23 */ /* 0x000fe2000001089e */
[----:B------:R-:W2:Y:S01]  /*f720*/  MUFU.EX2 R135, R135 ;  /* 0x0000008700877308 */ /* 0x000ea20000000800 */
[----:B---3--:R-:W-:Y:S01]  /*f730*/  F2FP.PACK_AB R96, R151, R154 ;  /* 0x0000009a9760723e */ /* 0x008fe200000000ff */
[----:B------:R-:W3:Y:S01]  /*f740*/  LDSM.16.MT88.4 R104, [R190+0x100] ;  /* 0x00010000be68783b */ /* 0x000ee20000004200 */
[----:B------:R-:W-:-:S02]  /*f750*/  FFMA.FTZ R155, R155, c[0x0][0x2d0], -R166 ;  /* 0x0000b4009b9b7a23 */ /* 0x000fc400000108a6 */
[--C-:B------:R-:W-:Y:S01]  /*f760*/  FFMA.FTZ R160, R215, c[0x0][0x2d0], -R166.reuse ;  /* 0x0000b400d7a07a23 */ /* 0x100fe200000108a6 */
[----:B------:R-:W1:Y:S01]  /*f770*/  LDSM.16.MT88.4 R112, [R189+0x100] ;  /* 0x00010000bd70783b */ /* 0x000e620000004200 */
[--C-:B------:R-:W-:Y:S01]  /*f780*/  FFMA.FTZ R157, R157, c[0x0][0x2d0], -R166.reuse ;  /* 0x0000b4009d9d7a23 */ /* 0x100fe200000108a6 */
[----:B------:R-:W-:Y:S01]  /*f790*/  MUFU.EX2 R153, R153 ;  /* 0x0000009900997308 */ /* 0x000fe20000000800 */
[----:B------:R-:W-:Y:S01]  /*f7a0*/  FFMA.FTZ R162, R187, c[0x0][0x2d0], -R166 ;  /* 0x0000b400bba27a23 */ /* 0x000fe200000108a6 */
[----:B------:R-:W1:Y:S01]  /*f7b0*/  LDSM.16.MT88.4 R120, [R188+0x100] ;  /* 0x00010000bc78783b */ /* 0x000e620000004200 */
[--C-:B------:R-:W-:Y:S01]  /*f7c0*/  FFMA.FTZ R163, R163, c[0x0][0x2d0], -R158.reuse ;  /* 0x0000b400a3a37a23 */ /* 0x100fe2000001089e */
[C---:B------:R-:W-:Y:S01]  /*f7d0*/  IADD3 R187, R196.reuse, 0x800, RZ ;  /* 0x00000800c4bb7810 */ /* 0x040fe20007ffe0ff */
[--C-:B------:R-:W-:Y:S01]  /*f7e0*/  FFMA.FTZ R168, R185, c[0x0][0x2d0], -R158.reuse ;  /* 0x0000b400b9a87a23 */ /* 0x100fe2000001089e */
[----:B------:R-:W1:Y:S01]  /*f7f0*/  LDSM.16.MT88.4 R48, [R190+0x2100] ;  /* 0x00210000be30783b */ /* 0x000e620000004200 */
[--C-:B------:R-:W-:Y:S01]  /*f800*/  FFMA.FTZ R164, R183, c[0x0][0x2d0], -R158.reuse ;  /* 0x0000b400b7a47a23 */ /* 0x100fe2000001089e */
[----:B------:R-:W4:Y:S01]  /*f810*/  MUFU.EX2 R156, R156 ;  /* 0x0000009c009c7308 */ /* 0x000f220000000800 */
[----:B--2---:R-:W-:Y:S01]  /*f820*/  F2FP.PACK_AB R98, R135, R152 ;  /* 0x000000988762723e */ /* 0x004fe200000000ff */
[----:B------:R-:W2:Y:S01]  /*f830*/  LDSM.16.MT88.4 R56, [R189+0x2100] ;  /* 0x00210000bd38783b */ /* 0x000ea20000004200 */
[----:B------:R-:W-:Y:S01]  /*f840*/  FFMA.FTZ R177, R177, c[0x0][0x2d0], -R158 ;  /* 0x0000b400b1b17a23 */ /* 0x000fe2000001089e */
[C---:B------:R-:W-:Y:S01]  /*f850*/  IADD3 R185, R196.reuse, 0x1800, RZ ;  /* 0x00001800c4b97810 */ /* 0x040fe20007ffe0ff */
[--C-:B------:R-:W-:Y:S01]  /*f860*/  FFMA.FTZ R170, R181, c[0x0][0x2d0], -R166.reuse ;  /* 0x0000b400b5aa7a23 */ /* 0x100fe200000108a6 */
[----:B------:R-:W1:Y:S01]  /*f870*/  LDSM.16.MT88.4 R64, [R188+0x2100] ;  /* 0x00210000bc40783b */ /* 0x000e620000004200 */
[--C-:B------:R-:W-:Y:S01]  /*f880*/  FFMA.FTZ R179, R179, c[0x0][0x2d0], -R166.reuse ;  /* 0x0000b400b3b37a23 */ /* 0x100fe200000108a6 */
[----:B------:R-:W-:Y:S01]  /*f890*/  MUFU.EX2 R150, R150 ;  /* 0x0000009600967308 */ /* 0x000fe20000000800 */
[--C-:B------:R-:W-:Y:S01]  /*f8a0*/  FFMA.FTZ R171, R171, c[0x0][0x2d0], -R166.reuse ;  /* 0x0000b400abab7a23 */ /* 0x100fe200000108a6 */
[----:B------:R-:W1:Y:S01]  /*f8b0*/  LDSM.16.MT88.4 R72, [R195+0x4100] ;  /* 0x00410000c348783b */ /* 0x000e620000004200 */
[----:B------:R-:W-:Y:S01]  /*f8c0*/  FFMA.FTZ R214, R169, c[0x0][0x2d0], -R166 ;  /* 0x0000b400a9d67a23 */ /* 0x000fe200000108a6 */
[----:B------:R-:W-:Y:S01]  /*f8d0*/  IADD3 R183, R196, 0x2000, RZ ;  /* 0x00002000c4b77810 */ /* 0x000fe20007ffe0ff */
[--C-:B------:R-:W-:Y:S01]  /*f8e0*/  FFMA.FTZ R166, R167, c[0x0][0x2d0], -R158.reuse ;  /* 0x0000b400a7a67a23 */ /* 0x100fe2000001089e */
[----:B------:R-:W1:Y:S01]  /*f8f0*/  LDSM.16.MT88.4 R80, [R190+0x4100] ;  /* 0x00410000be50783b */ /* 0x000e620000004200 */
[--C-:B------:R-:W-:Y:S01]  /*f900*/  FFMA.FTZ R165, R165, c[0x0][0x2d0], -R158.reuse ;  /* 0x0000b400a5a57a23 */ /* 0x100fe2000001089e */
[----:B------:R-:W3:Y:S01]  /*f910*/  MUFU.EX2 R149, R149 ;  /* 0x0000009500957308 */ /* 0x000ee20000000800 */
[----:B----4-:R-:W-:Y:S01]  /*f920*/  F2FP.PACK_AB R97, R156, R153 ;  /* 0x000000999c61723e */ /* 0x010fe200000000ff */
[----:B------:R-:W4:Y:S01]  /*f930*/  LDSM.16.MT88.4 R88, [R189+0x4100] ;  /* 0x00410000bd58783b */ /* 0x000f220000004200 */
[--C-:B------:R-:W-:Y:S01]  /*f940*/  FFMA.FTZ R161, R161, c[0x0][0x2d0], -R158.reuse ;  /* 0x0000b400a1a17a23 */ /* 0x100fe2000001089e */
[----:B------:R-:W-:Y:S01]  /*f950*/  IADD3 R181, R196, 0x3000, RZ ;  /* 0x00003000c4b57810 */ /* 0x000fe20007ffe0ff */
[----:B------:R-:W-:Y:S01]  /*f960*/  FFMA.FTZ R158, R159, c[0x0][0x2d0], -R158 ;  /* 0x0000b4009f9e7a23 */ /* 0x000fe2000001089e */
[----:B------:R-:W2:Y:S01]  /*f970*/  LDSM.16.MT88.4 R4, [R188+0x4100] ;  /* 0x00410000bc04783b */ /* 0x000ea20000004200 */
[----:B------:R-:W-:Y:S01]  /*f980*/  FADD.FTZ R151, R154, R151 ;  /* 0x000000979a977221 */ /* 0x000fe20000010000 */
[----:B------:R-:W-:Y:S01]  /*f990*/  MUFU.EX2 R148, R148 ;  /* 0x0000009400947308 */ /* 0x000fe20000000800 */
[----:B------:R-:W-:Y:S01]  /*f9a0*/  FADD.FTZ R153, R153, R156 ;  /* 0x0000009c99997221 */ /* 0x000fe20000010000 */
[----:B------:R-:W2:Y:S01]  /*f9b0*/  LDSM.16.MT88.4 R16, [R195+0x2900] ;  /* 0x00290000c310783b */ /* 0x000ea20000004200 */
[----:B------:R-:W-:-:S03]  /*f9c0*/  FADD.FTZ R152, R152, R151 ;  /* 0x0000009798987221 */ /* 0x000fc60000010000 */
[----:B------:R-:W2:Y:S01]  /*f9d0*/  LDSM.16.MT88.4 R20, [R195+0x4900] ;  /* 0x00490000c314783b */ /* 0x000ea20000004200 */
[----:B------:R-:W-:Y:S01]  /*f9e0*/  FADD.FTZ R135, R135, R152 ;  /* 0x0000009887877221 */ /* 0x000fe20000010000 */
[----:B---3--:R-:W-:Y:S01]  /*f9f0*/  F2FP.PACK_AB R99, R149, R150 ;  /* 0x000000969563723e */ /* 0x008fe200000000ff */
[----:B------:R-:W3:Y:S01]  /*fa00*/  MUFU.EX2 R133, R133 ;  /* 0x0000008500857308 */ /* 0x000ee20000000800 */
[----:B------:R-:W2:Y:S01]  /*fa10*/  LDSM.16.MT88.4 R12, [R188+0x2900] ;  /* 0x00290000bc0c783b */ /* 0x000ea20000004200 */
[----:B------:R-:W-:-:S03]  /*fa20*/  FADD.FTZ R150, R150, R153 ;  /* 0x0000009996967221 */ /* 0x000fc60000010000 */
[----:B------:R-:W2:Y:S01]  /*fa30*/  LDSM.16.MT88.4 R144, [R195+0x900] ;  /* 0x00090000c390783b */ /* 0x000ea20000004200 */
[C---:B------:R-:W-:Y:S01]  /*fa40*/  HMMA.16816.F32 R36, R96.reuse, R40, RZ ;  /* 0x000000286024723c */ /* 0x040fe200000018ff */
[----:B------:R-:W-:Y:S01]  /*fa50*/  FADD.FTZ R149, R149, R150 ;  /* 0x0000009695957221 */ /* 0x000fe20000010000 */
[----:B------:R-:W-:Y:S01]  /*fa60*/  MUFU.EX2 R3, R3 ;  /* 0x0000000300037308 */ /* 0x000fe20000000800 */
[----:B------:R-:W-:Y:S04]  /*fa70*/  LDSM.16.MT88.4 R140, [R190+0x900] ;  /* 0x00090000be8c783b */ /* 0x000fe80000004200 */
[----:B------:R-:W-:Y:S01]  /*fa80*/  LDSM.16.MT88.4 R136, [R189+0x900] ;  /* 0x00090000bd88783b */ /* 0x000fe20000004200 */
[C---:B------:R-:W-:Y:S02]  /*fa90*/  HMMA.16816.F32 R40, R96.reuse, R42, RZ ;  /* 0x0000002a6028723c */ /* 0x040fe400000018ff */
[----:B------:R-:W-:Y:S01]  /*faa0*/  MUFU.EX2 R2, R2 ;  /* 0x0000000200027308 */ /* 0x000fe20000000800 */
[----:B------:R-:W-:Y:S04]  /*fab0*/  LDSM.16.MT88.4 R32, [R188+0x900] ;  /* 0x00090000bc20783b */ /* 0x000fe80000004200 */
[----:B------:R-:W-:Y:S01]  /*fac0*/  LDSM.16.MT88.4 R28, [R190+0x2900] ;  /* 0x00290000be1c783b */ /* 0x000fe20000004200 */
[C---:B-1----:R-:W-:Y:S02]  /*fad0*/  HMMA.16816.F32 R128, R96.reuse, R124, RZ ;  /* 0x0000007c6080723c */ /* 0x042fe400000018ff */
[----:B------:R-:W-:Y:S01]  /*fae0*/  MUFU.EX2 R134, R134 ;  /* 0x0000008600867308 */ /* 0x000fe20000000800 */
[----:B------:R-:W-:Y:S04]  /*faf0*/  LDSM.16.MT88.4 R24, [R189+0x2900] ;  /* 0x00290000bd18783b */ /* 0x000fe80000004200 */
[----:B------:R-:W0:Y:S01]  /*fb00*/  LDGDEPBAR ;  /* 0x00000000000079af */ /* 0x000e220000000000 */
        /* <DEDUP_REMOVED lines=8> */
[C---:B--2---:R-:W-:Y:S02]  /*fb90*/  HMMA.16816.F32 R52, R96.reuse, R56, RZ ;  /* 0x000000386034723c */ /* 0x044fe400000018ff */
[----:B------:R-:W2:Y:S06]  /*fba0*/  MUFU.EX2 R160, R160 ;  /* 0x000000a000a07308 */ /* 0x000eac0000000800 */
[C---:B------:R-:W-:Y:S02]  /*fbb0*/  HMMA.16816.F32 R60, R96.reuse, R64, RZ ;  /* 0x00000040603c723c */ /* 0x040fe400000018ff */
[----:B------:R-:W-:Y:S06]  /*fbc0*/  MUFU.EX2 R157, R157 ;  /* 0x0000009d009d7308 */ /* 0x000fec0000000800 */
[C---:B------:R-:W-:Y:S02]  /*fbd0*/  HMMA.16816.F32 R68, R96.reuse, R72, RZ ;  /* 0x000000486044723c */ /* 0x040fe400000018ff */
[----:B------:R-:W1:Y:S06]  /*fbe0*/  MUFU.EX2 R162, R162 ;  /* 0x000000a200a27308 */ /* 0x000e6c0000000800 */
[C---:B-----5:R-:W-:Y:S02]  /*fbf0*/  HMMA.16816.F32 R76, R96.reuse, R80, RZ ;  /* 0x00000050604c723c */ /* 0x060fe400000018ff */
[----:B------:R-:W-:Y:S06]  /*fc00*/  MUFU.EX2 R163, R163 ;  /* 0x000000a300a37308 */ /* 0x000fec0000000800 */
[C---:B----4-:R-:W-:Y:S02]  /*fc10*/  HMMA.16816.F32 R84, R96.reuse, R88, RZ ;  /* 0x000000586054723c */ /* 0x050fe400000018ff */
        /* <DEDUP_REMOVED lines=20> */
[----:B------:R-:W2:Y:S06]  /*fd60*/  MUFU.EX2 R158, R158 ;  /* 0x0000009e009e7308 */ /* 0x000eac0000000800 */
[C---:B------:R-:W-:Y:S07]  /*fd70*/  HMMA.16816.F32 R8, R96.reuse, R4, RZ ;  /* 0x000000046008723c */ /* 0x040fee00000018ff */
[----:B---3--:R-:W-:Y:S01]  /*fd80*/  F2FP.PACK_AB R4, R133, R148 ;  /* 0x000000948504723e */ /* 0x008fe200000000ff */
[----:B------:R-:W-:Y:S01]  /*fd90*/  HMMA.16816.F32 R96, R96, R6, RZ ;  /* 0x000000066060723c */ /* 0x000fe200000018ff */
[----:B-1----:R-:W-:-:S06]  /*fda0*/  F2FP.PACK_AB R5, R95, R134 ;  /* 0x000000865f05723e */ /* 0x002fcc00000000ff */
[----:B------:R-:W-:Y:S02]  /*fdb0*/  F2FP.PACK_AB R6, R2, R3 ;  /* 0x000000030206723e */ /* 0x000fe400000000ff */
[----:B------:R-:W-:-:S07]  /*fdc0*/  F2FP.PACK_AB R7, R94, R93 ;  /* 0x0000005d5e07723e */ /* 0x000fce00000000ff */
[C---:B------:R-:W-:Y:S08]  /*fdd0*/  HMMA.16816.F32 R36, R4.reuse, R16, R36 ;  /* 0x000000100424723c */ /* 0x040ff00000001824 */
[C---:B------:R-:W-:Y:S01]  /*fde0*/  HMMA.16816.F32 R40, R4.reuse, R18, R40 ;  /* 0x000000120428723c */ /* 0x040fe20000001828 */
[----:B------:R-:W1:Y:S07]  /*fdf0*/  LDSM.16.MT88.4 R16, [R190+0x4900] ;  /* 0x00490000be10783b */ /* 0x000e6e0000004200 */
[C---:B------:R-:W-:Y:S08]  /*fe00*/  HMMA.16816.F32 R68, R4.reuse, R20, R68 ;  /* 0x000000140444723c */ /* 0x040ff00000001844 */
[C---:B------:R-:W-:Y:S01]  /*fe10*/  HMMA.16816.F32 R72, R4.reuse, R22, R72 ;  /* 0x000000160448723c */ /* 0x040fe20000001848 */
[----:B------:R-:W3:Y:S07]  /*fe20*/  LDSM.16.MT88.4 R20, [R188+0x4900] ;  /* 0x00490000bc14783b */ /* 0x000eee0000004200 */
[C---:B------:R-:W-:Y:S08]  /*fe30*/  HMMA.16816.F32 R60, R4.reuse, R12, R60 ;  /* 0x0000000c043c723c */ /* 0x040ff0000000183c */
[C---:B------:R-:W-:Y:S01]  /*fe40*/  HMMA.16816.F32 R64, R4.reuse, R14, R64 ;  /* 0x0000000e0440723c */ /* 0x040fe20000001840 */
[----:B------:R-:W2:Y:S07]  /*fe50*/  LDSM.16.MT88.4 R12, [R189+0x4900] ;  /* 0x00490000bd0c783b */ /* 0x000eae0000004200 */
[C---:B------:R-:W-:Y:S08]  /*fe60*/  HMMA.16816.F32 R128, R4.reuse, R144, R128 ;  /* 0x000000900480723c */ /* 0x040ff00000001880 */
[C---:B-1----:R-:W-:Y:S08]  /*fe70*/  HMMA.16816.F32 R76, R4.reuse, R16, R76 ;  /* 0x00000010044c723c */ /* 0x042ff0000000184c */
[C---:B------:R-:W-:Y:S01]  /*fe80*/  HMMA.16816.F32 R80, R4.reuse, R18, R80 ;  /* 0x000000120450723c */ /* 0x040fe20000001850 */
[----:B------:R-:W1:Y:S07]  /*fe90*/  LDSM.16.MT88.4 R16, [R195+0x3100] ;  /* 0x00310000c310783b */ /* 0x000e6e0000004200 */
        /* <DEDUP_REMOVED lines=21> */
[----:B------:R-:W-:Y:S01]  /*fff0*/  HMMA.16816.F32 R88, R4, R14, R88 ;  /* 0x0000000e0458723c */ /* 0x000fe20000001858 */
[----:B------:R-:W2:Y:S06]  /*10000*/  LDSM.16.MT88.4 R12, [R188+0x3100] ;  /* 0x00310000bc0c783b */ /* 0x000eac0000004200 */
[----:B------:R-:W-:-:S02]  /*10010*/  F2FP.PACK_AB R4, R160, R155 ;  /* 0x0000009ba004723e */ /* 0x000fc400000000ff */
[----:B------:R-:W-:Y:S02]  /*10020*/  F2FP.PACK_AB R6, R162, R157 ;  /* 0x0000009da206723e */ /* 0x000fe400000000ff */
[----:B----4-:R-:W-:Y:S02]  /*10030*/  F2FP.PACK_AB R5, R168, R163 ;  /* 0x000000a3a805723e */ /* 0x010fe400000000ff */
[----:B------:R-:W-:-:S07]  /*10040*/  F2FP.PACK_AB R7, R177, R164 ;  /* 0x000000a4b107723e */ /* 0x000fce00000000ff */
        /* <DEDUP_REMOVED lines=9> */
[C---:B------:R-:W-:Y:S08]  /*100e0*/  HMMA.16816.F32 R108, R4.reuse, R136, R108 ;  /* 0x00000088046c723c */ /* 0x040ff0000000186c */
[C---:B-1----:R-:W-:Y:S08]  /*100f0*/  HMMA.16816.F32 R76, R4.reuse, R16, R76 ;  /* 0x00000010044c723c */ /* 0x042ff0000000184c */
[C---:B------:R-:W-:Y:S01]  /*10100*/  HMMA.16816.F32 R80, R4.reuse, R18, R80 ;  /* 0x000000120450723c */ /* 0x040fe20000001850 */
[----:B------:R-:W1:Y:S07]  /*10110*/  LDSM.16.MT88.4 R16, [R189+0x1900] ;  /* 0x00190000bd10783b */ /* 0x000e6e0000004200 */
[C---:B------:R-:W-:Y:S01]  /*10120*/  HMMA.16816.F32 R112, R4.reuse, R138, R112 ;  /* 0x0000008a0470723c */ /* 0x040fe20000001870 */
[----:B------:R-:W-:Y:S07]  /*10130*/  LDSM.16.MT88.4 R136, [R188+0x1900] ;  /* 0x00190000bc88783b */ /* 0x000fee0000004200 */
        /* <DEDUP_REMOVED lines=18> */
[C---:B--2---:R-:W-:Y:S08]  /*10260*/  HMMA.16816.F32 R84, R4.reuse, R12, R84 ;  /* 0x0000000c0454723c */ /* 0x044ff00000001854 */
[----:B------:R-:W-:Y:S01]  /*10270*/  HMMA.16816.F32 R88, R4, R14, R88 ;  /* 0x0000000e0458723c */ /* 0x000fe20000001858 */
[----:B------:R-:W2:Y:S06]  /*10280*/  LDSM.16.MT88.4 R12, [R189+0x3900] ;  /* 0x00390000bd0c783b */ /* 0x000eac0000004200 */
[----:B------:R-:W-:-:S02]  /*10290*/  F2FP.PACK_AB R4, R179, R170 ;  /* 0x000000aab304723e */ /* 0x000fc400000000ff */
[----:B------:R-:W-:Y:S02]  /*102a0*/  F2FP.PACK_AB R6, R214, R171 ;  /* 0x000000abd606723e */ /* 0x000fe400000000ff */
[----:B------:R-:W-:Y:S02]  /*102b0*/  F2FP.PACK_AB R5, R165, R166 ;  /* 0x000000a6a505723e */ /* 0x000fe400000000ff */
[----:B------:R-:W-:-:S07]  /*102c0*/  F2FP.PACK_AB R7, R158, R161 ;  /* 0x000000a19e07723e */ /* 0x000fce00000000ff */
[C---:B-1----:R-:W-:Y:S08]  /*102d0*/  HMMA.16816.F32 R108, R4.reuse, R16, R108 ;  /* 0x00000010046c723c */ /* 0x042ff0000000186c */
[C---:B------:R-:W-:Y:S01]  /*102e0*/  HMMA.16816.F32 R112, R4.reuse, R18, R112 ;  /* 0x000000120470723c */ /* 0x040fe20000001870 */
[----:B------:R-:W1:Y:S07]  /*102f0*/  LDSM.16.MT88.4 R16, [R190+0x5900] ;  /* 0x00590000be10783b */ /* 0x000e6e0000004200 */
[C---:B---3--:R-:W-:Y:S08]  /*10300*/  HMMA.16816.F32 R68, R4.reuse, R20, R68 ;  /* 0x000000140444723c */ /* 0x048ff00000001844 */
[C---:B------:R-:W-:Y:S01]  /*10310*/  HMMA.16816.F32 R72, R4.reuse, R22, R72 ;  /* 0x000000160448723c */ /* 0x040fe20000001848 */
[----:B------:R-:W3:Y:S07]  /*10320*/  LDSM.16.MT88.4 R20, [R188+0x5900] ;  /* 0x00590000bc14783b */ /* 0x000eee0000004200 */
[C---:B----4-:R-:W-:Y:S07]  /*10330*/  HMMA.16816.F32 R60, R4.reuse, R24, R60 ;  /* 0x00000018043c723c */ /* 0x050fee000000183c */
[----:B------:R-:W-:Y:S01]  /*10340*/  FADD.FTZ R24, R134, R149 ;  /* 0x0000009586187221 */ /* 0x000fe20000010000 */
[----:B--2---:R-:W-:Y:S03]  /*10350*/  HMMA.16816.F32 R52, R4, R12, R52 ;  /* 0x0000000c0434723c */ /* 0x004fe60000001834 */
[----:B------:R-:W-:-:S04]  /*10360*/  FADD.FTZ R24, R95, R24 ;  /* 0x000000185f187221 */ /* 0x000fc80000010000 */
[----:B------:R-:W-:Y:S01]  /*10370*/  FADD.FTZ R93, R93, R24 ;  /* 0x000000185d5d7221 */ /* 0x000fe20000010000 */
[----:B------:R-:W-:Y:S01]  /*10380*/  HMMA.16816.F32 R56, R4, R14, R56 ;  /* 0x0000000e0438723c */ /* 0x000fe20000001838 */
[----:B------:R-:W2:Y:S02]  /*10390*/  LDSM.16.MT88.4 R12, [R189+0x5900] ;  /* 0x00590000bd0c783b */ /* 0x000ea40000004200 */
[----:B------:R-:W-:-:S05]  /*103a0*/  FADD.FTZ R94, R94, R93 ;  /* 0x0000005d5e5e7221 */ /* 0x000fca0000010000 */
[C---:B-1----:R-:W-:Y:S07]  /*103b0*/  HMMA.16816.F32 R76, R4.reuse, R16, R76 ;  /* 0x00000010044c723c */ /* 0x042fee000000184c */
[----:B------:R-:W-:Y:S01]  /*103c0*/  FADD.FTZ R16, R148, R135 ;  /* 0x0000008794107221 */ /* 0x000fe20000010000 */
[----:B------:R-:W-:Y:S03]  /*103d0*/  HMMA.16816.F32 R128, R4, R144, R128 ;  /* 0x000000900480723c */ /* 0x000fe60000001880 */
[----:B------:R-:W-:-:S04]  /*103e0*/  FADD.FTZ R16, R133, R16 ;  /* 0x0000001085107221 */ /* 0x000fc80000010000 */
[----:B------:R-:W-:Y:S01]  /*103f0*/  FADD.FTZ R3, R3, R16 ;  /* 0x0000001003037221 */ /* 0x000fe20000010000 */
[C---:B------:R-:W-:Y:S03]  /*10400*/  HMMA.16816.F32 R124, R4.reuse, R146, R124 ;  /* 0x00000092047c723c */ /* 0x040fe6000000187c */
[----:B------:R-:W-:Y:S02]  /*10410*/  FADD.FTZ R2, R2, R3 ;  /* 0x0000000302027221 */ /* 0x000fe40000010000 */
[----:B------:R-:W-:Y:S02]  /*10420*/  FADD.FTZ R3, R163, R94 ;  /* 0x0000005ea3037221 */ /* 0x000fe40000010000 */
[----:B------:R-:W-:Y:S01]  /*10430*/  FADD.FTZ R155, R155, R2 ;  /* 0x000000029b9b7221 */ /* 0x000fe20000010000 */
[----:B------:R-:W-:Y:S01]  /*10440*/  HMMA.16816.F32 R100, R4, R140, R100 ;  /* 0x0000008c0464723c */ /* 0x000fe20000001864 */
[----:B------:R-:W-:-:S04]  /*10450*/  @P4 IMAD.HI.U32 R2, R92, c[0x0][0x2c8], RZ ;  /* 0x0000b2005c024a27 */ /* 0x000fc800078e00ff */
[----:B------:R-:W-:Y:S01]  /*10460*/  FADD.FTZ R160, R160, R155 ;  /* 0x0000009ba0a07221 */ /* 0x000fe20000010000 */
[----:B------:R-:W-:Y:S01]  /*10470*/  @P4 SHF.R.U32.HI R92, RZ, c[0x0][0x2cc], R2 ;  /* 0x0000b300ff5c4a19 */ /* 0x000fe20000011602 */
[----:B------:R-:W-:Y:S01]  /*10480*/  FADD.FTZ R3, R168, R3 ;  /* 0x00000003a8037221 */ /* 0x000fe20000010000 */
[C---:B------:R-:W-:Y:S01]  /*10490*/  HMMA.16816.F32 R104, R4.reuse, R142, R104 ;  /* 0x0000008e0468723c */ /* 0x040fe20000001868 */
[----:B------:R-:W-:Y:S01]  /*104a0*/  FADD.FTZ R157, R157, R160 ;  /* 0x000000a09d9d7221 */ /* 0x000fe20000010000 */
[----:B------:R-:W-:Y:S01]  /*104b0*/  IADD3 R2, R92, R172, -R175 ;  /* 0x000000ac5c027210 */ /* 0x000fe20007ffe8af */
[----:B------:R-:W-:Y:S02]  /*104c0*/  FADD.FTZ R164, R164, R3 ;  /* 0x00000003a4a47221 */ /* 0x000fe40000010000 */
[----:B------:R-:W-:Y:S02]  /*104d0*/  FADD.FTZ R3, R162, R157 ;  /* 0x0000009da2037221 */ /* 0x000fe40000010000 */
[----:B------:R-:W-:Y:S01]  /*104e0*/  FADD.FTZ R177, R177, R164 ;  /* 0x000000a4b1b17221 */ /* 0x000fe20000010000 */
[C---:B---3--:R-:W-:Y:S07]  /*104f0*/  HMMA.16816.F32 R92, R4.reuse, R20, R8 ;  /* 0x00000014045c723c */ /* 0x048fee0000001808 */
        /* <DEDUP_REMOVED lines=13> */
[----:B------:R-:W-:Y:S01]  /*105d0*/  IMNMX R230, RZ, R2, !PT ;  /* 0x00000002ffe67217 */ /* 0x000fe20007800200 */
[----:B------:R-:W-:Y:S01]  /*105e0*/  FADD.FTZ R215, R158, R161 ;  /* 0x000000a19ed77221 */ /* 0x000fe20000010000 */
[----:B------:R-:W-:-:S02]  /*105f0*/  IADD3 R177, R196, 0x5000, RZ ;  /* 0x00005000c4b17810 */ /* 0x000fc40007ffe0ff */
[----:B------:R-:W-:Y:S02]  /*10600*/  ISETP.GE.AND P0, PT, R217, R230, PT ;  /* 0x000000e6d900720c */ /* 0x000fe40003f06270 */
        /* <DEDUP_REMOVED lines=26> */
.L_x_1898:
[----:B------:R-:W-:Y:S04]  /*107b0*/  DEPBAR.LE SB0, 0x0 ;  /* 0x000080000000791a */ /* 0x000fe80000000000 */
[----:B------:R-:W-:Y:S01]  /*107c0*/  BAR.SYNC.DEFER_BLOCKING 0x0 ;  /* 0x0000000000007b1d */ /* 0x000fe20000010000 */
[----:B------:R-:W-:Y:S02]  /*107d0*/  ISETP.GE.AND P0, PT, R229, RZ, PT ;  /* 0x000000ffe500720c */ /* 0x000fe40003f06270 */
[----:B------:R-:W-:Y:S11]  /*107e0*/  ISETP.NE.AND P4, PT, R203, RZ, PT ;  /* 0x000000ffcb00720c */ /* 0x000ff60003f85270 */
[----:B------:R-:W-:Y:S01]  /*107f0*/  @P0 SHF.R.S32.HI R17, RZ, 0x1f, R229 ;  /* 0x0000001fff110819 */ /* 0x000fe200000114e5 */
[----:B------:R-:W-:Y:S04]  /*10800*/  @P0 IMAD.WIDE.U32 R8, R229, c[0x0][0x208], RZ ;  /* 0x00008200e5080a25 */ /* 0x000fe800078e00ff */
[----:B------:R-:W-:Y:S02]  /*10810*/  @P0 IMAD R17, R17, c[0x0][0x208], RZ ;  /* 0x0000820011110a24 */ /* 0x000fe400078e02ff */
[C---:B------:R-:W-:Y:S02]  /*10820*/  @P0 IMAD.SHL.U32 R15, R8.reuse, 0x40, RZ ;  /* 0x00000040080f0824 */ /* 0x040fe400078e00ff */
[----:B------:R-:W-:Y:S01]  /*10830*/  @P0 IMAD R17, R229, c[0x0][0x20c], R17 ;  /* 0x00008300e5110a24 */ /* 0x000fe200078e0211 */
[----:B------:R-:W-:Y:S02]  /*10840*/  LDSM.16.M88.4 R136, [R198+0xc100] ;  /* 0x00c10000c688783b */ /* 0x000fe40000000200 */
[----:B------:R-:W-:Y:S01]  /*10850*/  @P0 IADD3 R11, P1, R15, R222, RZ ;  /* 0x000000de0f0b0210 */ /* 0x000fe20007f3e0ff */
[----:B------:R-:W-:Y:S01]  /*10860*/  @P0 IMAD.IADD R17, R9, 0x1, R17 ;  /* 0x0000000109110824 */ /* 0x000fe200078e0211 */
[-C--:B------:R-:W-:Y:S04]  /*10870*/  @P0 IADD3 R9, P2, R15, R204.reuse, RZ ;  /* 0x000000cc0f090210 */ /* 0x080fe80007f5e0ff */
[----:B------:R-:W1:Y:S01]  /*10880*/  LDSM.16.M88.4 R140, [R197+0x6100] ;  /* 0x00610000c58c783b */ /* 0x000e620000000200 */
[----:B------:R-:W-:Y:S02]  /*10890*/  @P0 SHF.L.U64.HI R17, R8, 0x6, R17 ;  /* 0x0000000608110819 */ /* 0x000fe40000010211 */
[----:B------:R-:W-:Y:S02]  /*108a0*/  @P0 LEA R28, P3, R9, c[0x0][0x1f8], 0x1 ;  /* 0x00007e00091c0a11 */ /* 0x000fe400078608ff */
[C---:B------:R-:W-:Y:S01]  /*108b0*/  @P0 IADD3.X R8, R17.reuse, R211, RZ, P2, !PT ;  /* 0x000000d311080210 */ /* 0x040fe200017fe4ff */
[----:B------:R-:W-:Y:S01]  /*108c0*/  @P0 IMAD.X R0, R17, 0x1, R218, P1 ;  /* 0x0000000111000824 */ /* 0x000fe200008e06da */
[----:B------:R-:W-:Y:S01]  /*108d0*/  @P0 LEA R32, P2, R11, c[0x0][0x1f8], 0x1 ;  /* 0x00007e000b200a11 */ /* 0x000fe200078408ff */
[----:B------:R-:W2:Y:S01]  /*108e0*/  LDSM.16.M88.4 R144, [R197+0x6900] ;  /* 0x00690000c590783b */ /* 0x000ea20000000200 */
[----:B------:R-:W-:Y:S02]  /*108f0*/  @P0 LEA.HI.X R29, R9, c[0x0][0x1fc], R8, 0x1, P3 ;  /* 0x00007f00091d0a11 */ /* 0x000fe400018f0c08 */
[----:B------:R-:W-:Y:S02]  /*10900*/  @P0 LEA R9, P1, R227, R15, 0x5 ;  /* 0x0000000fe3090211 */ /* 0x000fe400078228ff */
[----:B------:R-:W-:Y:S02]  /*10910*/  @P0 LEA.HI.X R33, R11, c[0x0][0x1fc], R0, 0x1, P2 ;  /* 0x00007f000b210a11 */ /* 0x000fe400010f0c00 */
[----:B------:R-:W-:Y:S01]  /*10920*/  @P0 LEA.HI.X R13, R227, R17, R232, 0x5, P1 ;  /* 0x00000011e30d0211 */ /* 0x000fe200008f2ce8 */
[----:B------:R-:W3:Y:S01]  /*10930*/  LDSM.16.M88.4 R148, [R197+0x7100] ;  /* 0x00710000c594783b */ /* 0x000ee20000000200 */
[----:B------:R-:W-:Y:S02]  /*10940*/  @P0 IADD3 R11, P1, R9, R204, RZ ;  /* 0x000000cc090b0210 */ /* 0x000fe40007f3e0ff */
[-C--:B------:R-:W-:Y:S02]  /*10950*/  @P0 IADD3 R15, P2, R15, R221.reuse, RZ ;  /* 0x000000dd0f0f0210 */ /* 0x080fe40007f5e0ff */
[----:B------:R-:W-:Y:S01]  /*10960*/  ISETP.NE.AND P3, PT, R173, 0x1, PT ;  /* 0x00000001ad00780c */ /* 0x000fe20003f65270 */
[----:B------:R-:W-:Y:S01]  /*10970*/  @P0 IMAD.X R0, R13, 0x1, R211, P1 ;  /* 0x000000010d000824 */ /* 0x000fe200008e06d3 */
[----:B------:R-:W-:Y:S01]  /*10980*/  @P0 LEA R238, P1, R11, c[0x0][0x1f8], 0x1 ;  /* 0x00007e000bee0a11 */ /* 0x000fe200078208ff */
[----:B------:R-:W4:Y:S01]  /*10990*/  LDSM.16.M88.4 R152, [R197+0x7900] ;  /* 0x00790000c598783b */ /* 0x000f220000000200 */
[----:B------:R-:W-:Y:S02]  /*109a0*/  @P0 IADD3.X R8, R17, R216, RZ, P2, !PT ;  /* 0x000000d811080210 */ /* 0x000fe400017fe4ff */
[----:B------:R-:W-:Y:S02]  /*109b0*/  @P0 LEA R240, P2, R15, c[0x0][0x1f8], 0x1 ;  /* 0x00007e000ff00a11 */ /* 0x000fe400078408ff */
[----:B------:R-:W-:Y:S02]  /*109c0*/  @P0 LEA.HI.X R239, R11, c[0x0][0x1fc], R0, 0x1, P1 ;  /* 0x00007f000bef0a11 */ /* 0x000fe400008f0c00 */
[----:B------:R-:W-:Y:S01]  /*109d0*/  @P0 LEA.HI.X R241, R15, c[0x0][0x1fc], R8, 0x1, P2 ;  /* 0x00007f000ff10a11 */ /* 0x000fe200010f0c08 */
[----:B------:R-:W-:Y:S01]  /*109e0*/  LDSM.16.M88.4 R132, [R194+0xc100] ;  /* 0x00c10000c284783b */ /* 0x000fe20000000200 */
[C---:B------:R-:W-:Y:S02]  /*109f0*/  @P0 IADD3 R12, P1, R9.reuse, R221, RZ ;  /* 0x000000dd090c0210 */ /* 0x040fe40007f3e0ff */
[----:B------:R-:W-:Y:S04]  /*10a00*/  @P0 IADD3 R0, P2, R9, R222, RZ ;  /* 0x000000de09000210 */ /* 0x000fe80007f5e0ff */
[C---:B------:R-:W-:Y:S01]  /*10a10*/  @P0 IADD3.X R15, R13.reuse, R218, RZ, P2, !PT ;  /* 0x000000da0d0f0210 */ /* 0x040fe200017fe4ff */
[C---:B-1----:R-:W-:Y:S01]  /*10a20*/  HMMA.16816.F32 R4, R136.reuse, R140, RZ ;  /* 0x0000008c8804723c */ /* 0x042fe200000018ff */
[----:B------:R-:W1:Y:S02]  /*10a30*/  LDSM.16.M88.4 R156, [R196] ;  /* 0x00000000c49c783b */ /* 0x000e640000000200 */
[----:B------:R-:W-:Y:S01]  /*10a40*/  @P0 LEA R236, P2, R0, c[0x0][0x1f8], 0x1 ;  /* 0x00007e0000ec0a11 */ /* 0x000fe200078408ff */
[----:B------:R-:W-:Y:S01]  /*10a50*/  @P0 IMAD.X R13, R13, 0x1, R216, P1 ;  /* 0x000000010d0d0824 */ /* 0x000fe200008e06d8 */
[----:B------:R-:W-:Y:S02]  /*10a60*/  @P0 LEA R234, P1, R12, c[0x0][0x1f8], 0x1 ;  /* 0x00007e000cea0a11 */ /* 0x000fe400078208ff */
[----:B------:R-:W-:Y:S01]  /*10a70*/  @P0 LEA.HI.X R237, R0, c[0x0][0x1fc], R15, 0x1, P2 ;  /* 0x00007f0000ed0a11 */ /* 0x000fe200010f0c0f */
[C---:B------:R-:W-:Y:S01]  /*10a80*/  HMMA.16816.F32 R8, R136.reuse, R142, RZ ;  /* 0x0000008e8808723c */ /* 0x040fe200000018ff */
[----:B------:R-:W5:Y:S03]  /*10a90*/  LDSM.16.M88.4 R160, [R187] ;  /* 0x00000000bba0783b */ /* 0x000f660000000200 */
[----:B------:R-:W-:Y:S04]  /*10aa0*/  @P0 LEA.HI.X R235, R12, c[0x0][0x1fc], R13, 0x1, P1 ;  /* 0x00007f000ceb0a11 */ /* 0x000fe800008f0c0d */
[C---:B--2---:R-:W-:Y:S01]  /*10ab0*/  HMMA.16816.F32 R12, R136.reuse, R144, RZ ;  /* 0x00000090880c723c */ /* 0x044fe200000018ff */
[----:B------:R-:W2:Y:S07]  /*10ac0*/  LDSM.16.M88.4 R140, [R186] ;  /* 0x00000000ba8c783b */ /* 0x000eae0000000200 */
[C---:B------:R-:W-:Y:S01]  /*10ad0*/  HMMA.16816.F32 R16, R136.reuse, R146, RZ ;  /* 0x000000928810723c */ /* 0x040fe200000018ff */
[----:B------:R-:W1:Y:S07]  /*10ae0*/  LDSM.16.M88.4 R164, [R185] ;  /* 0x00000000b9a4783b */ /* 0x000e6e0000000200 */
[C---:B---3--:R-:W-:Y:S01]  /*10af0*/  HMMA.16816.F32 R20, R136.reuse, R148, RZ ;  /* 0x000000948814723c */ /* 0x048fe200000018ff */
[----:B------:R-:W-:Y:S01]  /*10b00*/  @!PT LDS RZ, [RZ] ;  /* 0x00000000fffff984 */ /* 0x000fe20000000800 */
[----:B------:R-:W-:Y:S01]  /*10b10*/  @!PT LDS RZ, [RZ] ;  /* 0x00000000fffff984 */ /* 0x000fe20000000800 */
[----:B------:R-:W-:Y:S01]  /*10b20*/  @!PT LDS RZ, [RZ] ;  /* 0x00000000fffff984 */ /* 0x000fe20000000800 */
[----:B------:R4:W-:Y:S07]  /*10b30*/  @P0 LDGSTS.E.BYPASS.LTC128B.128 [R206+0x100], [R28.64], !P5 ;  /* 0x001000001cce0fae */ /* 0x0009ee000e901d46 */
[C---:B------:R-:W-:Y:S01]  /*10b40*/  HMMA.16816.F32 R24, R136.reuse, R150, RZ ;  /* 0x000000968818723c */ /* 0x040fe200000018ff */
[----:B------:R3:W-:Y:S08]  /*10b50*/  @P0 LDGSTS.E.BYPASS.LTC128B.128 [R206+0x2100], [R32.64], !P6 ;  /* 0x0210000020ce0fae */ /* 0x0007f0000f101d46 */
[----:B------:R1:W-:Y:S08]  /*10b60*/  @P0 LDGSTS.E.BYPASS.LTC128B.128 [R206+0x4100], [R240.64], !P4 ;  /* 0x04100000f0ce0fae */ /* 0x0003f0000e101d46 */
[----:B------:R2:W-:Y:S01]  /*10b70*/  @P0 LDGSTS.E.BYPASS.LTC128B.128 [R206+0x1100], [R238.64], !P5 ;  /* 0x01100000eece0fae */ /* 0x0005e2000e901d46 */
[C---:B----4-:R-:W-:Y:S07]  /*10b80*/  HMMA.16816.F32 R28, R136.reuse, R152, RZ ;  /* 0x00000098881c723c */ /* 0x050fee00000018ff */
[----:B------:R4:W-:Y:S01]  /*10b90*/  @P0 LDGSTS.E.BYPASS.LTC128B.128 [R206+0x3100], [R236.64], !P6 ;  /* 0x03100000ecce0fae */ /* 0x0009e2000f101d46 */
[----:B---3--:R-:W-:Y:S07]  /*10ba0*/  HMMA.16816.F32 R32, R136, R154, RZ ;  /* 0x0000009a8820723c */ /* 0x008fee00000018ff */
[----:B------:R3:W-:Y:S01]  /*10bb0*/  @P0 LDGSTS.E.BYPASS.LTC128B.128 [R206+0x5100], [R234.64], !P4 ;  /* 0x05100000eace0fae */ /* 0x0007e2000e101d46 */
[C---:B-1----:R-:W-:Y:S07]  /*10bc0*/  HMMA.16816.F32 R4, R132.reuse, R156, R4 ;  /* 0x0000009c8404723c */ /* 0x042fee0000001804 */
[----:B------:R-:W-:Y:S01]  /*10bd0*/  LDSM.16.M88.4 R144, [R193+0xc100] ;  /* 0x00c10000c190783b */ /* 0x000fe20000000200 */
[C---:B------:R-:W-:Y:S07]  /*10be0*/  HMMA.16816.F32 R8, R132.reuse, R158, R8 ;  /* 0x0000009e8408723c */ /* 0x040fee0000001808 */
[----:B------:R-:W0:Y:S01]  /*10bf0*/  LDGDEPBAR ;  /* 0x00000000000079af */ /* 0x000e220000000000 */
[C---:B-----5:R-:W-:Y:S07]  /*10c00*/  HMMA.16816.F32 R12, R132.reuse, R160, R12 ;  /* 0x000000a0840c723c */ /* 0x060fee000000180c */
[----:B------:R-:W1:Y:S01]  /*10c10*/  LDSM.16.M88.4 R168, [R192+0x6100] ;  /* 0x00610000c0a8783b */ /* 0x000e620000000200 */
[C---:B------:R-:W-:Y:S07]  /*10c20*/  HMMA.16816.F32 R16, R132.reuse, R162, R16 ;  /* 0x000000a28410723c */ /* 0x040fee0000001810 */
[----:B------:R-:W5:Y:S01]  /*10c30*/  LDSM.16.M88.4 R136, [R192+0x6900] ;  /* 0x00690000c088783b */ /* 0x000f620000000200 */
[C---:B--2---:R-:W-:Y:S07]  /*10c40*/  HMMA.16816.F32 R20, R132.reuse, R140, R20 ;  /* 0x0000008c8414723c */ /* 0x044fee0000001814 */
[----:B------:R-:W2:Y:S01]  /*10c50*/  LDSM.16.M88.4 R148, [R192+0x7100] ;  /* 0x00710000c094783b */ /* 0x000ea20000000200 */
[C---:B------:R-:W-:Y:S07]  /*10c60*/  HMMA.16816.F32 R24, R132.reuse, R142, R24 ;  /* 0x0000008e8418723c */ /* 0x040fee0000001818 */
[----:B------:R-:W2:Y:S01]  /*10c70*/  LDSM.16.M88.4 R152, [R192+0x7900] ;  /* 0x00790000c098783b */ /* 0x000ea20000000200 */
[C---:B------:R-:W-:Y:S07]  /*10c80*/  HMMA.16816.F32 R28, R132.reuse, R164, R28 ;  /* 0x000000a4841c723c */ /* 0x040fee000000181c */
[----:B------:R-:W-:Y:S01]  /*10c90*/  LDSM.16.M88.4 R156, [R191+0xc100] ;  /* 0x00c10000bf9c783b */ /* 0x000fe20000000200 */
[----:B------:R-:W-:Y:S07]  /*10ca0*/  HMMA.16816.F32 R32, R132, R166, R32 ;  /* 0x000000a68420723c */ /* 0x000fee0000001820 */
[----:B------:R-:W3:Y:S01]  /*10cb0*/  LDSM.16.M88.4 R160, [R184] ;  /* 0x00000000b8a0783b */ /* 0x000ee20000000200 */
[C---:B-1----:R-:W-:Y:S07]  /*10cc0*/  HMMA.16816.F32 R4, R144.reuse, R168, R4 ;  /* 0x000000a89004723c */ /* 0x042fee0000001804 */
[----:B------:R-:W1:Y:S01]  /*10cd0*/  LDSM.16.M88.4 R132, [R184+0x800] ;  /* 0x00080000b884783b */ /* 0x000e620000000200 */
[C---:B------:R-:W-:Y:S07]  /*10ce0*/  HMMA.16816.F32 R8, R144.reuse, R170, R8 ;  /* 0x000000aa9008723c */ /* 0x040fee0000001808 */
[----:B------:R-:W1:Y:S01]  /*10cf0*/  LDSM.16.M88.4 R140, [R184+0x1000] ;  /* 0x00100000b88c783b */ /* 0x000e620000000200 */
[C---:B-----5:R-:W-:Y:S07]  /*10d00*/  HMMA.16816.F32 R12, R144.reuse, R136, R12 ;  /* 0x00000088900c723c */ /* 0x060fee000000180c */
[----:B------:R-:W5:Y:S01]  /*10d10*/  LDSM.16.M88.4 R164, [R184+0x1800] ;  /* 0x00180000b8a4783b */ /* 0x000f620000000200 */
[C---:B------:R-:W-:Y:S07]  /*10d20*/  HMMA.16816.F32 R16, R144.reuse, R138, R16 ;  /* 0x0000008a9010723c */ /* 0x040fee0000001810 */
[----:B------:R-:W-:Y:S01]  /*10d30*/  LDSM.16.M88.4 R136, [R198+0x10100] ;  /* 0x01010000c688783b */ /* 0x000fe20000000200 */
[C---:B--2---:R-:W-:Y:S07]  /*10d40*/  HMMA.16816.F32 R20, R144.reuse, R148, R20 ;  /* 0x000000949014723c */ /* 0x044fee0000001814 */
[----:B------:R-:W-:Y:S01]  /*10d50*/  LDSM.16.M88.4 R168, [R182] ;  /* 0x00000000b6a8783b */ /* 0x000fe20000000200 */
[C---:B------:R-:W-:Y:S07]  /*10d60*/  HMMA.16816.F32 R24, R144.reuse, R150, R24 ;  /* 0x000000969018723c */ /* 0x040fee0000001818 */
[----:B------:R-:W-:Y:S01]  /*10d70*/  LDSM.16.M88.4 R148, [R197+0x8900] ;  /* 0x00890000c594783b */ /* 0x000fe20000000200 */
[C---:B------:R-:W-:Y:S08]  /*10d80*/  HMMA.16816.F32 R28, R144.reuse, R152, R28 ;  /* 0x00000098901c723c */ /* 0x040ff0000000181c */
[----:B------:R-:W-:Y:S01]  /*10d90*/  HMMA.16816.F32 R32, R144, R154, R32 ;  /* 0x0000009a9020723c */ /* 0x000fe20000001820 */
[----:B------:R-:W2:Y:S07]  /*10da0*/  LDSM.16.M88.4 R144, [R197+0x8100] ;  /* 0x00810000c590783b */ /* 0x000eae0000000200 */
[C---:B---3--:R-:W-:Y:S01]  /*10db0*/  HMMA.16816.F32 R4, R156.reuse, R160, R4 ;  /* 0x000000a09c04723c */ /* 0x048fe20000001804 */
[----:B------:R-:W3:Y:S07]  /*10dc0*/  LDSM.16.M88.4 R152, [R197+0x9100] ;  /* 0x00910000c598783b */ /* 0x000eee0000000200 */
[C---:B------:R-:W-:Y:S01]  /*10dd0*/  HMMA.16816.F32 R8, R156.reuse, R162, R8 ;  /* 0x000000a29c08723c */ /* 0x040fe20000001808 */
[----:B------:R-:W2:Y:S07]  /*10de0*/  LDSM.16.M88.4 R160, [R197+0x9900] ;  /* 0x00990000c5a0783b */ /* 0x000eae0000000200 */
[C---:B-1----:R-:W-:Y:S08]  /*10df0*/  HMMA.16816.F32 R12, R156.reuse, R132, R12 ;  /* 0x000000849c0c723c */ /* 0x042ff0000000180c */
[C---:B------:R-:W-:Y:S01]  /*10e00*/  HMMA.16816.F32 R16, R156.reuse, R134, R16 ;  /* 0x000000869c10723c */ /* 0x040fe20000001810 */
[----:B------:R-:W-:Y:S07]  /*10e10*/  LDSM.16.M88.4 R132, [R194+0x10100] ;  /* 0x01010000c284783b */ /* 0x000fee0000000200 */
[C---:B------:R-:W-:Y:S08]  /*10e20*/  HMMA.16816.F32 R20, R156.reuse, R140, R20 ;  /* 0x0000008c9c14723c */ /* 0x040ff00000001814 */
[C---:B------:R-:W-:Y:S01]  /*10e30*/  HMMA.16816.F32 R24, R156.reuse, R142, R24 ;  /* 0x0000008e9c18723c */ /* 0x040fe20000001818 */
[----:B------:R-:W1:Y:S07]  /*10e40*/  LDSM.16.M88.4 R140, [R183] ;  /* 0x00000000b78c783b */ /* 0x000e6e0000000200 */
[C---:B-----5:R-:W-:Y:S08]  /*10e50*/  HMMA.16816.F32 R28, R156.reuse, R164, R28 ;  /* 0x000000a49c1c723c */ /* 0x060ff0000000181c */
[----:B------:R-:W-:Y:S01]  /*10e60*/  HMMA.16816.F32 R32, R156, R166, R32 ;  /* 0x000000a69c20723c */ /* 0x000fe20000001820 */
[----:B------:R-:W-:Y:S07]  /*10e70*/  LDSM.16.M88.4 R156, [R192+0x9100] ;  /* 0x00910000c09c783b */ /* 0x000fee0000000200 */
[C---:B--2---:R-:W-:Y:S01]  /*10e80*/  HMMA.16816.F32 R4, R136.reuse, R144, R4 ;  /* 0x000000908804723c */ /* 0x044fe20000001804 */
[----:B------:R-:W-:Y:S07]  /*10e90*/  LDSM.16.M88.4 R164, [R184+0x3000] ;  /* 0x00300000b8a4783b */ /* 0x000fee0000000200 */
[C---:B------:R-:W-:Y:S01]  /*10ea0*/  HMMA.16816.F32 R8, R136.reuse, R146, R8 ;  /* 0x000000928808723c */ /* 0x040fe20000001808 */
[----:B------:R-:W2:Y:S07]  /*10eb0*/  LDSM.16.M88.4 R144, [R181] ;  /* 0x00000000b590783b */ /* 0x000eae0000000200 */
[C---:B------:R-:W-:Y:S08]  /*10ec0*/  HMMA.16816.F32 R12, R136.reuse, R148, R12 ;  /* 0x00000094880c723c */ /* 0x040ff0000000180c */
[C---:B------:R-:W-:Y:S01]  /*10ed0*/  HMMA.16816.F32 R16, R136.reuse, R150, R16 ;  /* 0x000000968810723c */ /* 0x040fe20000001810 */
[----:B------:R-:W5:Y:S07]  /*10ee0*/  LDSM.16.M88.4 R148, [R180] ;  /* 0x00000000b494783b */ /* 0x000f6e0000000200 */
[C---:B---3--:R-:W-:Y:S08]  /*10ef0*/  HMMA.16816.F32 R20, R136.reuse, R152, R20 ;  /* 0x000000988814723c */ /* 0x048ff00000001814 */
[C---:B------:R-:W-:Y:S01]  /*10f00*/  HMMA.16816.F32 R24, R136.reuse, R154, R24 ;  /* 0x0000009a8818723c */ /* 0x040fe20000001818 */
[----:B------:R-:W-:Y:S07]  /*10f10*/  LDSM.16.M88.4 R152, [R192+0x8100] ;  /* 0x00810000c098783b */ /* 0x000fee0000000200 */
[C---:B------:R-:W-:Y:S08]  /*10f20*/  HMMA.16816.F32 R28, R136.reuse, R160, R28 ;  /* 0x000000a0881c723c */ /* 0x040ff0000000181c */
[----:B------:R-:W-:Y:S01]  /*10f30*/  HMMA.16816.F32 R32, R136, R162, R32 ;  /* 0x000000a28820723c */ /* 0x000fe20000001820 */
[----:B------:R-:W3:Y:S07]  /*10f40*/  LDSM.16.M88.4 R136, [R193+0x10100] ;  /* 0x01010000c188783b */ /* 0x000eee0000000200 */
[C---:B-1----:R-:W-:Y:S01]  /*10f50*/  HMMA.16816.F32 R4, R132.reuse, R140, R4 ;  /* 0x0000008c8404723c */ /* 0x042fe20000001804 */
[----:B------:R-:W-:Y:S07]  /*10f60*/  LDSM.16.M88.4 R160, [R192+0x9900] ;  /* 0x00990000c0a0783b */ /* 0x000fee0000000200 */
[C---:B------:R-:W-:Y:S01]  /*10f70*/  HMMA.16816.F32 R8, R132.reuse, R142, R8 ;  /* 0x0000008e8408723c */ /* 0x040fe20000001808 */
[----:B------:R-:W1:Y:S07]  /*10f80*/  LDSM.16.M88.4 R140, [R192+0x8900] ;  /* 0x00890000c08c783b */ /* 0x000e6e0000000200 */
[C---:B------:R-:W-:Y:S08]  /*10f90*/  HMMA.16816.F32 R12, R132.reuse, R168, R12 ;  /* 0x000000a8840c723c */ /* 0x040ff0000000180c */
[C---:B------:R-:W-:Y:S08]  /*10fa0*/  HMMA.16816.F32 R16, R132.reuse, R170, R16 ;  /* 0x000000aa8410723c */ /* 0x040ff00000001810 */
[C---:B--2---:R-:W-:Y:S08]  /*10fb0*/  HMMA.16816.F32 R20, R132.reuse, R144, R20 ;  /* 0x000000908414723c */ /* 0x044ff00000001814 */
[C---:B------:R-:W-:Y:S01]  /*10fc0*/  HMMA.16816.F32 R24, R132.reuse, R146, R24 ;  /* 0x000000928418723c */ /* 0x040fe20000001818 */
[----:B------:R-:W-:Y:S07]  /*10fd0*/  LDSM.16.M88.4 R144, [R184+0x2000] ;  /* 0x00200000b890783b */ /* 0x000fee0000000200 */
[C---:B-----5:R-:W-:Y:S08]  /*10fe0*/  HMMA.16816.F32 R28, R132.reuse, R148, R28 ;  /* 0x00000094841c723c */ /* 0x060ff0000000181c */
[----:B------:R-:W-:Y:S01]  /*10ff0*/  HMMA.16816.F32 R32, R132, R150, R32 ;  /* 0x000000968420723c */ /* 0x000fe20000001820 */
[----:B------:R-:W2:Y:S07]  /*11000*/  LDSM.16.M88.4 R132, [R191+0x10100] ;  /* 0x01010000bf84783b */ /* 0x000eae0000000200 */
[C---:B---3--:R-:W-:Y:S01]  /*11010*/  HMMA.16816.F32 R4, R136.reuse, R152, R4 ;  /* 0x000000988804723c */ /* 0x048fe20000001804 */
[----:B------:R-:W3:Y:S07]  /*11020*/  LDSM.16.M88.4 R148, [R184+0x2800] ;  /* 0x00280000b894783b */ /* 0x000eee0000000200 */
[C---:B------:R-:W-:Y:S01]  /*11030*/  HMMA.16816.F32 R8, R136.reuse, R154, R8 ;  /* 0x0000009a8808723c */ /* 0x040fe20000001808 */
[----:B------:R-:W-:Y:S07]  /*11040*/  LDSM.16.M88.4 R152, [R198+0x14100] ;  /* 0x01410000c698783b */ /* 0x000fee0000000200 */
        /* <DEDUP_REMOVED lines=10> */
[----:B------:R-:W-:Y:S07]  /*110f0*/  LDSM.16.M88.4 R160, [R194+0x14100] ;  /* 0x01410000c2a0783b */ /* 0x000fee0000000200 */
[C---:B------:R-:W-:Y:S01]  /*11100*/  HMMA.16816.F32 R8, R132.reuse, R146, R8 ;  /* 0x000000928408723c */ /* 0x040fe20000001808 */
[----:B------:R-:W2:Y:S07]  /*11110*/  LDSM.16.M88.4 R144, [R197+0xb100] ;  /* 0x00b10000c590783b */ /* 0x000eae0000000200 */
[C---:B---3--:R-:W-:Y:S08]  /*11120*/  HMMA.16816.F32 R12, R132.reuse, R148, R12 ;  /* 0x00000094840c723c */ /* 0x048ff0000000180c */
[C---:B------:R-:W-:Y:S01]  /*11130*/  HMMA.16816.F32 R16, R132.reuse, R150, R16 ;  /* 0x000000968410723c */ /* 0x040fe20000001810 */
[----:B------:R-:W3:Y:S07]  /*11140*/  LDSM.16.M88.4 R148, [R197+0xb900] ;  /* 0x00b90000c594783b */ /* 0x000eee0000000200 */
[C---:B------:R-:W-:Y:S08]  /*11150*/  HMMA.16816.F32 R20, R132.reuse, R164, R20 ;  /* 0x000000a48414723c */ /* 0x040ff00000001814 */
[C---:B------:R-:W-:Y:S01]  /*11160*/  HMMA.16816.F32 R24, R132.reuse, R166, R24 ;  /* 0x000000a68418723c */ /* 0x040fe20000001818 */
[----:B------:R-:W2:Y:S07]  /*11170*/  LDSM.16.M88.4 R164, [R179] ;  /* 0x00000000b3a4783b */ /* 0x000eae0000000200 */
[C---:B-1----:R-:W-:Y:S08]  /*11180*/  HMMA.16816.F32 R28, R132.reuse, R140, R28 ;  /* 0x0000008c841c723c */ /* 0x042ff0000000181c */
[----:B------:R-:W-:Y:S01]  /*11190*/  HMMA.16816.F32 R32, R132, R142, R32 ;  /* 0x0000008e8420723c */ /* 0x000fe20000001820 */
[----:B------:R-:W1:Y:S07]  /*111a0*/  LDSM.16.M88.4 R132, [R178] ;  /* 0x00000000b284783b */ /* 0x000e6e0000000200 */
[C---:B-----5:R-:W-:Y:S01]  /*111b0*/  HMMA.16816.F32 R4, R152.reuse, R156, R4 ;  /* 0x0000009c9804723c */ /* 0x060fe20000001804 */
[----:B------:R-:W5:Y:S07]  /*111c0*/  LDSM.16.M88.4 R140, [R177] ;  /* 0x00000000b18c783b */ /* 0x000f6e0000000200 */
[C---:B------:R-:W-:Y:S01]  /*111d0*/  HMMA.16816.F32 R8, R152.reuse, R158, R8 ;  /* 0x0000009e9808723c */ /* 0x040fe20000001808 */
[----:B------:R-:W-:Y:S07]  /*111e0*/  LDSM.16.M88.4 R156, [R192+0xb900] ;  /* 0x00b90000c09c783b */ /* 0x000fee0000000200 */
[C---:B------:R-:W-:Y:S08]  /*111f0*/  HMMA.16816.F32 R12, R152.reuse, R136, R12 ;  /* 0x00000088980c723c */ /* 0x040ff0000000180c */
[C---:B------:R-:W-:Y:S01]  /*11200*/  HMMA.16816.F32 R16, R152.reuse, R138, R16 ;  /* 0x0000008a9810723c */ /* 0x040fe20000001810 */
[----:B------:R-:W1:Y:S07]  /*11210*/  LDSM.16.M88.4 R136, [R176] ;  /* 0x00000000b088783b */ /* 0x000e6e0000000200 */
        /* <DEDUP_REMOVED lines=18> */
[----:B------:R-:W-:Y:S07]  /*11340*/  LDSM.16.M88.4 R136, [R184+0x5000] ;  /* 0x00500000b888783b */ /* 0x000fee0000000200 */
[C---:B--2---:R-:W-:Y:S08]  /*11350*/  HMMA.16816.F32 R4, R144.reuse, R148, R4 ;  /* 0x000000949004723c */ /* 0x044ff00000001804 */
[C---:B------:R-:W-:Y:S08]  /*11360*/  HMMA.16816.F32 R8, R144.reuse, R150, R8 ;  /* 0x000000969008723c */ /* 0x040ff00000001808 */
[C---:B---3--:R-:W-:Y:S08]  /*11370*/  HMMA.16816.F32 R12, R144.reuse, R152, R12 ;  /* 0x00000098900c723c */ /* 0x048ff0000000180c */
[C---:B------:R-:W-:Y:S08]  /*11380*/  HMMA.16816.F32 R16, R144.reuse, R154, R16 ;  /* 0x0000009a9010723c */ /* 0x040ff00000001810 */
[C---:B-1----:R-:W-:Y:S08]  /*11390*/  HMMA.16816.F32 R20, R144.reuse, R132, R20 ;  /* 0x000000849014723c */ /* 0x042ff00000001814 */
[C---:B------:R-:W-:Y:S01]  /*113a0*/  HMMA.16816.F32 R24, R144.reuse, R134, R24 ;  /* 0x000000869018723c */ /* 0x040fe20000001818 */
[----:B------:R-:W1:Y:S07]  /*113b0*/  LDSM.16.M88.4 R132, [R184+0x4800] ;  /* 0x00480000b884783b */ /* 0x000e6e0000000200 */
[C---:B------:R-:W-:Y:S07]  /*113c0*/  HMMA.16816.F32 R28, R144.reuse, R156, R28 ;  /* 0x0000009c901c723c */ /* 0x040fee000000181c */
[----:B------:R-:W-:Y:S01]  /*113d0*/  MOV R157, R174 ;  /* 0x000000ae009d7202 */ /* 0x000fe20000000f00 */
[----:B------:R-:W-:Y:S01]  /*113e0*/  HMMA.16816.F32 R32, R144, R158, R32 ;  /* 0x0000009e9020723c */ /* 0x000fe20000001820 */
[----:B------:R-:W-:Y:S01]  /*113f0*/  LDSM.16.M88.4 R144, [R184+0x5800] ;  /* 0x00580000b890783b */ /* 0x000fe20000000200 */
[----:B------:R-:W-:Y:S04]  /*11400*/  DEPBAR.LE SB0, 0x0 ;  /* 0x000080000000791a */ /* 0x000fe80000000000 */
[----:B------:R-:W-:Y:S01]  /*11410*/  @P3 SHF.R.U32.HI R157, RZ, c[0x0][0x2cc], R226 ;  /* 0x0000b300ff9d3a19 */ /* 0x000fe200000116e2 */
[----:B------:R-:W-:Y:S01]  /*11420*/  IMAD R158, R229, R225, 0x1 ;  /* 0x00000001e59e7424 */ /* 0x000fe200078e02e1 */
[C---:B-----5:R-:W-:Y:S03]  /*11430*/  HMMA.16816.F32 R4, R140.reuse, R164, R4 ;  /* 0x000000a48c04723c */ /* 0x060fe60000001804 */
[----:B------:R-:W2:Y:S02]  /*11440*/  SHFL.IDX PT, R156, R157, RZ, 0x1c1f ;  /* 0x001c1fff9d9c7589 */ /* 0x000ea400000e0000 */
[----:B------:R-:W-:Y:S03]  /*11450*/  IADD3 R158, R172, R158, -R219 ;  /* 0x0000009eac9e7210 */ /* 0x000fe60007ffe8db */
[C---:B------:R-:W-:Y:S03]  /*11460*/  HMMA.16816.F32 R8, R140.reuse, R166, R8 ;  /* 0x000000a68c08723c */ /* 0x040fe60000001808 */
[----:B------:R-:W3:Y:S01]  /*11470*/  SHFL.IDX PT, R0, R157, 0x1, 0x1c1f ;  /* 0x003c1f009d007f89 */ /* 0x000ee200000e0000 */
[----:B------:R-:W-:Y:S04]  /*11480*/  IMAD.IADD R159, R158, 0x1, -R175 ;  /* 0x000000019e9f7824 */ /* 0x000fe800078e0aaf */
[C---:B-1----:R-:W-:Y:S03]  /*11490*/  HMMA.16816.F32 R12, R140.reuse, R132, R12 ;  /* 0x000000848c0c723c */ /* 0x042fe6000000180c */
[----:B------:R-:W-:Y:S05]  /*114a0*/  BAR.SYNC.DEFER_BLOCKING 0x0 ;  /* 0x0000000000007b1d */ /* 0x000fea0000010000 */
[C---:B------:R-:W-:Y:S04]  /*114b0*/  HMMA.16816.F32 R16, R140.reuse, R134, R16 ;  /* 0x000000868c10723c */ /* 0x040fe80000001810 */
[C---:B--2---:R-:W-:Y:S04]  /*114c0*/  IADD3 R132, R159.reuse, R156, RZ ;  /* 0x0000009c9f847210 */ /* 0x044fe80007ffe0ff */
[C---:B------:R-:W-:Y:S03]  /*114d0*/  HMMA.16816.F32 R20, R140.reuse, R136, R20 ;  /* 0x000000888c14723c */ /* 0x040fe60000001814 */
[C---:B------:R-:W-:Y:S01]  /*114e0*/  ISETP.GT.AND P0, PT, R132.reuse, RZ, PT ;  /* 0x000000ff8400720c */ /* 0x040fe20003f04270 */
[----:B---3--:R-:W-:Y:S01]  /*114f0*/  IMAD.IADD R0, R159, 0x1, R0 ;  /* 0x000000019f007824 */ /* 0x008fe200078e0200 */
[----:B------:R-:W-:Y:S02]  /*11500*/  ISETP.GT.AND P2, PT, R132, 0x1, PT ;  /* 0x000000018400780c */ /* 0x000fe40003f44270 */
[----:B------:R-:W-:Y:S01]  /*11510*/  FSEL R134, R4, -INF , P0 ;  /* 0xff80000004867808 */ /* 0x000fe20000000000 */
[C---:B------:R-:W-:Y:S03]  /*11520*/  HMMA.16816.F32 R24, R140.reuse, R138, R24 ;  /* 0x0000008a8c18723c */ /* 0x040fe60000001818 */
[C---:B------:R-:W-:Y:S02]  /*11530*/  ISETP.GT.AND P1, PT, R0.reuse, RZ, PT ;  /* 0x000000ff0000720c */ /* 0x040fe40003f24270 */
[----:B------:R-:W-:Y:S02]  /*11540*/  ISETP.GT.AND P0, PT, R0, 0x1, PT ;  /* 0x000000010000780c */ /* 0x000fe40003f04270 */
[----:B------:R-:W-:Y:S01]  /*11550*/  FSEL R161, R6, -INF , P1 ;  /* 0xff80000006a17808 */ /* 0x000fe20000800000 */
[C---:B------:R-:W-:Y:S03]  /*11560*/  HMMA.16816.F32 R28, R140.reuse, R144, R28 ;  /* 0x000000908c1c723c */ /* 0x040fe6000000181c */
[----:B------:R-:W-:Y:S02]  /*11570*/  ISETP.GT.AND P1, PT, R0, 0x8, PT ;  /* 0x000000080000780c */ /* 0x000fe40003f24270 */
[----:B------:R-:W-:Y:S02]  /*11580*/  FSEL R135, R7, -INF , P0 ;  /* 0xff80000007877808 */ /* 0x000fe40000000000 */
[----:B------:R-:W-:Y:S01]  /*11590*/  FSEL R163, R5, -INF , P2 ;  /* 0xff80000005a37808 */ /* 0x000fe20001000000 */
[----:B------:R-:W-:Y:S03]  /*115a0*/  HMMA.16816.F32 R32, R140, R146, R32 ;  /* 0x000000928c20723c */ /* 0x000fe60000001820 */
[C---:B------:R-:W-:Y:S02]  /*115b0*/  ISETP.GT.AND P2, PT, R132.reuse, 0x9, PT ;  /* 0x000000098400780c */ /* 0x040fe40003f44270 */
[C---:B------:R-:W-:Y:S02]  /*115c0*/  ISETP.GT.AND P0, PT, R132.reuse, 0x8, PT ;  /* 0x000000088400780c */ /* 0x040fe40003f04270 */
[----:B------:R-:W-:Y:S02]  /*115d0*/  ISETP.GT.AND P3, PT, R132, 0x28, PT ;  /* 0x000000288400780c */ /* 0x000fe40003f64270 */
[----:B------:R-:W-:Y:S02]  /*115e0*/  FSEL R156, R8, -INF , P0 ;  /* 0xff800000089c7808 */ /* 0x000fe40000000000 */
[----:B------:R-:W-:Y:S02]  /*115f0*/  ISETP.GT.AND P0, PT, R0, 0x9, PT ;  /* 0x000000090000780c */ /* 0x000fe40003f04270 */
[----:B------:R-:W-:Y:S02]  /*11600*/  FSEL R8, R9, -INF , P2 ;  /* 0xff80000009087808 */ /* 0x000fe40001000000 */
[----:B------:R-:W-:Y:S02]  /*11610*/  FSEL R9, R10, -INF , P1 ;  /* 0xff8000000a097808 */ /* 0x000fe40000800000 */
[----:B------:R-:W-:Y:S02]  /*11620*/  FMNMX.FTZ R10, R134, R3, !PT ;  /* 0x00000003860a7209 */ /* 0x000fe40007810000 */
[----:B------:R-:W-:Y:S02]  /*11630*/  ISETP.GT.AND P2, PT, R132, 0x11, PT ;  /* 0x000000118400780c */ /* 0x000fe40003f44270 */
[----:B------:R-:W-:Y:S02]  /*11640*/  FMNMX.FTZ R133, R163, R10, !PT ;  /* 0x0000000aa3857209 */ /* 0x000fe40007810000 */
[----:B------:R-:W-:Y:S02]  /*11650*/  FSEL R11, R11, -INF , P0 ;  /* 0xff8000000b0b7808 */ /* 0x000fe40000000000 */
[----:B------:R-:W-:Y:S02]  /*11660*/  FSEL R231, R13, -INF , P2 ;  /* 0xff8000000de77808 */ /* 0x000fe40001000000 */
[----:B------:R-:W-:Y:S02]  /*11670*/  FMNMX.FTZ R13, R156, R133, !PT ;  /* 0x000000859c0d7209 */ /* 0x000fe40007810000 */
[----:B------:R-:W-:Y:S02]  /*11680*/  ISETP.GT.AND P0, PT, R132, 0x10, PT ;  /* 0x000000108400780c */ /* 0x000fe40003f04270 */
[----:B------:R-:W-:Y:S02]  /*11690*/  FMNMX.FTZ R13, R8, R13, !PT ;  /* 0x0000000d080d7209 */ /* 0x000fe40007810000 */
[----:B------:R-:W-:Y:S02]  /*116a0*/  FSEL R168, R12, -INF , P0 ;  /* 0xff8000000ca87808 */ /* 0x000fe40000000000 */
[C---:B------:R-:W-:Y:S02]  /*116b0*/  ISETP.GT.AND P0, PT, R0.reuse, 0x11, PT ;  /* 0x000000110000780c */ /* 0x040fe40003f04270 */
[----:B------:R-:W-:Y:S02]  /*116c0*/  ISETP.GT.AND P1, PT, R0, 0x10, PT ;  /* 0x000000100000780c */ /* 0x000fe40003f24270 */
[----:B------:R-:W-:Y:S02]  /*116d0*/  FSEL R233, R15, -INF , P0 ;  /* 0xff8000000fe97808 */ /* 0x000fe40000000000 */
[----:B------:R-:W-:Y:S02]  /*116e0*/  FMNMX.FTZ R10, R168, R13, !PT ;  /* 0x0000000da80a7209 */ /* 0x000fe40007810000 */
[----:B------:R-:W-:Y:S02]  /*116f0*/  ISETP.GT.AND P0, PT, R132, 0x18, PT ;  /* 0x000000188400780c */ /* 0x000fe40003f04270 */
[----:B------:R-:W-:Y:S02]  /*11700*/  FSEL R170, R14, -INF , P1 ;  /* 0xff8000000eaa7808 */ /* 0x000fe40000800000 */
[----:B------:R-:W-:Y:S02]  /*11710*/  ISETP.GT.AND P1, PT, R0, 0x18, PT ;  /* 0x000000180000780c */ /* 0x000fe40003f24270 */
[----:B------:R-:W-:Y:S02]  /*11720*/  ISETP.GT.AND P2, PT, R132, 0x19, PT ;  /* 0x000000198400780c */ /* 0x000fe40003f44270 */
[----:B------:R-:W-:Y:S02]  /*11730*/  FSEL R234, R16, -INF , P0 ;  /* 0xff80000010ea7808 */ /* 0x000fe40000000000 */
[----:B------:R-:W-:Y:S02]  /*11740*/  FMNMX.FTZ R13, R231, R10, !PT ;  /* 0x0000000ae70d7209 */ /* 0x000fe40007810000 */
[----:B----4-:R-:W-:Y:S02]  /*11750*/  FSEL R236, R18, -INF , P1 ;  /* 0xff80000012ec7808 */ /* 0x010fe40000800000 */
[----:B------:R-:W-:Y:S02]  /*11760*/  ISETP.GT.AND P0, PT, R0, 0x19, PT ;  /* 0x000000190000780c */ /* 0x000fe40003f04270 */
[----:B------:R-:W-:Y:S02]  /*11770*/  FSEL R235, R17, -INF , P2 ;  /* 0xff80000011eb7808 */ /* 0x000fe40001000000 */
[----:B------:R-:W-:Y:S02]  /*11780*/  FMNMX.FTZ R10, R234, R13, !PT ;  /* 0x0000000dea0a7209 */ /* 0x000fe40007810000 */
[----:B------:R-:W-:Y:S02]  /*11790*/  ISETP.GT.AND P1, PT, R132, 0x20, PT ;  /* 0x000000208400780c */ /* 0x000fe40003f24270 */
[----:B------:R-:W-:Y:S02]  /*117a0*/  FMNMX.FTZ R12, R161, R2, !PT ;  /* 0x00000002a10c7209 */ /* 0x000fe40007810000 */
[----:B------:R-:W-:Y:S02]  /*117b0*/  FSEL R238, R20, -INF , P1 ;  /* 0xff80000014ee7808 */ /* 0x000fe40000800000 */
[----:B------:R-:W-:Y:S02]  /*117c0*/  FSEL R237, R19, -INF , P0 ;  /* 0xff80000013ed7808 */ /* 0x000fe40000000000 */
[----:B------:R-:W-:Y:S02]  /*117d0*/  ISETP.GT.AND P0, PT, R132, 0x21, PT ;  /* 0x000000218400780c */ /* 0x000fe40003f04270 */
[----:B------:R-:W-:Y:S02]  /*117e0*/  FMNMX.FTZ R13, R235, R10, !PT ;  /* 0x0000000aeb0d7209 */ /* 0x000fe40007810000 */
[----:B------:R-:W-:Y:S02]  /*117f0*/  FMNMX.FTZ R12, R135, R12, !PT ;  /* 0x0000000c870c7209 */ /* 0x000fe40007810000 */
[----:B------:R-:W-:Y:S02]  /*11800*/  FSEL R251, R21, -INF , P0 ;  /* 0xff80000015fb7808 */ /* 0x000fe40000000000 */
[----:B------:R-:W-:Y:S02]  /*11810*/  FMNMX.FTZ R12, R9, R12, !PT ;  /* 0x0000000c090c7209 */ /* 0x000fe40007810000 */
[----:B------:R-:W-:Y:S02]  /*11820*/  FMNMX.FTZ R10, R238, R13, !PT ;  /* 0x0000000dee0a7209 */ /* 0x000fe40007810000 */
[----:B------:R-:W-:Y:S02]  /*11830*/  FSEL R245, R24, -INF , P3 ;  /* 0xff80000018f57808 */ /* 0x000fe40001800000 */
[----:B------:R-:W-:Y:S02]  /*11840*/  FMNMX.FTZ R13, R11, R12, !PT ;  /* 0x0000000c0b0d7209 */ /* 0x000fe40007810000 */
[C---:B------:R-:W-:Y:S02]  /*11850*/  ISETP.GT.AND P1, PT, R132.reuse, 0x29, PT ;  /* 0x000000298400780c */ /* 0x040fe40003f24270 */
[----:B------:R-:W-:Y:S02]  /*11860*/  FMNMX.FTZ R10, R251, R10, !PT ;  /* 0x0000000afb0a7209 */ /* 0x000fe40007810000 */
[----:B------:R-:W-:Y:S02]  /*11870*/  FSEL R241, R25, -INF , P1 ;  /* 0xff80000019f17808 */ /* 0x000fe40000800000 */
[----:B------:R-:W-:Y:S02]  /*11880*/  ISETP.GT.AND P0, PT, R132, 0x30, PT ;  /* 0x000000308400780c */ /* 0x000fe40003f04270 */
[----:B------:R-:W-:Y:S02]  /*11890*/  FMNMX.FTZ R12, R170, R13, !PT ;  /* 0x0000000daa0c7209 */ /* 0x000fe40007810000 */
[----:B------:R-:W-:Y:S02]  /*118a0*/  FMNMX.FTZ R10, R245, R10, !PT ;  /* 0x0000000af50a7209 */ /* 0x000fe40007810000 */
[----:B------:R-:W-:Y:S02]  /*118b0*/  FSEL R217, R28, -INF , P0 ;  /* 0xff8000001cd97808 */ /* 0x000fe40000000000 */
[----:B------:R-:W-:Y:S02]  /*118c0*/  FMNMX.FTZ R10, R241, R10, !PT ;  /* 0x0000000af10a7209 */ /* 0x000fe40007810000 */
[----:B------:R-:W-:Y:S02]  /*118d0*/  FMNMX.FTZ R13, R233, R12, !PT ;  /* 0x0000000ce90d7209 */ /* 0x000fe40007810000 */
[----:B------:R-:W-:Y:S02]  /*118e0*/  ISETP.GT.AND P2, PT, R0, 0x20, PT ;  /* 0x000000200000780c */ /* 0x000fe40003f44270 */
[----:B------:R-:W-:Y:S02]  /*118f0*/  FMNMX.FTZ R12, R217, R10, !PT ;  /* 0x0000000ad90c7209 */ /* 0x000fe40007810000 */
[----:B------:R-:W-:Y:S02]  /*11900*/  FMNMX.FTZ R10, R236, R13, !PT ;  /* 0x0000000dec0a7209 */ /* 0x000fe40007810000 */
[----:B------:R-:W-:Y:S02]  /*11910*/  ISETP.GT.AND P3, PT, R132, 0x31, PT ;  /* 0x000000318400780c */ /* 0x000fe40003f64270 */
[----:B------:R-:W-:Y:S02]  /*11920*/  FSEL R249, R22, -INF , P2 ;  /* 0xff80000016f97808 */ /* 0x000fe40001000000 */
[----:B------:R-:W-:Y:S02]  /*11930*/  ISETP.GT.AND P1, PT, R132, 0x39, PT ;  /* 0x000000398400780c */ /* 0x000fe40003f24270 */
[----:B------:R-:W-:Y:S02]  /*11940*/  ISETP.GT.AND P0, PT, R0, 0x21, PT ;  /* 0x000000210000780c */ /* 0x000fe40003f04270 */
[----:B------:R-:W-:Y:S02]  /*11950*/  FMNMX.FTZ R10, R237, R10, !PT ;  /* 0x0000000aed0a7209 */ /* 0x000fe40007810000 */
[----:B------:R-:W-:Y:S02]  /*11960*/  FSEL R169, R29, -INF , P3 ;  /* 0xff8000001da97808 */ /* 0x000fe40001800000 */
[----:B------:R-:W-:Y:S02]  /*11970*/  ISETP.GT.AND P2, PT, R132, 0x38, PT ;  /* 0x000000388400780c */ /* 0x000fe40003f44270 */
[----:B------:R-:W-:Y:S02]  /*11980*/  FSEL R157, R33, -INF , P1 ;  /* 0xff800000219d7808 */ /* 0x000fe40000800000 */
[----:B------:R-:W-:Y:S02]  /*11990*/  FSEL R247, R23, -INF , P0 ;  /* 0xff80000017f77808 */ /* 0x000fe40000000000 */
        /* <DEDUP_REMOVED lines=8> */
[----:B------:R-:W-:Y:S02]  /*11a20*/  ISETP.GE.AND P2, PT, R229, 0x1, PT ;  /* 0x00000001e500780c */ /* 0x000fe40003f46270 */
[----:B------:R-:W-:Y:S02]  /*11a30*/  ISETP.GT.AND P1, PT, R0, 0x30, PT ;  /* 0x000000300000780c */ /* 0x000fe40003f24270 */
[----:B------:R-:W-:Y:S02]  /*11a40*/  FSEL R239, R27, -INF , P0 ;  /* 0xff8000001bef7808 */ /* 0x000fe40000000000 */
[----:B------:R-:W-:Y:S02]  /*11a50*/  FMNMX.FTZ R14, R243, R14, !PT ;  /* 0x0000000ef30e7209 */ /* 0x000fe40007810000 */
[----:B------:R-:W-:Y:S02]  /*11a60*/  FMNMX.FTZ R19, R157, R12, !PT ;  /* 0x0000000c9d137209 */ /* 0x000fe40007810000 */
[----:B------:R-:W-:Y:S02]  /*11a70*/  FSEL R171, R30, -INF , P1 ;  /* 0xff8000001eab7808 */ /* 0x000fe40000800000 */
[C---:B------:R-:W-:Y:S01]  /*11a80*/  ISETP.GT.AND P0, PT, R0.reuse, 0x31, PT ;  /* 0x000000310000780c */ /* 0x040fe20003f04270 */
[----:B------:R-:W1:Y:S01]  /*11a90*/  SHFL.BFLY PT, R10, R19, 0x2, 0x1f ;  /* 0x0c401f00130a7f89 */ /* 0x000e6200000e0000 */
[----:B------:R-:W-:Y:S02]  /*11aa0*/  FMNMX.FTZ R14, R239, R14, !PT ;  /* 0x0000000eef0e7209 */ /* 0x000fe40007810000 */
[----:B------:R-:W-:Y:S02]  /*11ab0*/  FSEL R167, R31, -INF , P0 ;  /* 0xff8000001fa77808 */ /* 0x000fe40000000000 */
[----:B------:R-:W-:Y:S02]  /*11ac0*/  ISETP.GT.AND P1, PT, R0, 0x38, PT ;  /* 0x000000380000780c */ /* 0x000fe40003f24270 */
[----:B------:R-:W-:Y:S02]  /*11ad0*/  FMNMX.FTZ R14, R171, R14, !PT ;  /* 0x0000000eab0e7209 */ /* 0x000fe40007810000 */
[----:B------:R-:W-:Y:S02]  /*11ae0*/  IADD3 R12, R229, -0x1, RZ ;  /* 0xffffffffe50c7810 */ /* 0x000fe40007ffe0ff */
[----:B------:R-:W-:Y:S02]  /*11af0*/  FSEL R159, R34, -INF , P1 ;  /* 0xff800000229f7808 */ /* 0x000fe40000800000 */
[----:B------:R-:W-:Y:S01]  /*11b00*/  FMNMX.FTZ R14, R167, R14, !PT ;  /* 0x0000000ea70e7209 */ /* 0x000fe20007810000 */
[----:B------:R-:W-:Y:S01]  /*11b10*/  @P2 IMAD.WIDE.U32 R16, R12, c[0x0][0x1e0], RZ ;  /* 0x000078000c102a25 */ /* 0x000fe200078e00ff */
[----:B------:R-:W-:Y:S02]  /*11b20*/  ISETP.GT.AND P0, PT, R0, 0x39, PT ;  /* 0x000000390000780c */ /* 0x000fe40003f04270 */
[----:B------:R-:W-:Y:S02]  /*11b30*/  @P2 SHF.R.S32.HI R13, RZ, 0x1f, R12 ;  /* 0x0000001fff0d2819 */ /* 0x000fe4000001140c */
[----:B------:R-:W-:Y:S02]  /*11b40*/  FMNMX.FTZ R4, R159, R14, !PT ;  /* 0x0000000e9f047209 */ /* 0x000fe40007810000 */
[----:B------:R-:W-:Y:S01]  /*11b50*/  FSEL R133, R35, -INF , P0 ;  /* 0xff80000023857808 */ /* 0x000fe20000000000 */
[----:B------:R-:W-:Y:S01]  /*11b60*/  @P2 IMAD R13, R13, c[0x0][0x1e0], RZ ;  /* 0x000078000d0d2a24 */ /* 0x000fe200078e02ff */
[----:B------:R-:W-:Y:S02]  /*11b70*/  @P2 SHF.L.U32 R15, R16, 0x6, RZ ;  /* 0x00000006100f2819 */ /* 0x000fe400000006ff */
[----:B------:R-:W-:Y:S01]  /*11b80*/  FMNMX.FTZ R0, R133, R4, !PT ;  /* 0x0000000485007209 */ /* 0x000fe20007810000 */
[----:B------:R-:W-:Y:S01]  /*11b90*/  @P2 IMAD R13, R12, c[0x0][0x1e4], R13 ;  /* 0x000079000c0d2a24 */ /* 0x000fe200078e020d */
[----:B-1----:R-:W-:Y:S03]  /*11ba0*/  FMNMX.FTZ R19, R19, R10, !PT ;  /* 0x0000000a13137209 */ /* 0x002fe60007810000 */
[----:B------:R-:W1:Y:S01]  /*11bb0*/  SHFL.BFLY PT, R5, R0, 0x2, 0x1f ;  /* 0x0c401f0000057f89 */ /* 0x000e6200000e0000 */
[----:B------:R-:W-:Y:S01]  /*11bc0*/  @P2 IMAD.IADD R13, R17, 0x1, R13 ;  /* 0x00000001110d2824 */ /* 0x000fe200078e020d */
[----:B------:R-:W-:Y:S04]  /*11bd0*/  @P2 IADD3 R17, P0, R15, R208, RZ ;  /* 0x000000d00f112210 */ /* 0x000fe80007f1e0ff */
[----:B------:R-:W-:Y:S02]  /*11be0*/  @P2 SHF.L.U64.HI R23, R16, 0x6, R13 ;  /* 0x0000000610172819 */ /* 0x000fe4000001020d */
[----:B------:R-:W-:Y:S01]  /*11bf0*/  @P2 LEA R24, P1, R17, c[0x0][0x1c8], 0x1 ;  /* 0x0000720011182a11 */ /* 0x000fe200078208ff */
[----:B------:R-:W2:Y:S01]  /*11c00*/  SHFL.BFLY PT, R14, R19, 0x1, 0x1f ;  /* 0x0c201f00130e7f89 */ /* 0x000ea200000e0000 */
[----:B------:R-:W-:Y:S02]  /*11c10*/  @P2 IADD3.X R10, R23, R213, RZ, P0, !PT ;  /* 0x000000d5170a2210 */ /* 0x000fe400007fe4ff */
[----:B------:R-:W-:Y:S02]  /*11c20*/  @P2 IADD3 R13, P0, R15, R224, RZ ;  /* 0x000000e00f0d2210 */ /* 0x000fe40007f1e0ff */
[----:B------:R-:W-:Y:S02]  /*11c30*/  @P2 LEA.HI.X R25, R17, c[0x0][0x1cc], R10, 0x1, P1 ;  /* 0x0000730011192a11 */ /* 0x000fe400008f0c0a */
[----:B------:R-:W-:Y:S01]  /*11c40*/  @P2 LEA R12, P1, R13, c[0x0][0x1c8], 0x1 ;  /* 0x000072000d0c2a11 */ /* 0x000fe200078208ff */
[----:B------:R-:W-:Y:S01]  /*11c50*/  @P2 IMAD.X R10, R23, 0x1, R223, P0 ;  /* 0x00000001170a2824 */ /* 0x000fe200000e06df */
[----:B------:R-:W-:Y:S01]  /*11c60*/  @P2 IADD3 R17, P0, R15, R220, RZ ;  /* 0x000000dc0f112210 */ /* 0x000fe20007f1e0ff */
[----:B------:R3:W-:Y:S03]  /*11c70*/  @P2 LDGSTS.E.BYPASS.LTC128B.128 [R206+0x6100], [R24.64], !P5 ;  /* 0x0610000018ce2fae */ /* 0x0007e6000e901d46 */
[----:B------:R-:W-:Y:S02]  /*11c80*/  @P2 LEA.HI.X R13, R13, c[0x0][0x1cc], R10, 0x1, P1 ;  /* 0x000073000d0d2a11 */ /* 0x000fe400008f0c0a */
[----:B------:R-:W-:Y:S02]  /*11c90*/  @P2 IADD3.X R10, R23, R228, RZ, P0, !PT ;  /* 0x000000e4170a2210 */ /* 0x000fe400007fe4ff */
[----:B------:R-:W-:Y:S01]  /*11ca0*/  @P2 IADD3 R15, P0, R202, R15, RZ ;  /* 0x0000000fca0f2210 */ /* 0x000fe20007f1e0ff */
[----:B------:R4:W-:Y:S01]  /*11cb0*/  @P2 LDGSTS.E.BYPASS.LTC128B.128 [R206+0x8100], [R12.64], !P6 ;  /* 0x081000000cce2fae */ /* 0x0009e2000f101d46 */
[----:B------:R-:W-:Y:S02]  /*11cc0*/  @P2 LEA R20, P1, R17, c[0x0][0x1c8], 0x1 ;  /* 0x0000720011142a11 */ /* 0x000fe400078208ff */
[----:B-1----:R-:W-:Y:S01]  /*11cd0*/  FMNMX.FTZ R5, R0, R5, !PT ;  /* 0x0000000500057209 */ /* 0x002fe20007810000 */
[----:B------:R-:W-:Y:S01]  /*11ce0*/  @P2 IMAD.X R23, R201, 0x1, R23, P0 ;  /* 0x00000001c9172824 */ /* 0x000fe200000e0617 */
[----:B------:R-:W-:Y:S02]  /*11cf0*/  @P2 LEA.HI.X R21, R17, c[0x0][0x1cc], R10, 0x1, P1 ;  /* 0x0000730011152a11 */ /* 0x000fe400008f0c0a */
[----:B------:R-:W-:Y:S01]  /*11d00*/  @P2 IADD3 R17, P3, R15, R208, RZ ;  /* 0x000000d00f112210 */ /* 0x000fe20007f7e0ff */
[----:B------:R-:W1:Y:S01]  /*11d10*/  SHFL.BFLY PT, R132, R5, 0x1, 0x1f ;  /* 0x0c201f0005847f89 */ /* 0x000e6200000e0000 */
[----:B--2---:R-:W-:Y:S02]  /*11d20*/  FMNMX.FTZ R0, R19, R14, !PT ;  /* 0x0000000e13007209 */ /* 0x004fe40007810000 */
[----:B------:R-:W-:Y:S02]  /*11d30*/  @P2 LEA R18, P0, R17, c[0x0][0x1c8], 0x1 ;  /* 0x0000720011122a11 */ /* 0x000fe400078008ff */
[----:B------:R-:W-:Y:S01]  /*11d40*/  @P2 IADD3.X R10, R23, R213, RZ, P3, !PT ;  /* 0x000000d5170a2210 */ /* 0x000fe20001ffe4ff */
[C---:B------:R-:W-:Y:S01]  /*11d50*/  FMUL.FTZ R166, R0.reuse, c[0x0][0x2d0] ;  /* 0x0000b40000a67a20 */ /* 0x040fe20000410000 */
[----:B------:R-:W-:Y:S01]  /*11d60*/  FSETP.NEU.FTZ.AND P1, PT, R0, -INF , PT ;  /* 0xff8000000000780b */ /* 0x000fe20003f3d000 */
[----:B------:R2:W-:Y:S01]  /*11d70*/  @P2 LDGSTS.E.BYPASS.LTC128B.128 [R206+0xa100], [R20.64], !P4 ;  /* 0x0a10000014ce2fae */ /* 0x0005e2000e101d46 */
[----:B------:R-:W-:Y:S02]  /*11d80*/  @P2 LEA.HI.X R19, R17, c[0x0][0x1cc], R10, 0x1, P0 ;  /* 0x0000730011132a11 */ /* 0x000fe400000f0c0a */
[----:B------:R-:W-:Y:S02]  /*11d90*/  @P2 IADD3 R17, P0, R15, R224, RZ ;  /* 0x000000e00f112210 */ /* 0x000fe40007f1e0ff */
[----:B------:R-:W-:Y:S02]  /*11da0*/  FSEL R166, R166, RZ, P1 ;  /* 0x000000ffa6a67208 */ /* 0x000fe40000800000 */
[----:B------:R-:W-:Y:S01]  /*11db0*/  FSEL R4, R0, RZ, P1 ;  /* 0x000000ff00047208 */ /* 0x000fe20000800000 */
[----:B------:R-:W-:Y:S01]  /*11dc0*/  @P2 IMAD.X R10, R23, 0x1, R223, P0 ;  /* 0x00000001170a2824 */ /* 0x000fe200000e06df */
[C---:B------:R-:W-:Y:S01]  /*11dd0*/  @P2 LEA R16, P0, R17.reuse, c[0x0][0x1c8], 0x1 ;  /* 0x0000720011102a11 */ /* 0x040fe200078008ff */
[----:B------:R5:W-:Y:S01]  /*11de0*/  @P2 LDGSTS.E.BYPASS.LTC128B.128 [R206+0x7100], [R18.64], !P5 ;  /* 0x0710000012ce2fae */ /* 0x000be2000e901d46 */
[----:B------:R-:W-:Y:S02]  /*11df0*/  FFMA.FTZ R164, R156, c[0x0][0x2d0], -R166 ;  /* 0x0000b4009ca47a23 */ /* 0x000fe400000108a6 */
[----:B------:R-:W-:Y:S01]  /*11e00*/  @P2 LEA.HI.X R17, R17, c[0x0][0x1cc], R10, 0x1, P0 ;  /* 0x0000730011112a11 */ /* 0x000fe200000f0c0a */
[----:B------:R-:W-:Y:S01]  /*11e10*/  FADD.FTZ R4, -R4, R3 ;  /* 0x0000000304047221 */ /* 0x000fe20000010100 */
[----:B------:R-:W-:Y:S01]  /*11e20*/  @P2 IADD3 R15, P0, R15, R220, RZ ;  /* 0x000000dc0f0f2210 */ /* 0x000fe20007f1e0ff */
[--C-:B------:R-:W-:Y:S01]  /*11e30*/  FFMA.FTZ R165, R134, c[0x0][0x2d0], -R166.reuse ;  /* 0x0000b40086a57a23 */ /* 0x100fe200000108a6 */
[----:B-1----:R-:W-:Y:S01]  /*11e40*/  FMNMX.FTZ R132, R5, R132, !PT ;  /* 0x0000008405847209 */ /* 0x002fe20007810000 */
[----:B------:R1:W-:Y:S01]  /*11e50*/  @P2 LDGSTS.E.BYPASS.LTC128B.128 [R206+0x9100], [R16.64], !P6 ;  /* 0x0910000010ce2fae */ /* 0x0003e2000f101d46 */
[----:B------:R-:W-:Y:S01]  /*11e60*/  @P2 IADD3.X R10, R23, R228, RZ, P0, !PT ;  /* 0x000000e4170a2210 */ /* 0x000fe200007fe4ff */
[--C-:B------:R-:W-:Y:S01]  /*11e70*/  FFMA.FTZ R134, R163, c[0x0][0x2d0], -R166.reuse ;  /* 0x0000b400a3867a23 */ /* 0x100fe200000108a6 */
[C---:B------:R-:W-:Y:S01]  /*11e80*/  @P2 LEA R26, P0, R15.reuse, c[0x0][0x1c8], 0x1 ;  /* 0x000072000f1a2a11 */ /* 0x040fe200078008ff */
[----:B------:R-:W-:Y:S01]  /*11e90*/  FMUL.FTZ R156, R132, c[0x0][0x2d0] ;  /* 0x0000b400849c7a20 */ /* 0x000fe20000410000 */
[----:B------:R-:W-:Y:S01]  /*11ea0*/  MUFU.EX2 R165, R165 ;  /* 0x000000a500a57308 */ /* 0x000fe20000000800 */
[----:B------:R-:W-:Y:S01]  /*11eb0*/  FFMA.FTZ R163, R8, c[0x0][0x2d0], -R166 ;  /* 0x0000b40008a37a23 */ /* 0x000fe200000108a6 */
[----:B------:R-:W-:Y:S01]  /*11ec0*/  @P2 LEA.HI.X R27, R15, c[0x0][0x1cc], R10, 0x1, P0 ;  /* 0x000073000f1b2a11 */ /* 0x000fe200000f0c0a */
[----:B------:R-:W-:Y:S01]  /*11ed0*/  FMUL.FTZ R3, R4, c[0x0][0x2d0] ;  /* 0x0000b40004037a20 */ /* 0x000fe20000410000 */
[----:B------:R-:W-:Y:S01]  /*11ee0*/  FSETP.NEU.FTZ.AND P0, PT, R132, -INF , PT ;  /* 0xff8000008400780b */ /* 0x000fe20003f1d000 */
[--C-:B------:R-:W-:Y:S02]  /*11ef0*/  FFMA.FTZ R168, R168, c[0x0][0x2d0], -R166.reuse ;  /* 0x0000b400a8a87a23 */ /* 0x100fe400000108a6 */
[----:B------:R1:W-:Y:S01]  /*11f00*/  @P2 LDGSTS.E.BYPASS.LTC128B.128 [R206+0xb100], [R26.64], !P4 ;  /* 0x0b1000001ace2fae */ /* 0x0003e2000e101d46 */
[----:B------:R-:W-:Y:S01]  /*11f10*/  FSEL R5, R132, RZ, P0 ;  /* 0x000000ff84057208 */ /* 0x000fe20000000000 */
[--C-:B------:R-:W-:Y:S01]  /*11f20*/  FFMA.FTZ R231, R231, c[0x0][0x2d0], -R166.reuse ;  /* 0x0000b400e7e77a23 */ /* 0x100fe200000108a6 */
[----:B------:R-:W-:Y:S01]  /*11f30*/  FSEL R156, R156, RZ, P0 ;  /* 0x000000ff9c9c7208 */ /* 0x000fe20000000000 */
[----:B------:R-:W1:Y:S01]  /*11f40*/  MUFU.EX2 R134, R134 ;  /* 0x0000008600867308 */ /* 0x000e620000000800 */
[----:B------:R-:W-:Y:S01]  /*11f50*/  FFMA.FTZ R234, R234, c[0x0][0x2d0], -R166 ;  /* 0x0000b400eaea7a23 */ /* 0x000fe200000108a6 */
[----:B------:R-:W-:Y:S01]  /*11f60*/  ISETP.GT.AND P0, PT, R229, R230, PT ;  /* 0x000000e6e500720c */ /* 0x000fe20003f04270 */
[----:B------:R-:W-:Y:S01]  /*11f70*/  FADD.FTZ R5, -R5, R2 ;  /* 0x0000000205057221 */ /* 0x000fe20000010100 */
[----:B----4-:R-:W4:Y:S01]  /*11f80*/  LDSM.16.MT88.4 R12, [R195+0x100] ;  /* 0x00010000c30c783b */ /* 0x010f220000004200 */
[--C-:B------:R-:W-:Y:S02]  /*11f90*/  FFMA.FTZ R162, R161, c[0x0][0x2d0], -R156.reuse ;  /* 0x0000b400a1a27a23 */ /* 0x100fe4000001089c */
[--C-:B------:R-:W-:Y:S02]  /*11fa0*/  FFMA.FTZ R161, R135, c[0x0][0x2d0], -R156.reuse ;  /* 0x0000b40087a17a23 */ /* 0x100fe4000001089c */
[--C-:B------:R-:W-:Y:S01]  /*11fb0*/  FFMA.FTZ R160, R9, c[0x0][0x2d0], -R156.reuse ;  /* 0x0000b40009a07a23 */ /* 0x100fe2000001089c */
[----:B------:R-:W-:Y:S01]  /*11fc0*/  MUFU.EX2 R164, R164 ;  /* 0x000000a400a47308 */ /* 0x000fe20000000800 */
[--C-:B------:R-:W-:Y:S01]  /*11fd0*/  FFMA.FTZ R135, R11, c[0x0][0x2d0], -R156.reuse ;  /* 0x0000b4000b877a23 */ /* 0x100fe2000001089c */
[----:B--2---:R-:W2:Y:S01]  /*11fe0*/  LDSM.16.MT88.4 R20, [R190+0x100] ;  /* 0x00010000be14783b */ /* 0x004ea20000004200 */
[----:B------:R-:W-:Y:S02]  /*11ff0*/  FMUL.FTZ R2, R5, c[0x0][0x2d0] ;  /* 0x0000b40005027a20 */ /* 0x000fe40000410000 */
[--C-:B------:R-:W-:Y:S02]  /*12000*/  FFMA.FTZ R170, R170, c[0x0][0x2d0], -R156.reuse ;  /* 0x0000b400aaaa7a23 */ /* 0x100fe4000001089c */
[----:B------:R-:W-:Y:S02]  /*12010*/  FFMA.FTZ R233, R233, c[0x0][0x2d0], -R156 ;  /* 0x0000b400e9e97a23 */ /* 0x000fe4000001089c */
[----:B------:R-:W-:Y:S01]  /*12020*/  FFMA.FTZ R235, R235, c[0x0][0x2d0], -R166 ;  /* 0x0000b400ebeb7a23 */ /* 0x000fe200000108a6 */
[----:B------:R-:W3:Y:S01]  /*12030*/  MUFU.EX2 R163, R163 ;  /* 0x000000a300a37308 */ /* 0x000ee20000000800 */
[----:B------:R-:W2:Y:S01]  /*12040*/  LDSM.16.MT88.4 R28, [R189+0x100] ;  /* 0x00010000bd1c783b */ /* 0x000ea20000004200 */
[--C-:B------:R-:W-:Y:S01]  /*12050*/  FFMA.FTZ R236, R236, c[0x0][0x2d0], -R156.reuse ;  /* 0x0000b400ecec7a23 */ /* 0x100fe2000001089c */
[----:B-1----:R-:W-:Y:S01]  /*12060*/  F2FP.PACK_AB R136, R134, R165 ;  /* 0x000000a58688723e */ /* 0x002fe200000000ff */
[----:B------:R-:W-:Y:S02]  /*12070*/  FFMA.FTZ R237, R237, c[0x0][0x2d0], -R156 ;  /* 0x0000b400eded7a23 */ /* 0x000fe4000001089c */
[--C-:B------:R-:W-:Y:S03]  /*12080*/  FFMA.FTZ R238, R238, c[0x0][0x2d0], -R166.reuse ;  /* 0x0000b400eeee7a23 */ /* 0x100fe600000108a6 */
[----:B------:R-:W-:Y:S01]  /*12090*/  LDSM.16.MT88.4 R140, [R189+0x2900] ;  /* 0x00290000bd8c783b */ /* 0x000fe20000004200 */
[----:B------:R-:W-:Y:S01]  /*120a0*/  MUFU.EX2 R162, R162 ;  /* 0x000000a200a27308 */ /* 0x000fe20000000800 */
[----:B------:R-:W-:Y:S02]  /*120b0*/  FFMA.FTZ R251, R251, c[0x0][0x2d0], -R166 ;  /* 0x0000b400fbfb7a23 */ /* 0x000fe400000108a6 */
[--C-:B------:R-:W-:Y:S02]  /*120c0*/  FFMA.FTZ R240, R249, c[0x0][0x2d0], -R156.reuse ;  /* 0x0000b400f9f07a23 */ /* 0x100fe4000001089c */
[----:B------:R-:W-:Y:S02]  /*120d0*/  FFMA.FTZ R247, R247, c[0x0][0x2d0], -R156 ;  /* 0x0000b400f7f77a23 */ /* 0x000fe4000001089c */
[----:B------:R-:W-:Y:S01]  /*120e0*/  LDSM.16.MT88.4 R144, [R190+0x3900] ;  /* 0x00390000be90783b */ /* 0x000fe20000004200 */
[--C-:B------:R-:W-:Y:S02]  /*120f0*/  FFMA.FTZ R242, R245, c[0x0][0x2d0], -R166.reuse ;  /* 0x0000b400f5f27a23 */ /* 0x100fe400000108a6 */
[----:B------:R-:W1:Y:S01]  /*12100*/  MUFU.EX2 R161, R161 ;  /* 0x000000a100a17308 */ /* 0x000e620000000800 */
[----:B------:R-:W-:Y:S02]  /*12110*/  FFMA.FTZ R241, R241, c[0x0][0x2d0], -R166 ;  /* 0x0000b400f1f17a23 */ /* 0x000fe400000108a6 */
[--C-:B------:R-:W-:Y:S01]  /*12120*/  FFMA.FTZ R243, R243, c[0x0][0x2d0], -R156.reuse ;  /* 0x0000b400f3f37a23 */ /* 0x100fe2000001089c */
[----:B---3--:R-:W-:Y:S01]  /*12130*/  F2FP.PACK_AB R138, R163, R164 ;  /* 0x000000a4a38a723e */ /* 0x008fe200000000ff */
[----:B------:R-:W-:Y:S01]  /*12140*/  LDSM.16.MT88.4 R148, [R189+0x3900] ;  /* 0x00390000bd94783b */ /* 0x000fe20000004200 */
[----:B------:R-:W-:Y:S02]  /*12150*/  FFMA.FTZ R244, R239, c[0x0][0x2d0], -R156 ;  /* 0x0000b400eff47a23 */ /* 0x000fe4000001089c */
[--C-:B------:R-:W-:Y:S02]  /*12160*/  FFMA.FTZ R217, R217, c[0x0][0x2d0], -R166.reuse ;  /* 0x0000b400d9d97a23 */ /* 0x100fe400000108a6 */
[----:B------:R-:W-:Y:S01]  /*12170*/  MUFU.EX2 R160, R160 ;  /* 0x000000a000a07308 */ /* 0x000fe20000000800 */
[----:B------:R-:W-:Y:S02]  /*12180*/  FFMA.FTZ R246, R169, c[0x0][0x2d0], -R166 ;  /* 0x0000b400a9f67a23 */ /* 0x000fe400000108a6 */
[----:B------:R-:W-:Y:S01]  /*12190*/  LDSM.16.MT88.4 R152, [R188+0x3900] ;  /* 0x00390000bc98783b */ /* 0x000fe20000004200 */
[--C-:B------:R-:W-:Y:S02]  /*121a0*/  FFMA.FTZ R169, R171, c[0x0][0x2d0], -R156.reuse ;  /* 0x0000b400aba97a23 */ /* 0x100fe4000001089c */
[--C-:B------:R-:W-:Y:S02]  /*121b0*/  FFMA.FTZ R171, R159, c[0x0][0x2d0], -R156.reuse ;  /* 0x0000b4009fab7a23 */ /* 0x100fe4000001089c */
[----:B------:R-:W-:Y:S02]  /*121c0*/  FFMA.FTZ R248, R167, c[0x0][0x2d0], -R156 ;  /* 0x0000b400a7f87a23 */ /* 0x000fe4000001089c */
[----:B------:R-:W3:Y:S01]  /*121d0*/  MUFU.EX2 R135, R135 ;  /* 0x0000008700877308 */ /* 0x000ee20000000800 */
[----:B------:R-:W0:Y:S01]  /*121e0*/  LDGDEPBAR ;  /* 0x00000000000079af */ /* 0x000e220000000000 */
[--C-:B------:R-:W-:Y:S01]  /*121f0*/  FFMA.FTZ R167, R158, c[0x0][0x2d0], -R166.reuse ;  /* 0x0000b4009ea77a23 */ /* 0x100fe200000108a6 */
[----:B-1----:R-:W-:Y:S01]  /*12200*/  F2FP.PACK_AB R137, R161, R162 ;  /* 0x000000a2a189723e */ /* 0x002fe200000000ff */
[----:B------:R-:W-:Y:S02]  /*12210*/  FFMA.FTZ R166, R157, c[0x0][0x2d0], -R166 ;  /* 0x0000b4009da67a23 */ /* 0x000fe400000108a6 */
[----:B------:R-:W-:Y:S04]  /*12220*/  FFMA.FTZ R156, R133, c[0x0][0x2d0], -R156 ;  /* 0x0000b400859c7a23 */ /* 0x000fe8000001089c */
[----:B------:R-:W1:Y:S10]  /*12230*/  MUFU.EX2 R3, R3 ;  /* 0x0000000300037308 */ /* 0x000e740000000800 */
[----:B------:R-:W2:Y:S01]  /*12240*/  MUFU.EX2 R2, R2 ;  /* 0x0000000200027308 */ /* 0x000ea20000000800 */
[----:B---3--:R-:W-:Y:S09]  /*12250*/  F2FP.PACK_AB R139, R135, R160 ;  /* 0x000000a0878b723e */ /* 0x008ff200000000ff */
[----:B------:R3:W-:Y:S01]  /*12260*/  MUFU.EX2 R250, R156 ;  /* 0x0000009c00fa7308 */ /* 0x0007e20000000800 */
[C---:B-1----:R-:W-:Y:S02]  /*12270*/  FMUL.FTZ R4, R3.reuse, R128 ;  /* 0x0000008003047220 */ /* 0x042fe40000410000 */
[C---:B------:R-:W-:Y:S02]  /*12280*/  FMUL.FTZ R5, R3.reuse, R129 ;  /* 0x0000008103057220 */ /* 0x040fe40000410000 */
[C---:B------:R-:W-:Y:S02]  /*12290*/  FMUL.FTZ R8, R3.reuse, R124 ;  /* 0x0000007c03087220 */ /* 0x040fe40000410000 */
[C---:B------:R-:W-:Y:S03]  /*122a0*/  FMUL.FTZ R9, R3.reuse, R125 ;  /* 0x0000007d03097220 */ /* 0x040fe60000410000 */
[----:B------:R-:W-:Y:S01]  /*122b0*/  MUFU.EX2 R168, R168 ;  /* 0x000000a800a87308 */ /* 0x000fe20000000800 */
[C---:B------:R-:W-:Y:S02]  /*122c0*/  FMUL.FTZ R16, R3.reuse, R104 ;  /* 0x0000006803107220 */ /* 0x040fe40000410000 */
[C---:B--2---:R-:W-:Y:S02]  /*122d0*/  FMUL.FTZ R6, R2.reuse, R130 ;  /* 0x0000008202067220 */ /* 0x044fe40000410000 */
[C---:B------:R-:W-:Y:S02]  /*122e0*/  FMUL.FTZ R7, R2.reuse, R131 ;  /* 0x0000008302077220 */ /* 0x040fe40000410000 */
[----:B------:R-:W-:Y:S01]  /*122f0*/  LDSM.16.MT88.4 R128, [R190+0x2900] ;  /* 0x00290000be80783b */ /* 0x000fe20000004200 */
[C---:B------:R-:W-:Y:S02]  /*12300*/  FMUL.FTZ R10, R2.reuse, R126 ;  /* 0x0000007e020a7220 */ /* 0x040fe40000410000 */
[C---:B------:R-:W-:Y:S01]  /*12310*/  FMUL.FTZ R11, R2.reuse, R127 ;  /* 0x0000007f020b7220 */ /* 0x040fe20000410000 */
[----:B------:R-:W1:Y:S01]  /*12320*/  MUFU.EX2 R231, R231 ;  /* 0x000000e700e77308 */ /* 0x000e620000000800 */
[C---:B----4-:R-:W-:Y:S03]  /*12330*/  HMMA.16816.F32 R4, R136.reuse, R12, R4 ;  /* 0x0000000c8804723c */ /* 0x050fe60000001804 */
[----:B------:R-:W-:Y:S02]  /*12340*/  LDSM.16.MT88.4 R124, [R195+0x2900] ;  /* 0x00290000c37c783b */ /* 0x000fe40000004200 */
[C---:B------:R-:W-:Y:S02]  /*12350*/  FMUL.FTZ R17, R3.reuse, R105 ;  /* 0x0000006903117220 */ /* 0x040fe40000410000 */
[C---:B------:R-:W-:Y:S01]  /*12360*/  FMUL.FTZ R12, R3.reuse, R100 ;  /* 0x00000064030c7220 */ /* 0x040fe20000410000 */
[C---:B------:R-:W-:Y:S01]  /*12370*/  HMMA.16816.F32 R8, R136.reuse, R14, R8 ;  /* 0x0000000e8808723c */ /* 0x040fe20000001808 */
[----:B------:R-:W-:Y:S02]  /*12380*/  MUFU.EX2 R170, R170 ;  /* 0x000000aa00aa7308 */ /* 0x000fe40000000800 */
[----:B---3--:R-:W-:Y:S01]  /*12390*/  LDSM.16.MT88.4 R156, [R195+0x5900] ;  /* 0x00590000c39c783b */ /* 0x008fe20000004200 */
[C---:B------:R-:W-:Y:S02]  /*123a0*/  FMUL.FTZ R13, R3.reuse, R101 ;  /* 0x00000065030d7220 */ /* 0x040fe40000410000 */
[C---:B-----5:R-:W-:Y:S02]  /*123b0*/  FMUL.FTZ R18, R2.reuse, R106 ;  /* 0x0000006a02127220 */ /* 0x060fe40000410000 */
[C---:B------:R-:W-:Y:S03]  /*123c0*/  FMUL.FTZ R14, R2.reuse, R102 ;  /* 0x00000066020e7220 */ /* 0x040fe60000410000 */
[----:B------:R-:W2:Y:S01]  /*123d0*/  MUFU.EX2 R233, R233 ;  /* 0x000000e900e97308 */ /* 0x000ea20000000800 */
[C---:B------:R-:W-:Y:S02]  /*123e0*/  FMUL.FTZ R15, R2.reuse, R103 ;  /* 0x00000067020f7220 */ /* 0x040fe40000410000 */
[----:B------:R-:W3:Y:S01]  /*123f0*/  LDSM.16.MT88.4 R100, [R188+0x100] ;  /* 0x00010000bc64783b */ /* 0x000ee20000004200 */
[C---:B------:R-:W-:Y:S02]  /*12400*/  FMUL.FTZ R19, R2.reuse, R107 ;  /* 0x0000006b02137220 */ /* 0x040fe40000410000 */
[C---:B------:R-:W-:Y:S02]  /*12410*/  FMUL.FTZ R24, R3.reuse, R112 ;  /* 0x0000007003187220 */ /* 0x040fe40000410000 */
[C---:B------:R-:W-:Y:S02]  /*12420*/  HMMA.16816.F32 R12, R136.reuse, R20, R12 ;  /* 0x00000014880c723c */ /* 0x040fe4000000180c */
[----:B------:R-:W-:Y:S01]  /*12430*/  MUFU.EX2 R234, R234 ;  /* 0x000000ea00ea7308 */ /* 0x000fe20000000800 */
[----:B------:R-:W4:Y:S01]  /*12440*/  LDSM.16.MT88.4 R104, [R195+0x2100] ;  /* 0x00210000c368783b */ /* 0x000f220000004200 */
[C---:B------:R-:W-:Y:S02]  /*12450*/  FMUL.FTZ R25, R3.reuse, R113 ;  /* 0x0000007103197220 */ /* 0x040fe40000410000 */
[C---:B------:R-:W-:Y:S02]  /*12460*/  FMUL.FTZ R26, R2.reuse, R114 ;  /* 0x00000072021a7220 */ /* 0x040fe40000410000 */
[C---:B------:R-:W-:Y:S04]  /*12470*/  HMMA.16816.F32 R16, R136.reuse, R22, R16 ;  /* 0x000000168810723c */ /* 0x040fe80000001810 */
[C---:B------:R-:W-:Y:S01]  /*12480*/  FMUL.FTZ R20, R3.reuse, R108 ;  /* 0x0000006c03147220 */ /* 0x040fe20000410000 */
[----:B------:R-:W5:Y:S01]  /*12490*/  MUFU.EX2 R235, R235 ;  /* 0x000000eb00eb7308 */ /* 0x000f620000000800 */
[C---:B------:R-:W-:Y:S02]  /*124a0*/  FMUL.FTZ R21, R3.reuse, R109 ;  /* 0x0000006d03157220 */ /* 0x040fe40000410000 */
[C---:B------:R-:W-:Y:S04]  /*124b0*/  FMUL.FTZ R22, R2.reuse, R110 ;  /* 0x0000006e02167220 */ /* 0x040fe80000410000 */
[C---:B------:R-:W-:Y:S02]  /*124c0*/  FMUL.FTZ R23, R2.reuse, R111 ;  /* 0x0000006f02177220 */ /* 0x040fe40000410000 */
[----:B------:R-:W1:Y:S01]  /*124d0*/  LDSM.16.MT88.4 R108, [R190+0x2100] ;  /* 0x00210000be6c783b */ /* 0x000e620000004200 */
[C---:B------:R-:W-:Y:S01]  /*124e0*/  FMUL.FTZ R27, R2.reuse, R115 ;  /* 0x00000073021b7220 */ /* 0x040fe20000410000 */
[----:B------:R-:W-:Y:S01]  /*124f0*/  MUFU.EX2 R236, R236 ;  /* 0x000000ec00ec7308 */ /* 0x000fe20000000800 */
[C---:B------:R-:W-:Y:S02]  /*12500*/  FMUL.FTZ R32, R3.reuse, R120 ;  /* 0x0000007803207220 */ /* 0x040fe40000410000 */
[C---:B------:R-:W-:Y:S03]  /*12510*/  HMMA.16816.F32 R20, R136.reuse, R28, R20 ;  /* 0x0000001c8814723c */ /* 0x040fe60000001814 */
[----:B------:R-:W-:Y:S01]  /*12520*/  LDSM.16.MT88.4 R112, [R195+0x900] ;  /* 0x00090000c370783b */ /* 0x000fe20000004200 */
[C---:B------:R-:W-:Y:S02]  /*12530*/  FMUL.FTZ R33, R3.reuse, R121 ;  /* 0x0000007903217220 */ /* 0x040fe40000410000 */
[C---:B------:R-:W-:Y:S01]  /*12540*/  FMUL.FTZ R34, R2.reuse, R122 ;  /* 0x0000007a02227220 */ /* 0x040fe20000410000 */
[----:B------:R-:W1:Y:S01]  /*12550*/  MUFU.EX2 R237, R237 ;  /* 0x000000ed00ed7308 */ /* 0x000e620000000800 */
[C---:B------:R-:W-:Y:S04]  /*12560*/  HMMA.16816.F32 R24, R136.reuse, R30, R24 ;  /* 0x0000001e8818723c */ /* 0x040fe80000001818 */
[C---:B------:R-:W-:Y:S02]  /*12570*/  FMUL.FTZ R28, R3.reuse, R116 ;  /* 0x00000074031c7220 */ /* 0x040fe40000410000 */
[C---:B------:R-:W-:Y:S02]  /*12580*/  FMUL.FTZ R29, R3.reuse, R117 ;  /* 0x00000075031d7220 */ /* 0x040fe40000410000 */
[C---:B------:R-:W-:Y:S01]  /*12590*/  FMUL.FTZ R30, R2.reuse, R118 ;  /* 0x00000076021e7220 */ /* 0x040fe20000410000 */
[----:B------:R-:W-:Y:S03]  /*125a0*/  MUFU.EX2 R238, R238 ;  /* 0x000000ee00ee7308 */ /* 0x000fe60000000800 */
[C---:B------:R-:W-:Y:S02]  /*125b0*/  FMUL.FTZ R31, R2.reuse, R119 ;  /* 0x00000077021f7220 */ /* 0x040fe40000410000 */
[----:B------:R-:W-:Y:S01]  /*125c0*/  LDSM.16.MT88.4 R116, [R190+0x900] ;  /* 0x00090000be74783b */ /* 0x000fe20000004200 */
[C---:B------:R-:W-:Y:S02]  /*125d0*/  FMUL.FTZ R35, R2.reuse, R123 ;  /* 0x0000007b02237220 */ /* 0x040fe40000410000 */
[C---:B------:R-:W-:Y:S02]  /*125e0*/  FMUL.FTZ R36, R3.reuse, R36 ;  /* 0x0000002403247220 */ /* 0x040fe40000410000 */
[C---:B---3--:R-:W-:Y:S01]  /*125f0*/  HMMA.16816.F32 R28, R136.reuse, R100, R28 ;  /* 0x00000064881c723c */ /* 0x048fe2000000181c */
[----:B------:R-:W-:Y:S02]  /*12600*/  MUFU.EX2 R251, R251 ;  /* 0x000000fb00fb7308 */ /* 0x000fe40000000800 */
[----:B------:R-:W-:Y:S01]  /*12610*/  LDSM.16.MT88.4 R120, [R188+0x900] ;  /* 0x00090000bc78783b */ /* 0x000fe20000004200 */
[C---:B------:R-:W-:Y:S02]  /*12620*/  FMUL.FTZ R37, R3.reuse, R37 ;  /* 0x0000002503257220 */ /* 0x040fe40000410000 */
[C---:B------:R-:W-:Y:S02]  /*12630*/  FMUL.FTZ R38, R2.reuse, R38 ;  /* 0x0000002602267220 */ /* 0x040fe40000410000 */
[C---:B------:R-:W-:Y:S03]  /*12640*/  HMMA.16816.F32 R32, R136.reuse, R102, R32 ;  /* 0x000000668820723c */ /* 0x040fe60000001820 */
[----:B------:R-:W3:Y:S01]  /*12650*/  LDSM.16.MT88.4 R100, [R189+0x2100] ;  /* 0x00210000bd64783b */ /* 0x000ee20000004200 */
[C---:B------:R-:W-:Y:S01]  /*12660*/  FMUL.FTZ R39, R2.reuse, R39 ;  /* 0x0000002702277220 */ /* 0x040fe20000410000 */
[----:B------:R-:W1:Y:S01]  /*12670*/  MUFU.EX2 R240, R240 ;  /* 0x000000f000f07308 */ /* 0x000e620000000800 */
[C---:B------:R-:W-:Y:S02]  /*12680*/  FMUL.FTZ R40, R3.reuse, R40 ;  /* 0x0000002803287220 */ /* 0x040fe40000410000 */
[C---:B------:R-:W-:Y:S03]  /*12690*/  FMUL.FTZ R41, R3.reuse, R41 ;  /* 0x0000002903297220 */ /* 0x040fe60000410000 */
[C---:B----4-:R-:W-:Y:S03]  /*126a0*/  HMMA.16816.F32 R36, R136.reuse, R104, R36 ;  /* 0x000000688824723c */ /* 0x050fe60000001824 */
[C---:B------:R-:W-:Y:S01]  /*126b0*/  FMUL.FTZ R42, R2.reuse, R42 ;  /* 0x0000002a022a7220 */ /* 0x040fe20000410000 */
[----:B------:R-:W4:Y:S01]  /*126c0*/  MUFU.EX2 R247, R247 ;  /* 0x000000f700f77308 */ /* 0x000f220000000800 */
[C---:B------:R-:W-:Y:S02]  /*126d0*/  FMUL.FTZ R43, R2.reuse, R43 ;  /* 0x0000002b022b7220 */ /* 0x040fe40000410000 */
        /* <DEDUP_REMOVED lines=8> */
[C---:B------:R-:W-:Y:S03]  /*12760*/  FMUL.FTZ R49, R3.reuse, R49 ;  /* 0x0000003103317220 */ /* 0x040fe60000410000 */
[C---:B-1----:R-:W-:Y:S01]  /*12770*/  HMMA.16816.F32 R44, R136.reuse, R108, R44 ;  /* 0x0000006c882c723c */ /* 0x042fe2000000182c */
[----:B------:R-:W1:Y:S02]  /*12780*/  MUFU.EX2 R241, R241 ;  /* 0x000000f100f17308 */ /* 0x000e640000000800 */
[C---:B------:R-:W-:Y:S02]  /*12790*/  FMUL.FTZ R50, R2.reuse, R50 ;  /* 0x0000003202327220 */ /* 0x040fe40000410000 */
[C---:B------:R-:W-:Y:S02]  /*127a0*/  FMUL.FTZ R51, R2.reuse, R51 ;  /* 0x0000003302337220 */ /* 0x040fe40000410000 */
[C---:B------:R-:W-:Y:S02]  /*127b0*/  FMUL.FTZ R52, R3.reuse, R52 ;  /* 0x0000003403347220 */ /* 0x040fe40000410000 */
[C---:B------:R-:W-:Y:S02]  /*127c0*/  FMUL.FTZ R53, R3.reuse, R53 ;  /* 0x0000003503357220 */ /* 0x040fe40000410000 */
[----:B------:R-:W-:Y:S01]  /*127d0*/  MUFU.EX2 R243, R243 ;  /* 0x000000f300f37308 */ /* 0x000fe20000000800 */
[C---:B------:R-:W-:Y:S01]  /*127e0*/  HMMA.16816.F32 R48, R136.reuse, R110, R48 ;  /* 0x0000006e8830723c */ /* 0x040fe20000001830 */
[----:B------:R-:W1:Y:S02]  /*127f0*/  LDSM.16.MT88.4 R108, [R195+0x4100] ;  /* 0x00410000c36c783b */ /* 0x000e640000004200 */
[C---:B------:R-:W-:Y:S02]  /*12800*/  FMUL.FTZ R54, R2.reuse, R54 ;  /* 0x0000003602367220 */ /* 0x040fe40000410000 */
[C---:B------:R-:W-:Y:S02]  /*12810*/  FMUL.FTZ R55, R2.reuse, R55 ;  /* 0x0000003702377220 */ /* 0x040fe40000410000 */
[C---:B------:R-:W-:Y:S02]  /*12820*/  FMUL.FTZ R56, R3.reuse, R56 ;  /* 0x0000003803387220 */ /* 0x040fe40000410000 */
[C---:B------:R-:W-:Y:S01]  /*12830*/  FMUL.FTZ R57, R3.reuse, R57 ;  /* 0x0000003903397220 */ /* 0x040fe20000410000 */
[----:B------:R-:W1:Y:S02]  /*12840*/  MUFU.EX2 R244, R244 ;  /* 0x000000f400f47308 */ /* 0x000e640000000800 */
[C---:B---3--:R-:W-:Y:S03]  /*12850*/  HMMA.16816.F32 R52, R136.reuse, R100, R52 ;  /* 0x000000648834723c */ /* 0x048fe60000001834 */
[C---:B------:R-:W-:Y:S02]  /*12860*/  FMUL.FTZ R58, R2.reuse, R58 ;  /* 0x0000003a023a7220 */ /* 0x040fe40000410000 */
[C---:B------:R-:W-:Y:S02]  /*12870*/  FMUL.FTZ R59, R2.reuse, R59 ;  /* 0x0000003b023b7220 */ /* 0x040fe40000410000 */
[C---:B------:R-:W-:Y:S01]  /*12880*/  FMUL.FTZ R60, R3.reuse, R60 ;  /* 0x0000003c033c7220 */ /* 0x040fe20000410000 */
[----:B------:R-:W-:Y:S01]  /*12890*/  MUFU.EX2 R217, R217 ;  /* 0x000000d900d97308 */ /* 0x000fe20000000800 */
[C---:B------:R-:W-:Y:S03]  /*128a0*/  FMUL.FTZ R61, R3.reuse, R61 ;  /* 0x0000003d033d7220 */ /* 0x040fe60000410000 */
[C---:B------:R-:W-:Y:S01]  /*128b0*/  HMMA.16816.F32 R56, R136.reuse, R102, R56 ;  /* 0x000000668838723c */ /* 0x040fe20000001838 */
[----:B------:R-:W3:Y:S02]  /*128c0*/  LDSM.16.MT88.4 R100, [R190+0x4100] ;  /* 0x00410000be64783b */ /* 0x000ee40000004200 */
[C---:B------:R-:W-:Y:S02]  /*128d0*/  FMUL.FTZ R62, R2.reuse, R62 ;  /* 0x0000003e023e7220 */ /* 0x040fe40000410000 */
[C---:B------:R-:W-:Y:S01]  /*128e0*/  FMUL.FTZ R63, R2.reuse, R63 ;  /* 0x0000003f023f7220 */ /* 0x040fe20000410000 */
[----:B------:R-:W1:Y:S01]  /*128f0*/  MUFU.EX2 R246, R246 ;  /* 0x000000f600f67308 */ /* 0x000e620000000800 */
[C---:B------:R-:W-:Y:S02]  /*12900*/  FMUL.FTZ R64, R3.reuse, R64 ;  /* 0x0000004003407220 */ /* 0x040fe40000410000 */
[C---:B------:R-:W-:Y:S03]  /*12910*/  FMUL.FTZ R65, R3.reuse, R65 ;  /* 0x0000004103417220 */ /* 0x040fe60000410000 */
[C---:B--2---:R-:W-:Y:S03]  /*12920*/  HMMA.16816.F32 R60, R136.reuse, R104, R60 ;  /* 0x00000068883c723c */ /* 0x044fe6000000183c */
[C---:B------:R-:W-:Y:S01]  /*12930*/  FMUL.FTZ R66, R2.reuse, R66 ;  /* 0x0000004202427220 */ /* 0x040fe20000410000 */
[----:B------:R-:W-:Y:S01]  /*12940*/  MUFU.EX2 R169, R169 ;  /* 0x000000a900a97308 */ /* 0x000fe20000000800 */
[C---:B------:R-:W-:Y:S02]  /*12950*/  FMUL.FTZ R67, R2.reuse, R67 ;  /* 0x0000004302437220 */ /* 0x040fe40000410000 */
[C---:B------:R-:W-:Y:S02]  /*12960*/  FMUL.FTZ R68, R3.reuse, R68 ;  /* 0x0000004403447220 */ /* 0x040fe40000410000 */
[C---:B------:R-:W-:Y:S03]  /*12970*/  FMUL.FTZ R69, R3.reuse, R69 ;  /* 0x0000004503457220 */ /* 0x040fe60000410000 */
[C---:B------:R-:W-:Y:S01]  /*12980*/  HMMA.16816.F32 R64, R136.reuse, R106, R64 ;  /* 0x0000006a8840723c */ /* 0x040fe20000001840 */
[----:B------:R-:W2:Y:S01]  /*12990*/  LDSM.16.MT88.4 R104, [R189+0x4100] ;  /* 0x00410000bd68783b */ /* 0x000ea20000004200 */
[----:B------:R-:W2:Y:S01]  /*129a0*/  MUFU.EX2 R248, R248 ;  /* 0x000000f800f87308 */ /* 0x000ea20000000800 */
[C---:B------:R-:W-:Y:S02]  /*129b0*/  FMUL.FTZ R70, R2.reuse, R70 ;  /* 0x0000004602467220 */ /* 0x040fe40000410000 */
[C---:B------:R-:W-:Y:S02]  /*129c0*/  FMUL.FTZ R71, R2.reuse, R71 ;  /* 0x0000004702477220 */ /* 0x040fe40000410000 */
[C---:B------:R-:W-:Y:S02]  /*129d0*/  FMUL.FTZ R72, R3.reuse, R72 ;  /* 0x0000004803487220 */ /* 0x040fe40000410000 */
[C---:B------:R-:W-:Y:S03]  /*129e0*/  FMUL.FTZ R73, R3.reuse, R73 ;  /* 0x0000004903497220 */ /* 0x040fe60000410000 */
[C---:B-1----:R-:W-:Y:S01]  /*129f0*/  HMMA.16816.F32 R68, R136.reuse, R108, R68 ;  /* 0x0000006c8844723c */ /* 0x042fe20000001844 */
[----:B------:R-:W-:Y:S02]  /*12a00*/  MUFU.EX2 R167, R167 ;  /* 0x000000a700a77308 */ /* 0x000fe40000000800 */
[C---:B------:R-:W-:Y:S02]  /*12a10*/  FMUL.FTZ R74, R2.reuse, R74 ;  /* 0x0000004a024a7220 */ /* 0x040fe40000410000 */
[C---:B------:R-:W-:Y:S02]  /*12a20*/  FMUL.FTZ R75, R2.reuse, R75 ;  /* 0x0000004b024b7220 */ /* 0x040fe40000410000 */
[C---:B------:R-:W-:Y:S02]  /*12a30*/  FMUL.FTZ R76, R3.reuse, R76 ;  /* 0x0000004c034c7220 */ /* 0x040fe40000410000 */
[C---:B------:R-:W-:Y:S02]  /*12a40*/  FMUL.FTZ R77, R3.reuse, R77 ;  /* 0x0000004d034d7220 */ /* 0x040fe40000410000 */
[----:B------:R-:W1:Y:S01]  /*12a50*/  MUFU.EX2 R166, R166 ;  /* 0x000000a600a67308 */ /* 0x000e620000000800 */
        /* <DEDUP_REMOVED lines=10> */
[----:B------:R-:W-:Y:S01]  /*12b00*/  FMUL.FTZ R84, R3, R84 ;  /* 0x0000005403547220 */ /* 0x000fe20000410000 */
[----:B------:R-:W-:Y:S01]  /*12b10*/  F2FP.PACK_AB R100, R231, R168 ;  /* 0x000000a8e764723e */ /* 0x000fe200000000ff */
[----:B------:R-:W-:Y:S03]  /*12b20*/  FMUL.FTZ R85, R3, R85 ;  /* 0x0000005503557220 */ /* 0x000fe60000410000 */
[C---:B------:R-:W-:Y:S03]  /*12b30*/  HMMA.16816.F32 R80, R136.reuse, R102, R80 ;  /* 0x000000668850723c */ /* 0x040fe60000001850 */
[C---:B------:R-:W-:Y:S01]  /*12b40*/  FMUL.FTZ R86, R2.reuse, R86 ;  /* 0x0000005602567220 */ /* 0x040fe20000410000 */
[----:B------:R-:W-:Y:S01]  /*12b50*/  F2FP.PACK_AB R101, R233, R170 ;  /* 0x000000aae965723e */ /* 0x000fe200000000ff */
[C---:B------:R-:W-:Y:S02]  /*12b60*/  FMUL.FTZ R87, R2.reuse, R87 ;  /* 0x0000005702577220 */ /* 0x040fe40000410000 */
[----:B------:R-:W-:Y:S01]  /*12b70*/  FMUL.FTZ R88, R3, R88 ;  /* 0x0000005803587220 */ /* 0x000fe20000410000 */
[----:B-----5:R-:W-:Y:S01]  /*12b80*/  F2FP.PACK_AB R102, R235, R234 ;  /* 0x000000eaeb66723e */ /* 0x020fe200000000ff */
[----:B------:R-:W-:Y:S03]  /*12b90*/  FMUL.FTZ R89, R3, R89 ;  /* 0x0000005903597220 */ /* 0x000fe60000410000 */
[C---:B--2---:R-:W-:Y:S03]  /*12ba0*/  HMMA.16816.F32 R84, R136.reuse, R104, R84 ;  /* 0x000000688854723c */ /* 0x044fe60000001854 */
[C---:B------:R-:W-:Y:S01]  /*12bb0*/  FMUL.FTZ R90, R2.reuse, R90 ;  /* 0x0000005a025a7220 */ /* 0x040fe20000410000 */
[----:B------:R-:W-:Y:S01]  /*12bc0*/  F2FP.PACK_AB R103, R237, R236 ;  /* 0x000000eced67723e */ /* 0x000fe200000000ff */
        /* <DEDUP_REMOVED lines=12> */
[----:B------:R-:W-:Y:S01]  /*12c90*/  FFMA.FTZ R165, R3, R214, R165 ;  /* 0x000000d603a57223 */ /* 0x000fe200000100a5 */
[----:B------:R-:W-:Y:S01]  /*12ca0*/  MOV R3, R0 ;  /* 0x0000000000037202 */ /* 0x000fe20000000f00 */
[----:B------:R-:W-:Y:S03]  /*12cb0*/  FFMA.FTZ R162, R2, R215, R162 ;  /* 0x000000d702a27223 */ /* 0x000fe600000100a2 */
[----:B------:R-:W-:Y:S01]  /*12cc0*/  HMMA.16816.F32 R96, R136, R110, R96 ;  /* 0x0000006e8860723c */ /* 0x000fe20000001860 */
[----:B------:R-:W1:Y:S02]  /*12cd0*/  LDSM.16.MT88.4 R108, [R188+0x2900] ;  /* 0x00290000bc6c783b */ /* 0x000e640000004200 */
[----:B------:R-:W-:Y:S02]  /*12ce0*/  FADD.FTZ R165, R134, R165 ;  /* 0x000000a586a57221 */ /* 0x000fe40000010000 */
[----:B------:R-:W-:Y:S02]  /*12cf0*/  FADD.FTZ R161, R161, R162 ;  /* 0x000000a2a1a17221 */ /* 0x000fe40000010000 */
[----:B------:R-:W-:Y:S01]  /*12d00*/  FADD.FTZ R164, R164, R165 ;  /* 0x000000a5a4a47221 */ /* 0x000fe20000010000 */
[C---:B------:R-:W-:Y:S01]  /*12d10*/  HMMA.16816.F32 R4, R100.reuse, R112, R4 ;  /* 0x000000706404723c */ /* 0x040fe20000001804 */
[----:B------:R-:W-:Y:S04]  /*12d20*/  LDSM.16.MT88.4 R136, [R189+0x3100] ;  /* 0x00310000bd88783b */ /* 0x000fe80000004200 */
[----:B------:R-:W-:Y:S02]  /*12d30*/  FADD.FTZ R160, R160, R161 ;  /* 0x000000a1a0a07221 */ /* 0x000fe40000010000 */
[----:B------:R-:W-:Y:S01]  /*12d40*/  FADD.FTZ R163, R163, R164 ;  /* 0x000000a4a3a37221 */ /* 0x000fe20000010000 */
[C---:B------:R-:W-:Y:S01]  /*12d50*/  HMMA.16816.F32 R8, R100.reuse, R114, R8 ;  /* 0x000000726408723c */ /* 0x040fe20000001808 */
[----:B------:R-:W-:Y:S03]  /*12d60*/  LDSM.16.MT88.4 R112, [R190+0x4900] ;  /* 0x00490000be70783b */ /* 0x000fe60000004200 */
        /* <DEDUP_REMOVED lines=15> */
[C---:B------:R-:W-:Y:S04]  /*12e60*/  HMMA.16816.F32 R28, R100.reuse, R120, R28 ;  /* 0x00000078641c723c */ /* 0x040fe8000000181c */
[----:B------:R-:W-:Y:S04]  /*12e70*/  FADD.FTZ R2, R240, R237 ;  /* 0x000000edf0027221 */ /* 0x000fe80000010000 */
[C---:B------:R-:W-:Y:S01]  /*12e80*/  HMMA.16816.F32 R32, R100.reuse, R122, R32 ;  /* 0x0000007a6420723c */ /* 0x040fe20000001820 */
[----:B------:R-:W-:Y:S03]  /*12e90*/  LDSM.16.MT88.4 R120, [R190+0x1100] ;  /* 0x00110000be78783b */ /* 0x000fe60000004200 */
[----:B----4-:R-:W-:Y:S04]  /*12ea0*/  FADD.FTZ R2, R247, R2 ;  /* 0x00000002f7027221 */ /* 0x010fe80000010000 */
        /* <DEDUP_REMOVED lines=23> */
[----:B------:R-:W-:Y:S06]  /*13020*/  LDSM.16.MT88.4 R108, [R195+0x5100] ;  /* 0x00510000c36c783b */ /* 0x000fec0000004200 */
[----:B------:R-:W-:Y:S01]  /*13030*/  F2FP.PACK_AB R100, R251, R238 ;  /* 0x000000eefb64723e */ /* 0x000fe200000000ff */
[----:B------:R-:W-:Y:S01]  /*13040*/  FADD.FTZ R238, R238, R235 ;  /* 0x000000ebeeee7221 */ /* 0x000fe20000010000 */
[----:B------:R-:W-:Y:S03]  /*13050*/  F2FP.PACK_AB R101, R247, R240 ;  /* 0x000000f0f765723e */ /* 0x000fe600000000ff */
[----:B------:R-:W-:Y:S01]  /*13060*/  F2FP.PACK_AB R102, R241, R242 ;  /* 0x000000f2f166723e */ /* 0x000fe200000000ff */
[----:B------:R-:W-:Y:S01]  /*13070*/  FADD.FTZ R251, R251, R238 ;  /* 0x000000eefbfb7221 */ /* 0x000fe20000010000 */
[----:B------:R-:W-:Y:S01]  /*13080*/  F2FP.PACK_AB R103, R244, R243 ;  /* 0x000000f3f467723e */ /* 0x000fe200000000ff */
[----:B------:R-:W-:Y:S01]  /*13090*/  FADD.FTZ R243, R243, R2 ;  /* 0x00000002f3f37221 */ /* 0x000fe20000010000 */
[----:B------:R-:W-:Y:S01]  /*130a0*/  MOV R2, R132 ;  /* 0x0000008400027202 */ /* 0x000fe20000000f00 */
[----:B------:R-:W-:Y:S02]  /*130b0*/  FADD.FTZ R242, R242, R251 ;  /* 0x000000fbf2f27221 */ /* 0x000fe40000010000 */
[----:B------:R-:W-:Y:S02]  /*130c0*/  FADD.FTZ R244, R244, R243 ;  /* 0x000000f3f4f47221 */ /* 0x000fe40000010000 */
        /* <DEDUP_REMOVED lines=13> */
[C---:B----4-:R-:W-:Y:S08]  /*131a0*/  HMMA.16816.F32 R36, R100.reuse, R116, R36 ;  /* 0x000000746424723c */ /* 0x050ff00000001824 */
        /* <DEDUP_REMOVED lines=16> */
[----:B------:R-:W-:Y:S01]  /*132b0*/  IADD3 R217, R229, -0x1, RZ ;  /* 0xffffffffe5d97810 */ /* 0x000fe20007ffe0ff */
[----:B------:R-:W-:Y:S02]  /*132c0*/  FADD.FTZ R248, R248, R169 ;  /* 0x000000a9f8f87221 */ /* 0x000fe40000010000 */
[----:B------:R-:W-:Y:S01]  /*132d0*/  FADD.FTZ R167, R167, R246 ;  /* 0x000000f6a7a77221 */ /* 0x000fe20000010000 */
[C---:B------:R-:W-:Y:S04]  /*132e0*/  HMMA.16816.F32 R68, R100.reuse, R108, R68 ;  /* 0x0000006c6444723c */ /* 0x040fe80000001844 */
[----:B------:R-:W-:Y:S02]  /*132f0*/  FADD.FTZ R171, R171, R248 ;  /* 0x000000f8abab7221 */ /* 0x000fe40000010000 */
[----:B------:R-:W-:Y:S02]  /*13300*/  FADD.FTZ R214, R166, R167 ;  /* 0x000000a7a6d67221 */ /* 0x000fe40000010000 */
[C---:B------:R-:W-:Y:S01]  /*13310*/  HMMA.16816.F32 R72, R100.reuse, R110, R72 ;  /* 0x0000006e6448723c */ /* 0x040fe20000001848 */
[----:B------:R-:W4:Y:S03]  /*13320*/  LDSM.16.MT88.4 R108, [R190+0x1900] ;  /* 0x00190000be6c783b */ /* 0x000f260000004200 */
[----:B------:R-:W-:Y:S02]  /*13330*/  FADD.FTZ R215, R250, R171 ;  /* 0x000000abfad77221 */ /* 0x000fe40000010000 */
[----:B------:R-:W-:Y:S02]  /*13340*/  IMAD.MOV.U32 R229, RZ, RZ, R217 ;  /* 0x000000ffffe57224 */ /* 0x000fe400078e00d9 */
[C---:B--2---:R-:W-:Y:S08]  /*13350*/  HMMA.16816.F32 R76, R100.reuse, R112, R76 ;  /* 0x00000070644c723c */ /* 0x044ff0000000184c */
[C---:B------:R-:W-:Y:S01]  /*13360*/  HMMA.16816.F32 R80, R100.reuse, R114, R80 ;  /* 0x000000726450723c */ /* 0x040fe20000001850 */
[----:B------:R-:W2:Y:S07]  /*13370*/  LDSM.16.MT88.4 R112, [R189+0x1900] ;  /* 0x00190000bd70783b */ /* 0x000eae0000004200 */
[C---:B---3--:R-:W-:Y:S08]  /*13380*/  HMMA.16816.F32 R84, R100.reuse, R116, R84 ;  /* 0x000000746454723c */ /* 0x048ff00000001854 */
[C---:B------:R-:W-:Y:S08]  /*13390*/  HMMA.16816.F32 R88, R100.reuse, R118, R88 ;  /* 0x000000766458723c */ /* 0x040ff00000001858 */
[C---:B-1----:R-:W-:Y:S08]  /*133a0*/  HMMA.16816.F32 R92, R100.reuse, R104, R92 ;  /* 0x00000068645c723c */ /* 0x042ff0000000185c */
[----:B------:R-:W-:Y:S08]  /*133b0*/  HMMA.16816.F32 R96, R100, R106, R96 ;  /* 0x0000006a6460723c */ /* 0x000ff00000001860 */
[C---:B------:R-:W-:Y:S08]  /*133c0*/  HMMA.16816.F32 R128, R136.reuse, R124, R4 ;  /* 0x0000007c8880723c */ /* 0x040ff00000001804 */
[C---:B------:R-:W-:Y:S01]  /*133d0*/  HMMA.16816.F32 R124, R136.reuse, R126, R8 ;  /* 0x0000007e887c723c */ /* 0x040fe20000001808 */
[----:B------:R-:W1:Y:S07]  /*133e0*/  LDSM.16.MT88.4 R8, [R190+0x5900] ;  /* 0x00590000be08783b */ /* 0x000e6e0000004200 */
[C---:B----4-:R-:W-:Y:S01]  /*133f0*/  HMMA.16816.F32 R100, R136.reuse, R108, R12 ;  /* 0x0000006c8864723c */ /* 0x050fe2000000180c */
[----:B------:R-:W3:Y:S07]  /*13400*/  LDSM.16.MT88.4 R12, [R189+0x5900] ;  /* 0x00590000bd0c783b */ /* 0x000eee0000004200 */
[C---:B------:R-:W-:Y:S01]  /*13410*/  HMMA.16816.F32 R104, R136.reuse, R110, R16 ;  /* 0x0000006e8868723c */ /* 0x040fe20000001810 */
[----:B------:R-:W4:Y:S07]  /*13420*/  LDSM.16.MT88.4 R16, [R188+0x5900] ;  /* 0x00590000bc10783b */ /* 0x000f2e0000004200 */
        /* <DEDUP_REMOVED lines=21> */
.L_x_1897:
        /* <DEDUP_REMOVED lines=22> */
.L_x_1900:
[----:B------:R-:W-:Y:S04]  /*136e0*/  DEPBAR.LE SB0, 0x0 ;  /* 0x000080000000791a */ /* 0x000fe80000000000 */
[----:B------:R-:W-:Y:S01]  /*136f0*/  BAR.SYNC.DEFER_BLOCKING 0x0 ;  /* 0x0000000000007b1d */ /* 0x000fe20000010000 */
[----:B------:R-:W-:Y:S01]  /*13700*/  SHF.R.S32.HI R0, RZ, 0x1f, R217 ;  /* 0x0000001fff007819 */ /* 0x000fe200000114d9 */
[----:B------:R-:W-:Y:S01]  /*13710*/  IMAD R165, R207, R217, RZ ;  /* 0x000000d9cfa57224 */ /* 0x000fe200078e02ff */
[----:B------:R-:W-:Y:S01]  /*13720*/  MOV R28, UR8 ;  /* 0x00000008001c7c02 */ /* 0x000fe20008000f00 */
[----:B------:R-:W-:Y:S01]  /*13730*/  IMAD.WIDE.U32 R20, R217, UR4, R210 ;  /* 0x00000004d9147c25 */ /* 0x000fe2000f8e00d2 */
[----:B------:R-:W-:Y:S02]  /*13740*/  MOV R29, UR5 ;  /* 0x00000005001d7c02 */ /* 0x000fe40008000f00 */
[----:B------:R-:W-:Y:S01]  /*13750*/  ISETP.NE.AND P3, PT, R203, RZ, PT ;  /* 0x000000ffcb00720c */ /* 0x000fe20003f65270 */
[----:B------:R-:W-:Y:S01]  /*13760*/  IMAD R165, R0, UR4, R165 ;  /* 0x0000000400a57c24 */ /* 0x000fe2000f8e02a5 */
[C---:B------:R-:W-:Y:S01]  /*13770*/  LEA R160, P0, R20.reuse, c[0x0][0x1f8], 0x1 ;  /* 0x00007e0014a07a11 */ /* 0x040fe200078008ff */
[----:B------:R-:W-:Y:S03]  /*13780*/  IMAD.WIDE.U32 R30, R217, UR4, R220 ;  /* 0x00000004d91e7c25 */ /* 0x000fe6000f8e00dc */
[----:B------:R-:W-:Y:S01]  /*13790*/  IADD3 R0, R21, R165, RZ ;  /* 0x000000a515007210 */ /* 0x000fe20007ffe0ff */
[C---:B------:R-:W-:Y:S03]  /*137a0*/  IMAD.WIDE.U32 R28, R217.reuse, UR4, R28 ;  /* 0x00000004d91c7c25 */ /* 0x040fe6000f8e001c */
[----:B------:R-:W-:Y:S01]  /*137b0*/  LEA.HI.X R161, R20, c[0x0][0x1fc], R0, 0x1, P0 ;  /* 0x00007f0014a17a11 */ /* 0x000fe200000f0c00 */
[----:B------:R-:W-:Y:S01]  /*137c0*/  IMAD.WIDE.U32 R20, R217, UR4, R222 ;  /* 0x00000004d9147c25 */ /* 0x000fe2000f8e00de */
[----:B------:R-:W-:Y:S02]  /*137d0*/  LEA R168, P0, R30, c[0x0][0x1f8], 0x1 ;  /* 0x00007e001ea87a11 */ /* 0x000fe400078008ff */
[C---:B------:R-:W-:Y:S02]  /*137e0*/  IADD3 R0, R165.reuse, R31, RZ ;  /* 0x0000001fa5007210 */ /* 0x040fe40007ffe0ff */
[----:B------:R-:W-:Y:S01]  /*137f0*/  LEA R166, P1, R20, c[0x0][0x1f8], 0x1 ;  /* 0x00007e0014a67a11 */ /* 0x000fe200078208ff */
[----:B------:R-:W-:Y:S01]  /*13800*/  LDSM.16.M88.4 R32, [R198+0xc100] ;  /* 0x00c10000c620783b */ /* 0x000fe20000000200 */
[C---:B------:R-:W-:Y:S02]  /*13810*/  IADD3 R2, R165.reuse, R21, RZ ;  /* 0x00000015a5027210 */ /* 0x040fe40007ffe0ff */
[----:B------:R-:W-:Y:S02]  /*13820*/  LEA.HI.X R169, R30, c[0x0][0x1fc], R0, 0x1, P0 ;  /* 0x00007f001ea97a11 */ /* 0x000fe400000f0c00 */
[----:B------:R-:W-:Y:S02]  /*13830*/  LEA.HI.X R167, R20, c[0x0][0x1fc], R2, 0x1, P1 ;  /* 0x00007f0014a77a11 */ /* 0x000fe400008f0c02 */
[----:B------:R-:W-:Y:S01]  /*13840*/  IADD3 R165, R165, R29, RZ ;  /* 0x0000001da5a57210 */ /* 0x000fe20007ffe0ff */
[----:B------:R-:W1:Y:S01]  /*13850*/  LDSM.16.M88.4 R8, [R197+0x6100] ;  /* 0x00610000c508783b */ /* 0x000e620000000200 */
[-C--:B------:R-:W-:Y:S02]  /*13860*/  IADD3 R0, P2, R204, R28.reuse, RZ ;  /* 0x0000001ccc007210 */ /* 0x080fe40007f5e0ff */
[-C--:B------:R-:W-:Y:S02]  /*13870*/  IADD3 R2, P1, R222, R28.reuse, RZ ;  /* 0x0000001cde027210 */ /* 0x080fe40007f3e0ff */
[----:B------:R-:W-:Y:S02]  /*13880*/  IADD3 R132, P0, R220, R28, RZ ;  /* 0x0000001cdc847210 */ /* 0x000fe40007f1e0ff */
[C---:B------:R-:W-:Y:S01]  /*13890*/  IADD3.X R163, R165.reuse, R223, RZ, P1, !PT ;  /* 0x000000dfa5a37210 */ /* 0x040fe20000ffe4ff */
[----:B------:R-:W2:Y:S01]  /*138a0*/  LDSM.16.M88.4 R16, [R197+0x6900] ;  /* 0x00690000c510783b */ /* 0x000ea20000000200 */
[----:B------:R-:W-:Y:S02]  /*138b0*/  LEA R170, P1, R2, c[0x0][0x1f8], 0x1 ;  /* 0x00007e0002aa7a11 */ /* 0x000fe400078208ff */
[C---:B------:R-:W-:Y:S02]  /*138c0*/  IADD3.X R135, R165.reuse, R211, RZ, P2, !PT ;  /* 0x000000d3a5877210 */ /* 0x040fe400017fe4ff */
[----:B------:R-:W-:Y:S02]  /*138d0*/  IADD3.X R165, R165, R221, RZ, P0, !PT ;  /* 0x000000dda5a57210 */ /* 0x000fe400007fe4ff */
[----:B------:R-:W-:Y:S01]  /*138e0*/  LEA R172, P2, R0, c[0x0][0x1f8], 0x1 ;  /* 0x00007e0000ac7a11 */ /* 0x000fe200078408ff */
[----:B------:R-:W3:Y:S01]  /*138f0*/  LDSM.16.M88.4 R24, [R197+0x7100] ;  /* 0x00710000c518783b */ /* 0x000ee20000000200 */
[----:B------:R-:W-:Y:S02]  /*13900*/  LEA.HI.X R171, R2, c[0x0][0x1fc], R163, 0x1, P1 ;  /* 0x00007f0002ab7a11 */ /* 0x000fe400008f0ca3 */
[----:B------:R-:W-:Y:S02]  /*13910*/  LEA.HI.X R173, R0, c[0x0][0x1fc], R135, 0x1, P2 ;  /* 0x00007f0000ad7a11 */ /* 0x000fe400010f0c87 */
[C---:B------:R-:W-:Y:S03]  /*13920*/  LEA R174, P0, R132.reuse, c[0x0][0x1f8], 0x1 ;  /* 0x00007e0084ae7a11 */ /* 0x040fe600078008ff */
[----:B------:R-:W4:Y:S01]  /*13930*/  LDSM.16.M88.4 R136, [R197+0x7900] ;  /* 0x00790000c588783b */ /* 0x000f220000000200 */
[----:B------:R-:W-:Y:S02]  /*13940*/  LEA.HI.X R175, R132, c[0x0][0x1fc], R165, 0x1, P0 ;  /* 0x00007f0084af7a11 */ /* 0x000fe400000f0ca5 */
[C---:B------:R-:W-:Y:S02]  /*13950*/  ISETP.GT.AND P0, PT, R217.reuse, RZ, PT ;  /* 0x000000ffd900720c */ /* 0x040fe40003f04270 */
[----:B------:R-:W-:Y:S03]  /*13960*/  IADD3 R217, R217, -0x1, RZ ;  /* 0xffffffffd9d97810 */ /* 0x000fe60007ffe0ff */
[----:B------:R-:W-:Y:S01]  /*13970*/  LDSM.16.M88.4 R140, [R194+0xc100] ;  /* 0x00c10000c28c783b */ /* 0x000fe20000000200 */
[C---:B-1----:R-:W-:Y:S07]  /*13980*/  HMMA.16816.F32 R4, R32.reuse, R8, RZ ;  /* 0x000000082004723c */ /* 0x042fee00000018ff */
[----:B------:R-:W1:Y:S01]  /*13990*/  LDSM.16.M88.4 R144, [R196] ;  /* 0x00000000c490783b */ /* 0x000e620000000200 */
[C---:B------:R-:W-:Y:S07]  /*139a0*/  HMMA.16816.F32 R8, R32.reuse, R10, RZ ;  /* 0x0000000a2008723c */ /* 0x040fee00000018ff */
[----:B------:R-:W5:Y:S01]  /*139b0*/  LDSM.16.M88.4 R148, [R187] ;  /* 0x00000000bb94783b */ /* 0x000f620000000200 */
[C---:B--2---:R-:W-:Y:S07]  /*139c0*/  HMMA.16816.F32 R12, R32.reuse, R16, RZ ;  /* 0x00000010200c723c */ /* 0x044fee00000018ff */
[----:B------:R-:W2:Y:S01]  /*139d0*/  LDSM.16.M88.4 R152, [R186] ;  /* 0x00000000ba98783b */ /* 0x000ea20000000200 */
[C---:B------:R-:W-:Y:S07]  /*139e0*/  HMMA.16816.F32 R16, R32.reuse, R18, RZ ;  /* 0x000000122010723c */ /* 0x040fee00000018ff */
[----:B------:R-:W2:Y:S01]  /*139f0*/  LDSM.16.M88.4 R156, [R185] ;  /* 0x00000000b99c783b */ /* 0x000ea20000000200 */
[C---:B---3--:R-:W-:Y:S07]  /*13a00*/  HMMA.16816.F32 R20, R32.reuse, R24, RZ ;  /* 0x000000182014723c */ /* 0x048fee00000018ff */
[----:B------:R-:W-:Y:S01]  /*13a10*/  @!PT LDS RZ, [RZ] ;  /* 0x00000000fffff984 */ /* 0x000fe20000000800 */
[----:B------:R-:W-:Y:S01]  /*13a20*/  @!PT LDS RZ, [RZ] ;  /* 0x00000000fffff984 */ /* 0x000fe20000000800 */
[----:B------:R-:W-:Y:S01]  /*13a30*/  @!PT LDS RZ, [RZ] ;  /* 0x00000000fffff984 */ /* 0x000fe20000000800 */
[----:B------:R3:W-:Y:S01]  /*13a40*/  LDGSTS.E.BYPASS.LTC128B.128 [R206+0x100], [R160.64], !P5 ;  /* 0x00100000a0ce7fae */ /* 0x0007e2000e901d46 */
[C---:B------:R-:W-:Y:S07]  /*13a50*/  HMMA.16816.F32 R24, R32.reuse, R26, RZ ;  /* 0x0000001a2018723c */ /* 0x040fee00000018ff */
[----:B------:R2:W-:Y:S01]  /*13a60*/  LDGSTS.E.BYPASS.LTC128B.128 [R206+0x2100], [R166.64], !P6 ;  /* 0x02100000a6ce7fae */ /* 0x0005e2000f101d46 */
[C---:B----4-:R-:W-:Y:S07]  /*13a70*/  HMMA.16816.F32 R28, R32.reuse, R136, RZ ;  /* 0x00000088201c723c */ /* 0x050fee00000018ff */
[----:B------:R4:W-:Y:S01]  /*13a80*/  LDGSTS.E.BYPASS.LTC128B.128 [R206+0x4100], [R168.64], !P3 ;  /* 0x04100000a8ce7fae */ /* 0x0009e2000d901d46 */
[----:B------:R-:W-:Y:S07]  /*13a90*/  HMMA.16816.F32 R32, R32, R138, RZ ;  /* 0x0000008a2020723c */ /* 0x000fee00000018ff */
[----:B------:R2:W-:Y:S01]  /*13aa0*/  LDGSTS.E.BYPASS.LTC128B.128 [R206+0x1100], [R172.64], !P5 ;  /* 0x01100000acce7fae */ /* 0x0005e2000e901d46 */
[C---:B-1----:R-:W-:Y:S07]  /*13ab0*/  HMMA.16816.F32 R4, R140.reuse, R144, R4 ;  /* 0x000000908c04723c */ /* 0x042fee0000001804 */
[----:B------:R4:W-:Y:S01]  /*13ac0*/  LDGSTS.E.BYPASS.LTC128B.128 [R206+0x3100], [R170.64], !P6 ;  /* 0x03100000aace7fae */ /* 0x0009e2000f101d46 */
[C---:B------:R-:W-:Y:S07]  /*13ad0*/  HMMA.16816.F32 R8, R140.reuse, R146, R8 ;  /* 0x000000928c08723c */ /* 0x040fee0000001808 */
[----:B------:R1:W-:Y:S01]  /*13ae0*/  LDGSTS.E.BYPASS.LTC128B.128 [R206+0x5100], [R174.64], !P3 ;  /* 0x05100000aece7fae */ /* 0x0003e2000d901d46 */
[C---:B-----5:R-:W-:Y:S07]  /*13af0*/  HMMA.16816.F32 R12, R140.reuse, R148, R12 ;  /* 0x000000948c0c723c */ /* 0x060fee000000180c */
[----:B------:R-:W-:Y:S01]  /*13b00*/  LDSM.16.M88.4 R136, [R193+0xc100] ;  /* 0x00c10000c188783b */ /* 0x000fe20000000200 */
[C---:B------:R-:W-:Y:S07]  /*13b10*/  HMMA.16816.F32 R16, R140.reuse, R150, R16 ;  /* 0x000000968c10723c */ /* 0x040fee0000001810 */
[----:B---3--:R-:W3:Y:S01]  /*13b20*/  LDSM.16.M88.4 R160, [R192+0x6100] ;  /* 0x00610000c0a0783b */ /* 0x008ee20000000200 */
[C---:B--2---:R-:W-:Y:S07]  /*13b30*/  HMMA.16816.F32 R20, R140.reuse, R152, R20 ;  /* 0x000000988c14723c */ /* 0x044fee0000001814 */
[----:B------:R-:W0:Y:S01]  /*13b40*/  LDGDEPBAR ;  /* 0x00000000000079af */ /* 0x000e220000000000 */
[C---:B------:R-:W-:Y:S07]  /*13b50*/  HMMA.16816.F32 R24, R140.reuse, R154, R24 ;  /* 0x0000009a8c18723c */ /* 0x040fee0000001818 */
[----:B------:R-:W2:Y:S01]  /*13b60*/  LDSM.16.M88.4 R144, [R192+0x6900] ;  /* 0x00690000c090783b */ /* 0x000ea20000000200 */
[C---:B------:R-:W-:Y:S07]  /*13b70*/  HMMA.16816.F32 R28, R140.reuse, R156, R28 ;  /* 0x0000009c8c1c723c */ /* 0x040fee000000181c */
[----:B------:R-:W5:Y:S01]  /*13b80*/  LDSM.16.M88.4 R164, [R192+0x7100] ;  /* 0x00710000c0a4783b */ /* 0x000f620000000200 */
[----:B------:R-:W-:Y:S07]  /*13b90*/  HMMA.16816.F32 R32, R140, R158, R32 ;  /* 0x0000009e8c20723c */ /* 0x000fee0000001820 */
[----:B------:R-:W1:Y:S01]  /*13ba0*/  LDSM.16.M88.4 R148, [R192+0x7900] ;  /* 0x00790000c094783b */ /* 0x000e620000000200 */
[C---:B---3--:R-:W-:Y:S07]  /*13bb0*/  HMMA.16816.F32 R4, R136.reuse, R160, R4 ;  /* 0x000000a08804723c */ /* 0x048fee0000001804 */
[----:B------:R-:W-:Y:S01]  /*13bc0*/  LDSM.16.M88.4 R152, [R191+0xc100] ;  /* 0x00c10000bf98783b */ /* 0x000fe20000000200 */
[C---:B------:R-:W-:Y:S07]  /*13bd0*/  HMMA.16816.F32 R8, R136.reuse, R162, R8 ;  /* 0x000000a28808723c */ /* 0x040fee0000001808 */
[----:B----4-:R-:W3:Y:S01]  /*13be0*/  LDSM.16.M88.4 R168, [R184] ;  /* 0x00000000b8a8783b */ /* 0x010ee20000000200 */
        /* <DEDUP_REMOVED lines=8> */
[C---:B-1----:R-:W-:Y:S07]  /*13c70*/  HMMA.16816.F32 R28, R136.reuse, R148, R28 ;  /* 0x00000094881c723c */ /* 0x042fee000000181c */
[----:B------:R-:W-:Y:S01]  /*13c80*/  LDSM.16.M88.4 R164, [R194+0x10100] ;  /* 0x01010000c2a4783b */ /* 0x000fe20000000200 */
[----:B------:R-:W-:Y:S07]  /*13c90*/  HMMA.16816.F32 R32, R136, R150, R32 ;  /* 0x000000968820723c */ /* 0x000fee0000001820 */
[----:B------:R-:W-:Y:S01]  /*13ca0*/  LDSM.16.M88.4 R136, [R198+0x10100] ;  /* 0x01010000c688783b */ /* 0x000fe20000000200 */
[C---:B---3--:R-:W-:Y:S07]  /*13cb0*/  HMMA.16816.F32 R4, R152.reuse, R168, R4 ;  /* 0x000000a89804723c */ /* 0x048fee0000001804 */
[----:B------:R-:W1:Y:S01]  /*13cc0*/  LDSM.16.M88.4 R148, [R197+0x8100] ;  /* 0x00810000c594783b */ /* 0x000e620000000200 */
[C---:B------:R-:W-:Y:S07]  /*13cd0*/  HMMA.16816.F32 R8, R152.reuse, R170, R8 ;  /* 0x000000aa9808723c */ /* 0x040fee0000001808 */
[----:B------:R-:W-:Y:S01]  /*13ce0*/  LDSM.16.M88.4 R168, [R183] ;  /* 0x00000000b7a8783b */ /* 0x000fe20000000200 */
[C---:B--2---:R-:W-:Y:S07]  /*13cf0*/  HMMA.16816.F32 R12, R152.reuse, R140, R12 ;  /* 0x0000008c980c723c */ /* 0x044fee000000180c */
[----:B------:R-:W-:Y:S01]  /*13d00*/  LDSM.16.M88.4 R172, [R184+0x4000] ;  /* 0x00400000b8ac783b */ /* 0x000fe20000000200 */
[C---:B------:R-:W-:Y:S07]  /*13d10*/  HMMA.16816.F32 R16, R152.reuse, R142, R16 ;  /* 0x0000008e9810723c */ /* 0x040fee0000001810 */
[----:B------:R-:W2:Y:S01]  /*13d20*/  LDSM.16.M88.4 R140, [R197+0x9100] ;  /* 0x00910000c58c783b */ /* 0x000ea20000000200 */
[C---:B----4-:R-:W-:Y:S08]  /*13d30*/  HMMA.16816.F32 R20, R152.reuse, R156, R20 ;  /* 0x0000009c9814723c */ /* 0x050ff00000001814 */
[C---:B------:R-:W-:Y:S01]  /*13d40*/  HMMA.16816.F32 R24, R152.reuse, R158, R24 ;  /* 0x0000009e9818723c */ /* 0x040fe20000001818 */
[----:B------:R-:W3:Y:S07]  /*13d50*/  LDSM.16.M88.4 R156, [R197+0x9900] ;  /* 0x00990000c59c783b */ /* 0x000eee0000000200 */
[C---:B-----5:R-:W-:Y:S08]  /*13d60*/  HMMA.16816.F32 R28, R152.reuse, R144, R28 ;  /* 0x00000090981c723c */ /* 0x060ff0000000181c */
[----:B------:R-:W-:Y:S01]  /*13d70*/  HMMA.16816.F32 R32, R152, R146, R32 ;  /* 0x000000929820723c */ /* 0x000fe20000001820 */
[----:B------:R-:W4:Y:S07]  /*13d80*/  LDSM.16.M88.4 R144, [R182] ;  /* 0x00000000b690783b */ /* 0x000f2e0000000200 */
[C---:B-1----:R-:W-:Y:S01]  /*13d90*/  HMMA.16816.F32 R4, R136.reuse, R148, R4 ;  /* 0x000000948804723c */ /* 0x042fe20000001804 */
[----:B------:R-:W-:Y:S07]  /*13da0*/  LDSM.16.M88.4 R152, [R180] ;  /* 0x00000000b498783b */ /* 0x000fee0000000200 */
[C---:B------:R-:W-:Y:S01]  /*13db0*/  HMMA.16816.F32 R8, R136.reuse, R150, R8 ;  /* 0x000000968808723c */ /* 0x040fe20000001808 */
[----:B------:R-:W1:Y:S07]  /*13dc0*/  LDSM.16.M88.4 R148, [R181] ;  /* 0x00000000b594783b */ /* 0x000e6e0000000200 */
[C---:B------:R-:W-:Y:S08]  /*13dd0*/  HMMA.16816.F32 R12, R136.reuse, R160, R12 ;  /* 0x000000a0880c723c */ /* 0x040ff0000000180c */
[C---:B------:R-:W-:Y:S01]  /*13de0*/  HMMA.16816.F32 R16, R136.reuse, R162, R16 ;  /* 0x000000a28810723c */ /* 0x040fe20000001810 */
[----:B------:R-:W-:Y:S07]  /*13df0*/  LDSM.16.M88.4 R160, [R192+0x8100] ;  /* 0x00810000c0a0783b */ /* 0x000fee0000000200 */
[C---:B--2---:R-:W-:Y:S08]  /*13e00*/  HMMA.16816.F32 R20, R136.reuse, R140, R20 ;  /* 0x0000008c8814723c */ /* 0x044ff00000001814 */
[C---:B------:R-:W-:Y:S01]  /*13e10*/  HMMA.16816.F32 R24, R136.reuse, R142, R24 ;  /* 0x0000008e8818723c */ /* 0x040fe20000001818 */
[----:B------:R-:W2:Y:S07]  /*13e20*/  LDSM.16.M88.4 R140, [R193+0x10100] ;  /* 0x01010000c18c783b */ /* 0x000eae0000000200 */
[C---:B---3--:R-:W-:Y:S08]  /*13e30*/  HMMA.16816.F32 R28, R136.reuse, R156, R28 ;  /* 0x0000009c881c723c */ /* 0x048ff0000000181c */
[----:B------:R-:W-:Y:S01]  /*13e40*/  HMMA.16816.F32 R32, R136, R158, R32 ;  /* 0x0000009e8820723c */ /* 0x000fe20000001820 */
[----:B------:R-:W3:Y:S07]  /*13e50*/  LDSM.16.M88.4 R136, [R192+0x8900] ;  /* 0x00890000c088783b */ /* 0x000eee0000000200 */
[C---:B------:R-:W-:Y:S01]  /*13e60*/  HMMA.16816.F32 R4, R164.reuse, R168, R4 ;  /* 0x000000a8a404723c */ /* 0x040fe20000001804 */
[----:B------:R-:W-:Y:S07]  /*13e70*/  LDSM.16.M88.4 R156, [R191+0x10100] ;  /* 0x01010000bf9c783b */ /* 0x000fee0000000200 */
        /* <DEDUP_REMOVED lines=10> */
[----:B------:R-:W5:Y:S07]  /*13f20*/  LDSM.16.M88.4 R152, [R184+0x2800] ;  /* 0x00280000b898783b */ /* 0x000f6e0000000200 */
[C---:B--2---:R-:W-:Y:S01]  /*13f30*/  HMMA.16816.F32 R4, R140.reuse, R160, R4 ;  /* 0x000000a08c04723c */ /* 0x044fe20000001804 */
[----:B------:R-:W-:Y:S07]  /*13f40*/  LDSM.16.M88.4 R164, [R197+0xb100] ;  /* 0x00b10000c5a4783b */ /* 0x000fee0000000200 */
        /* <DEDUP_REMOVED lines=9> */
[----:B------:R-:W-:Y:S01]  /*13fe0*/  HMMA.16816.F32 R32, R140, R150, R32 ;  /* 0x000000968c20723c */ /* 0x000fe20000001820 */
[----:B------:R-:W-:Y:S07]  /*13ff0*/  LDSM.16.M88.4 R140, [R198+0x14100] ;  /* 0x01410000c68c783b */ /* 0x000fee0000000200 */
[C---:B------:R-:W-:Y:S01]  /*14000*/  HMMA.16816.F32 R4, R156.reuse, R168, R4 ;  /* 0x000000a89c04723c */ /* 0x040fe20000001804 */
        /* <DEDUP_REMOVED lines=91> */
[----:B-1----:R-:W-:Y:S01]  /*145c0*/  FMNMX.FTZ R141, R136, R139, !PT ;  /* 0x0000008b888d7209 */ /* 0x002fe20007810000 */
[----:B------:R-:W-:Y:S01]  /*145d0*/  @P0 IMAD.WIDE.U32 R138, R217, c[0x0][0x1e0], RZ ;  /* 0x00007800d98a0a25 */ /* 0x000fe200078e00ff */
[----:B------:R-:W-:Y:S05]  /*145e0*/  @P0 SHF.R.S32.HI R136, RZ, 0x1f, R217 ;  /* 0x0000001fff880819 */ /* 0x000fea00000114d9 */
[----:B------:R-:W1:Y:S01]  /*145f0*/  SHFL.BFLY PT, R2, R141, 0x1, 0x1f ;  /* 0x0c201f008d027f89 */ /* 0x000e6200000e0000 */
[----:B------:R-:W-:Y:S01]  /*14600*/  @P0 IMAD R136, R136, c[0x0][0x1e0], RZ ;  /* 0x0000780088880a24 */ /* 0x000fe200078e02ff */
[----:B--2---:R-:W-:Y:S02]  /*14610*/  FMNMX.FTZ R135, R137, R0, !PT ;  /* 0x0000000089877209 */ /* 0x004fe40007810000 */
[C---:B------:R-:W-:Y:S01]  /*14620*/  @P0 SHF.L.U32 R137, R138.reuse, 0x6, RZ ;  /* 0x000000068a890819 */ /* 0x040fe200000006ff */
[----:B------:R-:W-:Y:S03]  /*14630*/  @P0 IMAD R136, R217, c[0x0][0x1e4], R136 ;  /* 0x00007900d9880a24 */ /* 0x000fe600078e0288 */
[----:B------:R-:W2:Y:S02]  /*14640*/  SHFL.BFLY PT, R132, R135, 0x1, 0x1f ;  /* 0x0c201f0087847f89 */ /* 0x000ea400000e0000 */
[----:B------:R-:W-:Y:S04]  /*14650*/  @P0 IADD3 R136, R139, R136, RZ ;  /* 0x000000888b880210 */ /* 0x000fe80007ffe0ff */
[----:B------:R-:W-:Y:S02]  /*14660*/  @P0 SHF.L.U64.HI R136, R138, 0x6, R136 ;  /* 0x000000068a880819 */ /* 0x000fe40000010288 */
[----:B-1----:R-:W-:Y:S05]  /*14670*/  FMNMX.FTZ R0, R141, R2, !PT ;  /* 0x000000028d007209 */ /* 0x002fea0007810000 */
[C---:B------:R-:W-:Y:S02]  /*14680*/  FADD.FTZ R2, -R0.reuse, R3 ;  /* 0x0000000300027221 */ /* 0x040fe40000010100 */
[----:B------:R-:W-:Y:S01]  /*14690*/  FMUL.FTZ R167, R0, c[0x0][0x2d0] ;  /* 0x0000b40000a77a20 */ /* 0x000fe20000410000 */
[----:B--2---:R-:W-:Y:S01]  /*146a0*/  FMNMX.FTZ R132, R135, R132, !PT ;  /* 0x0000008487847209 */ /* 0x004fe20007810000 */
[----:B------:R-:W-:Y:S02]  /*146b0*/  FMUL.FTZ R3, R2, c[0x0][0x2d0] ;  /* 0x0000b40002037a20 */ /* 0x000fe40000410000 */
[----:B------:R-:W-:Y:S01]  /*146c0*/  FFMA.FTZ R135, R4, c[0x0][0x2d0], -R167 ;  /* 0x0000b40004877a23 */ /* 0x000fe200000108a7 */
[----:B------:R-:W-:Y:S01]  /*146d0*/  @P0 IADD3 R4, P1, R137, R208, RZ ;  /* 0x000000d089040210 */ /* 0x000fe20007f3e0ff */
[----:B------:R-:W-:Y:S02]  /*146e0*/  FADD.FTZ R2, -R132, R133 ;  /* 0x0000008584027221 */ /* 0x000fe40000010100 */
[--C-:B------:R-:W-:Y:S01]  /*146f0*/  FFMA.FTZ R160, R5, c[0x0][0x2d0], -R167.reuse ;  /* 0x0000b40005a07a23 */ /* 0x100fe200000108a7 */
[----:B------:R-:W-:Y:S01]  /*14700*/  @P0 LEA R140, P2, R4, c[0x0][0x1c8], 0x1 ;  /* 0x00007200048c0a11 */ /* 0x000fe200078408ff */
[----:B------:R-:W-:Y:S01]  /*14710*/  FMUL.FTZ R133, R2, c[0x0][0x2d0] ;  /* 0x0000b40002857a20 */ /* 0x000fe20000410000 */
[----:B------:R-:W-:Y:S01]  /*14720*/  @P0 IADD3 R5, P4, R137, R216, RZ ;  /* 0x000000d889050210 */ /* 0x000fe20007f9e0ff */
[--C-:B------:R-:W-:Y:S01]  /*14730*/  FFMA.FTZ R162, R9, c[0x0][0x2d0], -R167.reuse ;  /* 0x0000b40009a27a23 */ /* 0x100fe200000108a7 */
[----:B------:R-:W1:Y:S01]  /*14740*/  MUFU.EX2 R3, R3 ;  /* 0x0000000300037308 */ /* 0x000e620000000800 */
[--C-:B------:R-:W-:Y:S02]  /*14750*/  FFMA.FTZ R139, R8, c[0x0][0x2d0], -R167.reuse ;  /* 0x0000b400088b7a23 */ /* 0x100fe400000108a7 */
[----:B------:R-:W-:Y:S02]  /*14760*/  FMUL.FTZ R165, R132, c[0x0][0x2d0] ;  /* 0x0000b40084a57a20 */ /* 0x000fe40000410000 */
[----:B------:R-:W-:Y:S02]  /*14770*/  FFMA.FTZ R170, R16, c[0x0][0x2d0], -R167 ;  /* 0x0000b40010aa7a23 */ /* 0x000fe400000108a7 */
[--C-:B------:R-:W-:Y:S02]  /*14780*/  FFMA.FTZ R164, R6, c[0x0][0x2d0], -R165.reuse ;  /* 0x0000b40006a47a23 */ /* 0x100fe400000108a5 */
[--C-:B------:R-:W-:Y:S01]  /*14790*/  FFMA.FTZ R161, R7, c[0x0][0x2d0], -R165.reuse ;  /* 0x0000b40007a17a23 */ /* 0x100fe200000108a5 */
[----:B------:R2:W3:Y:S01]  /*147a0*/  MUFU.EX2 R2, R133 ;  /* 0x0000008500027308 */ /* 0x0004e20000000800 */
[--C-:B------:R-:W-:Y:S02]  /*147b0*/  FFMA.FTZ R163, R10, c[0x0][0x2d0], -R165.reuse ;  /* 0x0000b4000aa37a23 */ /* 0x100fe400000108a5 */
[----:B------:R-:W-:Y:S02]  /*147c0*/  FFMA.FTZ R166, R11, c[0x0][0x2d0], -R165 ;  /* 0x0000b4000ba67a23 */ /* 0x000fe400000108a5 */
[----:B------:R-:W-:Y:S02]  /*147d0*/  FFMA.FTZ R171, R17, c[0x0][0x2d0], -R167 ;  /* 0x0000b40011ab7a23 */ /* 0x000fe400000108a7 */
[--C-:B------:R-:W-:Y:S02]  /*147e0*/  FFMA.FTZ R174, R18, c[0x0][0x2d0], -R165.reuse ;  /* 0x0000b40012ae7a23 */ /* 0x100fe400000108a5 */
[--C-:B------:R-:W-:Y:S01]  /*147f0*/  FFMA.FTZ R175, R19, c[0x0][0x2d0], -R165.reuse ;  /* 0x0000b40013af7a23 */ /* 0x100fe200000108a5 */
[----:B------:R-:W-:Y:S01]  /*14800*/  MUFU.EX2 R135, R135 ;  /* 0x0000008700877308 */ /* 0x000fe20000000800 */
[--C-:B------:R-:W-:Y:S02]  /*14810*/  FFMA.FTZ R224, R31, c[0x0][0x2d0], -R165.reuse ;  /* 0x0000b4001fe07a23 */ /* 0x100fe400000108a5 */
[----:B------:R-:W-:Y:S02]  /*14820*/  FFMA.FTZ R225, R34, c[0x0][0x2d0], -R165 ;  /* 0x0000b40022e17a23 */ /* 0x000fe400000108a5 */
[C---:B-1----:R-:W-:Y:S02]  /*14830*/  FMUL.FTZ R100, R3.reuse, R100 ;  /* 0x0000006403647220 */ /* 0x042fe40000410000 */
[C---:B------:R-:W-:Y:S02]  /*14840*/  FMUL.FTZ R101, R3.reuse, R101 ;  /* 0x0000006503657220 */ /* 0x040fe40000410000 */
[C---:B------:R-:W-:Y:S01]  /*14850*/  FMUL.FTZ R104, R3.reuse, R104 ;  /* 0x0000006803687220 */ /* 0x040fe20000410000 */
[----:B------:R-:W1:Y:S01]  /*14860*/  MUFU.EX2 R160, R160 ;  /* 0x000000a000a07308 */ /* 0x000e620000000800 */
[C---:B------:R-:W-:Y:S02]  /*14870*/  FMUL.FTZ R105, R3.reuse, R105 ;  /* 0x0000006903697220 */ /* 0x040fe40000410000 */
[----:B------:R-:W-:Y:S01]  /*14880*/  FMUL.FTZ R108, R3, R108 ;  /* 0x0000006c036c7220 */ /* 0x000fe20000410000 */
[----:B--2---:R-:W-:Y:S01]  /*14890*/  @P0 IADD3.X R133, R136, R213, RZ, P1, !PT ;  /* 0x000000d588850210 */ /* 0x004fe20000ffe4ff */
[C---:B---3--:R-:W-:Y:S01]  /*148a0*/  FMUL.FTZ R6, R2.reuse, R130 ;  /* 0x0000008202067220 */ /* 0x048fe20000410000 */
[----:B------:R-:W-:Y:S01]  /*148b0*/  @P0 IADD3 R138, P1, R137, R134, RZ ;  /* 0x00000086898a0210 */ /* 0x000fe20007f3e0ff */
[----:B------:R-:W-:Y:S01]  /*148c0*/  FMUL.FTZ R7, R2, R131 ;  /* 0x0000008302077220 */ /* 0x000fe20000410000 */
[----:B------:R-:W-:Y:S01]  /*148d0*/  @P0 LEA.HI.X R141, R4, c[0x0][0x1cc], R133, 0x1, P2 ;  /* 0x00007300048d0a11 */ /* 0x000fe200010f0c85 */
[----:B------:R-:W-:Y:S01]  /*148e0*/  FMUL.FTZ R10, R2, R126 ;  /* 0x0000007e020a7220 */ /* 0x000fe20000410000 */
[----:B------:R-:W-:Y:S01]  /*148f0*/  @P0 LEA R142, P3, R138, c[0x0][0x1c8], 0x1 ;  /* 0x000072008a8e0a11 */ /* 0x000fe200078608ff */
[----:B------:R-:W-:Y:S01]  /*14900*/  MUFU.EX2 R162, R162 ;  /* 0x000000a200a27308 */ /* 0x000fe20000000800 */
[C---:B------:R-:W-:Y:S01]  /*14910*/  @P0 IADD3.X R133, R136.reuse, R219, RZ, P1, !PT ;  /* 0x000000db88850210 */ /* 0x040fe20000ffe4ff */
[----:B------:R2:W-:Y:S01]  /*14920*/  @P0 LDGSTS.E.BYPASS.LTC128B.128 [R206+0x6100], [R140.64], !P5 ;  /* 0x061000008cce0fae */ /* 0x0005e2000e901d46 */
[----:B------:R-:W-:Y:S01]  /*14930*/  @P0 IADD3.X R4, R136, R218, RZ, P4, !PT ;  /* 0x000000da88040210 */ /* 0x000fe200027fe4ff */
[----:B------:R-:W-:Y:S01]  /*14940*/  FMUL.FTZ R11, R2, R127 ;  /* 0x0000007f020b7220 */ /* 0x000fe20000410000 */
[----:B------:R-:W-:Y:S01]  /*14950*/  @P0 LEA.HI.X R143, R138, c[0x0][0x1cc], R133, 0x1, P3 ;  /* 0x000073008a8f0a11 */ /* 0x000fe200018f0c85 */
[C---:B------:R-:W-:Y:S01]  /*14960*/  FMUL.FTZ R102, R2.reuse, R102 ;  /* 0x0000006602667220 */ /* 0x040fe20000410000 */
[----:B------:R-:W-:Y:S01]  /*14970*/  ISETP.NE.AND P4, PT, R203, RZ, PT ;  /* 0x000000ffcb00720c */ /* 0x000fe20003f85270 */
[----:B------:R-:W-:Y:S01]  /*14980*/  FMUL.FTZ R103, R2, R103 ;  /* 0x0000006702677220 */ /* 0x000fe20000410000 */
[C---:B------:R-:W-:Y:S01]  /*14990*/  @P0 LEA R144, P2, R5.reuse, c[0x0][0x1c8], 0x1 ;  /* 0x0000720005900a11 */ /* 0x040fe200078408ff */
[----:B------:R2:W-:Y:S01]  /*149a0*/  @P0 LDGSTS.E.BYPASS.LTC128B.128 [R206+0x8100], [R142.64], !P6 ;  /* 0x081000008ece0fae */ /* 0x0005e2000f101d46 */
[----:B------:R-:W-:Y:S01]  /*149b0*/  @P0 IADD3 R137, P1, R202, R137, RZ ;  /* 0x00000089ca890210 */ /* 0x000fe20007f3e0ff */
[----:B------:R-:W3:Y:S01]  /*149c0*/  MUFU.EX2 R133, R139 ;  /* 0x0000008b00857308 */ /* 0x000ee20000000800 */
[----:B------:R-:W-:Y:S01]  /*149d0*/  @P0 LEA.HI.X R145, R5, c[0x0][0x1cc], R4, 0x1, P2 ;  /* 0x0000730005910a11 */ /* 0x000fe200010f0c04 */
[C---:B------:R-:W-:Y:S01]  /*149e0*/  FMUL.FTZ R106, R2.reuse, R106 ;  /* 0x0000006a026a7220 */ /* 0x040fe20000410000 */
[----:B------:R-:W-:Y:S01]  /*149f0*/  @P0 IADD3.X R5, R201, R136, RZ, P1, !PT ;  /* 0x00000088c9050210 */ /* 0x000fe20000ffe4ff */
[----:B------:R-:W-:Y:S01]  /*14a00*/  FMUL.FTZ R107, R2, R107 ;  /* 0x0000006b026b7220 */ /* 0x000fe20000410000 */
[----:B------:R-:W-:Y:S01]  /*14a10*/  @P0 IADD3 R4, P3, R137, R208, RZ ;  /* 0x000000d089040210 */ /* 0x000fe20007f7e0ff */
[----:B------:R-:W-:Y:S01]  /*14a20*/  FMUL.FTZ R109, R3, R109 ;  /* 0x0000006d036d7220 */ /* 0x000fe20000410000 */
[----:B------:R-:W-:Y:S01]  /*14a30*/  @P0 IADD3 R8, P2, R137, R134, RZ ;  /* 0x0000008689080210 */ /* 0x000fe20007f5e0ff */
[----:B------:R4:W-:Y:S01]  /*14a40*/  @P0 LDGSTS.E.BYPASS.LTC128B.128 [R206+0xa100], [R144.64], !P4 ;  /* 0x0a10000090ce0fae */ /* 0x0009e2000e101d46 */
[----:B------:R-:W-:Y:S01]  /*14a50*/  @P0 IADD3.X R9, R5, R213, RZ, P3, !PT ;  /* 0x000000d505090210 */ /* 0x000fe20001ffe4ff */
[----:B------:R-:W-:Y:S01]  /*14a60*/  MUFU.EX2 R164, R164 ;  /* 0x000000a400a47308 */ /* 0x000fe20000000800 */
[----:B------:R-:W-:Y:S01]  /*14a70*/  @P0 LEA R146, P3, R4, c[0x0][0x1c8], 0x1 ;  /* 0x0000720004920a11 */ /* 0x000fe200078608ff */
[C---:B------:R-:W-:Y:S01]  /*14a80*/  FMUL.FTZ R110, R2.reuse, R110 ;  /* 0x0000006e026e7220 */ /* 0x040fe20000410000 */
[----:B------:R-:W-:Y:S01]  /*14a90*/  @P0 IADD3 R136, P1, R137, R216, RZ ;  /* 0x000000d889880210 */ /* 0x000fe20007f3e0ff */
[----:B------:R-:W-:Y:S01]  /*14aa0*/  FMUL.FTZ R111, R2, R111 ;  /* 0x0000006f026f7220 */ /* 0x000fe20000410000 */
[----:B------:R-:W-:Y:S01]  /*14ab0*/  @P0 LEA.HI.X R147, R4, c[0x0][0x1cc], R9, 0x1, P3 ;  /* 0x0000730004930a11 */ /* 0x000fe200018f0c09 */
[----:B------:R-:W-:Y:S01]  /*14ac0*/  FMUL.FTZ R4, R3, R128 ;  /* 0x0000008003047220 */ /* 0x000fe20000410000 */
[----:B------:R-:W-:Y:S01]  /*14ad0*/  @P0 IADD3.X R137, R5, R219, RZ, P2, !PT ;  /* 0x000000db05890210 */ /* 0x000fe200017fe4ff */
[----:B------:R-:W-:Y:S01]  /*14ae0*/  FMUL.FTZ R9, R3, R125 ;  /* 0x0000007d03097220 */ /* 0x000fe20000410000 */
[C---:B------:R-:W-:Y:S01]  /*14af0*/  @P0 LEA R148, P2, R8.reuse, c[0x0][0x1c8], 0x1 ;  /* 0x0000720008940a11 */ /* 0x040fe200078408ff */
[----:B------:R4:W-:Y:S01]  /*14b00*/  @P0 LDGSTS.E.BYPASS.LTC128B.128 [R206+0x7100], [R146.64], !P5 ;  /* 0x0710000092ce0fae */ /* 0x0009e2000e901d46 */
[----:B------:R-:W-:Y:S01]  /*14b10*/  @P0 IADD3.X R5, R5, R218, RZ, P1, !PT ;  /* 0x000000da05050210 */ /* 0x000fe20000ffe4ff */
[----:B------:R-:W5:Y:S01]  /*14b20*/  MUFU.EX2 R161, R161 ;  /* 0x000000a100a17308 */ /* 0x000f620000000800 */
[----:B------:R-:W-:Y:S01]  /*14b30*/  @P0 LEA.HI.X R149, R8, c[0x0][0x1cc], R137, 0x1, P2 ;  /* 0x0000730008950a11 */ /* 0x000fe200010f0c89 */
[C---:B------:R-:W-:Y:S01]  /*14b40*/  FMUL.FTZ R8, R3.reuse, R124 ;  /* 0x0000007c03087220 */ /* 0x040fe20000410000 */
[----:B------:R-:W-:Y:S01]  /*14b50*/  @P0 LEA R150, P1, R136, c[0x0][0x1c8], 0x1 ;  /* 0x0000720088960a11 */ /* 0x000fe200078208ff */
[C---:B------:R-:W-:Y:S01]  /*14b60*/  FMUL.FTZ R112, R3.reuse, R112 ;  /* 0x0000007003707220 */ /* 0x040fe20000410000 */
[----:B-1----:R-:W-:Y:S01]  /*14b70*/  F2FP.PACK_AB R128, R160, R135 ;  /* 0x00000087a080723e */ /* 0x002fe200000000ff */
[----:B------:R1:W-:Y:S01]  /*14b80*/  @P0 LDGSTS.E.BYPASS.LTC128B.128 [R206+0x9100], [R148.64], !P6 ;  /* 0x0910000094ce0fae */ /* 0x0003e2000f101d46 */
[----:B------:R-:W-:Y:S01]  /*14b90*/  @P0 LEA.HI.X R151, R136, c[0x0][0x1cc], R5, 0x1, P1 ;  /* 0x0000730088970a11 */ /* 0x000fe200008f0c05 */
[C---:B------:R-:W-:Y:S01]  /*14ba0*/  FMUL.FTZ R5, R3.reuse, R129 ;  /* 0x0000008103057220 */ /* 0x040fe20000410000 */
[----:B---3--:R-:W-:Y:S01]  /*14bb0*/  F2FP.PACK_AB R130, R162, R133 ;  /* 0x00000085a282723e */ /* 0x008fe200000000ff */
[----:B------:R-:W-:Y:S01]  /*14bc0*/  MUFU.EX2 R163, R163 ;  /* 0x000000a300a37308 */ /* 0x000fe20000000800 */
[C---:B------:R-:W-:Y:S02]  /*14bd0*/  FMUL.FTZ R113, R3.reuse, R113 ;  /* 0x0000007103717220 */ /* 0x040fe40000410000 */
[C---:B------:R-:W-:Y:S01]  /*14be0*/  FMUL.FTZ R114, R2.reuse, R114 ;  /* 0x0000007202727220 */ /* 0x040fe20000410000 */
[----:B------:R1:W-:Y:S01]  /*14bf0*/  @P0 LDGSTS.E.BYPASS.LTC128B.128 [R206+0xb100], [R150.64], !P4 ;  /* 0x0b10000096ce0fae */ /* 0x0003e2000e101d46 */
[C---:B------:R-:W-:Y:S02]  /*14c00*/  FMUL.FTZ R115, R2.reuse, R115 ;  /* 0x0000007302737220 */ /* 0x040fe40000410000 */
[C---:B------:R-:W-:Y:S02]  /*14c10*/  FMUL.FTZ R116, R3.reuse, R116 ;  /* 0x0000007403747220 */ /* 0x040fe40000410000 */
[----:B------:R-:W-:Y:S01]  /*14c20*/  FMUL.FTZ R117, R3, R117 ;  /* 0x0000007503757220 */ /* 0x000fe20000410000 */
[----:B------:R-:W3:Y:S01]  /*14c30*/  MUFU.EX2 R166, R166 ;  /* 0x000000a600a67308 */ /* 0x000ee20000000800 */
[C---:B------:R-:W-:Y:S01]  /*14c40*/  FMUL.FTZ R118, R2.reuse, R118 ;  /* 0x0000007602767220 */ /* 0x040fe20000410000 */
[----:B------:R-:W1:Y:S01]  /*14c50*/  LDSM.16.MT88.4 R136, [R195+0x100] ;  /* 0x00010000c388783b */ /* 0x000e620000004200 */
[C---:B------:R-:W-:Y:S01]  /*14c60*/  FMUL.FTZ R119, R2.reuse, R119 ;  /* 0x0000007702777220 */ /* 0x040fe20000410000 */
[----:B-----5:R-:W-:Y:S01]  /*14c70*/  F2FP.PACK_AB R129, R161, R164 ;  /* 0x000000a4a181723e */ /* 0x020fe200000000ff */
[C---:B------:R-:W-:Y:S02]  /*14c80*/  FMUL.FTZ R120, R3.reuse, R120 ;  /* 0x0000007803787220 */ /* 0x040fe40000410000 */
[C---:B------:R-:W-:Y:S02]  /*14c90*/  FMUL.FTZ R121, R3.reuse, R121 ;  /* 0x0000007903797220 */ /* 0x040fe40000410000 */
[C---:B------:R-:W-:Y:S01]  /*14ca0*/  FMUL.FTZ R122, R2.reuse, R122 ;  /* 0x0000007a027a7220 */ /* 0x040fe20000410000 */
[----:B--2---:R-:W2:Y:S01]  /*14cb0*/  LDSM.16.MT88.4 R140, [R190+0x100] ;  /* 0x00010000be8c783b */ /* 0x004ea20000004200 */
[C---:B------:R-:W-:Y:S01]  /*14cc0*/  FMUL.FTZ R123, R2.reuse, R123 ;  /* 0x0000007b027b7220 */ /* 0x040fe20000410000 */
[----:B------:R-:W-:Y:S01]  /*14cd0*/  MUFU.EX2 R170, R170 ;  /* 0x000000aa00aa7308 */ /* 0x000fe20000000800 */
[C---:B------:R-:W-:Y:S02]  /*14ce0*/  FMUL.FTZ R36, R3.reuse, R36 ;  /* 0x0000002403247220 */ /* 0x040fe40000410000 */
[C---:B------:R-:W-:Y:S02]  /*14cf0*/  FMUL.FTZ R37, R3.reuse, R37 ;  /* 0x0000002503257220 */ /* 0x040fe40000410000 */
[C---:B------:R-:W-:Y:S01]  /*14d00*/  FMUL.FTZ R38, R2.reuse, R38 ;  /* 0x0000002602267220 */ /* 0x040fe20000410000 */
[----:B----4-:R-:W4:Y:S01]  /*14d10*/  LDSM.16.MT88.4 R144, [R189+0x100] ;  /* 0x00010000bd90783b */ /* 0x010f220000004200 */
[----:B------:R-:W-:Y:S02]  /*14d20*/  FMUL.FTZ R39, R2, R39 ;  /* 0x0000002702277220 */ /* 0x000fe40000410000 */
[C---:B------:R-:W-:Y:S01]  /*14d30*/  FMUL.FTZ R40, R3.reuse, R40 ;  /* 0x0000002803287220 */ /* 0x040fe20000410000 */
[----:B------:R-:W5:Y:S01]  /*14d40*/  MUFU.EX2 R171, R171 ;  /* 0x000000ab00ab7308 */ /* 0x000f620000000800 */
[C---:B------:R-:W-:Y:S01]  /*14d50*/  FMUL.FTZ R41, R3.reuse, R41 ;  /* 0x0000002903297220 */ /* 0x040fe20000410000 */
[----:B---3--:R-:W-:Y:S01]  /*14d60*/  F2FP.PACK_AB R131, R166, R163 ;  /* 0x000000a3a683723e */ /* 0x008fe200000000ff */
[C---:B------:R-:W-:Y:S01]  /*14d70*/  FMUL.FTZ R42, R2.reuse, R42 ;  /* 0x0000002a022a7220 */ /* 0x040fe20000410000 */
[----:B------:R-:W3:Y:S01]  /*14d80*/  LDSM.16.MT88.4 R124, [R188+0x100] ;  /* 0x00010000bc7c783b */ /* 0x000ee20000004200 */
        /* <DEDUP_REMOVED lines=10> */
[C---:B-1----:R-:W-:Y:S01]  /*14e30*/  HMMA.16816.F32 R4, R128.reuse, R136, R4 ;  /* 0x000000888004723c */ /* 0x042fe20000001804 */
[----:B------:R-:W-:Y:S01]  /*14e40*/  LDSM.16.MT88.4 R148, [R195+0x2900] ;  /* 0x00290000c394783b */ /* 0x000fe20000004200 */
[----:B------:R-:W1:Y:S03]  /*14e50*/  MUFU.EX2 R175, R175 ;  /* 0x000000af00af7308 */ /* 0x000e660000000800 */
[C---:B------:R-:W-:Y:S02]  /*14e60*/  FMUL.FTZ R51, R2.reuse, R51 ;  /* 0x0000003302337220 */ /* 0x040fe40000410000 */
[C---:B------:R-:W-:Y:S01]  /*14e70*/  FMUL.FTZ R52, R3.reuse, R52 ;  /* 0x0000003403347220 */ /* 0x040fe20000410000 */
[C---:B------:R-:W-:Y:S01]  /*14e80*/  HMMA.16816.F32 R8, R128.reuse, R138, R8 ;  /* 0x0000008a8008723c */ /* 0x040fe20000001808 */
[----:B------:R-:W1:Y:S03]  /*14e90*/  LDSM.16.MT88.4 R136, [R195+0x2100] ;  /* 0x00210000c388783b */ /* 0x000e660000004200 */
[C---:B------:R-:W-:Y:S01]  /*14ea0*/  FMUL.FTZ R53, R3.reuse, R53 ;  /* 0x0000003503357220 */ /* 0x040fe20000410000 */
[----:B------:R-:W-:Y:S01]  /*14eb0*/  MUFU.EX2 R224, R224 ;  /* 0x000000e000e07308 */ /* 0x000fe20000000800 */
[C---:B------:R-:W-:Y:S02]  /*14ec0*/  FMUL.FTZ R54, R2.reuse, R54 ;  /* 0x0000003602367220 */ /* 0x040fe40000410000 */
[C---:B--2---:R-:W-:Y:S01]  /*14ed0*/  HMMA.16816.F32 R100, R128.reuse, R140, R100 ;  /* 0x0000008c8064723c */ /* 0x044fe20000001864 */
[----:B------:R-:W-:Y:S03]  /*14ee0*/  LDSM.16.MT88.4 R152, [R190+0x2900] ;  /* 0x00290000be98783b */ /* 0x000fe60000004200 */
[C---:B------:R-:W-:Y:S02]  /*14ef0*/  FMUL.FTZ R55, R2.reuse, R55 ;  /* 0x0000003702377220 */ /* 0x040fe40000410000 */
[C---:B------:R-:W-:Y:S01]  /*14f00*/  FMUL.FTZ R56, R3.reuse, R56 ;  /* 0x0000003803387220 */ /* 0x040fe20000410000 */
[----:B------:R-:W-:Y:S01]  /*14f10*/  MUFU.EX2 R225, R225 ;  /* 0x000000e100e17308 */ /* 0x000fe20000000800 */
[C---:B------:R-:W-:Y:S01]  /*14f20*/  HMMA.16816.F32 R104, R128.reuse, R142, R104 ;  /* 0x0000008e8068723c */ /* 0x040fe20000001868 */
[----:B------:R-:W2:Y:S03]  /*14f30*/  LDSM.16.MT88.4 R140, [R190+0x2100] ;  /* 0x00210000be8c783b */ /* 0x000ea60000004200 */
[C---:B------:R-:W-:Y:S02]  /*14f40*/  FMUL.FTZ R57, R3.reuse, R57 ;  /* 0x0000003903397220 */ /* 0x040fe40000410000 */
[C---:B------:R-:W-:Y:S02]  /*14f50*/  FMUL.FTZ R58, R2.reuse, R58 ;  /* 0x0000003a023a7220 */ /* 0x040fe40000410000 */
[C---:B----4-:R-:W-:Y:S01]  /*14f60*/  HMMA.16816.F32 R108, R128.reuse, R144, R108 ;  /* 0x00000090806c723c */ /* 0x050fe2000000186c */
[----:B------:R-:W-:Y:S03]  /*14f70*/  LDSM.16.MT88.4 R156, [R189+0x2900] ;  /* 0x00290000bd9c783b */ /* 0x000fe60000004200 */
[C---:B------:R-:W-:Y:S02]  /*14f80*/  FMUL.FTZ R59, R2.reuse, R59 ;  /* 0x0000003b023b7220 */ /* 0x040fe40000410000 */
[C---:B------:R-:W-:Y:S02]  /*14f90*/  FMUL.FTZ R60, R3.reuse, R60 ;  /* 0x0000003c033c7220 */ /* 0x040fe40000410000 */
[C---:B------:R-:W-:Y:S01]  /*14fa0*/  HMMA.16816.F32 R112, R128.reuse, R146, R112 ;  /* 0x000000928070723c */ /* 0x040fe20000001870 */
[----:B------:R-:W-:Y:S03]  /*14fb0*/  LDSM.16.MT88.4 R144, [R188+0x900] ;  /* 0x00090000bc90783b */ /* 0x000fe60000004200 */
[C---:B------:R-:W-:Y:S02]  /*14fc0*/  FMUL.FTZ R61, R3.reuse, R61 ;  /* 0x0000003d033d7220 */ /* 0x040fe40000410000 */
[C---:B------:R-:W-:Y:S02]  /*14fd0*/  FMUL.FTZ R62, R2.reuse, R62 ;  /* 0x0000003e023e7220 */ /* 0x040fe40000410000 */
[C---:B---3--:R-:W-:Y:S01]  /*14fe0*/  HMMA.16816.F32 R116, R128.reuse, R124, R116 ;  /* 0x0000007c8074723c */ /* 0x048fe20000001874 */
[----:B------:R-:W0:Y:S03]  /*14ff0*/  LDGDEPBAR ;  /* 0x00000000000079af */ /* 0x000e260000000000 */
[C---:B------:R-:W-:Y:S02]  /*15000*/  FMUL.FTZ R63, R2.reuse, R63 ;  /* 0x0000003f023f7220 */ /* 0x040fe40000410000 */
[C---:B------:R-:W-:Y:S02]  /*15010*/  FMUL.FTZ R64, R3.reuse, R64 ;  /* 0x0000004003407220 */ /* 0x040fe40000410000 */
[C---:B------:R-:W-:Y:S01]  /*15020*/  HMMA.16816.F32 R120, R128.reuse, R126, R120 ;  /* 0x0000007e8078723c */ /* 0x040fe20000001878 */
[----:B------:R-:W3:Y:S03]  /*15030*/  LDSM.16.MT88.4 R124, [R189+0x2100] ;  /* 0x00210000bd7c783b */ /* 0x000ee60000004200 */
[C---:B------:R-:W-:Y:S02]  /*15040*/  FMUL.FTZ R65, R3.reuse, R65 ;  /* 0x0000004103417220 */ /* 0x040fe40000410000 */
[C---:B------:R-:W-:Y:S02]  /*15050*/  FMUL.FTZ R66, R2.reuse, R66 ;  /* 0x0000004202427220 */ /* 0x040fe40000410000 */
[C---:B-1----:R-:W-:Y:S04]  /*15060*/  HMMA.16816.F32 R36, R128.reuse, R136, R36 ;  /* 0x000000888024723c */ /* 0x042fe80000001824 */
[C---:B------:R-:W-:Y:S02]  /*15070*/  FMUL.FTZ R67, R2.reuse, R67 ;  /* 0x0000004302437220 */ /* 0x040fe40000410000 */
[C---:B------:R-:W-:Y:S02]  /*15080*/  FMUL.FTZ R68, R3.reuse, R68 ;  /* 0x0000004403447220 */ /* 0x040fe40000410000 */
[C---:B------:R-:W-:Y:S01]  /*15090*/  HMMA.16816.F32 R40, R128.reuse, R138, R40 ;  /* 0x0000008a8028723c */ /* 0x040fe20000001828 */
[----:B------:R-:W1:Y:S03]  /*150a0*/  LDSM.16.MT88.4 R136, [R188+0x2100] ;  /* 0x00210000bc88783b */ /* 0x000e660000004200 */
        /* <DEDUP_REMOVED lines=26> */
[----:B------:R-:W-:Y:S02]  /*15250*/  FMUL.FTZ R85, R3, R85 ;  /* 0x0000005503557220 */ /* 0x000fe40000410000 */
[C---:B------:R-:W-:Y:S02]  /*15260*/  FMUL.FTZ R86, R2.reuse, R86 ;  /* 0x0000005602567220 */ /* 0x040fe40000410000 */
[C---:B------:R-:W-:Y:S01]  /*15270*/  HMMA.16816.F32 R72, R128.reuse, R142, R72 ;  /* 0x0000008e8048723c */ /* 0x040fe20000001848 */
[----:B------:R-:W2:Y:S03]  /*15280*/  LDSM.16.MT88.4 R140, [R188+0x4100] ;  /* 0x00410000bc8c783b */ /* 0x000ea60000004200 */
[----:B------:R-:W-:Y:S02]  /*15290*/  FMUL.FTZ R87, R2, R87 ;  /* 0x0000005702577220 */ /* 0x000fe40000410000 */
[--C-:B------:R-:W-:Y:S02]  /*152a0*/  FFMA.FTZ R168, R12, c[0x0][0x2d0], -R167.reuse ;  /* 0x0000b4000ca87a23 */ /* 0x100fe400000108a7 */
[----:B------:R-:W-:Y:S01]  /*152b0*/  FFMA.FTZ R169, R13, c[0x0][0x2d0], -R167 ;  /* 0x0000b4000da97a23 */ /* 0x000fe200000108a7 */
[C---:B---3--:R-:W-:Y:S03]  /*152c0*/  HMMA.16816.F32 R76, R128.reuse, R124, R76 ;  /* 0x0000007c804c723c */ /* 0x048fe6000000184c */
[--C-:B------:R-:W-:Y:S01]  /*152d0*/  FFMA.FTZ R172, R14, c[0x0][0x2d0], -R165.reuse ;  /* 0x0000b4000eac7a23 */ /* 0x100fe200000108a5 */
[----:B-----5:R-:W-:Y:S01]  /*152e0*/  F2FP.PACK_AB R14, R171, R170 ;  /* 0x000000aaab0e723e */ /* 0x020fe200000000ff */
[----:B------:R-:W-:Y:S01]  /*152f0*/  FFMA.FTZ R173, R15, c[0x0][0x2d0], -R165 ;  /* 0x0000b4000fad7a23 */ /* 0x000fe200000108a5 */
[----:B------:R-:W-:Y:S01]  /*15300*/  F2FP.PACK_AB R15, R175, R174 ;  /* 0x000000aeaf0f723e */ /* 0x000fe200000000ff */
        /* <DEDUP_REMOVED lines=8> */
[----:B------:R-:W1:Y:S01]  /*15390*/  MUFU.EX2 R169, R169 ;  /* 0x000000a900a97308 */ /* 0x000e620000000800 */
[C---:B------:R-:W-:Y:S02]  /*153a0*/  FMUL.FTZ R92, R3.reuse, R92 ;  /* 0x0000005c035c7220 */ /* 0x040fe40000410000 */
[C---:B------:R-:W-:Y:S03]  /*153b0*/  FMUL.FTZ R93, R3.reuse, R93 ;  /* 0x0000005d035d7220 */ /* 0x040fe60000410000 */
[C---:B------:R-:W-:Y:S01]  /*153c0*/  HMMA.16816.F32 R88, R128.reuse, R138, R88 ;  /* 0x0000008a8058723c */ /* 0x040fe20000001858 */
[----:B------:R-:W4:Y:S02]  /*153d0*/  LDSM.16.MT88.4 R136, [R189+0x900] ;  /* 0x00090000bd88783b */ /* 0x000f240000004200 */
[C---:B------:R-:W-:Y:S01]  /*153e0*/  FMUL.FTZ R94, R2.reuse, R94 ;  /* 0x0000005e025e7220 */ /* 0x040fe20000410000 */
[----:B------:R-:W-:Y:S01]  /*153f0*/  MUFU.EX2 R172, R172 ;  /* 0x000000ac00ac7308 */ /* 0x000fe20000000800 */
[C---:B------:R-:W-:Y:S02]  /*15400*/  FMUL.FTZ R95, R2.reuse, R95 ;  /* 0x0000005f025f7220 */ /* 0x040fe40000410000 */
[C---:B------:R-:W-:Y:S02]  /*15410*/  FMUL.FTZ R96, R3.reuse, R96 ;  /* 0x0000006003607220 */ /* 0x040fe40000410000 */
[----:B------:R-:W-:Y:S03]  /*15420*/  FMUL.FTZ R97, R3, R97 ;  /* 0x0000006103617220 */ /* 0x000fe60000410000 */
[C---:B--2---:R-:W-:Y:S02]  /*15430*/  HMMA.16816.F32 R92, R128.reuse, R140, R92 ;  /* 0x0000008c805c723c */ /* 0x044fe4000000185c */
[----:B------:R-:W2:Y:S01]  /*15440*/  MUFU.EX2 R173, R173 ;  /* 0x000000ad00ad7308 */ /* 0x000ea20000000800 */
[C---:B------:R-:W-:Y:S02]  /*15450*/  FMUL.FTZ R98, R2.reuse, R98 ;  /* 0x0000006202627220 */ /* 0x040fe40000410000 */
[C---:B------:R-:W-:Y:S01]  /*15460*/  FMUL.FTZ R99, R2.reuse, R99 ;  /* 0x0000006302637220 */ /* 0x040fe20000410000 */
[----:B-1----:R-:W-:Y:S01]  /*15470*/  F2FP.PACK_AB R12, R169, R168 ;  /* 0x000000a8a90c723e */ /* 0x002fe200000000ff */
[----:B------:R-:W-:Y:S02]  /*15480*/  FFMA.FTZ R135, R3, R214, R135 ;  /* 0x000000d603877223 */ /* 0x000fe40000010087 */
[----:B------:R-:W-:Y:S03]  /*15490*/  FFMA.FTZ R164, R2, R215, R164 ;  /* 0x000000d702a47223 */ /* 0x000fe600000100a4 */
[----:B------:R-:W-:Y:S01]  /*154a0*/  HMMA.16816.F32 R96, R128, R142, R96 ;  /* 0x0000008e8060723c */ /* 0x000fe20000001860 */
[----:B------:R-:W-:Y:S02]  /*154b0*/  LDSM.16.MT88.4 R128, [R190+0x4900] ;  /* 0x00490000be80783b */ /* 0x000fe40000004200 */
[----:B------:R-:W-:Y:S02]  /*154c0*/  FADD.FTZ R160, R160, R135 ;  /* 0x00000087a0a07221 */ /* 0x000fe40000010000 */
[----:B------:R-:W-:Y:S02]  /*154d0*/  FADD.FTZ R164, R161, R164 ;  /* 0x000000a4a1a47221 */ /* 0x000fe40000010000 */
[----:B------:R-:W-:Y:S01]  /*154e0*/  FADD.FTZ R3, R133, R160 ;  /* 0x000000a085037221 */ /* 0x000fe20000010000 */
[----:B------:R-:W-:Y:S01]  /*154f0*/  MOV R133, R132 ;  /* 0x0000008400857202 */ /* 0x000fe20000000f00 */
[----:B------:R-:W-:Y:S03]  /*15500*/  LDSM.16.MT88.4 R140, [R189+0x1100] ;  /* 0x00110000bd8c783b */ /* 0x000fe60000004200 */
[----:B------:R-:W-:Y:S01]  /*15510*/  FADD.FTZ R3, R162, R3 ;  /* 0x00000003a2037221 */ /* 0x000fe20000010000 */
[----:B--2---:R-:W-:Y:S03]  /*15520*/  F2FP.PACK_AB R13, R173, R172 ;  /* 0x000000acad0d723e */ /* 0x004fe600000000ff */
[----:B------:R-:W-:Y:S01]  /*15530*/  FADD.FTZ R168, R168, R3 ;  /* 0x00000003a8a87221 */ /* 0x000fe20000010000 */
[----:B------:R-:W-:Y:S03]  /*15540*/  MOV R3, R0 ;  /* 0x0000000000037202 */ /* 0x000fe60000000f00 */
[----:B------:R-:W-:Y:S01]  /*15550*/  FADD.FTZ R169, R169, R168 ;  /* 0x000000a8a9a97221 */ /* 0x000fe20000010000 */
[C---:B---3--:R-:W-:Y:S05]  /*15560*/  HMMA.16816.F32 R4, R12.reuse, R124, R4 ;  /* 0x0000007c0c04723c */ /* 0x048fea0000001804 */
[----:B------:R-:W-:Y:S03]  /*15570*/  FADD.FTZ R170, R170, R169 ;  /* 0x000000a9aaaa7221 */ /* 0x000fe60000010000 */
[C---:B------:R-:W-:Y:S01]  /*15580*/  HMMA.16816.F32 R8, R12.reuse, R126, R8 ;  /* 0x0000007e0c08723c */ /* 0x040fe20000001808 */
[----:B------:R-:W1:Y:S03]  /*15590*/  LDSM.16.MT88.4 R124, [R188+0x2900] ;  /* 0x00290000bc7c783b */ /* 0x000e660000004200 */
[----:B------:R-:W-:Y:S04]  /*155a0*/  FADD.FTZ R171, R171, R170 ;  /* 0x000000aaabab7221 */ /* 0x000fe80000010000 */
        /* <DEDUP_REMOVED lines=16> */
[----:B------:R-:W-:Y:S03]  /*156b0*/  FFMA.FTZ R151, R25, c[0x0][0x2d0], -R167 ;  /* 0x0000b40019977a23 */ /* 0x000fe600000108a7 */
[--C-:B------:R-:W-:Y:S01]  /*156c0*/  FFMA.FTZ R152, R22, c[0x0][0x2d0], -R165.reuse ;  /* 0x0000b40016987a23 */ /* 0x100fe200000108a5 */
[C---:B------:R-:W-:Y:S01]  /*156d0*/  HMMA.16816.F32 R48, R12.reuse, R154, R48 ;  /* 0x0000009a0c30723c */ /* 0x040fe20000001830 */
[----:B------:R-:W4:Y:S03]  /*156e0*/  MUFU.EX2 R149, R149 ;  /* 0x0000009500957308 */ /* 0x000f260000000800 */
[--C-:B------:R-:W-:Y:S02]  /*156f0*/  FFMA.FTZ R153, R23, c[0x0][0x2d0], -R165.reuse ;  /* 0x0000b40017997a23 */ /* 0x100fe400000108a5 */
[----:B------:R-:W-:Y:S01]  /*15700*/  LDSM.16.MT88.4 R20, [R190+0x1100] ;  /* 0x00110000be14783b */ /* 0x000fe20000004200 */
[--C-:B------:R-:W-:Y:S01]  /*15710*/  FFMA.FTZ R154, R26, c[0x0][0x2d0], -R165.reuse ;  /* 0x0000b4001a9a7a23 */ /* 0x100fe200000108a5 */
[C---:B------:R-:W-:Y:S03]  /*15720*/  HMMA.16816.F32 R52, R12.reuse, R156, R52 ;  /* 0x0000009c0c34723c */ /* 0x040fe60000001834 */
[----:B------:R-:W-:Y:S01]  /*15730*/  MUFU.EX2 R150, R150 ;  /* 0x0000009600967308 */ /* 0x000fe20000000800 */
[----:B------:R-:W-:Y:S02]  /*15740*/  FFMA.FTZ R155, R27, c[0x0][0x2d0], -R165 ;  /* 0x0000b4001b9b7a23 */ /* 0x000fe400000108a5 */
[----:B------:R-:W-:Y:S01]  /*15750*/  LDSM.16.MT88.4 R24, [R188+0x1100] ;  /* 0x00110000bc18783b */ /* 0x000fe20000004200 */
[--C-:B------:R-:W-:Y:S01]  /*15760*/  FFMA.FTZ R156, R28, c[0x0][0x2d0], -R167.reuse ;  /* 0x0000b4001c9c7a23 */ /* 0x100fe200000108a7 */
[C---:B------:R-:W-:Y:S04]  /*15770*/  HMMA.16816.F32 R56, R12.reuse, R158, R56 ;  /* 0x0000009e0c38723c */ /* 0x040fe80000001838 */
[--C-:B------:R-:W-:Y:S01]  /*15780*/  FFMA.FTZ R157, R29, c[0x0][0x2d0], -R167.reuse ;  /* 0x0000b4001d9d7a23 */ /* 0x100fe200000108a7 */
[----:B------:R-:W5:Y:S02]  /*15790*/  MUFU.EX2 R151, R151 ;  /* 0x0000009700977308 */ /* 0x000f640000000800 */
[--C-:B------:R-:W-:Y:S01]  /*157a0*/  FFMA.FTZ R158, R32, c[0x0][0x2d0], -R167.reuse ;  /* 0x0000b400209e7a23 */ /* 0x100fe200000108a7 */
[C---:B-1----:R-:W-:Y:S04]  /*157b0*/  HMMA.16816.F32 R60, R12.reuse, R124, R60 ;  /* 0x0000007c0c3c723c */ /* 0x042fe8000000183c */
[----:B------:R-:W-:Y:S02]  /*157c0*/  FFMA.FTZ R167, R33, c[0x0][0x2d0], -R167 ;  /* 0x0000b40021a77a23 */ /* 0x000fe400000108a7 */
[--C-:B------:R-:W-:Y:S01]  /*157d0*/  FFMA.FTZ R159, R30, c[0x0][0x2d0], -R165.reuse ;  /* 0x0000b4001e9f7a23 */ /* 0x100fe200000108a5 */
[----:B------:R-:W-:Y:S01]  /*157e0*/  MUFU.EX2 R152, R152 ;  /* 0x0000009800987308 */ /* 0x000fe20000000800 */
[C---:B------:R-:W-:Y:S01]  /*157f0*/  HMMA.16816.F32 R64, R12.reuse, R126, R64 ;  /* 0x0000007e0c40723c */ /* 0x040fe20000001840 */
[----:B------:R-:W1:Y:S03]  /*15800*/  LDSM.16.MT88.4 R124, [R188+0x4900] ;  /* 0x00490000bc7c783b */ /* 0x000e660000004200 */
[----:B------:R-:W-:Y:S04]  /*15810*/  FFMA.FTZ R165, R35, c[0x0][0x2d0], -R165 ;  /* 0x0000b40023a57a23 */ /* 0x000fe800000108a5 */
[C---:B--2---:R-:W-:Y:S01]  /*15820*/  HMMA.16816.F32 R68, R12.reuse, R16, R68 ;  /* 0x000000100c44723c */ /* 0x044fe20000001844 */
[----:B------:R-:W-:Y:S01]  /*15830*/  LDSM.16.MT88.4 R28, [R189+0x1900] ;  /* 0x00190000bd1c783b */ /* 0x000fe20000004200 */
[----:B------:R-:W2:Y:S06]  /*15840*/  MUFU.EX2 R153, R153 ;  /* 0x0000009900997308 */ /* 0x000eac0000000800 */
[C---:B------:R-:W-:Y:S01]  /*15850*/  HMMA.16816.F32 R72, R12.reuse, R18, R72 ;  /* 0x000000120c48723c */ /* 0x040fe20000001848 */
[----:B------:R-:W2:Y:S03]  /*15860*/  LDSM.16.MT88.4 R16, [R195+0x1100] ;  /* 0x00110000c310783b */ /* 0x000ea60000004200 */
[----:B------:R-:W-:Y:S04]  /*15870*/  MUFU.EX2 R154, R154 ;  /* 0x0000009a009a7308 */ /* 0x000fe80000000800 */
[C---:B------:R-:W-:Y:S01]  /*15880*/  HMMA.16816.F32 R76, R12.reuse, R128, R76 ;  /* 0x000000800c4c723c */ /* 0x040fe2000000184c */
[----:B------:R-:W-:Y:S05]  /*15890*/  LDSM.16.MT88.4 R32, [R188+0x1900] ;  /* 0x00190000bc20783b */ /* 0x000fea0000004200 */
[----:B------:R-:W1:Y:S02]  /*158a0*/  MUFU.EX2 R155, R155 ;  /* 0x0000009b009b7308 */ /* 0x000e640000000800 */
[C---:B------:R-:W-:Y:S01]  /*158b0*/  HMMA.16816.F32 R80, R12.reuse, R130, R80 ;  /* 0x000000820c50723c */ /* 0x040fe20000001850 */
[----:B------:R-:W2:Y:S07]  /*158c0*/  LDSM.16.MT88.4 R128, [R195+0x3100] ;  /* 0x00310000c380783b */ /* 0x000eae0000004200 */
[C---:B---3--:R-:W-:Y:S01]  /*158d0*/  HMMA.16816.F32 R84, R12.reuse, R136, R84 ;  /* 0x000000880c54723c */ /* 0x048fe20000001854 */
[----:B------:R-:W-:Y:S07]  /*158e0*/  MUFU.EX2 R156, R156 ;  /* 0x0000009c009c7308 */ /* 0x000fee0000000800 */
[C---:B------:R-:W-:Y:S01]  /*158f0*/  HMMA.16816.F32 R88, R12.reuse, R138, R88 ;  /* 0x0000008a0c58723c */ /* 0x040fe20000001858 */
[----:B------:R-:W-:Y:S02]  /*15900*/  LDSM.16.MT88.4 R136, [R189+0x3900] ;  /* 0x00390000bd88783b */ /* 0x000fe40000004200 */
[----:B------:R-:W3:Y:S05]  /*15910*/  MUFU.EX2 R157, R157 ;  /* 0x0000009d009d7308 */ /* 0x000eea0000000800 */
[C---:B-1----:R-:W-:Y:S05]  /*15920*/  HMMA.16816.F32 R92, R12.reuse, R124, R92 ;  /* 0x0000007c0c5c723c */ /* 0x042fea000000185c */
[----:B------:R-:W-:Y:S03]  /*15930*/  MUFU.EX2 R158, R158 ;  /* 0x0000009e009e7308 */ /* 0x000fe60000000800 */
[----:B------:R-:W-:Y:S01]  /*15940*/  HMMA.16816.F32 R96, R12, R126, R96 ;  /* 0x0000007e0c60723c */ /* 0x000fe20000001860 */
[----:B------:R-:W1:Y:S06]  /*15950*/  LDSM.16.MT88.4 R124, [R190+0x3100] ;  /* 0x00310000be7c783b */ /* 0x000e6c0000004200 */
[----:B----4-:R-:W-:Y:S01]  /*15960*/  F2FP.PACK_AB R12, R149, R148 ;  /* 0x00000094950c723e */ /* 0x010fe200000000ff */
[----:B------:R-:W4:Y:S01]  /*15970*/  MUFU.EX2 R167, R167 ;  /* 0x000000a700a77308 */ /* 0x000f220000000800 */
[----:B-----5:R-:W-:Y:S03]  /*15980*/  F2FP.PACK_AB R14, R151, R150 ;  /* 0x00000096970e723e */ /* 0x020fe600000000ff */
[----:B--2---:R-:W-:Y:S01]  /*15990*/  F2FP.PACK_AB R13, R153, R152 ;  /* 0x00000098990d723e */ /* 0x004fe200000000ff */
[----:B------:R-:W-:Y:S01]  /*159a0*/  FADD.FTZ R148, R148, R171 ;  /* 0x000000ab94947221 */ /* 0x000fe20000010000 */
[----:B------:R-:W-:Y:S03]  /*159b0*/  F2FP.PACK_AB R15, R155, R154 ;  /* 0x0000009a9b0f723e */ /* 0x000fe600000000ff */
[----:B------:R-:W-:Y:S01]  /*159c0*/  FADD.FTZ R149, R149, R148 ;  /* 0x0000009495957221 */ /* 0x000fe20000010000 */
[----:B------:R-:W2:Y:S03]  /*159d0*/  MUFU.EX2 R159, R159 ;  /* 0x0000009f009f7308 */ /* 0x000ea60000000800 */
[C---:B------:R-:W-:Y:S03]  /*159e0*/  HMMA.16816.F32 R4, R12.reuse, R16, R4 ;  /* 0x000000100c04723c */ /* 0x040fe60000001804 */
[----:B------:R-:W-:Y:S04]  /*159f0*/  FADD.FTZ R150, R150, R149 ;  /* 0x0000009596967221 */ /* 0x000fe80000010000 */
[----:B------:R-:W5:Y:S01]  /*15a00*/  MUFU.EX2 R226, R165 ;  /* 0x000000a500e27308 */ /* 0x000f620000000800 */
[C---:B------:R-:W-:Y:S01]  /*15a10*/  HMMA.16816.F32 R8, R12.reuse, R18, R8 ;  /* 0x000000120c08723c */ /* 0x040fe20000001808 */
[----:B------:R-:W1:Y:S03]  /*15a20*/  LDSM.16.MT88.4 R16, [R189+0x3100] ;  /* 0x00310000bd10783b */ /* 0x000e660000004200 */
[----:B------:R-:W-:Y:S04]  /*15a30*/  FADD.FTZ R151, R151, R150 ;  /* 0x0000009697977221 */ /* 0x000fe80000010000 */
[C---:B------:R-:W-:Y:S08]  /*15a40*/  HMMA.16816.F32 R100, R12.reuse, R20, R100 ;  /* 0x000000140c64723c */ /* 0x040ff00000001864 */
[C---:B------:R-:W-:Y:S01]  /*15a50*/  HMMA.16816.F32 R104, R12.reuse, R22, R104 ;  /* 0x000000160c68723c */ /* 0x040fe20000001868 */
[----:B------:R-:W1:Y:S07]  /*15a60*/  LDSM.16.MT88.4 R20, [R188+0x3100] ;  /* 0x00310000bc14783b */ /* 0x000e6e0000004200 */
[C---:B------:R-:W-:Y:S08]  /*15a70*/  HMMA.16816.F32 R108, R12.reuse, R140, R108 ;  /* 0x0000008c0c6c723c */ /* 0x040ff0000000186c */
[C---:B------:R-:W-:Y:S01]  /*15a80*/  HMMA.16816.F32 R112, R12.reuse, R142, R112 ;  /* 0x0000008e0c70723c */ /* 0x040fe20000001870 */
[----:B------:R-:W-:Y:S07]  /*15a90*/  LDSM.16.MT88.4 R140, [R188+0x3900] ;  /* 0x00390000bc8c783b */ /* 0x000fee0000004200 */
[C---:B------:R-:W-:Y:S08]  /*15aa0*/  HMMA.16816.F32 R116, R12.reuse, R24, R116 ;  /* 0x000000180c74723c */ /* 0x040ff00000001874 */
[C---:B------:R-:W-:Y:S01]  /*15ab0*/  HMMA.16816.F32 R120, R12.reuse, R26, R120 ;  /* 0x0000001a0c78723c */ /* 0x040fe20000001878 */
[----:B------:R-:W2:Y:S07]  /*15ac0*/  LDSM.16.MT88.4 R24, [R195+0x5100] ;  /* 0x00510000c318783b */ /* 0x000eae0000004200 */
[C---:B------:R-:W-:Y:S08]  /*15ad0*/  HMMA.16816.F32 R36, R12.reuse, R128, R36 ;  /* 0x000000800c24723c */ /* 0x040ff00000001824 */
[C---:B------:R-:W-:Y:S08]  /*15ae0*/  HMMA.16816.F32 R40, R12.reuse, R130, R40 ;  /* 0x000000820c28723c */ /* 0x040ff00000001828 */
        /* <DEDUP_REMOVED lines=15> */
[C---:B---3--:R-:W-:Y:S08]  /*15be0*/  HMMA.16816.F32 R84, R12.reuse, R16, R84 ;  /* 0x000000100c54723c */ /* 0x048ff00000001854 */
[C---:B------:R-:W-:Y:S01]  /*15bf0*/  HMMA.16816.F32 R88, R12.reuse, R18, R88 ;  /* 0x000000120c58723c */ /* 0x040fe20000001858 */
[----:B------:R-:W2:Y:S07]  /*15c00*/  LDSM.16.MT88.4 R16, [R195+0x3900] ;  /* 0x00390000c310783b */ /* 0x000eae0000004200 */
[C---:B----4-:R-:W-:Y:S08]  /*15c10*/  HMMA.16816.F32 R92, R12.reuse, R20, R92 ;  /* 0x000000140c5c723c */ /* 0x050ff0000000185c */
[----:B------:R-:W-:Y:S01]  /*15c20*/  HMMA.16816.F32 R96, R12, R22, R96 ;  /* 0x000000160c60723c */ /* 0x000fe20000001860 */
[----:B------:R-:W3:Y:S06]  /*15c30*/  LDSM.16.MT88.4 R20, [R190+0x3900] ;  /* 0x00390000be14783b */ /* 0x000eec0000004200 */
[----:B------:R-:W-:Y:S01]  /*15c40*/  F2FP.PACK_AB R12, R157, R156 ;  /* 0x0000009c9d0c723e */ /* 0x000fe200000000ff */
[----:B------:R-:W-:Y:S01]  /*15c50*/  FADD.FTZ R156, R156, R151 ;  /* 0x000000979c9c7221 */ /* 0x000fe20000010000 */
[----:B------:R-:W-:Y:S03]  /*15c60*/  F2FP.PACK_AB R14, R167, R158 ;  /* 0x0000009ea70e723e */ /* 0x000fe600000000ff */
[----:B------:R-:W-:Y:S01]  /*15c70*/  F2FP.PACK_AB R13, R224, R159 ;  /* 0x0000009fe00d723e */ /* 0x000fe200000000ff */
[----:B------:R-:W-:Y:S01]  /*15c80*/  FADD.FTZ R157, R157, R156 ;  /* 0x0000009c9d9d7221 */ /* 0x000fe20000010000 */
[----:B-----5:R-:W-:Y:S03]  /*15c90*/  F2FP.PACK_AB R15, R226, R225 ;  /* 0x000000e1e20f723e */ /* 0x020fe600000000ff */
[----:B------:R-:W-:Y:S04]  /*15ca0*/  FADD.FTZ R158, R158, R157 ;  /* 0x0000009d9e9e7221 */ /* 0x000fe80000010000 */
[C---:B-1----:R-:W-:Y:S01]  /*15cb0*/  HMMA.16816.F32 R128, R12.reuse, R124, R4 ;  /* 0x0000007c0c80723c */ /* 0x042fe20000001804 */
[----:B------:R-:W1:Y:S02]  /*15cc0*/  LDSM.16.MT88.4 R4, [R190+0x5900] ;  /* 0x00590000be04783b */ /* 0x000e640000004200 */
[----:B------:R-:W-:Y:S05]  /*15cd0*/  FADD.FTZ R214, R167, R158 ;  /* 0x0000009ea7d67221 */ /* 0x000fea0000010000 */
[C---:B------:R-:W-:Y:S01]  /*15ce0*/  HMMA.16816.F32 R124, R12.reuse, R126, R8 ;  /* 0x0000007e0c7c723c */ /* 0x040fe20000001808 */
[----:B------:R-:W4:Y:S07]  /*15cf0*/  LDSM.16.MT88.4 R8, [R189+0x5900] ;  /* 0x00590000bd08783b */ /* 0x000f2e0000004200 */
        /* <DEDUP_REMOVED lines=21> */
[C---:B----4-:R-:W-:Y:S04]  /*15e50*/  HMMA.16816.F32 R84, R12.reuse, R8, R84 ;  /* 0x000000080c54723c */ /* 0x050fe80000001854 */
        /* <DEDUP_REMOVED lines=16> */
.L_x_1899:
        /* <DEDUP_REMOVED lines=18> */
[----:B------:R-:W2:Y:S08]  /*16080*/  @P0 MUFU.LG2 R7, R2 ;  /* 0x0000000200070308 */ /* 0x000eb00000000c00 */
[----:B------:R-:W3:Y:S01]  /*16090*/  @P1 MUFU.LG2 R5, R5 ;  /* 0x0000000500051308 */ /* 0x000ee20000000c00 */
[----:B-1----:R-:W-:-:S02]  /*160a0*/  FMUL.FTZ R128, R4, R128 ;  /* 0x0000008004807220 */ /* 0x002fc40000410000 */
[C---:B------:R-:W-:Y:S02]  /*160b0*/  FMUL.FTZ R129, R4.reuse, R129 ;  /* 0x0000008104817220 */ /* 0x040fe40000410000 */
[C---:B------:R-:W-:Y:S02]  /*160c0*/  FMUL.FTZ R124, R4.reuse, R124 ;  /* 0x0000007c047c7220 */ /* 0x040fe40000410000 */
[C---:B------:R-:W-:Y:S01]  /*160d0*/  FMUL.FTZ R125, R4.reuse, R125 ;  /* 0x0000007d047d7220 */ /* 0x040fe20000410000 */
[----:B------:R1:W4:Y:S01]  /*160e0*/  @P0 MUFU.RCP R3, R2 ;  /* 0x0000000200030308 */ /* 0x0003220000001000 */
[----:B--2---:R-:W-:Y:S02]  /*160f0*/  @P0 FMUL.FTZ R12, R7, 0.69314718246459960938 ;  /* 0x3f317218070c0820 */ /* 0x004fe40000410000 */
[----:B------:R-:W-:Y:S02]  /*16100*/  @P0 FMUL.FTZ R7, R13, c[0x0][0x2d0] ;  /* 0x0000b4000d070a20 */ /* 0x000fe40000410000 */
[----:B------:R-:W-:-:S02]  /*16110*/  FMUL.FTZ R100, R4, R100 ;  /* 0x0000006404647220 */ /* 0x000fc40000410000 */
        /* <DEDUP_REMOVED lines=95> */
.L_x_1846:
        /* <DEDUP_REMOVED lines=140> */
[----:B--2---:R-:W-:-:S02]  /*16fd0*/  IMAD.MOV.U32 R4, RZ, RZ, c[0x0][0x388] ;  /* 0x0000e200ff047624 */ /* 0x004fc400078e00ff */
[----:B-1----:R-:W-:-:S03]  /*16fe0*/  @P1 IMAD.WIDE R18, R200, R9, c[0x0][0x508] ;  /* 0x00014200c8121625 */ /* 0x002fc600078e0209 */
        /* <DEDUP_REMOVED lines=10> */
.L_x_1902:
[----:B---3--:R-:W-:Y:S01]  /*17090*/  LOP3.LUT R8, R11, 0xffffffe0, RZ, 0xc0, !PT ;  /* 0xffffffe00b087812 */ /* 0x008fe200078ec0ff */
[----:B------:R-:W1:Y:S01]  /*170a0*/  S2R R58, SR_CTAID.X ;  /* 0x00000000003a7919 */ /* 0x000e620000002500 */
[----:B------:R-:W-:Y:S01]  /*170b0*/  SHF.R.S32.HI R18, RZ, 0x1f, R7 ;  /* 0x0000001fff127819 */ /* 0x000fe20000011407 */
[----:B------:R-:W-:Y:S01]  /*170c0*/  IMAD.MOV.U32 R19, RZ, RZ, R15 ;  /* 0x000000ffff137224 */ /* 0x000fe200078e000f */
[----:B------:R-:W-:Y:S01]  /*170d0*/  LEA.HI R3, R16, R16, RZ, 0x1 ;  /* 0x0000001010037211 */ /* 0x000fe200078f08ff */
[----:B------:R-:W-:Y:S01]  /*170e0*/  IMAD.IADD R8, R5, 0x1, -R8 ;  /* 0x0000000105087824 */ /* 0x000fe200078e0a08 */
[----:B------:R-:W-:Y:S01]  /*170f0*/  LEA.HI R18, R18, R7, RZ, 0x3 ;  /* 0x0000000712127211 */ /* 0x000fe200078f18ff */
[----:B------:R-:W-:Y:S01]  /*17100*/  BSSY B0, `(.L_x_1903) ;  /* 0x0000082000007945 */ /* 0x000fe20003800000 */
[----:B------:R-:W-:-:S02]  /*17110*/  LOP3.LUT R3, R3, 0x1ffffffe, RZ, 0xc0, !PT ;  /* 0x1ffffffe03037812 */ /* 0x000fc400078ec0ff */
[----:B------:R-:W-:Y:S02]  /*17120*/  SHF.R.S32.HI R9, RZ, 0x1f, R8 ;  /* 0x0000001fff097819 */ /* 0x000fe40000011408 */
[----:B------:R-:W-:Y:S01]  /*17130*/  LOP3.LUT R18, R18, 0xffffff8, RZ, 0xc0, !PT ;  /* 0x0ffffff812127812 */ /* 0x000fe200078ec0ff */
[----:B------:R-:W-:Y:S01]  /*17140*/  IMAD.IADD R16, R16, 0x1, -R3 ;  /* 0x0000000110107824 */ /* 0x000fe200078e0a03 */
[----:B------:R-:W-:Y:S01]  /*17150*/  LEA.HI R6, R9, R8, RZ, 0x2 ;  /* 0x0000000809067211 */ /* 0x000fe200078f10ff */
[----:B------:R-:W-:Y:S01]  /*17160*/  IMAD.MOV.U32 R9, RZ, RZ, c[0x0][0x4e8] ;  /* 0x00013a00ff097624 */ /* 0x000fe200078e00ff */
[----:B------:R-:W-:Y:S02]  /*17170*/  IADD3 R7, -R18, R7, RZ ;  /* 0x0000000712077210 */ /* 0x000fe40007ffe1ff */
[----:B------:R-:W-:Y:S02]  /*17180*/  SHF.R.S32.HI R6, RZ, 0x2, R6 ;  /* 0x00000002ff067819 */ /* 0x000fe40000011406 */
[----:B------:R-:W-:-:S02]  /*17190*/  ISETP.NE.AND P1, PT, R9, 0x1, PT ;  /* 0x000000010900780c */ /* 0x000fc40003f25270 */
[----:B------:R-:W-:Y:S01]  /*171a0*/  MOV R18, R14 ;  /* 0x0000000e00127202 */ /* 0x000fe20000000f00 */
[----:B------:R-:W-:Y:S01]  /*171b0*/  IMAD R3, R7, 0x10, R6 ;  /* 0x0000001007037824 */ /* 0x000fe200078e0206 */
[----:B------:R-:W-:Y:S01]  /*171c0*/  LOP3.LUT P2, RZ, R8, 0x3, RZ, 0xc0, !PT ;  /* 0x0000000308ff7812 */ /* 0x000fe2000784c0ff */
[----:B------:R-:W-:Y:S01]  /*171d0*/  IMAD R6, R0, c[0x0][0x490], RZ ;  /* 0x0001240000067a24 */ /* 0x000fe200078e02ff */
[-C--:B------:R-:W-:Y:S01]  /*171e0*/  LEA.HI R9, R12, R5.reuse, RZ, 0x3 ;  /* 0x000000050c097211 */ /* 0x080fe200078f18ff */
[----:B------:R-:W-:Y:S01]  /*171f0*/  IMAD R13, R16, 0x8, R3 ;  /* 0x00000008100d7824 */ /* 0x000fe200078e0203 */
[----:B------:R-:W-:Y:S01]  /*17200*/  LEA.HI R12, R12, R5, RZ, 0x6 ;  /* 0x000000050c0c7211 */ /* 0x000fe200078f30ff */
[----:B------:R-:W-:Y:S02]  /*17210*/  IMAD R7, R15, c[0x0][0x3a0], RZ ;  /* 0x0000e8000f077a24 */ /* 0x000fe400078e02ff */
[----:B------:R-:W-:Y:S01]  /*17220*/  IMAD.WIDE.U32 R18, R199, c[0x0][0x490], R18 ;  /* 0x00012400c7127a25 */ /* 0x000fe200078e0012 */
[----:B-1----:R-:W-:-:S02]  /*17230*/  LEA R8, R58, R13, 0x7 ;  /* 0x0000000d3a087211 */ /* 0x002fc400078e38ff */
[----:B------:R-:W-:Y:S01]  /*17240*/  SHF.L.U32 R12, R12, 0x3, RZ ;  /* 0x000000030c0c7819 */ /* 0x000fe200000006ff */
[----:B------:R-:W-:Y:S01]  /*17250*/  IMAD R11, R199, c[0x0][0x494], R6 ;  /* 0x00012500c70b7a24 */ /* 0x000fe200078e0206 */
[----:B------:R-:W-:Y:S01]  /*17260*/  LOP3.LUT R6, R9, 0xfffffff8, RZ, 0xc0, !PT ;  /* 0xfffffff809067812 */ /* 0x000fe200078ec0ff */
        /* <DEDUP_REMOVED lines=42> */
[----:B------:R-:W-:Y:S01]  /*17510*/  IMAD.MOV R19, RZ, RZ, -R7 ;  /* 0x000000ffff137224 */ /* 0x000fe200078e0a07 */
[----:B------:R-:W-:Y:S01]  /*17520*/  LOP3.LUT R5, R6, R5, RZ, 0x3c, !PT ;  /* 0x0000000506057212 */ /* 0x000fe200078e3cff */
[----:B------:R-:W-:Y:S01]  /*17530*/  SHFL.IDX PT, R32, R13, RZ, 0x1c1f ;  /* 0x001c1fff0d207589 */ /* 0x000fe200000e0000 */
[----:B------:R-:W-:Y:S01]  /*17540*/  LEA.HI.X R17, R20, c[0x0][0x454], R17, 0x2, P0 ;  /* 0x0001150014117a11 */ /* 0x000fe200000f1411 */
[----:B------:R-:W-:Y:S01]  /*17550*/  IMAD R19, R19, c[0x0][0x4e8], R8 ;  /* 0x00013a0013137a24 */ /* 0x000fe200078e0208 */
[----:B------:R-:W-:Y:S01]  /*17560*/  SHF.R.S32.HI R6, RZ, 0x1f, R7 ;  /* 0x0000001fff067819 */ /* 0x000fe20000011407 */
[----:B------:R-:W-:Y:S01]  /*17570*/  SHFL.IDX PT, R34, R13, 0x1, 0x1c1f ;  /* 0x003c1f000d227f89 */ /* 0x000fe200000e0000 */
[----:B------:R-:W-:Y:S01]  /*17580*/  IMAD R8, R58, 0x80, R3 ;  /* 0x000000803a087824 */ /* 0x000fe200078e0203 */
[----:B------:R-:W-:Y:S01]  /*17590*/  LOP3.LUT R5, R5, 0x7ffffe00, R12, 0xf8, !PT ;  /* 0x7ffffe0005057812 */ /* 0x000fe200078ef80c */
[----:B------:R-:W-:Y:S01]  /*175a0*/  IMAD R11, R200, c[0x0][0x3f4], R11 ;  /* 0x0000fd00c80b7a24 */ /* 0x000fe200078e020b */
[----:B------:R-:W1:Y:S01]  /*175b0*/  SHFL.IDX PT, R33, R17, RZ, 0x1c1f ;  /* 0x001c1fff11217589 */ /* 0x000e6200000e0000 */
[----:B-----5:R-:W-:Y:S01]  /*175c0*/  IMAD R3, R4, c[0x0][0x4e8], RZ ;  /* 0x00013a0004037a24 */ /* 0x020fe200078e02ff */
[----:B------:R-:W-:Y:S01]  /*175d0*/  IADD3 R4, R8, 0x8, RZ ;  /* 0x0000000808047810 */ /* 0x000fe20007ffe0ff */
[----:B------:R-:W-:Y:S01]  /*175e0*/  IMAD R6, R6, c[0x0][0x3e0], RZ ;  /* 0x0000f80006067a24 */ /* 0x000fe200078e02ff */
[----:B------:R-:W2:Y:S01]  /*175f0*/  SHFL.IDX PT, R35, R17, 0x1, 0x1c1f ;  /* 0x003c1f0011237f89 */ /* 0x000ea200000e0000 */
[----:B------:R-:W-:-:S02]  /*17600*/  IADD3 R15, R15, R11, RZ ;  /* 0x0000000b0f0f7210 */ /* 0x000fc40007ffe0ff */
[-C--:B------:R-:W-:Y:S01]  /*17610*/  ISETP.GE.OR P1, PT, R8, R3.reuse, P2 ;  /* 0x000000030800720c */ /* 0x080fe20001726670 */
[C---:B------:R-:W-:Y:S01]  /*17620*/  IMAD R6, R7.reuse, c[0x0][0x3e4], R6 ;  /* 0x0000f90007067a24 */ /* 0x040fe200078e0206 */
[----:B------:R-:W-:Y:S01]  /*17630*/  ISETP.GE.OR P0, PT, R4, R3, P2 ;  /* 0x000000030400720c */ /* 0x000fe20001706670 */
[----:B------:R-:W-:Y:S01]  /*17640*/  IMAD.WIDE.U32 R14, R7, c[0x0][0x3e0], R14 ;  /* 0x0000f800070e7a25 */ /* 0x000fe200078e000e */
[----:B------:R-:W-:Y:S02]  /*17650*/  SHF.R.S32.HI R7, RZ, 0x1f, R19 ;  /* 0x0000001fff077819 */ /* 0x000fe40000011413 */
[----:B------:R-:W-:Y:S01]  /*17660*/  SHF.L.U32 R57, R5, 0x1, RZ ;  /* 0x0000000105397819 */ /* 0x000fe200000006ff */
[----:B------:R-:W-:Y:S01]  /*17670*/  IMAD.IADD R15, R15, 0x1, R6 ;  /* 0x000000010f0f7824 */ /* 0x000fe200078e0206 */
[----:B------:R-:W-:Y:S01]  /*17680*/  LEA R58, R58, R9, 0x7 ;  /* 0x000000093a3a7211 */ /* 0x000fe200078e38ff */
[----:B------:R-:W-:Y:S02]  /*17690*/  IMAD R8, R7, c[0x0][0x3d8], RZ ;  /* 0x0000f60007087a24 */ /* 0x000fe400078e02ff */
[----:B------:R-:W-:-:S04]  /*176a0*/  IMAD.WIDE.U32 R54, R19, c[0x0][0x3d8], R14 ;  /* 0x0000f60013367a25 */ /* 0x000fc800078e000e */
[----:B------:R-:W-:Y:S01]  /*176b0*/  IMAD R8, R19, c[0x0][0x3dc], R8 ;  /* 0x0000f70013087a24 */ /* 0x000fe200078e0208 */
[----:B-1----:R1:W-:Y:S03]  /*176c0*/  @!P1 ST.E [R32.64], R2 ;  /* 0x0000000220009985 */ /* 0x0023e6000c101906 */
        /* <DEDUP_REMOVED lines=23> */
[----:B------:R-:W5:Y:S01]  /*17840*/  LDS.128 R8, [R57+0x8080] ;  /* 0x0080800039087984 */ /* 0x000f620000000c00 */
[----:B------:R-:W-:-:S09]  /*17850*/  ISETP.GE.AND P2, PT, R0, c[0x0][0x3c8], PT ;  /* 0x0000f20000007a0c */ /* 0x000fd20003f46270 */
[----:B------:R-:W-:Y:S02]  /*17860*/  @!P1 SHF.R.S32.HI R52, RZ, 0x1f, R55 ;  /* 0x0000001fff349819 */ /* 0x000fe40000011437 */
[----:B------:R-:W-:Y:S02]  /*17870*/  @!P0 SHF.R.S32.HI R2, RZ, 0x1f, R53 ;  /* 0x0000001fff028819 */ /* 0x000fe40000011435 */
[----:B------:R-:W-:Y:S01]  /*17880*/  @!P1 LEA.HI R52, R52, R55, RZ, 0x3 ;  /* 0x0000003734349211 */ /* 0x000fe200078f18ff */
[----:B------:R-:W-:Y:S01]  /*17890*/  @!P2 IMAD.WIDE R62, R0, 0x2, R60 ;  /* 0x00000002003ea825 */ /* 0x000fe200078e023c */
[----:B------:R-:W-:Y:S02]  /*178a0*/  @!P0 LEA.HI R2, R2, R53, RZ, 0x3 ;  /* 0x0000003502028211 */ /* 0x000fe400078f18ff */
[----:B------:R-:W-:Y:S02]  /*178b0*/  @!P1 LOP3.LUT R52, R52, 0xfffffff8, RZ, 0xc0, !PT ;  /* 0xfffffff834349812 */ /* 0x000fe400078ec0ff */
[----:B------:R-:W-:-:S03]  /*178c0*/  @!P0 LOP3.LUT R2, R2, 0xfffffff8, RZ, 0xc0, !PT ;  /* 0xfffffff802028812 */ /* 0x000fc600078ec0ff */
[----:B------:R-:W-:-:S04]  /*178d0*/  @!P1 IMAD.WIDE R52, R52, 0x2, R60 ;  /* 0x0000000234349825 */ /* 0x000fc800078e023c */
[----:B------:R-:W-:Y:S01]  /*178e0*/  @!P0 IMAD.WIDE R60, R2, 0x2, R60 ;  /* 0x00000002023c8825 */ /* 0x000fe200078e023c */
[----:B--2---:R2:W-:Y:S04]  /*178f0*/  @!P2 ST.E.128 [R62.64], R48 ;  /* 0x000000303e00a985 */ /* 0x0045e8000c101d06 */
[----:B-1----:R2:W-:Y:S04]  /*17900*/  @!P1 ST.E.128 [R52.64], R32 ;  /* 0x0000002034009985 */ /* 0x0025e8000c101d06 */
[----:B-----5:R2:W-:Y:S02]  /*17910*/  @!P0 ST.E.128 [R60.64], R8 ;  /* 0x000000083c008985 */ /* 0x0205e4000c101d06 */
.L_x_1904:
[----:B--2---:R-:W-:Y:S05]  /*17920*/  BSYNC B0 ;  /* 0x0000000000007941 */ /* 0x004fea0003800000 */
.L_x_1903:
        /* <DEDUP_REMOVED lines=23> */
.L_x_1906:
[----:B------:R-:W-:Y:S05]  /*17aa0*/  BSYNC B0 ;  /* 0x0000000000007941 */ /* 0x000fea0003800000 */
.L_x_1905:
        /* <DEDUP_REMOVED lines=23> */
.L_x_1908:
[----:B------:R-:W-:Y:S05]  /*17c20*/  BSYNC B0 ;  /* 0x0000000000007941 */ /* 0x000fea0003800000 */
.L_x_1907:
        /* <DEDUP_REMOVED lines=24> */
.L_x_1901:
        /* <DEDUP_REMOVED lines=18> */
.L_x_1909:
        /* <DEDUP_REMOVED lines=41> */
.L_x_1911:
[----:B------:R-:W-:Y:S05]  /*18160*/  BSYNC B0 ;  /* 0x0000000000007941 */ /* 0x000fea0003800000 */
.L_x_1910:
        /* <DEDUP_REMOVED lines=64> */
.L_x_1913:
[----:B------:R-:W-:Y:S05]  /*18570*/  BSYNC B0 ;  /* 0x0000000000007941 */ /* 0x000fea0003800000 */
.L_x_1912:
        /* <DEDUP_REMOVED lines=21> */
.L_x_1915:
[----:B------:R-:W-:Y:S05]  /*186d0*/  BSYNC B0 ;  /* 0x0000000000007941 */ /* 0x000fea0003800000 */
.L_x_1914:
        /* <DEDUP_REMOVED lines=21> */
.L_x_1917:
[----:B------:R-:W-:Y:S05]  /*18830*/  BSYNC B0 ;  /* 0x0000000000007941 */ /* 0x000fea0003800000 */
.L_x_1916:
        /* <DEDUP_REMOVED lines=22> */
.L_x_1918:
        /* <DEDUP_REMOVED lines=14> */
.L_x_2598:


//--------------------- .text._ZN7cutlass13device_kernelIN5flash19enable_sm80_to_sm89INS1_16FlashAttnFwdSm80INS1_25CollectiveMainloopFwdSm80ILi8ELi2ELb1EN4cute5tupleIJNS5_1CILi128EEENS7_ILi96EEENS7_ILi192EEEEEELi192ENS_6half_tEfNS_4arch4Sm80ELb0ELb0ELb0ELb0ELb0ELb0ELb1ELb0EEENS1_21CollectiveEpilogueFwdINS6_IJS8_SA_S9_EEENS6_IJNS7_ILi1EEESI_SI_EEESC_SE_Li256ELb0ELb1ELb0ELb0EEENS1_19SingleTileSchedulerILb0ELb0ELb1ELi128EEEEEEEEEvNT_6ParamsE --------------------------
	.section	.text._ZN7cutlass13device_kernelIN5flash19enable_sm80_to_sm89INS1_16FlashAttnFwdSm80INS1_25CollectiveMainloopFwdSm80ILi8ELi2ELb1EN4cute5tupleIJNS5_1CILi128EEENS7_ILi96EEENS7_ILi192EEEEEELi192ENS_6half_tEfNS_4arch4Sm80ELb0ELb0ELb0ELb0ELb0ELb0ELb1ELb0EEENS1_21CollectiveEpilogueFwdINS6_IJS8_SA_S9_EEENS6_IJNS7_ILi1EEESI_SI_EEESC_SE_Li256ELb0ELb1ELb0ELb0EEENS1_19SingleTileSchedulerILb0ELb0ELb1ELi128EEEEEEEEEvNT_6ParamsE,"ax",@progbits
	.sectioninfo	@"SHI_REGISTERS=255"
	.align	128
.text._ZN7cutlass13device_kernelIN5flash19enable_sm80_to_sm89INS1_16FlashAttnFwdSm80INS1_25CollectiveMainloopFwdSm80ILi8ELi2ELb1EN4cute5tupleIJNS5_1CILi128EEENS7_ILi96EEENS7_ILi192EEEEEELi192ENS_6half_tEfNS_4arch4Sm80ELb0ELb0ELb0ELb0ELb0ELb0ELb1ELb0EEENS1_21CollectiveEpilogueFwdINS6_IJS8_SA_S9_EEENS6_IJNS7_ILi1EEESI_SI_EEESC_SE_Li256ELb0ELb1ELb0ELb0EEENS1_19SingleTileSchedulerILb0ELb0ELb1ELi128EEEEEEEEEvNT_6ParamsE:
        .type           _ZN7cutlass13device_kernelIN5flash19enable_sm80_to_sm89INS1_16FlashAttnFwdSm80INS1_25CollectiveMainloopFwdSm80ILi8ELi2ELb1EN4cute5tupleIJNS5_1CILi128EEENS7_ILi96EEENS7_ILi192EEEEEELi192ENS_6half_tEfNS_4arch4Sm80ELb0ELb0ELb0ELb0ELb0ELb0ELb1ELb0EEENS1_21CollectiveEpilogueFwdINS6_IJS8_SA_S9_EEENS6_IJNS7_ILi1EEESI_SI_EEESC_SE_Li256ELb0ELb1ELb0ELb0EEENS1_19SingleTileSchedulerILb0ELb0ELb1ELi128EEEEEEEEEvNT_6ParamsE,@function
        .size           _ZN7cutlass13device_kernelIN5flash19enable_sm80_to_sm89INS1_16FlashAttnFwdSm80INS1_25CollectiveMainloopFwdSm80ILi8ELi2ELb1EN4cute5tupleIJNS5_1CILi128EEENS7_ILi96EEENS7_ILi192EEEEEELi192ENS_6half_tEfNS_4arch4Sm80ELb0ELb0ELb0ELb0ELb0ELb0ELb1ELb0EEENS1_21CollectiveEpilogueFwdINS6_IJS8_SA_S9_EEENS6_IJNS7_ILi1EEESI_SI_EEESC_SE_Li256ELb0ELb1ELb0ELb0EEENS1_19SingleTileSchedulerILb0ELb0ELb1ELi128EEEEEEEEEvNT_6ParamsE,(.L_x_2599 - _ZN7cutlass13device_kernelIN5flash19enable_sm80_to_sm89INS1_16FlashAttnFwdSm80INS1_25CollectiveMainloopFwdSm80ILi8ELi2ELb1EN4cute5tupleIJNS5_1CILi128EEENS7_ILi96EEENS7_ILi192EEEEEELi192ENS_6half_tEfNS_4arch4Sm80ELb0ELb0ELb0ELb0ELb0ELb0ELb1ELb0EEENS1_21CollectiveEpilogueFwdINS6_IJS8_SA_S9_EEENS6_IJNS7_ILi1EEESI_SI_EEESC_SE_Li256ELb0ELb1ELb0ELb0EEENS1_19SingleTileSchedulerILb0ELb0ELb1ELi128EEEEEEEEEvNT_6ParamsE)
        .other          _ZN7cutlass13device_kernelIN5flash19enable_sm80_to_sm89INS1_16FlashAttnFwdSm80INS1_25CollectiveMainloopFwdSm80ILi8ELi2ELb1EN4cute5tupleIJNS5_1CILi128EEENS7_ILi96EEENS7_ILi192EEEEEELi192ENS_6half_tEfNS_4arch4Sm80ELb0ELb0ELb0ELb0ELb0ELb0ELb1ELb0EEENS1_21CollectiveEpilogueFwdINS6_IJS8_SA_S9_EEENS6_IJNS7_ILi1EEESI_SI_EEESC_SE_Li256ELb0ELb1ELb0ELb0EEENS1_19SingleTileSchedulerILb0ELb0ELb1ELi128EEEEEEEEEvNT_6ParamsE,@"STO_CUDA_ENTRY STV_DEFAULT"
_ZN7cutlass13device_kernelIN5flash19enable_sm80_to_sm89INS1_16FlashAttnFwdSm80INS1_25CollectiveMainloopFwdSm80ILi8ELi2ELb1EN4cute5tupleIJNS5_1CILi128EEENS7_ILi96EEENS7_ILi192EEEEEELi192ENS_6half_tEfNS_4arch4Sm80ELb0ELb0ELb0ELb0ELb0ELb0ELb1ELb0EEENS1_21CollectiveEpilogueFwdINS6_IJS8_SA_S9_EEENS6_IJNS7_ILi1EEESI_SI_EEESC_SE_Li256ELb0ELb1ELb0ELb0EEENS1_19SingleTileSchedulerILb0ELb0ELb1ELi128EEEEEEEEEvNT_6ParamsE:
        /* <DEDUP_REMOVED lines=83> */
[----:B------:R-:W-:Y:S01]  /*0530*/  UIADD3 UR9, UR16, -0x1, URZ ;  /* 0xffffffff10097890 */ /* 0x000fe2000fffe03f */
[----:B------:R-:W-:Y:S01]  /*0540*/  LEA.HI R5, R12, R11, RZ, 0x1 ;  /* 0x0000000b0c057211 */ /* 0x000fe200078f08ff */
[----:B------:R-:W-:Y:S01]  /*0550*/  IMAD.WIDE.U32 R2, R0, c[0x0][0x1a8], R2 ;  /* 0x00006a0000027a25 */ /* 0x000fe200078e0002 */
[----:B------:R-:W-:Y:S01]  /*0560*/  SHF.R.S32.HI R4, RZ, 0x1f, R0 ;  /* 0x0000001fff047819 */ /* 0x000fe20000011400 */
[----:B------:R-:W-:Y:S01]  /*0570*/  USHF.R.S32.HI UR12, URZ, 0x1f, UR9 ;  /* 0x0000001f3f0c7899 */ /* 0x000fe20008011409 */
        /* <DEDUP_REMOVED lines=20> */
[----:B------:R-:W-:-:S02]  /*06c0*/  UIMAD UR8, UR5, UR9, URZ ;  /* 0x00000009050872a4 */ /* 0x000fc4000f8e023f */
[----:B------:R-:W2:Y:S01]  /*06d0*/  SHFL.IDX PT, R9, R15, RZ, 0x181f ;  /* 0x00181fff0f097589 */ /* 0x000ea200000e0000 */
[----:B------:R-:W-:Y:S01]  /*06e0*/  IMAD R3, R27, c[0x0][0x1e8], RZ ;  /* 0x00007a001b037a24 */ /* 0x000fe200078e02ff */
[----:B------:R-:W-:Y:S01]  /*06f0*/  LEA.HI R28, R2, R10, RZ, 0x3 ;  /* 0x0000000a021c7211 */ /* 0x000fe200078f18ff */
[----:B------:R-:W-:Y:S01]  /*0700*/  IMAD R0, R13, c[0x0][0x208], RZ ;  /* 0x000082000d007a24 */ /* 0x000fe200078e02ff */
[----:B------:R-:W-:Y:S01]  /*0710*/  UIMAD UR8, UR12, UR18, UR8 ;  /* 0x000000120c0872a4 */ /* 0x000fe2000f8e0208 */
[----:B------:R-:W-:Y:S01]  /*0720*/  IMAD.IADD R5, R5, 0x1, R7 ;  /* 0x0000000105057824 */ /* 0x000fe200078e0207 */
[----:B------:R-:W-:Y:S01]  /*0730*/  LOP3.LUT R12, R28, 0xfffffff8, RZ, 0xc0, !PT ;  /* 0xfffffff81c0c7812 */ /* 0x000fe200078ec0ff */
[----:B------:R-:W-:Y:S01]  /*0740*/  IMAD R13, R24, c[0x0][0x1ec], R3 ;  /* 0x00007b00180d7a24 */ /* 0x000fe200078e0203 */
[----:B------:R-:W-:Y:S01]  /*0750*/  UIMAD UR6, UR6, UR11, URZ ;  /* 0x0000000b060672a4 */ /* 0x000fe2000f8e023f */
[C---:B------:R-:W-:Y:S01]  /*0760*/  IMAD R0, R22.reuse, c[0x0][0x20c], R0 ;  /* 0x0000830016007a24 */ /* 0x040fe200078e0200 */
[----:B------:R-:W-:Y:S01]  /*0770*/  UISETP.GE.AND UP1, UPT, UR4, 0x61, UPT ;  /* 0x000000610400788c */ /* 0x000fe2000bf26270 */
[----:B------:R-:W-:Y:S01]  /*0780*/  IMAD.WIDE.U32 R2, R22, c[0x0][0x208], R246 ;  /* 0x0000820016027a25 */ /* 0x000fe200078e00f6 */
[----:B------:R-:W-:-:S03]  /*0790*/  UIADD3 UR6, UR15, UR6, URZ ;  /* 0x000000060f067290 */ /* 0x000fc6000fffe03f */
[----:B------:R-:W-:-:S04]  /*07a0*/  IMAD.WIDE.U32 R6, R24, c[0x0][0x1e8], R4 ;  /* 0x00007a0018067a25 */ /* 0x000fc800078e0004 */
[----:B------:R-:W-:Y:S02]  /*07b0*/  IMAD R27, R27, c[0x0][0x210], RZ ;  /* 0x000084001b1b7a24 */ /* 0x000fe400078e02ff */
[----:B------:R-:W-:Y:S01]  /*07c0*/  IMAD.IADD R5, R3, 0x1, R0 ;  /* 0x0000000103057824 */ /* 0x000fe200078e0200 */
[----:B------:R-:W-:Y:S01]  /*07d0*/  @!P0 SHF.R.S32.HI R0, RZ, 0x1f, R250 ;  /* 0x0000001fff008819 */ /* 0x000fe200000114fa */
[----:B------:R-:W-:Y:S02]  /*07e0*/  IMAD.MOV.U32 R4, RZ, RZ, R2 ;  /* 0x000000ffff047224 */ /* 0x000fe400078e0002 */
[----:B------:R-:W-:Y:S01]  /*07f0*/  IMAD R27, R24, c[0x0][0x214], R27 ;  /* 0x00008500181b7a24 */ /* 0x000fe200078e021b */
[----:B------:R-:W-:Y:S01]  /*0800*/  @!P0 LEA.HI R0, R0, R250, RZ, 0x3 ;  /* 0x000000fa00008211 */ /* 0x000fe200078f18ff */
[----:B------:R-:W-:Y:S02]  /*0810*/  IMAD.U32 R11, RZ, RZ, UR7 ;  /* 0x00000007ff0b7e24 */ /* 0x000fe4000f8e00ff */
        /* <DEDUP_REMOVED lines=48> */
[----:B------:R4:W-:Y:S01]  /*0b20*/  @!P5 LDGSTS.E.BYPASS.LTC128B.128 [R239+0x5100], [R16.64], !P4 ;  /* 0x0510000010efdfae */ /* 0x0009e2000e101d54 */
        /* <DEDUP_REMOVED lines=93> */
[----:B------:R1:W-:Y:S01]  /*1100*/  STL.64 [R1], R34 ;  /* 0x0000002201007387 */ /* 0x0003e20000100a00 */
        /* <DEDUP_REMOVED lines=96> */
.L_x_1919:
        /* <DEDUP_REMOVED lines=50> */
.L_x_1920:
[----:B--23--:R-:W-:Y:S01]  /*1a30*/  HMMA.16816.F32 R32, R152, R16, RZ ;  /* 0x000000109820723c */ /* 0x00cfe200000018ff */
[----:B------:R-:W-:Y:S01]  /*1a40*/  IMAD.MOV.U32 R3, RZ, RZ, 0x40 ;  /* 0x00000040ff037424 */ /* 0x000fe200078e00ff */
[----:B------:R-:W-:Y:S01]  /*1a50*/  ULDC UR5, c[0x0][0x1d0] ;  /* 0x0000740000057ab9 */ /* 0x000fe20000000800 */
[----:B------:R-:W-:Y:S01]  /*1a60*/  STL [R1+0x24], R239 ;  /* 0x000024ef01007387 */ /* 0x000fe20000100800 */
[----:B------:R-:W-:Y:S01]  /*1a70*/  UIADD3 UR5, UR7, UR5, URZ ;  /* 0x0000000507057290 */ /* 0x000fe2000fffe03f */
[----:B------:R-:W-:-:S02]  /*1a80*/  SHF.L.U32 R135, R2, 0x1, RZ ;  /* 0x0000000102877819 */ /* 0x000fc400000006ff */
[----:B------:R-:W-:Y:S01]  /*1a90*/  SEL R234, R3, 0xffffffc0, !P1 ;  /* 0xffffffc003ea7807 */ /* 0x000fe20004800000 */
[C---:B------:R-:W-:Y:S01]  /*1aa0*/  HMMA.16816.F32 R28, R152.reuse, R18, RZ ;  /* 0x00000012981c723c */ /* 0x040fe200000018ff */
[----:B------:R-:W0:Y:S01]  /*1ab0*/  LDGDEPBAR ;  /* 0x00000000000079af */ /* 0x000e220000000000 */
[C-C-:B------:R-:W-:Y:S01]  /*1ac0*/  IMAD.IADD R2, R235.reuse, 0x1, R135.reuse ;  /* 0x00000001eb027824 */ /* 0x140fe200078e0287 */
[----:B------:R-:W-:Y:S01]  /*1ad0*/  IADD3 R3, R234, R4, RZ ;  /* 0x00000004ea037210 */ /* 0x000fe20007ffe0ff */
[----:B------:R-:W-:Y:S02]  /*1ae0*/  IMAD.IADD R5, R232, 0x1, R234 ;  /* 0x00000001e8057824 */ /* 0x000fe400078e02ea */
[----:B------:R-:W-:Y:S02]  /*1af0*/  IMAD R233, R0, 0x2, R135 ;  /* 0x0000000200e97824 */ /* 0x000fe400078e0287 */
[----:B------:R-:W-:Y:S01]  /*1b00*/  HMMA.16816.F32 R24, R152, R20, RZ ;  /* 0x000000149818723c */ /* 0x000fe200000018ff */
[----:B------:R-:W-:Y:S02]  /*1b10*/  LDSM.16.M88.4 R68, [R5+0x13900] ;  /* 0x013900000544783b */ /* 0x000fe40000000200 */
[----:B------:R-:W-:-:S02]  /*1b20*/  IADD3 R0, R235, R233, RZ ;  /* 0x000000e9eb007210 */ /* 0x000fc40007ffe0ff */
[----:B------:R-:W-:Y:S03]  /*1b30*/  LDSM.16.M88.4 R108, [R3+0x12100] ;  /* 0x01210000036c783b */ /* 0x000fe60000000200 */
[C---:B----4-:R-:W-:Y:S01]  /*1b40*/  HMMA.16816.F32 R16, R152.reuse, R36, RZ ;  /* 0x000000249810723c */ /* 0x050fe200000018ff */
[----:B------:R-:W-:Y:S07]  /*1b50*/  LDSM.16.M88.4 R112, [R3+0x13900] ;  /* 0x013900000370783b */ /* 0x000fee0000000200 */
[C---:B------:R-:W-:Y:S08]  /*1b60*/  HMMA.16816.F32 R12, R152.reuse, R38, RZ ;  /* 0x00000026980c723c */ /* 0x040ff000000018ff */
[C---:B-1----:R-:W-:Y:S08]  /*1b70*/  HMMA.16816.F32 R8, R152.reuse, R40, RZ ;  /* 0x000000289808723c */ /* 0x042ff000000018ff */
[----:B------:R-:W-:Y:S08]  /*1b80*/  HMMA.16816.F32 R20, R152, R22, RZ ;  /* 0x000000169814723c */ /* 0x000ff000000018ff */
[C---:B------:R-:W-:Y:S08]  /*1b90*/  HMMA.16816.F32 R88, R156.reuse, R48, R24 ;  /* 0x000000309c58723c */ /* 0x040ff00000001818 */
[C---:B------:R-:W-:Y:S08]  /*1ba0*/  HMMA.16816.F32 R80, R156.reuse, R44, R16 ;  /* 0x0000002c9c50723c */ /* 0x040ff00000001810 */
[C---:B------:R-:W-:Y:S01]  /*1bb0*/  HMMA.16816.F32 R72, R156.reuse, R46, R12 ;  /* 0x0000002e9c48723c */ /* 0x040fe2000000180c */
[----:B------:R-:W1:Y:S07]  /*1bc0*/  LDSM.16.M88.4 R44, [R5+0x12900] ;  /* 0x01290000052c783b */ /* 0x000e6e0000000200 */
[----:B------:R-:W-:Y:S08]  /*1bd0*/  HMMA.16816.F32 R76, R156, R60, R8 ;  /* 0x0000003c9c4c723c */ /* 0x000ff00000001808 */
[----:B------:R-:W-:Y:S08]  /*1be0*/  HMMA.16816.F32 R24, R152, R42, RZ ;  /* 0x0000002a9818723c */ /* 0x000ff000000018ff */
[C---:B------:R-:W-:Y:S01]  /*1bf0*/  HMMA.16816.F32 R92, R156.reuse, R52, R32 ;  /* 0x000000349c5c723c */ /* 0x040fe20000001820 */
[----:B------:R-:W-:Y:S07]  /*1c00*/  LDSM.16.M88.4 R32, [R5+0x12100] ;  /* 0x012100000520783b */ /* 0x000fee0000000200 */
[----:B------:R-:W-:Y:S01]  /*1c10*/  HMMA.16816.F32 R96, R156, R54, R28 ;  /* 0x000000369c60723c */ /* 0x000fe2000000181c */
[----:B------:R-:W2:Y:S07]  /*1c20*/  LDSM.16.M88.4 R52, [R5+0x13100] ;  /* 0x013100000534783b */ /* 0x000eae0000000200 */
[C---:B------:R-:W-:Y:S08]  /*1c30*/  HMMA.16816.F32 R12, R152.reuse, R64, RZ ;  /* 0x00000040980c723c */ /* 0x040ff000000018ff */
[----:B------:R-:W-:Y:S01]  /*1c40*/  HMMA.16816.F32 R8, R152, R66, RZ ;  /* 0x000000429808723c */ /* 0x000fe200000018ff */
[----:B------:R-:W3:Y:S07]  /*1c50*/  LDSM.16.M88.4 R64, [R5+0x14100] ;  /* 0x014100000540783b */ /* 0x000eee0000000200 */
[----:B------:R-:W-:Y:S08]  /*1c60*/  HMMA.16816.F32 R84, R156, R50, R20 ;  /* 0x000000329c54723c */ /* 0x000ff00000001814 */
[C---:B------:R-:W-:Y:S08]  /*1c70*/  HMMA.16816.F32 R20, R152.reuse, R56, RZ ;  /* 0x000000389814723c */ /* 0x040ff000000018ff */
[----:B------:R-:W-:Y:S08]  /*1c80*/  HMMA.16816.F32 R16, R152, R58, RZ ;  /* 0x0000003a9810723c */ /* 0x000ff000000018ff */
[C---:B------:R-:W-:Y:S01]  /*1c90*/  HMMA.16816.F32 R56, R156.reuse, R62, R24 ;  /* 0x0000003e9c38723c */ /* 0x040fe20000001818 */
[----:B------:R-:W4:Y:S07]  /*1ca0*/  LDSM.16.M88.4 R60, [R5+0x14900] ;  /* 0x01490000053c783b */ /* 0x000f2e0000000200 */
[C---:B------:R-:W-:Y:S08]  /*1cb0*/  HMMA.16816.F32 R36, R156.reuse, R104, R12 ;  /* 0x000000689c24723c */ /* 0x040ff0000000180c */
[C---:B------:R-:W-:Y:S01]  /*1cc0*/  HMMA.16816.F32 R28, R156.reuse, R106, R8 ;  /* 0x0000006a9c1c723c */ /* 0x040fe20000001808 */
[----:B------:R-:W3:Y:S07]  /*1cd0*/  LDSM.16.M88.4 R104, [R3+0x13100] ;  /* 0x013100000368783b */ /* 0x000eee0000000200 */
[C---:B------:R-:W-:Y:S08]  /*1ce0*/  HMMA.16816.F32 R48, R156.reuse, R100, R20 ;  /* 0x000000649c30723c */ /* 0x040ff00000001814 */
[----:B------:R-:W-:Y:S01]  /*1cf0*/  HMMA.16816.F32 R40, R156, R102, R16 ;  /* 0x000000669c28723c */ /* 0x000fe20000001810 */
[----:B------:R-:W3:Y:S07]  /*1d00*/  LDSM.16.M88.4 R100, [R3+0x12900] ;  /* 0x012900000364783b */ /* 0x000eee0000000200 */
[C---:B-1----:R-:W-:Y:S08]  /*1d10*/  HMMA.16816.F32 R16, R184.reuse, R44, R88 ;  /* 0x0000002cb810723c */ /* 0x042ff00000001858 */
[C---:B------:R-:W-:Y:S08]  /*1d20*/  HMMA.16816.F32 R12, R184.reuse, R46, R84 ;  /* 0x0000002eb80c723c */ /* 0x040ff00000001854 */
[C---:B--2---:R-:W-:Y:S08]  /*1d30*/  HMMA.16816.F32 R44, R184.reuse, R54, R72 ;  /* 0x00000036b82c723c */ /* 0x044ff00000001848 */
[C---:B------:R-:W-:Y:S08]  /*1d40*/  HMMA.16816.F32 R24, R184.reuse, R32, R92 ;  /* 0x00000020b818723c */ /* 0x040ff0000000185c */
[C---:B------:R-:W-:Y:S08]  /*1d50*/  HMMA.16816.F32 R20, R184.reuse, R34, R96 ;  /* 0x00000022b814723c */ /* 0x040ff00000001860 */
[C---:B------:R-:W-:Y:S01]  /*1d60*/  HMMA.16816.F32 R8, R184.reuse, R52, R80 ;  /* 0x00000034b808723c */ /* 0x040fe20000001850 */
[----:B------:R-:W-:Y:S07]  /*1d70*/  LDSM.16.M88.4 R52, [R3+0x14100] ;  /* 0x014100000334783b */ /* 0x000fee0000000200 */
[C---:B---3--:R-:W-:Y:S08]  /*1d80*/  HMMA.16816.F32 R92, R184.reuse, R64, R48 ;  /* 0x00000040b85c723c */ /* 0x048ff00000001830 */
[C---:B------:R-:W-:Y:S01]  /*1d90*/  HMMA.16816.F32 R88, R184.reuse, R66, R40 ;  /* 0x00000042b858723c */ /* 0x040fe20000001828 */
[----:B------:R-:W1:Y:S04]  /*1da0*/  LDSM.16.M88.4 R64, [R3+0x14900] ;  /* 0x014900000340783b */ /* 0x000e680000000200 */
[----:B------:R-:W-:Y:S03]  /*1db0*/  LDSM.16.M88.4 R40, [R232+0x16100] ;  /* 0x01610000e828783b */ /* 0x000fe60000000200 */
[C---:B----4-:R-:W-:Y:S01]  /*1dc0*/  HMMA.16816.F32 R84, R184.reuse, R60, R36 ;  /* 0x0000003cb854723c */ /* 0x050fe20000001824 */
[----:B------:R-:W-:Y:S07]  /*1dd0*/  LDSM.16.M88.4 R36, [R232+0x16900] ;  /* 0x01690000e824783b */ /* 0x000fee0000000200 */
[C---:B------:R-:W-:Y:S01]  /*1de0*/  HMMA.16816.F32 R80, R184.reuse, R62, R28 ;  /* 0x0000003eb850723c */ /* 0x040fe2000000181c */
[----:B------:R-:W2:Y:S07]  /*1df0*/  LDSM.16.M88.4 R60, [R232+0x15100] ;  /* 0x01510000e83c783b */ /* 0x000eae0000000200 */
[C---:B------:R-:W-:Y:S08]  /*1e00*/  HMMA.16816.F32 R76, R184.reuse, R68, R76 ;  /* 0x00000044b84c723c */ /* 0x040ff0000000184c */
[----:B------:R-:W-:Y:S08]  /*1e10*/  HMMA.16816.F32 R96, R184, R70, R56 ;  /* 0x00000046b860723c */ /* 0x000ff00000001838 */
        /* <DEDUP_REMOVED lines=8> */
[C---:B------:R-:W-:Y:S01]  /*1ea0*/  HMMA.16816.F32 R32, R188.reuse, R104, R8 ;  /* 0x00000068bc20723c */ /* 0x040fe20000001808 */
[----:B------:R-:W2:Y:S07]  /*1eb0*/  LDSM.16.M88.4 R104, [R4+0x15100] ;  /* 0x015100000468783b */ /* 0x000eae0000000200 */
[C---:B------:R-:W-:Y:S08]  /*1ec0*/  HMMA.16816.F32 R24, R188.reuse, R112, R76 ;  /* 0x00000070bc18723c */ /* 0x040ff0000000184c */
[C---:B------:R-:W-:Y:S01]  /*1ed0*/  HMMA.16816.F32 R20, R188.reuse, R114, R96 ;  /* 0x00000072bc14723c */ /* 0x040fe20000001860 */
[----:B------:R-:W3:Y:S04]  /*1ee0*/  LDSM.16.M88.4 R96, [R4+0x15900] ;  /* 0x015900000460783b */ /* 0x000ee80000000200 */
[----:B------:R-:W3:Y:S03]  /*1ef0*/  LDSM.16.M88.4 R112, [R4+0x16100] ;  /* 0x016100000470783b */ /* 0x000ee60000000200 */
[C---:B-1----:R-:W-:Y:S08]  /*1f00*/  HMMA.16816.F32 R8, R188.reuse, R64, R84 ;  /* 0x00000040bc08723c */ /* 0x042ff00000001854 */
[C---:B------:R-:W-:Y:S08]  /*1f10*/  HMMA.16816.F32 R12, R188.reuse, R54, R88 ;  /* 0x00000036bc0c723c */ /* 0x040ff00000001858 */
[----:B------:R-:W-:Y:S08]  /*1f20*/  HMMA.16816.F32 R80, R188, R66, R80 ;  /* 0x00000042bc50723c */ /* 0x000ff00000001850 */
[C---:B--2---:R-:W-:Y:S08]  /*1f30*/  HMMA.16816.F32 R72, R192.reuse, R60, R72 ;  /* 0x0000003cc048723c */ /* 0x044ff00000001848 */
[C---:B------:R-:W-:Y:S08]  /*1f40*/  HMMA.16816.F32 R76, R192.reuse, R62, R68 ;  /* 0x0000003ec04c723c */ /* 0x040ff00000001844 */
[C---:B---3--:R-:W-:Y:S08]  /*1f50*/  HMMA.16816.F32 R88, R192.reuse, R44, R56 ;  /* 0x0000002cc058723c */ /* 0x048ff00000001838 */
[----:B------:R-:W-:Y:S01]  /*1f60*/  HMMA.16816.F32 R68, R192, R46, R48 ;  /* 0x0000002ec044723c */ /* 0x000fe20000001830 */
[----:B------:R-:W1:Y:S04]  /*1f70*/  LDSM.16.M88.4 R48, [R4+0x16900] ;  /* 0x016900000430783b */ /* 0x000e680000000200 */
[----:B------:R-:W-:Y:S03]  /*1f80*/  LDSM.16.M88.4 R44, [R4+0x17100] ;  /* 0x01710000042c783b */ /* 0x000fe60000000200 */
[----:B------:R-:W-:Y:S08]  /*1f90*/  HMMA.16816.F32 R16, R188, R52, R92 ;  /* 0x00000034bc10723c */ /* 0x000ff0000000185c */
[C---:B------:R-:W-:Y:S08]  /*1fa0*/  HMMA.16816.F32 R84, R192.reuse, R40, R32 ;  /* 0x00000028c054723c */ /* 0x040ff00000001820 */
[C---:B------:R-:W-:Y:S01]  /*1fb0*/  HMMA.16816.F32 R92, R192.reuse, R42, R28 ;  /* 0x0000002ac05c723c */ /* 0x040fe2000000181c */
[----:B------:R-:W2:Y:S04]  /*1fc0*/  LDSM.16.M88.4 R40, [R4+0x17900] ;  /* 0x017900000428783b */ /* 0x000ea80000000200 */
[----:B------:R-:W3:Y:S03]  /*1fd0*/  LDSM.16.M88.4 R28, [R5+0x15100] ;  /* 0x01510000051c783b */ /* 0x000ee60000000200 */
[C---:B------:R-:W-:Y:S01]  /*1fe0*/  HMMA.16816.F32 R64, R192.reuse, R36, R24 ;  /* 0x00000024c040723c */ /* 0x040fe20000001818 */
[----:B------:R-:W1:Y:S07]  /*1ff0*/  LDSM.16.M88.4 R24, [R5+0x15900] ;  /* 0x015900000518783b */ /* 0x000e6e0000000200 */
[C---:B------:R-:W-:Y:S08]  /*2000*/  HMMA.16816.F32 R60, R192.reuse, R38, R20 ;  /* 0x00000026c03c723c */ /* 0x040ff00000001814 */
[C---:B----4-:R-:W-:Y:S08]  /*2010*/  HMMA.16816.F32 R36, R192.reuse, R108, R8 ;  /* 0x0000006cc024723c */ /* 0x050ff00000001808 */
[C---:B------:R-:W-:Y:S08]  /*2020*/  HMMA.16816.F32 R52, R192.reuse, R102, R12 ;  /* 0x00000066c034723c */ /* 0x040ff0000000180c */
[----:B------:R-:W-:Y:S01]  /*2030*/  HMMA.16816.F32 R32, R192, R110, R80 ;  /* 0x0000006ec020723c */ /* 0x000fe20000001850 */
[----:B------:R-:W4:Y:S07]  /*2040*/  LDSM.16.M88.4 R80, [R5+0x16100] ;  /* 0x016100000550783b */ /* 0x000f2e0000000200 */
[C---:B------:R-:W-:Y:S01]  /*2050*/  HMMA.16816.F32 R20, R196.reuse, R104, R72 ;  /* 0x00000068c414723c */ /* 0x040fe20000001848 */
[----:B------:R-:W1:Y:S07]  /*2060*/  LDSM.16.M88.4 R72, [R5+0x16900] ;  /* 0x016900000548783b */ /* 0x000e6e0000000200 */
[C---:B------:R-:W-:Y:S08]  /*2070*/  HMMA.16816.F32 R12, R196.reuse, R96, R88 ;  /* 0x00000060c40c723c */ /* 0x040ff00000001858 */
[----:B------:R-:W-:Y:S08]  /*2080*/  HMMA.16816.F32 R8, R196, R98, R68 ;  /* 0x00000062c408723c */ /* 0x000ff00000001844 */
[----:B------:R-:W-:Y:S08]  /*2090*/  HMMA.16816.F32 R56, R192, R100, R16 ;  /* 0x00000064c038723c */ /* 0x000ff00000001810 */
[C---:B------:R-:W-:Y:S01]  /*20a0*/  HMMA.16816.F32 R16, R196.reuse, R106, R76 ;  /* 0x0000006ac410723c */ /* 0x040fe2000000184c */
[----:B------:R-:W3:Y:S07]  /*20b0*/  LDSM.16.M88.4 R76, [R5+0x17100] ;  /* 0x01710000054c783b */ /* 0x000eee0000000200 */
[C---:B------:R-:W-:Y:S08]  /*20c0*/  HMMA.16816.F32 R68, R196.reuse, R112, R84 ;  /* 0x00000070c444723c */ /* 0x040ff00000001854 */
[C---:B------:R-:W-:Y:S08]  /*20d0*/  HMMA.16816.F32 R100, R196.reuse, R114, R92 ;  /* 0x00000072c464723c */ /* 0x040ff0000000185c */
[C---:B-1----:R-:W-:Y:S08]  /*20e0*/  HMMA.16816.F32 R88, R196.reuse, R48, R64 ;  /* 0x00000030c458723c */ /* 0x042ff00000001840 */
[C---:B------:R-:W-:Y:S08]  /*20f0*/  HMMA.16816.F32 R96, R196.reuse, R50, R60 ;  /* 0x00000032c460723c */ /* 0x040ff0000000183c */
[C---:B--2---:R-:W-:Y:S01]  /*2100*/  HMMA.16816.F32 R84, R196.reuse, R40, R36 ;  /* 0x00000028c454723c */ /* 0x044fe20000001824 */
[----:B------:R-:W1:Y:S07]  /*2110*/  LDSM.16.M88.4 R36, [R5+0x17900] ;  /* 0x017900000524783b */ /* 0x000e6e0000000200 */
[----:B------:R-:W-:Y:S01]  /*2120*/  HMMA.16816.F32 R64, R196, R42, R32 ;  /* 0x0000002ac440723c */ /* 0x000fe20000001820 */
[----:B------:R-:W2:Y:S04]  /*2130*/  LDSM.16.M88.4 R32, [R3+0x15100] ;  /* 0x015100000320783b */ /* 0x000ea80000000200 */
[----:B------:R-:W-:Y:S03]  /*2140*/  LDSM.16.M88.4 R40, [R3+0x16900] ;  /* 0x016900000328783b */ /* 0x000fe60000000200 */
[C---:B---3--:R-:W-:Y:S08]  /*2150*/  HMMA.16816.F32 R60, R200.reuse, R28, R20 ;  /* 0x0000001cc83c723c */ /* 0x048ff00000001814 */
[C---:B------:R-:W-:Y:S08]  /*2160*/  HMMA.16816.F32 R48, R200.reuse, R24, R12 ;  /* 0x00000018c830723c */ /* 0x040ff0000000180c */
[----:B------:R-:W-:Y:S01]  /*2170*/  HMMA.16816.F32 R20, R200, R26, R8 ;  /* 0x0000001ac814723c */ /* 0x000fe20000001808 */
[----:B------:R-:W3:Y:S07]  /*2180*/  LDSM.16.M88.4 R24, [R3+0x16100] ;  /* 0x016100000318783b */ /* 0x000eee0000000200 */
[----:B------:R-:W-:Y:S08]  /*2190*/  HMMA.16816.F32 R104, R196, R44, R56 ;  /* 0x0000002cc468723c */ /* 0x000ff00000001838 */
[----:B------:R-:W-:Y:S01]  /*21a0*/  HMMA.16816.F32 R56, R200, R30, R16 ;  /* 0x0000001ec838723c */ /* 0x000fe20000001810 */
[----:B------:R-:W1:Y:S07]  /*21b0*/  LDSM.16.M88.4 R28, [R3+0x15900] ;  /* 0x01590000031c783b */ /* 0x000e6e0000000200 */
[----:B------:R-:W-:Y:S08]  /*21c0*/  HMMA.16816.F32 R92, R196, R46, R52 ;  /* 0x0000002ec45c723c */ /* 0x000ff00000001834 */
[C---:B----4-:R-:W-:Y:S01]  /*21d0*/  HMMA.16816.F32 R16, R200.reuse, R80, R68 ;  /* 0x00000050c810723c */ /* 0x050fe20000001844 */
[----:B------:R-:W-:Y:S07]  /*21e0*/  LDSM.16.M88.4 R68, [R232+0x18100] ;  /* 0x01810000e844783b */ /* 0x000fee0000000200 */
[C---:B------:R-:W-:Y:S08]  /*21f0*/  HMMA.16816.F32 R12, R200.reuse, R82, R100 ;  /* 0x00000052c80c723c */ /* 0x040ff00000001864 */
[C---:B------:R-:W-:Y:S08]  /*2200*/  HMMA.16816.F32 R8, R200.reuse, R72, R88 ;  /* 0x00000048c808723c */ /* 0x040ff00000001858 */
[C---:B------:R-:W-:Y:S01]  /*2210*/  HMMA.16816.F32 R44, R200.reuse, R74, R96 ;  /* 0x0000004ac82c723c */ /* 0x040fe20000001860 */
[----:B------:R-:W4:Y:S07]  /*2220*/  LDSM.16.M88.4 R72, [R3+0x17100] ;  /* 0x017100000348783b */ /* 0x000f2e0000000200 */
[C---:B------:R-:W-:Y:S01]  /*2230*/  HMMA.16816.F32 R52, R200.reuse, R76, R104 ;  /* 0x0000004cc834723c */ /* 0x040fe20000001868 */
[----:B------:R-:W4:Y:S07]  /*2240*/  LDSM.16.M88.4 R104, [R3+0x17900] ;  /* 0x017900000368783b */ /* 0x000f2e0000000200 */
[C---:B------:R-:W-:Y:S08]  /*2250*/  HMMA.16816.F32 R76, R200.reuse, R78, R92 ;  /* 0x0000004ec84c723c */ /* 0x040ff0000000185c */
[----:B-1----:R-:W-:Y:S01]  /*2260*/  HMMA.16816.F32 R92, R200, R38, R64 ;  /* 0x00000026c85c723c */ /* 0x002fe20000001840 */
[----:B------:R-:W1:Y:S07]  /*2270*/  LDSM.16.M88.4 R64, [R232+0x18900] ;  /* 0x01890000e840783b */ /* 0x000e6e0000000200 */
[C---:B--2---:R-:W-:Y:S08]  /*2280*/  HMMA.16816.F32 R96, R204.reuse, R32, R60 ;  /* 0x00000020cc60723c */ /* 0x044ff0000000183c */
[C---:B------:R-:W-:Y:S01]  /*2290*/  HMMA.16816.F32 R88, R204.reuse, R34, R56 ;  /* 0x00000022cc58723c */ /* 0x040fe20000001838 */
[----:B------:R-:W-:Y:S07]  /*22a0*/  LDSM.16.M88.4 R32, [R232+0x19100] ;  /* 0x01910000e820783b */ /* 0x000fee0000000200 */
[C---:B---3--:R-:W-:Y:S08]  /*22b0*/  HMMA.16816.F32 R60, R204.reuse, R24, R16 ;  /* 0x00000018cc3c723c */ /* 0x048ff00000001810 */
[----:B------:R-:W-:Y:S01]  /*22c0*/  HMMA.16816.F32 R56, R204, R26, R12 ;  /* 0x0000001acc38723c */ /* 0x000fe2000000180c */
[----:B------:R-:W2:Y:S07]  /*22d0*/  LDSM.16.M88.4 R24, [R232+0x1a100] ;  /* 0x01a10000e818783b */ /* 0x000eae0000000200 */
[----:B------:R-:W-:Y:S08]  /*22e0*/  HMMA.16816.F32 R80, R200, R36, R84 ;  /* 0x00000024c850723c */ /* 0x000ff00000001854 */
[C---:B------:R-:W-:Y:S08]  /*22f0*/  HMMA.16816.F32 R84, R204.reuse, R28, R48 ;  /* 0x0000001ccc54723c */ /* 0x040ff00000001830 */
[C---:B------:R-:W-:Y:S01]  /*2300*/  HMMA.16816.F32 R100, R204.reuse, R30, R20 ;  /* 0x0000001ecc64723c */ /* 0x040fe20000001814 */
[----:B------:R-:W3:Y:S07]  /*2310*/  LDSM.16.M88.4 R28, [R232+0x19900] ;  /* 0x01990000e81c783b */ /* 0x000eee0000000200 */
[C---:B------:R-:W-:Y:S08]  /*2320*/  HMMA.16816.F32 R20, R204.reuse, R40, R8 ;  /* 0x00000028cc14723c */ /* 0x040ff00000001808 */
[C---:B----4-:R-:W-:Y:S08]  /*2330*/  HMMA.16816.F32 R12, R204.reuse, R72, R52 ;  /* 0x00000048cc0c723c */ /* 0x050ff00000001834 */
[C---:B------:R-:W-:Y:S01]  /*2340*/  HMMA.16816.F32 R16, R204.reuse, R42, R44 ;  /* 0x0000002acc10723c */ /* 0x040fe2000000182c */
[----:B------:R-:W4:Y:S07]  /*2350*/  LDSM.16.M88.4 R40, [R232+0x1a900] ;  /* 0x01a90000e828783b */ /* 0x000f2e0000000200 */
[C---:B------:R-:W-:Y:S01]  /*2360*/  HMMA.16816.F32 R8, R204.reuse, R74, R76 ;  /* 0x0000004acc08723c */ /* 0x040fe2000000184c */
[----:B------:R-:W2:Y:S07]  /*2370*/  LDSM.16.M88.4 R72, [R4+0x18100] ;  /* 0x018100000448783b */ /* 0x000eae0000000200 */
[C---:B------:R-:W-:Y:S08]  /*2380*/  HMMA.16816.F32 R36, R204.reuse, R104, R80 ;  /* 0x00000068cc24723c */ /* 0x040ff00000001850 */
[----:B------:R-:W-:Y:S01]  /*2390*/  HMMA.16816.F32 R44, R204, R106, R92 ;  /* 0x0000006acc2c723c */ /* 0x000fe2000000185c */
[----:B------:R-:W3:Y:S04]  /*23a0*/  LDSM.16.M88.4 R92, [R4+0x19100] ;  /* 0x01910000045c783b */ /* 0x000ee80000000200 */
[----:B------:R-:W-:Y:S03]  /*23b0*/  LDSM.16.M88.4 R104, [R3+0x1a100] ;  /* 0x01a100000368783b */ /* 0x000fe60000000200 */
[C---:B------:R-:W-:Y:S01]  /*23c0*/  HMMA.16816.F32 R48, R208.reuse, R68, R96 ;  /* 0x00000044d030723c */ /* 0x040fe20000001860 */
[----:B------:R-:W-:Y:S07]  /*23d0*/  LDSM.16.M88.4 R96, [R4+0x19900] ;  /* 0x019900000460783b */ /* 0x000fee0000000200 */
[C---:B-1----:R-:W-:Y:S08]  /*23e0*/  HMMA.16816.F32 R80, R208.reuse, R64, R84 ;  /* 0x00000040d050723c */ /* 0x042ff00000001854 */
[C---:B------:R-:W-:Y:S01]  /*23f0*/  HMMA.16816.F32 R84, R208.reuse, R66, R100 ;  /* 0x00000042d054723c */ /* 0x040fe20000001864 */
[----:B------:R-:W1:Y:S07]  /*2400*/  LDSM.16.M88.4 R100, [R4+0x1a100] ;  /* 0x01a100000464783b */ /* 0x000e6e0000000200 */
[C---:B------:R-:W-:Y:S01]  /*2410*/  HMMA.16816.F32 R68, R208.reuse, R70, R88 ;  /* 0x00000046d044723c */ /* 0x040fe20000001858 */
[----:B------:R-:W1:Y:S07]  /*2420*/  LDSM.16.M88.4 R88, [R4+0x18900] ;  /* 0x018900000458783b */ /* 0x000e6e0000000200 */
[C---:B--2---:R-:W-:Y:S08]  /*2430*/  HMMA.16816.F32 R52, R208.reuse, R24, R12 ;  /* 0x00000018d034723c */ /* 0x044ff0000000180c */
[C---:B------:R-:W-:Y:S08]  /*2440*/  HMMA.16816.F32 R76, R208.reuse, R32, R60 ;  /* 0x00000020d04c723c */ /* 0x040ff0000000183c */
[C---:B------:R-:W-:Y:S08]  /*2450*/  HMMA.16816.F32 R64, R208.reuse, R34, R56 ;  /* 0x00000022d040723c */ /* 0x040ff00000001838 */
        /* <DEDUP_REMOVED lines=9> */
[C---:B------:R-:W-:Y:S08]  /*24f0*/  HMMA.16816.F32 R32, R216.reuse, R74, R68 ;  /* 0x0000004ad820723c */ /* 0x040ff00000001844 */
[C---:B------:R-:W-:Y:S01]  /*2500*/  HMMA.16816.F32 R72, R216.reuse, R92, R76 ;  /* 0x0000005cd848723c */ /* 0x040fe2000000184c */
[----:B------:R-:W-:Y:S07]  /*2510*/  LDSM.16.M88.4 R76, [R3+0x18900] ;  /* 0x01890000034c783b */ /* 0x000fee0000000200 */
[C---:B------:R-:W-:Y:S08]  /*2520*/  HMMA.16816.F32 R68, R216.reuse, R94, R64 ;  /* 0x0000005ed844723c */ /* 0x040ff00000001840 */
[C---:B-1----:R-:W-:Y:S01]  /*2530*/  HMMA.16816.F32 R92, R216.reuse, R100, R52 ;  /* 0x00000064d85c723c */ /* 0x042fe20000001834 */
[----:B------:R-:W1:Y:S07]  /*2540*/  LDSM.16.M88.4 R52, [R5+0x19100] ;  /* 0x019100000534783b */ /* 0x000e6e0000000200 */
[C---:B------:R-:W-:Y:S08]  /*2550*/  HMMA.16816.F32 R64, R216.reuse, R96, R60 ;  /* 0x00000060d840723c */ /* 0x040ff0000000183c */
[C---:B------:R-:W-:Y:S08]  /*2560*/  HMMA.16816.F32 R36, R216.reuse, R88, R80 ;  /* 0x00000058d824723c */ /* 0x040ff00000001850 */
[C---:B------:R-:W-:Y:S01]  /*2570*/  HMMA.16816.F32 R60, R216.reuse, R98, R56 ;  /* 0x00000062d83c723c */ /* 0x040fe20000001838 */
[----:B------:R-:W1:Y:S04]  /*2580*/  LDSM.16.M88.4 R56, [R5+0x19900] ;  /* 0x019900000538783b */ /* 0x000e680000000200 */
[----:B------:R-:W-:Y:S03]  /*2590*/  LDSM.16.M88.4 R96, [R3+0x19100] ;  /* 0x019100000360783b */ /* 0x000fe60000000200 */
[C---:B--2---:R-:W-:Y:S08]  /*25a0*/  HMMA.16816.F32 R80, R216.reuse, R8, R20 ;  /* 0x00000008d850723c */ /* 0x044ff00000001814 */
[----:B------:R-:W-:Y:S01]  /*25b0*/  HMMA.16816.F32 R44, R216, R10, R16 ;  /* 0x0000000ad82c723c */ /* 0x000fe20000001810 */
[----:B------:R-:W2:Y:S07]  /*25c0*/  LDSM.16.M88.4 R16, [R5+0x1a900] ;  /* 0x01a900000510783b */ /* 0x000eae0000000200 */
[----:B---3--:R-:W-:Y:S01]  /*25d0*/  HMMA.16816.F32 R20, R220, R28, R12 ;  /* 0x0000001cdc14723c */ /* 0x008fe2000000180c */
[----:B------:R-:W3:Y:S07]  /*25e0*/  LDSM.16.M88.4 R12, [R3+0x18100] ;  /* 0x01810000030c783b */ /* 0x000eee0000000200 */
[----:B------:R-:W-:Y:S01]  /*25f0*/  HMMA.16816.F32 R48, R216, R90, R84 ;  /* 0x0000005ad830723c */ /* 0x000fe20000001854 */
[----:B------:R4:W2:Y:S07]  /*2600*/  LDSM.16.M88.4 R84, [R5+0x1a100] ;  /* 0x01a100000554783b */ /* 0x0008ae0000000200 */
[----:B------:R-:W-:Y:S08]  /*2610*/  HMMA.16816.F32 R8, R220, R30, R32 ;  /* 0x0000001edc08723c */ /* 0x000ff00000001820 */
[----:B------:R-:W-:Y:S01]  /*2620*/  HMMA.16816.F32 R88, R216, R102, R24 ;  /* 0x00000066d858723c */ /* 0x000fe20000001818 */
[----:B------:R-:W2:Y:S07]  /*2630*/  LDSM.16.M88.4 R100, [R3+0x19900] ;  /* 0x019900000364783b */ /* 0x000eae0000000200 */
[C---:B----4-:R-:W-:Y:S08]  /*2640*/  HMMA.16816.F32 R4, R220.reuse, R40, R36 ;  /* 0x00000028dc04723c */ /* 0x050ff00000001824 */
[C---:B------:R-:W-:Y:S08]  /*2650*/  HMMA.16816.F32 R24, R220.reuse, R42, R48 ;  /* 0x0000002adc18723c */ /* 0x040ff00000001830 */
[----:B-1----:R-:W-:Y:S01]  /*2660*/  HMMA.16816.F32 R32, R220, R54, R68 ;  /* 0x00000036dc20723c */ /* 0x002fe20000001844 */
[----:B------:R1:W4:Y:S01]  /*2670*/  LDSM.16.M88.4 R68, [R3+0x1a900] ;  /* 0x01a900000344783b */ /* 0x0003220000000200 */
[----:B------:R-:W-:-:S06]  /*2680*/  DEPBAR.LE SB0, 0x2 ;  /* 0x000080800000791a */ /* 0x000fcc0000000000 */
[C---:B------:R-:W-:Y:S08]  /*2690*/  HMMA.16816.F32 R40, R220.reuse, R56, R64 ;  /* 0x00000038dc28723c */ /* 0x040ff00000001840 */
[----:B------:R-:W-:Y:S01]  /*26a0*/  HMMA.16816.F32 R48, R220, R58, R60 ;  /* 0x0000003adc30723c */ /* 0x000fe2000000183c */
[----:B-1----:R-:W-:-:S07]  /*26b0*/  SHF.R.S32.HI R3, RZ, 0x1f, R116 ;  /* 0x0000001fff037819 */ /* 0x002fce0000011474 */
[----:B--2---:R-:W-:Y:S01]  /*26c0*/  HMMA.16816.F32 R56, R220, R18, R44 ;  /* 0x00000012dc38723c */ /* 0x004fe2000000182c */
[----:B------:R-:W-:-:S04]  /*26d0*/  LEA.HI R117, R3, R116, RZ, 0x2 ;  /* 0x0000007403757211 */ /* 0x000fc800078f10ff */
[----:B------:R-:W-:-:S03]  /*26e0*/  LOP3.LUT R3, R117, 0x7ffffffc, RZ, 0xc0, !PT ;  /* 0x7ffffffc75037812 */ /* 0x000fc600078ec0ff */
[----:B---3--:R-:W-:Y:S01]  /*26f0*/  HMMA.16816.F32 R44, R224, R12, R20 ;  /* 0x0000000ce02c723c */ /* 0x008fe20000001814 */
[----:B------:R-:W-:Y:S07]  /*2700*/  STL [R1+0x20], R117 ;  /* 0x0000207501007387 */ /* 0x000fee0000100800 */
[----:B------:R-:W-:Y:S08]  /*2710*/  HMMA.16816.F32 R28, R220, R52, R72 ;  /* 0x00000034dc1c723c */ /* 0x000ff00000001848 */
[C---:B------:R-:W-:Y:S08]  /*2720*/  HMMA.16816.F32 R36, R224.reuse, R14, R8 ;  /* 0x0000000ee024723c */ /* 0x040ff00000001808 */
[C---:B------:R-:W-:Y:S07]  /*2730*/  HMMA.16816.F32 R8, R224.reuse, R76, R4 ;  /* 0x0000004ce008723c */ /* 0x040fee0000001804 */
[----:B------:R-:W-:Y:S01]  /*2740*/  IMAD.IADD R4, R116, 0x1, -R3 ;  /* 0x0000000174047824 */ /* 0x000fe200078e0a03 */
[----:B------:R-:W-:Y:S01]  /*2750*/  HMMA.16816.F32 R12, R224, R78, R24 ;  /* 0x0000004ee00c723c */ /* 0x000fe20000001818 */
[----:B------:R-:W-:-:S04]  /*2760*/  IMAD.U32 R3, RZ, RZ, UR5 ;  /* 0x00000005ff037e24 */ /* 0x000fc8000f8e00ff */
[----:B------:R-:W-:-:S03]  /*2770*/  IMAD R3, R4, -0x2, R3 ;  /* 0xfffffffe04037824 */ /* 0x000fc600078e0203 */
[----:B------:R-:W-:Y:S02]  /*2780*/  HMMA.16816.F32 R64, R220, R16, R80 ;  /* 0x00000010dc40723c */ /* 0x000fe40000001850 */
[C---:B------:R-:W-:Y:S02]  /*2790*/  ISETP.GT.AND P5, PT, R3.reuse, RZ, PT ;  /* 0x000000ff0300720c */ /* 0x040fe40003fa4270 */
[C---:B------:R-:W-:Y:S02]  /*27a0*/  ISETP.GT.AND P1, PT, R3.reuse, 0x1, PT ;  /* 0x000000010300780c */ /* 0x040fe40003f24270 */
[----:B------:R-:W-:Y:S02]  /*27b0*/  ISETP.GT.AND P6, PT, R3, 0x8, PT ;  /* 0x000000080300780c */ /* 0x000fe40003fc4270 */
[----:B------:R-:W-:Y:S01]  /*27c0*/  FSEL R6, R44, -INF , P5 ;  /* 0xff8000002c067808 */ /* 0x000fe20002800000 */
[----:B------:R-:W-:Y:S01]  /*27d0*/  HMMA.16816.F32 R16, R224, R96, R28 ;  /* 0x00000060e010723c */ /* 0x000fe2000000181c */
[----:B------:R-:W-:-:S02]  /*27e0*/  FSEL R7, R45, -INF , P1 ;  /* 0xff8000002d077808 */ /* 0x000fc40000800000 */
[----:B------:R-:W-:Y:S02]  /*27f0*/  FSEL R38, R38, -INF , P6 ;  /* 0xff80000026267808 */ /* 0x000fe40003000000 */
[----:B------:R-:W-:Y:S02]  /*2800*/  FMNMX.FTZ R4, R6, R7, !PT ;  /* 0x0000000706047209 */ /* 0x000fe40007810000 */
[----:B------:R-:W-:Y:S01]  /*2810*/  FSEL R31, R47, -INF , P1 ;  /* 0xff8000002f1f7808 */ /* 0x000fe20000800000 */
[----:B------:R-:W-:Y:S01]  /*2820*/  HMMA.16816.F32 R52, R220, R84, R92 ;  /* 0x00000054dc34723c */ /* 0x000fe2000000185c */
[----:B------:R-:W-:Y:S02]  /*2830*/  ISETP.GT.AND P1, PT, R3, 0x9, PT ;  /* 0x000000090300780c */ /* 0x000fe40003f24270 */
[----:B------:R-:W-:Y:S02]  /*2840*/  FSEL R28, R36, -INF , P6 ;  /* 0xff800000241c7808 */ /* 0x000fe40003000000 */
[----:B------:R-:W-:-:S02]  /*2850*/  FSEL R30, R46, -INF , P5 ;  /* 0xff8000002e1e7808 */ /* 0x000fc40002800000 */
[----:B------:R-:W-:Y:S01]  /*2860*/  ISETP.GT.AND P5, PT, R3, 0x10, PT ;  /* 0x000000100300780c */ /* 0x000fe20003fa4270 */
[----:B------:R-:W-:Y:S01]  /*2870*/  HMMA.16816.F32 R20, R224, R98, R32 ;  /* 0x00000062e014723c */ /* 0x000fe20000001820 */
[----:B------:R-:W-:Y:S02]  /*2880*/  FSEL R29, R37, -INF , P1 ;  /* 0xff800000251d7808 */ /* 0x000fe40000800000 */
[----:B------:R-:W-:Y:S02]  /*2890*/  FMNMX.FTZ R4, R28, R4, !PT ;  /* 0x000000041c047209 */ /* 0x000fe40007810000 */
[----:B------:R-:W-:Y:S02]  /*28a0*/  FSEL R39, R39, -INF , P1 ;  /* 0xff80000027277808 */ /* 0x000fe40000800000 */
[----:B------:R-:W-:Y:S01]  /*28b0*/  ISETP.GT.AND P1, PT, R3, 0x11, PT ;  /* 0x000000110300780c */ /* 0x000fe20003f24270 */
[----:B------:R-:W-:Y:S01]  /*28c0*/  HMMA.16816.F32 R60, R220, R86, R88 ;  /* 0x00000056dc3c723c */ /* 0x000fe20000001858 */
[----:B------:R-:W-:-:S02]  /*28d0*/  FSEL R45, R8, -INF , P5 ;  /* 0xff800000082d7808 */ /* 0x000fc40002800000 */
[----:B------:R-:W-:Y:S02]  /*28e0*/  FMNMX.FTZ R4, R29, R4, !PT ;  /* 0x000000041d047209 */ /* 0x000fe40007810000 */
[----:B------:R-:W-:Y:S02]  /*28f0*/  ISETP.GT.AND P6, PT, R3, 0x18, PT ;  /* 0x000000180300780c */ /* 0x000fe40003fc4270 */
[----:B------:R-:W-:Y:S01]  /*2900*/  FSEL R44, R9, -INF , P1 ;  /* 0xff800000092c7808 */ /* 0x000fe20000800000 */
[----:B------:R-:W-:Y:S01]  /*2910*/  HMMA.16816.F32 R24, R224, R100, R40 ;  /* 0x00000064e018723c */ /* 0x000fe20000001828 */
[----:B------:R-:W-:Y:S02]  /*2920*/  FMNMX.FTZ R4, R45, R4, !PT ;  /* 0x000000042d047209 */ /* 0x000fe40007810000 */
[----:B------:R-:W-:Y:S02]  /*2930*/  FSEL R84, R10, -INF , P5 ;  /* 0xff8000000a547808 */ /* 0x000fe40002800000 */
[----:B------:R-:W-:-:S02]  /*2940*/  ISETP.GT.AND P5, PT, R3, 0x19, PT ;  /* 0x000000190300780c */ /* 0x000fc40003fa4270 */
[----:B------:R-:W-:Y:S01]  /*2950*/  FSEL R86, R14, -INF , P6 ;  /* 0xff8000000e567808 */ /* 0x000fe20003000000 */
[C---:B------:R-:W-:Y:S01]  /*2960*/  HMMA.16816.F32 R32, R224.reuse, R102, R48 ;  /* 0x00000066e020723c */ /* 0x040fe20000001830 */
[----:B------:R-:W-:Y:S02]  /*2970*/  FSEL R14, R12, -INF , P6 ;  /* 0xff8000000c0e7808 */ /* 0x000fe40003000000 */
[----:B------:R-:W-:Y:S02]  /*2980*/  FMNMX.FTZ R4, R44, R4, !PT ;  /* 0x000000042c047209 */ /* 0x000fe40007810000 */
[----:B------:R-:W-:Y:S01]  /*2990*/  FSEL R87, R11, -INF , P1 ;  /* 0xff8000000b577808 */ /* 0x000fe20000800000 */
[----:B------:R-:W-:Y:S01]  /*29a0*/  BAR.SYNC.DEFER_BLOCKING 0x0 ;  /* 0x0000000000007b1d */ /* 0x000fe20000010000 */
[----:B------:R-:W-:Y:S01]  /*29b0*/  FSEL R85, R15, -INF , P5 ;  /* 0xff8000000f557808 */ /* 0x000fe20002800000 */
[----:B------:R-:W-:Y:S01]  /*29c0*/  HMMA.16816.F32 R40, R224, R104, R52 ;  /* 0x00000068e028723c */ /* 0x000fe20000001834 */
[----:B------:R-:W-:-:S02]  /*29d0*/  ISETP.GT.AND P1, PT, R3, 0x20, PT ;  /* 0x000000200300780c */ /* 0x000fc40003f24270 */
[----:B------:R-:W-:Y:S02]  /*29e0*/  FSEL R15, R13, -INF , P5 ;  /* 0xff8000000d0f7808 */ /* 0x000fe40002800000 */
[----:B------:R-:W-:Y:S02]  /*29f0*/  FMNMX.FTZ R4, R14, R4, !PT ;  /* 0x000000040e047209 */ /* 0x000fe40007810000 */
[----:B------:R-:W-:Y:S01]  /*2a00*/  ISETP.GT.AND P5, PT, R3, 0x21, PT ;  /* 0x000000210300780c */ /* 0x000fe20003fa4270 */
[----:B------:R-:W-:Y:S01]  /*2a10*/  HMMA.16816.F32 R48, R224, R106, R60 ;  /* 0x0000006ae030723c */ /* 0x000fe2000000183c */
[----:B------:R-:W-:Y:S02]  /*2a20*/  FSEL R127, R16, -INF , P1 ;  /* 0xff800000107f7808 */ /* 0x000fe40000800000 */
[----:B------:R-:W-:Y:S02]  /*2a30*/  FMNMX.FTZ R4, R15, R4, !PT ;  /* 0x000000040f047209 */ /* 0x000fe40007810000 */
[----:B------:R-:W-:-:S02]  /*2a40*/  FMNMX.FTZ R5, R30, R31, !PT ;  /* 0x0000001f1e057209 */ /* 0x000fc40007810000 */
[----:B------:R-:W-:Y:S01]  /*2a50*/  FSEL R126, R17, -INF , P5 ;  /* 0xff800000117e7808 */ /* 0x000fe20002800000 */
[C---:B----4-:R-:W-:Y:S01]  /*2a60*/  HMMA.16816.F32 R52, R224.reuse, R68, R64 ;  /* 0x00000044e034723c */ /* 0x050fe20000001840 */
[----:B------:R-:W-:Y:S02]  /*2a70*/  ISETP.GT.AND P6, PT, R3, 0x28, PT ;  /* 0x000000280300780c */ /* 0x000fe40003fc4270 */
[----:B------:R-:W-:Y:S02]  /*2a80*/  FMNMX.FTZ R4, R127, R4, !PT ;  /* 0x000000047f047209 */ /* 0x000fe40007810000 */
[----:B------:R-:W-:Y:S01]  /*2a90*/  FMNMX.FTZ R5, R38, R5, !PT ;  /* 0x0000000526057209 */ /* 0x000fe20007810000 */
[----:B------:R-:W-:Y:S01]  /*2aa0*/  LDSM.16.MT88.4 R8, [R2+0x6100] ;  /* 0x006100000208783b */ /* 0x000fe20000004200 */
[----:B------:R-:W-:Y:S01]  /*2ab0*/  FSEL R145, R19, -INF , P5 ;  /* 0xff80000013917808 */ /* 0x000fe20002800000 */
[----:B------:R-:W-:Y:S01]  /*2ac0*/  HMMA.16816.F32 R56, R224, R70, R56 ;  /* 0x00000046e038723c */ /* 0x000fe20000001838 */
[----:B------:R-:W-:-:S02]  /*2ad0*/  ISETP.GT.AND P5, PT, R3, 0x29, PT ;  /* 0x000000290300780c */ /* 0x000fc40003fa4270 */
        /* <DEDUP_REMOVED lines=15> */
[----:B------:R-:W-:Y:S02]  /*2bd0*/  FSEL R182, R25, -INF , P5 ;  /* 0xff80000019b67808 */ /* 0x000fe40002800000 */
[----:B------:R-:W-:Y:S02]  /*2be0*/  ISETP.GT.AND P5, PT, R3, 0x38, PT ;  /* 0x000000380300780c */ /* 0x000fe40003fa4270 */
        /* <DEDUP_REMOVED lines=18> */
[----:B------:R-:W-:Y:S02]  /*2d10*/  FSEL R134, R22, -INF , P6 ;  /* 0xff80000016867808 */ /* 0x000fe40003000000 */
[----:B------:R-:W-:Y:S01]  /*2d20*/  FMNMX.FTZ R5, R145, R5, !PT ;  /* 0x0000000591057209 */ /* 0x000fe20007810000 */
[----:B------:R-:W-:Y:S01]  /*2d30*/  LDSM.16.MT88.4 R20, [R2+0x100] ;  /* 0x000100000214783b */ /* 0x000fe20000004200 */
        /* <DEDUP_REMOVED lines=39> */
[----:B------:R-:W-:Y:S02]  /*2fb0*/  FMNMX.FTZ R3, R245, R3, !PT ;  /* 0x00000003f5037209 */ /* 0x000fe40007810000 */
[----:B------:R-:W-:-:S02]  /*2fc0*/  FSEL R239, R59, -INF , P1 ;  /* 0xff8000003bef7808 */ /* 0x000fc40000800000 */
[----:B------:R-:W-:-:S04]  /*2fd0*/  FMNMX.FTZ R3, R160, R3, !PT ;  /* 0x00000003a0037209 */ /* 0x000fc80007810000 */
[----:B------:R-:W-:-:S04]  /*2fe0*/  FMNMX.FTZ R3, R231, R3, !PT ;  /* 0x00000003e7037209 */ /* 0x000fc80007810000 */
        /* <DEDUP_REMOVED lines=17> */
[----:B------:R-:W-:Y:S01]  /*3100*/  FSEL R12, R12, RZ, P1 ;  /* 0x000000ff0c0c7208 */ /* 0x000fe20000800000 */
        /* <DEDUP_REMOVED lines=14> */
[----:B--2---:R-:W-:Y:S02]  /*31f0*/  FFMA.FTZ R4, R39, c[0x0][0x2d0], -R12 ;  /* 0x0000b40027047a23 */ /* 0x004fe4000001080c */
[----:B------:R-:W2:Y:S04]  /*3200*/  LDSM.16.MT88.4 R36, [R135+0x3100] ;  /* 0x003100008724783b */ /* 0x000ea80000004200 */
[----:B------:R3:W4:Y:S02]  /*3210*/  MUFU.EX2 R162, R4 ;  /* 0x0000000400a27308 */ /* 0x0007240000000800 */
[----:B---3--:R-:W-:-:S02]  /*3220*/  F2FP.PACK_AB R4, R146, R129 ;  /* 0x000000819204723e */ /* 0x008fc400000000ff */
[----:B----4-:R-:W-:-:S07]  /*3230*/  F2FP.PACK_AB R7, R162, R131 ;  /* 0x00000083a207723e */ /* 0x010fce00000000ff */
[C---:B------:R-:W-:Y:S08]  /*3240*/  HMMA.16816.F32 R88, R4.reuse, R16, RZ ;  /* 0x000000100458723c */ /* 0x040ff000000018ff */
[C---:B------:R-:W-:Y:S01]  /*3250*/  HMMA.16816.F32 R68, R4.reuse, R18, RZ ;  /* 0x000000120444723c */ /* 0x040fe200000018ff */
[----:B------:R-:W3:Y:S07]  /*3260*/  LDSM.16.MT88.4 R16, [R0+0x3100] ;  /* 0x003100000010783b */ /* 0x000eee0000004200 */
[C---:B------:R-:W-:Y:S07]  /*3270*/  HMMA.16816.F32 R56, R4.reuse, R8, RZ ;  /* 0x000000080438723c */ /* 0x040fee00000018ff */
[--C-:B------:R-:W-:Y:S01]  /*3280*/  FFMA.FTZ R8, R45, c[0x0][0x2d0], -R13.reuse ;  /* 0x0000b4002d087a23 */ /* 0x100fe2000001080d */
[C---:B------:R-:W-:Y:S03]  /*3290*/  HMMA.16816.F32 R104, R4.reuse, R32, RZ ;  /* 0x000000200468723c */ /* 0x040fe600000018ff */
[----:B------:R4:W-:Y:S05]  /*32a0*/  MUFU.EX2 R161, R8 ;  /* 0x0000000800a17308 */ /* 0x0009ea0000000800 */
[C---:B------:R-:W-:Y:S01]  /*32b0*/  HMMA.16816.F32 R80, R4.reuse, R34, RZ ;  /* 0x000000220450723c */ /* 0x040fe200000018ff */
[----:B------:R-:W3:Y:S07]  /*32c0*/  LDSM.16.MT88.4 R32, [R0+0x6100] ;  /* 0x006100000020783b */ /* 0x000eee0000004200 */
[----:B-1----:R-:W-:Y:S01]  /*32d0*/  HMMA.16816.F32 R96, R4, R28, RZ ;  /* 0x0000001c0460723c */ /* 0x002fe200000018ff */
[----:B----4-:R-:W-:-:S04]  /*32e0*/  FFMA.FTZ R8, R44, c[0x0][0x2d0], -R13 ;  /* 0x0000b4002c087a23 */ /* 0x010fc8000001080d */
[----:B------:R1:W4:Y:S03]  /*32f0*/  MUFU.EX2 R228, R8 ;  /* 0x0000000800e47308 */ /* 0x0003260000000800 */
[C---:B------:R-:W-:Y:S01]  /*3300*/  HMMA.16816.F32 R72, R4.reuse, R30, RZ ;  /* 0x0000001e0448723c */ /* 0x040fe200000018ff */
[----:B------:R-:W-:Y:S07]  /*3310*/  LDSM.16.MT88.4 R28, [R233+0x6100] ;  /* 0x00610000e91c783b */ /* 0x000fee0000004200 */
[----:B------:R-:W-:Y:S01]  /*3320*/  HMMA.16816.F32 R100, R4, R20, RZ ;  /* 0x000000140464723c */ /* 0x000fe200000018ff */
[----:B-1----:R-:W-:-:S07]  /*3330*/  FFMA.FTZ R8, R14, c[0x0][0x2d0], -R13 ;  /* 0x0000b4000e087a23 */ /* 0x002fce000001080d */
[C---:B------:R-:W-:Y:S01]  /*3340*/  HMMA.16816.F32 R76, R4.reuse, R22, RZ ;  /* 0x00000016044c723c */ /* 0x040fe200000018ff */
[----:B------:R-:W1:Y:S01]  /*3350*/  LDSM.16.MT88.4 R20, [R135+0x6100] ;  /* 0x006100008714783b */ /* 0x000e620000004200 */
[----:B------:R3:W-:Y:S06]  /*3360*/  MUFU.EX2 R14, R8 ;  /* 0x00000008000e7308 */ /* 0x0007ec0000000800 */
[C---:B--2---:R-:W-:Y:S08]  /*3370*/  HMMA.16816.F32 R92, R4.reuse, R36, RZ ;  /* 0x00000024045c723c */ /* 0x044ff000000018ff */
[----:B------:R-:W-:Y:S01]  /*3380*/  HMMA.16816.F32 R60, R4, R38, RZ ;  /* 0x00000026043c723c */ /* 0x000fe200000018ff */
[----:B---3--:R-:W-:-:S04]  /*3390*/  FFMA.FTZ R8, R15, c[0x0][0x2d0], -R13 ;  /* 0x0000b4000f087a23 */ /* 0x008fc8000001080d */
[----:B------:R2:W-:Y:S03]  /*33a0*/  MUFU.EX2 R138, R8 ;  /* 0x00000008008a7308 */ /* 0x0005e60000000800 */
[C---:B------:R-:W-:Y:S08]  /*33b0*/  HMMA.16816.F32 R36, R4.reuse, R16, RZ ;  /* 0x000000100424723c */ /* 0x040ff000000018ff */
[----:B------:R-:W-:Y:S01]  /*33c0*/  HMMA.16816.F32 R116, R4, R18, RZ ;  /* 0x000000120474723c */ /* 0x000fe200000018ff */
[----:B------:R-:W3:Y:S01]  /*33d0*/  LDSM.16.MT88.4 R16, [R2+0x3900] ;  /* 0x003900000210783b */ /* 0x000ee20000004200 */
[----:B--2---:R-:W-:-:S06]  /*33e0*/  FFMA.FTZ R8, R84, c[0x0][0x2d0], -R12 ;  /* 0x0000b40054087a23 */ /* 0x004fcc000001080c */
[C---:B------:R-:W-:Y:S01]  /*33f0*/  HMMA.16816.F32 R48, R4.reuse, R10, RZ ;  /* 0x0000000a0430723c */ /* 0x040fe200000018ff */
[----:B------:R2:W-:Y:S07]  /*3400*/  MUFU.EX2 R165, R8 ;  /* 0x0000000800a57308 */ /* 0x0005ee0000000800 */
[C---:B------:R-:W-:Y:S08]  /*3410*/  HMMA.16816.F32 R44, R4.reuse, R40, RZ ;  /* 0x00000028042c723c */ /* 0x040ff000000018ff */
[----:B------:R-:W-:Y:S01]  /*3420*/  HMMA.16816.F32 R120, R4, R32, RZ ;  /* 0x000000200478723c */ /* 0x000fe200000018ff */
[----:B--2---:R-:W-:-:S04]  /*3430*/  FFMA.FTZ R8, R87, c[0x0][0x2d0], -R12 ;  /* 0x0000b40057087a23 */ /* 0x004fc8000001080c */
[----:B------:R2:W1:Y:S03]  /*3440*/  MUFU.EX2 R229, R8 ;  /* 0x0000000800e57308 */ /* 0x0004660000000800 */
[C---:B------:R-:W-:Y:S08]  /*3450*/  HMMA.16816.F32 R64, R4.reuse, R24, RZ ;  /* 0x000000180440723c */ /* 0x040ff000000018ff */
[----:B------:R-:W-:Y:S01]  /*3460*/  HMMA.16816.F32 R52, R4, R26, RZ ;  /* 0x0000001a0434723c */ /* 0x000fe200000018ff */
[----:B------:R-:W3:Y:S01]  /*3470*/  LDSM.16.MT88.4 R24, [R2+0x900] ;  /* 0x000900000218783b */ /* 0x000ee20000004200 */
[----:B--2---:R-:W-:-:S06]  /*3480*/  FFMA.FTZ R8, R86, c[0x0][0x2d0], -R12 ;  /* 0x0000b40056087a23 */ /* 0x004fcc000001080c */
[C---:B------:R-:W-:Y:S01]  /*3490*/  HMMA.16816.F32 R40, R4.reuse, R42, RZ ;  /* 0x0000002a0428723c */ /* 0x040fe200000018ff */
[----:B------:R2:W-:Y:S07]  /*34a0*/  MUFU.EX2 R15, R8 ;  /* 0x00000008000f7308 */ /* 0x0005ee0000000800 */
[C---:B-1----:R-:W-:Y:S08]  /*34b0*/  HMMA.16816.F32 R112, R4.reuse, R20, RZ ;  /* 0x000000140470723c */ /* 0x042ff000000018ff */
[----:B------:R-:W-:Y:S01]  /*34c0*/  HMMA.16816.F32 R108, R4, R22, RZ ;  /* 0x00000016046c723c */ /* 0x000fe200000018ff */
[----:B------:R-:W-:Y:S01]  /*34d0*/  LDSM.16.MT88.4 R20, [R135+0x900] ;  /* 0x000900008714783b */ /* 0x000fe20000004200 */
[----:B--2---:R-:W-:-:S04]  /*34e0*/  FFMA.FTZ R8, R85, c[0x0][0x2d0], -R12 ;  /* 0x0000b40055087a23 */ /* 0x004fc8000001080c */
[----:B------:R1:W2:Y:S02]  /*34f0*/  MUFU.EX2 R139, R8 ;  /* 0x00000008008b7308 */ /* 0x0002a40000000800 */
[C---:B------:R-:W-:Y:S08]  /*3500*/  HMMA.16816.F32 R84, R4.reuse, R28, RZ ;  /* 0x0000001c0454723c */ /* 0x040ff000000018ff */
[C---:B------:R-:W-:Y:S01]  /*3510*/  HMMA.16816.F32 R28, R4.reuse, R30, RZ ;  /* 0x0000001e041c723c */ /* 0x040fe200000018ff */
[----:B-1----:R-:W1:Y:S07]  /*3520*/  LDSM.16.MT88.4 R8, [R2+0x6900] ;  /* 0x006900000208783b */ /* 0x002e6e0000004200 */
[----:B------:R-:W-:Y:S07]  /*3530*/  HMMA.16816.F32 R32, R4, R34, RZ ;  /* 0x000000220420723c */ /* 0x000fee00000018ff */
[----:B----4-:R-:W-:-:S02]  /*3540*/  F2FP.PACK_AB R4, R228, R161 ;  /* 0x000000a1e404723e */ /* 0x010fc400000000ff */
[----:B------:R-:W-:Y:S02]  /*3550*/  F2FP.PACK_AB R5, R229, R165 ;  /* 0x000000a5e505723e */ /* 0x000fe400000000ff */
[----:B------:R-:W-:Y:S02]  /*3560*/  F2FP.PACK_AB R6, R138, R14 ;  /* 0x0000000e8a06723e */ /* 0x000fe400000000ff */
[----:B--2---:R-:W-:-:S07]  /*3570*/  F2FP.PACK_AB R7, R139, R15 ;  /* 0x0000000f8b07723e */ /* 0x004fce00000000ff */
[C---:B---3--:R-:W-:Y:S08]  /*3580*/  HMMA.16816.F32 R140, R4.reuse, R16, R88 ;  /* 0x00000010048c723c */ /* 0x048ff00000001858 */
[C---:B------:R-:W-:Y:S01]  /*3590*/  HMMA.16816.F32 R88, R4.reuse, R18, R68 ;  /* 0x000000120458723c */ /* 0x040fe20000001844 */
[----:B------:R-:W2:Y:S06]  /*35a0*/  LDSM.16.MT88.4 R16, [R233+0x900] ;  /* 0x00090000e910783b */ /* 0x000eac0000004200 */
[----:B------:R-:W-:Y:S01]  /*35b0*/  IMAD.MOV.U32 R71, RZ, RZ, R139 ;  /* 0x000000ffff477224 */ /* 0x000fe200078e008b */
[----:B------:R-:W-:Y:S01]  /*35c0*/  MOV R69, R137 ;  /* 0x0000008900457202 */ /* 0x000fe20000000f00 */
[----:B------:R-:W-:Y:S01]  /*35d0*/  IMAD.MOV.U32 R70, RZ, RZ, R138 ;  /* 0x000000ffff467224 */ /* 0x000fe200078e008a */
[----:B------:R-:W-:Y:S01]  /*35e0*/  HMMA.16816.F32 R148, R4, R24, R100 ;  /* 0x000000180494723c */ /* 0x000fe20000001864 */
[----:B------:R-:W-:-:S07]  /*35f0*/  IMAD.MOV.U32 R68, RZ, RZ, R136 ;  /* 0x000000ffff447224 */ /* 0x000fce00078e0088 */
[C---:B-1----:R-:W-:Y:S07]  /*3600*/  HMMA.16816.F32 R136, R4.reuse, R8, R56 ;  /* 0x000000080488723c */ /* 0x042fee0000001838 */
[----:B------:R-:W-:Y:S01]  /*3610*/  IMAD.MOV.U32 R56, RZ, RZ, R131 ;  /* 0x000000ffff387224 */ /* 0x000fe200078e0083 */
[----:B------:R-:W-:Y:S01]  /*3620*/  MOV R57, R130 ;  /* 0x0000008200397202 */ /* 0x000fe20000000f00 */
[----:B------:R-:W-:Y:S01]  /*3630*/  IMAD.MOV.U32 R58, RZ, RZ, R129 ;  /* 0x000000ffff3a7224 */ /* 0x000fe200078e0081 */
[C---:B------:R-:W-:Y:S01]  /*3640*/  HMMA.16816.F32 R76, R4.reuse, R26, R76 ;  /* 0x0000001a044c723c */ /* 0x040fe2000000184c */
[----:B------:R-:W-:Y:S01]  /*3650*/  IMAD.MOV.U32 R59, RZ, RZ, R128 ;  /* 0x000000ffff3b7224 */ /* 0x000fe200078e0080 */
[----:B------:R-:W-:Y:S06]  /*3660*/  LDSM.16.MT88.4 R24, [R135+0x3900] ;  /* 0x003900008718783b */ /* 0x000fec0000004200 */
[C---:B------:R-:W-:Y:S01]  /*3670*/  HMMA.16816.F32 R128, R4.reuse, R10, R48 ;  /* 0x0000000a0480723c */ /* 0x040fe20000001830 */
[----:B------:R-:W1:Y:S06]  /*3680*/  LDSM.16.MT88.4 R8, [R0+0x900] ;  /* 0x000900000008783b */ /* 0x000e6c0000004200 */
[----:B------:R-:W-:Y:S01]  /*3690*/  MOV R50, R165 ;  /* 0x000000a500327202 */ /* 0x000fe20000000f00 */
[----:B------:R-:W-:Y:S01]  /*36a0*/  IMAD.MOV.U32 R51, RZ, RZ, R164 ;  /* 0x000000ffff337224 */ /* 0x000fe200078e00a4 */
[C---:B--2---:R-:W-:Y:S07]  /*36b0*/  HMMA.16816.F32 R168, R4.reuse, R16, R96 ;  /* 0x0000001004a8723c */ /* 0x044fee0000001860 */
[----:B------:R-:W-:Y:S01]  /*36c0*/  IMAD.MOV.U32 R99, RZ, RZ, R163 ;  /* 0x000000ffff637224 */ /* 0x000fe200078e00a3 */
[----:B------:R-:W-:Y:S01]  /*36d0*/  HMMA.16816.F32 R164, R4, R18, R72 ;  /* 0x0000001204a4723c */ /* 0x000fe20000001848 */
[----:B------:R-:W2:Y:S01]  /*36e0*/  LDSM.16.MT88.4 R16, [R0+0x3900] ;  /* 0x003900000010783b */ /* 0x000ea20000004200 */
[----:B------:R-:W-:Y:S01]  /*36f0*/  MOV R98, R162 ;  /* 0x000000a200627202 */ /* 0x000fe20000000f00 */
[----:B------:R-:W-:-:S02]  /*3700*/  IMAD.MOV.U32 R97, RZ, RZ, R161 ;  /* 0x000000ffff617224 */ /* 0x000fc400078e00a1 */
[----:B------:R-:W-:-:S03]  /*3710*/  IMAD.MOV.U32 R96, RZ, RZ, R160 ;  /* 0x000000ffff607224 */ /* 0x000fc600078e00a0 */
[C---:B------:R-:W-:Y:S08]  /*3720*/  HMMA.16816.F32 R172, R4.reuse, R20, R104 ;  /* 0x0000001404ac723c */ /* 0x040ff00000001868 */
[C---:B------:R-:W-:Y:S01]  /*3730*/  HMMA.16816.F32 R176, R4.reuse, R22, R80 ;  /* 0x0000001604b0723c */ /* 0x040fe20000001850 */
[----:B------:R-:W3:Y:S07]  /*3740*/  LDSM.16.MT88.4 R20, [R233+0x3900] ;  /* 0x00390000e914783b */ /* 0x000eee0000004200 */
[C---:B-1----:R-:W-:Y:S08]  /*3750*/  HMMA.16816.F32 R104, R4.reuse, R8, R64 ;  /* 0x000000080468723c */ /* 0x042ff00000001840 */
[C---:B------:R-:W-:Y:S01]  /*3760*/  HMMA.16816.F32 R160, R4.reuse, R10, R52 ;  /* 0x0000000a04a0723c */ /* 0x040fe20000001834 */
[----:B------:R-:W1:Y:S07]  /*3770*/  LDSM.16.MT88.4 R8, [R135+0x6900] ;  /* 0x006900008708783b */ /* 0x000e6e0000004200 */
[C---:B------:R-:W-:Y:S07]  /*3780*/  HMMA.16816.F32 R100, R4.reuse, R24, R92 ;  /* 0x000000180464723c */ /* 0x040fee000000185c */
[----:B------:R-:W-:Y:S01]  /*3790*/  MOV R25, R50 ;  /* 0x0000003200197202 */ /* 0x000fe20000000f00 */
[----:B------:R-:W-:Y:S01]  /*37a0*/  HMMA.16816.F32 R92, R4, R26, R60 ;  /* 0x0000001a045c723c */ /* 0x000fe2000000183c */
[----:B------:R-:W-:-:S06]  /*37b0*/  IMAD.MOV.U32 R24, RZ, RZ, R51 ;  /* 0x000000ffff187224 */ /* 0x000fcc00078e0033 */
[----:B------:R-:W-:Y:S01]  /*37c0*/  IMAD.MOV.U32 R27, RZ, RZ, R56 ;  /* 0x000000ffff1b7224 */ /* 0x000fe200078e0038 */
[----:B--2---:R-:W-:Y:S01]  /*37d0*/  HMMA.16816.F32 R52, R4, R16, R36 ;  /* 0x000000100434723c */ /* 0x004fe20000001824 */
[----:B------:R-:W-:-:S07]  /*37e0*/  MOV R26, R57 ;  /* 0x00000039001a7202 */ /* 0x000fce0000000f00 */
[C---:B------:R-:W-:Y:S01]  /*37f0*/  HMMA.16816.F32 R60, R4.reuse, R18, R116 ;  /* 0x00000012043c723c */ /* 0x040fe20000001874 */
[----:B------:R-:W2:Y:S06]  /*3800*/  LDSM.16.MT88.4 R16, [R0+0x6900] ;  /* 0x006900000010783b */ /* 0x000eac0000004200 */
[----:B------:R-:W-:Y:S01]  /*3810*/  IMAD.MOV.U32 R117, RZ, RZ, R27 ;  /* 0x000000ffff757224 */ /* 0x000fe200078e001b */
[----:B---3--:R-:W-:Y:S01]  /*3820*/  HMMA.16816.F32 R64, R4, R22, R40 ;  /* 0x000000160440723c */ /* 0x008fe20000001828 */
[----:B------:R-:W-:Y:S01]  /*3830*/  MOV R119, R25 ;  /* 0x0000001900777202 */ /* 0x000fe20000000f00 */
[----:B------:R-:W-:-:S02]  /*3840*/  IMAD.MOV.U32 R27, RZ, RZ, R97 ;  /* 0x000000ffff1b7224 */ /* 0x000fc400078e0061 */
[----:B------:R-:W-:-:S03]  /*3850*/  IMAD.MOV.U32 R25, RZ, RZ, R99 ;  /* 0x000000ffff197224 */ /* 0x000fc600078e0063 */
[----:B------:R-:W-:Y:S01]  /*3860*/  MOV R43, R228 ;  /* 0x000000e4002b7202 */ /* 0x000fe20000000f00 */
[----:B-1----:R-:W-:Y:S01]  /*3870*/  HMMA.16816.F32 R72, R4, R8, R112 ;  /* 0x000000080448723c */ /* 0x002fe20000001870 */
[----:B------:R-:W-:Y:S02]  /*3880*/  IMAD.MOV.U32 R41, RZ, RZ, R58 ;  /* 0x000000ffff297224 */ /* 0x000fe400078e003a */
[----:B------:R-:W-:-:S04]  /*3890*/  IMAD.MOV.U32 R42, RZ, RZ, R59 ;  /* 0x000000ffff2a7224 */ /* 0x000fc800078e003b */
[----:B------:R-:W-:Y:S01]  /*38a0*/  FFMA.FTZ R8, R127, c[0x0][0x2d0], -R13 ;  /* 0x0000b4007f087a23 */ /* 0x000fe2000001080d */
[C---:B------:R-:W-:Y:S01]  /*38b0*/  HMMA.16816.F32 R80, R4.reuse, R20, R44 ;  /* 0x000000140450723c */ /* 0x040fe2000000182c */
[----:B------:R-:W1:Y:S01]  /*38c0*/  LDSM.16.MT88.4 R20, [R233+0x6900] ;  /* 0x00690000e914783b */ /* 0x000e620000004200 */
[----:B------:R-:W-:Y:S01]  /*38d0*/  MOV R127, R41 ;  /* 0x00000029007f7202 */ /* 0x000fe20000000f00 */
[----:B------:R3:W4:Y:S01]  /*38e0*/  MUFU.EX2 R40, R8 ;  /* 0x0000000800287308 */ /* 0x0007220000000800 */
[----:B------:R-:W-:Y:S01]  /*38f0*/  IMAD.MOV.U32 R112, RZ, RZ, R42 ;  /* 0x000000ffff707224 */ /* 0x000fe200078e002a */
[----:B------:R-:W-:Y:S01]  /*3900*/  MOV R114, R26 ;  /* 0x0000001a00727202 */ /* 0x000fe20000000f00 */
[----:B------:R-:W-:Y:S02]  /*3910*/  IMAD.MOV.U32 R113, RZ, RZ, R43 ;  /* 0x000000ffff717224 */ /* 0x000fe400078e002b */
[----:B------:R-:W-:Y:S01]  /*3920*/  HMMA.16816.F32 R56, R4, R10, R108 ;  /* 0x0000000a0438723c */ /* 0x000fe2000000186c */
[----:B------:R-:W-:Y:S01]  /*3930*/  IMAD.MOV.U32 R115, RZ, RZ, R24 ;  /* 0x000000ffff737224 */ /* 0x000fe200078e0018 */
[----:B------:R-:W-:Y:S01]  /*3940*/  MOV R24, R98 ;  /* 0x0000006200187202 */ /* 0x000fe20000000f00 */
[----:B------:R-:W-:-:S05]  /*3950*/  IMAD.MOV.U32 R26, RZ, RZ, R96 ;  /* 0x000000ffff1a7224 */ /* 0x000fca00078e0060 */
[----:B--2---:R-:W-:Y:S01]  /*3960*/  HMMA.16816.F32 R36, R4, R18, R32 ;  /* 0x000000120424723c */ /* 0x004fe20000001820 */
[----:B------:R-:W-:Y:S01]  /*3970*/  LDSM.16.MT88.4 R32, [R135+0x1100] ;  /* 0x001100008720783b */ /* 0x000fe20000004200 */
[----:B---3--:R-:W-:-:S04]  /*3980*/  FFMA.FTZ R8, R126, c[0x0][0x2d0], -R13 ;  /* 0x0000b4007e087a23 */ /* 0x008fc8000001080d */
[----:B------:R2:W3:Y:S02]  /*3990*/  MUFU.EX2 R126, R8 ;  /* 0x00000008007e7308 */ /* 0x0004e40000000800 */
[----:B--2---:R-:W-:Y:S01]  /*39a0*/  FFMA.FTZ R8, R125, c[0x0][0x2d0], -R13 ;  /* 0x0000b4007d087a23 */ /* 0x004fe2000001080d */
[C---:B-1----:R-:W-:Y:S05]  /*39b0*/  HMMA.16816.F32 R48, R4.reuse, R20, R84 ;  /* 0x000000140430723c */ /* 0x042fea0000001854 */
[----:B------:R1:W-:Y:S03]  /*39c0*/  MUFU.EX2 R228, R8 ;  /* 0x0000000800e47308 */ /* 0x0003e60000000800 */
[----:B------:R-:W-:Y:S01]  /*39d0*/  HMMA.16816.F32 R44, R4, R22, R28 ;  /* 0x00000016042c723c */ /* 0x000fe2000000181c */
[----:B------:R-:W-:Y:S06]  /*39e0*/  LDSM.16.MT88.4 R20, [R2+0x1100] ;  /* 0x001100000214783b */ /* 0x000fec0000004200 */
[----:B------:R-:W-:Y:S01]  /*39f0*/  IMAD.MOV.U32 R31, RZ, RZ, R68 ;  /* 0x000000ffff1f7224 */ /* 0x000fe200078e0044 */
[----:B------:R-:W-:Y:S01]  /*3a00*/  MOV R30, R69 ;  /* 0x00000045001e7202 */ /* 0x000fe20000000f00 */
[----:B------:R-:W-:-:S02]  /*3a10*/  IMAD.MOV.U32 R29, RZ, RZ, R70 ;  /* 0x000000ffff1d7224 */ /* 0x000fc400078e0046 */
[----:B-1----:R-:W-:Y:S02]  /*3a20*/  FFMA.FTZ R8, R124, c[0x0][0x2d0], -R13 ;  /* 0x0000b4007c087a23 */ /* 0x002fe4000001080d */
[----:B------:R-:W-:Y:S02]  /*3a30*/  IMAD.MOV.U32 R28, RZ, RZ, R71 ;  /* 0x000000ffff1c7224 */ /* 0x000fe400078e0047 */
[----:B------:R1:W2:Y:S02]  /*3a40*/  MUFU.EX2 R118, R8 ;  /* 0x0000000800767308 */ /* 0x0002a40000000800 */
[----:B-1----:R-:W-:Y:S02]  /*3a50*/  FFMA.FTZ R8, R133, c[0x0][0x2d0], -R12 ;  /* 0x0000b40085087a23 */ /* 0x002fe4000001080c */
[----:B----4-:R-:W-:-:S04]  /*3a60*/  IMAD.MOV.U32 R133, RZ, RZ, R40 ;  /* 0x000000ffff857224 */ /* 0x010fc800078e0028 */
[----:B------:R1:W4:Y:S01]  /*3a70*/  MUFU.EX2 R9, R8 ;  /* 0x0000000800097308 */ /* 0x0003220000000800 */
[----:B------:R-:W-:Y:S01]  /*3a80*/  HMMA.16816.F32 R40, R4, R16, R120 ;  /* 0x000000100428723c */ /* 0x000fe20000001878 */
[----:B------:R-:W4:Y:S06]  /*3a90*/  LDSM.16.MT88.4 R16, [R2+0x4100] ;  /* 0x004100000210783b */ /* 0x000f2c0000004200 */
[----:B---3--:R-:W-:Y:S02]  /*3aa0*/  F2FP.PACK_AB R4, R126, R133 ;  /* 0x000000857e04723e */ /* 0x008fe400000000ff */
[----:B--2---:R-:W-:Y:S01]  /*3ab0*/  F2FP.PACK_AB R6, R118, R228 ;  /* 0x000000e47606723e */ /* 0x004fe200000000ff */
[----:B-1----:R-:W-:-:S04]  /*3ac0*/  FFMA.FTZ R8, R145, c[0x0][0x2d0], -R12 ;  /* 0x0000b40091087a23 */ /* 0x002fc8000001080c */
[----:B------:R1:W2:Y:S02]  /*3ad0*/  MUFU.EX2 R124, R8 ;  /* 0x00000008007c7308 */ /* 0x0002a40000000800 */
[----:B-1----:R-:W-:Y:S02]  /*3ae0*/  FFMA.FTZ R8, R134, c[0x0][0x2d0], -R12 ;  /* 0x0000b40086087a23 */ /* 0x002fe4000001080c */
[----:B----4-:R-:W-:-:S04]  /*3af0*/  IMAD.MOV.U32 R134, RZ, RZ, R9 ;  /* 0x000000ffff867224 */ /* 0x010fc800078e0009 */
[----:B------:R1:W-:Y:S01]  /*3b00*/  MUFU.EX2 R125, R8 ;  /* 0x00000008007d7308 */ /* 0x0003e20000000800 */
[----:B--2---:R-:W-:Y:S01]  /*3b10*/  F2FP.PACK_AB R5, R124, R134 ;  /* 0x000000867c05723e */ /* 0x004fe200000000ff */
[----:B-1----:R-:W-:-:S06]  /*3b20*/  FFMA.FTZ R8, R144, c[0x0][0x2d0], -R12 ;  /* 0x0000b40090087a23 */ /* 0x002fcc000001080c */
[----:B------:R1:W2:Y:S02]  /*3b30*/  MUFU.EX2 R116, R8 ;  /* 0x0000000800747308 */ /* 0x0002a40000000800 */
[----:B-1----:R-:W1:Y:S01]  /*3b40*/  LDSM.16.MT88.4 R8, [R2+0x7100] ;  /* 0x007100000208783b */ /* 0x002e620000004200 */
[----:B--2---:R-:W-:-:S07]  /*3b50*/  F2FP.PACK_AB R7, R116, R125 ;  /* 0x0000007d7407723e */ /* 0x004fce00000000ff */
[C---:B------:R-:W-:Y:S07]  /*3b60*/  HMMA.16816.F32 R84, R4.reuse, R16, R140 ;  /* 0x000000100454723c */ /* 0x040fee000000188c */
[----:B------:R-:W-:Y:S01]  /*3b70*/  IMAD.MOV.U32 R143, RZ, RZ, R119 ;  /* 0x000000ffff8f7224 */ /* 0x000fe200078e0077 */
[----:B------:R-:W-:Y:S01]  /*3b80*/  MOV R142, R27 ;  /* 0x0000001b008e7202 */ /* 0x000fe20000000f00 */
[----:B------:R-:W-:Y:S01]  /*3b90*/  IMAD.MOV.U32 R119, RZ, RZ, R26 ;  /* 0x000000ffff777224 */ /* 0x000fe200078e001a */
[----:B------:R-:W-:Y:S01]  /*3ba0*/  HMMA.16816.F32 R88, R4, R18, R88 ;  /* 0x000000120458723c */ /* 0x000fe20000001858 */
[----:B------:R-:W-:Y:S01]  /*3bb0*/  IMAD.MOV.U32 R140, RZ, RZ, R24 ;  /* 0x000000ffff8c7224 */ /* 0x000fe200078e0018 */
[----:B------:R-:W-:Y:S01]  /*3bc0*/  LDSM.16.MT88.4 R16, [R135+0x4100] ;  /* 0x004100008710783b */ /* 0x000fe20000004200 */
[----:B------:R-:W-:-:S03]  /*3bd0*/  IMAD.MOV.U32 R141, RZ, RZ, R25 ;  /* 0x000000ffff8d7224 */ /* 0x000fc600078e0019 */
[----:B------:R-:W2:Y:S02]  /*3be0*/  LDSM.16.MT88.4 R24, [R233+0x1100] ;  /* 0x00110000e918783b */ /* 0x000ea40000004200 */
[C---:B------:R-:W-:Y:S08]  /*3bf0*/  HMMA.16816.F32 R68, R4.reuse, R20, R148 ;  /* 0x000000140444723c */ /* 0x040ff00000001894 */
[C---:B------:R-:W-:Y:S01]  /*3c00*/  HMMA.16816.F32 R76, R4.reuse, R22, R76 ;  /* 0x00000016044c723c */ /* 0x040fe2000000184c */
[----:B------:R-:W3:Y:S07]  /*3c10*/  LDSM.16.MT88.4 R20, [R0+0x1100] ;  /* 0x001100000014783b */ /* 0x000eee0000004200 */
[C---:B-1----:R-:W-:Y:S07]  /*3c20*/  HMMA.16816.F32 R96, R4.reuse, R8, R136 ;  /* 0x000000080460723c */ /* 0x042fee0000001888 */
[----:B------:R-:W-:Y:S01]  /*3c30*/  MOV R139, R112 ;  /* 0x00000070008b7202 */ /* 0x000fe20000000f00 */
        /* <DEDUP_REMOVED lines=8> */
[----:B------:R-:W-:Y:S01]  /*3cc0*/  IMAD.MOV.U32 R177, RZ, RZ, R124 ;  /* 0x000000ffffb17224 */ /* 0x000fe200078e007c */
[----:B------:R-:W-:Y:S01]  /*3cd0*/  HMMA.16816.F32 R112, R4, R32, R172 ;  /* 0x000000200470723c */ /* 0x000fe200000018ac */
[----:B------:R-:W-:-:S06]  /*3ce0*/  IMAD.MOV.U32 R179, RZ, RZ, R127 ;  /* 0x000000ffffb37224 */ /* 0x000fcc00078e007f */
[----:B------:R-:W-:Y:S01]  /*3cf0*/  MOV R172, R28 ;  /* 0x0000001c00ac7202 */ /* 0x000fe20000000f00 */
[C---:B--2---:R-:W-:Y:S01]  /*3d00*/  HMMA.16816.F32 R124, R4.reuse, R24, R168 ;  /* 0x00000018047c723c */ /* 0x044fe200000018a8 */
[----:B------:R-:W-:Y:S01]  /*3d10*/  IMAD.MOV.U32 R173, RZ, RZ, R29 ;  /* 0x000000ffffad7224 */ /* 0x000fe200078e001d */
[----:B------:R-:W-:Y:S01]  /*3d20*/  MOV R175, R31 ;  /* 0x0000001f00af7202 */ /* 0x000fe20000000f00 */
[----:B------:R-:W-:Y:S02]  /*3d30*/  IMAD.MOV.U32 R174, RZ, RZ, R30 ;  /* 0x000000ffffae7224 */ /* 0x000fe400078e001e */
[----:B------:R-:W2:Y:S02]  /*3d40*/  LDSM.16.MT88.4 R28, [R0+0x4100] ;  /* 0x00410000001c783b */ /* 0x000ea40000004200 */
[----:B------:R-:W-:Y:S01]  /*3d50*/  IMAD.MOV.U32 R170, RZ, RZ, R147 ;  /* 0x000000ffffaa7224 */ /* 0x000fe200078e0093 */
[----:B------:R-:W-:Y:S01]  /*3d60*/  MOV R171, R146 ;  /* 0x0000009200ab7202 */ /* 0x000fe20000000f00 */
[----:B---3--:R-:W-:Y:S01]  /*3d70*/  HMMA.16816.F32 R148, R4, R20, R104 ;  /* 0x000000140494723c */ /* 0x008fe20000001868 */
[----:B------:R-:W-:Y:S01]  /*3d80*/  MOV R25, R176 ;  /* 0x000000b000197202 */ /* 0x000fe20000000f00 */
[----:B------:R-:W-:-:S06]  /*3d90*/  IMAD.MOV.U32 R24, RZ, RZ, R177 ;  /* 0x000000ffff187224 */ /* 0x000fcc00078e00b1 */
[C---:B------:R-:W-:Y:S07]  /*3da0*/  HMMA.16816.F32 R144, R4.reuse, R16, R100 ;  /* 0x000000100490723c */ /* 0x040fee0000001864 */
[----:B------:R-:W-:Y:S01]  /*3db0*/  IMAD.MOV.U32 R103, RZ, RZ, R134 ;  /* 0x000000ffff677224 */ /* 0x000fe200078e0086 */
[----:B------:R-:W-:Y:S01]  /*3dc0*/  MOV R101, R118 ;  /* 0x0000007600657202 */ /* 0x000fe20000000f00 */
[----:B------:R-:W-:Y:S01]  /*3dd0*/  IMAD.MOV.U32 R102, RZ, RZ, R117 ;  /* 0x000000ffff667224 */ /* 0x000fe200078e0075 */
[----:B-1----:R-:W-:Y:S01]  /*3de0*/  HMMA.16816.F32 R32, R4, R10, R64 ;  /* 0x0000000a0420723c */ /* 0x002fe20000001840 */
[----:B------:R-:W-:-:S02]  /*3df0*/  IMAD.MOV.U32 R100, RZ, RZ, R116 ;  /* 0x000000ffff647224 */ /* 0x000fc400078e0074 */
[----:B------:R-:W-:-:S04]  /*3e00*/  IMAD.MOV.U32 R134, RZ, RZ, R119 ;  /* 0x000000ffff867224 */ /* 0x000fc800078e0077 */
[----:B------:R-:W-:Y:S01]  /*3e10*/  IMAD.MOV.U32 R64, RZ, RZ, R170 ;  /* 0x000000ffff407224 */ /* 0x000fe200078e00aa */
[----:B------:R-:W-:Y:S01]  /*3e20*/  HMMA.16816.F32 R116, R4, R18, R92 ;  /* 0x000000120474723c */ /* 0x000fe2000000185c */
[----:B------:R-:W1:Y:S01]  /*3e30*/  LDSM.16.MT88.4 R16, [R233+0x7100] ;  /* 0x00710000e910783b */ /* 0x000e620000004200 */
[----:B------:R-:W-:Y:S01]  /*3e40*/  IMAD.MOV.U32 R65, RZ, RZ, R171 ;  /* 0x000000ffff417224 */ /* 0x000fe200078e00ab */
[----:B------:R-:W-:Y:S01]  /*3e50*/  MOV R66, R137 ;  /* 0x0000008900427202 */ /* 0x000fe20000000f00 */
[----:B------:R-:W-:-:S03]  /*3e60*/  IMAD.MOV.U32 R67, RZ, RZ, R136 ;  /* 0x000000ffff437224 */ /* 0x000fc600078e0088 */
[----:B------:R-:W-:Y:S01]  /*3e70*/  MOV R95, R140 ;  /* 0x0000008c005f7202 */ /* 0x000fe20000000f00 */
[----:B------:R-:W-:Y:S01]  /*3e80*/  IMAD.MOV.U32 R94, RZ, RZ, R141 ;  /* 0x000000ffff5e7224 */ /* 0x000fe200078e008d */
[----:B------:R-:W-:Y:S01]  /*3e90*/  MOV R92, R143 ;  /* 0x0000008f005c7202 */ /* 0x000fe20000000f00 */
[----:B------:R-:W-:Y:S01]  /*3ea0*/  IMAD.MOV.U32 R93, RZ, RZ, R142 ;  /* 0x000000ffff5d7224 */ /* 0x000fe200078e008e */
[C---:B------:R-:W-:Y:S01]  /*3eb0*/  HMMA.16816.F32 R160, R4.reuse, R22, R160 ;  /* 0x0000001604a0723c */ /* 0x040fe200000018a0 */
[----:B------:R-:W-:Y:S07]  /*3ec0*/  LDSM.16.MT88.4 R20, [R0+0x7100] ;  /* 0x007100000014783b */ /* 0x000fee0000004200 */
[C---:B------:R-:W-:Y:S01]  /*3ed0*/  HMMA.16816.F32 R140, R4.reuse, R8, R80 ;  /* 0x00000008048c723c */ /* 0x040fe20000001850 */
[----:B------:R-:W3:Y:S06]  /*3ee0*/  LDSM.16.MT88.4 R8, [R135+0x7100] ;  /* 0x007100008708783b */ /* 0x000eec0000004200 */
[----:B------:R-:W-:Y:S01]  /*3ef0*/  IMAD.MOV.U32 R83, RZ, RZ, R172 ;  /* 0x000000ffff537224 */ /* 0x000fe200078e00ac */
[----:B--2---:R-:W-:Y:S01]  /*3f00*/  HMMA.16816.F32 R168, R4, R28, R52 ;  /* 0x0000001c04a8723c */ /* 0x004fe20000001834 */
[----:B------:R-:W-:Y:S01]  /*3f10*/  IMAD.MOV.U32 R82, RZ, RZ, R173 ;  /* 0x000000ffff527224 */ /* 0x000fe200078e00ad */
[----:B------:R-:W-:Y:S01]  /*3f20*/  MOV R81, R174 ;  /* 0x000000ae00517202 */ /* 0x000fe20000000f00 */
[----:B------:R-:W-:-:S04]  /*3f30*/  IMAD.MOV.U32 R80, RZ, RZ, R175 ;  /* 0x000000ffff507224 */ /* 0x000fc800078e00af */
[----:B------:R-:W-:Y:S01]  /*3f40*/  IMAD.MOV.U32 R54, RZ, RZ, R236 ;  /* 0x000000ffff367224 */ /* 0x000fe200078e00ec */
[----:B------:R-:W-:Y:S01]  /*3f50*/  MOV R53, R238 ;  /* 0x000000ee00357202 */ /* 0x000fe20000000f00 */
[----:B------:R-:W-:Y:S01]  /*3f60*/  IMAD.MOV.U32 R29, RZ, RZ, R138 ;  /* 0x000000ffff1d7224 */ /* 0x000fe200078e008a */
[----:B------:R-:W-:Y:S01]  /*3f70*/  HMMA.16816.F32 R128, R4, R26, R164 ;  /* 0x0000001a0480723c */ /* 0x000fe200000018a4 */
[----:B------:R-:W-:Y:S02]  /*3f80*/  IMAD.MOV.U32 R55, RZ, RZ, R231 ;  /* 0x000000ffff377224 */ /* 0x000fe400078e00e7 */
[----:B------:R-:W-:-:S04]  /*3f90*/  IMAD.MOV.U32 R52, RZ, RZ, R139 ;  /* 0x000000ffff347224 */ /* 0x000fc800078e008b */
[----:B------:R-:W-:Y:S01]  /*3fa0*/  IMAD.MOV.U32 R27, RZ, RZ, R178 ;  /* 0x000000ffff1b7224 */ /* 0x000fe200078e00b2 */
[----:B------:R-:W-:Y:S01]  /*3fb0*/  HMMA.16816.F32 R136, R4, R30, R60 ;  /* 0x0000001e0488723c */ /* 0x000fe2000000183c */
[----:B------:R-:W-:-:S06]  /*3fc0*/  MOV R26, R179 ;  /* 0x000000b3001a7202 */ /* 0x000fcc0000000f00 */
[----:B------:R-:W-:Y:S01]  /*3fd0*/  IMAD.MOV.U32 R60, RZ, RZ, R93 ;  /* 0x000000ffff3c7224 */ /* 0x000fe200078e005d */
[----:B------:R-:W-:Y:S01]  /*3fe0*/  MOV R62, R95 ;  /* 0x0000005f003e7202 */ /* 0x000fe20000000f00 */
[----:B------:R-:W-:Y:S01]  /*3ff0*/  IMAD.MOV.U32 R61, RZ, RZ, R94 ;  /* 0x000000ffff3d7224 */ /* 0x000fe200078e005e */
[----:B-1----:R-:W-:Y:S01]  /*4000*/  HMMA.16816.F32 R172, R4, R16, R48 ;  /* 0x0000001004ac723c */ /* 0x002fe20000001830 */
[----:B------:R-:W-:-:S07]  /*4010*/  IMAD.MOV.U32 R63, RZ, RZ, R100 ;  /* 0x000000ffff3f7224 */ /* 0x000fce00078e0064 */
[C---:B---3--:R-:W-:Y:S07]  /*4020*/  HMMA.16816.F32 R104, R4.reuse, R8, R72 ;  /* 0x000000080468723c */ /* 0x048fee0000001848 */
[----:B------:R-:W-:Y:S01]  /*4030*/  FFMA.FTZ R8, R183, c[0x0][0x2d0], -R13 ;  /* 0x0000b400b7087a23 */ /* 0x000fe2000001080d */
[C---:B------:R-:W-:Y:S01]  /*4040*/  HMMA.16816.F32 R176, R4.reuse, R10, R56 ;  /* 0x0000000a04b0723c */ /* 0x040fe20000001838 */
[----:B------:R-:W-:Y:S01]  /*4050*/  IMAD.MOV.U32 R73, RZ, RZ, R55 ;  /* 0x000000ffff497224 */ /* 0x000fe200078e0037 */
[----:B------:R-:W-:Y:S01]  /*4060*/  MOV R72, R54 ;  /* 0x0000003600487202 */ /* 0x000fe20000000f00 */
[----:B------:R1:W-:Y:S01]  /*4070*/  MUFU.EX2 R236, R8 ;  /* 0x0000000800ec7308 */ /* 0x0003e20000000800 */
        /* <DEDUP_REMOVED lines=9> */
[----:B------:R-:W-:Y:S01]  /*4110*/  LDSM.16.MT88.4 R16, [R2+0x4900] ;  /* 0x004900000210783b */ /* 0x000fe20000004200 */
[----:B------:R-:W-:Y:S01]  /*4120*/  IMAD.MOV.U32 R74, RZ, RZ, R64 ;  /* 0x000000ffff4a7224 */ /* 0x000fe200078e0040 */
[----:B------:R-:W-:Y:S01]  /*4130*/  MOV R11, R61 ;  /* 0x0000003d000b7202 */ /* 0x000fe20000000f00 */
[----:B------:R-:W-:-:S02]  /*4140*/  IMAD.MOV.U32 R64, RZ, RZ, R229 ;  /* 0x000000ffff407224 */ /* 0x000fc400078e00e5 */
[----:B------:R-:W-:Y:S01]  /*4150*/  IMAD.MOV.U32 R56, RZ, RZ, R62 ;  /* 0x000000ffff387224 */ /* 0x000fe200078e003e */
[C---:B------:R-:W-:Y:S01]  /*4160*/  HMMA.16816.F32 R100, R4.reuse, R20, R40 ;  /* 0x000000140464723c */ /* 0x040fe20000001828 */
[----:B-1----:R-:W-:Y:S01]  /*4170*/  FFMA.FTZ R8, R182, c[0x0][0x2d0], -R13 ;  /* 0x0000b400b6087a23 */ /* 0x002fe2000001080d */
[----:B------:R-:W-:Y:S01]  /*4180*/  MOV R62, R228 ;  /* 0x000000e4003e7202 */ /* 0x000fe20000000f00 */
[----:B------:R-:W-:Y:S01]  /*4190*/  IMAD.MOV.U32 R58, RZ, RZ, R75 ;  /* 0x000000ffff3a7224 */ /* 0x000fe200078e004b */
[----:B------:R-:W-:Y:S01]  /*41a0*/  MOV R182, R9 ;  /* 0x0000000900b67202 */ /* 0x000fe20000000f00 */
[----:B------:R1:W-:Y:S01]  /*41b0*/  MUFU.EX2 R238, R8 ;  /* 0x0000000800ee7308 */ /* 0x0003e20000000800 */
[----:B------:R-:W-:Y:S01]  /*41c0*/  MOV R10, R74 ;  /* 0x0000004a000a7202 */ /* 0x000fe20000000f00 */
[----:B------:R-:W-:Y:S01]  /*41d0*/  IMAD.MOV.U32 R57, RZ, RZ, R63 ;  /* 0x000000ffff397224 */ /* 0x000fe200078e003f */
[----:B------:R-:W-:Y:S01]  /*41e0*/  HMMA.16816.F32 R92, R4, R22, R36 ;  /* 0x00000016045c723c */ /* 0x000fe20000001824 */
[----:B------:R-:W-:Y:S01]  /*41f0*/  MOV R9, R52 ;  /* 0x0000003400097202 */ /* 0x000fe20000000f00 */
[----:B------:R-:W-:Y:S01]  /*4200*/  IMAD.MOV.U32 R75, RZ, RZ, R64 ;  /* 0x000000ffff4b7224 */ /* 0x000fe200078e0040 */
[----:B------:R-:W-:Y:S01]  /*4210*/  MOV R74, R55 ;  /* 0x00000037004a7202 */ /* 0x000fe20000000f00 */
[----:B------:R-:W-:Y:S01]  /*4220*/  IMAD.MOV.U32 R63, RZ, RZ, R24 ;  /* 0x000000ffff3f7224 */ /* 0x000fe200078e0018 */
[----:B------:R-:W-:Y:S01]  /*4230*/  MOV R64, R27 ;  /* 0x0000001b00407202 */ /* 0x000fe20000000f00 */
[----:B------:R-:W-:Y:S01]  /*4240*/  IMAD.MOV.U32 R61, RZ, RZ, R25 ;  /* 0x000000ffff3d7224 */ /* 0x000fe200078e0019 */
[----:B------:R-:W-:Y:S01]  /*4250*/  LDSM.16.MT88.4 R20, [R233+0x1900] ;  /* 0x00190000e914783b */ /* 0x000fe20000004200 */
[----:B------:R-:W-:-:S02]  /*4260*/  FFMA.FTZ R4, R215, c[0x0][0x2d0], -R12 ;  /* 0x0000b400d7047a23 */ /* 0x000fc4000001080c */
[----:B------:R-:W-:Y:S02]  /*4270*/  IMAD.MOV.U32 R39, RZ, RZ, R73 ;  /* 0x000000ffff277224 */ /* 0x000fe400078e0049 */
[----:B------:R-:W-:Y:S02]  /*4280*/  IMAD.MOV.U32 R73, RZ, RZ, R54 ;  /* 0x000000ffff497224 */ /* 0x000fe400078e0036 */
[----:B-1----:R-:W-:Y:S01]  /*4290*/  FFMA.FTZ R8, R180, c[0x0][0x2d0], -R13 ;  /* 0x0000b400b4087a23 */ /* 0x002fe2000001080d */
[----:B------:R-:W-:Y:S01]  /*42a0*/  MOV R180, R75 ;  /* 0x0000004b00b47202 */ /* 0x000fe20000000f00 */
[----:B------:R-:W-:Y:S02]  /*42b0*/  IMAD.MOV.U32 R36, RZ, RZ, R59 ;  /* 0x000000ffff247224 */ /* 0x000fe400078e003b */
[----:B------:R1:W-:Y:S01]  /*42c0*/  MUFU.EX2 R231, R8 ;  /* 0x0000000800e77308 */ /* 0x0003e20000000800 */
[----:B------:R-:W-:Y:S02]  /*42d0*/  IMAD.MOV.U32 R59, RZ, RZ, R60 ;  /* 0x000000ffff3b7224 */ /* 0x000fe400078e003c */
[----:B------:R-:W-:-:S02]  /*42e0*/  IMAD.MOV.U32 R60, RZ, RZ, R26 ;  /* 0x000000ffff3c7224 */ /* 0x000fc400078e001a */
[----:B------:R-:W-:Y:S01]  /*42f0*/  LDSM.16.MT88.4 R24, [R2+0x7900] ;  /* 0x007900000218783b */ /* 0x000fe20000004200 */
[----:B------:R-:W-:Y:S02]  /*4300*/  IMAD.MOV.U32 R183, RZ, RZ, R66 ;  /* 0x000000ffffb77224 */ /* 0x000fe400078e0042 */
[----:B------:R-:W-:Y:S02]  /*4310*/  IMAD.MOV.U32 R215, RZ, RZ, R57 ;  /* 0x000000ffffd77224 */ /* 0x000fe400078e0039 */
[----:B------:R-:W-:Y:S02]  /*4320*/  IMAD.MOV.U32 R38, RZ, RZ, R60 ;  /* 0x000000ffff267224 */ /* 0x000fe400078e003c */
[----:B-1----:R-:W-:Y:S01]  /*4330*/  FFMA.FTZ R8, R181, c[0x0][0x2d0], -R13 ;  /* 0x0000b400b5087a23 */ /* 0x002fe2000001080d */
[----:B------:R-:W-:Y:S02]  /*4340*/  MOV R181, R29 ;  /* 0x0000001d00b57202 */ /* 0x000fe40000000f00 */
[----:B------:R-:W1:Y:S01]  /*4350*/  LDSM.16.MT88.4 R28, [R2+0x1900] ;  /* 0x00190000021c783b */ /* 0x000e620000004200 */
[----:B------:R2:W3:Y:S02]  /*4360*/  MUFU.EX2 R230, R8 ;  /* 0x0000000800e67308 */ /* 0x0004e40000000800 */
[----:B--2---:R-:W-:Y:S01]  /*4370*/  FFMA.FTZ R8, R212, c[0x0][0x2d0], -R12 ;  /* 0x0000b400d4087a23 */ /* 0x004fe2000001080c */
[----:B---3--:R-:W-:Y:S01]  /*4380*/  F2FP.PACK_AB R6, R230, R231 ;  /* 0x000000e7e606723e */ /* 0x008fe200000000ff */
[----:B------:R-:W-:-:S04]  /*4390*/  IMAD.MOV.U32 R212, RZ, RZ, R72 ;  /* 0x000000ffffd47224 */ /* 0x000fc800078e0048 */
[----:B------:R2:W-:Y:S01]  /*43a0*/  MUFU.EX2 R229, R8 ;  /* 0x0000000800e57308 */ /* 0x0005e20000000800 */
[----:B------:R-:W-:-:S05]  /*43b0*/  IMAD.MOV.U32 R72, RZ, RZ, R53 ;  /* 0x000000ffff487224 */ /* 0x000fca00078e0035 */
[----:B------:R-:W-:Y:S01]  /*43c0*/  MOV R37, R72 ;  /* 0x0000004800257202 */ /* 0x000fe20000000f00 */
[--C-:B--2---:R-:W-:Y:S02]  /*43d0*/  FFMA.FTZ R8, R213, c[0x0][0x2d0], -R12.reuse ;  /* 0x0000b400d5087a23 */ /* 0x104fe4000001080c */
[----:B------:R2:W-:Y:S08]  /*43e0*/  MUFU.EX2 R213, R4 ;  /* 0x0000000400d57308 */ /* 0x0005f00000000800 */
[----:B------:R-:W3:Y:S01]  /*43f0*/  MUFU.EX2 R228, R8 ;  /* 0x0000000800e47308 */ /* 0x000ee20000000800 */
[----:B--2---:R-:W-:-:S07]  /*4400*/  FFMA.FTZ R4, R214, c[0x0][0x2d0], -R12 ;  /* 0x0000b400d6047a23 */ /* 0x004fce000001080c */
[----:B------:R2:W4:Y:S01]  /*4410*/  MUFU.EX2 R214, R4 ;  /* 0x0000000400d67308 */ /* 0x0005220000000800 */
[----:B---3--:R-:W-:Y:S02]  /*4420*/  F2FP.PACK_AB R5, R228, R229 ;  /* 0x000000e5e405723e */ /* 0x008fe400000000ff */
[----:B--2---:R-:W-:Y:S02]  /*4430*/  F2FP.PACK_AB R4, R238, R236 ;  /* 0x000000ecee04723e */ /* 0x004fe400000000ff */
[----:B----4-:R-:W-:-:S07]  /*4440*/  F2FP.PACK_AB R7, R214, R213 ;  /* 0x000000d5d607723e */ /* 0x010fce00000000ff */
[C---:B-1----:R-:W-:Y:S07]  /*4450*/  HMMA.16816.F32 R52, R4.reuse, R28, R68 ;  /* 0x0000001c0434723c */ /* 0x042fee0000001844 */
[----:B------:R-:W-:Y:S01]  /*4460*/  IMAD.MOV.U32 R71, RZ, RZ, R9 ;  /* 0x000000ffff477224 */ /* 0x000fe200078e0009 */
[----:B------:R-:W-:Y:S01]  /*4470*/  HMMA.16816.F32 R40, R4, R30, R76 ;  /* 0x0000001e0428723c */ /* 0x000fe2000000184c */
[----:B------:R-:W1:Y:S01]  /*4480*/  LDSM.16.MT88.4 R28, [R135+0x1900] ;  /* 0x00190000871c783b */ /* 0x000e620000004200 */
[----:B------:R-:W-:-:S05]  /*4490*/  MOV R70, R56 ;  /* 0x0000003800467202 */ /* 0x000fca0000000f00 */
[----:B------:R-:W-:Y:S01]  /*44a0*/  IMAD.MOV.U32 R79, RZ, RZ, R10 ;  /* 0x000000ffff4f7224 */ /* 0x000fe200078e000a */
[C---:B------:R-:W-:Y:S01]  /*44b0*/  HMMA.16816.F32 R84, R4.reuse, R16, R84 ;  /* 0x000000100454723c */ /* 0x040fe20000001854 */
[----:B------:R-:W-:Y:S02]  /*44c0*/  IMAD.MOV.U32 R78, RZ, RZ, R11 ;  /* 0x000000ffff4e7224 */ /* 0x000fe400078e000b */
[----:B------:R-:W2:Y:S01]  /*44d0*/  LDSM.16.MT88.4 R8, [R135+0x4900] ;  /* 0x004900008708783b */ /* 0x000ea20000004200 */
[----:B------:R-:W-:Y:S02]  /*44e0*/  IMAD.MOV.U32 R76, RZ, RZ, R73 ;  /* 0x000000ffff4c7224 */ /* 0x000fe400078e0049 */
[----:B------:R-:W-:Y:S02]  /*44f0*/  IMAD.MOV.U32 R77, RZ, RZ, R74 ;  /* 0x000000ffff4d7224 */ /* 0x000fe400078e004a */
[C---:B------:R-:W-:Y:S01]  /*4500*/  HMMA.16816.F32 R44, R4.reuse, R18, R88 ;  /* 0x00000012042c723c */ /* 0x040fe20000001858 */
[----:B------:R-:W-:Y:S06]  /*4510*/  LDSM.16.MT88.4 R16, [R0+0x1900] ;  /* 0x001900000010783b */ /* 0x000fec0000004200 */
[----:B------:R-:W-:Y:S01]  /*4520*/  IMAD.MOV.U32 R91, RZ, RZ, R64 ;  /* 0x000000ffff5b7224 */ /* 0x000fe200078e0040 */
[----:B------:R-:W-:Y:S01]  /*4530*/  HMMA.16816.F32 R48, R4, R24, R96 ;  /* 0x000000180430723c */ /* 0x000fe20000001860 */
[----:B------:R-:W-:Y:S01]  /*4540*/  IMAD.MOV.U32 R88, RZ, RZ, R61 ;  /* 0x000000ffff587224 */ /* 0x000fe200078e003d */
[----:B------:R-:W-:Y:S01]  /*4550*/  MOV R89, R62 ;  /* 0x0000003e00597202 */ /* 0x000fe20000000f00 */
[----:B------:R-:W-:-:S04]  /*4560*/  IMAD.MOV.U32 R90, RZ, RZ, R63 ;  /* 0x000000ffff5a7224 */ /* 0x000fc800078e003f */
[----:B------:R-:W-:Y:S01]  /*4570*/  IMAD.MOV.U32 R98, RZ, RZ, R182 ;  /* 0x000000ffff627224 */ /* 0x000fe200078e00b6 */
[----:B------:R-:W-:Y:S01]  /*4580*/  MOV R96, R81 ;  /* 0x0000005100607202 */ /* 0x000fe20000000f00 */
[----:B------:R-:W-:Y:S01]  /*4590*/  IMAD.MOV.U32 R97, RZ, RZ, R80 ;  /* 0x000000ffff617224 */ /* 0x000fe200078e0050 */
[----:B------:R-:W-:Y:S01]  /*45a0*/  HMMA.16816.F32 R60, R4, R26, R108 ;  /* 0x0000001a043c723c */ /* 0x000fe2000000186c */
[----:B------:R-:W3:Y:S01]  /*45b0*/  LDSM.16.MT88.4 R24, [R233+0x4900] ;  /* 0x00490000e918783b */ /* 0x000ee20000004200 */
[----:B------:R-:W-:-:S06]  /*45c0*/  MOV R99, R212 ;  /* 0x000000d400637202 */ /* 0x000fcc0000000f00 */
[C---:B-1----:R-:W-:Y:S07]  /*45d0*/  HMMA.16816.F32 R72, R4.reuse, R28, R112 ;  /* 0x0000001c0448723c */ /* 0x042fee0000001870 */
[----:B------:R-:W-:Y:S01]  /*45e0*/  MOV R29, R65 ;  /* 0x00000041001d7202 */ /* 0x000fe20000000f00 */
[----:B------:R-:W-:Y:S01]  /*45f0*/  IMAD.MOV.U32 R28, RZ, RZ, R67 ;  /* 0x000000ffff1c7224 */ /* 0x000fe200078e0043 */
[C---:B--2---:R-:W-:Y:S07]  /*4600*/  HMMA.16816.F32 R112, R4.reuse, R8, R144 ;  /* 0x000000080470723c */ /* 0x044fee0000001890 */
[----:B------:R-:W-:Y:S01]  /*4610*/  FFMA.FTZ R8, R243, c[0x0][0x2d0], -R13 ;  /* 0x0000b400f3087a23 */ /* 0x000fe2000001080d */
[----:B------:R-:W-:Y:S03]  /*4620*/  HMMA.16816.F32 R64, R4, R30, R120 ;  /* 0x0000001e0440723c */ /* 0x000fe60000001878 */
[----:B------:R1:W-:Y:S04]  /*4630*/  MUFU.EX2 R182, R8 ;  /* 0x0000000800b67308 */ /* 0x0003e80000000800 */
[----:B------:R-:W-:Y:S01]  /*4640*/  MOV R31, R58 ;  /* 0x0000003a001f7202 */ /* 0x000fe20000000f00 */
[----:B------:R-:W-:-:S02]  /*4650*/  IMAD.MOV.U32 R30, RZ, RZ, R59 ;  /* 0x000000ffff1e7224 */ /* 0x000fc400078e003b */
[C---:B------:R-:W-:Y:S07]  /*4660*/  HMMA.16816.F32 R56, R4.reuse, R20, R124 ;  /* 0x000000140438723c */ /* 0x040fee000000187c */
[----:B------:R-:W-:Y:S01]  /*4670*/  IMAD.MOV.U32 R127, RZ, RZ, R82 ;  /* 0x000000ffff7f7224 */ /* 0x000fe200078e0052 */
[----:B------:R-:W-:Y:S01]  /*4680*/  MOV R20, R71 ;  /* 0x0000004700147202 */ /* 0x000fe20000000f00 */
[----:B-1----:R-:W-:Y:S01]  /*4690*/  FFMA.FTZ R8, R242, c[0x0][0x2d0], -R13 ;  /* 0x0000b400f2087a23 */ /* 0x002fe2000001080d */
[----:B------:R-:W-:Y:S01]  /*46a0*/  MOV R125, R77 ;  /* 0x0000004d007d7202 */ /* 0x000fe20000000f00 */
[----:B------:R-:W-:Y:S01]  /*46b0*/  IMAD.MOV.U32 R126, RZ, RZ, R83 ;  /* 0x000000ffff7e7224 */ /* 0x000fe200078e0053 */
[----:B---3--:R-:W-:Y:S01]  /*46c0*/  HMMA.16816.F32 R120, R4, R24, R140 ;  /* 0x000000180478723c */ /* 0x008fe2000000188c */
[----:B------:R-:W-:-:S02]  /*46d0*/  IMAD.MOV.U32 R21, RZ, RZ, R70 ;  /* 0x000000ffff157224 */ /* 0x000fc400078e0046 */
[----:B------:R-:W-:-:S05]  /*46e0*/  IMAD.MOV.U32 R124, RZ, RZ, R76 ;  /* 0x000000ffff7c7224 */ /* 0x000fca00078e004c */
[C---:B------:R-:W-:Y:S07]  /*46f0*/  HMMA.16816.F32 R80, R4.reuse, R16, R148 ;  /* 0x000000100450723c */ /* 0x040fee0000001894 */
[----:B------:R-:W-:Y:S01]  /*4700*/  MOV R150, R183 ;  /* 0x000000b700967202 */ /* 0x000fe20000000f00 */
[----:B------:R-:W-:Y:S01]  /*4710*/  HMMA.16816.F32 R68, R4, R22, R128 ;  /* 0x000000160444723c */ /* 0x000fe20000001880 */
[----:B------:R1:W-:Y:S01]  /*4720*/  MUFU.EX2 R183, R8 ;  /* 0x0000000800b77308 */ /* 0x0003e20000000800 */
[----:B------:R-:W-:-:S05]  /*4730*/  IMAD.MOV.U32 R151, RZ, RZ, R244 ;  /* 0x000000ffff977224 */ /* 0x000fca00078e00f4 */
[----:B------:R-:W-:Y:S01]  /*4740*/  IMAD.MOV.U32 R22, RZ, RZ, R78 ;  /* 0x000000ffff167224 */ /* 0x000fe200078e004e */
[----:B------:R-:W-:Y:S01]  /*4750*/  MOV R129, R90 ;  /* 0x0000005a00817202 */ /* 0x000fe20000000f00 */
[----:B------:R-:W-:Y:S01]  /*4760*/  IMAD.MOV.U32 R23, RZ, RZ, R79 ;  /* 0x000000ffff177224 */ /* 0x000fe200078e004f */
[----:B------:R-:W-:Y:S01]  /*4770*/  MOV R149, R151 ;  /* 0x0000009700957202 */ /* 0x000fe20000000f00 */
[----:B------:R-:W-:Y:S01]  /*4780*/  HMMA.16816.F32 R76, R4, R18, R160 ;  /* 0x00000012044c723c */ /* 0x000fe200000018a0 */
[----:B------:R-:W2:Y:S01]  /*4790*/  LDSM.16.MT88.4 R16, [R0+0x4900] ;  /* 0x004900000010783b */ /* 0x000ea20000004200 */
[----:B------:R-:W-:Y:S01]  /*47a0*/  IMAD.MOV.U32 R128, RZ, RZ, R91 ;  /* 0x000000ffff807224 */ /* 0x000fe200078e005b */
[----:B------:R-:W-:Y:S01]  /*47b0*/  MOV R151, R23 ;  /* 0x0000001700977202 */ /* 0x000fe20000000f00 */
[----:B------:R-:W-:Y:S01]  /*47c0*/  IMAD.MOV.U32 R130, RZ, RZ, R89 ;  /* 0x000000ffff827224 */ /* 0x000fe200078e0059 */
[----:B------:R-:W-:Y:S01]  /*47d0*/  MOV R23, R129 ;  /* 0x0000008100177202 */ /* 0x000fe20000000f00 */
[----:B-1----:R-:W-:-:S02]  /*47e0*/  FFMA.FTZ R8, R241, c[0x0][0x2d0], -R13 ;  /* 0x0000b400f1087a23 */ /* 0x002fc4000001080d */
[----:B------:R-:W-:Y:S01]  /*47f0*/  IMAD.MOV.U32 R131, RZ, RZ, R88 ;  /* 0x000000ffff837224 */ /* 0x000fe200078e0058 */
[C---:B------:R-:W-:Y:S01]  /*4800*/  HMMA.16816.F32 R108, R4.reuse, R26, R32 ;  /* 0x0000001a046c723c */ /* 0x040fe20000001820 */
[----:B------:R1:W-:Y:S01]  /*4810*/  MUFU.EX2 R212, R8 ;  /* 0x0000000800d47308 */ /* 0x0003e20000000800 */
[----:B------:R-:W-:Y:S01]  /*4820*/  IMAD.MOV.U32 R163, RZ, RZ, R23 ;  /* 0x000000ffffa37224 */ /* 0x000fe200078e0017 */
[----:B------:R-:W3:Y:S01]  /*4830*/  LDSM.16.MT88.4 R24, [R233+0x7900] ;  /* 0x00790000e918783b */ /* 0x000ee20000004200 */
[----:B------:R-:W-:Y:S02]  /*4840*/  MOV R129, R131 ;  /* 0x0000008300817202 */ /* 0x000fe40000000f00 */
[----:B------:R-:W-:Y:S01]  /*4850*/  MOV R131, R21 ;  /* 0x0000001500837202 */ /* 0x000fe20000000f00 */
[----:B------:R-:W-:Y:S01]  /*4860*/  IMAD.MOV.U32 R161, RZ, RZ, R151 ;  /* 0x000000ffffa17224 */ /* 0x000fe200078e0097 */
[----:B------:R-:W-:Y:S01]  /*4870*/  MOV R21, R31 ;  /* 0x0000001f00157202 */ /* 0x000fe20000000f00 */
[----:B------:R-:W-:Y:S01]  /*4880*/  HMMA.16816.F32 R88, R4, R10, R116 ;  /* 0x0000000a0458723c */ /* 0x000fe20000001874 */
[----:B------:R-:W-:Y:S01]  /*4890*/  MOV R31, R29 ;  /* 0x0000001d001f7202 */ /* 0x000fe20000000f00 */
[----:B------:R-:W4:Y:S01]  /*48a0*/  LDSM.16.MT88.4 R32, [R135+0x7900] ;  /* 0x007900008720783b */ /* 0x000f220000004200 */
[----:B-1----:R-:W-:Y:S01]  /*48b0*/  FFMA.FTZ R8, R240, c[0x0][0x2d0], -R13 ;  /* 0x0000b400f0087a23 */ /* 0x002fe2000001080d */
[----:B------:R-:W-:-:S03]  /*48c0*/  MOV R29, R181 ;  /* 0x000000b5001d7202 */ /* 0x000fc60000000f00 */
[----:B------:R1:W1:Y:S02]  /*48d0*/  MUFU.EX2 R244, R8 ;  /* 0x0000000800f47308 */ /* 0x0002640000000800 */
[----:B-1----:R-:W-:Y:S02]  /*48e0*/  FFMA.FTZ R8, R150, c[0x0][0x2d0], -R12 ;  /* 0x0000b40096087a23 */ /* 0x002fe4000001080c */
        /* <DEDUP_REMOVED lines=8> */
[----:B------:R1:W5:Y:S01]  /*4970*/  LDL.LU R239, [R1+0x24] ;  /* 0x0000240001ef7983 */ /* 0x0003620000300800 */
        /* <DEDUP_REMOVED lines=11> */
[----:B------:R-:W-:Y:S01]  /*4a30*/  IMAD.MOV.U32 R116, RZ, RZ, R23 ;  /* 0x000000ffff747224 */ /* 0x000fe200078e0017 */
[----:B------:R-:W-:Y:S01]  /*4a40*/  MOV R117, R22 ;  /* 0x0000001600757202 */ /* 0x000fe20000000f00 */
        /* <DEDUP_REMOVED lines=8> */
[C---:B---3--:R-:W-:Y:S01]  /*4ad0*/  HMMA.16816.F32 R144, R4.reuse, R24, R172 ;  /* 0x000000180490723c */ /* 0x048fe200000018ac */
[----:B------:R-:W-:Y:S01]  /*4ae0*/  F2FP.PACK_AB R10, R244, R212 ;  /* 0x000000d4f40a723e */ /* 0x000fe200000000ff */
[----:B------:R-:W-:Y:S01]  /*4af0*/  IMAD.MOV.U32 R240, RZ, RZ, R31 ;  /* 0x000000fffff07224 */ /* 0x000fe200078e001f */
[----:B------:R-:W-:Y:S01]  /*4b00*/  MOV R36, R237 ;  /* 0x000000ed00247202 */ /* 0x000fe20000000f00 */
[----:B-1----:R-:W-:Y:S01]  /*4b10*/  FFMA.FTZ R8, R149, c[0x0][0x2d0], -R12 ;  /* 0x0000b40095087a23 */ /* 0x002fe2000001080c */
[----:B------:R-:W-:Y:S01]  /*4b20*/  MOV R243, R128 ;  /* 0x0000008000f37202 */ /* 0x000fe20000000f00 */
[----:B------:R-:W-:Y:S01]  /*4b30*/  IMAD.MOV.U32 R128, RZ, RZ, R129 ;  /* 0x000000ffff807224 */ /* 0x000fe200078e0081 */
[----:B------:R-:W-:Y:S01]  /*4b40*/  MOV R175, R124 ;  /* 0x0000007c00af7202 */ /* 0x000fe20000000f00 */
[C---:B------:R-:W-:Y:S01]  /*4b50*/  HMMA.16816.F32 R148, R4.reuse, R18, R136 ;  /* 0x000000120494723c */ /* 0x040fe20000001888 */
[----:B------:R-:W-:Y:S01]  /*4b60*/  LDSM.16.MT88.4 R16, [R2+0x5100] ;  /* 0x005100000210783b */ /* 0x000fe20000004200 */
[----:B------:R1:W2:Y:S01]  /*4b70*/  MUFU.EX2 R180, R8 ;  /* 0x0000000800b47308 */ /* 0x0002a20000000800 */
[----:B------:R-:W-:Y:S01]  /*4b80*/  IMAD.MOV.U32 R174, RZ, RZ, R125 ;  /* 0x000000ffffae7224 */ /* 0x000fe200078e007d */
[----:B------:R-:W-:Y:S01]  /*4b90*/  MOV R173, R126 ;  /* 0x0000007e00ad7202 */ /* 0x000fe20000000f00 */
[----:B------:R-:W-:Y:S01]  /*4ba0*/  IMAD.MOV.U32 R172, RZ, RZ, R127 ;  /* 0x000000ffffac7224 */ /* 0x000fe200078e007f */
[----:B------:R-:W-:Y:S01]  /*4bb0*/  MOV R129, R36 ;  /* 0x0000002400817202 */ /* 0x000fe20000000f00 */
[----:B------:R-:W-:Y:S01]  /*4bc0*/  IMAD.MOV.U32 R138, RZ, RZ, R21 ;  /* 0x000000ffff8a7224 */ /* 0x000fe200078e0015 */
[----:B------:R-:W-:Y:S01]  /*4bd0*/  MOV R137, R20 ;  /* 0x0000001400897202 */ /* 0x000fe20000000f00 */
[C---:B----4-:R-:W-:Y:S01]  /*4be0*/  HMMA.16816.F32 R140, R4.reuse, R32, R104 ;  /* 0x00000020048c723c */ /* 0x050fe20000001868 */
[----:B------:R-:W3:Y:S01]  /*4bf0*/  LDSM.16.MT88.4 R20, [R0+0x7900] ;  /* 0x007900000014783b */ /* 0x000ee20000004200 */
[----:B------:R-:W-:Y:S01]  /*4c00*/  IMAD.MOV.U32 R136, RZ, RZ, R131 ;  /* 0x000000ffff887224 */ /* 0x000fe200078e0083 */
[----:B------:R-:W-:Y:S01]  /*4c10*/  MOV R139, R30 ;  /* 0x0000001e008b7202 */ /* 0x000fe20000000f00 */
[----:B------:R-:W-:Y:S01]  /*4c20*/  IMAD.MOV.U32 R131, RZ, RZ, R37 ;  /* 0x000000ffff837224 */ /* 0x000fe200078e0025 */
[----:B------:R-:W-:Y:S01]  /*4c30*/  MOV R242, R28 ;  /* 0x0000001c00f27202 */ /* 0x000fe20000000f00 */
[----:B------:R-:W-:Y:S01]  /*4c40*/  IMAD.MOV.U32 R24, RZ, RZ, R240 ;  /* 0x000000ffff187224 */ /* 0x000fe200078e00f0 */
[----:B------:R-:W-:Y:S01]  /*4c50*/  MOV R32, R137 ;  /* 0x0000008900207202 */ /* 0x000fe20000000f00 */
[C---:B------:R-:W-:Y:S01]  /*4c60*/  HMMA.16816.F32 R176, R4.reuse, R34, R176 ;  /* 0x0000002204b0723c */ /* 0x040fe200000018b0 */
[----:B-1----:R-:W-:Y:S01]  /*4c70*/  FFMA.FTZ R8, R160, c[0x0][0x2d0], -R12 ;  /* 0x0000b400a0087a23 */ /* 0x002fe2000001080c */
[----:B--2---:R-:W-:Y:S01]  /*4c80*/  F2FP.PACK_AB R9, R180, R181 ;  /* 0x000000b5b409723e */ /* 0x004fe200000000ff */
[----:B------:R-:W-:Y:S01]  /*4c90*/  IMAD.MOV.U32 R33, RZ, RZ, R136 ;  /* 0x000000ffff217224 */ /* 0x000fe200078e0088 */
[----:B------:R-:W-:Y:S01]  /*4ca0*/  MOV R160, R130 ;  /* 0x0000008200a07202 */ /* 0x000fe20000000f00 */
[----:B------:R1:W-:Y:S01]  /*4cb0*/  MUFU.EX2 R163, R8 ;  /* 0x0000000800a37308 */ /* 0x0003e20000000800 */
[----:B------:R-:W-:Y:S01]  /*4cc0*/  MOV R130, R38 ;  /* 0x0000002600827202 */ /* 0x000fe20000000f00 */
[----:B------:R-:W-:Y:S01]  /*4cd0*/  IMAD.MOV.U32 R35, RZ, RZ, R138 ;  /* 0x000000ffff237224 */ /* 0x000fe200078e008a */
[----:B------:R-:W-:Y:S01]  /*4ce0*/  HMMA.16816.F32 R164, R4, R26, R164 ;  /* 0x0000001a04a4723c */ /* 0x000fe200000018a4 */
[----:B------:R-:W-:Y:S01]  /*4cf0*/  MOV R34, R139 ;  /* 0x0000008b00227202 */ /* 0x000fe20000000f00 */
[----:B------:R-:W-:Y:S01]  /*4d00*/  LDSM.16.MT88.4 R28, [R2+0x2100] ;  /* 0x00210000021c783b */ /* 0x000fe20000004200 */
[----:B------:R-:W-:Y:S01]  /*4d10*/  MOV R240, R118 ;  /* 0x0000007600f07202 */ /* 0x000fe20000000f00 */
[----:B------:R-:W-:Y:S01]  /*4d20*/  UISETP.GE.AND UP0, UPT, UR4, 0xc1, UPT ;  /* 0x000000c10400788c */ /* 0x000fe2000bf06270 */
[----:B------:R-:W-:-:S02]  /*4d30*/  IMAD.MOV.U32 R237, RZ, RZ, 0x20 ;  /* 0x00000020ffed7424 */ /* 0x000fc400078e00ff */
[----:B------:R-:W-:Y:S01]  /*4d40*/  IMAD.MOV.U32 R26, RZ, RZ, R242 ;  /* 0x000000ffff1a7224 */ /* 0x000fe200078e00f2 */
[----:B------:R-:W-:Y:S01]  /*4d50*/  MOV R27, R241 ;  /* 0x000000f1001b7202 */ /* 0x000fe20000000f00 */
[----:B------:R-:W-:Y:S01]  /*4d60*/  IMAD.MOV.U32 R241, RZ, RZ, R117 ;  /* 0x000000fffff17224 */ /* 0x000fe200078e0075 */
[----:B------:R-:W-:Y:S02]  /*4d70*/  MOV R242, R116 ;  /* 0x0000007400f27202 */ /* 0x000fe40000000f00 */
[----:B------:R-:W-:Y:S01]  /*4d80*/  PLOP3.LUT P1, PT, PT, PT, UP0, 0x80, 0x0 ;  /* 0x000000000000781c */ /* 0x000fe20003f2f008 */
[----:B-1----:R-:W-:Y:S02]  /*4d90*/  FFMA.FTZ R8, R245, c[0x0][0x2d0], -R12 ;  /* 0x0000b400f5087a23 */ /* 0x002fe4000001080c */
[----:B------:R-:W-:Y:S02]  /*4da0*/  IMAD.MOV.U32 R245, RZ, RZ, R39 ;  /* 0x000000fffff57224 */ /* 0x000fe400078e0027 */
[----:B------:R1:W2:Y:S01]  /*4db0*/  MUFU.EX2 R162, R8 ;  /* 0x0000000800a27308 */ /* 0x0002a20000000800 */
[----:B------:R-:W4:Y:S02]  /*4dc0*/  LDSM.16.MT88.4 R36, [R2+0x8100] ;  /* 0x008100000224783b */ /* 0x000f240000004200 */
[----:B------:R-:W-:Y:S01]  /*4dd0*/  MOV R25, R245 ;  /* 0x000000f500197202 */ /* 0x000fe20000000f00 */
[----:B------:R-:W-:Y:S01]  /*4de0*/  IMAD.MOV.U32 R245, RZ, RZ, R119 ;  /* 0x000000fffff57224 */ /* 0x000fe200078e0077 */
[C---:B---3--:R-:W-:Y:S07]  /*4df0*/  HMMA.16816.F32 R124, R4.reuse, R20, R100 ;  /* 0x00000014047c723c */ /* 0x048fee0000001864 */
[----:B------:R-:W-:Y:S01]  /*4e00*/  MOV R100, R96 ;  /* 0x0000006000647202 */ /* 0x000fe20000000f00 */
[----:B------:R-:W-:Y:S01]  /*4e10*/  HMMA.16816.F32 R104, R4, R22, R92 ;  /* 0x000000160468723c */ /* 0x000fe2000000185c */
[----:B------:R-:W3:Y:S01]  /*4e20*/  LDSM.16.MT88.4 R4, [R135+0x2100] ;  /* 0x002100008704783b */ /* 0x000ee20000004200 */
[----:B-1----:R-:W-:Y:S01]  /*4e30*/  F2FP.PACK_AB R8, R183, R182 ;  /* 0x000000b6b708723e */ /* 0x002fe200000000ff */
[----:B------:R-:W-:Y:S01]  /*4e40*/  IMAD.MOV.U32 R101, RZ, RZ, R97 ;  /* 0x000000ffff657224 */ /* 0x000fe200078e0061 */
[----:B--2---:R-:W-:Y:S01]  /*4e50*/  F2FP.PACK_AB R11, R162, R163 ;  /* 0x000000a3a20b723e */ /* 0x004fe200000000ff */
[----:B------:R-:W-:Y:S01]  /*4e60*/  IMAD.MOV.U32 R103, RZ, RZ, R99 ;  /* 0x000000ffff677224 */ /* 0x000fe200078e0063 */
[----:B------:R-:W-:Y:S01]  /*4e70*/  MOV R102, R98 ;  /* 0x0000006200667202 */ /* 0x000fe20000000f00 */
[----:B------:R-:W-:Y:S04]  /*4e80*/  LDSM.16.MT88.4 R20, [R0+0x2100] ;  /* 0x002100000014783b */ /* 0x000fe80000004200 */
[C---:B------:R-:W-:Y:S08]  /*4e90*/  HMMA.16816.F32 R84, R8.reuse, R16, R84 ;  /* 0x000000100854723c */ /* 0x040ff00000001854 */
[C---:B------:R-:W-:Y:S01]  /*4ea0*/  HMMA.16816.F32 R96, R8.reuse, R18, R44 ;  /* 0x000000120860723c */ /* 0x040fe2000000182c */
[----:B------:R-:W1:Y:S07]  /*4eb0*/  LDSM.16.MT88.4 R16, [R233+0x2100] ;  /* 0x00210000e910783b */ /* 0x000e6e0000004200 */
[C---:B----4-:R-:W-:Y:S07]  /*4ec0*/  HMMA.16816.F32 R44, R8.reuse, R38, R60 ;  /* 0x00000026082c723c */ /* 0x050fee000000183c */
[----:B------:R-:W-:Y:S01]  /*4ed0*/  IMAD.MOV.U32 R38, RZ, RZ, R25 ;  /* 0x000000ffff267224 */ /* 0x000fe200078e0019 */
[C---:B------:R-:W-:Y:S07]  /*4ee0*/  HMMA.16816.F32 R116, R8.reuse, R36, R48 ;  /* 0x000000240874723c */ /* 0x040fee0000001830 */
[----:B------:R-:W-:Y:S01]  /*4ef0*/  MOV R37, R134 ;  /* 0x0000008600257202 */ /* 0x000fe20000000f00 */
[C---:B---3--:R-:W-:Y:S07]  /*4f00*/  HMMA.16816.F32 R136, R8.reuse, R4, R72 ;  /* 0x000000040888723c */ /* 0x048fee0000001848 */
        /* <DEDUP_REMOVED lines=10> */
[C---:B-1----:R-:W-:Y:S01]  /*4fb0*/  HMMA.16816.F32 R60, R8.reuse, R16, R56 ;  /* 0x00000010083c723c */ /* 0x042fe20000001838 */
[----:B------:R-:W-:Y:S01]  /*4fc0*/  MOV R95, R102 ;  /* 0x00000066005f7202 */ /* 0x000fe20000000f00 */
[----:B------:R-:W-:Y:S01]  /*4fd0*/  IMAD.MOV.U32 R102, RZ, RZ, R27 ;  /* 0x000000ffff667224 */ /* 0x000fe200078e001b */
[----:B------:R-:W-:Y:S01]  /*4fe0*/  MOV R101, R26 ;  /* 0x0000001a00657202 */ /* 0x000fe20000000f00 */
[----:B------:R-:W-:Y:S02]  /*4ff0*/  LDSM.16.MT88.4 R56, [R2+0x2900] ;  /* 0x002900000238783b */ /* 0x000fe40000004200 */
[----:B------:R-:W-:Y:S01]  /*5000*/  IMAD.MOV.U32 R39, RZ, RZ, R95 ;  /* 0x000000ffff277224 */ /* 0x000fe200078e005f */
[----:B------:R-:W-:Y:S01]  /*5010*/  MOV R93, R102 ;  /* 0x00000066005d7202 */ /* 0x000fe20000000f00 */
[----:B------:R-:W-:Y:S01]  /*5020*/  HMMA.16816.F32 R68, R8, R18, R68 ;  /* 0x000000120844723c */ /* 0x000fe20000001844 */
[----:B------:R-:W1:Y:S01]  /*5030*/  LDSM.16.MT88.4 R16, [R233+0x5100] ;  /* 0x00510000e910783b */ /* 0x000e620000004200 */
[----:B------:R-:W-:-:S02]  /*5040*/  IMAD.MOV.U32 R92, RZ, RZ, R101 ;  /* 0x000000ffff5c7224 */ /* 0x000fc400078e0065 */
[----:B--2---:R-:W-:-:S04]  /*5050*/  FFMA.FTZ R4, R100, c[0x0][0x2d0], -R13 ;  /* 0x0000b40064047a23 */ /* 0x004fc8000001080d */
[C---:B------:R-:W-:Y:S01]  /*5060*/  HMMA.16816.F32 R52, R8.reuse, R28, R52 ;  /* 0x0000001c0834723c */ /* 0x040fe20000001834 */
[----:B------:R-:W-:Y:S01]  /*5070*/  IMAD.MOV.U32 R100, RZ, RZ, R103 ;  /* 0x000000ffff647224 */ /* 0x000fe200078e0067 */
[----:B------:R-:W-:Y:S01]  /*5080*/  MOV R103, R34 ;  /* 0x0000002200677202 */ /* 0x000fe20000000f00 */
[----:B------:R-:W-:Y:S01]  /*5090*/  IMAD.MOV.U32 R34, RZ, RZ, R35 ;  /* 0x000000ffff227224 */ /* 0x000fe200078e0023 */
[----:B------:R-:W-:Y:S01]  /*50a0*/  MOV R35, R32 ;  /* 0x0000002000237202 */ /* 0x000fe20000000f00 */
[----:B------:R-:W-:Y:S01]  /*50b0*/  IMAD.MOV.U32 R32, RZ, RZ, R33 ;  /* 0x000000ffff207224 */ /* 0x000fe200078e0021 */
[----:B------:R-:W-:Y:S02]  /*50c0*/  MOV R33, R160 ;  /* 0x000000a000217202 */ /* 0x000fe40000000f00 */
[----:B------:R2:W3:Y:S01]  /*50d0*/  MUFU.EX2 R160, R4 ;  /* 0x0000000400a07308 */ /* 0x0004e20000000800 */
[----:B------:R-:W-:Y:S01]  /*50e0*/  MOV R36, R100 ;  /* 0x0000006400247202 */ /* 0x000fe20000000f00 */
[----:B------:R-:W-:Y:S01]  /*50f0*/  HMMA.16816.F32 R28, R8, R30, R40 ;  /* 0x0000001e081c723c */ /* 0x000fe20000001828 */
[----:B------:R-:W-:Y:S01]  /*5100*/  MOV R95, R34 ;  /* 0x00000022005f7202 */ /* 0x000fe20000000f00 */
[----:B------:R-:W-:Y:S01]  /*5110*/  IMAD.MOV.U32 R100, RZ, RZ, R35 ;  /* 0x000000ffff647224 */ /* 0x000fe200078e0023 */
[----:B------:R-:W-:Y:S01]  /*5120*/  MOV R101, R32 ;  /* 0x0000002000657202 */ /* 0x000fe20000000f00 */
[----:B------:R-:W-:Y:S01]  /*5130*/  IMAD.MOV.U32 R102, RZ, RZ, R33 ;  /* 0x000000ffff667224 */ /* 0x000fe200078e0021 */
[----:B------:R-:W-:Y:S01]  /*5140*/  MOV R74, R95 ;  /* 0x0000005f004a7202 */ /* 0x000fe20000000f00 */
[----:B------:R-:W-:-:S02]  /*5150*/  IMAD.MOV.U32 R73, RZ, RZ, R100 ;  /* 0x000000ffff497224 */ /* 0x000fc400078e0064 */
[----:B------:R-:W-:Y:S01]  /*5160*/  HMMA.16816.F32 R40, R8, R20, R80 ;  /* 0x000000140828723c */ /* 0x000fe20000001850 */
[----:B--2---:R-:W-:-:S06]  /*5170*/  FFMA.FTZ R4, R24, c[0x0][0x2d0], -R13 ;  /* 0x0000b40018047a23 */ /* 0x004fcc000001080d */
[----:B------:R-:W-:Y:S01]  /*5180*/  MOV R81, R93 ;  /* 0x0000005d00517202 */ /* 0x000fe20000000f00 */
[----:B------:R-:W2:Y:S01]  /*5190*/  LDSM.16.MT88.4 R24, [R135+0x5100] ;  /* 0x005100008718783b */ /* 0x000ea20000004200 */
[----:B------:R-:W-:Y:S01]  /*51a0*/  IMAD.MOV.U32 R80, RZ, RZ, R92 ;  /* 0x000000ffff507224 */ /* 0x000fe200078e005c */
[----:B------:R4:W-:Y:S01]  /*51b0*/  MUFU.EX2 R134, R4 ;  /* 0x0000000400867308 */ /* 0x0009e20000000800 */
[----:B------:R-:W-:Y:S01]  /*51c0*/  HMMA.16816.F32 R48, R8, R6, R64 ;  /* 0x000000060830723c */ /* 0x000fe20000001840 */
[----:B------:R-:W-:Y:S01]  /*51d0*/  MOV R82, R101 ;  /* 0x0000006500527202 */ /* 0x000fe20000000f00 */
[----:B------:R-:W-:-:S05]  /*51e0*/  IMAD.MOV.U32 R83, RZ, RZ, R102 ;  /* 0x000000ffff537224 */ /* 0x000fca00078e0066 */
[----:B------:R-:W-:Y:S01]  /*51f0*/  IMAD.MOV.U32 R66, RZ, RZ, R130 ;  /* 0x000000ffff427224 */ /* 0x000fe200078e0082 */
[----:B-1----:R-:W-:Y:S01]  /*5200*/  HMMA.16816.F32 R108, R8, R18, R108 ;  /* 0x00000012086c723c */ /* 0x002fe2000000186c */
[----:B------:R-:W-:Y:S01]  /*5210*/  MOV R67, R131 ;  /* 0x0000008300437202 */ /* 0x000fe20000000f00 */
[----:B----4-:R-:W-:-:S06]  /*5220*/  FFMA.FTZ R4, R94, c[0x0][0x2d0], -R13 ;  /* 0x0000b4005e047a23 */ /* 0x010fcc000001080d */
[C---:B------:R-:W-:Y:S01]  /*5230*/  HMMA.16816.F32 R32, R8.reuse, R22, R76 ;  /* 0x000000160820723c */ /* 0x040fe2000000184c */
[----:B------:R-:W-:Y:S01]  /*5240*/  IMAD.MOV.U32 R94, RZ, RZ, R103 ;  /* 0x000000ffff5e7224 */ /* 0x000fe200078e0067 */
[----:B------:R-:W-:Y:S01]  /*5250*/  MOV R103, R128 ;  /* 0x0000008000677202 */ /* 0x000fe20000000f00 */
[----:B------:R-:W-:Y:S01]  /*5260*/  IMAD.MOV.U32 R128, RZ, RZ, R129 ;  /* 0x000000ffff807224 */ /* 0x000fe200078e0081 */
[----:B------:R-:W-:Y:S01]  /*5270*/  MOV R129, R133 ;  /* 0x0000008500817202 */ /* 0x000fe20000000f00 */
[----:B------:R-:W-:Y:S01]  /*5280*/  IMAD.MOV.U32 R75, RZ, RZ, R94 ;  /* 0x000000ffff4b7224 */ /* 0x000fe200078e005e */
[----:B------:R1:W4:Y:S01]  /*5290*/  MUFU.EX2 R133, R4 ;  /* 0x0000000400857308 */ /* 0x0003220000000800 */
[----:B------:R-:W-:Y:S01]  /*52a0*/  LDSM.16.MT88.4 R20, [R0+0x8100] ;  /* 0x008100000014783b */ /* 0x000fe20000004200 */
[----:B------:R-:W-:Y:S01]  /*52b0*/  HMMA.16816.F32 R92, R8, R16, R120 ;  /* 0x00000010085c723c */ /* 0x000fe20000001878 */
[----:B------:R-:W-:Y:S01]  /*52c0*/  IMAD.MOV.U32 R65, RZ, RZ, R128 ;  /* 0x000000ffff417224 */ /* 0x000fe200078e0080 */
[----:B------:R-:W-:Y:S01]  /*52d0*/  MOV R72, R129 ;  /* 0x0000008100487202 */ /* 0x000fe20000000f00 */
[----:B------:R-:W4:Y:S01]  /*52e0*/  LDSM.16.MT88.4 R16, [R0+0x5100] ;  /* 0x005100000010783b */ /* 0x000f220000004200 */
[----:B------:R-:W-:-:S02]  /*52f0*/  MOV R64, R103 ;  /* 0x0000006700407202 */ /* 0x000fc40000000f00 */
[----:B---3--:R-:W-:Y:S01]  /*5300*/  F2FP.PACK_AB R128, R160, R161 ;  /* 0x000000a1a080723e */ /* 0x008fe200000000ff */
[----:B------:R-:W-:Y:S01]  /*5310*/  LDSM.16.MT88.4 R120, [R2+0x8900] ;  /* 0x008900000278783b */ /* 0x000fe20000004200 */
[----:B--2---:R-:W-:Y:S01]  /*5320*/  HMMA.16816.F32 R76, R8, R24, R112 ;  /* 0x00000018084c723c */ /* 0x004fe20000001870 */
[----:B-1----:R-:W-:Y:S01]  /*5330*/  FFMA.FTZ R4, R37, c[0x0][0x2d0], -R12 ;  /* 0x0000b40025047a23 */ /* 0x002fe2000001080c */
[----:B----4-:R-:W-:-:S03]  /*5340*/  F2FP.PACK_AB R130, R133, R134 ;  /* 0x000000868582723e */ /* 0x010fc600000000ff */
[----:B------:R1:W-:Y:S02]  /*5350*/  MUFU.EX2 R37, R4 ;  /* 0x0000000400257308 */ /* 0x0003e40000000800 */
[----:B------:R-:W-:Y:S01]  /*5360*/  IMAD.MOV.U32 R114, RZ, RZ, R15 ;  /* 0x000000ffff727224 */ /* 0x000fe200078e000f */
[----:B------:R-:W-:Y:S01]  /*5370*/  MOV R115, R14 ;  /* 0x0000000e00737202 */ /* 0x000fe20000000f00 */
[----:B------:R-:W-:Y:S01]  /*5380*/  HMMA.16816.F32 R24, R8, R26, R88 ;  /* 0x0000001a0818723c */ /* 0x000fe20000001858 */
[----:B------:R-:W-:Y:S01]  /*5390*/  LDSM.16.MT88.4 R88, [R2+0x5900] ;  /* 0x005900000258783b */ /* 0x000fe20000004200 */
[----:B-1----:R-:W-:-:S04]  /*53a0*/  FFMA.FTZ R4, R38, c[0x0][0x2d0], -R12 ;  /* 0x0000b40026047a23 */ /* 0x002fc8000001080c */
[----:B------:R1:W2:Y:S02]  /*53b0*/  MUFU.EX2 R38, R4 ;  /* 0x0000000400267308 */ /* 0x0002a40000000800 */
[C---:B------:R-:W-:Y:S07]  /*53c0*/  HMMA.16816.F32 R100, R8.reuse, R16, R168 ;  /* 0x000000100864723c */ /* 0x040fee00000018a8 */
[----:B------:R-:W-:Y:S01]  /*53d0*/  MOV R168, R81 ;  /* 0x0000005100a87202 */ /* 0x000fe20000000f00 */
[----:B------:R-:W-:Y:S01]  /*53e0*/  HMMA.16816.F32 R16, R8, R18, R148 ;  /* 0x000000120810723c */ /* 0x000fe20000001894 */
[----:B------:R-:W-:Y:S01]  /*53f0*/  IMAD.MOV.U32 R169, RZ, RZ, R80 ;  /* 0x000000ffffa97224 */ /* 0x000fe200078e0050 */
[----:B------:R-:W-:Y:S01]  /*5400*/  MOV R170, R115 ;  /* 0x0000007300aa7202 */ /* 0x000fe20000000f00 */
[----:B-1----:R-:W-:Y:S01]  /*5410*/  FFMA.FTZ R4, R39, c[0x0][0x2d0], -R12 ;  /* 0x0000b40027047a23 */ /* 0x002fe2000001080c */
[----:B--2---:R-:W-:Y:S01]  /*5420*/  F2FP.PACK_AB R129, R38, R37 ;  /* 0x000000252681723e */ /* 0x004fe200000000ff */
[----:B------:R-:W-:-:S02]  /*5430*/  IMAD.MOV.U32 R171, RZ, RZ, R114 ;  /* 0x000000ffffab7224 */ /* 0x000fc400078e0072 */
[----:B------:R1:W-:Y:S01]  /*5440*/  MUFU.EX2 R39, R4 ;  /* 0x0000000400277308 */ /* 0x0003e20000000800 */
[C---:B------:R-:W-:Y:S01]  /*5450*/  HMMA.16816.F32 R148, R8.reuse, R20, R124 ;  /* 0x000000140894723c */ /* 0x040fe2000000187c */
[----:B------:R-:W-:Y:S06]  /*5460*/  LDSM.16.MT88.4 R112, [R135+0x8900] ;  /* 0x008900008770783b */ /* 0x000fec0000004200 */
[----:B------:R-:W-:Y:S01]  /*5470*/  IMAD.MOV.U32 R126, RZ, RZ, R74 ;  /* 0x000000ffff7e7224 */ /* 0x000fe200078e004a */
[----:B------:R-:W-:Y:S01]  /*5480*/  MOV R127, R75 ;  /* 0x0000004b007f7202 */ /* 0x000fe20000000f00 */
[----:B------:R-:W-:Y:S01]  /*5490*/  HMMA.16816.F32 R20, R8, R22, R104 ;  /* 0x000000160814723c */ /* 0x000fe20000001868 */
[----:B------:R-:W-:Y:S01]  /*54a0*/  LDSM.16.MT88.4 R104, [R0+0x5900] ;  /* 0x005900000068783b */ /* 0x000fe20000004200 */
[----:B-1----:R-:W-:-:S03]  /*54b0*/  FFMA.FTZ R4, R36, c[0x0][0x2d0], -R12 ;  /* 0x0000b40024047a23 */ /* 0x002fc6000001080c */
[----:B------:R-:W1:Y:S01]  /*54c0*/  LDSM.16.MT88.4 R12, [R135+0x8100] ;  /* 0x00810000870c783b */ /* 0x000e620000004200 */
[----:B------:R2:W3:Y:S03]  /*54d0*/  MUFU.EX2 R36, R4 ;  /* 0x0000000400247308 */ /* 0x0004e60000000800 */
[----:B--2---:R-:W2:Y:S01]  /*54e0*/  LDSM.16.MT88.4 R4, [R233+0x8100] ;  /* 0x00810000e904783b */ /* 0x004ea20000004200 */
[----:B---3--:R-:W-:-:S07]  /*54f0*/  F2FP.PACK_AB R131, R36, R39 ;  /* 0x000000272483723e */ /* 0x008fce00000000ff */
[C---:B------:R-:W-:Y:S08]  /*5500*/  HMMA.16816.F32 R52, R128.reuse, R56, R52 ;  /* 0x000000388034723c */ /* 0x040ff00000001834 */
[----:B------:R-:W-:Y:S08]  /*5510*/  HMMA.16816.F32 R56, R128, R58, R28 ;  /* 0x0000003a8038723c */ /* 0x000ff0000000181c */
[C---:B-1----:R-:W-:Y:S01]  /*5520*/  HMMA.16816.F32 R28, R8.reuse, R12, R140 ;  /* 0x0000000c081c723c */ /* 0x042fe2000000188c */
[----:B------:R-:W1:Y:S07]  /*5530*/  LDSM.16.MT88.4 R140, [R135+0x2900] ;  /* 0x00290000878c783b */ /* 0x000e6e0000004200 */
[C---:B------:R-:W-:Y:S07]  /*5540*/  HMMA.16816.F32 R12, R8.reuse, R14, R176 ;  /* 0x0000000e080c723c */ /* 0x040fee00000018b0 */
[----:B------:R-:W-:Y:S01]  /*5550*/  MOV R176, R65 ;  /* 0x0000004100b07202 */ /* 0x000fe20000000f00 */
[----:B--2---:R-:W-:Y:S01]  /*5560*/  HMMA.16816.F32 R144, R8, R4, R144 ;  /* 0x000000040890723c */ /* 0x004fe20000001890 */
[----:B------:R-:W-:Y:S01]  /*5570*/  IMAD.MOV.U32 R177, RZ, RZ, R64 ;  /* 0x000000ffffb17224 */ /* 0x000fe200078e0040 */
[----:B------:R-:W-:Y:S01]  /*5580*/  MOV R178, R83 ;  /* 0x0000005300b27202 */ /* 0x000fe20000000f00 */
[----:B------:R-:W-:-:S02]  /*5590*/  IMAD.MOV.U32 R179, RZ, RZ, R82 ;  /* 0x000000ffffb37224 */ /* 0x000fc400078e0052 */
[----:B------:R-:W2:Y:S02]  /*55a0*/  LDSM.16.MT88.4 R80, [R135+0x5900] ;  /* 0x005900008750783b */ /* 0x000ea40000004200 */
[----:B------:R-:W-:Y:S01]  /*55b0*/  IMAD.MOV.U32 R4, RZ, RZ, R66 ;  /* 0x000000ffff047224 */ /* 0x000fe200078e0042 */
[----:B------:R-:W-:Y:S01]  /*55c0*/  HMMA.16816.F32 R164, R8, R6, R164 ;  /* 0x0000000608a4723c */ /* 0x000fe200000018a4 */
[----:B------:R-:W-:Y:S01]  /*55d0*/  MOV R5, R67 ;  /* 0x0000004300057202 */ /* 0x000fe20000000f00 */
[----:B------:R-:W-:Y:S01]  /*55e0*/  LDSM.16.MT88.4 R8, [R0+0x8900] ;  /* 0x008900000008783b */ /* 0x000fe20000004200 */
[----:B------:R-:W-:-:S03]  /*55f0*/  FADD.FTZ R4, R4, R126 ;  /* 0x0000007e04047221 */ /* 0x000fc60000010000 */
[----:B------:R-:W3:Y:S01]  /*5600*/  LDSM.16.MT88.4 R64, [R233+0x2900] ;  /* 0x00290000e940783b */ /* 0x000ee20000004200 */
[----:B------:R-:W-:Y:S01]  /*5610*/  IMAD.MOV.U32 R6, RZ, RZ, R72 ;  /* 0x000000ffff067224 */ /* 0x000fe200078e0048 */
[----:B------:R-:W-:Y:S01]  /*5620*/  MOV R7, R73 ;  /* 0x0000004900077202 */ /* 0x000fe20000000f00 */
[C---:B------:R-:W-:Y:S01]  /*5630*/  HMMA.16816.F32 R84, R128.reuse, R88, R84 ;  /* 0x000000588054723c */ /* 0x040fe20000001854 */
[----:B------:R4:W-:Y:S01]  /*5640*/  LDSM.16.MT88.4 R72, [R0+0x2900] ;  /* 0x002900000048783b */ /* 0x0009e20000004200 */
[----:B------:R-:W-:Y:S02]  /*5650*/  FADD.FTZ R2, R6, R127 ;  /* 0x0000007f06027221 */ /* 0x000fe40000010000 */
[----:B------:R-:W-:Y:S01]  /*5660*/  FADD.FTZ R4, R7, R4 ;  /* 0x0000000407047221 */ /* 0x000fe20000010000 */
[----:B------:R-:W-:Y:S01]  /*5670*/  LDSM.16.MT88.4 R124, [R233+0x8900] ;  /* 0x00890000e97c783b */ /* 0x000fe20000004200 */
[----:B------:R-:W-:Y:S02]  /*5680*/  FADD.FTZ R2, R5, R2 ;  /* 0x0000000205027221 */ /* 0x000fe40000010000 */
[----:B------:R-:W-:Y:S01]  /*5690*/  FADD.FTZ R4, R176, R4 ;  /* 0x00000004b0047221 */ /* 0x000fe20000010000 */
[----:B------:R-:W-:Y:S01]  /*56a0*/  HMMA.16816.F32 R88, R128, R90, R96 ;  /* 0x0000005a8058723c */ /* 0x000fe20000001860 */
[----:B------:R-:W-:Y:S01]  /*56b0*/  FADD.FTZ R2, R177, R2 ;  /* 0x00000002b1027221 */ /* 0x000fe20000010000 */
[----:B------:R-:W3:Y:S01]  /*56c0*/  LDSM.16.MT88.4 R96, [R233+0x5900] ;  /* 0x00590000e960783b */ /* 0x000ee20000004200 */
[----:B------:R-:W-:-:S02]  /*56d0*/  FADD.FTZ R4, R178, R4 ;  /* 0x00000004b2047221 */ /* 0x000fc40000010000 */
[----:B------:R-:W-:Y:S02]  /*56e0*/  FADD.FTZ R2, R179, R2 ;  /* 0x00000002b3027221 */ /* 0x000fe40000010000 */
[----:B------:R-:W-:Y:S01]  /*56f0*/  FADD.FTZ R4, R168, R4 ;  /* 0x00000004a8047221 */ /* 0x000fe20000010000 */
[C---:B------:R-:W-:Y:S01]  /*5700*/  HMMA.16816.F32 R116, R128.reuse, R120, R116 ;  /* 0x000000788074723c */ /* 0x040fe20000001874 */
[----:B------:R-:W-:Y:S02]  /*5710*/  FADD.FTZ R2, R169, R2 ;  /* 0x00000002a9027221 */ /* 0x000fe40000010000 */
[----:B------:R-:W-:Y:S02]  /*5720*/  FADD.FTZ R5, R170, R4 ;  /* 0x00000004aa057221 */ /* 0x000fe40000010000 */
[----:B------:R-:W-:Y:S02]  /*5730*/  FADD.FTZ R4, R171, R2 ;  /* 0x00000002ab047221 */ /* 0x000fe40000010000 */
[----:B------:R-:W-:Y:S01]  /*5740*/  FADD.FTZ R2, R172, R5 ;  /* 0x00000005ac027221 */ /* 0x000fe20000010000 */
[----:B-1----:R-:W-:Y:S01]  /*5750*/  HMMA.16816.F32 R136, R128, R140, R136 ;  /* 0x0000008c8088723c */ /* 0x002fe20000001888 */
[----:B----4-:R-:W-:-:S02]  /*5760*/  FADD.FTZ R0, R173, R4 ;  /* 0x00000004ad007221 */ /* 0x010fc40000010000 */
[----:B------:R-:W-:Y:S02]  /*5770*/  FADD.FTZ R2, R174, R2 ;  /* 0x00000002ae027221 */ /* 0x000fe40000010000 */
[----:B------:R-:W-:Y:S02]  /*5780*/  FADD.FTZ R0, R175, R0 ;  /* 0x00000000af007221 */ /* 0x000fe40000010000 */
[----:B------:R-:W-:Y:S01]  /*5790*/  FADD.FTZ R2, R245, R2 ;  /* 0x00000002f5027221 */ /* 0x000fe20000010000 */
[----:B--2---:R-:W-:Y:S01]  /*57a0*/  HMMA.16816.F32 R76, R128, R80, R76 ;  /* 0x00000050804c723c */ /* 0x004fe2000000184c */
[----:B------:R-:W-:Y:S02]  /*57b0*/  FADD.FTZ R0, R240, R0 ;  /* 0x00000000f0007221 */ /* 0x000fe40000010000 */
        /* <DEDUP_REMOVED lines=33> */
[----:B------:R-:W-:Y:S01]  /*59d0*/  HMMA.16816.F32 R108, R128, R112, R28 ;  /* 0x00000070806c723c */ /* 0x000fe2000000181c */
[----:B------:R-:W-:-:S07]  /*59e0*/  FADD.FTZ R245, R36, R245 ;  /* 0x000000f524f57221 */ /* 0x000fce0000010000 */
        /* <DEDUP_REMOVED lines=19> */
[----:B------:R-:W-:Y:S01]  /*5b20*/  IADD3 R0, R5, R0, RZ ;  /* 0x0000000005007210 */ /* 0x000fe20007ffe0ff */
[----:B------:R-:W-:-:S04]  /*5b30*/  IMAD.WIDE.U32 R6, R4, UR5, R248 ;  /* 0x0000000504067c25 */ /* 0x000fc8000f8e00f8 */
[----:B------:R-:W-:-:S04]  /*5b40*/  IMAD R0, R0, UR5, RZ ;  /* 0x0000000500007c24 */ /* 0x000fc8000f8e02ff */
[----:B------:R-:W-:Y:S01]  /*5b50*/  IMAD R0, R4, UR4, R0 ;  /* 0x0000000404007c24 */ /* 0x000fe2000f8e0200 */
[----:B------:R-:W-:-:S04]  /*5b60*/  LEA R4, P1, R6, c[0x0][0x1c8], 0x1 ;  /* 0x0000720006047a11 */ /* 0x000fc800078208ff */
        /* <DEDUP_REMOVED lines=8> */
[----:B-----5:R1:W-:Y:S01]  /*5bf0*/  LDGSTS.E.BYPASS.LTC128B.128 [R239+0x12100], [R4.64], !P4 ;  /* 0x1210000004ef7fae */ /* 0x0203e2000e101d54 */
        /* <DEDUP_REMOVED lines=13> */
.L_x_1921:
[----:B------:R-:W-:Y:S01]  /*5cd0*/  PLOP3.LUT P1, PT, PT, PT, UP1, 0x40, 0x0 ;  /* 0x000000000000781c */ /* 0x000fe20003f2e818 */
        /* <DEDUP_REMOVED lines=10> */
.L_x_1923:
[----:B------:R-:W2:Y:S01]  /*5d80*/  LDL.64 R38, [R1] ;  /* 0x0000000001267983 */ /* 0x000ea20000100a00 */
        /* <DEDUP_REMOVED lines=9> */
[----:B------:R-:W-:Y:S01]  /*5e20*/  UISETP.GE.AND UP1, UPT, UR15, 0x1, UPT ;  /* 0x000000010f00788c */ /* 0x000fe2000bf26270 */
[----:B------:R-:W-:Y:S03]  /*5e30*/  IADD3 R2, R236, R132, RZ ;  /* 0x00000084ec027210 */ /* 0x000fe60007ffe0ff */
[----:B------:R-:W-:Y:S02]  /*5e40*/  @UP0 USHF.R.S32.HI UR10, URZ, 0x1f, UR14 ;  /* 0x0000001f3f0a0899 */ /* 0x000fe4000801140e */
[----:B------:R-:W-:Y:S02]  /*5e50*/  @UP0 UIMAD.WIDE.U32 UR18, UR14, UR8, URZ ;  /* 0x000000080e1202a5 */ /* 0x000fe4000f8e003f */
[----:B------:R-:W-:Y:S04]  /*5e60*/  @UP0 UIMAD UR10, UR10, UR8, URZ ;  /* 0x000000080a0a02a4 */ /* 0x000fe8000f8e023f */
[----:B------:R-:W-:Y:S01]  /*5e70*/  @UP0 UIMAD UR10, UR14, UR9, UR10 ;  /* 0x000000090e0a02a4 */ /* 0x000fe2000f8e020a */
[----:B------:R-:W-:Y:S01]  /*5e80*/  MOV R3, UR18 ;  /* 0x0000001200037c02 */ /* 0x000fe20008000f00 */
[----:B-----5:R-:W-:Y:S02]  /*5e90*/  @P0 IMAD R134, R134, 0x9000, R239 ;  /* 0x0000900086860824 */ /* 0x020fe400078e02ef */
[----:B------:R-:W-:Y:S04]  /*5ea0*/  @UP0 UIADD3 UR10, UR19, UR10, URZ ;  /* 0x0000000a130a0290 */ /* 0x000fe8000fffe03f */
[----:B------:R-:W-:Y:S01]  /*5eb0*/  @UP0 UIMAD UR10, UR10, 0x60, URZ ;  /* 0x000000600a0a08a4 */ /* 0x000fe2000f8e023f */
[----:B-1----:R-:W1:Y:S01]  /*5ec0*/  LDSM.16.M88.4 R8, [R232+UR4+0x12100] ;  /* 0x01210004e808783b */ /* 0x002e620008000200 */
[----:B------:R-:W-:Y:S07]  /*5ed0*/  UISETP.GE.AND UP0, UPT, UR16, 0x2, UPT ;  /* 0x000000021000788c */ /* 0x000fee000bf06270 */
[----:B------:R-:W4:Y:S04]  /*5ee0*/  LDSM.16.M88.4 R16, [R232+UR4+0x12900] ;  /* 0x01290004e810783b */ /* 0x000f280008000200 */
[----:B------:R-:W-:Y:S04]  /*5ef0*/  @UP0 UIADD3 UR13, UR16, -0x2, URZ ;  /* 0xfffffffe100d0890 */ /* 0x000fe8000fffe03f */
[----:B------:R-:W4:Y:S01]  /*5f00*/  LDSM.16.M88.4 R24, [R232+UR4+0x13100] ;  /* 0x01310004e818783b */ /* 0x000f220008000200 */
[----:B------:R-:W-:Y:S07]  /*5f10*/  @UP0 UIMAD.WIDE.U32 UR18, UR13, UR6, URZ ;  /* 0x000000060d1202a5 */ /* 0x000fee000f8e003f */
[----:B------:R-:W4:Y:S08]  /*5f20*/  LDSM.16.M88.4 R32, [R232+UR4+0x13900] ;  /* 0x01390004e820783b */ /* 0x000f300008000200 */
        /* <DEDUP_REMOVED lines=15> */
[C---:B------:R-:W-:Y:S01]  /*6020*/  HMMA.16816.F32 R32, R152.reuse, R34, RZ ;  /* 0x000000229820723c */ /* 0x040fe200000018ff */
[----:B--2---:R-:W-:Y:S03]  /*6030*/  @P0 MOV R45, R39 ;  /* 0x00000027002d0202 */ /* 0x004fe60000000f00 */
[----:B---3--:R-:W-:Y:S04]  /*6040*/  @P0 MOV R44, R36 ;  /* 0x00000024002c0202 */ /* 0x008fe80000000f00 */
[C---:B------:R-:W-:Y:S01]  /*6050*/  HMMA.16816.F32 R36, R152.reuse, R40, RZ ;  /* 0x000000289824723c */ /* 0x040fe200000018ff */
[----:B------:R-:W-:Y:S07]  /*6060*/  @P0 IMAD.WIDE.U32 R44, R3, 0x60, R44 ;  /* 0x00000060032c0825 */ /* 0x000fee00078e002c */
[C---:B------:R-:W-:Y:S01]  /*6070*/  HMMA.16816.F32 R40, R152.reuse, R42, RZ ;  /* 0x0000002a9828723c */ /* 0x040fe200000018ff */
[----:B------:R-:W-:Y:S01]  /*6080*/  @P0 IADD3 R214, R45, UR10, RZ ;  /* 0x0000000a2dd60c10 */ /* 0x000fe2000fffe0ff */
[----:B------:R-:W-:Y:S02]  /*6090*/  @UP0 USHF.R.S32.HI UR10, URZ, 0x1f, UR13 ;  /* 0x0000001f3f0a0899 */ /* 0x000fe4000801140d */
[C---:B------:R-:W-:Y:S02]  /*60a0*/  @P0 SHF.L.U32 R3, R44.reuse, 0x1, RZ ;  /* 0x000000012c030819 */ /* 0x040fe400000006ff */
[----:B------:R-:W-:Y:S01]  /*60b0*/  @P0 SHF.L.U64.HI R214, R44, 0x1, R214 ;  /* 0x000000012cd60819 */ /* 0x000fe200000102d6 */
[----:B------:R-:W-:Y:S01]  /*60c0*/  @UP0 UIMAD UR10, UR10, UR6, URZ ;  /* 0x000000060a0a02a4 */ /* 0x000fe2000f8e023f */
[C---:B-1----:R-:W-:Y:S01]  /*60d0*/  HMMA.16816.F32 R44, R152.reuse, R48, RZ ;  /* 0x00000030982c723c */ /* 0x042fe200000018ff */
[C---:B------:R-:W-:Y:S02]  /*60e0*/  @P0 IADD3 R212, P1, R3.reuse, c[0x0][0x1f8], RZ ;  /* 0x00007e0003d40a10 */ /* 0x040fe40007f3e0ff */
[----:B------:R-:W-:Y:S01]  /*60f0*/  @UP0 UIMAD UR10, UR13, UR7, UR10 ;  /* 0x000000070d0a02a4 */ /* 0x000fe2000f8e020a */
[C---:B------:R-:W-:Y:S01]  /*6100*/  @P0 IADD3 R228, P5, R3.reuse, 0x80, RZ ;  /* 0x0000008003e40810 */ /* 0x040fe20007fbe0ff */
[----:B------:R-:W-:Y:S01]  /*6110*/  UIADD3 UR13, UR15, 0x1, URZ ;  /* 0x000000010f0d7890 */ /* 0x000fe2000fffe03f */
[----:B------:R-:W-:Y:S01]  /*6120*/  @P0 IADD3.X R213, R214, c[0x0][0x1fc], RZ, P1, !PT ;  /* 0x00007f00d6d50a10 */ /* 0x000fe20000ffe4ff */
[----:B------:R-:W-:Y:S01]  /*6130*/  @UP0 UIADD3 UR10, UR19, UR10, URZ ;  /* 0x0000000a130a0290 */ /* 0x000fe2000fffe03f */
[----:B------:R-:W-:Y:S01]  /*6140*/  HMMA.16816.F32 R48, R152, R50, RZ ;  /* 0x000000329830723c */ /* 0x000fe200000018ff */
[----:B------:R-:W-:Y:S01]  /*6150*/  @P0 IADD3 R228, P1, R228, c[0x0][0x1f8], RZ ;  /* 0x00007e00e4e40a10 */ /* 0x000fe20007f3e0ff */
[----:B------:R-:W-:Y:S01]  /*6160*/  USEL UR15, UR13, URZ, !UP1 ;  /* 0x0000003f0d0f7287 */ /* 0x000fe2000c800000 */
[----:B------:R-:W-:Y:S01]  /*6170*/  @!PT LDS RZ, [RZ] ;  /* 0x00000000fffff984 */ /* 0x000fe20000000800 */
[----:B------:R-:W-:Y:S01]  /*6180*/  @!PT LDS RZ, [RZ] ;  /* 0x00000000fffff984 */ /* 0x000fe20000000800 */
[----:B------:R-:W-:Y:S01]  /*6190*/  @!PT LDS RZ, [RZ] ;  /* 0x00000000fffff984 */ /* 0x000fe20000000800 */
[----:B------:R1:W-:Y:S01]  /*61a0*/  @P0 LDGSTS.E.BYPASS.LTC128B.128 [R134+0x100], [R212.64], !P4 ;  /* 0x00100000d4860fae */ /* 0x0003e2000e101d54 */
[----:B------:R-:W-:Y:S01]  /*61b0*/  @P0 IADD3 R3, P6, R3, 0x100, RZ ;  /* 0x0000010003030810 */ /* 0x000fe20007fde0ff */
[----:B------:R-:W-:Y:S01]  /*61c0*/  @UP0 UIMAD UR10, UR10, 0x60, URZ ;  /* 0x000000600a0a08a4 */ /* 0x000fe2000f8e023f */
[--C-:B------:R-:W-:Y:S01]  /*61d0*/  @P0 IADD3.X R229, RZ, c[0x0][0x1fc], R214.reuse, P1, P5 ;  /* 0x00007f00ffe50a10 */ /* 0x100fe20000fea4d6 */
[----:B------:R-:W-:Y:S01]  /*61e0*/  @UP0 UMOV UR13, 0x6 ;  /* 0x00000006000d0882 */ /* 0x000fe20000000000 */
[C---:B------:R-:W-:Y:S01]  /*61f0*/  HMMA.16816.F32 R4, R156.reuse, R160, R4 ;  /* 0x000000a09c04723c */ /* 0x040fe20000001804 */
[----:B------:R-:W-:Y:S02]  /*6200*/  @UP0 USHF.L.U64.HI UR13, UR6, UR13, UR7 ;  /* 0x0000000d060d0299 */ /* 0x000fe40008010207 */
[----:B------:R2:W-:Y:S04]  /*6210*/  @P0 LDGSTS.E.BYPASS.LTC128B.128 [R134+0x3100], [R228.64], !P3 ;  /* 0x03100000e4860fae */ /* 0x0005e8000d901d54 */
[----:B------:R-:W-:Y:S01]  /*6220*/  @P0 IADD3 R160, P1, R212, UR12, RZ ;  /* 0x0000000cd4a00c10 */ /* 0x000fe2000ff3e0ff */
[C---:B------:R-:W-:Y:S04]  /*6230*/  HMMA.16816.F32 R8, R156.reuse, R162, R8 ;  /* 0x000000a29c08723c */ /* 0x040fe80000001808 */
[----:B------:R-:W-:Y:S03]  /*6240*/  @P0 IADD3.X R161, R213, UR11, RZ, P1, !PT ;  /* 0x0000000bd5a10c10 */ /* 0x000fe60008ffe4ff */
[----:B------:R-:W-:Y:S01]  /*6250*/  @P0 IADD3 R162, P1, R160, UR12, RZ ;  /* 0x0000000ca0a20c10 */ /* 0x000fe2000ff3e0ff */
[C---:B----4-:R-:W-:Y:S04]  /*6260*/  HMMA.16816.F32 R12, R156.reuse, R164, R12 ;  /* 0x000000a49c0c723c */ /* 0x050fe8000000180c */
[----:B------:R-:W-:Y:S04]  /*6270*/  @P0 IADD3.X R163, R161, UR11, RZ, P1, !PT ;  /* 0x0000000ba1a30c10 */ /* 0x000fe80008ffe4ff */
[C---:B------:R-:W-:Y:S04]  /*6280*/  HMMA.16816.F32 R16, R156.reuse, R166, R16 ;  /* 0x000000a69c10723c */ /* 0x040fe80000001810 */
[----:B--2---:R-:W-:Y:S04]  /*6290*/  @P0 IADD3 R228, P5, R3, c[0x0][0x1f8], RZ ;  /* 0x00007e0003e40a10 */ /* 0x004fe80007fbe0ff */
[C---:B------:R-:W-:Y:S04]  /*62a0*/  HMMA.16816.F32 R20, R156.reuse, R168, R20 ;  /* 0x000000a89c14723c */ /* 0x040fe80000001814 */
[----:B------:R-:W-:Y:S02]  /*62b0*/  @P0 IADD3.X R229, RZ, c[0x0][0x1fc], R214, P5, P6 ;  /* 0x00007f00ffe50a10 */ /* 0x000fe40002fec4d6 */
[-C--:B------:R-:W-:Y:S02]  /*62c0*/  IADD3 R3, R234, R132.reuse, RZ ;  /* 0x00000084ea037210 */ /* 0x080fe40007ffe0ff */
[C---:B------:R-:W-:Y:S01]  /*62d0*/  HMMA.16816.F32 R24, R156.reuse, R170, R24 ;  /* 0x000000aa9c18723c */ /* 0x040fe20000001818 */
[----:B------:R2:W-:Y:S03]  /*62e0*/  @P0 LDGSTS.E.BYPASS.LTC128B.128 [R134+0x6100], [R228.64], !P2 ;  /* 0x06100000e4860fae */ /* 0x0005e6000d101d54 */
[----:B------:R-:W-:Y:S04]  /*62f0*/  IADD3 R132, R236, R132, R234 ;  /* 0x00000084ec847210 */ /* 0x000fe80007ffe0ea */
        /* <DEDUP_REMOVED lines=16> */
[----:B------:R-:W-:Y:S08]  /*6400*/  LDSM.16.M88.4 R172, [R3+0x13900] ;  /* 0x0139000003ac783b */ /* 0x000ff00000000200 */
[----:B---3--:R-:W2:Y:S08]  /*6410*/  LDSM.16.M88.4 R160, [R3+0x12100] ;  /* 0x0121000003a0783b */ /* 0x008eb00000000200 */
[----:B------:R-:W0:Y:S08]  /*6420*/  LDGDEPBAR ;  /* 0x00000000000079af */ /* 0x000e300000000000 */
[----:B------:R-:W3:Y:S08]  /*6430*/  LDSM.16.M88.4 R176, [R3+0x14100] ;  /* 0x0141000003b0783b */ /* 0x000ef00000000200 */
[----:B------:R-:W-:Y:S08]  /*6440*/  LDSM.16.M88.4 R180, [R3+0x16100] ;  /* 0x0161000003b4783b */ /* 0x000ff00000000200 */
[----:B-1----:R-:W-:Y:S01]  /*6450*/  LDSM.16.M88.4 R212, [R232+UR4+0x18100] ;  /* 0x01810004e8d4783b */ /* 0x002fe20008000200 */
        /* <DEDUP_REMOVED lines=23> */
[----:B------:R-:W4:Y:S07]  /*65d0*/  LDSM.16.M88.4 R168, [R232+UR4+0x15100] ;  /* 0x01510004e8a8783b */ /* 0x000f2e0008000200 */
[C---:B------:R-:W-:Y:S08]  /*65e0*/  HMMA.16816.F32 R20, R188.reuse, R172, R20 ;  /* 0x000000acbc14723c */ /* 0x040ff00000001814 */
[C---:B------:R-:W-:Y:S01]  /*65f0*/  HMMA.16816.F32 R24, R188.reuse, R174, R24 ;  /* 0x000000aebc18723c */ /* 0x040fe20000001818 */
[----:B------:R-:W4:Y:S07]  /*6600*/  LDSM.16.M88.4 R172, [R232+UR4+0x15900] ;  /* 0x01590004e8ac783b */ /* 0x000f2e0008000200 */
[C---:B---3--:R-:W-:Y:S08]  /*6610*/  HMMA.16816.F32 R28, R188.reuse, R176, R28 ;  /* 0x000000b0bc1c723c */ /* 0x048ff0000000181c */
[C---:B------:R-:W-:Y:S01]  /*6620*/  HMMA.16816.F32 R32, R188.reuse, R178, R32 ;  /* 0x000000b2bc20723c */ /* 0x040fe20000001820 */
[----:B------:R-:W3:Y:S07]  /*6630*/  LDSM.16.M88.4 R176, [R232+UR4+0x16100] ;  /* 0x01610004e8b0783b */ /* 0x000eee0008000200 */
[C---:B-1----:R-:W-:Y:S08]  /*6640*/  HMMA.16816.F32 R36, R188.reuse, R160, R36 ;  /* 0x000000a0bc24723c */ /* 0x042ff00000001824 */
[C---:B------:R-:W-:Y:S01]  /*6650*/  HMMA.16816.F32 R40, R188.reuse, R162, R40 ;  /* 0x000000a2bc28723c */ /* 0x040fe20000001828 */
[----:B------:R-:W1:Y:S07]  /*6660*/  LDSM.16.M88.4 R160, [R232+UR4+0x16900] ;  /* 0x01690004e8a0783b */ /* 0x000e6e0008000200 */
[C---:B--2---:R-:W-:Y:S08]  /*6670*/  HMMA.16816.F32 R44, R188.reuse, R164, R44 ;  /* 0x000000a4bc2c723c */ /* 0x044ff0000000182c */
[----:B------:R-:W-:Y:S01]  /*6680*/  HMMA.16816.F32 R48, R188, R166, R48 ;  /* 0x000000a6bc30723c */ /* 0x000fe20000001830 */
[----:B------:R-:W2:Y:S07]  /*6690*/  LDSM.16.M88.4 R164, [R232+UR4+0x17100] ;  /* 0x01710004e8a4783b */ /* 0x000eae0008000200 */
[C---:B----4-:R-:W-:Y:S08]  /*66a0*/  HMMA.16816.F32 R4, R192.reuse, R168, R4 ;  /* 0x000000a8c004723c */ /* 0x050ff00000001804 */
[C---:B------:R-:W-:Y:S01]  /*66b0*/  HMMA.16816.F32 R8, R192.reuse, R170, R8 ;  /* 0x000000aac008723c */ /* 0x040fe20000001808 */
[----:B------:R-:W4:Y:S07]  /*66c0*/  LDSM.16.M88.4 R168, [R232+UR4+0x17900] ;  /* 0x01790004e8a8783b */ /* 0x000f2e0008000200 */
        /* <DEDUP_REMOVED lines=32> */
[----:B------:R-:W-:Y:S07]  /*68d0*/  LDSM.16.M88.4 R172, [R228+0x15100] ;  /* 0x01510000e4ac783b */ /* 0x000fee0000000200 */
[C---:B---3--:R-:W-:Y:S01]  /*68e0*/  HMMA.16816.F32 R4, R200.reuse, R176, R4 ;  /* 0x000000b0c804723c */ /* 0x048fe20000001804 */
[----:B------:R-:W-:Y:S07]  /*68f0*/  LDSM.16.M88.4 R228, [R228+0x18100] ;  /* 0x01810000e4e4783b */ /* 0x000fee0000000200 */
        /* <DEDUP_REMOVED lines=11> */
[C---:B----4-:R-:W-:Y:S08]  /*69b0*/  HMMA.16816.F32 R36, R200.reuse, R168, R36 ;  /* 0x000000a8c824723c */ /* 0x050ff00000001824 */
[C---:B------:R-:W-:Y:S01]  /*69c0*/  HMMA.16816.F32 R40, R200.reuse, R170, R40 ;  /* 0x000000aac828723c */ /* 0x040fe20000001828 */
[----:B------:R-:W3:Y:S07]  /*69d0*/  LDSM.16.M88.4 R168, [R132+0x17100] ;  /* 0x0171000084a8783b */ /* 0x000eee0000000200 */
[C---:B-1----:R-:W-:Y:S08]  /*69e0*/  HMMA.16816.F32 R44, R200.reuse, R160, R44 ;  /* 0x000000a0c82c723c */ /* 0x042ff0000000182c */
[----:B------:R-:W-:Y:S01]  /*69f0*/  HMMA.16816.F32 R48, R200, R162, R48 ;  /* 0x000000a2c830723c */ /* 0x000fe20000001830 */
[----:B------:R-:W1:Y:S07]  /*6a00*/  LDSM.16.M88.4 R160, [R132+0x17900] ;  /* 0x0179000084a0783b */ /* 0x000e6e0000000200 */
[C---:B------:R-:W-:Y:S08]  /*6a10*/  HMMA.16816.F32 R4, R204.reuse, R172, R4 ;  /* 0x000000accc04723c */ /* 0x040ff00000001804 */
[C---:B------:R-:W-:Y:S01]  /*6a20*/  HMMA.16816.F32 R8, R204.reuse, R174, R8 ;  /* 0x000000aecc08723c */ /* 0x040fe20000001808 */
[----:B------:R-:W4:Y:S07]  /*6a30*/  LDSM.16.M88.4 R172, [R232+UR4+0x18900] ;  /* 0x01890004e8ac783b */ /* 0x000f2e0008000200 */
[C---:B------:R-:W-:Y:S08]  /*6a40*/  HMMA.16816.F32 R12, R204.reuse, R176, R12 ;  /* 0x000000b0cc0c723c */ /* 0x040ff0000000180c */
[C---:B------:R-:W-:Y:S01]  /*6a50*/  HMMA.16816.F32 R16, R204.reuse, R178, R16 ;  /* 0x000000b2cc10723c */ /* 0x040fe20000001810 */
[----:B------:R-:W-:Y:S07]  /*6a60*/  LDSM.16.M88.4 R176, [R232+UR4+0x1a900] ;  /* 0x01a90004e8b0783b */ /* 0x000fee0008000200 */
[C---:B--2---:R-:W-:Y:S08]  /*6a70*/  HMMA.16816.F32 R20, R204.reuse, R164, R20 ;  /* 0x000000a4cc14723c */ /* 0x044ff00000001814 */
[C---:B------:R-:W-:Y:S01]  /*6a80*/  HMMA.16816.F32 R24, R204.reuse, R166, R24 ;  /* 0x000000a6cc18723c */ /* 0x040fe20000001818 */
[----:B------:R-:W2:Y:S07]  /*6a90*/  LDSM.16.M88.4 R164, [R232+UR4+0x19100] ;  /* 0x01910004e8a4783b */ /* 0x000eae0008000200 */
[C---:B------:R-:W-:Y:S08]  /*6aa0*/  HMMA.16816.F32 R28, R204.reuse, R180, R28 ;  /* 0x000000b4cc1c723c */ /* 0x040ff0000000181c */
[C---:B------:R-:W-:Y:S01]  /*6ab0*/  HMMA.16816.F32 R32, R204.reuse, R182, R32 ;  /* 0x000000b6cc20723c */ /* 0x040fe20000001820 */
[----:B------:R-:W-:Y:S07]  /*6ac0*/  LDSM.16.M88.4 R180, [R2+0x18100] ;  /* 0x0181000002b4783b */ /* 0x000fee0000000200 */
[C---:B---3--:R-:W-:Y:S08]  /*6ad0*/  HMMA.16816.F32 R36, R204.reuse, R168, R36 ;  /* 0x000000a8cc24723c */ /* 0x048ff00000001824 */
[C---:B------:R-:W-:Y:S01]  /*6ae0*/  HMMA.16816.F32 R40, R204.reuse, R170, R40 ;  /* 0x000000aacc28723c */ /* 0x040fe20000001828 */
[----:B------:R-:W-:Y:S07]  /*6af0*/  LDSM.16.M88.4 R168, [R232+UR4+0x1a100] ;  /* 0x01a10004e8a8783b */ /* 0x000fee0008000200 */
[C---:B-1----:R-:W-:Y:S08]  /*6b00*/  HMMA.16816.F32 R44, R204.reuse, R160, R44 ;  /* 0x000000a0cc2c723c */ /* 0x042ff0000000182c */
[----:B------:R-:W-:Y:S01]  /*6b10*/  HMMA.16816.F32 R48, R204, R162, R48 ;  /* 0x000000a2cc30723c */ /* 0x000fe20000001830 */
[----:B------:R-:W1:Y:S07]  /*6b20*/  LDSM.16.M88.4 R160, [R232+UR4+0x19900] ;  /* 0x01990004e8a0783b */ /* 0x000e6e0008000200 */
[C---:B------:R-:W-:Y:S08]  /*6b30*/  HMMA.16816.F32 R4, R208.reuse, R212, R4 ;  /* 0x000000d4d004723c */ /* 0x040ff00000001804 */
        /* <DEDUP_REMOVED lines=17> */
[C---:B------:R-:W-:Y:S08]  /*6c50*/  HMMA.16816.F32 R4, R216.reuse, R180, R4 ;  /* 0x000000b4d804723c */ /* 0x040ff00000001804 */
[C---:B------:R-:W-:Y:S01]  /*6c60*/  HMMA.16816.F32 R8, R216.reuse, R182, R8 ;  /* 0x000000b6d808723c */ /* 0x040fe20000001808 */
[----:B------:R-:W1:Y:S07]  /*6c70*/  LDSM.16.M88.4 R180, [R3+0x18900] ;  /* 0x0189000003b4783b */ /* 0x000e6e0000000200 */
[C---:B---3--:R-:W-:Y:S08]  /*6c80*/  HMMA.16816.F32 R12, R216.reuse, R212, R12 ;  /* 0x000000d4d80c723c */ /* 0x048ff0000000180c */
[C---:B------:R-:W-:Y:S01]  /*6c90*/  HMMA.16816.F32 R16, R216.reuse, R214, R16 ;  /* 0x000000d6d810723c */ /* 0x040fe20000001810 */
[----:B------:R-:W-:Y:S07]  /*6ca0*/  LDSM.16.M88.4 R212, [R3+0x19900] ;  /* 0x0199000003d4783b */ /* 0x000fee0000000200 */
[C---:B----4-:R-:W-:Y:S08]  /*6cb0*/  HMMA.16816.F32 R20, R216.reuse, R172, R20 ;  /* 0x000000acd814723c */ /* 0x050ff00000001814 */
        /* <DEDUP_REMOVED lines=8> */
[C---:B------:R-:W-:Y:S08]  /*6d40*/  HMMA.16816.F32 R44, R216.reuse, R168, R44 ;  /* 0x000000a8d82c723c */ /* 0x040ff0000000182c */
[----:B------:R-:W-:Y:S01]  /*6d50*/  HMMA.16816.F32 R48, R216, R170, R48 ;  /* 0x000000aad830723c */ /* 0x000fe20000001830 */
[----:B------:R-:W4:Y:S07]  /*6d60*/  LDSM.16.M88.4 R168, [R132+0x18900] ;  /* 0x0189000084a8783b */ /* 0x000f2e0000000200 */
[C---:B------:R-:W-:Y:S08]  /*6d70*/  HMMA.16816.F32 R4, R220.reuse, R176, R4 ;  /* 0x000000b0dc04723c */ /* 0x040ff00000001804 */
[C---:B------:R-:W-:Y:S08]  /*6d80*/  HMMA.16816.F32 R8, R220.reuse, R178, R8 ;  /* 0x000000b2dc08723c */ /* 0x040ff00000001808 */
[C---:B------:R-:W-:Y:S08]  /*6d90*/  HMMA.16816.F32 R12, R220.reuse, R180, R12 ;  /* 0x000000b4dc0c723c */ /* 0x040ff0000000180c */
[C---:B------:R-:W-:Y:S08]  /*6da0*/  HMMA.16816.F32 R16, R220.reuse, R182, R16 ;  /* 0x000000b6dc10723c */ /* 0x040ff00000001810 */
[C---:B---3--:R-:W-:Y:S08]  /*6db0*/  HMMA.16816.F32 R20, R220.reuse, R172, R20 ;  /* 0x000000acdc14723c */ /* 0x048ff00000001814 */
[C---:B------:R-:W-:Y:S08]  /*6dc0*/  HMMA.16816.F32 R24, R220.reuse, R174, R24 ;  /* 0x000000aedc18723c */ /* 0x040ff00000001818 */
[C---:B------:R-:W-:Y:S08]  /*6dd0*/  HMMA.16816.F32 R28, R220.reuse, R212, R28 ;  /* 0x000000d4dc1c723c */ /* 0x040ff0000000181c */
[C---:B------:R-:W-:Y:S08]  /*6de0*/  HMMA.16816.F32 R32, R220.reuse, R214, R32 ;  /* 0x000000d6dc20723c */ /* 0x040ff00000001820 */
[C---:B--2---:R-:W-:Y:S08]  /*6df0*/  HMMA.16816.F32 R36, R220.reuse, R164, R36 ;  /* 0x000000a4dc24723c */ /* 0x044ff00000001824 */
[C---:B------:R-:W-:Y:S01]  /*6e00*/  HMMA.16816.F32 R40, R220.reuse, R166, R40 ;  /* 0x000000a6dc28723c */ /* 0x040fe20000001828 */
[----:B------:R-:W2:Y:S07]  /*6e10*/  LDSM.16.M88.4 R164, [R132+0x19100] ;  /* 0x0191000084a4783b */ /* 0x000eae0000000200 */
[C---:B-1----:R-:W-:Y:S08]  /*6e20*/  HMMA.16816.F32 R44, R220.reuse, R160, R44 ;  /* 0x000000a0dc2c723c */ /* 0x042ff0000000182c */
[----:B------:R-:W-:Y:S01]  /*6e30*/  HMMA.16816.F32 R48, R220, R162, R48 ;  /* 0x000000a2dc30723c */ /* 0x000fe20000001830 */
[----:B------:R-:W1:Y:S07]  /*6e40*/  LDSM.16.M88.4 R160, [R132+0x19900] ;  /* 0x0199000084a0783b */ /* 0x000e6e0000000200 */
[C---:B------:R-:W-:Y:S08]  /*6e50*/  HMMA.16816.F32 R4, R224.reuse, R228, R4 ;  /* 0x000000e4e004723c */ /* 0x040ff00000001804 */
[C---:B------:R-:W-:Y:S08]  /*6e60*/  HMMA.16816.F32 R8, R224.reuse, R230, R8 ;  /* 0x000000e6e008723c */ /* 0x040ff00000001808 */
[C---:B----4-:R-:W-:Y:S08]  /*6e70*/  HMMA.16816.F32 R12, R224.reuse, R168, R12 ;  /* 0x000000a8e00c723c */ /* 0x050ff0000000180c */
[C---:B------:R-:W-:Y:S01]  /*6e80*/  HMMA.16816.F32 R16, R224.reuse, R170, R16 ;  /* 0x000000aae010723c */ /* 0x040fe20000001810 */
[----:B------:R-:W3:Y:S03]  /*6e90*/  LDSM.16.M88.4 R168, [R132+0x1a100] ;  /* 0x01a1000084a8783b */ /* 0x000ee60000000200 */
[----:B------:R-:W-:Y:S02]  /*6ea0*/  FMNMX.FTZ R2, R4, R0, !PT ;  /* 0x0000000004027209 */ /* 0x000fe40007810000 */
[----:B------:R-:W-:Y:S02]  /*6eb0*/  FMNMX.FTZ R3, R6, R133, !PT ;  /* 0x0000008506037209 */ /* 0x000fe40007810000 */
[C---:B--2---:R-:W-:Y:S04]  /*6ec0*/  HMMA.16816.F32 R20, R224.reuse, R164, R20 ;  /* 0x000000a4e014723c */ /* 0x044fe80000001814 */
[----:B------:R-:W-:Y:S02]  /*6ed0*/  FMNMX.FTZ R2, R5, R2, !PT ;  /* 0x0000000205027209 */ /* 0x000fe40007810000 */
[----:B------:R-:W-:Y:S02]  /*6ee0*/  FMNMX.FTZ R3, R7, R3, !PT ;  /* 0x0000000307037209 */ /* 0x000fe40007810000 */
[C---:B------:R-:W-:Y:S01]  /*6ef0*/  HMMA.16816.F32 R24, R224.reuse, R166, R24 ;  /* 0x000000a6e018723c */ /* 0x040fe20000001818 */
[----:B------:R-:W2:Y:S01]  /*6f00*/  LDSM.16.M88.4 R164, [R132+0x1a900] ;  /* 0x01a9000084a4783b */ /* 0x000ea20000000200 */
        /* <DEDUP_REMOVED lines=14> */
[C---:B------:R-:W-:Y:S01]  /*6ff0*/  HMMA.16816.F32 R40, R224.reuse, R170, R40 ;  /* 0x000000aae028723c */ /* 0x040fe20000001828 */
[----:B------:R-:W-:Y:S03]  /*7000*/  LDSM.16.MT88.4 R160, [R135+UR4+0x100] ;  /* 0x0001000487a0783b */ /* 0x000fe60008004200 */
[----:B------:R-:W-:Y:S02]  /*7010*/  FMNMX.FTZ R3, R15, R3, !PT ;  /* 0x000000030f037209 */ /* 0x000fe40007810000 */
[----:B------:R-:W-:Y:S02]  /*7020*/  FMNMX.FTZ R2, R20, R2, !PT ;  /* 0x0000000214027209 */ /* 0x000fe40007810000 */
[C---:B--2---:R-:W-:Y:S01]  /*7030*/  HMMA.16816.F32 R44, R224.reuse, R164, R44 ;  /* 0x000000a4e02c723c */ /* 0x044fe2000000182c */
[----:B------:R-:W-:Y:S03]  /*7040*/  LDSM.16.MT88.4 R168, [R135+UR4+0x3900] ;  /* 0x0039000487a8783b */ /* 0x000fe60008004200 */
        /* <DEDUP_REMOVED lines=41> */
[----:B------:R-:W-:Y:S03]  /*72e0*/  IADD3 R134, R135, UR4, RZ ;  /* 0x0000000487867c10 */ /* 0x000fe6000fffe0ff */
[C---:B------:R-:W-:Y:S01]  /*72f0*/  FADD.FTZ R0, -R132.reuse, R0 ;  /* 0x0000000084007221 */ /* 0x040fe20000010100 */
[----:B------:R-:W-:Y:S01]  /*7300*/  IADD3 R134, R235, R134, RZ ;  /* 0x00000086eb867210 */ /* 0x000fe20007ffe0ff */
[----:B------:R-:W-:Y:S02]  /*7310*/  FMUL.FTZ R172, R132, c[0x0][0x2d0] ;  /* 0x0000b40084ac7a20 */ /* 0x000fe40000410000 */
[----:B------:R-:W-:Y:S01]  /*7320*/  FMUL.FTZ R0, R0, c[0x0][0x2d0] ;  /* 0x0000b40000007a20 */ /* 0x000fe20000410000 */
[----:B--2---:R-:W-:Y:S01]  /*7330*/  FMNMX.FTZ R3, R2, R3, !PT ;  /* 0x0000000302037209 */ /* 0x004fe20007810000 */
[--C-:B------:R-:W-:Y:S01]  /*7340*/  FFMA.FTZ R8, R8, c[0x0][0x2d0], -R172.reuse ;  /* 0x0000b40008087a23 */ /* 0x100fe200000108ac */
[----:B------:R-:W1:Y:S01]  /*7350*/  LDSM.16.MT88.4 R164, [R134+0x100] ;  /* 0x0001000086a4783b */ /* 0x000e620000004200 */
[----:B------:R2:W3:Y:S01]  /*7360*/  MUFU.EX2 R2, R0 ;  /* 0x0000000000027308 */ /* 0x0004e20000000800 */
[--C-:B------:R-:W-:Y:S02]  /*7370*/  FFMA.FTZ R9, R9, c[0x0][0x2d0], -R172.reuse ;  /* 0x0000b40009097a23 */ /* 0x100fe400000108ac */
[----:B------:R-:W-:Y:S02]  /*7380*/  FMUL.FTZ R173, R3, c[0x0][0x2d0] ;  /* 0x0000b40003ad7a20 */ /* 0x000fe40000410000 */
        /* <DEDUP_REMOVED lines=10> */
[----:B------:R-:W-:Y:S02]  /*7430*/  FFMA.FTZ R26, R26, c[0x0][0x2d0], -R173 ;  /* 0x0000b4001a1a7a23 */ /* 0x000fe400000108ad */
[--C-:B------:R-:W-:Y:S02]  /*7440*/  FFMA.FTZ R28, R28, c[0x0][0x2d0], -R172.reuse ;  /* 0x0000b4001c1c7a23 */ /* 0x100fe400000108ac */
[----:B--2---:R-:W-:Y:S01]  /*7450*/  FADD.FTZ R0, -R3, R133 ;  /* 0x0000008503007221 */ /* 0x004fe20000010100 */
[----:B------:R-:W-:Y:S01]  /*7460*/  IADD3 R133, R233, UR4, RZ ;  /* 0x00000004e9857c10 */ /* 0x000fe2000fffe0ff */
[----:B---3--:R-:W-:Y:S02]  /*7470*/  FMUL.FTZ R52, R2, R52 ;  /* 0x0000003402347220 */ /* 0x008fe40000410000 */
[----:B------:R-:W-:Y:S01]  /*7480*/  FMUL.FTZ R0, R0, c[0x0][0x2d0] ;  /* 0x0000b40000007a20 */ /* 0x000fe20000410000 */
[----:B------:R-:W-:Y:S01]  /*7490*/  MUFU.EX2 R229, R10 ;  /* 0x0000000a00e57308 */ /* 0x000fe20000000800 */
[----:B------:R-:W-:Y:S01]  /*74a0*/  IADD3 R133, R235, R133, RZ ;  /* 0x00000085eb857210 */ /* 0x000fe20007ffe0ff */
[C---:B------:R-:W-:Y:S02]  /*74b0*/  FMUL.FTZ R53, R2.reuse, R53 ;  /* 0x0000003502357220 */ /* 0x040fe40000410000 */
[C---:B----4-:R-:W-:Y:S02]  /*74c0*/  FMUL.FTZ R8, R2.reuse, R140 ;  /* 0x0000008c02087220 */ /* 0x050fe40000410000 */
[C---:B------:R-:W-:Y:S02]  /*74d0*/  FMUL.FTZ R56, R2.reuse, R56 ;  /* 0x0000003802387220 */ /* 0x040fe40000410000 */
[C---:B------:R-:W-:Y:S02]  /*74e0*/  FMUL.FTZ R57, R2.reuse, R57 ;  /* 0x0000003902397220 */ /* 0x040fe40000410000 */
[----:B------:R-:W2:Y:S01]  /*74f0*/  MUFU.EX2 R0, R0 ;  /* 0x0000000000007308 */ /* 0x000ea20000000800 */
[C---:B------:R-:W-:Y:S02]  /*7500*/  FMUL.FTZ R60, R2.reuse, R60 ;  /* 0x0000003c023c7220 */ /* 0x040fe40000410000 */
[C---:B------:R-:W-:Y:S02]  /*7510*/  FMUL.FTZ R61, R2.reuse, R61 ;  /* 0x0000003d023d7220 */ /* 0x040fe40000410000 */
[C---:B-1----:R-:W-:Y:S02]  /*7520*/  FMUL.FTZ R9, R2.reuse, R141 ;  /* 0x0000008d02097220 */ /* 0x042fe40000410000 */
        /* <DEDUP_REMOVED lines=10> */
[----:B------:R-:W-:Y:S02]  /*75d0*/  FMUL.FTZ R80, R2, R80 ;  /* 0x0000005002507220 */ /* 0x000fe40000410000 */
[C---:B--2---:R-:W-:Y:S02]  /*75e0*/  FMUL.FTZ R10, R0.reuse, R142 ;  /* 0x0000008e000a7220 */ /* 0x044fe40000410000 */
[C---:B------:R-:W-:Y:S02]  /*75f0*/  FMUL.FTZ R54, R0.reuse, R54 ;  /* 0x0000003600367220 */ /* 0x040fe40000410000 */
[C---:B------:R-:W-:Y:S01]  /*7600*/  FMUL.FTZ R55, R0.reuse, R55 ;  /* 0x0000003700377220 */ /* 0x040fe20000410000 */
[----:B------:R2:W4:Y:S01]  /*7610*/  MUFU.EX2 R243, R4 ;  /* 0x0000000400f37308 */ /* 0x0005220000000800 */
[C---:B------:R-:W-:Y:S02]  /*7620*/  FMUL.FTZ R58, R0.reuse, R58 ;  /* 0x0000003a003a7220 */ /* 0x040fe40000410000 */
[C---:B------:R-:W-:Y:S02]  /*7630*/  FMUL.FTZ R59, R0.reuse, R59 ;  /* 0x0000003b003b7220 */ /* 0x040fe40000410000 */
[C---:B-1----:R-:W-:Y:S02]  /*7640*/  FMUL.FTZ R11, R0.reuse, R143 ;  /* 0x0000008f000b7220 */ /* 0x042fe40000410000 */
[----:B------:R-:W1:Y:S01]  /*7650*/  LDSM.16.MT88.4 R140, [R233+UR4+0x100] ;  /* 0x00010004e98c783b */ /* 0x000e620008004200 */
[C---:B------:R-:W-:Y:S02]  /*7660*/  FMUL.FTZ R62, R0.reuse, R62 ;  /* 0x0000003e003e7220 */ /* 0x040fe40000410000 */
[----:B------:R4:W-:Y:S01]  /*7670*/  MUFU.EX2 R231, R6 ;  /* 0x0000000600e77308 */ /* 0x0009e20000000800 */
[C---:B------:R-:W-:Y:S02]  /*7680*/  FMUL.FTZ R63, R0.reuse, R63 ;  /* 0x0000003f003f7220 */ /* 0x040fe40000410000 */
[----:B------:R-:W-:Y:S02]  /*7690*/  FMUL.FTZ R66, R0, R66 ;  /* 0x0000004200427220 */ /* 0x000fe40000410000 */
[----:B---3--:R-:W-:Y:S02]  /*76a0*/  FMUL.FTZ R5, R2, R137 ;  /* 0x0000008902057220 */ /* 0x008fe40000410000 */
[C---:B------:R-:W-:Y:S02]  /*76b0*/  FMUL.FTZ R67, R0.reuse, R67 ;  /* 0x0000004300437220 */ /* 0x040fe40000410000 */
[C---:B------:R-:W-:Y:S01]  /*76c0*/  FMUL.FTZ R70, R0.reuse, R70 ;  /* 0x0000004600467220 */ /* 0x040fe20000410000 */
[----:B------:R-:W3:Y:S01]  /*76d0*/  MUFU.EX2 R230, R7 ;  /* 0x0000000700e67308 */ /* 0x000ee20000000800 */
[C---:B------:R-:W-:Y:S02]  /*76e0*/  FMUL.FTZ R71, R0.reuse, R71 ;  /* 0x0000004700477220 */ /* 0x040fe40000410000 */
[----:B------:R-:W-:Y:S02]  /*76f0*/  FMUL.FTZ R74, R0, R74 ;  /* 0x0000004a004a7220 */ /* 0x000fe40000410000 */
[----:B--2---:R-:W-:Y:S01]  /*7700*/  FMUL.FTZ R4, R2, R136 ;  /* 0x0000008802047220 */ /* 0x004fe20000410000 */
[----:B----4-:R-:W-:Y:S01]  /*7710*/  F2FP.PACK_AB R136, R242, R243 ;  /* 0x000000f3f288723e */ /* 0x010fe200000000ff */
[C---:B------:R-:W-:Y:S02]  /*7720*/  FMUL.FTZ R75, R0.reuse, R75 ;  /* 0x0000004b004b7220 */ /* 0x040fe40000410000 */
[C---:B------:R-:W-:Y:S01]  /*7730*/  FMUL.FTZ R78, R0.reuse, R78 ;  /* 0x0000004e004e7220 */ /* 0x040fe20000410000 */
[----:B------:R-:W-:Y:S01]  /*7740*/  MUFU.EX2 R178, R24 ;  /* 0x0000001800b27308 */ /* 0x000fe20000000800 */
[----:B------:R-:W-:Y:S02]  /*7750*/  FMUL.FTZ R79, R0, R79 ;  /* 0x0000004f004f7220 */ /* 0x000fe40000410000 */
[----:B------:R-:W-:Y:S02]  /*7760*/  FMUL.FTZ R81, R2, R81 ;  /* 0x0000005102517220 */ /* 0x000fe40000410000 */
[----:B------:R-:W-:Y:S01]  /*7770*/  FMUL.FTZ R6, R0, R138 ;  /* 0x0000008a00067220 */ /* 0x000fe20000410000 */
[----:B------:R-:W-:Y:S01]  /*7780*/  F2FP.PACK_AB R138, R240, R241 ;  /* 0x000000f1f08a723e */ /* 0x000fe200000000ff */
[C---:B------:R-:W-:Y:S02]  /*7790*/  FMUL.FTZ R82, R0.reuse, R82 ;  /* 0x0000005200527220 */ /* 0x040fe40000410000 */
[----:B------:R-:W-:Y:S01]  /*77a0*/  FMUL.FTZ R83, R0, R83 ;  /* 0x0000005300537220 */ /* 0x000fe20000410000 */
[----:B------:R-:W-:Y:S01]  /*77b0*/  MUFU.EX2 R177, R25 ;  /* 0x0000001900b17308 */ /* 0x000fe20000000800 */
[C---:B------:R-:W-:Y:S02]  /*77c0*/  FMUL.FTZ R84, R2.reuse, R84 ;  /* 0x0000005402547220 */ /* 0x040fe40000410000 */
[----:B------:R-:W-:Y:S01]  /*77d0*/  FMUL.FTZ R85, R2, R85 ;  /* 0x0000005502557220 */ /* 0x000fe20000410000 */
[----:B---3--:R-:W-:Y:S01]  /*77e0*/  F2FP.PACK_AB R137, R230, R231 ;  /* 0x000000e7e689723e */ /* 0x008fe200000000ff */
[----:B------:R-:W-:Y:S01]  /*77f0*/  FMUL.FTZ R7, R0, R139 ;  /* 0x0000008b00077220 */ /* 0x000fe20000410000 */
[----:B------:R-:W-:Y:S01]  /*7800*/  F2FP.PACK_AB R139, R238, R229 ;  /* 0x000000e5ee8b723e */ /* 0x000fe200000000ff */
[--C-:B------:R-:W-:Y:S02]  /*7810*/  FFMA.FTZ R29, R29, c[0x0][0x2d0], -R172.reuse ;  /* 0x0000b4001d1d7a23 */ /* 0x100fe400000108ac */
[--C-:B------:R-:W-:Y:S02]  /*7820*/  FFMA.FTZ R30, R30, c[0x0][0x2d0], -R173.reuse ;  /* 0x0000b4001e1e7a23 */ /* 0x100fe400000108ad */
[--C-:B------:R-:W-:Y:S02]  /*7830*/  FFMA.FTZ R31, R31, c[0x0][0x2d0], -R173.reuse ;  /* 0x0000b4001f1f7a23 */ /* 0x100fe400000108ad */
[C---:B------:R-:W-:Y:S05]  /*7840*/  HMMA.16816.F32 R4, R136.reuse, R160, R4 ;  /* 0x000000a08804723c */ /* 0x040fea0000001804 */
[--C-:B------:R-:W-:Y:S02]  /*7850*/  FFMA.FTZ R32, R32, c[0x0][0x2d0], -R172.reuse ;  /* 0x0000b40020207a23 */ /* 0x100fe400000108ac */
[--C-:B------:R-:W-:Y:S01]  /*7860*/  FFMA.FTZ R33, R33, c[0x0][0x2d0], -R172.reuse ;  /* 0x0000b40021217a23 */ /* 0x100fe200000108ac */
[C---:B------:R-:W-:Y:S01]  /*7870*/  HMMA.16816.F32 R8, R136.reuse, R162, R8 ;  /* 0x000000a28808723c */ /* 0x040fe20000001808 */
[----:B------:R-:W2:Y:S03]  /*7880*/  LDSM.16.MT88.4 R160, [R133+0x100] ;  /* 0x0001000085a0783b */ /* 0x000ea60000004200 */
[--C-:B------:R-:W-:Y:S02]  /*7890*/  FFMA.FTZ R34, R34, c[0x0][0x2d0], -R173.reuse ;  /* 0x0000b40022227a23 */ /* 0x100fe400000108ad */
[--C-:B------:R-:W-:Y:S02]  /*78a0*/  FFMA.FTZ R35, R35, c[0x0][0x2d0], -R173.reuse ;  /* 0x0000b40023237a23 */ /* 0x100fe400000108ad */
[C---:B------:R-:W-:Y:S04]  /*78b0*/  HMMA.16816.F32 R52, R136.reuse, R164, R52 ;  /* 0x000000a48834723c */ /* 0x040fe80000001834 */
[--C-:B------:R-:W-:Y:S02]  /*78c0*/  FFMA.FTZ R36, R36, c[0x0][0x2d0], -R172.reuse ;  /* 0x0000b40024247a23 */ /* 0x100fe400000108ac */
[--C-:B------:R-:W-:Y:S02]  /*78d0*/  FFMA.FTZ R37, R37, c[0x0][0x2d0], -R172.reuse ;  /* 0x0000b40025257a23 */ /* 0x100fe400000108ac */
[C---:B------:R-:W-:Y:S01]  /*78e0*/  HMMA.16816.F32 R56, R136.reuse, R166, R56 ;  /* 0x000000a68838723c */ /* 0x040fe20000001838 */
[----:B------:R-:W3:Y:S03]  /*78f0*/  LDSM.16.MT88.4 R164, [R135+UR4+0x3100] ;  /* 0x0031000487a4783b */ /* 0x000ee60008004200 */
[--C-:B------:R-:W-:Y:S02]  /*7900*/  FFMA.FTZ R38, R38, c[0x0][0x2d0], -R173.reuse ;  /* 0x0000b40026267a23 */ /* 0x100fe400000108ad */
[--C-:B------:R-:W-:Y:S02]  /*7910*/  FFMA.FTZ R39, R39, c[0x0][0x2d0], -R173.reuse ;  /* 0x0000b40027277a23 */ /* 0x100fe400000108ad */
[C---:B-1----:R-:W-:Y:S04]  /*7920*/  HMMA.16816.F32 R60, R136.reuse, R140, R60 ;  /* 0x0000008c883c723c */ /* 0x042fe8000000183c */
[--C-:B------:R-:W-:Y:S02]  /*7930*/  FFMA.FTZ R40, R40, c[0x0][0x2d0], -R172.reuse ;  /* 0x0000b40028287a23 */ /* 0x100fe400000108ac */
[--C-:B------:R-:W-:Y:S02]  /*7940*/  FFMA.FTZ R41, R41, c[0x0][0x2d0], -R172.reuse ;  /* 0x0000b40029297a23 */ /* 0x100fe400000108ac */
[C---:B------:R-:W-:Y:S01]  /*7950*/  HMMA.16816.F32 R64, R136.reuse, R142, R64 ;  /* 0x0000008e8840723c */ /* 0x040fe20000001840 */
[----:B------:R-:W1:Y:S03]  /*7960*/  LDSM.16.MT88.4 R140, [R134+0x3100] ;  /* 0x00310000868c783b */ /* 0x000e660000004200 */
[--C-:B------:R-:W-:Y:S02]  /*7970*/  FFMA.FTZ R42, R42, c[0x0][0x2d0], -R173.reuse ;  /* 0x0000b4002a2a7a23 */ /* 0x100fe400000108ad */
[C---:B------:R-:W-:Y:S02]  /*7980*/  FMUL.FTZ R86, R0.reuse, R86 ;  /* 0x0000005600567220 */ /* 0x040fe40000410000 */
[----:B------:R-:W-:Y:S01]  /*7990*/  FMUL.FTZ R87, R0, R87 ;  /* 0x0000005700577220 */ /* 0x000fe20000410000 */
[C---:B--2---:R-:W-:Y:S03]  /*79a0*/  HMMA.16816.F32 R68, R136.reuse, R160, R68 ;  /* 0x000000a08844723c */ /* 0x044fe60000001844 */
[C---:B------:R-:W-:Y:S02]  /*79b0*/  FMUL.FTZ R88, R2.reuse, R88 ;  /* 0x0000005802587220 */ /* 0x040fe40000410000 */
[----:B------:R-:W-:Y:S02]  /*79c0*/  FMUL.FTZ R89, R2, R89 ;  /* 0x0000005902597220 */ /* 0x000fe40000410000 */
[C---:B------:R-:W-:Y:S01]  /*79d0*/  FMUL.FTZ R90, R0.reuse, R90 ;  /* 0x0000005a005a7220 */ /* 0x040fe20000410000 */
[C---:B------:R-:W-:Y:S01]  /*79e0*/  HMMA.16816.F32 R72, R136.reuse, R162, R72 ;  /* 0x000000a28848723c */ /* 0x040fe20000001848 */
[----:B------:R-:W2:Y:S03]  /*79f0*/  LDSM.16.MT88.4 R160, [R233+UR4+0x3100] ;  /* 0x00310004e9a0783b */ /* 0x000ea60008004200 */
[----:B------:R-:W-:Y:S02]  /*7a00*/  FMUL.FTZ R91, R0, R91 ;  /* 0x0000005b005b7220 */ /* 0x000fe40000410000 */
[C---:B------:R-:W-:Y:S02]  /*7a10*/  FMUL.FTZ R92, R2.reuse, R92 ;  /* 0x0000005c025c7220 */ /* 0x040fe40000410000 */
[C---:B---3--:R-:W-:Y:S04]  /*7a20*/  HMMA.16816.F32 R76, R136.reuse, R164, R76 ;  /* 0x000000a4884c723c */ /* 0x048fe8000000184c */
        /* <DEDUP_REMOVED lines=8> */
[C---:B------:R-:W-:Y:S02]  /*7ab0*/  FMUL.FTZ R98, R0.reuse, R98 ;  /* 0x0000006200627220 */ /* 0x040fe40000410000 */
[C---:B------:R-:W-:Y:S01]  /*7ac0*/  HMMA.16816.F32 R88, R136.reuse, R142, R88 ;  /* 0x0000008e8858723c */ /* 0x040fe20000001858 */
[----:B------:R-:W1:Y:S03]  /*7ad0*/  LDSM.16.MT88.4 R140, [R135+UR4+0x6100] ;  /* 0x00610004878c783b */ /* 0x000e660008004200 */
[----:B------:R-:W-:Y:S02]  /*7ae0*/  FMUL.FTZ R99, R0, R99 ;  /* 0x0000006300637220 */ /* 0x000fe40000410000 */
[C---:B------:R-:W-:Y:S02]  /*7af0*/  FMUL.FTZ R100, R2.reuse, R100 ;  /* 0x0000006402647220 */ /* 0x040fe40000410000 */
[----:B------:R-:W-:Y:S01]  /*7b00*/  FMUL.FTZ R101, R2, R101 ;  /* 0x0000006502657220 */ /* 0x000fe20000410000 */
[C---:B--2---:R-:W-:Y:S03]  /*7b10*/  HMMA.16816.F32 R92, R136.reuse, R160, R92 ;  /* 0x000000a0885c723c */ /* 0x044fe6000000185c */
[C---:B------:R-:W-:Y:S02]  /*7b20*/  FMUL.FTZ R102, R0.reuse, R102 ;  /* 0x0000006600667220 */ /* 0x040fe40000410000 */
[----:B------:R-:W-:Y:S02]  /*7b30*/  FMUL.FTZ R103, R0, R103 ;  /* 0x0000006700677220 */ /* 0x000fe40000410000 */
[C---:B------:R-:W-:Y:S01]  /*7b40*/  FMUL.FTZ R104, R2.reuse, R104 ;  /* 0x0000006802687220 */ /* 0x040fe20000410000 */
[C---:B------:R-:W-:Y:S01]  /*7b50*/  HMMA.16816.F32 R96, R136.reuse, R162, R96 ;  /* 0x000000a28860723c */ /* 0x040fe20000001860 */
[----:B------:R-:W2:Y:S03]  /*7b60*/  LDSM.16.MT88.4 R160, [R134+0x6100] ;  /* 0x0061000086a0783b */ /* 0x000ea60000004200 */
[----:B------:R-:W-:Y:S02]  /*7b70*/  FMUL.FTZ R105, R2, R105 ;  /* 0x0000006902697220 */ /* 0x000fe40000410000 */
[C---:B------:R-:W-:Y:S02]  /*7b80*/  FMUL.FTZ R106, R0.reuse, R106 ;  /* 0x0000006a006a7220 */ /* 0x040fe40000410000 */
[C---:B---3--:R-:W-:Y:S04]  /*7b90*/  HMMA.16816.F32 R100, R136.reuse, R164, R100 ;  /* 0x000000a48864723c */ /* 0x048fe80000001864 */
[----:B------:R-:W-:Y:S02]  /*7ba0*/  FMUL.FTZ R107, R0, R107 ;  /* 0x0000006b006b7220 */ /* 0x000fe40000410000 */
[C---:B------:R-:W-:Y:S02]  /*7bb0*/  FMUL.FTZ R108, R2.reuse, R108 ;  /* 0x0000006c026c7220 */ /* 0x040fe40000410000 */
[----:B------:R-:W-:Y:S03]  /*7bc0*/  FMUL.FTZ R109, R2, R109 ;  /* 0x0000006d026d7220 */ /* 0x000fe60000410000 */
[C---:B------:R-:W-:Y:S01]  /*7bd0*/  HMMA.16816.F32 R104, R136.reuse, R166, R104 ;  /* 0x000000a68868723c */ /* 0x040fe20000001868 */
[----:B------:R-:W3:Y:S02]  /*7be0*/  LDSM.16.MT88.4 R164, [R233+UR4+0x6100] ;  /* 0x00610004e9a4783b */ /* 0x000ee40008004200 */
[C---:B------:R-:W-:Y:S02]  /*7bf0*/  FMUL.FTZ R110, R0.reuse, R110 ;  /* 0x0000006e006e7220 */ /* 0x040fe40000410000 */
[----:B------:R-:W-:Y:S02]  /*7c00*/  FMUL.FTZ R111, R0, R111 ;  /* 0x0000006f006f7220 */ /* 0x000fe40000410000 */
[--C-:B------:R-:W-:Y:S02]  /*7c10*/  FFMA.FTZ R12, R12, c[0x0][0x2d0], -R172.reuse ;  /* 0x0000b4000c0c7a23 */ /* 0x100fe400000108ac */
[--C-:B------:R-:W-:Y:S02]  /*7c20*/  FFMA.FTZ R13, R13, c[0x0][0x2d0], -R172.reuse ;  /* 0x0000b4000d0d7a23 */ /* 0x100fe400000108ac */
[----:B------:R4:W-:Y:S01]  /*7c30*/  MUFU.EX2 R228, R12 ;  /* 0x0000000c00e47308 */ /* 0x0009e20000000800 */
[C---:B-1----:R-:W-:Y:S03]  /*7c40*/  HMMA.16816.F32 R108, R136.reuse, R140, R108 ;  /* 0x0000008c886c723c */ /* 0x042fe6000000186c */
[--C-:B------:R-:W-:Y:S02]  /*7c50*/  FFMA.FTZ R14, R14, c[0x0][0x2d0], -R173.reuse ;  /* 0x0000b4000e0e7a23 */ /* 0x100fe400000108ad */
[--C-:B------:R-:W-:Y:S02]  /*7c60*/  FFMA.FTZ R15, R15, c[0x0][0x2d0], -R173.reuse ;  /* 0x0000b4000f0f7a23 */ /* 0x100fe400000108ad */
[C---:B------:R-:W-:Y:S02]  /*7c70*/  FMUL.FTZ R112, R2.reuse, R112 ;  /* 0x0000007002707220 */ /* 0x040fe40000410000 */
[----:B------:R1:W1:Y:S03]  /*7c80*/  MUFU.EX2 R215, R13 ;  /* 0x0000000d00d77308 */ /* 0x0002660000000800 */
[----:B------:R-:W-:Y:S02]  /*7c90*/  FMUL.FTZ R113, R2, R113 ;  /* 0x0000007102717220 */ /* 0x000fe40000410000 */
[C---:B------:R-:W-:Y:S02]  /*7ca0*/  FMUL.FTZ R114, R0.reuse, R114 ;  /* 0x0000007200727220 */ /* 0x040fe40000410000 */
[----:B------:R-:W-:Y:S02]  /*7cb0*/  FMUL.FTZ R115, R0, R115 ;  /* 0x0000007300737220 */ /* 0x000fe40000410000 */
[C---:B------:R-:W-:Y:S01]  /*7cc0*/  FMUL.FTZ R116, R2.reuse, R116 ;  /* 0x0000007402747220 */ /* 0x040fe20000410000 */
[----:B------:R1:W-:Y:S01]  /*7cd0*/  MUFU.EX2 R212, R14 ;  /* 0x0000000e00d47308 */ /* 0x0003e20000000800 */
[----:B------:R-:W-:Y:S02]  /*7ce0*/  FMUL.FTZ R117, R2, R117 ;  /* 0x0000007502757220 */ /* 0x000fe40000410000 */
[C---:B------:R-:W-:Y:S01]  /*7cf0*/  FMUL.FTZ R118, R0.reuse, R118 ;  /* 0x0000007600767220 */ /* 0x040fe20000410000 */
[C---:B------:R-:W-:Y:S01]  /*7d00*/  HMMA.16816.F32 R112, R136.reuse, R142, R112 ;  /* 0x0000008e8870723c */ /* 0x040fe20000001870 */
[----:B------:R-:W3:Y:S02]  /*7d10*/  LDSM.16.MT88.4 R140, [R133+0x6100] ;  /* 0x00610000858c783b */ /* 0x000ee40000004200 */
[----:B------:R-:W-:Y:S02]  /*7d20*/  FMUL.FTZ R119, R0, R119 ;  /* 0x0000007700777220 */ /* 0x000fe40000410000 */
[--C-:B------:R-:W-:Y:S01]  /*7d30*/  FFMA.FTZ R16, R16, c[0x0][0x2d0], -R172.reuse ;  /* 0x0000b40010107a23 */ /* 0x100fe200000108ac */
[----:B------:R1:W-:Y:S01]  /*7d40*/  MUFU.EX2 R183, R15 ;  /* 0x0000000f00b77308 */ /* 0x0003e20000000800 */
[--C-:B------:R-:W-:Y:S02]  /*7d50*/  FFMA.FTZ R17, R17, c[0x0][0x2d0], -R172.reuse ;  /* 0x0000b40011117a23 */ /* 0x100fe400000108ac */
[--C-:B------:R-:W-:Y:S01]  /*7d60*/  FFMA.FTZ R18, R18, c[0x0][0x2d0], -R173.reuse ;  /* 0x0000b40012127a23 */ /* 0x100fe200000108ad */
[C---:B--2---:R-:W-:Y:S03]  /*7d70*/  HMMA.16816.F32 R116, R136.reuse, R160, R116 ;  /* 0x000000a08874723c */ /* 0x044fe60000001874 */
[----:B------:R-:W-:Y:S02]  /*7d80*/  FFMA.FTZ R19, R19, c[0x0][0x2d0], -R173 ;  /* 0x0000b40013137a23 */ /* 0x000fe400000108ad */
[C---:B------:R-:W-:Y:S01]  /*7d90*/  FMUL.FTZ R120, R2.reuse, R120 ;  /* 0x0000007802787220 */ /* 0x040fe20000410000 */
[----:B------:R2:W-:Y:S01]  /*7da0*/  MUFU.EX2 R214, R16 ;  /* 0x0000001000d67308 */ /* 0x0005e20000000800 */
[----:B------:R-:W-:Y:S02]  /*7db0*/  FMUL.FTZ R121, R2, R121 ;  /* 0x0000007902797220 */ /* 0x000fe40000410000 */
[C---:B------:R-:W-:Y:S03]  /*7dc0*/  FMUL.FTZ R122, R0.reuse, R122 ;  /* 0x0000007a007a7220 */ /* 0x040fe60000410000 */
[----:B------:R-:W-:Y:S02]  /*7dd0*/  FMUL.FTZ R123, R0, R123 ;  /* 0x0000007b007b7220 */ /* 0x000fe40000410000 */
[C---:B----4-:R-:W-:Y:S02]  /*7de0*/  FMUL.FTZ R12, R2.reuse, R144 ;  /* 0x00000090020c7220 */ /* 0x050fe40000410000 */
[----:B------:R4:W2:Y:S01]  /*7df0*/  MUFU.EX2 R213, R17 ;  /* 0x0000001100d57308 */ /* 0x0008a20000000800 */
[----:B-1----:R-:W-:Y:S02]  /*7e00*/  FMUL.FTZ R13, R2, R145 ;  /* 0x00000091020d7220 */ /* 0x002fe40000410000 */
[C---:B------:R-:W-:Y:S01]  /*7e10*/  HMMA.16816.F32 R120, R136.reuse, R162, R120 ;  /* 0x000000a28878723c */ /* 0x040fe20000001878 */
[----:B------:R-:W-:Y:S02]  /*7e20*/  LDSM.16.MT88.4 R160, [R134+0x900] ;  /* 0x0009000086a0783b */ /* 0x000fe40000004200 */
[C---:B------:R-:W-:Y:S02]  /*7e30*/  FMUL.FTZ R14, R0.reuse, R146 ;  /* 0x00000092000e7220 */ /* 0x040fe40000410000 */
[----:B------:R-:W-:Y:S02]  /*7e40*/  FMUL.FTZ R15, R0, R147 ;  /* 0x00000093000f7220 */ /* 0x000fe40000410000 */
[----:B------:R1:W-:Y:S01]  /*7e50*/  MUFU.EX2 R182, R18 ;  /* 0x0000001200b67308 */ /* 0x0003e20000000800 */
[C---:B------:R-:W-:Y:S01]  /*7e60*/  FMUL.FTZ R124, R2.reuse, R124 ;  /* 0x0000007c027c7220 */ /* 0x040fe20000410000 */
[----:B------:R-:W1:Y:S03]  /*7e70*/  LDSM.16.MT88.4 R144, [R135+UR4+0x900] ;  /* 0x000900048790783b */ /* 0x000e660008004200 */
[C---:B---3--:R-:W-:Y:S03]  /*7e80*/  HMMA.16816.F32 R12, R136.reuse, R164, R12 ;  /* 0x000000a4880c723c */ /* 0x048fe6000000180c */
[----:B------:R-:W-:Y:S02]  /*7e90*/  FMUL.FTZ R125, R2, R125 ;  /* 0x0000007d027d7220 */ /* 0x000fe40000410000 */
[----:B------:R3:W1:Y:S01]  /*7ea0*/  MUFU.EX2 R181, R19 ;  /* 0x0000001300b57308 */ /* 0x0006620000000800 */
[C---:B------:R-:W-:Y:S02]  /*7eb0*/  FMUL.FTZ R126, R0.reuse, R126 ;  /* 0x0000007e007e7220 */ /* 0x040fe40000410000 */
[----:B------:R-:W-:Y:S04]  /*7ec0*/  FMUL.FTZ R127, R0, R127 ;  /* 0x0000007f007f7220 */ /* 0x000fe80000410000 */
[C---:B--2---:R-:W-:Y:S02]  /*7ed0*/  FMUL.FTZ R16, R2.reuse, R148 ;  /* 0x0000009402107220 */ /* 0x044fe40000410000 */
[C---:B----4-:R-:W-:Y:S01]  /*7ee0*/  FMUL.FTZ R17, R2.reuse, R149 ;  /* 0x0000009502117220 */ /* 0x050fe20000410000 */
[C---:B------:R-:W-:Y:S01]  /*7ef0*/  HMMA.16816.F32 R124, R136.reuse, R166, R124 ;  /* 0x000000a6887c723c */ /* 0x040fe2000000187c */
[----:B------:R-:W-:Y:S02]  /*7f00*/  LDSM.16.MT88.4 R164, [R133+0x900] ;  /* 0x0009000085a4783b */ /* 0x000fe40000004200 */
[----:B------:R-:W-:Y:S02]  /*7f10*/  FMUL.FTZ R128, R2, R128 ;  /* 0x0000008002807220 */ /* 0x000fe40000410000 */
[----:B-1----:R-:W-:Y:S02]  /*7f20*/  FMUL.FTZ R18, R0, R150 ;  /* 0x0000009600127220 */ /* 0x002fe40000410000 */
[----:B------:R-:W-:Y:S02]  /*7f30*/  FMUL.FTZ R129, R2, R129 ;  /* 0x0000008102817220 */ /* 0x000fe40000410000 */
[C---:B------:R-:W-:Y:S03]  /*7f40*/  FMUL.FTZ R130, R0.reuse, R130 ;  /* 0x0000008200827220 */ /* 0x040fe60000410000 */
[C---:B------:R-:W-:Y:S02]  /*7f50*/  FMUL.FTZ R131, R0.reuse, R131 ;  /* 0x0000008300837220 */ /* 0x040fe40000410000 */
[----:B---3--:R-:W-:Y:S02]  /*7f60*/  FMUL.FTZ R19, R0, R151 ;  /* 0x0000009700137220 */ /* 0x008fe40000410000 */
[----:B------:R-:W1:Y:S01]  /*7f70*/  LDSM.16.MT88.4 R148, [R233+UR4+0x900] ;  /* 0x00090004e994783b */ /* 0x000e620008004200 */
[--C-:B------:R-:W-:Y:S02]  /*7f80*/  FFMA.FTZ R20, R20, c[0x0][0x2d0], -R172.reuse ;  /* 0x0000b40014147a23 */ /* 0x100fe400000108ac */
[----:B------:R-:W-:Y:S02]  /*7f90*/  FFMA.FTZ R2, R2, R244, R243 ;  /* 0x000000f402027223 */ /* 0x000fe400000100f3 */
[C---:B------:R-:W-:Y:S01]  /*7fa0*/  HMMA.16816.F32 R16, R136.reuse, R140, R16 ;  /* 0x0000008c8810723c */ /* 0x040fe20000001810 */
[----:B------:R2:W-:Y:S02]  /*7fb0*/  MUFU.EX2 R180, R20 ;  /* 0x0000001400b47308 */ /* 0x0005e40000000800 */
[----:B------:R-:W-:Y:S02]  /*7fc0*/  FFMA.FTZ R0, R0, R245, R231 ;  /* 0x000000f500007223 */ /* 0x000fe400000100e7 */
[--C-:B------:R-:W-:Y:S02]  /*7fd0*/  FFMA.FTZ R21, R21, c[0x0][0x2d0], -R172.reuse ;  /* 0x0000b40015157a23 */ /* 0x100fe400000108ac */
[--C-:B------:R-:W-:Y:S01]  /*7fe0*/  FFMA.FTZ R22, R22, c[0x0][0x2d0], -R173.reuse ;  /* 0x0000b40016167a23 */ /* 0x100fe200000108ad */
[----:B------:R-:W-:Y:S01]  /*7ff0*/  HMMA.16816.F32 R128, R136, R142, R128 ;  /* 0x0000008e8880723c */ /* 0x000fe20000001880 */
[----:B------:R-:W3:Y:S02]  /*8000*/  LDSM.16.MT88.4 R140, [R134+0x3900] ;  /* 0x00390000868c783b */ /* 0x000ee40000004200 */
[----:B------:R-:W-:Y:S01]  /*8010*/  MUFU.EX2 R179, R21 ;  /* 0x0000001500b37308 */ /* 0x000fe20000000800 */
[--C-:B------:R-:W-:Y:S02]  /*8020*/  FFMA.FTZ R23, R23, c[0x0][0x2d0], -R173.reuse ;  /* 0x0000b40017177a23 */ /* 0x100fe400000108ad */
[--C-:B------:R-:W-:Y:S01]  /*8030*/  FFMA.FTZ R44, R44, c[0x0][0x2d0], -R172.reuse ;  /* 0x0000b4002c2c7a23 */ /* 0x100fe200000108ac */
[----:B------:R-:W-:Y:S01]  /*8040*/  F2FP.PACK_AB R136, R215, R228 ;  /* 0x000000e4d788723e */ /* 0x000fe200000000ff */
[--C-:B------:R-:W-:Y:S01]  /*8050*/  FFMA.FTZ R45, R45, c[0x0][0x2d0], -R172.reuse ;  /* 0x0000b4002d2d7a23 */ /* 0x100fe200000108ac */
[----:B------:R-:W-:Y:S03]  /*8060*/  F2FP.PACK_AB R138, R213, R214 ;  /* 0x000000d6d58a723e */ /* 0x000fe600000000ff */
[----:B------:R-:W-:Y:S01]  /*8070*/  F2FP.PACK_AB R137, R183, R212 ;  /* 0x000000d4b789723e */ /* 0x000fe200000000ff */
[----:B------:R4:W-:Y:S01]  /*8080*/  MUFU.EX2 R176, R22 ;  /* 0x0000001600b07308 */ /* 0x0009e20000000800 */
[----:B------:R-:W-:Y:S01]  /*8090*/  F2FP.PACK_AB R139, R181, R182 ;  /* 0x000000b6b58b723e */ /* 0x000fe200000000ff */
[--C-:B------:R-:W-:Y:S02]  /*80a0*/  FFMA.FTZ R46, R46, c[0x0][0x2d0], -R173.reuse ;  /* 0x0000b4002e2e7a23 */ /* 0x100fe400000108ad */
[--C-:B--2---:R-:W-:Y:S02]  /*80b0*/  FFMA.FTZ R20, R27, c[0x0][0x2d0], -R173.reuse ;  /* 0x0000b4001b147a23 */ /* 0x104fe400000108ad */
[--C-:B------:R-:W-:Y:S02]  /*80c0*/  FFMA.FTZ R47, R47, c[0x0][0x2d0], -R173.reuse ;  /* 0x0000b4002f2f7a23 */ /* 0x100fe400000108ad */
[C---:B------:R-:W-:Y:S02]  /*80d0*/  HMMA.16816.F32 R4, R136.reuse, R144, R4 ;  /* 0x000000908804723c */ /* 0x040fe40000001804 */
[----:B------:R-:W2:Y:S01]  /*80e0*/  MUFU.EX2 R175, R23 ;  /* 0x0000001700af7308 */ /* 0x000ea20000000800 */
[--C-:B------:R-:W-:Y:S02]  /*80f0*/  FFMA.FTZ R48, R48, c[0x0][0x2d0], -R172.reuse ;  /* 0x0000b40030307a23 */ /* 0x100fe400000108ac */
[----:B------:R-:W-:Y:S02]  /*8100*/  FFMA.FTZ R49, R49, c[0x0][0x2d0], -R172 ;  /* 0x0000b40031317a23 */ /* 0x000fe400000108ac */
[--C-:B------:R-:W-:Y:S01]  /*8110*/  FFMA.FTZ R50, R50, c[0x0][0x2d0], -R173.reuse ;  /* 0x0000b40032327a23 */ /* 0x100fe200000108ad */
[C---:B------:R-:W-:Y:S01]  /*8120*/  HMMA.16816.F32 R8, R136.reuse, R146, R8 ;  /* 0x000000928808723c */ /* 0x040fe20000001808 */
[----:B------:R-:W3:Y:S03]  /*8130*/  LDSM.16.MT88.4 R144, [R233+UR4+0x3900] ;  /* 0x00390004e990783b */ /* 0x000ee60008004200 */
[----:B------:R1:W-:Y:S01]  /*8140*/  MUFU.EX2 R174, R20 ;  /* 0x0000001400ae7308 */ /* 0x0003e20000000800 */
[--C-:B------:R-:W-:Y:S03]  /*8150*/  FFMA.FTZ R51, R51, c[0x0][0x2d0], -R173.reuse ;  /* 0x0000b40033337a23 */ /* 0x100fe600000108ad */
[C---:B------:R-:W-:Y:S04]  /*8160*/  HMMA.16816.F32 R52, R136.reuse, R160, R52 ;  /* 0x000000a08834723c */ /* 0x040fe80000001834 */
[----:B----4-:R-:W-:Y:S02]  /*8170*/  F2FP.PACK_AB R22, R177, R178 ;  /* 0x000000b2b116723e */ /* 0x010fe400000000ff */
[----:B------:R-:W-:Y:S02]  /*8180*/  MUFU.EX2 R44, R44 ;  /* 0x0000002c002c7308 */ /* 0x000fe40000000800 */
[C---:B------:R-:W-:Y:S01]  /*8190*/  HMMA.16816.F32 R56, R136.reuse, R162, R56 ;  /* 0x000000a28838723c */ /* 0x040fe20000001838 */
[----:B------:R-:W4:Y:S03]  /*81a0*/  LDSM.16.MT88.4 R160, [R133+0x3900] ;  /* 0x0039000085a0783b */ /* 0x000f260000004200 */
[----:B--2---:R-:W-:Y:S04]  /*81b0*/  F2FP.PACK_AB R21, R175, R176 ;  /* 0x000000b0af15723e */ /* 0x004fe800000000ff */
[C---:B-1----:R-:W-:Y:S01]  /*81c0*/  HMMA.16816.F32 R60, R136.reuse, R148, R60 ;  /* 0x00000094883c723c */ /* 0x042fe2000000183c */
[----:B------:R-:W-:Y:S03]  /*81d0*/  MUFU.EX2 R45, R45 ;  /* 0x0000002d002d7308 */ /* 0x000fe60000000800 */
[----:B------:R-:W-:Y:S04]  /*81e0*/  F2FP.PACK_AB R20, R179, R180 ;  /* 0x000000b4b314723e */ /* 0x000fe800000000ff */
[C---:B------:R-:W-:Y:S01]  /*81f0*/  HMMA.16816.F32 R64, R136.reuse, R150, R64 ;  /* 0x000000968840723c */ /* 0x040fe20000001840 */
[----:B------:R-:W1:Y:S02]  /*8200*/  LDSM.16.MT88.4 R148, [R135+UR4+0x6900] ;  /* 0x006900048794783b */ /* 0x000e640008004200 */
[----:B------:R-:W-:Y:S05]  /*8210*/  MUFU.EX2 R46, R46 ;  /* 0x0000002e002e7308 */ /* 0x000fea0000000800 */
[C---:B------:R-:W-:Y:S05]  /*8220*/  HMMA.16816.F32 R68, R136.reuse, R164, R68 ;  /* 0x000000a48844723c */ /* 0x040fea0000001844 */
[----:B------:R-:W-:Y:S03]  /*8230*/  MUFU.EX2 R47, R47 ;  /* 0x0000002f002f7308 */ /* 0x000fe60000000800 */
[C---:B------:R-:W-:Y:S01]  /*8240*/  HMMA.16816.F32 R72, R136.reuse, R166, R72 ;  /* 0x000000a68848723c */ /* 0x040fe20000001848 */
[----:B------:R-:W-:Y:S06]  /*8250*/  LDSM.16.MT88.4 R164, [R133+0x6900] ;  /* 0x0069000085a4783b */ /* 0x000fec0000004200 */
[----:B------:R-:W-:Y:S01]  /*8260*/  MUFU.EX2 R48, R48 ;  /* 0x0000003000307308 */ /* 0x000fe20000000800 */
[C---:B------:R-:W-:Y:S08]  /*8270*/  HMMA.16816.F32 R76, R136.reuse, R168, R76 ;  /* 0x000000a8884c723c */ /* 0x040ff0000000184c */
[C---:B------:R-:W-:Y:S01]  /*8280*/  HMMA.16816.F32 R80, R136.reuse, R170, R80 ;  /* 0x000000aa8850723c */ /* 0x040fe20000001850 */
[----:B------:R2:W1:Y:S07]  /*8290*/  MUFU.EX2 R171, R26 ;  /* 0x0000001a00ab7308 */ /* 0x00046e0000000800 */
[C---:B---3--:R-:W-:Y:S03]  /*82a0*/  HMMA.16816.F32 R84, R136.reuse, R140, R84 ;  /* 0x0000008c8854723c */ /* 0x048fe60000001854 */
[----:B------:R-:W-:Y:S05]  /*82b0*/  MUFU.EX2 R170, R29 ;  /* 0x0000001d00aa7308 */ /* 0x000fea0000000800 */
[C---:B------:R-:W-:Y:S01]  /*82c0*/  HMMA.16816.F32 R88, R136.reuse, R142, R88 ;  /* 0x0000008e8858723c */ /* 0x040fe20000001858 */
[----:B------:R-:W3:Y:S04]  /*82d0*/  LDSM.16.MT88.4 R140, [R134+0x6900] ;  /* 0x00690000868c783b */ /* 0x000ee80000004200 */
[----:B------:R-:W-:Y:S03]  /*82e0*/  MUFU.EX2 R169, R32 ;  /* 0x0000002000a97308 */ /* 0x000fe60000000800 */
[C---:B------:R-:W-:Y:S01]  /*82f0*/  HMMA.16816.F32 R92, R136.reuse, R144, R92 ;  /* 0x00000090885c723c */ /* 0x040fe2000000185c */
[----:B--2---:R-:W-:Y:S03]  /*8300*/  LDSM.16.MT88.4 R24, [R134+0x1100] ;  /* 0x001100008618783b */ /* 0x004fe60000004200 */
[----:B-1----:R-:W-:Y:S03]  /*8310*/  F2FP.PACK_AB R23, R174, R171 ;  /* 0x000000abae17723e */ /* 0x002fe600000000ff */
[----:B------:R-:W-:Y:S01]  /*8320*/  MUFU.EX2 R168, R33 ;  /* 0x0000002100a87308 */ /* 0x000fe20000000800 */
[C---:B------:R-:W-:Y:S01]  /*8330*/  HMMA.16816.F32 R96, R136.reuse, R146, R96 ;  /* 0x000000928860723c */ /* 0x040fe20000001860 */
[----:B------:R-:W1:Y:S07]  /*8340*/  LDSM.16.MT88.4 R144, [R233+UR4+0x6900] ;  /* 0x00690004e990783b */ /* 0x000e6e0008004200 */
[C---:B----4-:R-:W-:Y:S01]  /*8350*/  HMMA.16816.F32 R100, R136.reuse, R160, R100 ;  /* 0x000000a08864723c */ /* 0x050fe20000001864 */
[----:B------:R-:W-:Y:S07]  /*8360*/  MUFU.EX2 R49, R49 ;  /* 0x0000003100317308 */ /* 0x000fee0000000800 */
[C---:B------:R-:W-:Y:S01]  /*8370*/  HMMA.16816.F32 R104, R136.reuse, R162, R104 ;  /* 0x000000a28868723c */ /* 0x040fe20000001868 */
[----:B------:R-:W-:Y:S02]  /*8380*/  LDSM.16.MT88.4 R160, [R233+UR4+0x4100] ;  /* 0x00410004e9a0783b */ /* 0x000fe40008004200 */
[----:B------:R-:W-:Y:S05]  /*8390*/  MUFU.EX2 R50, R50 ;  /* 0x0000003200327308 */ /* 0x000fea0000000800 */
[C---:B------:R-:W-:Y:S05]  /*83a0*/  HMMA.16816.F32 R108, R136.reuse, R148, R108 ;  /* 0x00000094886c723c */ /* 0x040fea000000186c */
[----:B------:R-:W-:Y:S03]  /*83b0*/  MUFU.EX2 R51, R51 ;  /* 0x0000003300337308 */ /* 0x000fe60000000800 */
[C---:B------:R-:W-:Y:S01]  /*83c0*/  HMMA.16816.F32 R112, R136.reuse, R150, R112 ;  /* 0x000000968870723c */ /* 0x040fe20000001870 */
[----:B------:R-:W2:Y:S07]  /*83d0*/  LDSM.16.MT88.4 R148, [R135+UR4+0x1100] ;  /* 0x001100048794783b */ /* 0x000eae0008004200 */
[C---:B---3--:R-:W-:Y:S08]  /*83e0*/  HMMA.16816.F32 R116, R136.reuse, R140, R116 ;  /* 0x0000008c8874723c */ /* 0x048ff00000001874 */
[C---:B------:R-:W-:Y:S01]  /*83f0*/  HMMA.16816.F32 R120, R136.reuse, R142, R120 ;  /* 0x0000008e8878723c */ /* 0x040fe20000001878 */
[----:B------:R-:W3:Y:S07]  /*8400*/  LDSM.16.MT88.4 R140, [R233+UR4+0x1100] ;  /* 0x00110004e98c783b */ /* 0x000eee0008004200 */
[C---:B-1----:R-:W-:Y:S08]  /*8410*/  HMMA.16816.F32 R12, R136.reuse, R144, R12 ;  /* 0x00000090880c723c */ /* 0x042ff0000000180c */
[C---:B------:R-:W-:Y:S01]  /*8420*/  HMMA.16816.F32 R124, R136.reuse, R146, R124 ;  /* 0x00000092887c723c */ /* 0x040fe2000000187c */
[----:B------:R-:W-:Y:S07]  /*8430*/  LDSM.16.MT88.4 R144, [R135+UR4+0x4100] ;  /* 0x004100048790783b */ /* 0x000fee0008004200 */
[C---:B------:R-:W-:Y:S01]  /*8440*/  HMMA.16816.F32 R16, R136.reuse, R164, R16 ;  /* 0x000000a48810723c */ /* 0x040fe20000001810 */
[----:B------:R-:W-:Y:S07]  /*8450*/  MUFU.EX2 R165, R31 ;  /* 0x0000001f00a57308 */ /* 0x000fee0000000800 */
[----:B------:R-:W-:Y:S01]  /*8460*/  HMMA.16816.F32 R128, R136, R166, R128 ;  /* 0x000000a68880723c */ /* 0x000fe20000001880 */
[----:B------:R-:W1:Y:S02]  /*8470*/  LDSM.16.MT88.4 R136, [R133+0x1100] ;  /* 0x001100008588783b */ /* 0x000e640000004200 */
[----:B------:R-:W4:Y:S05]  /*8480*/  MUFU.EX2 R167, R28 ;  /* 0x0000001c00a77308 */ /* 0x000f2a0000000800 */
[C---:B--2---:R-:W-:Y:S05]  /*8490*/  HMMA.16816.F32 R4, R20.reuse, R148, R4 ;  /* 0x000000941404723c */ /* 0x044fea0000001804 */
[----:B------:R2:W1:Y:S03]  /*84a0*/  MUFU.EX2 R166, R30 ;  /* 0x0000001e00a67308 */ /* 0x0004660000000800 */
[C---:B------:R-:W-:Y:S01]  /*84b0*/  HMMA.16816.F32 R8, R20.reuse, R150, R8 ;  /* 0x000000961408723c */ /* 0x040fe20000001808 */
[----:B------:R-:W4:Y:S06]  /*84c0*/  LDSM.16.MT88.4 R148, [R134+0x4100] ;  /* 0x004100008694783b */ /* 0x000f2c0000004200 */
[----:B------:R-:W-:Y:S01]  /*84d0*/  MUFU.EX2 R164, R34 ;  /* 0x0000002200a47308 */ /* 0x000fe20000000800 */
[C---:B------:R-:W-:Y:S08]  /*84e0*/  HMMA.16816.F32 R52, R20.reuse, R24, R52 ;  /* 0x000000181434723c */ /* 0x040ff00000001834 */
[C---:B------:R-:W-:Y:S01]  /*84f0*/  HMMA.16816.F32 R56, R20.reuse, R26, R56 ;  /* 0x0000001a1438723c */ /* 0x040fe20000001838 */
[----:B------:R-:W4:Y:S07]  /*8500*/  LDSM.16.MT88.4 R24, [R133+0x4100] ;  /* 0x004100008518783b */ /* 0x000f2e0000004200 */
[C---:B---3--:R-:W-:Y:S01]  /*8510*/  HMMA.16816.F32 R60, R20.reuse, R140, R60 ;  /* 0x0000008c143c723c */ /* 0x048fe2000000183c */
[----:B--2---:R-:W-:Y:S07]  /*8520*/  LDSM.16.MT88.4 R28, [R135+UR4+0x1900] ;  /* 0x00190004871c783b */ /* 0x004fee0008004200 */
[C---:B------:R-:W-:Y:S01]  /*8530*/  HMMA.16816.F32 R64, R20.reuse, R142, R64 ;  /* 0x0000008e1440723c */ /* 0x040fe20000001840 */
[----:B------:R-:W2:Y:S07]  /*8540*/  LDSM.16.MT88.4 R140, [R135+UR4+0x7100] ;  /* 0x00710004878c783b */ /* 0x000eae0008004200 */
[C---:B-1----:R-:W-:Y:S08]  /*8550*/  HMMA.16816.F32 R68, R20.reuse, R136, R68 ;  /* 0x000000881444723c */ /* 0x042ff00000001844 */
[C---:B------:R-:W-:Y:S01]  /*8560*/  HMMA.16816.F32 R72, R20.reuse, R138, R72 ;  /* 0x0000008a1448723c */ /* 0x040fe20000001848 */
[----:B------:R-:W1:Y:S07]  /*8570*/  LDSM.16.MT88.4 R136, [R134+0x7100] ;  /* 0x007100008688783b */ /* 0x000e6e0000004200 */
[C---:B------:R-:W-:Y:S08]  /*8580*/  HMMA.16816.F32 R76, R20.reuse, R144, R76 ;  /* 0x00000090144c723c */ /* 0x040ff0000000184c */
[C---:B------:R-:W-:Y:S01]  /*8590*/  HMMA.16816.F32 R80, R20.reuse, R146, R80 ;  /* 0x000000921450723c */ /* 0x040fe20000001850 */
[----:B------:R-:W3:Y:S07]  /*85a0*/  LDSM.16.MT88.4 R144, [R233+UR4+0x7100] ;  /* 0x00710004e990783b */ /* 0x000eee0008004200 */
[C---:B----4-:R-:W-:Y:S01]  /*85b0*/  HMMA.16816.F32 R84, R20.reuse, R148, R84 ;  /* 0x000000941454723c */ /* 0x050fe20000001854 */
[----:B------:R-:W-:Y:S07]  /*85c0*/  MUFU.EX2 R149, R39 ;  /* 0x0000002700957308 */ /* 0x000fee0000000800 */
[C---:B------:R-:W-:Y:S03]  /*85d0*/  HMMA.16816.F32 R88, R20.reuse, R150, R88 ;  /* 0x000000961458723c */ /* 0x040fe60000001858 */
[----:B------:R-:W-:Y:S05]  /*85e0*/  MUFU.EX2 R151, R37 ;  /* 0x0000002500977308 */ /* 0x000fea0000000800 */
[C---:B------:R-:W-:Y:S05]  /*85f0*/  HMMA.16816.F32 R92, R20.reuse, R160, R92 ;  /* 0x000000a0145c723c */ /* 0x040fea000000185c */
[----:B------:R-:W-:Y:S03]  /*8600*/  MUFU.EX2 R150, R38 ;  /* 0x0000002600967308 */ /* 0x000fe60000000800 */
[C---:B------:R-:W-:Y:S07]  /*8610*/  HMMA.16816.F32 R96, R20.reuse, R162, R96 ;  /* 0x000000a21460723c */ /* 0x040fee0000001860 */
[----:B------:R4:W1:Y:S01]  /*8620*/  MUFU.EX2 R163, R35 ;  /* 0x0000002300a37308 */ /* 0x0008620000000800 */
[C---:B------:R-:W-:Y:S08]  /*8630*/  HMMA.16816.F32 R100, R20.reuse, R24, R100 ;  /* 0x000000181464723c */ /* 0x040ff00000001864 */
[C---:B------:R-:W-:Y:S01]  /*8640*/  HMMA.16816.F32 R104, R20.reuse, R26, R104 ;  /* 0x0000001a1468723c */ /* 0x040fe20000001868 */
[----:B------:R-:W3:Y:S01]  /*8650*/  LDSM.16.MT88.4 R24, [R133+0x7100] ;  /* 0x007100008518783b */ /* 0x000ee20000004200 */
[----:B------:R-:W-:Y:S06]  /*8660*/  MUFU.EX2 R148, R40 ;  /* 0x0000002800947308 */ /* 0x000fec0000000800 */
[C---:B--2---:R-:W-:Y:S04]  /*8670*/  HMMA.16816.F32 R108, R20.reuse, R140, R108 ;  /* 0x0000008c146c723c */ /* 0x044fe8000000186c */
[----:B------:R-:W-:Y:S01]  /*8680*/  MUFU.EX2 R162, R41 ;  /* 0x0000002900a27308 */ /* 0x000fe20000000800 */
[----:B----4-:R-:W-:Y:S03]  /*8690*/  LDSM.16.MT88.4 R32, [R233+UR4+0x1900] ;  /* 0x00190004e920783b */ /* 0x010fe60008004200 */
[C---:B------:R-:W-:Y:S06]  /*86a0*/  HMMA.16816.F32 R112, R20.reuse, R142, R112 ;  /* 0x0000008e1470723c */ /* 0x040fec0000001870 */
[----:B------:R-:W-:Y:S01]  /*86b0*/  MUFU.EX2 R161, R42 ;  /* 0x0000002a00a17308 */ /* 0x000fe20000000800 */
[----:B------:R-:W-:Y:S01]  /*86c0*/  LDSM.16.MT88.4 R140, [R133+0x1900] ;  /* 0x00190000858c783b */ /* 0x000fe20000004200 */
[C---:B-1----:R-:W-:Y:S08]  /*86d0*/  HMMA.16816.F32 R116, R20.reuse, R136, R116 ;  /* 0x000000881474723c */ /* 0x042ff00000001874 */
[C---:B------:R-:W-:Y:S01]  /*86e0*/  HMMA.16816.F32 R120, R20.reuse, R138, R120 ;  /* 0x0000008a1478723c */ /* 0x040fe20000001878 */
[----:B------:R-:W1:Y:S07]  /*86f0*/  LDSM.16.MT88.4 R136, [R134+0x1900] ;  /* 0x001900008688783b */ /* 0x000e6e0000004200 */
[C---:B---3--:R-:W-:Y:S08]  /*8700*/  HMMA.16816.F32 R12, R20.reuse, R144, R12 ;  /* 0x00000090140c723c */ /* 0x048ff0000000180c */
[C---:B------:R-:W-:Y:S01]  /*8710*/  HMMA.16816.F32 R124, R20.reuse, R146, R124 ;  /* 0x00000092147c723c */ /* 0x040fe2000000187c */
[----:B------:R-:W2:Y:S07]  /*8720*/  LDSM.16.MT88.4 R144, [R135+UR4+0x4900] ;  /* 0x004900048790783b */ /* 0x000eae0008004200 */
[C---:B------:R-:W-:Y:S08]  /*8730*/  HMMA.16816.F32 R16, R20.reuse, R24, R16 ;  /* 0x000000181410723c */ /* 0x040ff00000001810 */
[----:B------:R-:W-:Y:S01]  /*8740*/  HMMA.16816.F32 R128, R20, R26, R128 ;  /* 0x0000001a1480723c */ /* 0x000fe20000001880 */
[----:B------:R-:W3:Y:S06]  /*8750*/  LDSM.16.MT88.4 R24, [R134+0x4900] ;  /* 0x004900008618783b */ /* 0x000eec0000004200 */
[----:B------:R-:W-:Y:S02]  /*8760*/  F2FP.PACK_AB R20, R170, R167 ;  /* 0x000000a7aa14723e */ /* 0x000fe400000000ff */
[----:B------:R-:W-:Y:S03]  /*8770*/  F2FP.PACK_AB R22, R168, R169 ;  /* 0x000000a9a816723e */ /* 0x000fe600000000ff */
[----:B------:R-:W-:Y:S02]  /*8780*/  F2FP.PACK_AB R21, R165, R166 ;  /* 0x000000a6a515723e */ /* 0x000fe400000000ff */
[----:B------:R-:W-:Y:S07]  /*8790*/  F2FP.PACK_AB R23, R163, R164 ;  /* 0x000000a4a317723e */ /* 0x000fee00000000ff */
[C---:B------:R-:W-:Y:S08]  /*87a0*/  HMMA.16816.F32 R4, R20.reuse, R28, R4 ;  /* 0x0000001c1404723c */ /* 0x040ff00000001804 */
[C---:B------:R-:W-:Y:S01]  /*87b0*/  HMMA.16816.F32 R8, R20.reuse, R30, R8 ;  /* 0x0000001e1408723c */ /* 0x040fe20000001808 */
[----:B------:R-:W4:Y:S07]  /*87c0*/  LDSM.16.MT88.4 R28, [R233+UR4+0x4900] ;  /* 0x00490004e91c783b */ /* 0x000f2e0008004200 */
[C---:B-1----:R-:W-:Y:S08]  /*87d0*/  HMMA.16816.F32 R52, R20.reuse, R136, R52 ;  /* 0x000000881434723c */ /* 0x042ff00000001834 */
[C---:B------:R-:W-:Y:S01]  /*87e0*/  HMMA.16816.F32 R56, R20.reuse, R138, R56 ;  /* 0x0000008a1438723c */ /* 0x040fe20000001838 */
[----:B------:R-:W-:Y:S07]  /*87f0*/  LDSM.16.MT88.4 R136, [R135+UR4+0x7900] ;  /* 0x007900048788783b */ /* 0x000fee0008004200 */
[C---:B------:R-:W-:Y:S08]  /*8800*/  HMMA.16816.F32 R60, R20.reuse, R32, R60 ;  /* 0x00000020143c723c */ /* 0x040ff0000000183c */
[C---:B------:R-:W-:Y:S01]  /*8810*/  HMMA.16816.F32 R64, R20.reuse, R34, R64 ;  /* 0x000000221440723c */ /* 0x040fe20000001840 */
[----:B------:R-:W1:Y:S07]  /*8820*/  LDSM.16.MT88.4 R32, [R133+0x4900] ;  /* 0x004900008520783b */ /* 0x000e6e0000004200 */
[C---:B------:R-:W-:Y:S08]  /*8830*/  HMMA.16816.F32 R68, R20.reuse, R140, R68 ;  /* 0x0000008c1444723c */ /* 0x040ff00000001844 */
[C---:B------:R-:W-:Y:S01]  /*8840*/  HMMA.16816.F32 R72, R20.reuse, R142, R72 ;  /* 0x0000008e1448723c */ /* 0x040fe20000001848 */
[----:B------:R-:W-:Y:S07]  /*8850*/  LDSM.16.MT88.4 R140, [R135+UR4+0x2900] ;  /* 0x00290004878c783b */ /* 0x000fee0008004200 */
[C---:B--2---:R-:W-:Y:S01]  /*8860*/  HMMA.16816.F32 R76, R20.reuse, R144, R76 ;  /* 0x00000090144c723c */ /* 0x044fe2000000184c */
[----:B------:R4:W1:Y:S07]  /*8870*/  MUFU.EX2 R144, R36 ;  /* 0x0000002400907308 */ /* 0x00086e0000000800 */
[C---:B------:R-:W-:Y:S01]  /*8880*/  HMMA.16816.F32 R80, R20.reuse, R146, R80 ;  /* 0x000000921450723c */ /* 0x040fe20000001850 */
[----:B------:R-:W2:Y:S07]  /*8890*/  LDL.64 R146, [R1+0x10] ;  /* 0x0000100001927983 */ /* 0x000eae0000100a00 */
[C---:B---3--:R-:W-:Y:S08]  /*88a0*/  HMMA.16816.F32 R84, R20.reuse, R24, R84 ;  /* 0x000000181454723c */ /* 0x048ff00000001854 */
[C---:B------:R-:W-:Y:S01]  /*88b0*/  HMMA.16816.F32 R88, R20.reuse, R26, R88 ;  /* 0x0000001a1458723c */ /* 0x040fe20000001858 */
[----:B------:R-:W3:Y:S07]  /*88c0*/  LDSM.16.MT88.4 R24, [R134+0x7900] ;  /* 0x007900008618783b */ /* 0x000eee0000004200 */
[C---:B----4-:R-:W-:Y:S01]  /*88d0*/  HMMA.16816.F32 R92, R20.reuse, R28, R92 ;  /* 0x0000001c145c723c */ /* 0x050fe2000000185c */
[----:B------:R-:W-:Y:S07]  /*88e0*/  LDSM.16.MT88.4 R36, [R133+0x7900] ;  /* 0x007900008524783b */ /* 0x000fee0000004200 */
[C---:B------:R-:W-:Y:S01]  /*88f0*/  HMMA.16816.F32 R96, R20.reuse, R30, R96 ;  /* 0x0000001e1460723c */ /* 0x040fe20000001860 */
[----:B------:R-:W4:Y:S07]  /*8900*/  LDSM.16.MT88.4 R28, [R233+UR4+0x7900] ;  /* 0x00790004e91c783b */ /* 0x000f2e0008004200 */
[C---:B-1----:R-:W-:Y:S08]  /*8910*/  HMMA.16816.F32 R100, R20.reuse, R32, R100 ;  /* 0x000000201464723c */ /* 0x042ff00000001864 */
[C---:B------:R-:W-:Y:S01]  /*8920*/  HMMA.16816.F32 R104, R20.reuse, R34, R104 ;  /* 0x000000221468723c */ /* 0x040fe20000001868 */
[----:B------:R-:W1:Y:S07]  /*8930*/  LDSM.16.MT88.4 R32, [R135+UR4+0x2100] ;  /* 0x002100048720783b */ /* 0x000e6e0008004200 */
[C---:B------:R-:W-:Y:S07]  /*8940*/  HMMA.16816.F32 R108, R20.reuse, R136, R108 ;  /* 0x00000088146c723c */ /* 0x040fee000000186c */
[----:B------:R-:W-:Y:S01]  /*8950*/  FFMA.FTZ R136, R43, c[0x0][0x2d0], -R173 ;  /* 0x0000b4002b887a23 */ /* 0x000fe200000108ad */
[C---:B------:R-:W-:Y:S01]  /*8960*/  HMMA.16816.F32 R112, R20.reuse, R138, R112 ;  /* 0x0000008a1470723c */ /* 0x040fe20000001870 */
[----:B------:R-:W1:Y:S02]  /*8970*/  LDSM.16.MT88.4 R40, [R134+0x2100] ;  /* 0x002100008628783b */ /* 0x000e640000004200 */
[----:B------:R4:W1:Y:S05]  /*8980*/  MUFU.EX2 R160, R136 ;  /* 0x0000008800a07308 */ /* 0x00086a0000000800 */
[C---:B---3--:R-:W-:Y:S08]  /*8990*/  HMMA.16816.F32 R116, R20.reuse, R24, R116 ;  /* 0x000000181474723c */ /* 0x048ff00000001874 */
[C---:B------:R-:W-:Y:S01]  /*89a0*/  HMMA.16816.F32 R120, R20.reuse, R26, R120 ;  /* 0x0000001a1478723c */ /* 0x040fe20000001878 */
[----:B------:R-:W3:Y:S07]  /*89b0*/  LDSM.16.MT88.4 R24, [R233+UR4+0x2100] ;  /* 0x00210004e918783b */ /* 0x000eee0008004200 */
[C---:B----4-:R-:W-:Y:S01]  /*89c0*/  HMMA.16816.F32 R12, R20.reuse, R28, R12 ;  /* 0x0000001c140c723c */ /* 0x050fe2000000180c */
[----:B------:R-:W-:Y:S07]  /*89d0*/  LDSM.16.MT88.4 R136, [R233+UR4+0x5100] ;  /* 0x00510004e988783b */ /* 0x000fee0008004200 */
[C---:B------:R-:W-:Y:S01]  /*89e0*/  HMMA.16816.F32 R124, R20.reuse, R30, R124 ;  /* 0x0000001e147c723c */ /* 0x040fe2000000187c */
[----:B------:R-:W4:Y:S07]  /*89f0*/  LDSM.16.MT88.4 R28, [R133+0x2100] ;  /* 0x00210000851c783b */ /* 0x000f2e0000004200 */
[C---:B------:R-:W-:Y:S08]  /*8a00*/  HMMA.16816.F32 R16, R20.reuse, R36, R16 ;  /* 0x000000241410723c */ /* 0x040ff00000001810 */
[----:B------:R-:W-:Y:S01]  /*8a10*/  HMMA.16816.F32 R128, R20, R38, R128 ;  /* 0x000000261480723c */ /* 0x000fe20000001880 */
[----:B------:R-:W-:Y:S06]  /*8a20*/  LDSM.16.MT88.4 R36, [R134+0x5100] ;  /* 0x005100008624783b */ /* 0x000fec0000004200 */
[----:B------:R-:W-:Y:S02]  /*8a30*/  F2FP.PACK_AB R20, R151, R144 ;  /* 0x000000909714723e */ /* 0x000fe400000000ff */
[----:B------:R-:W-:Y:S03]  /*8a40*/  F2FP.PACK_AB R21, R149, R150 ;  /* 0x000000969515723e */ /* 0x000fe600000000ff */
[----:B------:R-:W-:Y:S02]  /*8a50*/  F2FP.PACK_AB R22, R162, R148 ;  /* 0x00000094a216723e */ /* 0x000fe400000000ff */
[----:B-1----:R-:W-:Y:S07]  /*8a60*/  F2FP.PACK_AB R23, R160, R161 ;  /* 0x000000a1a017723e */ /* 0x002fee00000000ff */
[C---:B------:R-:W-:Y:S08]  /*8a70*/  HMMA.16816.F32 R4, R20.reuse, R32, R4 ;  /* 0x000000201404723c */ /* 0x040ff00000001804 */
[C---:B------:R-:W-:Y:S01]  /*8a80*/  HMMA.16816.F32 R8, R20.reuse, R34, R8 ;  /* 0x000000221408723c */ /* 0x040fe20000001808 */
[----:B------:R-:W1:Y:S07]  /*8a90*/  LDSM.16.MT88.4 R32, [R135+UR4+0x5100] ;  /* 0x005100048720783b */ /* 0x000e6e0008004200 */
[C---:B------:R-:W-:Y:S08]  /*8aa0*/  HMMA.16816.F32 R52, R20.reuse, R40, R52 ;  /* 0x000000281434723c */ /* 0x040ff00000001834 */
[C---:B------:R-:W-:Y:S01]  /*8ab0*/  HMMA.16816.F32 R56, R20.reuse, R42, R56 ;  /* 0x0000002a1438723c */ /* 0x040fe20000001838 */
[----:B------:R-:W1:Y:S07]  /*8ac0*/  LDSM.16.MT88.4 R40, [R133+0x5100] ;  /* 0x005100008528783b */ /* 0x000e6e0000004200 */
        /* <DEDUP_REMOVED lines=9> */
[C---:B------:R-:W-:Y:S08]  /*8b60*/  HMMA.16816.F32 R84, R20.reuse, R36, R84 ;  /* 0x000000241454723c */ /* 0x040ff00000001854 */
[C---:B------:R-:W-:Y:S01]  /*8b70*/  HMMA.16816.F32 R88, R20.reuse, R38, R88 ;  /* 0x000000261458723c */ /* 0x040fe20000001858 */
[----:B------:R-:W1:Y:S07]  /*8b80*/  LDSM.16.MT88.4 R36, [R133+0x8100] ;  /* 0x008100008524783b */ /* 0x000e6e0000004200 */
[C---:B------:R-:W-:Y:S08]  /*8b90*/  HMMA.16816.F32 R92, R20.reuse, R136, R92 ;  /* 0x00000088145c723c */ /* 0x040ff0000000185c */
[C---:B------:R-:W-:Y:S08]  /*8ba0*/  HMMA.16816.F32 R96, R20.reuse, R138, R96 ;  /* 0x0000008a1460723c */ /* 0x040ff00000001860 */
[C---:B------:R-:W-:Y:S08]  /*8bb0*/  HMMA.16816.F32 R100, R20.reuse, R40, R100 ;  /* 0x000000281464723c */ /* 0x040ff00000001864 */
[C---:B------:R-:W-:Y:S01]  /*8bc0*/  HMMA.16816.F32 R104, R20.reuse, R42, R104 ;  /* 0x0000002a1468723c */ /* 0x040fe20000001868 */
[----:B------:R-:W-:Y:S07]  /*8bd0*/  LDSM.16.MT88.4 R40, [R135+UR4+0x5900] ;  /* 0x005900048728783b */ /* 0x000fee0008004200 */
[C---:B---3--:R-:W-:Y:S08]  /*8be0*/  HMMA.16816.F32 R108, R20.reuse, R24, R108 ;  /* 0x00000018146c723c */ /* 0x048ff0000000186c */
[C---:B------:R-:W-:Y:S01]  /*8bf0*/  HMMA.16816.F32 R112, R20.reuse, R26, R112 ;  /* 0x0000001a1470723c */ /* 0x040fe20000001870 */
[----:B------:R-:W3:Y:S07]  /*8c00*/  LDSM.16.MT88.4 R24, [R134+0x2900] ;  /* 0x002900008618783b */ /* 0x000eee0000004200 */
[C---:B----4-:R-:W-:Y:S08]  /*8c10*/  HMMA.16816.F32 R116, R20.reuse, R28, R116 ;  /* 0x0000001c1474723c */ /* 0x050ff00000001874 */
[C---:B------:R-:W-:Y:S01]  /*8c20*/  HMMA.16816.F32 R120, R20.reuse, R30, R120 ;  /* 0x0000001e1478723c */ /* 0x040fe20000001878 */
[----:B------:R-:W4:Y:S07]  /*8c30*/  LDSM.16.MT88.4 R28, [R233+UR4+0x2900] ;  /* 0x00290004e91c783b */ /* 0x000f2e0008004200 */
        /* <DEDUP_REMOVED lines=10> */
[C---:B------:R-:W-:Y:S01]  /*8ce0*/  HMMA.16816.F32 R136, R20.reuse, R140, R4 ;  /* 0x0000008c1488723c */ /* 0x040fe20000001804 */
[----:B------:R-:W1:Y:S07]  /*8cf0*/  LDSM.16.MT88.4 R4, [R233+UR4+0x5900] ;  /* 0x00590004e904783b */ /* 0x000e6e0008004200 */
[C---:B------:R-:W-:Y:S01]  /*8d00*/  HMMA.16816.F32 R140, R20.reuse, R142, R8 ;  /* 0x0000008e148c723c */ /* 0x040fe20000001808 */
[----:B------:R-:W1:Y:S07]  /*8d10*/  LDSM.16.MT88.4 R8, [R133+0x5900] ;  /* 0x005900008508783b */ /* 0x000e6e0000004200 */
[C---:B---3--:R-:W-:Y:S07]  /*8d20*/  HMMA.16816.F32 R52, R20.reuse, R24, R52 ;  /* 0x000000181434723c */ /* 0x048fee0000001834 */
[----:B------:R-:W-:Y:S01]  /*8d30*/  FADD.FTZ R24, R242, R2 ;  /* 0x00000002f2187221 */ /* 0x000fe20000010000 */
[C---:B------:R-:W-:Y:S04]  /*8d40*/  HMMA.16816.F32 R56, R20.reuse, R26, R56 ;  /* 0x0000001a1438723c */ /* 0x040fe80000001838 */
[----:B------:R-:W-:Y:S02]  /*8d50*/  FADD.FTZ R2, R230, R0 ;  /* 0x00000000e6027221 */ /* 0x000fe40000010000 */
[----:B------:R-:W-:Y:S02]  /*8d60*/  FADD.FTZ R0, R241, R24 ;  /* 0x00000018f1007221 */ /* 0x000fe40000010000 */
[C---:B----4-:R-:W-:Y:S01]  /*8d70*/  HMMA.16816.F32 R60, R20.reuse, R28, R60 ;  /* 0x0000001c143c723c */ /* 0x050fe2000000183c */
[----:B------:R-:W3:Y:S03]  /*8d80*/  LDSM.16.MT88.4 R24, [R135+UR4+0x8900] ;  /* 0x008900048718783b */ /* 0x000ee60008004200 */
[----:B------:R-:W-:Y:S02]  /*8d90*/  FADD.FTZ R2, R229, R2 ;  /* 0x00000002e5027221 */ /* 0x000fe40000010000 */
[----:B------:R-:W-:Y:S02]  /*8da0*/  FADD.FTZ R0, R240, R0 ;  /* 0x00000000f0007221 */ /* 0x000fe40000010000 */
[C---:B------:R-:W-:Y:S04]  /*8db0*/  HMMA.16816.F32 R64, R20.reuse, R30, R64 ;  /* 0x0000001e1440723c */ /* 0x040fe80000001840 */
[----:B------:R-:W-:Y:S02]  /*8dc0*/  FADD.FTZ R2, R238, R2 ;  /* 0x00000002ee027221 */ /* 0x000fe40000010000 */
[----:B------:R-:W-:Y:S01]  /*8dd0*/  FADD.FTZ R0, R228, R0 ;  /* 0x00000000e4007221 */ /* 0x000fe20000010000 */
[----:B--2---:R-:W-:Y:S01]  /*8de0*/  @P0 MOV R30, R146 ;  /* 0x00000092001e0202 */ /* 0x004fe20000000f00 */
[C---:B-1----:R-:W-:Y:S04]  /*8df0*/  HMMA.16816.F32 R68, R20.reuse, R32, R68 ;  /* 0x000000201444723c */ /* 0x042fe80000001844 */
[----:B------:R-:W-:Y:S01]  /*8e00*/  @P0 MOV R31, R249 ;  /* 0x000000f9001f0202 */ /* 0x000fe20000000f00 */
        /* <DEDUP_REMOVED lines=19> */
[----:B------:R-:W-:Y:S01]  /*8f40*/  MOV R0, UR15 ;  /* 0x0000000f00007c02 */ /* 0x000fe20008000f00 */
[----:B------:R-:W-:Y:S01]  /*8f50*/  FADD.FTZ R32, R171, R28 ;  /* 0x0000001cab207221 */ /* 0x000fe20000010000 */
[----:B------:R-:W-:Y:S01]  /*8f60*/  MOV R4, UR18 ;  /* 0x0000001200047c02 */ /* 0x000fe20008000f00 */
[C---:B------:R-:W-:Y:S01]  /*8f70*/  HMMA.16816.F32 R96, R20.reuse, R6, R96 ;  /* 0x000000061460723c */ /* 0x040fe20000001860 */
[----:B------:R-:W-:Y:S03]  /*8f80*/  MOV R5, UR19 ;  /* 0x0000001300057c02 */ /* 0x000fe60008000f00 */
[----:B------:R-:W-:Y:S03]  /*8f90*/  @P0 IMAD.WIDE.U32 R30, R4, 0x60, R30 ;  /* 0x00000060041e0825 */ /* 0x000fe600078e001e */
[----:B------:R-:W1:Y:S01]  /*8fa0*/  LDSM.16.MT88.4 R4, [R134+0x8900] ;  /* 0x008900008604783b */ /* 0x000e620000004200 */
[C---:B------:R-:W-:Y:S04]  /*8fb0*/  HMMA.16816.F32 R100, R20.reuse, R8, R100 ;  /* 0x000000081464723c */ /* 0x040fe80000001864 */
[----:B------:R-:W-:Y:S01]  /*8fc0*/  @P0 IADD3 R28, R31, UR10, RZ ;  /* 0x0000000a1f1c0c10 */ /* 0x000fe2000fffe0ff */
[----:B------:R-:W-:Y:S01]  /*8fd0*/  @P0 IMAD R0, R0, 0x4800, R252 ;  /* 0x0000480000000824 */ /* 0x000fe200078e02fc */
[C---:B------:R-:W-:Y:S01]  /*8fe0*/  @P0 SHF.L.U32 R2, R30.reuse, 0x1, RZ ;  /* 0x000000011e020819 */ /* 0x040fe200000006ff */
[----:B------:R-:W-:Y:S01]  /*8ff0*/  FADD.FTZ R34, R167, R29 ;  /* 0x0000001da7227221 */ /* 0x000fe20000010000 */
[C---:B------:R-:W-:Y:S01]  /*9000*/  HMMA.16816.F32 R104, R20.reuse, R10, R104 ;  /* 0x0000000a1468723c */ /* 0x040fe20000001868 */
[----:B------:R-:W2:Y:S01]  /*9010*/  LDSM.16.MT88.4 R8, [R233+UR4+0x8900] ;  /* 0x00890004e908783b */ /* 0x000ea20008004200 */
[----:B------:R-:W-:Y:S02]  /*9020*/  @UP0 USHF.L.U32 UR10, UR6, 0x6, URZ ;  /* 0x00000006060a0899 */ /* 0x000fe4000800063f */
[----:B------:R-:W-:Y:S01]  /*9030*/  @P0 SHF.L.U64.HI R30, R30, 0x1, R28 ;  /* 0x000000011e1e0819 */ /* 0x000fe2000001021c */
[----:B------:R-:W-:Y:S01]  /*9040*/  FADD.FTZ R31, R174, R32 ;  /* 0x00000020ae1f7221 */ /* 0x000fe20000010000 */
[----:B------:R-:W-:Y:S01]  /*9050*/  @P0 IADD3 R28, P6, R2, c[0x0][0x1c8], RZ ;  /* 0x00007200021c0a10 */ /* 0x000fe20007fde0ff */
[----:B------:R-:W-:Y:S01]  /*9060*/  FADD.FTZ R34, R170, R34 ;  /* 0x00000022aa227221 */ /* 0x000fe20000010000 */
[C---:B---3--:R-:W-:Y:S01]  /*9070*/  HMMA.16816.F32 R108, R20.reuse, R24, R108 ;  /* 0x00000018146c723c */ /* 0x048fe2000000186c */
[----:B------:R-:W-:Y:S03]  /*9080*/  UISETP.GE.AND UP0, UPT, UR5, 0x1, UPT ;  /* 0x000000010500788c */ /* 0x000fe6000bf06270 */
[----:B------:R-:W-:Y:S01]  /*9090*/  @P0 IADD3.X R29, R30, c[0x0][0x1cc], RZ, P6, !PT ;  /* 0x000073001e1d0a10 */ /* 0x000fe200037fe4ff */
[----:B------:R-:W-:Y:S01]  /*90a0*/  FADD.FTZ R31, R166, R31 ;  /* 0x0000001fa61f7221 */ /* 0x000fe20000010000 */
[----:B------:R-:W-:Y:S02]  /*90b0*/  @P0 SHF.L.U32 R0, R0, 0x1, RZ ;  /* 0x0000000100000819 */ /* 0x000fe400000006ff */
[C---:B------:R-:W-:Y:S01]  /*90c0*/  HMMA.16816.F32 R112, R20.reuse, R26, R112 ;  /* 0x0000001a1470723c */ /* 0x040fe20000001870 */
[----:B------:R3:W4:Y:S03]  /*90d0*/  LDSM.16.MT88.4 R24, [R133+0x8900] ;  /* 0x008900008518783b */ /* 0x0007260000004200 */
[----:B------:R-:W-:Y:S04]  /*90e0*/  @P0 IADD3 R32, P5, R2, 0x80, RZ ;  /* 0x0000008002200810 */ /* 0x000fe80007fbe0ff */
[----:B------:R-:W-:Y:S01]  /*90f0*/  @P0 IADD3 R32, P1, R32, c[0x0][0x1c8], RZ ;  /* 0x0000720020200a10 */ /* 0x000fe20007f3e0ff */
[----:B------:R-:W-:Y:S01]  /*9100*/  @!PT LDS RZ, [RZ] ;  /* 0x00000000fffff984 */ /* 0x000fe20000000800 */
[----:B------:R-:W-:Y:S01]  /*9110*/  @!PT LDS RZ, [RZ] ;  /* 0x00000000fffff984 */ /* 0x000fe20000000800 */
[----:B------:R-:W-:Y:S01]  /*9120*/  @!PT LDS RZ, [RZ] ;  /* 0x00000000fffff984 */ /* 0x000fe20000000800 */
[----:B------:R2:W-:Y:S03]  /*9130*/  @P0 LDGSTS.E.BYPASS.LTC128B.128 [R0+0x12100], [R28.64], !P4 ;  /* 0x121000001c000fae */ /* 0x0005e6000e101d54 */
[----:B------:R-:W-:Y:S02]  /*9140*/  @P0 IADD3.X R33, RZ, c[0x0][0x1cc], R30, P1, P5 ;  /* 0x00007300ff210a10 */ /* 0x000fe40000fea41e */
[----:B------:R-:W-:Y:S01]  /*9150*/  @P0 IADD3 R2, P5, R2, 0x100, RZ ;  /* 0x0000010002020810 */ /* 0x000fe20007fbe0ff */
[C---:B-1----:R-:W-:Y:S02]  /*9160*/  HMMA.16816.F32 R116, R20.reuse, R4, R116 ;  /* 0x000000041474723c */ /* 0x042fe40000001874 */
[----:B------:R1:W-:Y:S05]  /*9170*/  @P0 LDGSTS.E.BYPASS.LTC128B.128 [R0+0x15100], [R32.64], !P3 ;  /* 0x1510000020000fae */ /* 0x0003ea000d901d54 */
[----:B------:R-:W-:Y:S01]  /*9180*/  FADD.FTZ R4, R169, R34 ;  /* 0x00000022a9047221 */ /* 0x000fe20000010000 */
[C---:B------:R-:W-:Y:S04]  /*9190*/  HMMA.16816.F32 R120, R20.reuse, R6, R120 ;  /* 0x000000061478723c */ /* 0x040fe80000001878 */
[----:B------:R-:W-:Y:S01]  /*91a0*/  FADD.FTZ R4, R168, R4 ;  /* 0x00000004a8047221 */ /* 0x000fe20000010000 */
[----:B---3--:R-:W-:Y:S01]  /*91b0*/  MOV R133, R3 ;  /* 0x0000000300857202 */ /* 0x008fe20000000f00 */
[----:B------:R-:W-:Y:S01]  /*91c0*/  FADD.FTZ R5, R165, R31 ;  /* 0x0000001fa5057221 */ /* 0x000fe20000010000 */
[----:B------:R-:W-:Y:S05]  /*91d0*/  @P0 IADD3 R6, P1, R2, c[0x0][0x1c8], RZ ;  /* 0x0000720002060a10 */ /* 0x000fea0007f3e0ff */
[----:B------:R-:W-:Y:S01]  /*91e0*/  @P0 IADD3.X R7, RZ, c[0x0][0x1cc], R30, P1, P5 ;  /* 0x00007300ff070a10 */ /* 0x000fe20000fea41e */
[----:B------:R-:W-:Y:S02]  /*91f0*/  FADD.FTZ R5, R164, R5 ;  /* 0x00000005a4057221 */ /* 0x000fe40000010000 */
[----:B------:R-:W-:Y:S01]  /*9200*/  FADD.FTZ R30, R144, R4 ;  /* 0x00000004901e7221 */ /* 0x000fe20000010000 */
[----:B------:R-:W-:Y:S01]  /*9210*/  @P0 IADD3 R4, P1, R28, UR10, RZ ;  /* 0x0000000a1c040c10 */ /* 0x000fe2000ff3e0ff */
[----:B------:R3:W-:Y:S01]  /*9220*/  @P0 LDGSTS.E.BYPASS.LTC128B.128 [R0+0x18100], [R6.64], !P2 ;  /* 0x1810000006000fae */ /* 0x0007e2000d101d54 */
[----:B------:R-:W-:Y:S01]  /*9230*/  FADD.FTZ R2, R163, R5 ;  /* 0x00000005a3027221 */ /* 0x000fe20000010000 */
[C---:B--2---:R-:W-:Y:S03]  /*9240*/  HMMA.16816.F32 R144, R20.reuse, R8, R12 ;  /* 0x000000081490723c */ /* 0x044fe6000000180c */
[----:B------:R-:W-:Y:S01]  /*9250*/  @P0 IADD3.X R5, R29, UR13, RZ, P1, !PT ;  /* 0x0000000d1d050c10 */ /* 0x000fe20008ffe4ff */
[----:B------:R-:W-:Y:S03]  /*9260*/  FADD.FTZ R2, R150, R2 ;  /* 0x0000000296027221 */ /* 0x000fe60000010000 */
[----:B------:R-:W-:Y:S01]  /*9270*/  FADD.FTZ R8, R151, R30 ;  /* 0x0000001e97087221 */ /* 0x000fe20000010000 */
[----:B------:R2:W-:Y:S01]  /*9280*/  @P0 LDGSTS.E.BYPASS.LTC128B.128 [R0+0x13100], [R4.64], !P4 ;  /* 0x1310000004000fae */ /* 0x0005e2000e101d54 */
[C---:B------:R-:W-:Y:S03]  /*9290*/  HMMA.16816.F32 R124, R20.reuse, R10, R124 ;  /* 0x0000000a147c723c */ /* 0x040fe6000000187c */
[----:B------:R-:W-:Y:S04]  /*92a0*/  FADD.FTZ R2, R149, R2 ;  /* 0x0000000295027221 */ /* 0x000fe80000010000 */
[----:B------:R2:W-:Y:S01]  /*92b0*/  @P0 LDGSTS.E.BYPASS.LTC128B.128 [R0+0x16100], [R4.64+0x80], !P3 ;  /* 0x1610008004000fae */ /* 0x0005e2000d901d54 */
[----:B------:R-:W-:Y:S04]  /*92c0*/  FADD.FTZ R2, R161, R2 ;  /* 0x00000002a1027221 */ /* 0x000fe80000010000 */
[----:B------:R-:W-:Y:S03]  /*92d0*/  FADD.FTZ R2, R160, R2 ;  /* 0x00000002a0027221 */ /* 0x000fe60000010000 */
[----:B------:R2:W-:Y:S01]  /*92e0*/  @P0 LDGSTS.E.BYPASS.LTC128B.128 [R0+0x19100], [R4.64+0x100], !P2 ;  /* 0x1910010004000fae */ /* 0x0005e2000d101d54 */
[----:B---3--:R-:W-:Y:S01]  /*92f0*/  @P0 IADD3 R6, P1, R4, UR10, RZ ;  /* 0x0000000a04060c10 */ /* 0x008fe2000ff3e0ff */
[----:B------:R-:W-:Y:S03]  /*9300*/  UIADD3 UR10, UR5, 0x1, URZ ;  /* 0x00000001050a7890 */ /* 0x000fe6000fffe03f */
[----:B------:R-:W-:Y:S01]  /*9310*/  @P0 IADD3.X R7, R5, UR13, RZ, P1, !PT ;  /* 0x0000000d05070c10 */ /* 0x000fe20008ffe4ff */
[----:B------:R-:W-:Y:S04]  /*9320*/  USEL UR5, UR10, URZ, !UP0 ;  /* 0x0000003f0a057287 */ /* 0x000fe8000c000000 */
[----:B------:R1:W-:Y:S08]  /*9330*/  @P0 LDGSTS.E.BYPASS.LTC128B.128 [R0+0x14100], [R6.64], !P4 ;  /* 0x1410000006000fae */ /* 0x0003f0000e101d54 */
[----:B------:R1:W-:Y:S08]  /*9340*/  @P0 LDGSTS.E.BYPASS.LTC128B.128 [R0+0x17100], [R6.64+0x80], !P3 ;  /* 0x1710008006000fae */ /* 0x0003f0000d901d54 */
[----:B------:R1:W-:Y:S01]  /*9350*/  @P0 LDGSTS.E.BYPASS.LTC128B.128 [R0+0x1a100], [R6.64+0x100], !P2 ;  /* 0x1a10010006000fae */ /* 0x0003e2000d101d54 */
[----:B--2---:R-:W-:Y:S01]  /*9360*/  FADD.FTZ R4, R148, R8 ;  /* 0x0000000894047221 */ /* 0x004fe20000010000 */
[----:B------:R-:W-:Y:S01]  /*9370*/  ISETP.LT.AND P0, PT, RZ, UR16, PT ;  /* 0x00000010ff007c0c */ /* 0x000fe2000bf01270 */
[C---:B----4-:R-:W-:Y:S01]  /*9380*/  HMMA.16816.F32 R148, R20.reuse, R24, R16 ;  /* 0x000000181494723c */ /* 0x050fe20000001810 */
[----:B------:R-:W-:Y:S04]  /*9390*/  UMOV UR16, UR14 ;  /* 0x0000000e00107c82 */ /* 0x000fe80008000000 */
[----:B------:R-:W0:Y:S03]  /*93a0*/  LDGDEPBAR ;  /* 0x00000000000079af */ /* 0x000e260000000000 */
[----:B------:R-:W-:Y:S04]  /*93b0*/  HMMA.16816.F32 R128, R20, R26, R128 ;  /* 0x0000001a1480723c */ /* 0x000fe80000001880 */
[----:B-1----:R-:W-:Y:S02]  /*93c0*/  FADD.FTZ R0, R162, R4 ;  /* 0x00000004a2007221 */ /* 0x002fe40000010000 */
[----:B------:R-:W-:Y:S02]  /*93d0*/  FADD.FTZ R4, R46, R2 ;  /* 0x000000022e047221 */ /* 0x000fe40000010000 */
[----:B------:R-:W-:Y:S04]  /*93e0*/  FADD.FTZ R0, R44, R0 ;  /* 0x000000002c007221 */ /* 0x000fe80000010000 */
[----:B------:R-:W-:Y:S02]  /*93f0*/  FADD.FTZ R4, R47, R4 ;  /* 0x000000042f047221 */ /* 0x000fe40000010000 */
[----:B------:R-:W-:Y:S04]  /*9400*/  FADD.FTZ R0, R45, R0 ;  /* 0x000000002d007221 */ /* 0x000fe80000010000 */
[----:B------:R-:W-:Y:S02]  /*9410*/  FADD.FTZ R2, R48, R0 ;  /* 0x0000000030027221 */ /* 0x000fe40000010000 */
[----:B------:R-:W-:Y:S02]  /*9420*/  FADD.FTZ R0, R50, R4 ;  /* 0x0000000432007221 */ /* 0x000fe40000010000 */
[----:B------:R-:W-:Y:S02]  /*9430*/  FADD.FTZ R244, R49, R2 ;  /* 0x0000000231f47221 */ /* 0x000fe40000010000 */
[----:B------:R-:W-:Y:S01]  /*9440*/  FADD.FTZ R245, R51, R0 ;  /* 0x0000000033f57221 */ /* 0x000fe20000010000 */
[----:B------:R-:W-:Y:S01]  /*9450*/  MOV R0, R132 ;  /* 0x0000008400007202 */ /* 0x000fe20000000f00 */
[----:B------:R-:W-:-:S05]  /*9460*/  @P0 BRA `(.L_x_1923) ;  /* 0xffffc91000000947 */ /* 0x000fca000383ffff */
.L_x_1922:
[----:B------:R-:W2:Y:S01]  /*9470*/  LDL.LU R18, [R1+0x18] ;  /* 0x0000180001127983 */ /* 0x000ea20000300800 */
[----:B------:R-:W-:-:S03]  /*9480*/  MOV R152, c[0x0][0x4e8] ;  /* 0x00013a0000987a02 */ /* 0x000fc60000000f00 */
[----:B------:R-:W3:Y:S04]  /*9490*/  LDL.LU R153, [R1+0x20] ;  /* 0x0000200001997983 */ /* 0x000ee80000300800 */
[----:B------:R-:W-:Y:S01]  /*94a0*/  BAR.SYNC.DEFER_BLOCKING 0x1, 0x100 ;  /* 0x0044000000007b1d */ /* 0x000fe20000010000 */
[----:B------:R-:W-:-:S05]  /*94b0*/  ISETP.NE.AND P0, PT, R152, 0x1, PT ;  /* 0x000000019800780c */ /* 0x000fca0003f05270 */
[----:B-1----:R-:W1:Y:S04]  /*94c0*/  SHFL.BFLY PT, R6, R244, 0x2, 0x1f ;  /* 0x0c401f00f4067f89 */ /* 0x002e6800000e0000 */
[----:B------:R-:W4:Y:S04]  /*94d0*/  SHFL.BFLY PT, R7, R245, 0x2, 0x1f ;  /* 0x0c401f00f5077f89 */ /* 0x000f2800000e0000 */
[----:B------:R-:W4:Y:S04]  /*94e0*/  S2R R4, SR_CTAID.Y ;  /* 0x0000000000047919 */ /* 0x000f280000002600 */
[----:B------:R-:W4:Y:S01]  /*94f0*/  S2R R5, SR_TID.X ;  /* 0x0000000000057919 */ /* 0x000f220000002100 */
[----:B-1----:R-:W-:-:S02]  /*9500*/  FADD.FTZ R6, R6, R244 ;  /* 0x000000f406067221 */ /* 0x002fc40000010000 */
[----:B----4-:R-:W-:-:S03]  /*9510*/  FADD.FTZ R7, R7, R245 ;  /* 0x000000f507077221 */ /* 0x010fc60000010000 */
[----:B------:R-:W1:Y:S01]  /*9520*/  SHFL.BFLY PT, R0, R6, 0x1, 0x1f ;  /* 0x0c201f0006007f89 */ /* 0x000e6200000e0000 */
[----:B------:R-:W-:-:S03]  /*9530*/  IMAD.WIDE.U32 R12, R4, c[0x0][0x490], RZ ;  /* 0x00012400040c7a25 */ /* 0x000fc600078e00ff */
[----:B------:R-:W4:Y:S01]  /*9540*/  SHFL.BFLY PT, R2, R7, 0x1, 0x1f ;  /* 0x0c201f0007027f89 */ /* 0x000f2200000e0000 */
[----:B------:R-:W-:Y:S01]  /*9550*/  SHF.R.S32.HI R135, RZ, 0x1f, R5 ;  /* 0x0000001fff877819 */ /* 0x000fe20000011405 */
[----:B------:R-:W-:-:S04]  /*9560*/  IMAD.WIDE.U32 R16, R4, c[0x0][0x3e8], RZ ;  /* 0x0000fa0004107a25 */ /* 0x000fc800078e00ff */
[----:B-1----:R-:W-:Y:S01]  /*9570*/  FADD.FTZ R6, R6, R0 ;  /* 0x0000000006067221 */ /* 0x002fe20000010000 */
[----:B------:R-:W-:Y:S01]  /*9580*/  SHF.R.S32.HI R0, RZ, 0x1f, R4 ;  /* 0x0000001fff007819 */ /* 0x000fe20000011404 */
[----:B----4-:R-:W-:-:S03]  /*9590*/  FADD.FTZ R7, R7, R2 ;  /* 0x0000000207077221 */ /* 0x010fc60000010000 */
[----:B------:R-:W-:Y:S01]  /*95a0*/  FSETP.NE.FTZ.AND P2, PT, R6, RZ, PT ;  /* 0x000000ff0600720b */ /* 0x000fe20003f55000 */
[C---:B------:R-:W-:Y:S01]  /*95b0*/  IMAD R14, R0.reuse, c[0x0][0x490], RZ ;  /* 0x00012400000e7a24 */ /* 0x040fe200078e02ff */
[----:B------:R-:W-:Y:S01]  /*95c0*/  MOV R2, RZ ;  /* 0x000000ff00027202 */ /* 0x000fe20000000f00 */
[----:B------:R-:W-:Y:S01]  /*95d0*/  IMAD R8, R0, c[0x0][0x3e8], RZ ;  /* 0x0000fa0000087a24 */ /* 0x000fe200078e02ff */
[----:B------:R-:W-:Y:S01]  /*95e0*/  FSETP.NE.FTZ.AND P1, PT, R7, RZ, PT ;  /* 0x000000ff0700720b */ /* 0x000fe20003f35000 */
[C---:B------:R-:W-:Y:S02]  /*95f0*/  IMAD R14, R4.reuse, c[0x0][0x494], R14 ;  /* 0x00012500040e7a24 */ /* 0x040fe400078e020e */
[----:B------:R-:W-:Y:S01]  /*9600*/  IMAD R8, R4, c[0x0][0x3ec], R8 ;  /* 0x0000fb0004087a24 */ /* 0x000fe200078e0208 */
[CC--:B------:R-:W-:Y:S02]  /*9610*/  LEA.HI R4, R135.reuse, R5.reuse, RZ, 0x2 ;  /* 0x0000000587047211 */ /* 0x0c0fe400078f10ff */
[----:B------:R-:W-:-:S02]  /*9620*/  LEA.HI R135, R135, R5, RZ, 0x5 ;  /* 0x0000000587877211 */ /* 0x000fc400078f28ff */
[----:B------:R-:W-:Y:S01]  /*9630*/  LOP3.LUT R10, R4, 0xfffffffc, RZ, 0xc0, !PT ;  /* 0xfffffffc040a7812 */ /* 0x000fe200078ec0ff */
[----:B------:R-:W1:Y:S01]  /*9640*/  @P2 MUFU.RCP R2, R6 ;  /* 0x0000000600022308 */ /* 0x000e620000001000 */
[----:B------:R-:W-:Y:S02]  /*9650*/  LOP3.LUT R11, R135, 0xffffffe0, RZ, 0xc0, !PT ;  /* 0xffffffe0870b7812 */ /* 0x000fe400078ec0ff */
[-C--:B------:R-:W-:Y:S02]  /*9660*/  IADD3 R10, -R10, R5.reuse, RZ ;  /* 0x000000050a0a7210 */ /* 0x080fe40007ffe1ff */
[----:B------:R-:W-:Y:S02]  /*9670*/  IADD3 R11, -R11, R5, RZ ;  /* 0x000000050b0b7210 */ /* 0x000fe40007ffe1ff */
[----:B------:R-:W-:Y:S02]  /*9680*/  IADD3 R9, R17, R8, RZ ;  /* 0x0000000811097210 */ /* 0x000fe40007ffe0ff */
[----:B------:R-:W-:-:S02]  /*9690*/  LOP3.LUT P4, RZ, R11, 0x3, RZ, 0xc0, !PT ;  /* 0x000000030bff7812 */ /* 0x000fc4000788c0ff */
[----:B------:R-:W-:Y:S02]  /*96a0*/  MOV R8, R16 ;  /* 0x0000001000087202 */ /* 0x000fe40000000f00 */
[----:B------:R-:W-:Y:S02]  /*96b0*/  IADD3 R15, R13, R14, RZ ;  /* 0x0000000e0d0f7210 */ /* 0x000fe40007ffe0ff */
[----:B------:R-:W-:Y:S01]  /*96c0*/  MOV R14, R12 ;  /* 0x0000000c000e7202 */ /* 0x000fe20000000f00 */
[C---:B-1----:R-:W-:Y:S02]  /*96d0*/  FMUL.FTZ R25, R2.reuse, R64 ;  /* 0x0000004002197220 */ /* 0x042fe40000410000 */
[----:B------:R-:W4:Y:S01]  /*96e0*/  LDL R64, [R1+0x1c] ;  /* 0x00001c0001407983 */ /* 0x000f220000100800 */
        /* <DEDUP_REMOVED lines=45> */
[----:B------:R-:W1:Y:S01]  /*99c0*/  @P2 MUFU.LG2 R6, R6 ;  /* 0x0000000600062308 */ /* 0x000e620000000c00 */
[----:B------:R-:W-:Y:S01]  /*99d0*/  MOV R60, 0xff800000 ;  /* 0xff800000003c7802 */ /* 0x000fe20000000f00 */
[----:B-1----:R-:W-:Y:S02]  /*99e0*/  @P2 FMUL.FTZ R6, R6, 0.69314718246459960938 ;  /* 0x3f31721806062820 */ /* 0x002fe40000410000 */
[----:B--2---:R-:W-:Y:S01]  /*99f0*/  @P0 IMAD.HI.U32 R0, R18, c[0x0][0x4ec], RZ ;  /* 0x00013b0012000a27 */ /* 0x004fe200078e00ff */
[----:B------:R-:W-:-:S04]  /*9a00*/  MOV R23, R18 ;  /* 0x0000001200177202 */ /* 0x000fc80000000f00 */
[----:B------:R-:W-:Y:S02]  /*9a10*/  @P0 SHF.R.U32.HI R23, RZ, c[0x0][0x4f0], R0 ;  /* 0x00013c00ff170a19 */ /* 0x000fe40000011600 */
[----:B------:R-:W-:Y:S02]  /*9a20*/  MOV R0, RZ ;  /* 0x000000ff00007202 */ /* 0x000fe40000000f00 */
[----:B------:R-:W-:-:S04]  /*9a30*/  IADD3 R5, -R23, RZ, RZ ;  /* 0x000000ff17057210 */ /* 0x000fc80007ffe1ff */
[----:B------:R-:W1:Y:S01]  /*9a40*/  @P1 MUFU.RCP R0, R7 ;  /* 0x0000000700001308 */ /* 0x000e620000001000 */
[----:B------:R-:W-:Y:S02]  /*9a50*/  IMAD R133, R5, c[0x0][0x4e8], R18 ;  /* 0x00013a0005857a24 */ /* 0x000fe400078e0212 */
[----:B------:R-:W-:Y:S02]  /*9a60*/  FMUL.FTZ R18, R2, R52 ;  /* 0x0000003402127220 */ /* 0x000fe40000410000 */
[----:B-1----:R-:W-:Y:S02]  /*9a70*/  FMUL.FTZ R21, R0, R54 ;  /* 0x0000003600157220 */ /* 0x002fe40000410000 */
[----:B------:R-:W1:Y:S01]  /*9a80*/  S2R R54, SR_CTAID.Z ;  /* 0x0000000000367919 */ /* 0x000e620000002700 */
[----:B------:R-:W-:Y:S01]  /*9a90*/  FMUL.FTZ R52, R2, R112 ;  /* 0x0000007002347220 */ /* 0x000fe20000410000 */
[--C-:B------:R-:W-:Y:S02]  /*9aa0*/  SHF.R.S32.HI R5, RZ, 0x2, R4.reuse ;  /* 0x00000002ff057819 */ /* 0x100fe40000011404 */
[----:B------:R-:W-:Y:S01]  /*9ab0*/  SHF.R.S32.HI R2, RZ, 0x1f, R4 ;  /* 0x0000001fff027819 */ /* 0x000fe20000011404 */
[----:B------:R-:W2:Y:S03]  /*9ac0*/  @P1 MUFU.LG2 R7, R7 ;  /* 0x0000000700071308 */ /* 0x000ea60000000c00 */
        /* <DEDUP_REMOVED lines=9> */
[C---:B------:R-:W-:Y:S01]  /*9b60*/  FMUL.FTZ R12, R0.reuse, R59 ;  /* 0x0000003b000c7220 */ /* 0x040fe20000410000 */
[----:B-1----:R-:W-:Y:S01]  /*9b70*/  SHF.R.S32.HI R4, RZ, 0x1f, R54 ;  /* 0x0000001fff047819 */ /* 0x002fe20000011436 */
        /* <DEDUP_REMOVED lines=41> */
[----:B------:R-:W-:Y:S01]  /*9e10*/  @P1 MOV R0, 0x3f317218 ;  /* 0x3f31721800001802 */ /* 0x000fe20000000f00 */
[C---:B------:R-:W-:Y:S02]  /*9e20*/  IMAD R62, R4.reuse, c[0x0][0x498], RZ ;  /* 0x00012600043e7a24 */ /* 0x040fe400078e02ff */
[----:B------:R-:W-:-:S02]  /*9e30*/  IMAD R61, R4, c[0x0][0x3f0], RZ ;  /* 0x0000fc00043d7a24 */ /* 0x000fc400078e02ff */
[----:B------:R-:W-:Y:S02]  /*9e40*/  @P2 FMUL.FTZ R4, R2, c[0x0][0x2d0] ;  /* 0x0000b40002042a20 */ /* 0x000fe40000410000 */
[----:B--2---:R-:W-:Y:S02]  /*9e50*/  @P1 FMUL.FTZ R2, R7, 0.69314718246459960938 ;  /* 0x3f31721807021820 */ /* 0x004fe40000410000 */
[----:B------:R-:W-:Y:S01]  /*9e60*/  @P1 FMUL.FTZ R0, R0, c[0x0][0x2d0] ;  /* 0x0000b40000001a20 */ /* 0x000fe20000410000 */
[----:B------:R-:W-:-:S03]  /*9e70*/  MOV R59, 0xff800000 ;  /* 0xff800000003b7802 */ /* 0x000fc60000000f00 */
[----:B------:R-:W-:Y:S01]  /*9e80*/  @P1 FFMA.FTZ R59, R0, R3, R2 ;  /* 0x00000003003b1223 */ /* 0x000fe20000010002 */
[----:B------:R-:W-:Y:S02]  /*9e90*/  SHF.R.S32.HI R0, RZ, 0x5, R135 ;  /* 0x00000005ff007819 */ /* 0x000fe40000011487 */
[----:B------:R-:W-:Y:S02]  /*9ea0*/  F2FP.PACK_AB R24, R63, R24 ;  /* 0x000000183f18723e */ /* 0x000fe400000000ff */
[----:B------:R-:W-:Y:S01]  /*9eb0*/  SHF.R.S32.HI R3, RZ, 0x1f, R0 ;  /* 0x0000001fff037819 */ /* 0x000fe20000011400 */
[----:B------:R-:W1:Y:S01]  /*9ec0*/  S2R R63, SR_CTAID.X ;  /* 0x00000000003f7919 */ /* 0x000e620000002500 */
[----:B------:R-:W-:Y:S02]  /*9ed0*/  LEA.HI R2, R10, R10, RZ, 0x1 ;  /* 0x0000000a0a027211 */ /* 0x000fe400078f08ff */
[----:B------:R-:W-:Y:S02]  /*9ee0*/  LEA.HI R3, R3, R0, RZ, 0x3 ;  /* 0x0000000003037211 */ /* 0x000fe400078f18ff */
[----:B------:R-:W-:-:S02]  /*9ef0*/  LOP3.LUT R2, R2, 0x1ffffffe, RZ, 0xc0, !PT ;  /* 0x1ffffffe02027812 */ /* 0x000fc400078ec0ff */
[----:B------:R-:W-:Y:S02]  /*9f00*/  LOP3.LUT R3, R3, 0xffffff8, RZ, 0xc0, !PT ;  /* 0x0ffffff803037812 */ /* 0x000fe400078ec0ff */
[----:B------:R-:W-:Y:S02]  /*9f10*/  F2FP.PACK_AB R19, R12, R19 ;  /* 0x000000130c13723e */ /* 0x000fe400000000ff */
[C---:B------:R-:W-:Y:S02]  /*9f20*/  IADD3 R7, R0.reuse, -R3, RZ ;  /* 0x8000000300077210 */ /* 0x040fe40007ffe0ff */
[----:B------:R-:W-:Y:S01]  /*9f30*/  LEA R12, R0, R10, 0x9 ;  /* 0x0000000a000c7211 */ /* 0x000fe200078e48ff */
[----:B------:R-:W-:Y:S01]  /*9f40*/  @P2 FFMA.FTZ R60, R4, R132, R6 ;  /* 0x00000084043c2223 */ /* 0x000fe20000010006 */
[----:B------:R-:W-:Y:S02]  /*9f50*/  SHF.R.S32.HI R0, RZ, 0x1f, R23 ;  /* 0x0000001fff007819 */ /* 0x000fe40000011417 */
[----:B------:R-:W-:Y:S01]  /*9f60*/  IADD3 R10, R10, -R2, RZ ;  /* 0x800000020a0a7210 */ /* 0x000fe20007ffe0ff */
[C---:B------:R-:W-:Y:S01]  /*9f70*/  IMAD R61, R54.reuse, c[0x0][0x3f4], R61 ;  /* 0x0000fd00363d7a24 */ /* 0x040fe200078e023d */
[----:B---3--:R-:W-:Y:S01]  /*9f80*/  SHF.R.S32.HI R6, RZ, 0x2, R153 ;  /* 0x00000002ff067819 */ /* 0x008fe20000011499 */
[----:B------:R-:W-:Y:S01]  /*9f90*/  IMAD.WIDE.U32 R8, R54, c[0x0][0x3f0], R8 ;  /* 0x0000fc0036087a25 */ /* 0x000fe200078e0008 */
[----:B------:R-:W-:-:S02]  /*9fa0*/  LOP3.LUT R2, R5, 0x1, RZ, 0xc0, !PT ;  /* 0x0000000105027812 */ /* 0x000fc400078ec0ff */
[C---:B------:R-:W-:Y:S01]  /*9fb0*/  R2P PR, R5.reuse, 0x6 ;  /* 0x0000000605007804 */ /* 0x040fe20000000000 */
[----:B------:R-:W-:Y:S02]  /*9fc0*/  IMAD.SHL.U32 R5, R5, 0x40, RZ ;  /* 0x0000004005057824 */ /* 0x000fe400078e00ff */
[----:B------:R-:W-:Y:S01]  /*9fd0*/  IMAD R4, R0, c[0x0][0x3e0], RZ ;  /* 0x0000f80000047a24 */ /* 0x000fe200078e02ff */
[----:B------:R-:W-:Y:S02]  /*9fe0*/  LEA R0, R7, R6, 0x4 ;  /* 0x0000000607007211 */ /* 0x000fe400078e20ff */
[----:B------:R-:W-:Y:S02]  /*9ff0*/  ISETP.NE.U32.AND P3, PT, R2, 0x1, PT ;  /* 0x000000010200780c */ /* 0x000fe40003f65070 */
[----:B------:R-:W-:Y:S02]  /*a000*/  IADD3 R3, R9, R61, RZ ;  /* 0x0000003d09037210 */ /* 0x000fe40007ffe0ff */
[----:B------:R-:W-:-:S02]  /*a010*/  LOP3.LUT R5, R5, 0x1c0, RZ, 0xc0, !PT ;  /* 0x000001c005057812 */ /* 0x000fc400078ec0ff */
[----:B------:R-:W-:Y:S02]  /*a020*/  MOV R2, R8 ;  /* 0x0000000800027202 */ /* 0x000fe40000000f00 */
[----:B------:R-:W-:Y:S01]  /*a030*/  LEA R10, R10, R0, 0x3 ;  /* 0x000000000a0a7211 */ /* 0x000fe200078e18ff */
[----:B------:R-:W-:Y:S01]  /*a040*/  IMAD R7, R23, c[0x0][0x3e4], R4 ;  /* 0x0000f90017077a24 */ /* 0x000fe200078e0204 */
[----:B------:R-:W-:Y:S01]  /*a050*/  LEA.HI R6, R5, R5, RZ, 0x1d ;  /* 0x0000000505067211 */ /* 0x000fe200078fe8ff */
[----:B------:R-:W-:Y:S01]  /*a060*/  IMAD.WIDE.U32 R4, R23, c[0x0][0x3e0], R2 ;  /* 0x0000f80017047a25 */ /* 0x000fe200078e0002 */
[C---:B-1----:R-:W-:Y:S02]  /*a070*/  LEA R10, R63.reuse, R10, 0x7 ;  /* 0x0000000a3f0a7211 */ /* 0x042fe400078e38ff */
        /* <DEDUP_REMOVED lines=13> */
[----:B------:R-:W-:Y:S01]  /*a150*/  IMAD.WIDE.U32 R14, R54, c[0x0][0x498], R14 ;  /* 0x00012600360e7a25 */ /* 0x000fe200078e000e */
[----:B------:R-:W-:-:S03]  /*a160*/  IADD3 R8, R2, 0x80, RZ ;  /* 0x0000008002087810 */ /* 0x000fc60007ffe0ff */
[----:B------:R-:W-:Y:S01]  /*a170*/  IMAD R6, R6, c[0x0][0x3d8], RZ ;  /* 0x0000f60006067a24 */ /* 0x000fe200078e02ff */
[----:B------:R-:W-:Y:S01]  /*a180*/  ISETP.GE.OR P4, PT, R3, R61, P4 ;  /* 0x0000003d0300720c */ /* 0x000fe20002786670 */
[----:B------:R-:W-:Y:S01]  /*a190*/  IMAD R62, R54, c[0x0][0x49c], R62 ;  /* 0x00012700363e7a24 */ /* 0x000fe200078e023e */
[----:B------:R-:W-:Y:S01]  /*a1a0*/  IADD3 R3, R2, 0x70, RZ ;  /* 0x0000007002037810 */ /* 0x000fe20007ffe0ff */
[C---:B------:R-:W-:Y:S01]  /*a1b0*/  IMAD R23, R133.reuse, c[0x0][0x3dc], R6 ;  /* 0x0000f70085177a24 */ /* 0x040fe200078e0206 */
[----:B------:R-:W-:Y:S02]  /*a1c0*/  @P3 IADD3 R3, R8, 0x10, RZ ;  /* 0x0000001008033810 */ /* 0x000fe40007ffe0ff */
[----:B------:R-:W-:Y:S02]  /*a1d0*/  SHF.R.S32.HI R6, RZ, 0x1f, R0 ;  /* 0x0000001fff067819 */ /* 0x000fe40000011400 */
        /* <DEDUP_REMOVED lines=18> */
[----:B------:R-:W-:Y:S01]  /*a300*/  IADD3 R237, R237, R3, RZ ;  /* 0x00000003eded7210 */ /* 0x000fe20007ffe0ff */
[----:B------:R-:W-:Y:S01]  /*a310*/  STS [R2+0x80], R11 ;  /* 0x0000800b02007388 */ /* 0x000fe20000000800 */
[----:B------:R-:W-:Y:S01]  /*a320*/  F2FP.PACK_AB R22, R43, R22 ;  /* 0x000000162b16723e */ /* 0x000fe200000000ff */
[----:B------:R-:W-:Y:S01]  /*a330*/  IMAD.WIDE.U32 R8, R4, c[0x0][0x488], R8 ;  /* 0x0001220004087a25 */ /* 0x000fe200078e0008 */
[----:B------:R-:W-:Y:S01]  /*a340*/  IADD3 R5, R2, R6, RZ ;  /* 0x0000000602057210 */ /* 0x000fe20007ffe0ff */
[----:B------:R-:W-:Y:S01]  /*a350*/  STS [R3], R16 ;  /* 0x0000001003007388 */ /* 0x000fe20000000800 */
        /* <DEDUP_REMOVED lines=12> */
[----:B------:R-:W-:-:S02]  /*a420*/  IADD3 R6, R237, R6, RZ ;  /* 0x00000006ed067210 */ /* 0x000fc40007ffe0ff */
        /* <DEDUP_REMOVED lines=80> */
[----:B------:R-:W2:Y:S04]  /*a930*/  SHFL.IDX PT, R9, R9, 0x1, 0x1c1f ;  /* 0x003c1f0009097f89 */ /* 0x000ea800000e0000 */
[----:B-1----:R1:W-:Y:S04]  /*a940*/  @!P5 ST.E [R10.64], R60 ;  /* 0x0000003c0a00d985 */ /* 0x0023e8000c101914 */
[----:B--2---:R1:W-:Y:S04]  /*a950*/  @!P4 ST.E [R8.64], R59 ;  /* 0x0000003b0800c985 */ /* 0x0043e8000c101914 */
[----:B-----5:R1:W2:Y:S04]  /*a960*/  LDS.128 R32, [R239+0x1080] ;  /* 0x00108000ef207984 */ /* 0x0202a80000000c00 */
[----:B------:R1:W3:Y:S04]  /*a970*/  LDS.128 R44, [R239+0x2080] ;  /* 0x00208000ef2c7984 */ /* 0x0002e80000000c00 */
        /* <DEDUP_REMOVED lines=10> */
[----:B----4-:R-:W-:Y:S01]  /*aa20*/  ISETP.GE.AND P0, PT, R64, R61, PT ;  /* 0x0000003d4000720c */ /* 0x010fe20003f06270 */
[----:B------:R4:W1:Y:S01]  /*aa30*/  SHFL.IDX PT, R2, R21, RZ, 0x181f ;  /* 0x00181fff15027589 */ /* 0x00086200000e0000 */
[----:B------:R-:W-:Y:S03]  /*aa40*/  BSSY B0, `(.L_x_1924) ;  /* 0x0000015000007945 */ /* 0x000fe60003800000 */
[----:B------:R4:W1:Y:S08]  /*aa50*/  SHFL.IDX PT, R3, R20, RZ, 0x181f ;  /* 0x00181fff14037589 */ /* 0x00087000000e0000 */
[----:B------:R-:W-:Y:S05]  /*aa60*/  @P0 BRA `(.L_x_1925) ;  /* 0x0000012000000947 */ /* 0x000fea0003800000 */
[----:B--23--:R-:W2:Y:S01]  /*aa70*/  LDS.128 R16, [R239+0x80] ;  /* 0x00008000ef107984 */ /* 0x00cea20000000c00 */
[----:B------:R-:W-:-:S02]  /*aa80*/  ISETP.GE.AND P1, PT, R251, c[0x0][0x3c8], PT ;  /* 0x0000f200fb007a0c */ /* 0x000fc40003f26270 */
[----:B------:R-:W-:Y:S01]  /*aa90*/  ISETP.GE.AND P0, PT, R250, c[0x0][0x3c8], PT ;  /* 0x0000f200fa007a0c */ /* 0x000fe20003f06270 */
[----:B------:R-:W3:Y:S01]  /*aaa0*/  LDS.128 R12, [R239+0x4080] ;  /* 0x00408000ef0c7984 */ /* 0x000ee20000000c00 */
[----:B------:R-:W-:-:S03]  /*aab0*/  ISETP.GE.AND P2, PT, R246, c[0x0][0x3c8], PT ;  /* 0x0000f200f6007a0c */ /* 0x000fc60003f46270 */
[----:B-1----:R-:W1:Y:S06]  /*aac0*/  LDS.128 R8, [R239+0x8080] ;  /* 0x00808000ef087984 */ /* 0x002e6c0000000c00 */
[----:B------:R-:W-:Y:S02]  /*aad0*/  @!P1 SHF.R.S32.HI R4, RZ, 0x1f, R251 ;  /* 0x0000001fff049819 */ /* 0x000fe400000114fb */
[----:B------:R-:W-:Y:S02]  /*aae0*/  @!P0 SHF.R.S32.HI R0, RZ, 0x1f, R250 ;  /* 0x0000001fff008819 */ /* 0x000fe400000114fa */
[----:B------:R-:W-:Y:S01]  /*aaf0*/  @!P1 LEA.HI R4, R4, R251, RZ, 0x3 ;  /* 0x000000fb04049211 */ /* 0x000fe200078f18ff */
[----:B------:R-:W-:Y:S01]  /*ab00*/  @!P2 IMAD.WIDE R6, R246, 0x2, R2 ;  /* 0x00000002f606a825 */ /* 0x000fe200078e0202 */
[----:B------:R-:W-:-:S02]  /*ab10*/  @!P0 LEA.HI R0, R0, R250, RZ, 0x3 ;  /* 0x000000fa00008211 */ /* 0x000fc400078f18ff */
[----:B------:R-:W-:Y:S02]  /*ab20*/  @!P1 LOP3.LUT R4, R4, 0xfffffff8, RZ, 0xc0, !PT ;  /* 0xfffffff804049812 */ /* 0x000fe400078ec0ff */
[----:B------:R-:W-:-:S03]  /*ab30*/  @!P0 LOP3.LUT R0, R0, 0xfffffff8, RZ, 0xc0, !PT ;  /* 0xfffffff800008812 */ /* 0x000fc600078ec0ff */
[----:B------:R-:W-:-:S04]  /*ab40*/  @!P1 IMAD.WIDE R4, R4, 0x2, R2 ;  /* 0x0000000204049825 */ /* 0x000fc800078e0202 */
[----:B------:R-:W-:Y:S01]  /*ab50*/  @!P0 IMAD.WIDE R2, R0, 0x2, R2 ;  /* 0x0000000200028825 */ /* 0x000fe200078e0202 */
[----:B--2---:R2:W-:Y:S04]  /*ab60*/  @!P2 ST.E.128 [R6.64], R16 ;  /* 0x000000100600a985 */ /* 0x0045e8000c101d14 */
[----:B---3--:R2:W-:Y:S04]  /*ab70*/  @!P1 ST.E.128 [R4.64], R12 ;  /* 0x0000000c04009985 */ /* 0x0085e8000c101d14 */
[----:B-1----:R2:W-:Y:S02]  /*ab80*/  @!P0 ST.E.128 [R2.64], R8 ;  /* 0x0000000802008985 */ /* 0x0025e4000c101d14 */
.L_x_1925:
[----:B--23--:R-:W-:Y:S05]  /*ab90*/  BSYNC B0 ;  /* 0x0000000000007941 */ /* 0x00cfea0003800000 */
.L_x_1924:
[----:B------:R-:W-:Y:S01]  /*aba0*/  IADD3 R0, R64, 0x20, RZ ;  /* 0x0000002040007810 */ /* 0x000fe20007ffe0ff */
[----:B-1----:R1:W2:Y:S01]  /*abb0*/  SHFL.IDX PT, R3, R20, 0x1, 0x181f ;  /* 0x00381f0014037f89 */ /* 0x0022a200000e0000 */
[----:B------:R-:W-:Y:S02]  /*abc0*/  BSSY B0, `(.L_x_1926) ;  /* 0x0000013000007945 */ /* 0x000fe40003800000 */
[----:B------:R-:W-:Y:S01]  /*abd0*/  ISETP.GE.AND P0, PT, R0, R61, PT ;  /* 0x0000003d0000720c */ /* 0x000fe20003f06270 */
[----:B------:R1:W3:-:S12]  /*abe0*/  SHFL.IDX PT, R2, R21, 0x1, 0x181f ;  /* 0x00381f0015027f89 */ /* 0x0002d800000e0000 */
        /* <DEDUP_REMOVED lines=16> */
.L_x_1927:
[----:B------:R-:W-:Y:S05]  /*acf0*/  BSYNC B0 ;  /* 0x0000000000007941 */ /* 0x000fea0003800000 */
.L_x_1926:
[----:B------:R-:W-:Y:S01]  /*ad00*/  IADD3 R0, R64, 0x40, RZ ;  /* 0x0000004040007810 */ /* 0x000fe20007ffe0ff */
[----:B--2---:R2:W1:Y:S01]  /*ad10*/  SHFL.IDX PT, R3, R20, 0x2, 0x181f ;  /* 0x00581f0014037f89 */ /* 0x00446200000e0000 */
[----:B------:R-:W-:Y:S02]  /*ad20*/  BSSY B0, `(.L_x_1928) ;  /* 0x0000013000007945 */ /* 0x000fe40003800000 */
[----:B------:R-:W-:Y:S01]  /*ad30*/  ISETP.GE.AND P0, PT, R0, R61, PT ;  /* 0x0000003d0000720c */ /* 0x000fe20003f06270 */
[----:B---3--:R2:W3:-:S12]  /*ad40*/  SHFL.IDX PT, R2, R21, 0x2, 0x181f ;  /* 0x00581f0015027f89 */ /* 0x0084d800000e0000 */
[----:B------:R-:W-:Y:S05]  /*ad50*/  @P0 BRA `(.L_x_1929) ;  /* 0x000000f000000947 */ /* 0x000fea0003800000 */
        /* <DEDUP_REMOVED lines=15> */
.L_x_1929:
[----:B------:R-:W-:Y:S05]  /*ae50*/  BSYNC B0 ;  /* 0x0000000000007941 */ /* 0x000fea0003800000 */
.L_x_1928:
[----:B------:R-:W-:Y:S01]  /*ae60*/  IADD3 R0, R64, 0x60, RZ ;  /* 0x0000006040007810 */ /* 0x000fe20007ffe0ff */
[----:B-1----:R1:W2:Y:S03]  /*ae70*/  SHFL.IDX PT, R7, R20, 0x3, 0x181f ;  /* 0x00781f0014077f89 */ /* 0x0022a600000e0000 */
[----:B------:R-:W-:Y:S01]  /*ae80*/  ISETP.GE.AND P0, PT, R0, R61, PT ;  /* 0x0000003d0000720c */ /* 0x000fe20003f06270 */
[----:B------:R1:W4:-:S12]  /*ae90*/  SHFL.IDX PT, R6, R21, 0x3, 0x181f ;  /* 0x00781f0015067f89 */ /* 0x00031800000e0000 */
[----:B------:R-:W-:Y:S05]  /*aea0*/  @P0 EXIT ;  /* 0x000000000000094d */ /* 0x000fea0003800000 */
[----:B------:R-:W-:Y:S02]  /*aeb0*/  ISETP.GE.AND P0, PT, R251, c[0x0][0x3c8], PT ;  /* 0x0000f200fb007a0c */ /* 0x000fe40003f06270 */
[----:B------:R-:W-:-:S11]  /*aec0*/  ISETP.GE.AND P1, PT, R246, c[0x0][0x3c8], PT ;  /* 0x0000f200f6007a0c */ /* 0x000fd60003f26270 */
[----:B------:R-:W-:Y:S02]  /*aed0*/  @!P0 SHF.R.S32.HI R0, RZ, 0x1f, R251 ;  /* 0x0000001fff008819 */ /* 0x000fe400000114fb */
[----:B--2-4-:R-:W-:Y:S02]  /*aee0*/  @!P1 IMAD.WIDE R4, R246, 0x2, R6 ;  /* 0x00000002f6049825 */ /* 0x014fe400078e0206 */
[----:B------:R-:W-:-:S03]  /*aef0*/  @!P0 LEA.HI R0, R0, R251, RZ, 0x3 ;  /* 0x000000fb00008211 */ /* 0x000fc600078f18ff */
[----:B------:R2:W-:Y:S01]  /*af00*/  @!P1 ST.E.128 [R4.64], R52 ;  /* 0x0000003404009985 */ /* 0x0005e2000c101d14 */
[----:B------:R-:W-:-:S05]  /*af10*/  @!P0 LOP3.LUT R0, R0, 0xfffffff8, RZ, 0xc0, !PT ;  /* 0xfffffff800008812 */ /* 0x000fca00078ec0ff */
[----:B---3--:R-:W-:-:S05]  /*af20*/  @!P0 IMAD.WIDE R2, R0, 0x2, R6 ;  /* 0x0000000200028825 */ /* 0x008fca00078e0206 */
        /* <DEDUP_REMOVED lines=9> */
.L_x_1930:
        /* <DEDUP_REMOVED lines=12> */
.L_x_2599:


//--------------------- .text._ZN7cutlass13device_kernelIN5flash19enable_sm80_to_sm89INS1_16FlashAttnFwdSm80INS1_25CollectiveMainloopFwdSm80ILi8ELi2ELb1EN4cute5tupleIJNS5_1CILi128EEENS7_ILi96EEENS7_ILi192EEEEEELi192ENS_6half_tEfNS_4arch4Sm80ELb0ELb0ELb0ELb1ELb0ELb0ELb1ELb0EEENS1_21CollectiveEpilogueFwdINS6_IJS8_SA_S9_EEENS6_IJNS7_ILi1EEESI_SI_EEESC_SE_Li256ELb1ELb1ELb0ELb0EEENS1_19SingleTileSchedulerILb1ELb0ELb1ELi128EEEEEEEEEvNT_6ParamsE --------------------------
	.section	.text._ZN7cutlass13device_kernelIN5flash19enable_sm80_to_sm89INS1_16FlashAttnFwdSm80INS1_25CollectiveMainloopFwdSm80ILi8ELi2ELb1EN4cute5tupleIJNS5_1CILi128EEENS7_ILi96EEENS7_ILi192EEEEEELi192ENS_6half_tEfNS_4arch4Sm80ELb0ELb0ELb0ELb1ELb0ELb0ELb1ELb0EEENS1_21CollectiveEpilogueFwdINS6_IJS8_SA_S9_EEENS6_IJNS7_ILi1EEESI_SI_EEESC_SE_Li256ELb1ELb1ELb0ELb0EEENS1_19SingleTileSchedulerILb1ELb0ELb1ELi128EEEEEEEEEvNT_6ParamsE,"ax",@progbits
	.sectioninfo	@"SHI_REGISTERS=255"
	.align	128
.text._ZN7cutlass13device_kernelIN5flash19enable_sm80_to_sm89INS1_16FlashAttnFwdSm80INS1_25CollectiveMainloopFwdSm80ILi8ELi2ELb1EN4cute5tupleIJNS5_1CILi128EEENS7_ILi96EEENS7_ILi192EEEEEELi192ENS_6half_tEfNS_4arch4Sm80ELb0ELb0ELb0ELb1ELb0ELb0ELb1ELb0EEENS1_21CollectiveEpilogueFwdINS6_IJS8_SA_S9_EEENS6_IJNS7_ILi1EEESI_SI_EEESC_SE_Li256ELb1ELb1ELb0ELb0EEENS1_19SingleTileSchedulerILb1ELb0ELb1ELi128EEEEEEEEEvNT_6ParamsE:
        .type           _ZN7cutlass13device_kernelIN5flash19enable_sm80_to_sm89INS1_16FlashAttnFwdSm80INS1_25CollectiveMainloopFwdSm80ILi8ELi2ELb1EN4cute5tupleIJNS5_1CILi128EEENS7_ILi96EEENS7_ILi192EEEEEELi192ENS_6half_tEfNS_4arch4Sm80ELb0ELb0ELb0ELb1ELb0ELb0ELb1ELb0EEENS1_21CollectiveEpilogueFwdINS6_IJS8_SA_S9_EEENS6_IJNS7_ILi1EEESI_SI_EEESC_SE_Li256ELb1ELb1ELb0ELb0EEENS1_19SingleTileSchedulerILb1ELb0ELb1ELi128EEEEEEEEEvNT_6ParamsE,@function
        .size           _ZN7cutlass13device_kernelIN5flash19enable_sm80_to_sm89INS1_16FlashAttnFwdSm80INS1_25CollectiveMainloopFwdSm80ILi8ELi2ELb1EN4cute5tupleIJNS5_1CILi128EEENS7_ILi96EEENS7_ILi192EEEEEELi192ENS_6half_tEfNS_4arch4Sm80ELb0ELb0ELb0ELb1ELb0ELb0ELb1ELb0EEENS1_21CollectiveEpilogueFwdINS6_IJS8_SA_S9_EEENS6_IJNS7_ILi1EEESI_SI_EEESC_SE_Li256ELb1ELb1ELb0ELb0EEENS1_19SingleTileSchedulerILb1ELb0ELb1ELi128EEEEEEEEEvNT_6ParamsE,(.L_x_2600 - _ZN7cutlass13device_kernelIN5flash19enable_sm80_to_sm89INS1_16FlashAttnFwdSm80INS1_25CollectiveMainloopFwdSm80ILi8ELi2ELb1EN4cute5tupleIJNS5_1CILi128EEENS7_ILi96EEENS7_ILi192EEEEEELi192ENS_6half_tEfNS_4arch4Sm80ELb0ELb0ELb0ELb1ELb0ELb0ELb1ELb0EEENS1_21CollectiveEpilogueFwdINS6_IJS8_SA_S9_EEENS6_IJNS7_ILi1EEESI_SI_EEESC_SE_Li256ELb1ELb1ELb0ELb0EEENS1_19SingleTileSchedulerILb1ELb0ELb1ELi128EEEEEEEEEvNT_6ParamsE)
        .other          _ZN7cutlass13device_kernelIN5flash19enable_sm80_to_sm89INS1_16FlashAttnFwdSm80INS1_25CollectiveMainloopFwdSm80ILi8ELi2ELb1EN4cute5tupleIJNS5_1CILi128EEENS7_ILi96EEENS7_ILi192EEEEEELi192ENS_6half_tEfNS_4arch4Sm80ELb0ELb0ELb0ELb1ELb0ELb0ELb1ELb0EEENS1_21CollectiveEpilogueFwdINS6_IJS8_SA_S9_EEENS6_IJNS7_ILi1EEESI_SI_EEESC_SE_Li256ELb1ELb1ELb0ELb0EEENS1_19SingleTileSchedulerILb1ELb0ELb1ELi128EEEEEEEEEvNT_6ParamsE,@"STO_CUDA_ENTRY STV_DEFAULT"
_ZN7cutlass13device_kernelIN5flash19enable_sm80_to_sm89INS1_16FlashAttnFwdSm80INS1_25CollectiveMainloopFwdSm80ILi8ELi2ELb1EN4cute5tupleIJNS5_1CILi128EEENS7_ILi96EEENS7_ILi192EEEEEELi192ENS_6half_tEfNS_4arch4Sm80ELb0ELb0ELb0ELb1ELb0ELb0ELb1ELb0EEENS1_21CollectiveEpilogueFwdINS6_IJS8_SA_S9_EEENS6_IJNS7_ILi1EEESI_SI_EEESC_SE_Li256ELb1ELb1ELb0ELb0EEENS1_19SingleTileSchedulerILb1ELb0ELb1ELi128EEEEEEEEEvNT_6ParamsE:
        /* <DEDUP_REMOVED lines=17> */
.L_x_1932:
        /* <DEDUP_REMOVED lines=8> */
.L_x_1934:
[----:B------:R-:W-:-:S05]  /*0190*/  MOV R0, c[0x0][0x54c] ;  /* 0x0001530000007a02 */ /* 0x000fca0000000f00 */
.L_x_1933:
[----:B-----5:R-:W-:Y:S01]  /*01a0*/  IMAD R0, R0, c[0x0][0x548], RZ ;  /* 0x0001520000007a24 */ /* 0x020fe200078e02ff */
[----:B-1----:R-:W-:-:S04]  /*01b0*/  SHF.L.U32 R2, R40, 0x7, RZ ;  /* 0x0000000728027819 */ /* 0x002fc800000006ff */
[----:B------:R-:W-:-:S04]  /*01c0*/  ISETP.GE.AND P0, PT, R2, R0, PT ;  /* 0x000000000200720c */ /* 0x000fc80003f06270 */
[----:B------:R-:W-:Y:S01]  /*01d0*/  SEL R252, R5, 0xffffffff, !P0 ;  /* 0xffffffff05fc7807 */ /* 0x000fe20004000000 */
[----:B------:R-:W-:Y:S05]  /*01e0*/  BRA `(.L_x_1935) ;  /* 0x0000012000007947 */ /* 0x000fea0003800000 */
.L_x_1931:
[----:B---3--:R-:W-:-:S04]  /*01f0*/  ISETP.NE.U32.AND P0, PT, RZ, c[0x0][0x568], PT ;  /* 0x00015a00ff007a0c */ /* 0x008fc80003f05070 */
[----:B------:R-:W-:-:S13]  /*0200*/  ISETP.NE.AND.EX P0, PT, RZ, c[0x0][0x56c], PT, P0 ;  /* 0x00015b00ff007a0c */ /* 0x000fda0003f05300 */
[----:B------:R-:W-:Y:S05]  /*0210*/  @!P0 BRA `(.L_x_1936) ;  /* 0x0000002000008947 */ /* 0x000fea0003800000 */
[----:B------:R1:W5:Y:S01]  /*0220*/  LDG.E R0, [R2.64] ;  /* 0x0000001402007981 */ /* 0x000362000c1e1900 */
[----:B------:R-:W-:Y:S05]  /*0230*/  BRA `(.L_x_1937) ;  /* 0x0000009000007947 */ /* 0x000fea0003800000 */
.L_x_1936:
        /* <DEDUP_REMOVED lines=8> */
.L_x_1938:
[----:B------:R-:W-:-:S05]  /*02c0*/  MOV R0, c[0x0][0x54c] ;  /* 0x0001530000007a02 */ /* 0x000fca0000000f00 */
.L_x_1937:
[----:B-----5:R-:W-:Y:S01]  /*02d0*/  IMAD R0, R0, c[0x0][0x548], RZ ;  /* 0x0001520000007a24 */ /* 0x020fe200078e02ff */
[----:B-1----:R-:W-:-:S04]  /*02e0*/  SHF.L.U32 R2, R40, 0x7, RZ ;  /* 0x0000000728027819 */ /* 0x002fc800000006ff */
[----:B------:R-:W-:-:S04]  /*02f0*/  ISETP.GE.AND P0, PT, R2, R0, PT ;  /* 0x000000000200720c */ /* 0x000fc80003f06270 */
[----:B------:R-:W-:-:S04]  /*0300*/  SEL R252, R5, 0xffffffff, !P0 ;  /* 0xffffffff05fc7807 */ /* 0x000fc80004000000 */
.L_x_1935:
        /* <DEDUP_REMOVED lines=13> */
[----:B------:R1:W2:Y:S01]  /*03e0*/  @P2 LDG.E R0, [R2.64] ;  /* 0x0000001402002981 */ /* 0x0002a2000c1e1900 */
        /* <DEDUP_REMOVED lines=14> */
.L_x_1939:
[----:B------:R-:W-:-:S04]  /*04d0*/  ISETP.NE.U32.AND P1, PT, RZ, c[0x0][0x368], PT ;  /* 0x0000da00ff007a0c */ /* 0x000fc80003f25070 */
[----:B------:R-:W-:-:S13]  /*04e0*/  ISETP.NE.AND.EX P1, PT, RZ, c[0x0][0x36c], PT, P1 ;  /* 0x0000db00ff007a0c */ /* 0x000fda0003f25310 */
[----:B------:R-:W-:Y:S05]  /*04f0*/  @!P1 BRA `(.L_x_1940) ;  /* 0x0000004000009947 */ /* 0x000fea0003800000 */
[----:B------:R-:W-:-:S05]  /*0500*/  IMAD.WIDE R2, R252, R27, c[0x0][0x368] ;  /* 0x0000da00fc027625 */ /* 0x000fca00078e021b */
[----:B------:R-:W2:Y:S02]  /*0510*/  LDG.E R0, [R2.64] ;  /* 0x0000001402007981 */ /* 0x000ea4000c1e1900 */
[----:B--2---:R1:W2:Y:S02]  /*0520*/  R2UR UR6, R0 ;  /* 0x00000000000673c2 */ /* 0x0042a400000e0000 */
[----:B-12---:R-:W-:Y:S05]  /*0530*/  BRA `(.L_x_1941) ;  /* 0x0000006000007947 */ /* 0x006fea0003800000 */
.L_x_1940:
[----:B------:R-:W-:Y:S05]  /*0540*/  @!P6 BRA `(.L_x_1941) ;  /* 0x000000500000e947 */ /* 0x000fea0003800000 */
[----:B------:R1:W2:Y:S04]  /*0550*/  LDG.E R0, [R2.64] ;  /* 0x0000001402007981 */ /* 0x0002a8000c1e1900 */
[----:B-1----:R-:W3:Y:S01]  /*0560*/  LDG.E R2, [R2.64+0x4] ;  /* 0x0000041402027981 */ /* 0x002ee2000c1e1900 */
[----:B--2---:R-:W1:Y:S08]  /*0570*/  R2UR UR5, R0 ;  /* 0x00000000000573c2 */ /* 0x004e7000000e0000 */
[----:B---3--:R-:W1:Y:S02]  /*0580*/  R2UR UR6, R2 ;  /* 0x00000000020673c2 */ /* 0x008e6400000e0000 */
[----:B-1----:R-:W-:-:S06]  /*0590*/  UIADD3 UR6, -UR5, UR6, URZ ;  /* 0x0000000605067290 */ /* 0x002fcc000fffe13f */
.L_x_1941:
        /* <DEDUP_REMOVED lines=211> */
[----:B---3--:R-:W-:-:S03]  /*12d0*/  @P4 SHF.R.S32.HI R7, RZ, 0x1f, R18 ;  /* 0x0000001fff074819 */ /* 0x008fc60000011412 */
        /* <DEDUP_REMOVED lines=58> */
[----:B------:R-:W-:Y:S01]  /*1680*/  ISETP.GE.AND P6, PT, R22, 0x1, PT ;  /* 0x000000011600780c */ /* 0x000fe20003fc6270 */
        /* <DEDUP_REMOVED lines=62> */
[----:B------:R1:W-:Y:S01]  /*1a70*/  STL.64 [R1], R68 ;  /* 0x0000004401007387 */ /* 0x0003e20000100a00 */
        /* <DEDUP_REMOVED lines=101> */
.L_x_1943:
        /* <DEDUP_REMOVED lines=50> */
.L_x_1944:
[----:B--23--:R-:W-:Y:S01]  /*23f0*/  HMMA.16816.F32 R32, R152, R16, RZ ;  /* 0x000000109820723c */ /* 0x00cfe200000018ff */
[----:B------:R-:W-:Y:S01]  /*2400*/  IMAD.MOV.U32 R3, RZ, RZ, 0x40 ;  /* 0x00000040ff037424 */ /* 0x000fe200078e00ff */
[----:B------:R-:W-:Y:S01]  /*2410*/  UIADD3 UR4, UR6, UR4, URZ ;  /* 0x0000000406047290 */ /* 0x000fe2000fffe03f */
[----:B------:R-:W0:Y:S01]  /*2420*/  LDGDEPBAR ;  /* 0x00000000000079af */ /* 0x000e220000000000 */
[----:B------:R-:W-:-:S02]  /*2430*/  IMAD.SHL.U32 R135, R2, 0x2, RZ ;  /* 0x0000000202877824 */ /* 0x000fc400078e00ff */
[----:B------:R-:W-:Y:S01]  /*2440*/  SEL R238, R3, 0xffffffc0, !P1 ;  /* 0xffffffc003ee7807 */ /* 0x000fe20004800000 */
[----:B------:R-:W-:Y:S01]  /*2450*/  STL [R1+0x28], R252 ;  /* 0x000028fc01007387 */ /* 0x000fe20000100800 */
[----:B------:R-:W-:Y:S01]  /*2460*/  HMMA.16816.F32 R28, R152, R18, RZ ;  /* 0x00000012981c723c */ /* 0x000fe200000018ff */
[--C-:B------:R-:W-:Y:S01]  /*2470*/  IMAD.IADD R2, R239, 0x1, R135.reuse ;  /* 0x00000001ef027824 */ /* 0x100fe200078e0287 */
[----:B------:R-:W-:Y:S01]  /*2480*/  IADD3 R3, R238, R4, RZ ;  /* 0x00000004ee037210 */ /* 0x000fe20007ffe0ff */
[----:B------:R-:W-:Y:S01]  /*2490*/  IMAD.IADD R5, R236, 0x1, R238 ;  /* 0x00000001ec057824 */ /* 0x000fe200078e02ee */
[----:B------:R-:W-:Y:S01]  /*24a0*/  STL [R1+0x24], R251 ;  /* 0x000024fb01007387 */ /* 0x000fe20000100800 */
[----:B------:R-:W-:-:S03]  /*24b0*/  IMAD R237, R0, 0x2, R135 ;  /* 0x0000000200ed7824 */ /* 0x000fc600078e0287 */
[----:B-1----:R-:W-:Y:S01]  /*24c0*/  HMMA.16816.F32 R8, R152, R40, RZ ;  /* 0x000000289808723c */ /* 0x002fe200000018ff */
[----:B------:R-:W-:Y:S01]  /*24d0*/  STL [R1+0x20], R250 ;  /* 0x000020fa01007387 */ /* 0x000fe20000100800 */
[----:B------:R-:W-:-:S03]  /*24e0*/  IMAD.IADD R0, R239, 0x1, R237 ;  /* 0x00000001ef007824 */ /* 0x000fc600078e02ed */
[----:B------:R-:W-:Y:S03]  /*24f0*/  STL [R1+0x1c], R241 ;  /* 0x00001cf101007387 */ /* 0x000fe60000100800 */
[C---:B------:R-:W-:Y:S01]  /*2500*/  HMMA.16816.F32 R24, R152.reuse, R20, RZ ;  /* 0x000000149818723c */ /* 0x040fe200000018ff */
[----:B------:R-:W-:Y:S07]  /*2510*/  STL [R1+0x2c], R155 ;  /* 0x00002c9b01007387 */ /* 0x000fee0000100800 */
[C---:B------:R-:W-:Y:S08]  /*2520*/  HMMA.16816.F32 R20, R152.reuse, R22, RZ ;  /* 0x000000169814723c */ /* 0x040ff000000018ff */
[C---:B----4-:R-:W-:Y:S08]  /*2530*/  HMMA.16816.F32 R16, R152.reuse, R36, RZ ;  /* 0x000000249810723c */ /* 0x050ff000000018ff */
[----:B------:R-:W-:Y:S01]  /*2540*/  HMMA.16816.F32 R12, R152, R38, RZ ;  /* 0x00000026980c723c */ /* 0x000fe200000018ff */
[----:B------:R-:W1:Y:S07]  /*2550*/  LDSM.16.M88.4 R36, [R5+0x12100] ;  /* 0x012100000524783b */ /* 0x000e6e0000000200 */
[C---:B------:R-:W-:Y:S01]  /*2560*/  HMMA.16816.F32 R68, R156.reuse, R52, R32 ;  /* 0x000000349c44723c */ /* 0x040fe20000001820 */
[----:B------:R-:W2:Y:S07]  /*2570*/  LDSM.16.M88.4 R32, [R5+0x12900] ;  /* 0x012900000520783b */ /* 0x000eae0000000200 */
[C---:B------:R-:W-:Y:S08]  /*2580*/  HMMA.16816.F32 R84, R156.reuse, R54, R28 ;  /* 0x000000369c54723c */ /* 0x040ff0000000181c */
[----:B------:R-:W-:Y:S08]  /*2590*/  HMMA.16816.F32 R52, R156, R60, R8 ;  /* 0x0000003c9c34723c */ /* 0x000ff00000001808 */
[----:B------:R-:W-:Y:S01]  /*25a0*/  HMMA.16816.F32 R8, R152, R42, RZ ;  /* 0x0000002a9808723c */ /* 0x000fe200000018ff */
[----:B------:R-:W3:Y:S07]  /*25b0*/  LDSM.16.M88.4 R40, [R5+0x13100] ;  /* 0x013100000528783b */ /* 0x000eee0000000200 */
[C---:B------:R-:W-:Y:S08]  /*25c0*/  HMMA.16816.F32 R76, R156.reuse, R50, R20 ;  /* 0x000000329c4c723c */ /* 0x040ff00000001814 */
[C---:B------:R-:W-:Y:S08]  /*25d0*/  HMMA.16816.F32 R80, R156.reuse, R44, R16 ;  /* 0x0000002c9c50723c */ /* 0x040ff00000001810 */
[----:B------:R-:W-:Y:S08]  /*25e0*/  HMMA.16816.F32 R88, R156, R46, R12 ;  /* 0x0000002e9c58723c */ /* 0x000ff0000000180c */
[C---:B------:R-:W-:Y:S08]  /*25f0*/  HMMA.16816.F32 R20, R152.reuse, R56, RZ ;  /* 0x000000389814723c */ /* 0x040ff000000018ff */
[C---:B------:R-:W-:Y:S08]  /*2600*/  HMMA.16816.F32 R16, R152.reuse, R58, RZ ;  /* 0x0000003a9810723c */ /* 0x040ff000000018ff */
[----:B------:R-:W-:Y:S08]  /*2610*/  HMMA.16816.F32 R12, R152, R64, RZ ;  /* 0x00000040980c723c */ /* 0x000ff000000018ff */
[C---:B------:R-:W-:Y:S01]  /*2620*/  HMMA.16816.F32 R72, R156.reuse, R48, R24 ;  /* 0x000000309c48723c */ /* 0x040fe20000001818 */
[----:B------:R-:W4:Y:S07]  /*2630*/  LDSM.16.M88.4 R24, [R5+0x13900] ;  /* 0x013900000518783b */ /* 0x000f2e0000000200 */
[----:B------:R-:W-:Y:S01]  /*2640*/  HMMA.16816.F32 R48, R156, R62, R8 ;  /* 0x0000003e9c30723c */ /* 0x000fe20000001808 */
[----:B------:R-:W-:Y:S07]  /*2650*/  LDSM.16.M88.4 R60, [R3+0x12900] ;  /* 0x01290000033c783b */ /* 0x000fee0000000200 */
[----:B------:R-:W-:Y:S08]  /*2660*/  HMMA.16816.F32 R8, R152, R66, RZ ;  /* 0x000000429808723c */ /* 0x000ff000000018ff */
[C---:B------:R-:W-:Y:S08]  /*2670*/  HMMA.16816.F32 R44, R156.reuse, R92, R20 ;  /* 0x0000005c9c2c723c */ /* 0x040ff00000001814 */
[C---:B------:R-:W-:Y:S01]  /*2680*/  HMMA.16816.F32 R28, R156.reuse, R94, R16 ;  /* 0x0000005e9c1c723c */ /* 0x040fe20000001810 */
[----:B------:R-:W3:Y:S07]  /*2690*/  LDSM.16.M88.4 R16, [R5+0x14100] ;  /* 0x014100000510783b */ /* 0x000eee0000000200 */
[----:B------:R-:W-:Y:S01]  /*26a0*/  HMMA.16816.F32 R20, R156, R96, R12 ;  /* 0x000000609c14723c */ /* 0x000fe2000000180c */
[----:B------:R-:W3:Y:S07]  /*26b0*/  LDSM.16.M88.4 R12, [R5+0x14900] ;  /* 0x01490000050c783b */ /* 0x000eee0000000200 */
[C---:B-1----:R-:W-:Y:S08]  /*26c0*/  HMMA.16816.F32 R64, R184.reuse, R36, R68 ;  /* 0x00000024b840723c */ /* 0x042ff00000001844 */
[----:B------:R-:W-:Y:S01]  /*26d0*/  HMMA.16816.F32 R68, R184, R38, R84 ;  /* 0x00000026b844723c */ /* 0x000fe20000001854 */
[----:B------:R-:W1:Y:S07]  /*26e0*/  LDSM.16.M88.4 R36, [R3+0x12100] ;  /* 0x012100000324783b */ /* 0x000e6e0000000200 */
[----:B------:R-:W-:Y:S08]  /*26f0*/  HMMA.16816.F32 R8, R156, R98, R8 ;  /* 0x000000629c08723c */ /* 0x000ff00000001808 */
[C---:B--2---:R-:W-:Y:S08]  /*2700*/  HMMA.16816.F32 R72, R184.reuse, R32, R72 ;  /* 0x00000020b848723c */ /* 0x044ff00000001848 */
[C---:B------:R-:W-:Y:S01]  /*2710*/  HMMA.16816.F32 R76, R184.reuse, R34, R76 ;  /* 0x00000022b84c723c */ /* 0x040fe2000000184c */
[----:B------:R-:W-:Y:S07]  /*2720*/  LDSM.16.M88.4 R32, [R3+0x14100] ;  /* 0x014100000320783b */ /* 0x000fee0000000200 */
[C---:B---3--:R-:W-:Y:S08]  /*2730*/  HMMA.16816.F32 R84, R184.reuse, R40, R80 ;  /* 0x00000028b854723c */ /* 0x048ff00000001850 */
[C---:B----4-:R-:W-:Y:S01]  /*2740*/  HMMA.16816.F32 R96, R184.reuse, R24, R52 ;  /* 0x00000018b860723c */ /* 0x050fe20000001834 */
[----:B------:R-:W2:Y:S07]  /*2750*/  LDSM.16.M88.4 R52, [R3+0x13100] ;  /* 0x013100000334783b */ /* 0x000eae0000000200 */
[C---:B------:R-:W-:Y:S08]  /*2760*/  HMMA.16816.F32 R88, R184.reuse, R42, R88 ;  /* 0x0000002ab858723c */ /* 0x040ff00000001858 */
[C---:B------:R-:W-:Y:S08]  /*2770*/  HMMA.16816.F32 R80, R184.reuse, R26, R48 ;  /* 0x0000001ab850723c */ /* 0x040ff00000001830 */
[C---:B------:R-:W-:Y:S01]  /*2780*/  HMMA.16816.F32 R56, R184.reuse, R16, R44 ;  /* 0x00000010b838723c */ /* 0x040fe2000000182c */
[----:B------:R-:W3:Y:S07]  /*2790*/  LDSM.16.M88.4 R44, [R3+0x13900] ;  /* 0x01390000032c783b */ /* 0x000eee0000000200 */
[C---:B------:R-:W-:Y:S01]  /*27a0*/  HMMA.16816.F32 R48, R184.reuse, R18, R28 ;  /* 0x00000012b830723c */ /* 0x040fe2000000181c */
[----:B------:R-:W4:Y:S07]  /*27b0*/  LDSM.16.M88.4 R28, [R3+0x14900] ;  /* 0x01490000031c783b */ /* 0x000f2e0000000200 */
[C---:B------:R-:W-:Y:S01]  /*27c0*/  HMMA.16816.F32 R40, R184.reuse, R12, R20 ;  /* 0x0000000cb828723c */ /* 0x040fe20000001814 */
[----:B------:R-:W2:Y:S07]  /*27d0*/  LDSM.16.M88.4 R20, [R236+0x15100] ;  /* 0x01510000ec14783b */ /* 0x000eae0000000200 */
[----:B------:R-:W-:Y:S08]  /*27e0*/  HMMA.16816.F32 R24, R184, R14, R8 ;  /* 0x0000000eb818723c */ /* 0x000ff00000001808 */
[C---:B-1----:R-:W-:Y:S08]  /*27f0*/  HMMA.16816.F32 R16, R188.reuse, R36, R64 ;  /* 0x00000024bc10723c */ /* 0x042ff00000001840 */
[C---:B------:R-:W-:Y:S01]  /*2800*/  HMMA.16816.F32 R12, R188.reuse, R38, R68 ;  /* 0x00000026bc0c723c */ /* 0x040fe20000001844 */
[----:B------:R-:W1:Y:S07]  /*2810*/  LDSM.16.M88.4 R36, [R236+0x15900] ;  /* 0x01590000ec24783b */ /* 0x000e6e0000000200 */
[C---:B------:R-:W-:Y:S08]  /*2820*/  HMMA.16816.F32 R8, R188.reuse, R60, R72 ;  /* 0x0000003cbc08723c */ /* 0x040ff00000001848 */
[C---:B------:R-:W-:Y:S01]  /*2830*/  HMMA.16816.F32 R64, R188.reuse, R62, R76 ;  /* 0x0000003ebc40723c */ /* 0x040fe2000000184c */
[----:B------:R-:W1:Y:S07]  /*2840*/  LDSM.16.M88.4 R60, [R236+0x16100] ;  /* 0x01610000ec3c783b */ /* 0x000e6e0000000200 */
[C---:B--2---:R-:W-:Y:S08]  /*2850*/  HMMA.16816.F32 R68, R188.reuse, R52, R84 ;  /* 0x00000034bc44723c */ /* 0x044ff00000001854 */
[C---:B------:R-:W-:Y:S08]  /*2860*/  HMMA.16816.F32 R76, R188.reuse, R54, R88 ;  /* 0x00000036bc4c723c */ /* 0x040ff00000001858 */
[C---:B------:R-:W-:Y:S01]  /*2870*/  HMMA.16816.F32 R92, R188.reuse, R32, R56 ;  /* 0x00000020bc5c723c */ /* 0x040fe20000001838 */
[----:B------:R-:W2:Y:S07]  /*2880*/  LDSM.16.M88.4 R56, [R236+0x16900] ;  /* 0x01690000ec38783b */ /* 0x000eae0000000200 */
[C---:B---3--:R-:W-:Y:S08]  /*2890*/  HMMA.16816.F32 R96, R188.reuse, R44, R96 ;  /* 0x0000002cbc60723c */ /* 0x048ff00000001860 */
[C---:B------:R-:W-:Y:S08]  /*28a0*/  HMMA.16816.F32 R88, R188.reuse, R46, R80 ;  /* 0x0000002ebc58723c */ /* 0x040ff00000001850 */
[C---:B------:R-:W-:Y:S01]  /*28b0*/  HMMA.16816.F32 R84, R188.reuse, R34, R48 ;  /* 0x00000022bc54723c */ /* 0x040fe20000001830 */
[----:B------:R-:W3:Y:S04]  /*28c0*/  LDSM.16.M88.4 R48, [R236+0x17100] ;  /* 0x01710000ec30783b */ /* 0x000ee80000000200 */
[----:B------:R-:W-:Y:S03]  /*28d0*/  LDSM.16.M88.4 R32, [R4+0x15900] ;  /* 0x015900000420783b */ /* 0x000fe60000000200 */
[----:B----4-:R-:W-:Y:S08]  /*28e0*/  HMMA.16816.F32 R72, R188, R30, R24 ;  /* 0x0000001ebc48723c */ /* 0x010ff00000001818 */
[C---:B------:R-:W-:Y:S08]  /*28f0*/  HMMA.16816.F32 R52, R196.reuse, R20, R16 ;  /* 0x00000014c434723c */ /* 0x040ff00000001810 */
[C---:B------:R-:W-:Y:S08]  /*2900*/  HMMA.16816.F32 R44, R196.reuse, R22, R12 ;  /* 0x00000016c42c723c */ /* 0x040ff0000000180c */
[C---:B-1----:R-:W-:Y:S08]  /*2910*/  HMMA.16816.F32 R24, R196.reuse, R36, R8 ;  /* 0x00000024c418723c */ /* 0x042ff00000001808 */
[----:B------:R-:W-:Y:S01]  /*2920*/  HMMA.16816.F32 R20, R196, R38, R64 ;  /* 0x00000026c414723c */ /* 0x000fe20000001840 */
[----:B------:R-:W1:Y:S04]  /*2930*/  LDSM.16.M88.4 R36, [R4+0x15100] ;  /* 0x015100000424783b */ /* 0x000e680000000200 */
[----:B------:R-:W-:Y:S03]  /*2940*/  LDSM.16.M88.4 R64, [R4+0x17100] ;  /* 0x017100000440783b */ /* 0x000fe60000000200 */
[----:B------:R-:W-:Y:S01]  /*2950*/  HMMA.16816.F32 R80, R188, R28, R40 ;  /* 0x0000001cbc50723c */ /* 0x000fe20000001828 */
[----:B------:R-:W4:Y:S04]  /*2960*/  LDSM.16.M88.4 R40, [R236+0x17900] ;  /* 0x01790000ec28783b */ /* 0x000f280000000200 */
[----:B------:R-:W1:Y:S03]  /*2970*/  LDSM.16.M88.4 R28, [R4+0x16100] ;  /* 0x01610000041c783b */ /* 0x000e660000000200 */
[C---:B------:R-:W-:Y:S08]  /*2980*/  HMMA.16816.F32 R16, R196.reuse, R60, R68 ;  /* 0x0000003cc410723c */ /* 0x040ff00000001844 */
[C---:B------:R-:W-:Y:S01]  /*2990*/  HMMA.16816.F32 R12, R196.reuse, R62, R76 ;  /* 0x0000003ec40c723c */ /* 0x040fe2000000184c */
[----:B------:R-:W-:Y:S07]  /*29a0*/  LDSM.16.M88.4 R60, [R4+0x17900] ;  /* 0x01790000043c783b */ /* 0x000fee0000000200 */
[C---:B--2---:R-:W-:Y:S08]  /*29b0*/  HMMA.16816.F32 R68, R196.reuse, R58, R88 ;  /* 0x0000003ac444723c */ /* 0x044ff00000001858 */
[C---:B---3--:R-:W-:Y:S08]  /*29c0*/  HMMA.16816.F32 R100, R196.reuse, R48, R92 ;  /* 0x00000030c464723c */ /* 0x048ff0000000185c */
[----:B------:R-:W-:Y:S01]  /*29d0*/  HMMA.16816.F32 R88, R196, R50, R84 ;  /* 0x00000032c458723c */ /* 0x000fe20000001854 */
[----:B------:R-:W2:Y:S07]  /*29e0*/  LDSM.16.M88.4 R48, [R4+0x16900] ;  /* 0x016900000430783b */ /* 0x000eae0000000200 */
[----:B-1----:R-:W-:Y:S01]  /*29f0*/  HMMA.16816.F32 R92, R204, R36, R52 ;  /* 0x00000024cc5c723c */ /* 0x002fe20000001834 */
[----:B------:R-:W1:Y:S07]  /*2a00*/  LDSM.16.M88.4 R52, [R5+0x15100] ;  /* 0x015100000534783b */ /* 0x000e6e0000000200 */
[C---:B------:R-:W-:Y:S08]  /*2a10*/  HMMA.16816.F32 R8, R196.reuse, R56, R96 ;  /* 0x00000038c408723c */ /* 0x040ff00000001860 */
[----:B----4-:R-:W-:Y:S08]  /*2a20*/  HMMA.16816.F32 R96, R196, R40, R80 ;  /* 0x00000028c460723c */ /* 0x010ff00000001850 */
[----:B------:R-:W-:Y:S01]  /*2a30*/  HMMA.16816.F32 R80, R204, R38, R44 ;  /* 0x00000026cc50723c */ /* 0x000fe2000000182c */
[----:B------:R-:W3:Y:S07]  /*2a40*/  LDSM.16.M88.4 R36, [R5+0x16100] ;  /* 0x016100000524783b */ /* 0x000eee0000000200 */
[----:B------:R-:W-:Y:S01]  /*2a50*/  HMMA.16816.F32 R84, R196, R42, R72 ;  /* 0x0000002ac454723c */ /* 0x000fe20000001848 */
[----:B------:R-:W4:Y:S07]  /*2a60*/  LDSM.16.M88.4 R40, [R5+0x15900] ;  /* 0x015900000528783b */ /* 0x000f2e0000000200 */
[C---:B------:R-:W-:Y:S08]  /*2a70*/  HMMA.16816.F32 R44, R204.reuse, R30, R12 ;  /* 0x0000001ecc2c723c */ /* 0x040ff0000000180c */
[C---:B------:R-:W-:Y:S08]  /*2a80*/  HMMA.16816.F32 R76, R204.reuse, R32, R24 ;  /* 0x00000020cc4c723c */ /* 0x040ff00000001818 */
[C---:B------:R-:W-:Y:S01]  /*2a90*/  HMMA.16816.F32 R72, R204.reuse, R34, R20 ;  /* 0x00000022cc48723c */ /* 0x040fe20000001814 */
[----:B------:R-:W1:Y:S07]  /*2aa0*/  LDSM.16.M88.4 R32, [R5+0x16900] ;  /* 0x016900000520783b */ /* 0x000e6e0000000200 */
[C---:B------:R-:W-:Y:S01]  /*2ab0*/  HMMA.16816.F32 R56, R204.reuse, R28, R16 ;  /* 0x0000001ccc38723c */ /* 0x040fe20000001810 */
[----:B------:R-:W3:Y:S07]  /*2ac0*/  LDSM.16.M88.4 R28, [R5+0x17100] ;  /* 0x01710000051c783b */ /* 0x000eee0000000200 */
[C---:B--2---:R-:W-:Y:S08]  /*2ad0*/  HMMA.16816.F32 R24, R204.reuse, R48, R8 ;  /* 0x00000030cc18723c */ /* 0x044ff00000001808 */
[C---:B------:R-:W-:Y:S08]  /*2ae0*/  HMMA.16816.F32 R20, R204.reuse, R50, R68 ;  /* 0x00000032cc14723c */ /* 0x040ff00000001844 */
[C---:B------:R-:W-:Y:S08]  /*2af0*/  HMMA.16816.F32 R16, R204.reuse, R64, R100 ;  /* 0x00000040cc10723c */ /* 0x040ff00000001864 */
[----:B------:R-:W-:Y:S01]  /*2b00*/  HMMA.16816.F32 R12, R204, R66, R88 ;  /* 0x00000042cc0c723c */ /* 0x000fe20000001858 */
[----:B------:R-:W2:Y:S07]  /*2b10*/  LDSM.16.M88.4 R64, [R3+0x15100] ;  /* 0x015100000340783b */ /* 0x000eae0000000200 */
[C---:B-1----:R-:W-:Y:S08]  /*2b20*/  HMMA.16816.F32 R100, R208.reuse, R52, R92 ;  /* 0x00000034d064723c */ /* 0x042ff0000000185c */
[----:B------:R-:W-:Y:S01]  /*2b30*/  HMMA.16816.F32 R88, R208, R54, R80 ;  /* 0x00000036d058723c */ /* 0x000fe20000001850 */
[----:B------:R-:W1:Y:S07]  /*2b40*/  LDSM.16.M88.4 R52, [R5+0x17900] ;  /* 0x017900000534783b */ /* 0x000e6e0000000200 */
[C---:B------:R-:W-:Y:S08]  /*2b50*/  HMMA.16816.F32 R8, R204.reuse, R60, R96 ;  /* 0x0000003ccc08723c */ /* 0x040ff00000001860 */
[----:B------:R-:W-:Y:S01]  /*2b60*/  HMMA.16816.F32 R68, R204, R62, R84 ;  /* 0x0000003ecc44723c */ /* 0x000fe20000001854 */
[----:B------:R-:W1:Y:S07]  /*2b70*/  LDSM.16.M88.4 R60, [R3+0x15900] ;  /* 0x01590000033c783b */ /* 0x000e6e0000000200 */
[C---:B---3--:R-:W-:Y:S01]  /*2b80*/  HMMA.16816.F32 R80, R208.reuse, R38, R44 ;  /* 0x00000026d050723c */ /* 0x048fe2000000182c */
[----:B------:R-:W3:Y:S07]  /*2b90*/  LDSM.16.M88.4 R44, [R3+0x16100] ;  /* 0x01610000032c783b */ /* 0x000eee0000000200 */
[C---:B----4-:R-:W-:Y:S08]  /*2ba0*/  HMMA.16816.F32 R96, R208.reuse, R40, R76 ;  /* 0x00000028d060723c */ /* 0x050ff0000000184c */
[C---:B------:R-:W-:Y:S01]  /*2bb0*/  HMMA.16816.F32 R84, R208.reuse, R42, R72 ;  /* 0x0000002ad054723c */ /* 0x040fe20000001848 */
[----:B------:R-:W4:Y:S07]  /*2bc0*/  LDSM.16.M88.4 R40, [R3+0x16900] ;  /* 0x016900000328783b */ /* 0x000f2e0000000200 */
[C---:B------:R-:W-:Y:S01]  /*2bd0*/  HMMA.16816.F32 R92, R208.reuse, R36, R56 ;  /* 0x00000024d05c723c */ /* 0x040fe20000001838 */
[----:B------:R-:W1:Y:S07]  /*2be0*/  LDSM.16.M88.4 R36, [R3+0x17100] ;  /* 0x017100000324783b */ /* 0x000e6e0000000200 */
[C---:B------:R-:W-:Y:S08]  /*2bf0*/  HMMA.16816.F32 R76, R208.reuse, R32, R24 ;  /* 0x00000020d04c723c */ /* 0x040ff00000001818 */
[C---:B------:R-:W-:Y:S01]  /*2c00*/  HMMA.16816.F32 R72, R208.reuse, R34, R20 ;  /* 0x00000022d048723c */ /* 0x040fe20000001814 */
[----:B------:R-:W3:Y:S04]  /*2c10*/  LDSM.16.M88.4 R20, [R236+0x18100] ;  /* 0x01810000ec14783b */ /* 0x000ee80000000200 */
[----:B------:R-:W3:Y:S03]  /*2c20*/  LDSM.16.M88.4 R32, [R3+0x17900] ;  /* 0x017900000320783b */ /* 0x000ee60000000200 */
[C---:B------:R-:W-:Y:S08]  /*2c30*/  HMMA.16816.F32 R56, R208.reuse, R28, R16 ;  /* 0x0000001cd038723c */ /* 0x040ff00000001810 */
[----:B------:R-:W-:Y:S08]  /*2c40*/  HMMA.16816.F32 R48, R208, R30, R12 ;  /* 0x0000001ed030723c */ /* 0x000ff0000000180c */
[----:B--2---:R-:W-:Y:S08]  /*2c50*/  HMMA.16816.F32 R16, R212, R64, R100 ;  /* 0x00000040d410723c */ /* 0x004ff00000001864 */
[C---:B-1----:R-:W-:Y:S08]  /*2c60*/  HMMA.16816.F32 R28, R208.reuse, R52, R8 ;  /* 0x00000034d01c723c */ /* 0x042ff00000001808 */
[----:B------:R-:W-:Y:S01]  /*2c70*/  HMMA.16816.F32 R24, R208, R54, R68 ;  /* 0x00000036d018723c */ /* 0x000fe20000001844 */
[----:B------:R-:W-:Y:S07]  /*2c80*/  LDSM.16.M88.4 R52, [R236+0x19900] ;  /* 0x01990000ec34783b */ /* 0x000fee0000000200 */
[C---:B------:R-:W-:Y:S08]  /*2c90*/  HMMA.16816.F32 R12, R212.reuse, R66, R88 ;  /* 0x00000042d40c723c */ /* 0x040ff00000001858 */
[C---:B------:R-:W-:Y:S08]  /*2ca0*/  HMMA.16816.F32 R64, R212.reuse, R62, R84 ;  /* 0x0000003ed440723c */ /* 0x040ff00000001854 */
[C---:B---3--:R-:W-:Y:S08]  /*2cb0*/  HMMA.16816.F32 R92, R212.reuse, R44, R92 ;  /* 0x0000002cd45c723c */ /* 0x048ff0000000185c */
[C---:B------:R-:W-:Y:S01]  /*2cc0*/  HMMA.16816.F32 R84, R212.reuse, R46, R80 ;  /* 0x0000002ed454723c */ /* 0x040fe20000001850 */
[----:B------:R-:W1:Y:S07]  /*2cd0*/  LDSM.16.M88.4 R44, [R236+0x18900] ;  /* 0x01890000ec2c783b */ /* 0x000e6e0000000200 */
[C---:B------:R-:W-:Y:S01]  /*2ce0*/  HMMA.16816.F32 R8, R212.reuse, R60, R96 ;  /* 0x0000003cd408723c */ /* 0x040fe20000001860 */
[----:B------:R-:W-:Y:S07]  /*2cf0*/  LDSM.16.M88.4 R60, [R236+0x1a100] ;  /* 0x01a10000ec3c783b */ /* 0x000fee0000000200 */
[C---:B----4-:R-:W-:Y:S08]  /*2d00*/  HMMA.16816.F32 R88, R212.reuse, R40, R76 ;  /* 0x00000028d458723c */ /* 0x050ff0000000184c */
[C---:B------:R-:W-:Y:S08]  /*2d10*/  HMMA.16816.F32 R76, R212.reuse, R36, R56 ;  /* 0x00000024d44c723c */ /* 0x040ff00000001838 */
[C---:B------:R-:W-:Y:S01]  /*2d20*/  HMMA.16816.F32 R96, R212.reuse, R38, R48 ;  /* 0x00000026d460723c */ /* 0x040fe20000001830 */
[----:B------:R-:W2:Y:S04]  /*2d30*/  LDSM.16.M88.4 R36, [R4+0x18100] ;  /* 0x018100000424783b */ /* 0x000ea80000000200 */
[----:B------:R-:W3:Y:S03]  /*2d40*/  LDSM.16.M88.4 R48, [R236+0x19100] ;  /* 0x01910000ec30783b */ /* 0x000ee60000000200 */
[----:B------:R-:W-:Y:S01]  /*2d50*/  HMMA.16816.F32 R100, R212, R42, R72 ;  /* 0x0000002ad464723c */ /* 0x000fe20000001848 */
[----:B------:R-:W4:Y:S07]  /*2d60*/  LDSM.16.M88.4 R40, [R236+0x1a900] ;  /* 0x01a90000ec28783b */ /* 0x000f2e0000000200 */
[----:B------:R-:W-:Y:S08]  /*2d70*/  HMMA.16816.F32 R68, R216, R20, R16 ;  /* 0x00000014d844723c */ /* 0x000ff00000001810 */
[C---:B------:R-:W-:Y:S01]  /*2d80*/  HMMA.16816.F32 R80, R212.reuse, R32, R28 ;  /* 0x00000020d450723c */ /* 0x040fe2000000181c */
[----:B------:R-:W-:Y:S07]  /*2d90*/  LDSM.16.M88.4 R28, [R4+0x19100] ;  /* 0x01910000041c783b */ /* 0x000fee0000000200 */
[----:B------:R-:W-:Y:S01]  /*2da0*/  HMMA.16816.F32 R72, R212, R34, R24 ;  /* 0x00000022d448723c */ /* 0x000fe20000001818 */
[----:B------:R-:W3:Y:S07]  /*2db0*/  LDSM.16.M88.4 R32, [R4+0x18900] ;  /* 0x018900000420783b */ /* 0x000eee0000000200 */
[C---:B------:R-:W-:Y:S08]  /*2dc0*/  HMMA.16816.F32 R56, R216.reuse, R22, R12 ;  /* 0x00000016d838723c */ /* 0x040ff0000000180c */
[C---:B-1----:R-:W-:Y:S08]  /*2dd0*/  HMMA.16816.F32 R24, R216.reuse, R44, R8 ;  /* 0x0000002cd818723c */ /* 0x042ff00000001808 */
[C---:B------:R-:W-:Y:S08]  /*2de0*/  HMMA.16816.F32 R8, R216.reuse, R52, R88 ;  /* 0x00000034d808723c */ /* 0x040ff00000001858 */
[----:B------:R-:W-:Y:S01]  /*2df0*/  HMMA.16816.F32 R20, R216, R46, R64 ;  /* 0x0000002ed814723c */ /* 0x000fe20000001840 */
[----:B------:R-:W1:Y:S04]  /*2e00*/  LDSM.16.M88.4 R44, [R4+0x19900] ;  /* 0x01990000042c783b */ /* 0x000e680000000200 */
[----:B------:R-:W-:Y:S03]  /*2e10*/  LDSM.16.M88.4 R64, [R4+0x1a900] ;  /* 0x01a900000440783b */ /* 0x000fe60000000200 */
[----:B--2---:R-:W-:Y:S08]  /*2e20*/  HMMA.16816.F32 R88, R220, R36, R68 ;  /* 0x00000024dc58723c */ /* 0x004ff00000001844 */
[C---:B---3--:R-:W-:Y:S08]  /*2e30*/  HMMA.16816.F32 R16, R216.reuse, R48, R92 ;  /* 0x00000030d810723c */ /* 0x048ff0000000185c */
[C---:B------:R-:W-:Y:S08]  /*2e40*/  HMMA.16816.F32 R12, R216.reuse, R50, R84 ;  /* 0x00000032d80c723c */ /* 0x040ff00000001854 */
[C---:B----4-:R-:W-:Y:S08]  /*2e50*/  HMMA.16816.F32 R80, R216.reuse, R40, R80 ;  /* 0x00000028d850723c */ /* 0x050ff00000001850 */
[----:B------:R-:W-:Y:S01]  /*2e60*/  HMMA.16816.F32 R72, R216, R42, R72 ;  /* 0x0000002ad848723c */ /* 0x000fe20000001848 */
[----:B------:R-:W2:Y:S07]  /*2e70*/  LDSM.16.M88.4 R40, [R4+0x1a100] ;  /* 0x01a100000428783b */ /* 0x000eae0000000200 */
[----:B------:R-:W-:Y:S01]  /*2e80*/  HMMA.16816.F32 R68, R220, R38, R56 ;  /* 0x00000026dc44723c */ /* 0x000fe20000001838 */
[----:B------:R-:W3:Y:S04]  /*2e90*/  LDSM.16.M88.4 R56, [R5+0x18100] ;  /* 0x018100000538783b */ /* 0x000ee80000000200 */
[----:B------:R-:W-:Y:S03]  /*2ea0*/  LDSM.16.M88.4 R36, [R5+0x19100] ;  /* 0x019100000524783b */ /* 0x000fe60000000200 */
[C---:B------:R-:W-:Y:S01]  /*2eb0*/  HMMA.16816.F32 R52, R216.reuse, R54, R100 ;  /* 0x00000036d834723c */ /* 0x040fe20000001864 */
[----:B------:R-:W-:Y:S07]  /*2ec0*/  LDSM.16.M88.4 R100, [R3+0x19100] ;  /* 0x019100000364783b */ /* 0x000fee0000000200 */
[C---:B------:R-:W-:Y:S08]  /*2ed0*/  HMMA.16816.F32 R76, R216.reuse, R60, R76 ;  /* 0x0000003cd84c723c */ /* 0x040ff0000000184c */
[----:B------:R-:W-:Y:S01]  /*2ee0*/  HMMA.16816.F32 R84, R216, R62, R96 ;  /* 0x0000003ed854723c */ /* 0x000fe20000001860 */
[----:B------:R-:W4:Y:S07]  /*2ef0*/  LDSM.16.M88.4 R60, [R5+0x18900] ;  /* 0x01890000053c783b */ /* 0x000f2e0000000200 */
[C---:B------:R-:W-:Y:S08]  /*2f00*/  HMMA.16816.F32 R104, R220.reuse, R32, R24 ;  /* 0x00000020dc68723c */ /* 0x040ff00000001818 */
[C---:B------:R-:W-:Y:S01]  /*2f10*/  HMMA.16816.F32 R96, R220.reuse, R34, R20 ;  /* 0x00000022dc60723c */ /* 0x040fe20000001814 */
[----:B------:R-:W-:Y:S07]  /*2f20*/  LDSM.16.M88.4 R32, [R5+0x19900] ;  /* 0x019900000520783b */ /* 0x000fee0000000200 */
[C---:B------:R-:W-:Y:S08]  /*2f30*/  HMMA.16816.F32 R92, R220.reuse, R28, R16 ;  /* 0x0000001cdc5c723c */ /* 0x040ff00000001810 */
[C---:B------:R-:W-:Y:S01]  /*2f40*/  HMMA.16816.F32 R48, R220.reuse, R30, R12 ;  /* 0x0000001edc30723c */ /* 0x040fe2000000180c */
[----:B------:R-:W4:Y:S04]  /*2f50*/  LDSM.16.M88.4 R28, [R5+0x1a100] ;  /* 0x01a10000051c783b */ /* 0x000f280000000200 */
[----:B------:R-:W4:Y:S03]  /*2f60*/  LDSM.16.M88.4 R4, [R5+0x1a900] ;  /* 0x01a900000504783b */ /* 0x000f260000000200 */
[C---:B-1----:R-:W-:Y:S08]  /*2f70*/  HMMA.16816.F32 R20, R220.reuse, R46, R52 ;  /* 0x0000002edc14723c */ /* 0x042ff00000001834 */
[C---:B------:R-:W-:Y:S08]  /*2f80*/  HMMA.16816.F32 R24, R220.reuse, R44, R8 ;  /* 0x0000002cdc18723c */ /* 0x040ff00000001808 */
[----:B--2---:R-:W-:Y:S08]  /*2f90*/  HMMA.16816.F32 R16, R220, R40, R76 ;  /* 0x00000028dc10723c */ /* 0x004ff0000000184c */
[C---:B---3--:R-:W-:Y:S01]  /*2fa0*/  HMMA.16816.F32 R52, R224.reuse, R56, R88 ;  /* 0x00000038e034723c */ /* 0x048fe20000001858 */
[----:B------:R-:W-:Y:S07]  /*2fb0*/  LDSM.16.M88.4 R88, [R3+0x18900] ;  /* 0x018900000358783b */ /* 0x000fee0000000200 */
[----:B------:R-:W-:Y:S01]  /*2fc0*/  HMMA.16816.F32 R68, R224, R58, R68 ;  /* 0x0000003ae044723c */ /* 0x000fe20000001844 */
[----:B------:R-:W1:Y:S07]  /*2fd0*/  LDSM.16.M88.4 R56, [R3+0x18100] ;  /* 0x018100000338783b */ /* 0x000e6e0000000200 */
[C---:B------:R-:W-:Y:S08]  /*2fe0*/  HMMA.16816.F32 R8, R220.reuse, R64, R80 ;  /* 0x00000040dc08723c */ /* 0x040ff00000001850 */
[C---:B------:R-:W-:Y:S08]  /*2ff0*/  HMMA.16816.F32 R12, R220.reuse, R42, R84 ;  /* 0x0000002adc0c723c */ /* 0x040ff00000001854 */
[----:B------:R-:W-:Y:S08]  /*3000*/  HMMA.16816.F32 R40, R220, R66, R72 ;  /* 0x00000042dc28723c */ /* 0x000ff00000001848 */
[C---:B----4-:R-:W-:Y:S01]  /*3010*/  HMMA.16816.F32 R72, R224.reuse, R60, R104 ;  /* 0x0000003ce048723c */ /* 0x050fe20000001868 */
[----:B------:R-:W-:Y:S07]  /*3020*/  LDSM.16.M88.4 R104, [R3+0x19900] ;  /* 0x019900000368783b */ /* 0x000fee0000000200 */
[C---:B------:R-:W-:Y:S08]  /*3030*/  HMMA.16816.F32 R80, R224.reuse, R62, R96 ;  /* 0x0000003ee050723c */ /* 0x040ff00000001860 */
[C---:B------:R-:W-:Y:S08]  /*3040*/  HMMA.16816.F32 R60, R224.reuse, R28, R16 ;  /* 0x0000001ce03c723c */ /* 0x040ff00000001810 */
[C---:B------:R-:W-:Y:S01]  /*3050*/  HMMA.16816.F32 R84, R224.reuse, R36, R92 ;  /* 0x00000024e054723c */ /* 0x040fe2000000185c */
[----:B------:R-:W-:Y:S07]  /*3060*/  LDSM.16.M88.4 R92, [R3+0x1a100] ;  /* 0x01a10000035c783b */ /* 0x000fee0000000200 */
[----:B------:R-:W-:Y:S01]  /*3070*/  HMMA.16816.F32 R16, R224, R4, R8 ;  /* 0x00000004e010723c */ /* 0x000fe20000001808 */
[----:B------:R2:W3:Y:S01]  /*3080*/  LDSM.16.M88.4 R8, [R3+0x1a900] ;  /* 0x01a900000308783b */ /* 0x0004e20000000200 */
[----:B------:R-:W-:-:S06]  /*3090*/  DEPBAR.LE SB0, 0x2 ;  /* 0x000080800000791a */ /* 0x000fcc0000000000 */
[----:B------:R-:W-:Y:S08]  /*30a0*/  HMMA.16816.F32 R44, R224, R30, R12 ;  /* 0x0000001ee02c723c */ /* 0x000ff0000000180c */
[----:B-1----:R-:W-:Y:S01]  /*30b0*/  HMMA.16816.F32 R12, R228, R56, R52 ;  /* 0x00000038e40c723c */ /* 0x002fe20000001834 */
[----:B--2---:R-:W-:-:S07]  /*30c0*/  LOP3.LUT R3, R108, 0xffffffe0, RZ, 0xc0, !PT ;  /* 0xffffffe06c037812 */ /* 0x004fce00078ec0ff */
[----:B------:R-:W-:Y:S01]  /*30d0*/  HMMA.16816.F32 R64, R224, R34, R20 ;  /* 0x00000022e040723c */ /* 0x000fe20000001814 */
[----:B------:R-:W-:-:S07]  /*30e0*/  IMAD.IADD R3, R109, 0x1, -R3 ;  /* 0x000000016d037824 */ /* 0x000fce00078e0a03 */
[----:B------:R-:W-:Y:S01]  /*30f0*/  HMMA.16816.F32 R76, R224, R38, R48 ;  /* 0x00000026e04c723c */ /* 0x000fe20000001830 */
[----:B------:R-:W-:-:S04]  /*3100*/  SHF.R.S32.HI R4, RZ, 0x1f, R3 ;  /* 0x0000001fff047819 */ /* 0x000fc80000011403 */
[----:B------:R-:W-:-:S03]  /*3110*/  LEA.HI R4, R4, R3, RZ, 0x2 ;  /* 0x0000000304047211 */ /* 0x000fc600078f10ff */
[----:B------:R-:W-:Y:S01]  /*3120*/  HMMA.16816.F32 R20, R224, R6, R40 ;  /* 0x00000006e014723c */ /* 0x000fe20000001828 */
[----:B------:R-:W-:-:S05]  /*3130*/  LOP3.LUT R4, R4, 0x7ffffffc, RZ, 0xc0, !PT ;  /* 0x7ffffffc04047812 */ /* 0x000fca00078ec0ff */
[----:B------:R-:W-:Y:S01]  /*3140*/  IMAD.IADD R3, R3, 0x1, -R4 ;  /* 0x0000000103037824 */ /* 0x000fe200078e0a04 */
[----:B------:R-:W-:Y:S01]  /*3150*/  MOV R4, UR4 ;  /* 0x0000000400047c02 */ /* 0x000fe20008000f00 */
[----:B------:R-:W-:Y:S04]  /*3160*/  HMMA.16816.F32 R48, R224, R32, R24 ;  /* 0x00000020e030723c */ /* 0x000fe80000001818 */
[----:B------:R-:W-:-:S04]  /*3170*/  IMAD R3, R3, -0x2, R4 ;  /* 0xfffffffe03037824 */ /* 0x000fc800078e0204 */
[C---:B------:R-:W-:Y:S01]  /*3180*/  HMMA.16816.F32 R24, R228.reuse, R58, R68 ;  /* 0x0000003ae418723c */ /* 0x040fe20000001844 */
[C---:B------:R-:W-:Y:S02]  /*3190*/  ISETP.GT.AND P5, PT, R3.reuse, RZ, PT ;  /* 0x000000ff0300720c */ /* 0x040fe40003fa4270 */
[C---:B------:R-:W-:Y:S02]  /*31a0*/  ISETP.GT.AND P1, PT, R3.reuse, 0x1, PT ;  /* 0x000000010300780c */ /* 0x040fe40003f24270 */
[----:B------:R-:W-:Y:S02]  /*31b0*/  ISETP.GT.AND P6, PT, R3, 0x8, PT ;  /* 0x000000080300780c */ /* 0x000fe40003fc4270 */
[----:B------:R-:W-:Y:S01]  /*31c0*/  FSEL R7, R12, -INF , P5 ;  /* 0xff8000000c077808 */ /* 0x000fe20002800000 */
[----:B------:R-:W-:Y:S01]  /*31d0*/  HMMA.16816.F32 R28, R228, R88, R72 ;  /* 0x00000058e41c723c */ /* 0x000fe20000001848 */
[----:B------:R-:W-:Y:S02]  /*31e0*/  FSEL R6, R13, -INF , P1 ;  /* 0xff8000000d067808 */ /* 0x000fe40000800000 */
[----:B------:R-:W-:-:S02]  /*31f0*/  FSEL R14, R14, -INF , P5 ;  /* 0xff8000000e0e7808 */ /* 0x000fc40002800000 */
[----:B------:R-:W-:Y:S02]  /*3200*/  FMNMX.FTZ R4, R7, R6, !PT ;  /* 0x0000000607047209 */ /* 0x000fe40007810000 */
[----:B------:R-:W-:Y:S01]  /*3210*/  ISETP.GT.AND P5, PT, R3, 0x10, PT ;  /* 0x000000100300780c */ /* 0x000fe20003fa4270 */
[C---:B------:R-:W-:Y:S08]  /*3220*/  HMMA.16816.F32 R32, R228.reuse, R90, R80 ;  /* 0x0000005ae420723c */ /* 0x040ff00000001850 */
[----:B---3--:R-:W-:Y:S01]  /*3230*/  HMMA.16816.F32 R20, R228, R10, R20 ;  /* 0x0000000ae414723c */ /* 0x008fe20000001814 */
[----:B------:R-:W-:-:S06]  /*3240*/  FSEL R12, R26, -INF , P6 ;  /* 0xff8000001a0c7808 */ /* 0x000fcc0003000000 */
[----:B------:R-:W-:Y:S01]  /*3250*/  FSEL R11, R15, -INF , P1 ;  /* 0xff8000000f0b7808 */ /* 0x000fe20000800000 */
[C---:B------:R-:W-:Y:S01]  /*3260*/  HMMA.16816.F32 R16, R228.reuse, R8, R16 ;  /* 0x00000008e410723c */ /* 0x040fe20000001810 */
[----:B------:R-:W-:Y:S02]  /*3270*/  ISETP.GT.AND P1, PT, R3, 0x9, PT ;  /* 0x000000090300780c */ /* 0x000fe40003f24270 */
[----:B------:R-:W-:Y:S02]  /*3280*/  FMNMX.FTZ R5, R14, R11, !PT ;  /* 0x0000000b0e057209 */ /* 0x000fe40007810000 */
[----:B------:R-:W-:Y:S02]  /*3290*/  FSEL R10, R25, -INF , P1 ;  /* 0xff800000190a7808 */ /* 0x000fe40000800000 */
[----:B------:R-:W-:Y:S01]  /*32a0*/  FSEL R8, R24, -INF , P6 ;  /* 0xff80000018087808 */ /* 0x000fe20003000000 */
[----:B------:R-:W-:Y:S01]  /*32b0*/  HMMA.16816.F32 R36, R228, R100, R84 ;  /* 0x00000064e424723c */ /* 0x000fe20000001854 */
[----:B------:R-:W-:Y:S01]  /*32c0*/  FSEL R13, R27, -INF , P1 ;  /* 0xff8000001b0d7808 */ /* 0x000fe20000800000 */
[----:B------:R-:W-:Y:S01]  /*32d0*/  BAR.SYNC.DEFER_BLOCKING 0x0 ;  /* 0x0000000000007b1d */ /* 0x000fe20000010000 */
[----:B------:R-:W-:-:S02]  /*32e0*/  FMNMX.FTZ R4, R8, R4, !PT ;  /* 0x0000000408047209 */ /* 0x000fc40007810000 */
[C---:B------:R-:W-:Y:S02]  /*32f0*/  ISETP.GT.AND P1, PT, R3.reuse, 0x11, PT ;  /* 0x000000110300780c */ /* 0x040fe40003f24270 */
[----:B------:R-:W-:Y:S01]  /*3300*/  FMNMX.FTZ R4, R10, R4, !PT ;  /* 0x000000040a047209 */ /* 0x000fe20007810000 */
[C---:B------:R-:W-:Y:S01]  /*3310*/  HMMA.16816.F32 R56, R228.reuse, R94, R44 ;  /* 0x0000005ee438723c */ /* 0x040fe2000000182c */
[----:B------:R-:W-:Y:S02]  /*3320*/  ISETP.GT.AND P6, PT, R3, 0x18, PT ;  /* 0x000000180300780c */ /* 0x000fe40003fc4270 */
[----:B------:R-:W-:Y:S02]  /*3330*/  FMNMX.FTZ R5, R12, R5, !PT ;  /* 0x000000050c057209 */ /* 0x000fe40007810000 */
[----:B------:R-:W-:Y:S02]  /*3340*/  FSEL R89, R34, -INF , P6 ;  /* 0xff80000022597808 */ /* 0x000fe40003000000 */
[----:B------:R-:W-:Y:S01]  /*3350*/  FSEL R45, R28, -INF , P5 ;  /* 0xff8000001c2d7808 */ /* 0x000fe20002800000 */
[----:B------:R-:W-:Y:S01]  /*3360*/  HMMA.16816.F32 R40, R228, R102, R76 ;  /* 0x00000066e428723c */ /* 0x000fe2000000184c */
[----:B------:R-:W-:-:S02]  /*3370*/  FSEL R44, R29, -INF , P1 ;  /* 0xff8000001d2c7808 */ /* 0x000fc40000800000 */
[----:B------:R-:W-:Y:S02]  /*3380*/  FMNMX.FTZ R4, R45, R4, !PT ;  /* 0x000000042d047209 */ /* 0x000fe40007810000 */
[----:B------:R-:W-:Y:S02]  /*3390*/  FMNMX.FTZ R5, R13, R5, !PT ;  /* 0x000000050d057209 */ /* 0x000fe40007810000 */
[----:B------:R-:W-:Y:S01]  /*33a0*/  FMNMX.FTZ R4, R44, R4, !PT ;  /* 0x000000042c047209 */ /* 0x000fe20007810000 */
[C---:B------:R-:W-:Y:S01]  /*33b0*/  HMMA.16816.F32 R52, R228.reuse, R106, R64 ;  /* 0x0000006ae434723c */ /* 0x040fe20000001840 */
[----:B------:R-:W-:Y:S06]  /*33c0*/  LDSM.16.MT88.4 R24, [R0+0x100] ;  /* 0x000100000018783b */ /* 0x000fec0000004200 */
[----:B------:R-:W-:Y:S01]  /*33d0*/  FSEL R66, R30, -INF , P5 ;  /* 0xff8000001e427808 */ /* 0x000fe20002800000 */
[----:B------:R-:W-:Y:S01]  /*33e0*/  HMMA.16816.F32 R48, R228, R104, R48 ;  /* 0x00000068e430723c */ /* 0x000fe20000001830 */
[----:B------:R-:W-:-:S02]  /*33f0*/  ISETP.GT.AND P5, PT, R3, 0x19, PT ;  /* 0x000000190300780c */ /* 0x000fc40003fa4270 */
[----:B------:R-:W-:Y:S02]  /*3400*/  FSEL R64, R32, -INF , P6 ;  /* 0xff80000020407808 */ /* 0x000fe40003000000 */
[----:B------:R-:W-:Y:S02]  /*3410*/  FSEL R67, R31, -INF , P1 ;  /* 0xff8000001f437808 */ /* 0x000fe40000800000 */
[----:B------:R-:W-:Y:S01]  /*3420*/  ISETP.GT.AND P1, PT, R3, 0x20, PT ;  /* 0x000000200300780c */ /* 0x000fe20003f24270 */
[----:B------:R-:W-:Y:S01]  /*3430*/  HMMA.16816.F32 R60, R228, R92, R60 ;  /* 0x0000005ce43c723c */ /* 0x000fe2000000183c */
[----:B------:R-:W-:Y:S01]  /*3440*/  FSEL R65, R33, -INF , P5 ;  /* 0xff80000021417808 */ /* 0x000fe20002800000 */
[----:B------:R-:W-:Y:S01]  /*3450*/  LDSM.16.MT88.4 R28, [R2+0x3100] ;  /* 0x00310000021c783b */ /* 0x000fe20000004200 */
        /* <DEDUP_REMOVED lines=8> */
[----:B------:R-:W-:-:S02]  /*34e0*/  FMNMX.FTZ R4, R124, R4, !PT ;  /* 0x000000047c047209 */ /* 0x000fc40007810000 */
[----:B------:R-:W-:Y:S02]  /*34f0*/  FSEL R134, R39, -INF , P5 ;  /* 0xff80000027867808 */ /* 0x000fe40002800000 */
        /* <DEDUP_REMOVED lines=30> */
[----:B------:R-:W-:-:S02]  /*36e0*/  ISETP.GT.AND P1, PT, R3, 0x41, PT ;  /* 0x000000410300780c */ /* 0x000fc40003f24270 */
[----:B------:R-:W-:Y:S02]  /*36f0*/  FSEL R247, R60, -INF , P5 ;  /* 0xff8000003cf77808 */ /* 0x000fe40002800000 */
[----:B------:R-:W-:Y:S02]  /*3700*/  FMNMX.FTZ R4, R240, R4, !PT ;  /* 0x00000004f0047209 */ /* 0x000fe40007810000 */
[----:B------:R-:W-:Y:S02]  /*3710*/  FSEL R161, R42, -INF , P6 ;  /* 0xff8000002aa17808 */ /* 0x000fe40003000000 */
[----:B------:R-:W-:Y:S01]  /*3720*/  FMNMX.FTZ R5, R134, R5, !PT ;  /* 0x0000000586057209 */ /* 0x000fe20007810000 */
[----:B------:R-:W-:Y:S01]  /*3730*/  LDSM.16.MT88.4 R40, [R135+0x6100] ;  /* 0x006100008728783b */ /* 0x000fe20000004200 */
        /* <DEDUP_REMOVED lines=40> */
[----:B------:R-:W-:Y:S02]  /*39c0*/  FSEL R149, R23, -INF , P1 ;  /* 0xff80000017957808 */ /* 0x000fe40000800000 */
[----:B------:R-:W-:Y:S01]  /*39d0*/  FMNMX.FTZ R3, R193, R3, !PT ;  /* 0x00000003c1037209 */ /* 0x000fe20007810000 */
[----:B------:R-:W-:Y:S03]  /*39e0*/  LDSM.16.MT88.4 R20, [R2+0x6100] ;  /* 0x006100000214783b */ /* 0x000fe60000004200 */
        /* <DEDUP_REMOVED lines=20> */
[----:B------:R1:W2:Y:S01]  /*3b30*/  MUFU.EX2 R110, R4 ;  /* 0x00000004006e7308 */ /* 0x0002a20000000800 */
[----:B------:R-:W-:Y:S01]  /*3b40*/  FSEL R8, R8, RZ, P1 ;  /* 0x000000ff08087208 */ /* 0x000fe20000800000 */
[--C-:B-1----:R-:W-:Y:S02]  /*3b50*/  FFMA.FTZ R4, R10, c[0x0][0x2d0], -R9.reuse ;  /* 0x0000b4000a047a23 */ /* 0x102fe40000010809 */
[----:B------:R-:W-:-:S04]  /*3b60*/  FFMA.FTZ R10, R45, c[0x0][0x2d0], -R9 ;  /* 0x0000b4002d0a7a23 */ /* 0x000fc80000010809 */
[----:B------:R1:W3:Y:S08]  /*3b70*/  MUFU.EX2 R201, R4 ;  /* 0x0000000400c97308 */ /* 0x0002f00000000800 */
[----:B------:R4:W-:Y:S01]  /*3b80*/  MUFU.EX2 R142, R10 ;  /* 0x0000000a008e7308 */ /* 0x0009e20000000800 */
[----:B-1----:R-:W-:-:S07]  /*3b90*/  FFMA.FTZ R4, R14, c[0x0][0x2d0], -R8 ;  /* 0x0000b4000e047a23 */ /* 0x002fce0000010808 */
[----:B------:R1:W-:Y:S01]  /*3ba0*/  MUFU.EX2 R251, R4 ;  /* 0x0000000400fb7308 */ /* 0x0003e20000000800 */
[----:B----4-:R-:W-:-:S07]  /*3bb0*/  FFMA.FTZ R10, R44, c[0x0][0x2d0], -R9 ;  /* 0x0000b4002c0a7a23 */ /* 0x010fce0000010809 */
[----:B------:R4:W-:Y:S01]  /*3bc0*/  MUFU.EX2 R144, R10 ;  /* 0x0000000a00907308 */ /* 0x0009e20000000800 */
[----:B-1----:R-:W-:Y:S01]  /*3bd0*/  FFMA.FTZ R4, R11, c[0x0][0x2d0], -R8 ;  /* 0x0000b4000b047a23 */ /* 0x002fe20000010808 */
[----:B--2---:R-:W-:-:S06]  /*3be0*/  MOV R11, R110 ;  /* 0x0000006e000b7202 */ /* 0x004fcc0000000f00 */
[----:B------:R1:W2:Y:S01]  /*3bf0*/  MUFU.EX2 R194, R4 ;  /* 0x0000000400c27308 */ /* 0x0002a20000000800 */
[----:B---3--:R-:W-:Y:S01]  /*3c00*/  F2FP.PACK_AB R6, R201, R11 ;  /* 0x0000000bc906723e */ /* 0x008fe200000000ff */
[----:B----4-:R-:W-:-:S06]  /*3c10*/  FFMA.FTZ R10, R64, c[0x0][0x2d0], -R9 ;  /* 0x0000b400400a7a23 */ /* 0x010fcc0000010809 */
[----:B------:R3:W-:Y:S01]  /*3c20*/  MUFU.EX2 R120, R10 ;  /* 0x0000000a00787308 */ /* 0x0007e20000000800 */
[----:B-1----:R-:W-:Y:S01]  /*3c30*/  FFMA.FTZ R4, R12, c[0x0][0x2d0], -R8 ;  /* 0x0000b4000c047a23 */ /* 0x002fe20000010808 */
[----:B--2---:R-:W-:-:S06]  /*3c40*/  F2FP.PACK_AB R5, R194, R251 ;  /* 0x000000fbc205723e */ /* 0x004fcc00000000ff */
[----:B------:R1:W-:Y:S01]  /*3c50*/  MUFU.EX2 R241, R4 ;  /* 0x0000000400f17308 */ /* 0x0003e20000000800 */
[----:B---3--:R-:W-:-:S07]  /*3c60*/  FFMA.FTZ R10, R65, c[0x0][0x2d0], -R9 ;  /* 0x0000b400410a7a23 */ /* 0x008fce0000010809 */
[----:B------:R2:W-:Y:S01]  /*3c70*/  MUFU.EX2 R169, R10 ;  /* 0x0000000a00a97308 */ /* 0x0005e20000000800 */
[--C-:B-1----:R-:W-:Y:S02]  /*3c80*/  FFMA.FTZ R4, R13, c[0x0][0x2d0], -R8.reuse ;  /* 0x0000b4000d047a23 */ /* 0x102fe40000010808 */
        /* <DEDUP_REMOVED lines=8> */
[----:B------:R2:W3:Y:S07]  /*3d10*/  MUFU.EX2 R252, R10 ;  /* 0x0000000a00fc7308 */ /* 0x0004ee0000000800 */
[C---:B------:R-:W-:Y:S01]  /*3d20*/  HMMA.16816.F32 R72, R4.reuse, R30, RZ ;  /* 0x0000001e0448723c */ /* 0x040fe200000018ff */
[----:B------:R-:W4:Y:S07]  /*3d30*/  LDSM.16.MT88.4 R28, [R237+0x3100] ;  /* 0x00310000ed1c783b */ /* 0x000f2e0000004200 */
        /* <DEDUP_REMOVED lines=13> */
[----:B---3--:R-:W-:-:S06]  /*3e10*/  IMAD.MOV.U32 R10, RZ, RZ, R143 ;  /* 0x000000ffff0a7224 */ /* 0x008fcc00078e008f */
[C---:B------:R-:W-:Y:S08]  /*3e20*/  HMMA.16816.F32 R96, R4.reuse, R24, RZ ;  /* 0x000000180460723c */ /* 0x040ff000000018ff */
[C---:B------:R-:W-:Y:S01]  /*3e30*/  HMMA.16816.F32 R60, R4.reuse, R26, RZ ;  /* 0x0000001a043c723c */ /* 0x040fe200000018ff */
[----:B------:R-:W3:Y:S07]  /*3e40*/  LDSM.16.MT88.4 R24, [R2+0x900] ;  /* 0x000900000218783b */ /* 0x000eee0000004200 */
[C---:B------:R-:W-:Y:S08]  /*3e50*/  HMMA.16816.F32 R44, R4.reuse, R36, RZ ;  /* 0x00000024042c723c */ /* 0x040ff000000018ff */
[C---:B------:R-:W-:Y:S08]  /*3e60*/  HMMA.16816.F32 R92, R4.reuse, R38, RZ ;  /* 0x00000026045c723c */ /* 0x040ff000000018ff */
[C---:B----4-:R-:W-:Y:S08]  /*3e70*/  HMMA.16816.F32 R36, R4.reuse, R28, RZ ;  /* 0x0000001c0424723c */ /* 0x050ff000000018ff */
[C---:B------:R-:W-:Y:S01]  /*3e80*/  HMMA.16816.F32 R108, R4.reuse, R30, RZ ;  /* 0x0000001e046c723c */ /* 0x040fe200000018ff */
[----:B------:R-:W4:Y:S07]  /*3e90*/  LDSM.16.MT88.4 R28, [R2+0x3900] ;  /* 0x00390000021c783b */ /* 0x000f2e0000004200 */
[C---:B--2---:R-:W-:Y:S08]  /*3ea0*/  HMMA.16816.F32 R64, R4.reuse, R12, RZ ;  /* 0x0000000c0440723c */ /* 0x044ff000000018ff */
[C---:B------:R-:W-:Y:S01]  /*3eb0*/  HMMA.16816.F32 R112, R4.reuse, R14, RZ ;  /* 0x0000000e0470723c */ /* 0x040fe200000018ff */
[----:B------:R-:W2:Y:S07]  /*3ec0*/  LDSM.16.MT88.4 R12, [R2+0x6900] ;  /* 0x00690000020c783b */ /* 0x000eae0000004200 */
[C---:B------:R-:W-:Y:S08]  /*3ed0*/  HMMA.16816.F32 R104, R4.reuse, R32, RZ ;  /* 0x000000200468723c */ /* 0x040ff000000018ff */
[C---:B------:R-:W-:Y:S01]  /*3ee0*/  HMMA.16816.F32 R80, R4.reuse, R34, RZ ;  /* 0x000000220450723c */ /* 0x040fe200000018ff */
[----:B------:R-:W2:Y:S07]  /*3ef0*/  LDSM.16.MT88.4 R32, [R135+0x900] ;  /* 0x000900008720783b */ /* 0x000eae0000004200 */
[C---:B------:R-:W-:Y:S07]  /*3f00*/  HMMA.16816.F32 R116, R4.reuse, R42, RZ ;  /* 0x0000002a0474723c */ /* 0x040fee00000018ff */
[----:B------:R-:W-:Y:S01]  /*3f10*/  MOV R43, R120 ;  /* 0x00000078002b7202 */ /* 0x000fe20000000f00 */
[C---:B-1----:R-:W-:Y:S08]  /*3f20*/  HMMA.16816.F32 R128, R4.reuse, R22, RZ ;  /* 0x000000160480723c */ /* 0x042ff000000018ff */
[C---:B------:R-:W-:Y:S01]  /*3f30*/  HMMA.16816.F32 R120, R4.reuse, R20, RZ ;  /* 0x000000140478723c */ /* 0x040fe200000018ff */
[----:B------:R-:W-:Y:S07]  /*3f40*/  LDSM.16.MT88.4 R20, [R237+0x900] ;  /* 0x00090000ed14783b */ /* 0x000fee0000004200 */
[C---:B------:R-:W-:Y:S08]  /*3f50*/  HMMA.16816.F32 R136, R4.reuse, R16, RZ ;  /* 0x000000100488723c */ /* 0x040ff000000018ff */
[C---:B------:R-:W-:Y:S01]  /*3f60*/  HMMA.16816.F32 R180, R4.reuse, R18, RZ ;  /* 0x0000001204b4723c */ /* 0x040fe200000018ff */
[----:B------:R-:W1:Y:S07]  /*3f70*/  LDSM.16.MT88.4 R16, [R0+0x900] ;  /* 0x000900000010783b */ /* 0x000e6e0000004200 */
[----:B------:R-:W-:Y:S07]  /*3f80*/  HMMA.16816.F32 R88, R4, R40, RZ ;  /* 0x000000280458723c */ /* 0x000fee00000018ff */
[----:B------:R-:W-:Y:S01]  /*3f90*/  F2FP.PACK_AB R4, R144, R142 ;  /* 0x0000008e9004723e */ /* 0x000fe200000000ff */
[----:B------:R-:W-:Y:S01]  /*3fa0*/  IMAD.MOV.U32 R41, RZ, RZ, R148 ;  /* 0x000000ffff297224 */ /* 0x000fe200078e0094 */
[----:B------:R-:W-:-:S02]  /*3fb0*/  F2FP.PACK_AB R5, R252, R150 ;  /* 0x00000096fc05723e */ /* 0x000fc400000000ff */
[----:B------:R-:W-:Y:S02]  /*3fc0*/  F2FP.PACK_AB R6, R169, R43 ;  /* 0x0000002ba906723e */ /* 0x000fe400000000ff */
[----:B------:R-:W-:Y:S02]  /*3fd0*/  F2FP.PACK_AB R7, R168, R155 ;  /* 0x0000009ba807723e */ /* 0x000fe400000000ff */
[----:B------:R-:W-:-:S05]  /*3fe0*/  MOV R40, R149 ;  /* 0x0000009500287202 */ /* 0x000fca0000000f00 */
[C---:B---3--:R-:W-:Y:S07]  /*3ff0*/  HMMA.16816.F32 R172, R4.reuse, R26, R80 ;  /* 0x0000001a04ac723c */ /* 0x048fee0000001850 */
[----:B------:R-:W-:Y:S01]  /*4000*/  IMAD.MOV.U32 R83, RZ, RZ, R147 ;  /* 0x000000ffff537224 */ /* 0x000fe200078e0093 */
[----:B------:R-:W-:Y:S01]  /*4010*/  MOV R81, R145 ;  /* 0x0000009100517202 */ /* 0x000fe20000000f00 */
[----:B------:R-:W-:Y:S01]  /*4020*/  IMAD.MOV.U32 R82, RZ, RZ, R146 ;  /* 0x000000ffff527224 */ /* 0x000fe200078e0092 */
[----:B----4-:R-:W-:Y:S01]  /*4030*/  HMMA.16816.F32 R164, R4, R30, R72 ;  /* 0x0000001e04a4723c */ /* 0x010fe20000001848 */
[----:B------:R-:W-:-:S06]  /*4040*/  IMAD.MOV.U32 R80, RZ, RZ, R144 ;  /* 0x000000ffff507224 */ /* 0x000fcc00078e0090 */
[----:B------:R-:W-:Y:S01]  /*4050*/  IMAD.MOV.U32 R31, RZ, RZ, R141 ;  /* 0x000000ffff1f7224 */ /* 0x000fe200078e008d */
[----:B------:R-:W-:Y:S01]  /*4060*/  HMMA.16816.F32 R144, R4, R28, R56 ;  /* 0x0000001c0490723c */ /* 0x000fe20000001838 */
[----:B------:R-:W-:-:S06]  /*4070*/  IMAD.MOV.U32 R30, RZ, RZ, R140 ;  /* 0x000000ffff1e7224 */ /* 0x000fcc00078e008c */
[----:B------:R-:W-:Y:S01]  /*4080*/  MOV R28, R142 ;  /* 0x0000008e001c7202 */ /* 0x000fe20000000f00 */
[----:B------:R-:W-:Y:S01]  /*4090*/  HMMA.16816.F32 R232, R4, R24, R104 ;  /* 0x0000001804e8723c */ /* 0x000fe20000001868 */
[----:B------:R-:W-:Y:S01]  /*40a0*/  LDSM.16.MT88.4 R24, [R237+0x3900] ;  /* 0x00390000ed18783b */ /* 0x000fe20000004200 */
[----:B------:R-:W-:-:S06]  /*40b0*/  IMAD.MOV.U32 R29, RZ, RZ, R150 ;  /* 0x000000ffff1d7224 */ /* 0x000fcc00078e0096 */
[C---:B--2---:R-:W-:Y:S08]  /*40c0*/  HMMA.16816.F32 R140, R4.reuse, R12, R52 ;  /* 0x0000000c048c723c */ /* 0x044ff00000001834 */
[C---:B------:R-:W-:Y:S01]  /*40d0*/  HMMA.16816.F32 R104, R4.reuse, R14, R48 ;  /* 0x0000000e0468723c */ /* 0x040fe20000001830 */
[----:B------:R-:W2:Y:S07]  /*40e0*/  LDSM.16.MT88.4 R12, [R135+0x3900] ;  /* 0x00390000870c783b */ /* 0x000eae0000004200 */
[C---:B------:R-:W-:Y:S07]  /*40f0*/  HMMA.16816.F32 R176, R4.reuse, R34, R84 ;  /* 0x0000002204b0723c */ /* 0x040fee0000001854 */
[----:B------:R-:W-:Y:S01]  /*4100*/  MOV R87, R202 ;  /* 0x000000ca00577202 */ /* 0x000fe20000000f00 */
[----:B------:R-:W-:Y:S01]  /*4110*/  IMAD.MOV.U32 R86, RZ, RZ, R201 ;  /* 0x000000ffff567224 */ /* 0x000fe200078e00c9 */
[----:B------:R-:W-:Y:S01]  /*4120*/  MOV R84, R171 ;  /* 0x000000ab00547202 */ /* 0x000fe20000000f00 */
[----:B------:R-:W-:Y:S01]  /*4130*/  IMAD.MOV.U32 R85, RZ, RZ, R200 ;  /* 0x000000ffff557224 */ /* 0x000fe200078e00c8 */
[C---:B-1----:R-:W-:Y:S08]  /*4140*/  HMMA.16816.F32 R60, R4.reuse, R18, R60 ;  /* 0x00000012043c723c */ /* 0x042ff0000000183c */
[C---:B------:R-:W-:Y:S07]  /*4150*/  HMMA.16816.F32 R200, R4.reuse, R20, R100 ;  /* 0x0000001404c8723c */ /* 0x040fee0000001864 */
[----:B------:R-:W-:Y:S01]  /*4160*/  IMAD.MOV.U32 R102, RZ, RZ, R170 ;  /* 0x000000ffff667224 */ /* 0x000fe200078e00aa */
[----:B------:R-:W-:Y:S01]  /*4170*/  MOV R100, R168 ;  /* 0x000000a800647202 */ /* 0x000fe20000000f00 */
[----:B------:R-:W-:Y:S01]  /*4180*/  IMAD.MOV.U32 R101, RZ, RZ, R169 ;  /* 0x000000ffff657224 */ /* 0x000fe200078e00a9 */
[C---:B------:R-:W-:Y:S01]  /*4190*/  HMMA.16816.F32 R148, R4.reuse, R32, R68 ;  /* 0x000000200494723c */ /* 0x040fe20000001844 */
[----:B------:R-:W-:Y:S07]  /*41a0*/  LDSM.16.MT88.4 R32, [R0+0x6900] ;  /* 0x006900000020783b */ /* 0x000fee0000004200 */
[C---:B------:R-:W-:Y:S01]  /*41b0*/  HMMA.16816.F32 R168, R4.reuse, R22, R76 ;  /* 0x0000001604a8723c */ /* 0x040fe2000000184c */
[----:B------:R-:W1:Y:S06]  /*41c0*/  LDSM.16.MT88.4 R20, [R0+0x3900] ;  /* 0x003900000014783b */ /* 0x000e6c0000004200 */
[----:B------:R-:W-:Y:S01]  /*41d0*/  IMAD.MOV.U32 R79, RZ, RZ, R195 ;  /* 0x000000ffff4f7224 */ /* 0x000fe200078e00c3 */
[----:B------:R-:W-:Y:S01]  /*41e0*/  MOV R77, R193 ;  /* 0x000000c1004d7202 */ /* 0x000fe20000000f00 */
[----:B------:R-:W-:Y:S01]  /*41f0*/  IMAD.MOV.U32 R78, RZ, RZ, R194 ;  /* 0x000000ffff4e7224 */ /* 0x000fe200078e00c2 */
[----:B--2---:R-:W-:Y:S01]  /*4200*/  HMMA.16816.F32 R44, R4, R12, R44 ;  /* 0x0000000c042c723c */ /* 0x004fe2000000182c */
[----:B------:R-:W-:-:S07]  /*4210*/  IMAD.MOV.U32 R76, RZ, RZ, R192 ;  /* 0x000000ffff4c7224 */ /* 0x000fce00078e00c0 */
[C---:B------:R-:W-:Y:S01]  /*4220*/  HMMA.16816.F32 R192, R4.reuse, R16, R96 ;  /* 0x0000001004c0723c */ /* 0x040fe20000001860 */
[----:B------:R-:W2:Y:S06]  /*4230*/  LDSM.16.MT88.4 R16, [R135+0x6900] ;  /* 0x006900008710783b */ /* 0x000eac0000004200 */
[----:B------:R-:W-:Y:S01]  /*4240*/  IMAD.MOV.U32 R99, RZ, RZ, R10 ;  /* 0x000000ffff637224 */ /* 0x000fe200078e000a */
[C---:B------:R-:W-:Y:S01]  /*4250*/  HMMA.16816.F32 R48, R4.reuse, R14, R92 ;  /* 0x0000000e0430723c */ /* 0x040fe2000000185c */
[----:B------:R-:W-:Y:S01]  /*4260*/  FFMA.FTZ R10, R124, c[0x0][0x2d0], -R9 ;  /* 0x0000b4007c0a7a23 */ /* 0x000fe20000010809 */
[----:B------:R-:W3:Y:S01]  /*4270*/  LDSM.16.MT88.4 R12, [R237+0x6900] ;  /* 0x00690000ed0c783b */ /* 0x000ee20000004200 */
[----:B------:R-:W-:Y:S01]  /*4280*/  IMAD.MOV.U32 R98, RZ, RZ, R43 ;  /* 0x000000ffff627224 */ /* 0x000fe200078e002b */
[----:B------:R-:W-:Y:S01]  /*4290*/  MOV R97, R40 ;  /* 0x0000002800617202 */ /* 0x000fe20000000f00 */
[----:B------:R4:W-:Y:S01]  /*42a0*/  MUFU.EX2 R103, R10 ;  /* 0x0000000a00677308 */ /* 0x0009e20000000800 */
[----:B------:R-:W-:Y:S01]  /*42b0*/  IMAD.MOV.U32 R96, RZ, RZ, R41 ;  /* 0x000000ffff607224 */ /* 0x000fe200078e0029 */
[----:B------:R-:W-:Y:S01]  /*42c0*/  MOV R95, R155 ;  /* 0x0000009b005f7202 */ /* 0x000fe20000000f00 */
[----:B------:R-:W-:Y:S01]  /*42d0*/  HMMA.16816.F32 R40, R4, R26, R108 ;  /* 0x0000001a0428723c */ /* 0x000fe2000000186c */
[----:B------:R-:W-:Y:S01]  /*42e0*/  MOV R93, R76 ;  /* 0x0000004c005d7202 */ /* 0x000fe20000000f00 */
[----:B------:R-:W-:Y:S01]  /*42f0*/  IMAD.MOV.U32 R94, RZ, RZ, R99 ;  /* 0x000000ffff5e7224 */ /* 0x000fe200078e0063 */
[----:B------:R-:W-:Y:S01]  /*4300*/  MOV R124, R86 ;  /* 0x00000056007c7202 */ /* 0x000fe20000000f00 */
[----:B------:R-:W-:-:S02]  /*4310*/  IMAD.MOV.U32 R99, RZ, RZ, R100 ;  /* 0x000000ffff637224 */ /* 0x000fc400078e0064 */
[----:B------:R-:W-:Y:S01]  /*4320*/  IMAD.MOV.U32 R100, RZ, RZ, R101 ;  /* 0x000000ffff647224 */ /* 0x000fe200078e0065 */
[----:B------:R-:W-:Y:S01]  /*4330*/  MOV R110, R79 ;  /* 0x0000004f006e7202 */ /* 0x000fe20000000f00 */
[C---:B-1----:R-:W-:Y:S01]  /*4340*/  HMMA.16816.F32 R52, R4.reuse, R20, R64 ;  /* 0x000000140434723c */ /* 0x042fe20000001840 */
[----:B------:R-:W-:Y:S01]  /*4350*/  IMAD.MOV.U32 R108, RZ, RZ, R252 ;  /* 0x000000ffff6c7224 */ /* 0x000fe200078e00fc */
[----:B------:R-:W-:Y:S01]  /*4360*/  MOV R101, R102 ;  /* 0x0000006600657202 */ /* 0x000fe20000000f00 */
[----:B------:R-:W-:Y:S02]  /*4370*/  IMAD.MOV.U32 R111, RZ, RZ, R78 ;  /* 0x000000ffff6f7224 */ /* 0x000fe400078e004e */
[----:B----4-:R-:W-:Y:S02]  /*4380*/  FFMA.FTZ R10, R125, c[0x0][0x2d0], -R9 ;  /* 0x0000b4007d0a7a23 */ /* 0x010fe40000010809 */
[----:B------:R-:W-:Y:S01]  /*4390*/  IMAD.MOV.U32 R102, RZ, RZ, R84 ;  /* 0x000000ffff667224 */ /* 0x000fe200078e0054 */
[----:B------:R-:W-:Y:S01]  /*43a0*/  HMMA.16816.F32 R56, R4, R22, R112 ;  /* 0x000000160438723c */ /* 0x000fe20000001870 */
[----:B------:R1:W-:Y:S01]  /*43b0*/  MUFU.EX2 R155, R10 ;  /* 0x0000000a009b7308 */ /* 0x0003e20000000800 */
[----:B------:R-:W-:Y:S01]  /*43c0*/  IMAD.MOV.U32 R109, RZ, RZ, R85 ;  /* 0x000000ffff6d7224 */ /* 0x000fe200078e0055 */
[----:B------:R-:W-:Y:S01]  /*43d0*/  MOV R21, R83 ;  /* 0x0000005300157202 */ /* 0x000fe20000000f00 */
[----:B------:R-:W-:-:S02]  /*43e0*/  IMAD.MOV.U32 R125, RZ, RZ, R87 ;  /* 0x000000ffff7d7224 */ /* 0x000fc400078e0057 */
[----:B------:R-:W-:Y:S01]  /*43f0*/  IMAD.MOV.U32 R20, RZ, RZ, R82 ;  /* 0x000000ffff147224 */ /* 0x000fe200078e0052 */
[----:B------:R-:W-:Y:S01]  /*4400*/  MOV R22, R80 ;  /* 0x0000005000167202 */ /* 0x000fe20000000f00 */
[C---:B------:R-:W-:Y:S01]  /*4410*/  HMMA.16816.F32 R84, R4.reuse, R34, R180 ;  /* 0x000000220454723c */ /* 0x040fe200000018b4 */
[----:B------:R-:W-:Y:S01]  /*4420*/  IMAD.MOV.U32 R23, RZ, RZ, R81 ;  /* 0x000000ffff177224 */ /* 0x000fe200078e0051 */
[----:B------:R-:W-:Y:S01]  /*4430*/  MOV R114, R31 ;  /* 0x0000001f00727202 */ /* 0x000fe20000000f00 */
[----:B------:R-:W-:Y:S02]  /*4440*/  IMAD.MOV.U32 R115, RZ, RZ, R30 ;  /* 0x000000ffff737224 */ /* 0x000fe400078e001e */
[----:B------:R-:W-:Y:S02]  /*4450*/  IMAD.MOV.U32 R113, RZ, RZ, R28 ;  /* 0x000000ffff717224 */ /* 0x000fe400078e001c */
[----:B------:R-:W-:Y:S01]  /*4460*/  IMAD.MOV.U32 R112, RZ, RZ, R29 ;  /* 0x000000ffff707224 */ /* 0x000fe200078e001d */
[C---:B--2---:R-:W-:Y:S01]  /*4470*/  HMMA.16816.F32 R64, R4.reuse, R16, R88 ;  /* 0x000000100440723c */ /* 0x044fe20000001858 */
[----:B-1----:R-:W-:Y:S01]  /*4480*/  FFMA.FTZ R10, R126, c[0x0][0x2d0], -R9 ;  /* 0x0000b4007e0a7a23 */ /* 0x002fe20000010809 */
[----:B------:R-:W-:Y:S01]  /*4490*/  LDSM.16.MT88.4 R28, [R135+0x1100] ;  /* 0x00110000871c783b */ /* 0x000fe20000004200 */
[----:B------:R-:W-:Y:S01]  /*44a0*/  IMAD.MOV.U32 R35, RZ, RZ, R93 ;  /* 0x000000ffff237224 */ /* 0x000fe200078e005d */
[----:B------:R-:W-:Y:S01]  /*44b0*/  MOV R181, R94 ;  /* 0x0000005e00b57202 */ /* 0x000fe20000000f00 */
[----:B------:R1:W2:Y:S03]  /*44c0*/  MUFU.EX2 R126, R10 ;  /* 0x0000000a007e7308 */ /* 0x0002a60000000800 */
[C---:B------:R-:W-:Y:S01]  /*44d0*/  HMMA.16816.F32 R68, R4.reuse, R18, R116 ;  /* 0x000000120444723c */ /* 0x040fe20000001874 */
[----:B------:R-:W4:Y:S07]  /*44e0*/  LDSM.16.MT88.4 R16, [R2+0x1100] ;  /* 0x001100000210783b */ /* 0x000f2e0000004200 */
[----:B---3--:R-:W-:Y:S01]  /*44f0*/  HMMA.16816.F32 R72, R4, R12, R120 ;  /* 0x0000000c0448723c */ /* 0x008fe20000001878 */
[----:B-1----:R-:W-:Y:S01]  /*4500*/  FFMA.FTZ R10, R127, c[0x0][0x2d0], -R9 ;  /* 0x0000b4007f0a7a23 */ /* 0x002fe20000010809 */
[----:B------:R-:W-:Y:S01]  /*4510*/  MOV R127, R23 ;  /* 0x00000017007f7202 */ /* 0x000fe20000000f00 */
[----:B--2---:R-:W-:-:S05]  /*4520*/  IMAD.MOV.U32 R180, RZ, RZ, R126 ;  /* 0x000000ffffb47224 */ /* 0x004fca00078e007e */
[----:B------:R-:W-:Y:S01]  /*4530*/  HMMA.16816.F32 R36, R4, R24, R36 ;  /* 0x000000180424723c */ /* 0x000fe20000001824 */
[----:B------:R1:W2:Y:S01]  /*4540*/  MUFU.EX2 R91, R10 ;  /* 0x0000000a005b7308 */ /* 0x0002a20000000800 */
[----:B------:R-:W-:Y:S01]  /*4550*/  LDSM.16.MT88.4 R24, [R2+0x4100] ;  /* 0x004100000218783b */ /* 0x000fe20000004200 */
[----:B------:R-:W-:-:S05]  /*4560*/  IMAD.MOV.U32 R126, RZ, RZ, R22 ;  /* 0x000000ffff7e7224 */ /* 0x000fca00078e0016 */
[----:B------:R-:W-:Y:S07]  /*4570*/  HMMA.16816.F32 R80, R4, R32, R136 ;  /* 0x000000200450723c */ /* 0x000fee0000001888 */
[----:B------:R-:W-:Y:S01]  /*4580*/  MOV R32, R97 ;  /* 0x0000006100207202 */ /* 0x000fe20000000f00 */
[----:B------:R-:W-:Y:S02]  /*4590*/  IMAD.MOV.U32 R33, RZ, RZ, R98 ;  /* 0x000000ffff217224 */ /* 0x000fe400078e0062 */
[----:B-1----:R-:W-:-:S02]  /*45a0*/  FFMA.FTZ R10, R133, c[0x0][0x2d0], -R8 ;  /* 0x0000b400850a7a23 */ /* 0x002fc40000010808 */
[----:B--2---:R-:W-:Y:S02]  /*45b0*/  IMAD.MOV.U32 R183, RZ, RZ, R91 ;  /* 0x000000ffffb77224 */ /* 0x004fe400078e005b */
[----:B------:R1:W2:Y:S01]  /*45c0*/  MUFU.EX2 R92, R10 ;  /* 0x0000000a005c7308 */ /* 0x0002a20000000800 */
[----:B------:R-:W-:Y:S02]  /*45d0*/  IMAD.MOV.U32 R133, RZ, RZ, R20 ;  /* 0x000000ffff857224 */ /* 0x000fe400078e0014 */
[----:B-1----:R-:W-:Y:S01]  /*45e0*/  FFMA.FTZ R10, R134, c[0x0][0x2d0], -R8 ;  /* 0x0000b400860a7a23 */ /* 0x002fe20000010808 */
[----:B------:R-:W-:Y:S01]  /*45f0*/  MOV R134, R111 ;  /* 0x0000006f00867202 */ /* 0x000fe20000000f00 */
[----:B--2---:R-:W-:-:S03]  /*4600*/  IMAD.MOV.U32 R123, RZ, RZ, R92 ;  /* 0x000000ffff7b7224 */ /* 0x004fc600078e005c */
[----:B------:R-:W1:Y:S01]  /*4610*/  MUFU.EX2 R88, R10 ;  /* 0x0000000a00587308 */ /* 0x000e620000000800 */
[----:B------:R-:W-:Y:S02]  /*4620*/  IMAD.MOV.U32 R92, RZ, RZ, R77 ;  /* 0x000000ffff5c7224 */ /* 0x000fe400078e004d */
[----:B------:R-:W-:Y:S01]  /*4630*/  HMMA.16816.F32 R76, R4, R14, R128 ;  /* 0x0000000e044c723c */ /* 0x000fe20000001880 */
[----:B------:R-:W2:Y:S01]  /*4640*/  LDSM.16.MT88.4 R12, [R2+0x7100] ;  /* 0x00710000020c783b */ /* 0x000ea20000004200 */
[----:B------:R-:W-:-:S05]  /*4650*/  IMAD.MOV.U32 R34, RZ, RZ, R92 ;  /* 0x000000ffff227224 */ /* 0x000fca00078e005c */
[----:B------:R-:W-:Y:S01]  /*4660*/  F2FP.PACK_AB R4, R155, R103 ;  /* 0x000000679b04723e */ /* 0x000fe200000000ff */
[----:B------:R-:W-:Y:S01]  /*4670*/  IMAD.MOV.U32 R131, RZ, RZ, R21 ;  /* 0x000000ffff837224 */ /* 0x000fe200078e0015 */
[----:B------:R-:W-:Y:S01]  /*4680*/  F2FP.PACK_AB R6, R183, R180 ;  /* 0x000000b4b706723e */ /* 0x000fe200000000ff */
[----:B------:R-:W3:Y:S01]  /*4690*/  LDSM.16.MT88.4 R20, [R237+0x1100] ;  /* 0x00110000ed14783b */ /* 0x000ee20000004200 */
[----:B------:R-:W-:Y:S01]  /*46a0*/  MOV R130, R108 ;  /* 0x0000006c00827202 */ /* 0x000fe20000000f00 */
[----:B------:R-:W-:Y:S01]  /*46b0*/  IMAD.MOV.U32 R129, RZ, RZ, R109 ;  /* 0x000000ffff817224 */ /* 0x000fe200078e006d */
[----:B-1----:R-:W-:Y:S01]  /*46c0*/  MOV R182, R88 ;  /* 0x0000005800b67202 */ /* 0x002fe20000000f00 */
[----:B------:R-:W-:Y:S02]  /*46d0*/  FFMA.FTZ R10, R161, c[0x0][0x2d0], -R8 ;  /* 0x0000b400a10a7a23 */ /* 0x000fe40000010808 */
[----:B------:R-:W-:Y:S01]  /*46e0*/  IMAD.MOV.U32 R161, RZ, RZ, R96 ;  /* 0x000000ffffa17224 */ /* 0x000fe200078e0060 */
[----:B------:R-:W-:Y:S01]  /*46f0*/  F2FP.PACK_AB R5, R182, R123 ;  /* 0x0000007bb605723e */ /* 0x000fe200000000ff */
[----:B------:R1:W-:Y:S01]  /*4700*/  MUFU.EX2 R252, R10 ;  /* 0x0000000a00fc7308 */ /* 0x0003e20000000800 */
[----:B------:R-:W-:-:S02]  /*4710*/  IMAD.MOV.U32 R128, RZ, RZ, R110 ;  /* 0x000000ffff807224 */ /* 0x000fc400078e006e */
[----:B-1----:R-:W-:Y:S02]  /*4720*/  FFMA.FTZ R10, R160, c[0x0][0x2d0], -R8 ;  /* 0x0000b400a00a7a23 */ /* 0x002fe40000010808 */
[----:B------:R-:W-:-:S04]  /*4730*/  IMAD.MOV.U32 R160, RZ, RZ, R95 ;  /* 0x000000ffffa07224 */ /* 0x000fc800078e005f */
[----:B------:R-:W1:Y:S02]  /*4740*/  MUFU.EX2 R10, R10 ;  /* 0x0000000a000a7308 */ /* 0x000e640000000800 */
[----:B-1----:R-:W-:-:S07]  /*4750*/  F2FP.PACK_AB R7, R10, R252 ;  /* 0x000000fc0a07723e */ /* 0x002fce00000000ff */
[C---:B----4-:R-:W-:Y:S07]  /*4760*/  HMMA.16816.F32 R88, R4.reuse, R16, R232 ;  /* 0x000000100458723c */ /* 0x050fee00000018e8 */
[----:B------:R-:W-:Y:S01]  /*4770*/  IMAD.MOV.U32 R232, RZ, RZ, R99 ;  /* 0x000000ffffe87224 */ /* 0x000fe200078e0063 */
[----:B------:R-:W-:Y:S01]  /*4780*/  HMMA.16816.F32 R92, R4, R18, R172 ;  /* 0x00000012045c723c */ /* 0x000fe200000018ac */
[----:B------:R-:W1:Y:S01]  /*4790*/  LDSM.16.MT88.4 R16, [R0+0x1100] ;  /* 0x001100000010783b */ /* 0x000e620000004200 */
[----:B------:R-:W-:Y:S01]  /*47a0*/  MOV R233, R100 ;  /* 0x0000006400e97202 */ /* 0x000fe20000000f00 */
[----:B------:R-:W-:-:S02]  /*47b0*/  IMAD.MOV.U32 R234, RZ, RZ, R101 ;  /* 0x000000ffffea7224 */ /* 0x000fc400078e0065 */
[----:B------:R-:W-:Y:S02]  /*47c0*/  IMAD.MOV.U32 R235, RZ, RZ, R102 ;  /* 0x000000ffffeb7224 */ /* 0x000fe400078e0066 */
[----:B------:R-:W-:Y:S01]  /*47d0*/  MOV R175, R103 ;  /* 0x0000006700af7202 */ /* 0x000fe20000000f00 */
[----:B--2---:R-:W-:Y:S01]  /*47e0*/  HMMA.16816.F32 R116, R4, R12, R140 ;  /* 0x0000000c0474723c */ /* 0x004fe2000000188c */
[----:B------:R-:W-:Y:S01]  /*47f0*/  MOV R172, R126 ;  /* 0x0000007e00ac7202 */ /* 0x000fe20000000f00 */
[----:B------:R-:W-:Y:S02]  /*4800*/  IMAD.MOV.U32 R173, RZ, RZ, R112 ;  /* 0x000000ffffad7224 */ /* 0x000fe400078e0070 */
[----:B------:R-:W-:-:S04]  /*4810*/  IMAD.MOV.U32 R174, RZ, RZ, R113 ;  /* 0x000000ffffae7224 */ /* 0x000fc800078e0071 */
[C---:B------:R-:W-:Y:S01]  /*4820*/  HMMA.16816.F32 R104, R4.reuse, R14, R104 ;  /* 0x0000000e0468723c */ /* 0x040fe20000001868 */
[----:B------:R-:W2:Y:S07]  /*4830*/  LDSM.16.MT88.4 R12, [R135+0x4100] ;  /* 0x00410000870c783b */ /* 0x000eae0000004200 */
[C---:B------:R-:W-:Y:S08]  /*4840*/  HMMA.16816.F32 R96, R4.reuse, R24, R144 ;  /* 0x000000180460723c */ /* 0x040ff00000001890 */
[C---:B------:R-:W-:Y:S01]  /*4850*/  HMMA.16816.F32 R100, R4.reuse, R26, R164 ;  /* 0x0000001a0464723c */ /* 0x040fe200000018a4 */
[----:B------:R-:W4:Y:S06]  /*4860*/  LDSM.16.MT88.4 R24, [R237+0x4100] ;  /* 0x00410000ed18783b */ /* 0x000f2c0000004200 */
[----:B------:R-:W-:Y:S01]  /*4870*/  MOV R164, R181 ;  /* 0x000000b500a47202 */ /* 0x000fe20000000f00 */
[----:B------:R-:W-:Y:S01]  /*4880*/  HMMA.16816.F32 R108, R4, R30, R176 ;  /* 0x0000001e046c723c */ /* 0x000fe200000018b0 */
[----:B------:R-:W-:Y:S01]  /*4890*/  MOV R181, R131 ;  /* 0x0000008300b57202 */ /* 0x000fe20000000f00 */
[----:B------:R-:W-:Y:S01]  /*48a0*/  IMAD.MOV.U32 R165, RZ, RZ, R35 ;  /* 0x000000ffffa57224 */ /* 0x000fe200078e0023 */
[----:B------:R-:W-:Y:S01]  /*48b0*/  MOV R167, R235 ;  /* 0x000000eb00a77202 */ /* 0x000fe20000000f00 */
[----:B------:R-:W-:Y:S01]  /*48c0*/  IMAD.MOV.U32 R235, RZ, RZ, R10 ;  /* 0x000000ffffeb7224 */ /* 0x000fe200078e000a */
[----:B------:R-:W-:Y:S01]  /*48d0*/  MOV R35, R124 ;  /* 0x0000007c00237202 */ /* 0x000fe20000000f00 */
[----:B------:R-:W-:-:S02]  /*48e0*/  FFMA.FTZ R10, R162, c[0x0][0x2d0], -R9 ;  /* 0x0000b400a20a7a23 */ /* 0x000fc40000010809 */
[----:B------:R-:W-:Y:S01]  /*48f0*/  IMAD.MOV.U32 R177, RZ, RZ, R123 ;  /* 0x000000ffffb17224 */ /* 0x000fe200078e007b */
[C---:B------:R-:W-:Y:S01]  /*4900*/  HMMA.16816.F32 R136, R4.reuse, R28, R148 ;  /* 0x0000001c0488723c */ /* 0x040fe20000001894 */
[----:B------:R-:W-:Y:S02]  /*4910*/  IMAD.MOV.U32 R179, RZ, RZ, R160 ;  /* 0x000000ffffb37224 */ /* 0x000fe400078e00a0 */
[----:B------:R-:W-:Y:S02]  /*4920*/  IMAD.MOV.U32 R160, RZ, RZ, R127 ;  /* 0x000000ffffa07224 */ /* 0x000fe400078e007f */
[----:B------:R-:W-:Y:S02]  /*4930*/  IMAD.MOV.U32 R166, RZ, RZ, R34 ;  /* 0x000000ffffa67224 */ /* 0x000fe400078e0022 */
[----:B------:R-:W-:Y:S01]  /*4940*/  IMAD.MOV.U32 R28, RZ, RZ, R33 ;  /* 0x000000ffff1c7224 */ /* 0x000fe200078e0021 */
[----:B---3--:R-:W-:Y:S01]  /*4950*/  HMMA.16816.F32 R120, R4, R20, R200 ;  /* 0x000000140478723c */ /* 0x008fe200000018c8 */
[----:B------:R-:W-:Y:S01]  /*4960*/  MOV R33, R128 ;  /* 0x0000008000217202 */ /* 0x000fe20000000f00 */
[----:B------:R-:W-:Y:S01]  /*4970*/  IMAD.MOV.U32 R29, RZ, RZ, R130 ;  /* 0x000000ffff1d7224 */ /* 0x000fe200078e0082 */
[----:B------:R3:W-:Y:S01]  /*4980*/  MUFU.EX2 R200, R10 ;  /* 0x0000000a00c87308 */ /* 0x0007e20000000800 */
[----:B------:R-:W-:Y:S01]  /*4990*/  IMAD.MOV.U32 R34, RZ, RZ, R115 ;  /* 0x000000ffff227224 */ /* 0x000fe200078e0073 */
[----:B------:R-:W-:-:S02]  /*49a0*/  MOV R178, R33 ;  /* 0x0000002100b27202 */ /* 0x000fc40000000f00 */
[----:B------:R-:W-:Y:S01]  /*49b0*/  IMAD.MOV.U32 R201, RZ, RZ, R233 ;  /* 0x000000ffffc97224 */ /* 0x000fe200078e00e9 */
[----:B------:R-:W-:Y:S01]  /*49c0*/  MOV R233, R32 ;  /* 0x0000002000e97202 */ /* 0x000fe20000000f00 */
[----:B------:R-:W-:Y:S01]  /*49d0*/  IMAD.MOV.U32 R32, RZ, RZ, R129 ;  /* 0x000000ffff207224 */ /* 0x000fe200078e0081 */
[C---:B-1----:R-:W-:Y:S01]  /*49e0*/  HMMA.16816.F32 R148, R4.reuse, R16, R192 ;  /* 0x000000100494723c */ /* 0x042fe200000018c0 */
[----:B------:R-:W-:Y:S01]  /*49f0*/  MOV R202, R232 ;  /* 0x000000e800ca7202 */ /* 0x000fe20000000f00 */
[----:B------:R-:W-:Y:S02]  /*4a00*/  IMAD.MOV.U32 R232, RZ, RZ, R234 ;  /* 0x000000ffffe87224 */ /* 0x000fe400078e00ea */
[----:B------:R-:W-:Y:S02]  /*4a10*/  IMAD.MOV.U32 R234, RZ, RZ, R183 ;  /* 0x000000ffffea7224 */ /* 0x000fe400078e00b7 */
[----:B------:R-:W-:Y:S02]  /*4a20*/  IMAD.MOV.U32 R183, RZ, RZ, R133 ;  /* 0x000000ffffb77224 */ /* 0x000fe400078e0085 */
[----:B------:R-:W-:Y:S01]  /*4a30*/  HMMA.16816.F32 R128, R4, R22, R168 ;  /* 0x000000160480723c */ /* 0x000fe200000018a8 */
[----:B------:R-:W1:Y:S01]  /*4a40*/  LDSM.16.MT88.4 R20, [R0+0x4100] ;  /* 0x004100000014783b */ /* 0x000e620000004200 */
[----:B------:R-:W-:-:S02]  /*4a50*/  IMAD.MOV.U32 R133, RZ, RZ, R125 ;  /* 0x000000ffff857224 */ /* 0x000fc400078e007d */
[----:B---3--:R-:W-:Y:S02]  /*4a60*/  FFMA.FTZ R10, R242, c[0x0][0x2d0], -R9 ;  /* 0x0000b400f20a7a23 */ /* 0x008fe40000010809 */
[----:B------:R-:W-:Y:S01]  /*4a70*/  IMAD.MOV.U32 R203, RZ, RZ, R175 ;  /* 0x000000ffffcb7224 */ /* 0x000fe200078e00af */
[----:B------:R-:W-:Y:S01]  /*4a80*/  MOV R175, R114 ;  /* 0x0000007200af7202 */ /* 0x000fe20000000f00 */
[C---:B------:R-:W-:Y:S01]  /*4a90*/  HMMA.16816.F32 R144, R4.reuse, R18, R60 ;  /* 0x000000120490723c */ /* 0x040fe2000000183c */
[----:B------:R-:W3:Y:S01]  /*4aa0*/  LDSM.16.MT88.4 R16, [R135+0x7100] ;  /* 0x007100008710783b */ /* 0x000ee20000004200 */
[----:B------:R4:W1:Y:S01]  /*4ab0*/  MUFU.EX2 R195, R10 ;  /* 0x0000000a00c37308 */ /* 0x0008620000000800 */
[----:B------:R-:W-:Y:S02]  /*4ac0*/  IMAD.MOV.U32 R162, RZ, RZ, R183 ;  /* 0x000000ffffa27224 */ /* 0x000fe400078e00b7 */
[----:B------:R-:W-:Y:S02]  /*4ad0*/  IMAD.MOV.U32 R242, RZ, RZ, R179 ;  /* 0x000000fffff27224 */ /* 0x000fe400078e00b3 */
[----:B------:R-:W-:Y:S01]  /*4ae0*/  IMAD.MOV.U32 R179, RZ, RZ, R34 ;  /* 0x000000ffffb37224 */ /* 0x000fe200078e0022 */
[----:B--2---:R-:W-:Y:S01]  /*4af0*/  HMMA.16816.F32 R140, R4, R12, R44 ;  /* 0x0000000c048c723c */ /* 0x004fe2000000182c */
[----:B------:R-:W-:-:S07]  /*4b00*/  IMAD.MOV.U32 R176, RZ, RZ, R32 ;  /* 0x000000ffffb07224 */ /* 0x000fce00078e0020 */
[----:B------:R-:W-:Y:S01]  /*4b10*/  HMMA.16816.F32 R124, R4, R14, R48 ;  /* 0x0000000e047c723c */ /* 0x000fe20000001830 */
[----:B------:R-:W2:Y:S01]  /*4b20*/  LDSM.16.MT88.4 R12, [R237+0x7100] ;  /* 0x00710000ed0c783b */ /* 0x000ea20000004200 */
[----:B----4-:R-:W-:-:S04]  /*4b30*/  FFMA.FTZ R10, R163, c[0x0][0x2d0], -R9 ;  /* 0x0000b400a30a7a23 */ /* 0x010fc80000010809 */
[----:B------:R4:W-:Y:S02]  /*4b40*/  MUFU.EX2 R194, R10 ;  /* 0x0000000a00c27308 */ /* 0x0009e40000000800 */
[C---:B------:R-:W-:Y:S08]  /*4b50*/  HMMA.16816.F32 R112, R4.reuse, R24, R36 ;  /* 0x000000180470723c */ /* 0x040ff00000001824 */
[----:B------:R-:W-:Y:S01]  /*4b60*/  HMMA.16816.F32 R36, R4, R26, R40 ;  /* 0x0000001a0424723c */ /* 0x000fe20000001828 */
[----:B------:R-:W2:Y:S01]  /*4b70*/  LDSM.16.MT88.4 R24, [R0+0x7100] ;  /* 0x007100000018783b */ /* 0x000ea20000004200 */
[----:B----4-:R-:W-:-:S06]  /*4b80*/  FFMA.FTZ R10, R240, c[0x0][0x2d0], -R9 ;  /* 0x0000b400f00a7a23 */ /* 0x010fcc0000010809 */
[C---:B-1----:R-:W-:Y:S01]  /*4b90*/  HMMA.16816.F32 R48, R4.reuse, R20, R52 ;  /* 0x000000140430723c */ /* 0x042fe20000001834 */
[----:B------:R-:W-:Y:S01]  /*4ba0*/  IMAD.MOV.U32 R240, RZ, RZ, R28 ;  /* 0x000000fffff07224 */ /* 0x000fe200078e001c */
[----:B------:R1:W-:Y:S06]  /*4bb0*/  MUFU.EX2 R193, R10 ;  /* 0x0000000a00c17308 */ /* 0x0003ec0000000800 */
[C---:B---3--:R-:W-:Y:S08]  /*4bc0*/  HMMA.16816.F32 R52, R4.reuse, R16, R64 ;  /* 0x000000100434723c */ /* 0x048ff00000001840 */
[----:B------:R-:W-:Y:S01]  /*4bd0*/  HMMA.16816.F32 R40, R4, R18, R68 ;  /* 0x000000120428723c */ /* 0x000fe20000001844 */
[----:B------:R-:W3:Y:S01]  /*4be0*/  LDSM.16.MT88.4 R16, [R2+0x7900] ;  /* 0x007900000210783b */ /* 0x000ee20000004200 */
[----:B-1----:R-:W-:Y:S01]  /*4bf0*/  FFMA.FTZ R10, R244, c[0x0][0x2d0], -R8 ;  /* 0x0000b400f40a7a23 */ /* 0x002fe20000010808 */
[----:B------:R-:W-:-:S02]  /*4c00*/  MOV R244, R29 ;  /* 0x0000001d00f47202 */ /* 0x000fc40000000f00 */
[----:B------:R-:W-:Y:S01]  /*4c10*/  LDSM.16.MT88.4 R28, [R237+0x1900] ;  /* 0x00190000ed1c783b */ /* 0x000fe20000004200 */
[----:B------:R1:W-:Y:S02]  /*4c20*/  MUFU.EX2 R192, R10 ;  /* 0x0000000a00c07308 */ /* 0x0003e40000000800 */
[C---:B------:R-:W-:Y:S01]  /*4c30*/  HMMA.16816.F32 R44, R4.reuse, R22, R56 ;  /* 0x00000016042c723c */ /* 0x040fe20000001838 */
[----:B------:R-:W-:Y:S07]  /*4c40*/  LDSM.16.MT88.4 R20, [R2+0x4900] ;  /* 0x004900000214783b */ /* 0x000fee0000004200 */
[----:B--2---:R-:W-:Y:S01]  /*4c50*/  HMMA.16816.F32 R56, R4, R12, R72 ;  /* 0x0000000c0438723c */ /* 0x004fe20000001848 */
[----:B-1----:R-:W-:-:S02]  /*4c60*/  FFMA.FTZ R10, R243, c[0x0][0x2d0], -R8 ;  /* 0x0000b400f30a7a23 */ /* 0x002fc40000010808 */
[----:B------:R-:W-:-:S05]  /*4c70*/  IMAD.MOV.U32 R243, RZ, RZ, R172 ;  /* 0x000000fffff37224 */ /* 0x000fca00078e00ac */
[C---:B------:R-:W-:Y:S01]  /*4c80*/  HMMA.16816.F32 R168, R4.reuse, R14, R76 ;  /* 0x0000000e04a8723c */ /* 0x040fe2000000184c */
[----:B------:R1:W2:Y:S01]  /*4c90*/  MUFU.EX2 R183, R10 ;  /* 0x0000000a00b77308 */ /* 0x0002a20000000800 */
[----:B------:R-:W-:Y:S01]  /*4ca0*/  IMAD.MOV.U32 R172, RZ, RZ, R173 ;  /* 0x000000ffffac7224 */ /* 0x000fe200078e00ad */
[----:B------:R-:W-:Y:S01]  /*4cb0*/  MOV R173, R174 ;  /* 0x000000ae00ad7202 */ /* 0x000fe20000000f00 */
[----:B------:R-:W-:Y:S01]  /*4cc0*/  IMAD.MOV.U32 R174, RZ, RZ, R175 ;  /* 0x000000ffffae7224 */ /* 0x000fe200078e00af */
[----:B------:R-:W-:Y:S01]  /*4cd0*/  MOV R175, R35 ;  /* 0x0000002300af7202 */ /* 0x000fe20000000f00 */
[----:B------:R-:W-:Y:S02]  /*4ce0*/  LDSM.16.MT88.4 R12, [R135+0x1900] ;  /* 0x00190000870c783b */ /* 0x000fe40000004200 */
[C---:B------:R-:W-:Y:S02]  /*4cf0*/  HMMA.16816.F32 R64, R4.reuse, R24, R80 ;  /* 0x000000180440723c */ /* 0x040fe40000001850 */
[----:B------:R-:W4:Y:S06]  /*4d00*/  LDSM.16.MT88.4 R32, [R2+0x1900] ;  /* 0x001900000220783b */ /* 0x000f2c0000004200 */
[----:B------:R-:W-:Y:S01]  /*4d10*/  HMMA.16816.F32 R60, R4, R26, R84 ;  /* 0x0000001a043c723c */ /* 0x000fe20000001854 */
[----:B-1----:R-:W-:Y:S01]  /*4d20*/  FFMA.FTZ R10, R246, c[0x0][0x2d0], -R8 ;  /* 0x0000b400f60a7a23 */ /* 0x002fe20000010808 */
[----:B------:R-:W1:Y:S01]  /*4d30*/  LDSM.16.MT88.4 R24, [R0+0x1900] ;  /* 0x001900000018783b */ /* 0x000e620000004200 */
[----:B------:R-:W-:-:S02]  /*4d40*/  IMAD.MOV.U32 R246, RZ, RZ, R164 ;  /* 0x000000fffff67224 */ /* 0x000fc400078e00a4 */
[----:B------:R-:W-:Y:S01]  /*4d50*/  IMAD.MOV.U32 R164, RZ, RZ, R165 ;  /* 0x000000ffffa47224 */ /* 0x000fe200078e00a5 */
[----:B------:R-:W-:Y:S01]  /*4d60*/  MOV R165, R166 ;  /* 0x000000a600a57202 */ /* 0x000fe20000000f00 */
[----:B------:R-:W-:Y:S01]  /*4d70*/  IMAD.MOV.U32 R166, RZ, RZ, R167 ;  /* 0x000000ffffa67224 */ /* 0x000fe200078e00a7 */
[----:B------:R-:W-:Y:S01]  /*4d80*/  F2FP.PACK_AB R4, R195, R200 ;  /* 0x000000c8c304723e */ /* 0x000fe200000000ff */
[----:B------:R-:W-:Y:S01]  /*4d90*/  IMAD.MOV.U32 R167, RZ, RZ, R232 ;  /* 0x000000ffffa77224 */ /* 0x000fe200078e00e8 */
[----:B------:R-:W-:Y:S01]  /*4da0*/  MOV R232, R233 ;  /* 0x000000e900e87202 */ /* 0x000fe20000000f00 */
[----:B------:R-:W-:Y:S01]  /*4db0*/  IMAD.MOV.U32 R233, RZ, RZ, R182 ;  /* 0x000000ffffe97224 */ /* 0x000fe200078e00b6 */
[----:B--2---:R-:W-:Y:S01]  /*4dc0*/  F2FP.PACK_AB R5, R183, R192 ;  /* 0x000000c0b705723e */ /* 0x004fe200000000ff */
[----:B------:R2:W-:Y:S01]  /*4dd0*/  MUFU.EX2 R182, R10 ;  /* 0x0000000a00b67308 */ /* 0x0005e20000000800 */
[----:B------:R-:W-:Y:S01]  /*4de0*/  F2FP.PACK_AB R6, R193, R194 ;  /* 0x000000c2c106723e */ /* 0x000fe200000000ff */
[----:B--2---:R-:W-:-:S02]  /*4df0*/  FFMA.FTZ R10, R245, c[0x0][0x2d0], -R8 ;  /* 0x0000b400f50a7a23 */ /* 0x004fc40000010808 */
[----:B------:R-:W-:-:S04]  /*4e00*/  IMAD.MOV.U32 R245, RZ, RZ, R181 ;  /* 0x000000fffff57224 */ /* 0x000fc800078e00b5 */
[----:B------:R-:W2:Y:S02]  /*4e10*/  MUFU.EX2 R181, R10 ;  /* 0x0000000a00b57308 */ /* 0x000ea40000000800 */
[----:B--2---:R-:W-:Y:S01]  /*4e20*/  F2FP.PACK_AB R7, R181, R182 ;  /* 0x000000b6b507723e */ /* 0x004fe200000000ff */
[----:B------:R-:W-:-:S06]  /*4e30*/  FFMA.FTZ R10, R247, c[0x0][0x2d0], -R9 ;  /* 0x0000b400f70a7a23 */ /* 0x000fcc0000010809 */
[C---:B---3--:R-:W-:Y:S08]  /*4e40*/  HMMA.16816.F32 R116, R4.reuse, R16, R116 ;  /* 0x000000100474723c */ /* 0x048ff00000001874 */
[C---:B------:R-:W-:Y:S01]  /*4e50*/  HMMA.16816.F32 R80, R4.reuse, R18, R104 ;  /* 0x000000120450723c */ /* 0x040fe20000001868 */
[----:B------:R-:W2:Y:S07]  /*4e60*/  LDSM.16.MT88.4 R16, [R135+0x4900] ;  /* 0x004900008710783b */ /* 0x000eae0000004200 */
[C---:B----4-:R-:W-:Y:S07]  /*4e70*/  HMMA.16816.F32 R68, R4.reuse, R32, R88 ;  /* 0x000000200444723c */ /* 0x050fee0000001858 */
[----:B------:R-:W-:Y:S01]  /*4e80*/  IMAD.MOV.U32 R32, RZ, RZ, R176 ;  /* 0x000000ffff207224 */ /* 0x000fe200078e00b0 */
[----:B------:R-:W-:Y:S01]  /*4e90*/  HMMA.16816.F32 R136, R4, R12, R136 ;  /* 0x0000000c0488723c */ /* 0x000fe20000001888 */
[----:B------:R-:W-:Y:S01]  /*4ea0*/  MOV R33, R162 ;  /* 0x000000a200217202 */ /* 0x000fe20000000f00 */
[----:B------:R-:W-:Y:S01]  /*4eb0*/  IMAD.MOV.U32 R176, RZ, RZ, R232 ;  /* 0x000000ffffb07224 */ /* 0x000fe200078e00e8 */
[----:B------:R-:W-:Y:S01]  /*4ec0*/  MOV R232, R233 ;  /* 0x000000e900e87202 */ /* 0x000fe20000000f00 */
[----:B------:R-:W-:-:S04]  /*4ed0*/  IMAD.MOV.U32 R233, RZ, RZ, R180 ;  /* 0x000000ffffe97224 */ /* 0x000fc800078e00b4 */
[C---:B------:R-:W-:Y:S01]  /*4ee0*/  HMMA.16816.F32 R88, R4.reuse, R14, R108 ;  /* 0x0000000e0458723c */ /* 0x040fe2000000186c */
[----:B------:R-:W3:Y:S07]  /*4ef0*/  LDSM.16.MT88.4 R12, [R237+0x4900] ;  /* 0x00490000ed0c783b */ /* 0x000eee0000004200 */
[C---:B------:R-:W-:Y:S07]  /*4f00*/  HMMA.16816.F32 R84, R4.reuse, R20, R96 ;  /* 0x000000140454723c */ /* 0x040fee0000001860 */
[----:B------:R-:W-:Y:S01]  /*4f10*/  IMAD.MOV.U32 R99, RZ, RZ, R164 ;  /* 0x000000ffff637224 */ /* 0x000fe200078e00a4 */
[----:B------:R-:W-:Y:S01]  /*4f20*/  MOV R97, R166 ;  /* 0x000000a600617202 */ /* 0x000fe20000000f00 */
[----:B------:R-:W-:Y:S01]  /*4f30*/  IMAD.MOV.U32 R98, RZ, RZ, R165 ;  /* 0x000000ffff627224 */ /* 0x000fe200078e00a5 */
[----:B------:R-:W-:Y:S01]  /*4f40*/  HMMA.16816.F32 R72, R4, R34, R92 ;  /* 0x000000220448723c */ /* 0x000fe2000000185c */
[----:B------:R-:W-:-:S06]  /*4f50*/  IMAD.MOV.U32 R96, RZ, RZ, R167 ;  /* 0x000000ffff607224 */ /* 0x000fcc00078e00a7 */
[----:B------:R-:W-:Y:S01]  /*4f60*/  MOV R34, R179 ;  /* 0x000000b300227202 */ /* 0x000fe20000000f00 */
[C---:B------:R-:W-:Y:S01]  /*4f70*/  HMMA.16816.F32 R76, R4.reuse, R22, R100 ;  /* 0x00000016044c723c */ /* 0x040fe20000001864 */
[----:B------:R-:W-:Y:S01]  /*4f80*/  IMAD.MOV.U32 R35, RZ, RZ, R178 ;  /* 0x000000ffff237224 */ /* 0x000fe200078e00b2 */
[----:B------:R4:W-:Y:S01]  /*4f90*/  MUFU.EX2 R179, R10 ;  /* 0x0000000a00b37308 */ /* 0x0009e20000000800 */
[----:B------:R-:W3:Y:S05]  /*4fa0*/  LDSM.16.MT88.4 R20, [R0+0x4900] ;  /* 0x004900000014783b */ /* 0x000eea0000004200 */
[C---:B-1----:R-:W-:Y:S08]  /*4fb0*/  HMMA.16816.F32 R108, R4.reuse, R24, R148 ;  /* 0x00000018046c723c */ /* 0x042ff00000001894 */
[----:B------:R-:W-:Y:S01]  /*4fc0*/  HMMA.16816.F32 R164, R4, R26, R144 ;  /* 0x0000001a04a4723c */ /* 0x000fe20000001890 */
[----:B------:R-:W1:Y:S01]  /*4fd0*/  LDSM.16.MT88.4 R24, [R135+0x7900] ;  /* 0x007900008718783b */ /* 0x000e620000004200 */
[----:B----4-:R-:W-:-:S04]  /*4fe0*/  FFMA.FTZ R10, R249, c[0x0][0x2d0], -R9 ;  /* 0x0000b400f90a7a23 */ /* 0x010fc80000010809 */
[----:B------:R4:W1:Y:S02]  /*4ff0*/  MUFU.EX2 R180, R10 ;  /* 0x0000000a00b47308 */ /* 0x0008640000000800 */
[C---:B------:R-:W-:Y:S08]  /*5000*/  HMMA.16816.F32 R92, R4.reuse, R28, R120 ;  /* 0x0000001c045c723c */ /* 0x040ff00000001878 */
[----:B------:R-:W-:Y:S01]  /*5010*/  HMMA.16816.F32 R100, R4, R30, R128 ;  /* 0x0000001e0464723c */ /* 0x000fe20000001880 */
[----:B------:R-:W1:Y:S01]  /*5020*/  LDSM.16.MT88.4 R28, [R237+0x7900] ;  /* 0x00790000ed1c783b */ /* 0x000e620000004200 */
[----:B----4-:R-:W-:-:S06]  /*5030*/  FFMA.FTZ R10, R248, c[0x0][0x2d0], -R9 ;  /* 0x0000b400f80a7a23 */ /* 0x010fcc0000010809 */
[C---:B--2---:R-:W-:Y:S01]  /*5040*/  HMMA.16816.F32 R128, R4.reuse, R16, R140 ;  /* 0x000000100480723c */ /* 0x044fe2000000188c */
[----:B------:R2:W-:Y:S06]  /*5050*/  MUFU.EX2 R178, R10 ;  /* 0x0000000a00b27308 */ /* 0x0005ec0000000800 */
[----:B------:R-:W-:Y:S01]  /*5060*/  MOV R143, R161 ;  /* 0x000000a1008f7202 */ /* 0x000fe20000000f00 */
[----:B------:R-:W-:Y:S01]  /*5070*/  IMAD.MOV.U32 R142, RZ, RZ, R160 ;  /* 0x000000ffff8e7224 */ /* 0x000fe200078e00a0 */
[----:B------:R-:W-:Y:S01]  /*5080*/  MOV R140, R97 ;  /* 0x00000061008c7202 */ /* 0x000fe20000000f00 */
[----:B------:R-:W-:Y:S01]  /*5090*/  IMAD.MOV.U32 R17, RZ, RZ, R96 ;  /* 0x000000ffff117224 */ /* 0x000fe200078e0060 */
[----:B------:R-:W-:Y:S01]  /*50a0*/  HMMA.16816.F32 R144, R4, R18, R124 ;  /* 0x000000120490723c */ /* 0x000fe2000000187c */
[----:B------:R-:W-:Y:S01]  /*50b0*/  IMAD.MOV.U32 R16, RZ, RZ, R143 ;  /* 0x000000ffff107224 */ /* 0x000fe200078e008f */
[----:B------:R-:W-:Y:S01]  /*50c0*/  MOV R143, R34 ;  /* 0x00000022008f7202 */ /* 0x000fe20000000f00 */
[----:B------:R-:W-:-:S02]  /*50d0*/  IMAD.MOV.U32 R34, RZ, RZ, R35 ;  /* 0x000000ffff227224 */ /* 0x000fc400078e0023 */
[----:B------:R-:W-:Y:S01]  /*50e0*/  IMAD.MOV.U32 R35, RZ, RZ, R32 ;  /* 0x000000ffff237224 */ /* 0x000fe200078e0020 */
[----:B------:R-:W-:Y:S01]  /*50f0*/  MOV R32, R33 ;  /* 0x0000002100207202 */ /* 0x000fe20000000f00 */
[----:B------:R-:W-:Y:S01]  /*5100*/  IMAD.MOV.U32 R33, RZ, RZ, R245 ;  /* 0x000000ffff217224 */ /* 0x000fe200078e00f5 */
[C---:B---3--:R-:W-:Y:S01]  /*5110*/  HMMA.16816.F32 R148, R4.reuse, R12, R112 ;  /* 0x0000000c0494723c */ /* 0x048fe20000001870 */
[----:B------:R-:W-:Y:S01]  /*5120*/  IMAD.MOV.U32 R245, RZ, RZ, R246 ;  /* 0x000000fffff57224 */ /* 0x000fe200078e00f6 */
[----:B------:R-:W-:Y:S01]  /*5130*/  MOV R246, R243 ;  /* 0x000000f300f67202 */ /* 0x000fe20000000f00 */
[----:B------:R-:W-:Y:S02]  /*5140*/  IMAD.MOV.U32 R243, RZ, RZ, R244 ;  /* 0x000000fffff37224 */ /* 0x000fe400078e00f4 */
[----:B--2---:R-:W-:Y:S02]  /*5150*/  FFMA.FTZ R10, R142, c[0x0][0x2d0], -R9 ;  /* 0x0000b4008e0a7a23 */ /* 0x004fe40000010809 */
[----:B------:R-:W-:Y:S01]  /*5160*/  IMAD.MOV.U32 R244, RZ, RZ, R240 ;  /* 0x000000fffff47224 */ /* 0x000fe200078e00f0 */
[----:B------:R-:W-:Y:S01]  /*5170*/  MOV R240, R242 ;  /* 0x000000f200f07202 */ /* 0x000fe20000000f00 */
[----:B------:R-:W-:Y:S01]  /*5180*/  IMAD.MOV.U32 R142, RZ, RZ, R99 ;  /* 0x000000ffff8e7224 */ /* 0x000fe200078e0063 */
[C---:B------:R-:W-:Y:S01]  /*5190*/  HMMA.16816.F32 R160, R4.reuse, R14, R36 ;  /* 0x0000000e04a0723c */ /* 0x040fe20000001824 */
        /* <DEDUP_REMOVED lines=18> */
[----:B--2---:R-:W-:Y:S01]  /*52c0*/  FFMA.FTZ R10, R16, c[0x0][0x2d0], -R8 ;  /* 0x0000b400100a7a23 */ /* 0x004fe20000010808 */
[----:B------:R-:W-:Y:S01]  /*52d0*/  MOV R242, R202 ;  /* 0x000000ca00f27202 */ /* 0x000fe20000000f00 */
[----:B------:R-:W-:Y:S01]  /*52e0*/  IMAD.MOV.U32 R141, RZ, RZ, R245 ;  /* 0x000000ffff8d7224 */ /* 0x000fe200078e00f5 */
[----:B------:R-:W-:Y:S01]  /*52f0*/  MOV R202, R177 ;  /* 0x000000b100ca7202 */ /* 0x000fe20000000f00 */
[----:B------:R2:W5:Y:S01]  /*5300*/  LDL.LU R155, [R1+0x2c] ;  /* 0x00002c00019b7983 */ /* 0x0005620000300800 */
[----:B------:R3:W-:Y:S01]  /*5310*/  MUFU.EX2 R177, R10 ;  /* 0x0000000a00b17308 */ /* 0x0007e20000000800 */
[----:B------:R-:W-:Y:S01]  /*5320*/  MOV R112, R114 ;  /* 0x0000007200707202 */ /* 0x000fe20000000f00 */
[----:B------:R-:W-:Y:S01]  /*5330*/  IMAD.MOV.U32 R114, RZ, RZ, R124 ;  /* 0x000000ffff727224 */ /* 0x000fe200078e007c */
[----:B------:R-:W4:Y:S01]  /*5340*/  LDSM.16.MT88.4 R12, [R0+0x7900] ;  /* 0x00790000000c783b */ /* 0x000f220000004200 */
[----:B------:R-:W-:Y:S01]  /*5350*/  IMAD.MOV.U32 R245, RZ, RZ, R243 ;  /* 0x000000fffff57224 */ /* 0x000fe200078e00f3 */
[----:B------:R-:W-:Y:S01]  /*5360*/  HMMA.16816.F32 R120, R4, R20, R48 ;  /* 0x000000140478723c */ /* 0x000fe20000001830 */
[----:B------:R-:W-:Y:S01]  /*5370*/  IMAD.MOV.U32 R124, RZ, RZ, R126 ;  /* 0x000000ffff7c7224 */ /* 0x000fe200078e007e */
[----:B------:R-:W2:Y:S01]  /*5380*/  LDSM.16.MT88.4 R16, [R2+0x2100] ;  /* 0x002100000210783b */ /* 0x000ea20000004200 */
[----:B------:R-:W-:-:S02]  /*5390*/  IMAD.MOV.U32 R243, RZ, RZ, R240 ;  /* 0x000000fffff37224 */ /* 0x000fc400078e00f0 */
[----:B------:R-:W-:Y:S02]  /*53a0*/  IMAD.MOV.U32 R126, RZ, RZ, R140 ;  /* 0x000000ffff7e7224 */ /* 0x000fe400078e008c */
[----:B------:R-:W-:Y:S01]  /*53b0*/  IMAD.MOV.U32 R240, RZ, RZ, R201 ;  /* 0x000000fffff07224 */ /* 0x000fe200078e00c9 */
[C---:B------:R-:W-:Y:S01]  /*53c0*/  HMMA.16816.F32 R104, R4.reuse, R22, R44 ;  /* 0x000000160468723c */ /* 0x040fe2000000182c */
        /* <DEDUP_REMOVED lines=9> */
[----:B------:R3:W2:Y:S01]  /*5460*/  MUFU.EX2 R176, R10 ;  /* 0x0000000a00b07308 */ /* 0x0006a20000000800 */
[----:B------:R-:W-:Y:S01]  /*5470*/  MOV R232, R233 ;  /* 0x000000e900e87202 */ /* 0x000fe20000000f00 */
[----:B------:R-:W-:Y:S01]  /*5480*/  IMAD.MOV.U32 R143, RZ, RZ, R32 ;  /* 0x000000ffff8f7224 */ /* 0x000fe200078e0020 */
[C---:B-1----:R-:W-:Y:S01]  /*5490*/  HMMA.16816.F32 R96, R4.reuse, R24, R52 ;  /* 0x000000180460723c */ /* 0x042fe20000001834 */
[----:B------:R-:W-:Y:S01]  /*54a0*/  IMAD.MOV.U32 R233, RZ, RZ, R252 ;  /* 0x000000ffffe97224 */ /* 0x000fe200078e00fc */
[----:B------:R-:W-:Y:S04]  /*54b0*/  LDSM.16.MT88.4 R20, [R2+0x5100] ;  /* 0x005100000214783b */ /* 0x000fe80000004200 */
[----:B------:R1:W5:Y:S02]  /*54c0*/  LDL.LU R252, [R1+0x28] ;  /* 0x0000280001fc7983 */ /* 0x0003640000300800 */
[----:B------:R-:W-:Y:S02]  /*54d0*/  HMMA.16816.F32 R32, R4, R26, R40 ;  /* 0x0000001a0420723c */ /* 0x000fe40000001828 */
[----:B------:R1:W5:Y:S01]  /*54e0*/  LDL.LU R251, [R1+0x24] ;  /* 0x0000240001fb7983 */ /* 0x0003620000300800 */
[----:B---3--:R-:W-:Y:S01]  /*54f0*/  FFMA.FTZ R10, R112, c[0x0][0x2d0], -R8 ;  /* 0x0000b400700a7a23 */ /* 0x008fe20000010808 */
[----:B------:R-:W-:Y:S01]  /*5500*/  MOV R39, R113 ;  /* 0x0000007100277202 */ /* 0x000fe20000000f00 */
[----:B------:R-:W-:-:S03]  /*5510*/  IMAD.MOV.U32 R112, RZ, RZ, R140 ;  /* 0x000000ffff707224 */ /* 0x000fc600078e008c */
[----:B------:R-:W-:Y:S01]  /*5520*/  HMMA.16816.F32 R40, R4, R28, R56 ;  /* 0x0000001c0428723c */ /* 0x000fe20000001838 */
[----:B------:R-:W-:Y:S01]  /*5530*/  IMAD.MOV.U32 R140, RZ, RZ, R142 ;  /* 0x000000ffff8c7224 */ /* 0x000fe200078e008e */
[----:B------:R-:W3:Y:S01]  /*5540*/  LDSM.16.MT88.4 R24, [R2+0x8100] ;  /* 0x008100000218783b */ /* 0x000ee20000004200 */
[----:B------:R-:W-:-:S03]  /*5550*/  IMAD.MOV.U32 R142, RZ, RZ, R250 ;  /* 0x000000ffff8e7224 */ /* 0x000fc600078e00fa */
[----:B------:R1:W5:Y:S01]  /*5560*/  LDL.LU R250, [R1+0x20] ;  /* 0x0000200001fa7983 */ /* 0x0003620000300800 */
[----:B------:R-:W-:-:S03]  /*5570*/  MOV R59, R241 ;  /* 0x000000f1003b7202 */ /* 0x000fc60000000f00 */
[----:B------:R1:W5:Y:S01]  /*5580*/  LDL.LU R241, [R1+0x1c] ;  /* 0x00001c0001f17983 */ /* 0x0003620000300800 */
[----:B------:R-:W-:Y:S02]  /*5590*/  MOV R113, R141 ;  /* 0x0000008d00717202 */ /* 0x000fe40000000f00 */
[----:B------:R-:W-:Y:S02]  /*55a0*/  MOV R141, R134 ;  /* 0x00000086008d7202 */ /* 0x000fe40000000f00 */
[----:B------:R2:W-:Y:S01]  /*55b0*/  MUFU.EX2 R134, R10 ;  /* 0x0000000a00867308 */ /* 0x0005e20000000800 */
[----:B----4-:R-:W-:Y:S01]  /*55c0*/  HMMA.16816.F32 R44, R4, R12, R64 ;  /* 0x0000000c042c723c */ /* 0x010fe20000001840 */
[----:B--2---:R-:W-:-:S07]  /*55d0*/  FFMA.FTZ R10, R39, c[0x0][0x2d0], -R8 ;  /* 0x0000b400270a7a23 */ /* 0x004fce0000010808 */
[C---:B------:R-:W-:Y:S01]  /*55e0*/  HMMA.16816.F32 R36, R4.reuse, R30, R168 ;  /* 0x0000001e0424723c */ /* 0x040fe200000018a8 */
[----:B------:R-:W2:Y:S07]  /*55f0*/  MUFU.EX2 R249, R10 ;  /* 0x0000000a00f97308 */ /* 0x000eae0000000800 */
[----:B------:R-:W-:Y:S01]  /*5600*/  HMMA.16816.F32 R28, R4, R14, R60 ;  /* 0x0000000e041c723c */ /* 0x000fe2000000183c */
[----:B------:R-:W4:Y:S06]  /*5610*/  LDSM.16.MT88.4 R12, [R135+0x2100] ;  /* 0x00210000870c783b */ /* 0x000f2c0000004200 */
[----:B------:R-:W-:-:S02]  /*5620*/  F2FP.PACK_AB R4, R180, R179 ;  /* 0x000000b3b404723e */ /* 0x000fc400000000ff */
[----:B------:R-:W-:Y:S02]  /*5630*/  F2FP.PACK_AB R5, R176, R177 ;  /* 0x000000b1b005723e */ /* 0x000fe400000000ff */
[----:B------:R-:W-:Y:S02]  /*5640*/  F2FP.PACK_AB R6, R248, R178 ;  /* 0x000000b2f806723e */ /* 0x000fe400000000ff */
[----:B--2---:R-:W-:-:S07]  /*5650*/  F2FP.PACK_AB R7, R249, R134 ;  /* 0x00000086f907723e */ /* 0x004fce00000000ff */
        /* <DEDUP_REMOVED lines=8> */
[----:B------:R-:W1:Y:S07]  /*56e0*/  LDSM.16.MT88.4 R20, [R0+0x2100] ;  /* 0x002100000014783b */ /* 0x000e6e0000004200 */
[C---:B----4-:R-:W-:Y:S08]  /*56f0*/  HMMA.16816.F32 R136, R4.reuse, R12, R136 ;  /* 0x0000000c0488723c */ /* 0x050ff00000001888 */
[C---:B------:R-:W-:Y:S01]  /*5700*/  HMMA.16816.F32 R76, R4.reuse, R14, R88 ;  /* 0x0000000e044c723c */ /* 0x040fe20000001858 */
[----:B------:R-:W4:Y:S01]  /*5710*/  LDSM.16.MT88.4 R12, [R237+0x5100] ;  /* 0x00510000ed0c783b */ /* 0x000f220000004200 */
[----:B------:R-:W-:Y:S01]  /*5720*/  IMAD.MOV.U32 R170, RZ, RZ, R124 ;  /* 0x000000ffffaa7224 */ /* 0x000fe200078e007c */
[----:B------:R-:W-:Y:S01]  /*5730*/  MOV R169, R125 ;  /* 0x0000007d00a97202 */ /* 0x000fe20000000f00 */
[----:B------:R-:W-:Y:S01]  /*5740*/  IMAD.MOV.U32 R171, RZ, RZ, R126 ;  /* 0x000000ffffab7224 */ /* 0x000fe200078e007e */
[----:B------:R-:W-:Y:S01]  /*5750*/  MOV R168, R127 ;  /* 0x0000007f00a87202 */ /* 0x000fe20000000f00 */
[----:B------:R-:W-:Y:S01]  /*5760*/  IMAD.MOV.U32 R58, RZ, RZ, R113 ;  /* 0x000000ffff3a7224 */ /* 0x000fe200078e0071 */
[----:B------:R-:W-:Y:S01]  /*5770*/  MOV R247, R112 ;  /* 0x0000007000f77202 */ /* 0x000fe20000000f00 */
[C---:B--2---:R-:W-:Y:S01]  /*5780*/  HMMA.16816.F32 R92, R4.reuse, R16, R92 ;  /* 0x00000010045c723c */ /* 0x044fe2000000185c */
[----:B------:R-:W-:Y:S01]  /*5790*/  MOV R57, R114 ;  /* 0x0000007200397202 */ /* 0x000fe20000000f00 */
[----:B------:R-:W-:Y:S01]  /*57a0*/  IMAD.MOV.U32 R56, RZ, RZ, R115 ;  /* 0x000000ffff387224 */ /* 0x000fe200078e0073 */
[----:B------:R-:W-:Y:S05]  /*57b0*/  LDSM.16.MT88.4 R88, [R2+0x5900] ;  /* 0x005900000258783b */ /* 0x000fea0000004200 */
        /* <DEDUP_REMOVED lines=8> */
[C---:B----4-:R-:W-:Y:S08]  /*5840*/  HMMA.16816.F32 R148, R4.reuse, R12, R148 ;  /* 0x0000000c0494723c */ /* 0x050ff00000001894 */
[----:B------:R-:W-:Y:S01]  /*5850*/  HMMA.16816.F32 R160, R4, R14, R160 ;  /* 0x0000000e04a0723c */ /* 0x000fe200000018a0 */
[----:B------:R-:W4:Y:S01]  /*5860*/  LDSM.16.MT88.4 R12, [R0+0x8100] ;  /* 0x00810000000c783b */ /* 0x000f220000004200 */
[----:B------:R-:W-:-:S02]  /*5870*/  FFMA.FTZ R10, R168, c[0x0][0x2d0], -R9 ;  /* 0x0000b400a80a7a23 */ /* 0x000fc40000010809 */
[----:B------:R-:W-:Y:S01]  /*5880*/  IMAD.MOV.U32 R168, RZ, RZ, R169 ;  /* 0x000000ffffa87224 */ /* 0x000fe200078e00a9 */
[----:B------:R-:W-:Y:S01]  /*5890*/  MOV R169, R170 ;  /* 0x000000aa00a97202 */ /* 0x000fe20000000f00 */
[----:B------:R-:W-:Y:S02]  /*58a0*/  IMAD.MOV.U32 R170, RZ, RZ, R133 ;  /* 0x000000ffffaa7224 */ /* 0x000fe400078e0085 */
[----:B------:R3:W-:Y:S01]  /*58b0*/  MUFU.EX2 R133, R10 ;  /* 0x0000000a00857308 */ /* 0x0007e20000000800 */
[----:B------:R-:W-:Y:S02]  /*58c0*/  MOV R67, R169 ;  /* 0x000000a900437202 */ /* 0x000fe40000000f00 */
[----:B------:R-:W-:Y:S01]  /*58d0*/  MOV R74, R171 ;  /* 0x000000ab004a7202 */ /* 0x000fe20000000f00 */
[----:B--2---:R-:W-:Y:S01]  /*58e0*/  HMMA.16816.F32 R164, R4, R16, R120 ;  /* 0x0000001004a4723c */ /* 0x004fe20000001878 */
[----:B------:R-:W-:Y:S01]  /*58f0*/  IMAD.MOV.U32 R75, RZ, RZ, R170 ;  /* 0x000000ffff4b7224 */ /* 0x000fe200078e00aa */
[----:B------:R-:W-:Y:S01]  /*5900*/  MOV R65, R57 ;  /* 0x0000003900417202 */ /* 0x000fe20000000f00 */
[----:B------:R-:W-:-:S02]  /*5910*/  IMAD.MOV.U32 R64, RZ, RZ, R56 ;  /* 0x000000ffff407224 */ /* 0x000fc400078e0038 */
[----:B---3--:R-:W-:Y:S01]  /*5920*/  FFMA.FTZ R10, R168, c[0x0][0x2d0], -R9 ;  /* 0x0000b400a80a7a23 */ /* 0x008fe20000010809 */
[----:B------:R-:W2:Y:S03]  /*5930*/  LDSM.16.MT88.4 R120, [R2+0x8900] ;  /* 0x008900000278783b */ /* 0x000ea60000004200 */
[----:B------:R3:W1:Y:S01]  /*5940*/  MUFU.EX2 R17, R10 ;  /* 0x0000000a00117308 */ /* 0x0006620000000800 */
[----:B------:R-:W-:Y:S01]  /*5950*/  IMAD.MOV.U32 R66, RZ, RZ, R58 ;  /* 0x000000ffff427224 */ /* 0x000fe200078e003a */
[----:B------:R-:W-:Y:S01]  /*5960*/  MOV R57, R174 ;  /* 0x000000ae00397202 */ /* 0x000fe20000000f00 */
[----:B------:R-:W-:Y:S02]  /*5970*/  IMAD.MOV.U32 R56, RZ, RZ, R173 ;  /* 0x000000ffff387224 */ /* 0x000fe400078e00ad */
[----:B------:R-:W-:Y:S01]  /*5980*/  IMAD.MOV.U32 R58, RZ, RZ, R175 ;  /* 0x000000ffff3a7224 */ /* 0x000fe200078e00af */
[----:B------:R-:W-:Y:S01]  /*5990*/  MOV R83, R75 ;  /* 0x0000004b00537202 */ /* 0x000fe20000000f00 */
[----:B------:R-:W-:Y:S01]  /*59a0*/  IMAD.MOV.U32 R72, RZ, RZ, R65 ;  /* 0x000000ffff487224 */ /* 0x000fe200078e0041 */
[----:B------:R-:W-:Y:S01]  /*59b0*/  MOV R73, R66 ;  /* 0x0000004200497202 */ /* 0x000fe20000000f00 */
[----:B---3--:R-:W-:-:S02]  /*59c0*/  FFMA.FTZ R10, R67, c[0x0][0x2d0], -R9 ;  /* 0x0000b400430a7a23 */ /* 0x008fc40000010809 */
[----:B------:R-:W-:Y:S01]  /*59d0*/  FFMA.FTZ R9, R74, c[0x0][0x2d0], -R9 ;  /* 0x0000b4004a097a23 */ /* 0x000fe20000010809 */
[----:B------:R-:W-:-:S03]  /*59e0*/  MOV R67, R172 ;  /* 0x000000ac00437202 */ /* 0x000fc60000000f00 */
[----:B------:R3:W-:Y:S01]  /*59f0*/  MUFU.EX2 R16, R9 ;  /* 0x0000000900107308 */ /* 0x0007e20000000800 */
[----:B------:R-:W-:Y:S01]  /*5a00*/  MOV R75, R56 ;  /* 0x00000038004b7202 */ /* 0x000fe20000000f00 */
[----:B------:R-:W-:Y:S01]  /*5a10*/  IMAD.MOV.U32 R74, RZ, RZ, R67 ;  /* 0x000000ffff4a7224 */ /* 0x000fe200078e0043 */
[----:B------:R-:W-:Y:S01]  /*5a20*/  MOV R65, R58 ;  /* 0x0000003a00417202 */ /* 0x000fe20000000f00 */
[----:B------:R-:W-:Y:S01]  /*5a30*/  IMAD.MOV.U32 R66, RZ, RZ, R59 ;  /* 0x000000ffff427224 */ /* 0x000fe200078e003b */
[----:B------:R-:W-:Y:S01]  /*5a40*/  MOV R67, R11 ;  /* 0x0000000b00437202 */ /* 0x000fe20000000f00 */
[C---:B------:R-:W-:Y:S01]  /*5a50*/  HMMA.16816.F32 R36, R4.reuse, R26, R36 ;  /* 0x0000001a0424723c */ /* 0x040fe20000001824 */
[----:B---3--:R-:W-:Y:S02]  /*5a60*/  FFMA.FTZ R9, R64, c[0x0][0x2d0], -R8 ;  /* 0x0000b40040097a23 */ /* 0x008fe40000010808 */
[----:B------:R-:W-:Y:S02]  /*5a70*/  IMAD.MOV.U32 R64, RZ, RZ, R57 ;  /* 0x000000ffff407224 */ /* 0x000fe400078e0039 */
[----:B------:R3:W-:Y:S01]  /*5a80*/  MUFU.EX2 R11, R9 ;  /* 0x00000009000b7308 */ /* 0x0007e20000000800 */
[----:B------:R2:W-:Y:S02]  /*5a90*/  LDSM.16.MT88.4 R56, [R2+0x2900] ;  /* 0x002900000238783b */ /* 0x0005e40000004200 */
[----:B------:R-:W-:Y:S01]  /*5aa0*/  HMMA.16816.F32 R40, R4, R24, R40 ;  /* 0x000000180428723c */ /* 0x000fe20000001828 */
[----:B------:R-:W-:Y:S01]  /*5ab0*/  MOV R27, R141 ;  /* 0x0000008d001b7202 */ /* 0x000fe20000000f00 */
[----:B------:R-:W-:-:S05]  /*5ac0*/  IMAD.MOV.U32 R26, RZ, RZ, R142 ;  /* 0x000000ffff1a7224 */ /* 0x000fca00078e008e */
[----:B------:R-:W-:Y:S01]  /*5ad0*/  IMAD.MOV.U32 R24, RZ, RZ, R140 ;  /* 0x000000ffff187224 */ /* 0x000fe200078e008c */
[----:B------:R-:W-:Y:S01]  /*5ae0*/  HMMA.16816.F32 R168, R4, R18, R104 ;  /* 0x0000001204a8723c */ /* 0x000fe20000001868 */
[----:B------:R-:W4:Y:S01]  /*5af0*/  MUFU.EX2 R18, R10 ;  /* 0x0000000a00127308 */ /* 0x000f220000000800 */
[----:B------:R-:W-:Y:S01]  /*5b00*/  MOV R25, R67 ;  /* 0x0000004300197202 */ /* 0x000fe20000000f00 */
[----:B------:R-:W-:Y:S01]  /*5b10*/  LDSM.16.MT88.4 R104, [R0+0x5900] ;  /* 0x005900000068783b */ /* 0x000fe20000004200 */
[----:B---3--:R-:W-:-:S04]  /*5b20*/  FFMA.FTZ R9, R83, c[0x0][0x2d0], -R8 ;  /* 0x0000b40053097a23 */ /* 0x008fc80000010808 */
[C---:B-1----:R-:W-:Y:S01]  /*5b30*/  HMMA.16816.F32 R172, R4.reuse, R20, R96 ;  /* 0x0000001404ac723c */ /* 0x042fe20000001860 */
[----:B--2---:R-:W-:Y:S01]  /*5b40*/  MOV R2, R143 ;  /* 0x0000008f00027202 */ /* 0x004fe20000000f00 */
[----:B------:R1:W2:Y:S06]  /*5b50*/  MUFU.EX2 R10, R9 ;  /* 0x00000009000a7308 */ /* 0x0002ac0000000800 */
[----:B------:R-:W-:Y:S01]  /*5b60*/  HMMA.16816.F32 R32, R4, R22, R32 ;  /* 0x000000160420723c */ /* 0x000fe20000001820 */
[----:B------:R-:W3:Y:S01]  /*5b70*/  LDSM.16.MT88.4 R140, [R135+0x2900] ;  /* 0x00290000878c783b */ /* 0x000ee20000004200 */
[----:B------:R-:W-:Y:S01]  /*5b80*/  IMAD.MOV.U32 R19, RZ, RZ, R74 ;  /* 0x000000ffff137224 */ /* 0x000fe200078e004a */
[----:B------:R-:W-:-:S02]  /*5b90*/  MOV R21, R75 ;  /* 0x0000004b00157202 */ /* 0x000fc40000000f00 */
[----:B------:R-:W-:Y:S03]  /*5ba0*/  LDSM.16.MT88.4 R80, [R135+0x5900] ;  /* 0x005900008750783b */ /* 0x000fe60000004200 */
[----:B----4-:R-:W-:Y:S01]  /*5bb0*/  HMMA.16816.F32 R44, R4, R12, R44 ;  /* 0x0000000c042c723c */ /* 0x010fe2000000182c */
[----:B------:R-:W-:Y:S01]  /*5bc0*/  IMAD.MOV.U32 R22, RZ, RZ, R66 ;  /* 0x000000ffff167224 */ /* 0x000fe200078e0042 */
[----:B------:R-:W-:-:S06]  /*5bd0*/  MOV R23, R65 ;  /* 0x0000004100177202 */ /* 0x000fcc0000000f00 */
[----:B------:R-:W-:Y:S01]  /*5be0*/  HMMA.16816.F32 R28, R4, R14, R28 ;  /* 0x0000000e041c723c */ /* 0x000fe2000000181c */
[--C-:B-1----:R-:W-:Y:S01]  /*5bf0*/  FFMA.FTZ R9, R72, c[0x0][0x2d0], -R8.reuse ;  /* 0x0000b40048097a23 */ /* 0x102fe20000010808 */
[----:B------:R-:W-:Y:S01]  /*5c00*/  LDSM.16.MT88.4 R12, [R0+0x8900] ;  /* 0x00890000000c783b */ /* 0x000fe20000004200 */
[----:B------:R-:W-:-:S03]  /*5c10*/  FFMA.FTZ R8, R73, c[0x0][0x2d0], -R8 ;  /* 0x0000b40049087a23 */ /* 0x000fc60000010808 */
[----:B------:R1:W4:Y:S01]  /*5c20*/  LDSM.16.MT88.4 R72, [R0+0x2900] ;  /* 0x002900000048783b */ /* 0x0003220000004200 */
[----:B------:R-:W-:Y:S02]  /*5c30*/  FADD.FTZ R4, R26, R2 ;  /* 0x000000021a047221 */ /* 0x000fe40000010000 */
[----:B------:R-:W-:Y:S01]  /*5c40*/  FADD.FTZ R2, R24, R27 ;  /* 0x0000001b18027221 */ /* 0x000fe20000010000 */
[----:B------:R-:W-:Y:S01]  /*5c50*/  F2FP.PACK_AB R128, R17, R133 ;  /* 0x000000851180723e */ /* 0x000fe200000000ff */
[----:B------:R-:W-:Y:S01]  /*5c60*/  FADD.FTZ R4, R25, R4 ;  /* 0x0000000419047221 */ /* 0x000fe20000010000 */
[----:B------:R-:W-:Y:S01]  /*5c70*/  F2FP.PACK_AB R130, R16, R18 ;  /* 0x000000121082723e */ /* 0x000fe200000000ff */
[----:B------:R-:W-:Y:S01]  /*5c80*/  IMAD.MOV.U32 R20, RZ, RZ, R64 ;  /* 0x000000ffff147224 */ /* 0x000fe200078e0040 */
[----:B------:R-:W-:Y:S01]  /*5c90*/  LDSM.16.MT88.4 R96, [R237+0x5900] ;  /* 0x00590000ed60783b */ /* 0x000fe20000004200 */
[----:B------:R-:W-:Y:S02]  /*5ca0*/  FADD.FTZ R2, R22, R2 ;  /* 0x0000000216027221 */ /* 0x000fe40000010000 */
[----:B------:R-:W-:Y:S01]  /*5cb0*/  FADD.FTZ R4, R23, R4 ;  /* 0x0000000417047221 */ /* 0x000fe20000010000 */
[----:B------:R-:W-:Y:S01]  /*5cc0*/  MUFU.EX2 R9, R9 ;  /* 0x0000000900097308 */ /* 0x000fe20000000800 */
[----:B------:R-:W-:Y:S01]  /*5cd0*/  FADD.FTZ R2, R20, R2 ;  /* 0x0000000214027221 */ /* 0x000fe20000010000 */
[----:B--2---:R-:W-:Y:S01]  /*5ce0*/  F2FP.PACK_AB R129, R10, R11 ;  /* 0x0000000b0a81723e */ /* 0x004fe200000000ff */
[----:B------:R-:W-:Y:S01]  /*5cf0*/  FADD.FTZ R4, R21, R4 ;  /* 0x0000000415047221 */ /* 0x000fe20000010000 */
[----:B------:R-:W2:Y:S01]  /*5d00*/  LDSM.16.MT88.4 R64, [R237+0x2900] ;  /* 0x00290000ed40783b */ /* 0x000ea20000004200 */
[----:B------:R-:W-:-:S02]  /*5d10*/  FADD.FTZ R2, R19, R2 ;  /* 0x0000000213027221 */ /* 0x000fc40000010000 */
[----:B------:R-:W-:Y:S01]  /*5d20*/  FADD.FTZ R4, R247, R4 ;  /* 0x00000004f7047221 */ /* 0x000fe20000010000 */
[----:B------:R-:W3:Y:S01]  /*5d30*/  MUFU.EX2 R8, R8 ;  /* 0x0000000800087308 */ /* 0x000ee20000000800 */
[----:B------:R-:W-:Y:S02]  /*5d40*/  FADD.FTZ R2, R245, R2 ;  /* 0x00000002f5027221 */ /* 0x000fe40000010000 */
[----:B------:R-:W-:Y:S02]  /*5d50*/  FADD.FTZ R5, R246, R4 ;  /* 0x00000004f6057221 */ /* 0x000fe40000010000 */
[----:B------:R-:W-:Y:S02]  /*5d60*/  FADD.FTZ R4, R243, R2 ;  /* 0x00000002f3047221 */ /* 0x000fe40000010000 */
[----:B------:R-:W-:Y:S02]  /*5d70*/  FADD.FTZ R2, R244, R5 ;  /* 0x00000005f4027221 */ /* 0x000fe40000010000 */
[----:B-1----:R-:W-:-:S02]  /*5d80*/  FADD.FTZ R0, R240, R4 ;  /* 0x00000004f0007221 */ /* 0x002fc40000010000 */
[----:B------:R-:W-:Y:S02]  /*5d90*/  FADD.FTZ R2, R242, R2 ;  /* 0x00000002f2027221 */ /* 0x000fe40000010000 */
[----:B------:R-:W-:Y:S02]  /*5da0*/  FADD.FTZ R0, R201, R0 ;  /* 0x00000000c9007221 */ /* 0x000fe40000010000 */
[----:B------:R-:W-:Y:S01]  /*5db0*/  FADD.FTZ R2, R202, R2 ;  /* 0x00000002ca027221 */ /* 0x000fe20000010000 */
[----:B---3--:R-:W-:Y:S01]  /*5dc0*/  F2FP.PACK_AB R131, R8, R9 ;  /* 0x000000090883723e */ /* 0x008fe200000000ff */
[----:B------:R-:W-:Y:S02]  /*5dd0*/  FADD.FTZ R0, R203, R0 ;  /* 0x00000000cb007221 */ /* 0x000fe40000010000 */
[----:B------:R-:W-:Y:S02]  /*5de0*/  FADD.FTZ R2, R232, R2 ;  /* 0x00000002e8027221 */ /* 0x000fe40000010000 */
[----:B------:R-:W-:-:S02]  /*5df0*/  FADD.FTZ R0, R233, R0 ;  /* 0x00000000e9007221 */ /* 0x000fc40000010000 */
[----:B------:R-:W-:Y:S01]  /*5e00*/  HMMA.16816.F32 R116, R128, R120, R116 ;  /* 0x000000788074723c */ /* 0x000fe20000001874 */
[----:B------:R-:W-:Y:S02]  /*5e10*/  FADD.FTZ R2, R234, R2 ;  /* 0x00000002ea027221 */ /* 0x000fe40000010000 */
[----:B------:R-:W-:-:S05]  /*5e20*/  FADD.FTZ R0, R235, R0 ;  /* 0x00000000eb007221 */ /* 0x000fca0000010000 */
[----:B------:R-:W-:Y:S01]  /*5e30*/  HMMA.16816.F32 R136, R128, R140, R136 ;  /* 0x0000008c8088723c */ /* 0x000fe20000001888 */
[----:B------:R-:W-:Y:S02]  /*5e40*/  FADD.FTZ R2, R200, R2 ;  /* 0x00000002c8027221 */ /* 0x000fe40000010000 */
[----:B------:R-:W-:-:S05]  /*5e50*/  FADD.FTZ R0, R192, R0 ;  /* 0x00000000c0007221 */ /* 0x000fca0000010000 */
[C---:B------:R-:W-:Y:S08]  /*5e60*/  HMMA.16816.F32 R120, R128.reuse, R122, R68 ;  /* 0x0000007a8078723c */ /* 0x040ff00000001844 */
[----:B------:R-:W-:Y:S01]  /*5e70*/  HMMA.16816.F32 R140, R128, R142, R76 ;  /* 0x0000008e808c723c */ /* 0x000fe2000000184c */
[----:B------:R-:W-:-:S07]  /*5e80*/  FADD.FTZ R2, R195, R2 ;  /* 0x00000002c3027221 */ /* 0x000fce0000010000 */
[----:B----4-:R-:W-:Y:S01]  /*5e90*/  HMMA.16816.F32 R68, R128, R72, R108 ;  /* 0x000000488044723c */ /* 0x010fe2000000186c */
[----:B------:R-:W-:-:S07]  /*5ea0*/  FADD.FTZ R0, R183, R0 ;  /* 0x00000000b7007221 */ /* 0x000fce0000010000 */
[C---:B------:R-:W-:Y:S08]  /*5eb0*/  HMMA.16816.F32 R76, R128.reuse, R80, R124 ;  /* 0x00000050804c723c */ /* 0x040ff0000000187c */
[C---:B------:R-:W-:Y:S01]  /*5ec0*/  HMMA.16816.F32 R72, R128.reuse, R74, R112 ;  /* 0x0000004a8048723c */ /* 0x040fe20000001870 */
[----:B------:R-:W1:Y:S07]  /*5ed0*/  LDSM.16.MT88.4 R112, [R135+0x8900] ;  /* 0x008900008770783b */ /* 0x000e6e0000004200 */
[----:B------:R-:W-:Y:S01]  /*5ee0*/  HMMA.16816.F32 R80, R128, R82, R144 ;  /* 0x000000528050723c */ /* 0x000fe20000001890 */
[----:B------:R-:W3:Y:S01]  /*5ef0*/  LDSM.16.MT88.4 R144, [R237+0x8900] ;  /* 0x00890000ed90783b */ /* 0x000ee20000004200 */
        /* <DEDUP_REMOVED lines=8> */
[----:B------:R-:W-:Y:S01]  /*5f80*/  UISETP.GE.AND UP1, UPT, UR6, 0xc1, UPT ;  /* 0x000000c10600788c */ /* 0x000fe2000bf26270 */
[----:B------:R-:W-:Y:S02]  /*5f90*/  FADD.FTZ R2, R178, R2 ;  /* 0x00000002b2027221 */ /* 0x000fe40000010000 */
[----:B------:R-:W-:Y:S02]  /*5fa0*/  FADD.FTZ R0, R134, R0 ;  /* 0x0000000086007221 */ /* 0x000fe40000010000 */
[----:B------:R-:W-:Y:S01]  /*5fb0*/  FADD.FTZ R248, R248, R2 ;  /* 0x00000002f8f87221 */ /* 0x000fe20000010000 */
[----:B------:R-:W-:Y:S01]  /*5fc0*/  PLOP3.LUT P1, PT, PT, PT, UP1, 0x80, 0x0 ;  /* 0x000000000000781c */ /* 0x000fe20003f2f018 */
[----:B------:R-:W-:Y:S02]  /*5fd0*/  FADD.FTZ R249, R249, R0 ;  /* 0x00000000f9f97221 */ /* 0x000fe40000010000 */
[----:B------:R-:W-:-:S02]  /*5fe0*/  FADD.FTZ R248, R133, R248 ;  /* 0x000000f885f87221 */ /* 0x000fc40000010000 */
[----:B------:R-:W-:Y:S01]  /*5ff0*/  FADD.FTZ R249, R11, R249 ;  /* 0x000000f90bf97221 */ /* 0x000fe20000010000 */
[----:B------:R-:W-:Y:S01]  /*6000*/  HMMA.16816.F32 R84, R128, R88, R84 ;  /* 0x000000588054723c */ /* 0x000fe20000001854 */
[----:B------:R-:W-:Y:S02]  /*6010*/  FADD.FTZ R248, R17, R248 ;  /* 0x000000f811f87221 */ /* 0x000fe40000010000 */
[----:B------:R-:W-:-:S05]  /*6020*/  FADD.FTZ R249, R10, R249 ;  /* 0x000000f90af97221 */ /* 0x000fca0000010000 */
[----:B------:R-:W-:Y:S01]  /*6030*/  HMMA.16816.F32 R88, R128, R90, R60 ;  /* 0x0000005a8058723c */ /* 0x000fe2000000183c */
[----:B------:R-:W-:Y:S02]  /*6040*/  FADD.FTZ R248, R18, R248 ;  /* 0x000000f812f87221 */ /* 0x000fe40000010000 */
[----:B------:R-:W-:-:S05]  /*6050*/  FADD.FTZ R249, R9, R249 ;  /* 0x000000f909f97221 */ /* 0x000fca0000010000 */
[----:B--2---:R-:W-:Y:S01]  /*6060*/  HMMA.16816.F32 R60, R128, R64, R92 ;  /* 0x00000040803c723c */ /* 0x004fe2000000185c */
[----:B------:R-:W-:-:S07]  /*6070*/  FADD.FTZ R248, R16, R248 ;  /* 0x000000f810f87221 */ /* 0x000fce0000010000 */
[----:B------:R-:W-:Y:S01]  /*6080*/  HMMA.16816.F32 R64, R128, R66, R100 ;  /* 0x000000428040723c */ /* 0x000fe20000001864 */
[----:B------:R-:W-:-:S07]  /*6090*/  FADD.FTZ R249, R8, R249 ;  /* 0x000000f908f97221 */ /* 0x000fce0000010000 */
[C---:B------:R-:W-:Y:S08]  /*60a0*/  HMMA.16816.F32 R52, R128.reuse, R56, R52 ;  /* 0x000000388034723c */ /* 0x040ff00000001834 */
[C---:B------:R-:W-:Y:S08]  /*60b0*/  HMMA.16816.F32 R92, R128.reuse, R96, R148 ;  /* 0x00000060805c723c */ /* 0x040ff00000001894 */
[C---:B------:R-:W-:Y:S08]  /*60c0*/  HMMA.16816.F32 R100, R128.reuse, R104, R164 ;  /* 0x000000688064723c */ /* 0x040ff000000018a4 */
[C---:B-1----:R-:W-:Y:S08]  /*60d0*/  HMMA.16816.F32 R108, R128.reuse, R112, R172 ;  /* 0x00000070806c723c */ /* 0x042ff000000018ac */
[C---:B---3--:R-:W-:Y:S08]  /*60e0*/  HMMA.16816.F32 R124, R128.reuse, R144, R40 ;  /* 0x00000090807c723c */ /* 0x048ff00000001828 */
        /* <DEDUP_REMOVED lines=17> */
[----:B-----5:R-:W-:-:S04]  /*6200*/  IMAD.WIDE.U32 R6, R4, UR5, R250 ;  /* 0x0000000504067c25 */ /* 0x020fc8000f8e00fa */
        /* <DEDUP_REMOVED lines=25> */
.L_x_1945:
[----:B------:R-:W-:Y:S01]  /*63a0*/  PLOP3.LUT P1, PT, PT, PT, UP0, 0x40, 0x0 ;  /* 0x000000000000781c */ /* 0x000fe20003f2e808 */
        /* <DEDUP_REMOVED lines=11> */
.L_x_1947:
[----:B------:R-:W2:Y:S01]  /*6460*/  LDL.64 R170, [R1] ;  /* 0x0000000001aa7983 */ /* 0x000ea20000100a00 */
[----:B------:R-:W-:Y:S04]  /*6470*/  DEPBAR.LE SB0, 0x2 ;  /* 0x000080800000791a */ /* 0x000fe80000000000 */
[----:B------:R-:W-:Y:S01]  /*6480*/  UIMAD UR4, UR5, 0x9000, URZ ;  /* 0x00009000050478a4 */ /* 0x000fe2000f8e023f */
[----:B------:R-:W2:Y:S01]  /*6490*/  LDL.64 R168, [R1+0x8] ;  /* 0x0000080001a87983 */ /* 0x000ea20000100a00 */
        /* <DEDUP_REMOVED lines=8> */
[----:B------:R-:W-:Y:S01]  /*6520*/  @UP0 USHF.R.S32.HI UR10, URZ, 0x1f, UR14 ;  /* 0x0000001f3f0a0899 */ /* 0x000fe2000801140e */
[----:B------:R-:W-:Y:S01]  /*6530*/  IADD3 R232, R238, R2, RZ ;  /* 0x00000002eee87210 */ /* 0x000fe20007ffe0ff */
        /* <DEDUP_REMOVED lines=9> */
[----:B------:R-:W3:Y:S04]  /*65d0*/  LDSM.16.M88.4 R16, [R236+UR4+0x12900] ;  /* 0x01290004ec10783b */ /* 0x000ee80008000200 */
[----:B------:R-:W-:Y:S04]  /*65e0*/  @UP0 UIADD3 UR13, UR16, -0x2, URZ ;  /* 0xfffffffe100d0890 */ /* 0x000fe8000fffe03f */
[----:B------:R-:W4:Y:S01]  /*65f0*/  LDSM.16.M88.4 R24, [R236+UR4+0x13100] ;  /* 0x01310004ec18783b */ /* 0x000f220008000200 */
[----:B------:R-:W-:Y:S07]  /*6600*/  @UP0 UIMAD.WIDE.U32 UR18, UR13, UR6, URZ ;  /* 0x000000060d1202a5 */ /* 0x000fee000f8e003f */
[----:B------:R-:W4:Y:S08]  /*6610*/  LDSM.16.M88.4 R32, [R236+UR4+0x13900] ;  /* 0x01390004ec20783b */ /* 0x000f300008000200 */
[----:B------:R-:W4:Y:S01]  /*6620*/  LDSM.16.M88.4 R40, [R236+UR4+0x14100] ;  /* 0x01410004ec28783b */ /* 0x000f220008000200 */
[C---:B-1----:R-:W-:Y:S07]  /*6630*/  HMMA.16816.F32 R4, R152.reuse, R8, RZ ;  /* 0x000000089804723c */ /* 0x042fee00000018ff */
[----:B------:R-:W1:Y:S01]  /*6640*/  LDSM.16.M88.4 R48, [R236+UR4+0x14900] ;  /* 0x01490004ec30783b */ /* 0x000e620008000200 */
[C---:B------:R-:W-:Y:S07]  /*6650*/  HMMA.16816.F32 R8, R152.reuse, R10, RZ ;  /* 0x0000000a9808723c */ /* 0x040fee00000018ff */
[----:B------:R-:W1:Y:S01]  /*6660*/  LDSM.16.M88.4 R160, [R2+0x12100] ;  /* 0x0121000002a0783b */ /* 0x000e620000000200 */
[C---:B---3--:R-:W-:Y:S07]  /*6670*/  HMMA.16816.F32 R12, R152.reuse, R16, RZ ;  /* 0x00000010980c723c */ /* 0x048fee00000018ff */
[----:B------:R-:W3:Y:S01]  /*6680*/  LDSM.16.M88.4 R164, [R2+0x12900] ;  /* 0x0129000002a4783b */ /* 0x000ee20000000200 */
[C---:B------:R-:W-:Y:S07]  /*6690*/  HMMA.16816.F32 R16, R152.reuse, R18, RZ ;  /* 0x000000129810723c */ /* 0x040fee00000018ff */
[----:B------:R-:W-:Y:S01]  /*66a0*/  LDSM.16.M88.4 R172, [R2+0x13900] ;  /* 0x0139000002ac783b */ /* 0x000fe20000000200 */
[C---:B----4-:R-:W-:Y:S07]  /*66b0*/  HMMA.16816.F32 R20, R152.reuse, R24, RZ ;  /* 0x000000189814723c */ /* 0x050fee00000018ff */
[----:B------:R-:W-:Y:S01]  /*66c0*/  LDSM.16.M88.4 R176, [R2+0x14100] ;  /* 0x0141000002b0783b */ /* 0x000fe20000000200 */
[C---:B------:R-:W-:Y:S07]  /*66d0*/  HMMA.16816.F32 R24, R152.reuse, R26, RZ ;  /* 0x0000001a9818723c */ /* 0x040fee00000018ff */
[----:B------:R-:W-:Y:S01]  /*66e0*/  LDSM.16.M88.4 R180, [R2+0x14900] ;  /* 0x0149000002b4783b */ /* 0x000fe20000000200 */
[C---:B------:R-:W-:Y:S08]  /*66f0*/  HMMA.16816.F32 R28, R152.reuse, R32, RZ ;  /* 0x00000020981c723c */ /* 0x040ff000000018ff */
[C---:B------:R-:W-:Y:S08]  /*6700*/  HMMA.16816.F32 R32, R152.reuse, R34, RZ ;  /* 0x000000229820723c */ /* 0x040ff000000018ff */
[C---:B------:R-:W-:Y:S08]  /*6710*/  HMMA.16816.F32 R36, R152.reuse, R40, RZ ;  /* 0x000000289824723c */ /* 0x040ff000000018ff */
[C---:B------:R-:W-:Y:S08]  /*6720*/  HMMA.16816.F32 R40, R152.reuse, R42, RZ ;  /* 0x0000002a9828723c */ /* 0x040ff000000018ff */
[C---:B-1----:R-:W-:Y:S08]  /*6730*/  HMMA.16816.F32 R44, R152.reuse, R48, RZ ;  /* 0x00000030982c723c */ /* 0x042ff000000018ff */
[----:B------:R-:W-:Y:S08]  /*6740*/  HMMA.16816.F32 R48, R152, R50, RZ ;  /* 0x000000329830723c */ /* 0x000ff000000018ff */
[C---:B------:R-:W-:Y:S08]  /*6750*/  HMMA.16816.F32 R4, R156.reuse, R160, R4 ;  /* 0x000000a09c04723c */ /* 0x040ff00000001804 */
[C---:B------:R-:W-:Y:S08]  /*6760*/  HMMA.16816.F32 R8, R156.reuse, R162, R8 ;  /* 0x000000a29c08723c */ /* 0x040ff00000001808 */
[C---:B---3--:R-:W-:Y:S08]  /*6770*/  HMMA.16816.F32 R12, R156.reuse, R164, R12 ;  /* 0x000000a49c0c723c */ /* 0x048ff0000000180c */
[C---:B------:R-:W-:Y:S04]  /*6780*/  HMMA.16816.F32 R16, R156.reuse, R166, R16 ;  /* 0x000000a69c10723c */ /* 0x040fe80000001810 */
[----:B--2---:R-:W-:Y:S05]  /*6790*/  @P0 MOV R169, R171 ;  /* 0x000000ab00a90202 */ /* 0x004fea0000000f00 */
[----:B------:R-:W-:Y:S05]  /*67a0*/  @P0 IMAD.WIDE.U32 R168, R3, 0x60, R168 ;  /* 0x0000006003a80825 */ /* 0x000fea00078e00a8 */
[----:B------:R-:W-:Y:S01]  /*67b0*/  @P0 IADD3 R192, R169, UR10, RZ ;  /* 0x0000000aa9c00c10 */ /* 0x000fe2000fffe0ff */
[----:B------:R-:W-:Y:S01]  /*67c0*/  @UP0 USHF.R.S32.HI UR10, URZ, 0x1f, UR13 ;  /* 0x0000001f3f0a0899 */ /* 0x000fe2000801140d */
[C---:B------:R-:W-:Y:S02]  /*67d0*/  @P0 SHF.L.U32 R3, R168.reuse, 0x1, RZ ;  /* 0x00000001a8030819 */ /* 0x040fe400000006ff */
[----:B------:R-:W-:Y:S01]  /*67e0*/  @P0 SHF.L.U64.HI R192, R168, 0x1, R192 ;  /* 0x00000001a8c00819 */ /* 0x000fe200000102c0 */
[----:B------:R-:W-:Y:S01]  /*67f0*/  @UP0 UIMAD UR10, UR10, UR6, URZ ;  /* 0x000000060a0a02a4 */ /* 0x000fe2000f8e023f */
[C---:B------:R-:W-:Y:S01]  /*6800*/  @P0 IADD3 R160, P6, R3.reuse, c[0x0][0x1f8], RZ ;  /* 0x00007e0003a00a10 */ /* 0x040fe20007fde0ff */
[----:B------:R-:W1:Y:S01]  /*6810*/  LDSM.16.M88.4 R168, [R2+0x13100] ;  /* 0x0131000002a8783b */ /* 0x000e620000000200 */
[C---:B------:R-:W-:Y:S01]  /*6820*/  @P0 IADD3 R200, P5, R3.reuse, 0x80, RZ ;  /* 0x0000008003c80810 */ /* 0x040fe20007fbe0ff */
[----:B------:R-:W-:Y:S01]  /*6830*/  @UP0 UIMAD UR10, UR13, UR7, UR10 ;  /* 0x000000070d0a02a4 */ /* 0x000fe2000f8e020a */
[----:B------:R-:W-:Y:S01]  /*6840*/  @P0 IADD3.X R161, R192, c[0x0][0x1fc], RZ, P6, !PT ;  /* 0x00007f00c0a10a10 */ /* 0x000fe200037fe4ff */
[----:B------:R-:W-:Y:S01]  /*6850*/  UIADD3 UR13, UR15, 0x1, URZ ;  /* 0x000000010f0d7890 */ /* 0x000fe2000fffe03f */
[----:B------:R-:W-:Y:S01]  /*6860*/  @P0 IADD3 R200, P1, R200, c[0x0][0x1f8], RZ ;  /* 0x00007e00c8c80a10 */ /* 0x000fe20007f3e0ff */
[----:B------:R-:W-:Y:S01]  /*6870*/  @UP0 UIADD3 UR10, UR19, UR10, URZ ;  /* 0x0000000a130a0290 */ /* 0x000fe2000fffe03f */
[----:B------:R-:W-:Y:S01]  /*6880*/  @P0 IADD3 R3, P6, R3, 0x100, RZ ;  /* 0x0000010003030810 */ /* 0x000fe20007fde0ff */
[----:B------:R-:W-:Y:S01]  /*6890*/  @!PT LDS RZ, [RZ] ;  /* 0x00000000fffff984 */ /* 0x000fe20000000800 */
[----:B------:R-:W-:Y:S01]  /*68a0*/  @!PT LDS RZ, [RZ] ;  /* 0x00000000fffff984 */ /* 0x000fe20000000800 */
[----:B------:R-:W-:Y:S01]  /*68b0*/  @!PT LDS RZ, [RZ] ;  /* 0x00000000fffff984 */ /* 0x000fe20000000800 */
[----:B------:R2:W-:Y:S01]  /*68c0*/  @P0 LDGSTS.E.BYPASS.LTC128B.128 [R134+0x100], [R160.64], !P4 ;  /* 0x00100000a0860fae */ /* 0x0005e2000e101d54 */
[--C-:B------:R-:W-:Y:S01]  /*68d0*/  @P0 IADD3.X R201, RZ, c[0x0][0x1fc], R192.reuse, P1, P5 ;  /* 0x00007f00ffc90a10 */ /* 0x100fe20000fea4c0 */
[----:B------:R-:W-:Y:S01]  /*68e0*/  @UP0 UIMAD UR10, UR10, 0x60, URZ ;  /* 0x000000600a0a08a4 */ /* 0x000fe2000f8e023f */
[----:B------:R-:W-:Y:S01]  /*68f0*/  @P0 IADD3 R194, P5, R3, c[0x0][0x1f8], RZ ;  /* 0x00007e0003c20a10 */ /* 0x000fe20007fbe0ff */
[----:B------:R-:W-:Y:S01]  /*6900*/  USEL UR15, UR13, URZ, !UP1 ;  /* 0x0000003f0d0f7287 */ /* 0x000fe2000c800000 */
[-C--:B------:R-:W-:Y:S01]  /*6910*/  IADD3 R3, R238, R132.reuse, RZ ;  /* 0x00000084ee037210 */ /* 0x080fe20007ffe0ff */
[----:B------:R-:W-:Y:S01]  /*6920*/  @UP0 USHF.L.U64.HI UR13, UR6, 0x6, UR7 ;  /* 0x00000006060d0899 */ /* 0x000fe20008010207 */
[----:B------:R-:W-:Y:S01]  /*6930*/  @P0 IADD3.X R195, RZ, c[0x0][0x1fc], R192, P5, P6 ;  /* 0x00007f00ffc30a10 */ /* 0x000fe20002fec4c0 */
[----:B------:R3:W-:Y:S01]  /*6940*/  @P0 LDGSTS.E.BYPASS.LTC128B.128 [R134+0x3100], [R200.64], !P3 ;  /* 0x03100000c8860fae */ /* 0x0007e2000d901d54 */
[----:B------:R-:W-:Y:S07]  /*6950*/  IADD3 R132, R240, R132, R238 ;  /* 0x00000084f0847210 */ /* 0x000fee0007ffe0ee */
[----:B------:R4:W-:Y:S01]  /*6960*/  @P0 LDGSTS.E.BYPASS.LTC128B.128 [R134+0x6100], [R194.64], !P2 ;  /* 0x06100000c2860fae */ /* 0x0009e2000d101d54 */
[----:B--2---:R-:W-:Y:S04]  /*6970*/  @P0 IADD3 R160, P1, R160, UR12, RZ ;  /* 0x0000000ca0a00c10 */ /* 0x004fe8000ff3e0ff */
[----:B------:R-:W-:Y:S01]  /*6980*/  @P0 IADD3.X R161, R161, UR11, RZ, P1, !PT ;  /* 0x0000000ba1a10c10 */ /* 0x000fe20008ffe4ff */
[C---:B-1----:R-:W-:Y:S03]  /*6990*/  HMMA.16816.F32 R20, R156.reuse, R168, R20 ;  /* 0x000000a89c14723c */ /* 0x042fe60000001814 */
[----:B------:R-:W-:Y:S01]  /*69a0*/  @P0 IADD3 R162, P1, R160, UR12, RZ ;  /* 0x0000000ca0a20c10 */ /* 0x000fe2000ff3e0ff */
[----:B------:R1:W-:Y:S03]  /*69b0*/  @P0 LDGSTS.E.BYPASS.LTC128B.128 [R134+0x1100], [R160.64], !P4 ;  /* 0x01100000a0860fae */ /* 0x0003e6000e101d54 */
[----:B------:R-:W-:Y:S01]  /*69c0*/  @P0 IADD3.X R163, R161, UR11, RZ, P1, !PT ;  /* 0x0000000ba1a30c10 */ /* 0x000fe20008ffe4ff */
[C---:B------:R-:W-:Y:S04]  /*69d0*/  HMMA.16816.F32 R24, R156.reuse, R170, R24 ;  /* 0x000000aa9c18723c */ /* 0x040fe80000001818 */
[----:B------:R1:W-:Y:S04]  /*69e0*/  @P0 LDGSTS.E.BYPASS.LTC128B.128 [R134+0x4100], [R160.64+0x80], !P3 ;  /* 0x04100080a0860fae */ /* 0x0003e8000d901d54 */
[C---:B------:R-:W-:Y:S04]  /*69f0*/  HMMA.16816.F32 R28, R156.reuse, R172, R28 ;  /* 0x000000ac9c1c723c */ /* 0x040fe8000000181c */
[----:B------:R1:W-:Y:S04]  /*6a00*/  @P0 LDGSTS.E.BYPASS.LTC128B.128 [R134+0x7100], [R160.64+0x100], !P2 ;  /* 0x07100100a0860fae */ /* 0x0003e8000d101d54 */
[C---:B------:R-:W-:Y:S04]  /*6a10*/  HMMA.16816.F32 R32, R156.reuse, R174, R32 ;  /* 0x000000ae9c20723c */ /* 0x040fe80000001820 */
[----:B------:R1:W-:Y:S04]  /*6a20*/  @P0 LDGSTS.E.BYPASS.LTC128B.128 [R134+0x2100], [R162.64], !P4 ;  /* 0x02100000a2860fae */ /* 0x0003e8000e101d54 */
[C---:B------:R-:W-:Y:S04]  /*6a30*/  HMMA.16816.F32 R36, R156.reuse, R176, R36 ;  /* 0x000000b09c24723c */ /* 0x040fe80000001824 */
[----:B------:R1:W-:Y:S04]  /*6a40*/  @P0 LDGSTS.E.BYPASS.LTC128B.128 [R134+0x5100], [R162.64+0x80], !P3 ;  /* 0x05100080a2860fae */ /* 0x0003e8000d901d54 */
[C---:B------:R-:W-:Y:S04]  /*6a50*/  HMMA.16816.F32 R40, R156.reuse, R178, R40 ;  /* 0x000000b29c28723c */ /* 0x040fe80000001828 */
[----:B------:R1:W-:Y:S01]  /*6a60*/  @P0 LDGSTS.E.BYPASS.LTC128B.128 [R134+0x8100], [R162.64+0x100], !P2 ;  /* 0x08100100a2860fae */ /* 0x0003e2000d101d54 */
[----:B------:R-:W-:Y:S03]  /*6a70*/  PLOP3.LUT P0, PT, PT, PT, UP0, 0x80, 0x0 ;  /* 0x000000000000781c */ /* 0x000fe60003f0f008 */
[C---:B------:R-:W-:Y:S04]  /*6a80*/  HMMA.16816.F32 R44, R156.reuse, R180, R44 ;  /* 0x000000b49c2c723c */ /* 0x040fe8000000182c */
[----:B------:R-:W-:Y:S04]  /*6a90*/  LDSM.16.M88.4 R164, [R3+0x12900] ;  /* 0x0129000003a4783b */ /* 0x000fe80000000200 */
[----:B------:R-:W-:Y:S04]  /*6aa0*/  HMMA.16816.F32 R48, R156, R182, R48 ;  /* 0x000000b69c30723c */ /* 0x000fe80000001830 */
[----:B------:R-:W-:Y:S08]  /*6ab0*/  LDSM.16.M88.4 R168, [R3+0x13100] ;  /* 0x0131000003a8783b */ /* 0x000ff00000000200 */
[----:B------:R-:W-:Y:S08]  /*6ac0*/  LDSM.16.M88.4 R172, [R3+0x13900] ;  /* 0x0139000003ac783b */ /* 0x000ff00000000200 */
[----:B-1----:R-:W1:Y:S08]  /*6ad0*/  LDSM.16.M88.4 R160, [R3+0x12100] ;  /* 0x0121000003a0783b */ /* 0x002e700000000200 */
[----:B------:R-:W0:Y:S08]  /*6ae0*/  LDGDEPBAR ;  /* 0x00000000000079af */ /* 0x000e300000000000 */
[----:B------:R-:W2:Y:S08]  /*6af0*/  LDSM.16.M88.4 R176, [R3+0x14100] ;  /* 0x0141000003b0783b */ /* 0x000eb00000000200 */
[----:B------:R-:W2:Y:S08]  /*6b00*/  LDSM.16.M88.4 R180, [R3+0x14900] ;  /* 0x0149000003b4783b */ /* 0x000eb00000000200 */
[----:B----4-:R-:W4:Y:S01]  /*6b10*/  LDSM.16.M88.4 R192, [R232+0x12100] ;  /* 0x01210000e8c0783b */ /* 0x010f220000000200 */
[C---:B-1----:R-:W-:Y:S07]  /*6b20*/  HMMA.16816.F32 R4, R184.reuse, R160, R4 ;  /* 0x000000a0b804723c */ /* 0x042fee0000001804 */
[----:B---3--:R-:W-:Y:S01]  /*6b30*/  LDSM.16.M88.4 R200, [R236+UR4+0x17900] ;  /* 0x01790004ecc8783b */ /* 0x008fe20008000200 */
[C---:B------:R-:W-:Y:S07]  /*6b40*/  HMMA.16816.F32 R8, R184.reuse, R162, R8 ;  /* 0x000000a2b808723c */ /* 0x040fee0000001808 */
[----:B------:R-:W1:Y:S01]  /*6b50*/  LDSM.16.M88.4 R160, [R232+0x12900] ;  /* 0x01290000e8a0783b */ /* 0x000e620000000200 */
[C---:B------:R-:W-:Y:S08]  /*6b60*/  HMMA.16816.F32 R12, R184.reuse, R164, R12 ;  /* 0x000000a4b80c723c */ /* 0x040ff0000000180c */
        /* <DEDUP_REMOVED lines=13> */
[----:B------:R-:W2:Y:S07]  /*6c40*/  LDSM.16.M88.4 R180, [R236+UR4+0x15100] ;  /* 0x01510004ecb4783b */ /* 0x000eae0008000200 */
[C---:B----4-:R-:W-:Y:S08]  /*6c50*/  HMMA.16816.F32 R4, R188.reuse, R192, R4 ;  /* 0x000000c0bc04723c */ /* 0x050ff00000001804 */
[C---:B------:R-:W-:Y:S01]  /*6c60*/  HMMA.16816.F32 R8, R188.reuse, R194, R8 ;  /* 0x000000c2bc08723c */ /* 0x040fe20000001808 */
[----:B------:R-:W4:Y:S07]  /*6c70*/  LDSM.16.M88.4 R192, [R236+UR4+0x15900] ;  /* 0x01590004ecc0783b */ /* 0x000f2e0008000200 */
[C---:B-1----:R-:W-:Y:S08]  /*6c80*/  HMMA.16816.F32 R12, R188.reuse, R160, R12 ;  /* 0x000000a0bc0c723c */ /* 0x042ff0000000180c */
[C---:B------:R-:W-:Y:S01]  /*6c90*/  HMMA.16816.F32 R16, R188.reuse, R162, R16 ;  /* 0x000000a2bc10723c */ /* 0x040fe20000001810 */
[----:B------:R-:W1:Y:S07]  /*6ca0*/  LDSM.16.M88.4 R160, [R236+UR4+0x16100] ;  /* 0x01610004eca0783b */ /* 0x000e6e0008000200 */
[C---:B---3--:R-:W-:Y:S08]  /*6cb0*/  HMMA.16816.F32 R20, R188.reuse, R164, R20 ;  /* 0x000000a4bc14723c */ /* 0x048ff00000001814 */
[C---:B------:R-:W-:Y:S01]  /*6cc0*/  HMMA.16816.F32 R24, R188.reuse, R166, R24 ;  /* 0x000000a6bc18723c */ /* 0x040fe20000001818 */
[----:B------:R-:W3:Y:S07]  /*6cd0*/  LDSM.16.M88.4 R164, [R236+UR4+0x16900] ;  /* 0x01690004eca4783b */ /* 0x000eee0008000200 */
[C---:B------:R-:W-:Y:S08]  /*6ce0*/  HMMA.16816.F32 R28, R188.reuse, R168, R28 ;  /* 0x000000a8bc1c723c */ /* 0x040ff0000000181c */
[C---:B------:R-:W-:Y:S01]  /*6cf0*/  HMMA.16816.F32 R32, R188.reuse, R170, R32 ;  /* 0x000000aabc20723c */ /* 0x040fe20000001820 */
[----:B------:R-:W1:Y:S07]  /*6d00*/  LDSM.16.M88.4 R168, [R236+UR4+0x17100] ;  /* 0x01710004eca8783b */ /* 0x000e6e0008000200 */
[C---:B------:R-:W-:Y:S08]  /*6d10*/  HMMA.16816.F32 R36, R188.reuse, R172, R36 ;  /* 0x000000acbc24723c */ /* 0x040ff00000001824 */
[C---:B------:R-:W-:Y:S01]  /*6d20*/  HMMA.16816.F32 R40, R188.reuse, R174, R40 ;  /* 0x000000aebc28723c */ /* 0x040fe20000001828 */
[----:B------:R-:W-:Y:S07]  /*6d30*/  LDSM.16.M88.4 R172, [R2+0x16900] ;  /* 0x0169000002ac783b */ /* 0x000fee0000000200 */
[C---:B--2---:R-:W-:Y:S08]  /*6d40*/  HMMA.16816.F32 R44, R188.reuse, R176, R44 ;  /* 0x000000b0bc2c723c */ /* 0x044ff0000000182c */
[----:B------:R-:W-:Y:S01]  /*6d50*/  HMMA.16816.F32 R48, R188, R178, R48 ;  /* 0x000000b2bc30723c */ /* 0x000fe20000001830 */
[----:B------:R-:W-:Y:S07]  /*6d60*/  LDSM.16.M88.4 R176, [R2+0x17100] ;  /* 0x0171000002b0783b */ /* 0x000fee0000000200 */
[C---:B------:R-:W-:Y:S08]  /*6d70*/  HMMA.16816.F32 R4, R196.reuse, R180, R4 ;  /* 0x000000b4c404723c */ /* 0x040ff00000001804 */
[C---:B------:R-:W-:Y:S01]  /*6d80*/  HMMA.16816.F32 R8, R196.reuse, R182, R8 ;  /* 0x000000b6c408723c */ /* 0x040fe20000001808 */
[----:B------:R-:W-:Y:S07]  /*6d90*/  LDSM.16.M88.4 R180, [R2+0x17900] ;  /* 0x0179000002b4783b */ /* 0x000fee0000000200 */
        /* <DEDUP_REMOVED lines=8> */
[----:B------:R-:W2:Y:S07]  /*6e20*/  LDSM.16.M88.4 R164, [R2+0x15900] ;  /* 0x0159000002a4783b */ /* 0x000eae0000000200 */
[C---:B------:R-:W-:Y:S08]  /*6e30*/  HMMA.16816.F32 R36, R196.reuse, R168, R36 ;  /* 0x000000a8c424723c */ /* 0x040ff00000001824 */
        /* <DEDUP_REMOVED lines=21> */
[----:B------:R-:W-:Y:S01]  /*6f90*/  HMMA.16816.F32 R48, R204, R182, R48 ;  /* 0x000000b6cc30723c */ /* 0x000fe20000001830 */
[----:B------:R-:W-:Y:S07]  /*6fa0*/  LDSM.16.M88.4 R180, [R132+0x15900] ;  /* 0x0159000084b4783b */ /* 0x000fee0000000200 */
[C---:B------:R-:W-:Y:S08]  /*6fb0*/  HMMA.16816.F32 R4, R208.reuse, R192, R4 ;  /* 0x000000c0d004723c */ /* 0x040ff00000001804 */
[C---:B------:R-:W-:Y:S01]  /*6fc0*/  HMMA.16816.F32 R8, R208.reuse, R194, R8 ;  /* 0x000000c2d008723c */ /* 0x040fe20000001808 */
[----:B------:R-:W-:Y:S07]  /*6fd0*/  LDSM.16.M88.4 R192, [R132+0x17100] ;  /* 0x0171000084c0783b */ /* 0x000fee0000000200 */
[C---:B-1----:R-:W-:Y:S08]  /*6fe0*/  HMMA.16816.F32 R12, R208.reuse, R160, R12 ;  /* 0x000000a0d00c723c */ /* 0x042ff0000000180c */
[C---:B------:R-:W-:Y:S01]  /*6ff0*/  HMMA.16816.F32 R16, R208.reuse, R162, R16 ;  /* 0x000000a2d010723c */ /* 0x040fe20000001810 */
        /* <DEDUP_REMOVED lines=8> */
[C---:B----4-:R-:W-:Y:S08]  /*7080*/  HMMA.16816.F32 R36, R208.reuse, R172, R36 ;  /* 0x000000acd024723c */ /* 0x050ff00000001824 */
[C---:B------:R-:W-:Y:S01]  /*7090*/  HMMA.16816.F32 R40, R208.reuse, R174, R40 ;  /* 0x000000aed028723c */ /* 0x040fe20000001828 */
[----:B------:R-:W4:Y:S07]  /*70a0*/  LDSM.16.M88.4 R172, [R236+UR4+0x18100] ;  /* 0x01810004ecac783b */ /* 0x000f2e0008000200 */
[C---:B------:R-:W-:Y:S08]  /*70b0*/  HMMA.16816.F32 R44, R208.reuse, R176, R44 ;  /* 0x000000b0d02c723c */ /* 0x040ff0000000182c */
[----:B------:R-:W-:Y:S01]  /*70c0*/  HMMA.16816.F32 R48, R208, R178, R48 ;  /* 0x000000b2d030723c */ /* 0x000fe20000001830 */
[----:B------:R-:W-:Y:S07]  /*70d0*/  LDSM.16.M88.4 R176, [R236+UR4+0x19100] ;  /* 0x01910004ecb0783b */ /* 0x000fee0008000200 */
[C---:B-1----:R-:W-:Y:S08]  /*70e0*/  HMMA.16816.F32 R4, R212.reuse, R160, R4 ;  /* 0x000000a0d404723c */ /* 0x042ff00000001804 */
        /* <DEDUP_REMOVED lines=9> */
[C---:B------:R-:W-:Y:S01]  /*7180*/  HMMA.16816.F32 R32, R212.reuse, R170, R32 ;  /* 0x000000aad420723c */ /* 0x040fe20000001820 */
[----:B------:R-:W3:Y:S07]  /*7190*/  LDSM.16.M88.4 R168, [R236+UR4+0x1a900] ;  /* 0x01a90004eca8783b */ /* 0x000eee0008000200 */
[C---:B------:R-:W-:Y:S08]  /*71a0*/  HMMA.16816.F32 R36, R212.reuse, R192, R36 ;  /* 0x000000c0d424723c */ /* 0x040ff00000001824 */
[C---:B------:R-:W-:Y:S01]  /*71b0*/  HMMA.16816.F32 R40, R212.reuse, R194, R40 ;  /* 0x000000c2d428723c */ /* 0x040fe20000001828 */
[----:B------:R-:W2:Y:S07]  /*71c0*/  LDSM.16.M88.4 R192, [R2+0x18100] ;  /* 0x0181000002c0783b */ /* 0x000eae0000000200 */
[C---:B------:R-:W-:Y:S08]  /*71d0*/  HMMA.16816.F32 R44, R212.reuse, R200, R44 ;  /* 0x000000c8d42c723c */ /* 0x040ff0000000182c */
[----:B------:R-:W-:Y:S01]  /*71e0*/  HMMA.16816.F32 R48, R212, R202, R48 ;  /* 0x000000cad430723c */ /* 0x000fe20000001830 */
        /* <DEDUP_REMOVED lines=35> */
[----:B------:R-:W-:Y:S01]  /*7420*/  HMMA.16816.F32 R48, R220, R170, R48 ;  /* 0x000000aadc30723c */ /* 0x000fe20000001830 */
[----:B------:R-:W-:Y:S07]  /*7430*/  LDSM.16.M88.4 R168, [R132+0x19900] ;  /* 0x0199000084a8783b */ /* 0x000fee0000000200 */
[C---:B------:R-:W-:Y:S08]  /*7440*/  HMMA.16816.F32 R4, R224.reuse, R180, R4 ;  /* 0x000000b4e004723c */ /* 0x040ff00000001804 */
[C---:B------:R-:W-:Y:S08]  /*7450*/  HMMA.16816.F32 R8, R224.reuse, R182, R8 ;  /* 0x000000b6e008723c */ /* 0x040ff00000001808 */
[C---:B----4-:R-:W-:Y:S08]  /*7460*/  HMMA.16816.F32 R12, R224.reuse, R172, R12 ;  /* 0x000000ace00c723c */ /* 0x050ff0000000180c */
[C---:B------:R-:W-:Y:S08]  /*7470*/  HMMA.16816.F32 R16, R224.reuse, R174, R16 ;  /* 0x000000aee010723c */ /* 0x040ff00000001810 */
[C---:B-1----:R-:W-:Y:S08]  /*7480*/  HMMA.16816.F32 R20, R224.reuse, R160, R20 ;  /* 0x000000a0e014723c */ /* 0x042ff00000001814 */
[C---:B------:R-:W-:Y:S01]  /*7490*/  HMMA.16816.F32 R24, R224.reuse, R162, R24 ;  /* 0x000000a2e018723c */ /* 0x040fe20000001818 */
[----:B------:R-:W1:Y:S07]  /*74a0*/  LDSM.16.M88.4 R160, [R132+0x19100] ;  /* 0x0191000084a0783b */ /* 0x000e6e0000000200 */
        /* <DEDUP_REMOVED lines=9> */
[C---:B------:R-:W-:Y:S01]  /*7540*/  HMMA.16816.F32 R16, R228.reuse, R166, R16 ;  /* 0x000000a6e410723c */ /* 0x040fe20000001810 */
[----:B------:R-:W2:Y:S03]  /*7550*/  LDSM.16.M88.4 R164, [R132+0x1a100] ;  /* 0x01a1000084a4783b */ /* 0x000ea60000000200 */
[----:B------:R-:W-:Y:S02]  /*7560*/  FMNMX.FTZ R2, R4, R0, !PT ;  /* 0x0000000004027209 */ /* 0x000fe40007810000 */
[----:B------:R-:W-:Y:S02]  /*7570*/  FMNMX.FTZ R3, R6, R133, !PT ;  /* 0x0000008506037209 */ /* 0x000fe40007810000 */
[C---:B-1----:R-:W-:Y:S04]  /*7580*/  HMMA.16816.F32 R20, R228.reuse, R160, R20 ;  /* 0x000000a0e414723c */ /* 0x042fe80000001814 */
[----:B------:R-:W-:Y:S02]  /*7590*/  FMNMX.FTZ R2, R5, R2, !PT ;  /* 0x0000000205027209 */ /* 0x000fe40007810000 */
[----:B------:R-:W-:Y:S02]  /*75a0*/  FMNMX.FTZ R3, R7, R3, !PT ;  /* 0x0000000307037209 */ /* 0x000fe40007810000 */
[C---:B------:R-:W-:Y:S01]  /*75b0*/  HMMA.16816.F32 R24, R228.reuse, R162, R24 ;  /* 0x000000a2e418723c */ /* 0x040fe20000001818 */
[----:B------:R-:W1:Y:S01]  /*75c0*/  LDSM.16.M88.4 R160, [R132+0x1a900] ;  /* 0x01a9000084a0783b */ /* 0x000e620000000200 */
[----:B------:R-:W-:Y:S04]  /*75d0*/  DEPBAR.LE SB0, 0x2 ;  /* 0x000080800000791a */ /* 0x000fe80000000000 */
[----:B------:R-:W-:Y:S02]  /*75e0*/  FMNMX.FTZ R2, R8, R2, !PT ;  /* 0x0000000208027209 */ /* 0x000fe40007810000 */
[C---:B------:R-:W-:Y:S01]  /*75f0*/  HMMA.16816.F32 R28, R228.reuse, R168, R28 ;  /* 0x000000a8e41c723c */ /* 0x040fe2000000181c */
[----:B------:R-:W-:Y:S04]  /*7600*/  BAR.SYNC.DEFER_BLOCKING 0x0 ;  /* 0x0000000000007b1d */ /* 0x000fe80000010000 */
[----:B------:R-:W-:Y:S02]  /*7610*/  FMNMX.FTZ R2, R9, R2, !PT ;  /* 0x0000000209027209 */ /* 0x000fe40007810000 */
[----:B------:R-:W-:Y:S01]  /*7620*/  FMNMX.FTZ R3, R10, R3, !PT ;  /* 0x000000030a037209 */ /* 0x000fe20007810000 */
[C---:B------:R-:W-:Y:S04]  /*7630*/  HMMA.16816.F32 R32, R228.reuse, R170, R32 ;  /* 0x000000aae420723c */ /* 0x040fe80000001820 */
[----:B------:R-:W-:Y:S02]  /*7640*/  FMNMX.FTZ R2, R12, R2, !PT ;  /* 0x000000020c027209 */ /* 0x000fe40007810000 */
[----:B------:R-:W-:Y:S02]  /*7650*/  FMNMX.FTZ R3, R11, R3, !PT ;  /* 0x000000030b037209 */ /* 0x000fe40007810000 */
[----:B------:R-:W-:Y:S01]  /*7660*/  FMNMX.FTZ R2, R13, R2, !PT ;  /* 0x000000020d027209 */ /* 0x000fe20007810000 */
[C---:B--2---:R-:W-:Y:S03]  /*7670*/  HMMA.16816.F32 R36, R228.reuse, R164, R36 ;  /* 0x000000a4e424723c */ /* 0x044fe60000001824 */
[----:B------:R-:W-:Y:S02]  /*7680*/  FMNMX.FTZ R2, R16, R2, !PT ;  /* 0x0000000210027209 */ /* 0x000fe40007810000 */
[----:B------:R-:W-:Y:S02]  /*7690*/  FMNMX.FTZ R3, R14, R3, !PT ;  /* 0x000000030e037209 */ /* 0x000fe40007810000 */
[----:B------:R-:W-:Y:S01]  /*76a0*/  FMNMX.FTZ R2, R17, R2, !PT ;  /* 0x0000000211027209 */ /* 0x000fe20007810000 */
[C---:B------:R-:W-:Y:S04]  /*76b0*/  HMMA.16816.F32 R40, R228.reuse, R166, R40 ;  /* 0x000000a6e428723c */ /* 0x040fe80000001828 */
[----:B------:R-:W-:Y:S02]  /*76c0*/  FMNMX.FTZ R3, R15, R3, !PT ;  /* 0x000000030f037209 */ /* 0x000fe40007810000 */
[----:B------:R-:W-:Y:S02]  /*76d0*/  FMNMX.FTZ R2, R20, R2, !PT ;  /* 0x0000000214027209 */ /* 0x000fe40007810000 */
[C---:B-1----:R-:W-:Y:S04]  /*76e0*/  HMMA.16816.F32 R44, R228.reuse, R160, R44 ;  /* 0x000000a0e42c723c */ /* 0x042fe8000000182c */
[----:B------:R-:W-:Y:S02]  /*76f0*/  FMNMX.FTZ R3, R18, R3, !PT ;  /* 0x0000000312037209 */ /* 0x000fe40007810000 */
[----:B------:R-:W-:Y:S02]  /*7700*/  FMNMX.FTZ R2, R21, R2, !PT ;  /* 0x0000000215027209 */ /* 0x000fe40007810000 */
[----:B------:R-:W-:Y:S01]  /*7710*/  HMMA.16816.F32 R48, R228, R162, R48 ;  /* 0x000000a2e430723c */ /* 0x000fe20000001830 */
[----:B------:R-:W-:Y:S03]  /*7720*/  LDSM.16.MT88.4 R160, [R135+UR4+0x100] ;  /* 0x0001000487a0783b */ /* 0x000fe60008004200 */
        /* <DEDUP_REMOVED lines=50> */
[--C-:B------:R-:W-:Y:S01]  /*7a50*/  FFMA.FTZ R10, R10, c[0x0][0x2d0], -R177.reuse ;  /* 0x0000b4000a0a7a23 */ /* 0x100fe200000108b1 */
[----:B------:R-:W-:Y:S01]  /*7a60*/  LDSM.16.MT88.4 R172, [R134+0x3900] ;  /* 0x0039000086ac783b */ /* 0x000fe20000004200 */
        /* <DEDUP_REMOVED lines=38> */
[----:B------:R-:W2:Y:S01]  /*7cd0*/  MUFU.EX2 R245, R5 ;  /* 0x0000000500f57308 */ /* 0x000ea20000000800 */
        /* <DEDUP_REMOVED lines=13> */
[----:B------:R-:W-:Y:S01]  /*7db0*/  FMUL.FTZ R74, R0, R74 ;  /* 0x0000004a004a7220 */ /* 0x000fe20000410000 */
[----:B--2---:R-:W-:Y:S01]  /*7dc0*/  F2FP.PACK_AB R136, R245, R246 ;  /* 0x000000f6f588723e */ /* 0x004fe200000000ff */
[----:B------:R-:W-:Y:S02]  /*7dd0*/  FMUL.FTZ R5, R2, R137 ;  /* 0x0000008902057220 */ /* 0x000fe40000410000 */
[C---:B------:R-:W-:Y:S02]  /*7de0*/  FMUL.FTZ R75, R0.reuse, R75 ;  /* 0x0000004b004b7220 */ /* 0x040fe40000410000 */
[C---:B------:R-:W-:Y:S01]  /*7df0*/  FMUL.FTZ R78, R0.reuse, R78 ;  /* 0x0000004e004e7220 */ /* 0x040fe20000410000 */
[----:B------:R2:W-:Y:S01]  /*7e00*/  MUFU.EX2 R233, R12 ;  /* 0x0000000c00e97308 */ /* 0x0005e20000000800 */
[----:B------:R-:W-:Y:S02]  /*7e10*/  FMUL.FTZ R79, R0, R79 ;  /* 0x0000004f004f7220 */ /* 0x000fe40000410000 */
[----:B------:R-:W-:Y:S02]  /*7e20*/  FMUL.FTZ R81, R2, R81 ;  /* 0x0000005102517220 */ /* 0x000fe40000410000 */
[C---:B----4-:R-:W-:Y:S01]  /*7e30*/  FMUL.FTZ R6, R0.reuse, R138 ;  /* 0x0000008a00067220 */ /* 0x050fe20000410000 */
[----:B------:R-:W-:Y:S01]  /*7e40*/  F2FP.PACK_AB R138, R247, R244 ;  /* 0x000000f4f78a723e */ /* 0x000fe200000000ff */
[C---:B------:R-:W-:Y:S02]  /*7e50*/  FMUL.FTZ R82, R0.reuse, R82 ;  /* 0x0000005200527220 */ /* 0x040fe40000410000 */
[----:B------:R-:W-:Y:S01]  /*7e60*/  FMUL.FTZ R83, R0, R83 ;  /* 0x0000005300537220 */ /* 0x000fe20000410000 */
[----:B------:R4:W1:Y:S01]  /*7e70*/  MUFU.EX2 R232, R13 ;  /* 0x0000000d00e87308 */ /* 0x0008620000000800 */
[C---:B------:R-:W-:Y:S02]  /*7e80*/  FMUL.FTZ R84, R2.reuse, R84 ;  /* 0x0000005402547220 */ /* 0x040fe40000410000 */
[----:B------:R-:W-:Y:S01]  /*7e90*/  FMUL.FTZ R85, R2, R85 ;  /* 0x0000005502557220 */ /* 0x000fe20000410000 */
[----:B---3--:R-:W-:Y:S01]  /*7ea0*/  F2FP.PACK_AB R137, R235, R242 ;  /* 0x000000f2eb89723e */ /* 0x008fe200000000ff */
[C---:B------:R-:W-:Y:S01]  /*7eb0*/  FMUL.FTZ R7, R0.reuse, R139 ;  /* 0x0000008b00077220 */ /* 0x040fe20000410000 */
[----:B------:R-:W-:Y:S01]  /*7ec0*/  F2FP.PACK_AB R139, R243, R234 ;  /* 0x000000eaf38b723e */ /* 0x000fe200000000ff */
[--C-:B------:R-:W-:Y:S02]  /*7ed0*/  FFMA.FTZ R168, R19, c[0x0][0x2d0], -R177.reuse ;  /* 0x0000b40013a87a23 */ /* 0x100fe400000108b1 */
[----:B------:R-:W-:Y:S01]  /*7ee0*/  FMUL.FTZ R19, R0, R151 ;  /* 0x0000009700137220 */ /* 0x000fe20000410000 */
[----:B------:R3:W-:Y:S01]  /*7ef0*/  MUFU.EX2 R201, R14 ;  /* 0x0000000e00c97308 */ /* 0x0007e20000000800 */
[--C-:B------:R-:W-:Y:S02]  /*7f00*/  FFMA.FTZ R24, R24, c[0x0][0x2d0], -R176.reuse ;  /* 0x0000b40018187a23 */ /* 0x100fe400000108b0 */
[C---:B------:R-:W-:Y:S05]  /*7f10*/  HMMA.16816.F32 R4, R136.reuse, R160, R4 ;  /* 0x000000a08804723c */ /* 0x040fea0000001804 */
[C---:B--2---:R-:W-:Y:S02]  /*7f20*/  FMUL.FTZ R12, R2.reuse, R144 ;  /* 0x00000090020c7220 */ /* 0x044fe40000410000 */
[----:B------:R2:W-:Y:S01]  /*7f30*/  MUFU.EX2 R195, R168 ;  /* 0x000000a800c37308 */ /* 0x0005e20000000800 */
[C---:B------:R-:W-:Y:S01]  /*7f40*/  HMMA.16816.F32 R8, R136.reuse, R162, R8 ;  /* 0x000000a28808723c */ /* 0x040fe20000001808 */
[----:B------:R-:W2:Y:S03]  /*7f50*/  LDSM.16.MT88.4 R160, [R133+0x100] ;  /* 0x0001000085a0783b */ /* 0x000ea60000004200 */
[----:B----4-:R-:W-:Y:S02]  /*7f60*/  FMUL.FTZ R13, R2, R145 ;  /* 0x00000091020d7220 */ /* 0x010fe40000410000 */
[--C-:B------:R-:W-:Y:S02]  /*7f70*/  FFMA.FTZ R25, R25, c[0x0][0x2d0], -R176.reuse ;  /* 0x0000b40019197a23 */ /* 0x100fe400000108b0 */
[C---:B------:R-:W-:Y:S01]  /*7f80*/  HMMA.16816.F32 R52, R136.reuse, R164, R52 ;  /* 0x000000a48834723c */ /* 0x040fe20000001834 */
[----:B------:R-:W-:Y:S03]  /*7f90*/  MUFU.EX2 R183, R24 ;  /* 0x0000001800b77308 */ /* 0x000fe60000000800 */
[--C-:B------:R-:W-:Y:S02]  /*7fa0*/  FFMA.FTZ R26, R26, c[0x0][0x2d0], -R177.reuse ;  /* 0x0000b4001a1a7a23 */ /* 0x100fe400000108b1 */
[----:B---3--:R-:W-:Y:S02]  /*7fb0*/  FMUL.FTZ R14, R0, R146 ;  /* 0x00000092000e7220 */ /* 0x008fe40000410000 */
[C---:B------:R-:W-:Y:S01]  /*7fc0*/  HMMA.16816.F32 R56, R136.reuse, R166, R56 ;  /* 0x000000a68838723c */ /* 0x040fe20000001838 */
[----:B------:R-:W3:Y:S02]  /*7fd0*/  LDSM.16.MT88.4 R164, [R135+UR4+0x3100] ;  /* 0x0031000487a4783b */ /* 0x000ee40008004200 */
[----:B------:R-:W-:Y:S01]  /*7fe0*/  MUFU.EX2 R192, R25 ;  /* 0x0000001900c07308 */ /* 0x000fe20000000800 */
[--C-:B------:R-:W-:Y:S02]  /*7ff0*/  FFMA.FTZ R27, R27, c[0x0][0x2d0], -R177.reuse ;  /* 0x0000b4001b1b7a23 */ /* 0x100fe400000108b1 */
[--C-:B------:R-:W-:Y:S02]  /*8000*/  FFMA.FTZ R28, R28, c[0x0][0x2d0], -R176.reuse ;  /* 0x0000b4001c1c7a23 */ /* 0x100fe400000108b0 */
[C---:B-1----:R-:W-:Y:S01]  /*8010*/  HMMA.16816.F32 R60, R136.reuse, R140, R60 ;  /* 0x0000008c883c723c */ /* 0x042fe2000000183c */
[----:B--2---:R-:W-:Y:S03]  /*8020*/  LDSM.16.MT88.4 R168, [R135+UR4+0x3900] ;  /* 0x0039000487a8783b */ /* 0x004fe60008004200 */
[--C-:B------:R-:W-:Y:S01]  /*8030*/  FFMA.FTZ R29, R29, c[0x0][0x2d0], -R176.reuse ;  /* 0x0000b4001d1d7a23 */ /* 0x100fe200000108b0 */
[----:B------:R-:W-:Y:S01]  /*8040*/  MUFU.EX2 R178, R26 ;  /* 0x0000001a00b27308 */ /* 0x000fe20000000800 */
[--C-:B------:R-:W-:Y:S02]  /*8050*/  FFMA.FTZ R30, R30, c[0x0][0x2d0], -R177.reuse ;  /* 0x0000b4001e1e7a23 */ /* 0x100fe400000108b1 */
[C---:B------:R-:W-:Y:S01]  /*8060*/  HMMA.16816.F32 R64, R136.reuse, R142, R64 ;  /* 0x0000008e8840723c */ /* 0x040fe20000001840 */
[----:B------:R-:W1:Y:S03]  /*8070*/  LDSM.16.MT88.4 R140, [R134+0x3100] ;  /* 0x00310000868c783b */ /* 0x000e660000004200 */
[--C-:B------:R-:W-:Y:S02]  /*8080*/  FFMA.FTZ R31, R31, c[0x0][0x2d0], -R177.reuse ;  /* 0x0000b4001f1f7a23 */ /* 0x100fe400000108b1 */
[--C-:B------:R-:W-:Y:S01]  /*8090*/  FFMA.FTZ R32, R32, c[0x0][0x2d0], -R176.reuse ;  /* 0x0000b40020207a23 */ /* 0x100fe200000108b0 */
[----:B------:R2:W-:Y:S01]  /*80a0*/  MUFU.EX2 R179, R27 ;  /* 0x0000001b00b37308 */ /* 0x0005e20000000800 */
[--C-:B------:R-:W-:Y:S01]  /*80b0*/  FFMA.FTZ R33, R33, c[0x0][0x2d0], -R176.reuse ;  /* 0x0000b40021217a23 */ /* 0x100fe200000108b0 */
[C---:B------:R-:W-:Y:S03]  /*80c0*/  HMMA.16816.F32 R68, R136.reuse, R160, R68 ;  /* 0x000000a08844723c */ /* 0x040fe60000001844 */
[--C-:B------:R-:W-:Y:S02]  /*80d0*/  FFMA.FTZ R34, R34, c[0x0][0x2d0], -R177.reuse ;  /* 0x0000b40022227a23 */ /* 0x100fe400000108b1 */
[--C-:B------:R-:W-:Y:S02]  /*80e0*/  FFMA.FTZ R35, R35, c[0x0][0x2d0], -R177.reuse ;  /* 0x0000b40023237a23 */ /* 0x100fe400000108b1 */
[--C-:B------:R-:W-:Y:S01]  /*80f0*/  FFMA.FTZ R36, R36, c[0x0][0x2d0], -R176.reuse ;  /* 0x0000b40024247a23 */ /* 0x100fe200000108b0 */
[C---:B------:R-:W-:Y:S01]  /*8100*/  HMMA.16816.F32 R72, R136.reuse, R162, R72 ;  /* 0x000000a28848723c */ /* 0x040fe20000001848 */
[----:B------:R-:W4:Y:S01]  /*8110*/  LDSM.16.MT88.4 R160, [R237+UR4+0x3100] ;  /* 0x00310004eda0783b */ /* 0x000f220008004200 */
[----:B------:R1:W-:Y:S02]  /*8120*/  MUFU.EX2 R200, R15 ;  /* 0x0000000f00c87308 */ /* 0x0003e40000000800 */
[--C-:B------:R-:W-:Y:S02]  /*8130*/  FFMA.FTZ R37, R37, c[0x0][0x2d0], -R176.reuse ;  /* 0x0000b40025257a23 */ /* 0x100fe400000108b0 */
[--C-:B------:R-:W-:Y:S02]  /*8140*/  FFMA.FTZ R38, R38, c[0x0][0x2d0], -R177.reuse ;  /* 0x0000b40026267a23 */ /* 0x100fe400000108b1 */
[C---:B---3--:R-:W-:Y:S04]  /*8150*/  HMMA.16816.F32 R76, R136.reuse, R164, R76 ;  /* 0x000000a4884c723c */ /* 0x048fe8000000184c */
[--C-:B------:R-:W-:Y:S01]  /*8160*/  FFMA.FTZ R39, R39, c[0x0][0x2d0], -R177.reuse ;  /* 0x0000b40027277a23 */ /* 0x100fe200000108b1 */
[----:B--2---:R-:W-:Y:S01]  /*8170*/  LDSM.16.MT88.4 R24, [R134+0x1100] ;  /* 0x001100008618783b */ /* 0x004fe20000004200 */
[--C-:B------:R-:W-:Y:S02]  /*8180*/  FFMA.FTZ R40, R40, c[0x0][0x2d0], -R176.reuse ;  /* 0x0000b40028287a23 */ /* 0x100fe400000108b0 */
[C---:B------:R-:W-:Y:S04]  /*8190*/  HMMA.16816.F32 R80, R136.reuse, R166, R80 ;  /* 0x000000a68850723c */ /* 0x040fe80000001850 */
[C---:B------:R-:W-:Y:S01]  /*81a0*/  FMUL.FTZ R86, R0.reuse, R86 ;  /* 0x0000005600567220 */ /* 0x040fe20000410000 */
[----:B------:R-:W2:Y:S01]  /*81b0*/  LDSM.16.MT88.4 R164, [R133+0x3100] ;  /* 0x0031000085a4783b */ /* 0x000ea20000004200 */
[C---:B------:R-:W-:Y:S02]  /*81c0*/  FMUL.FTZ R87, R0.reuse, R87 ;  /* 0x0000005700577220 */ /* 0x040fe40000410000 */
[--C-:B------:R-:W-:Y:S04]  /*81d0*/  FFMA.FTZ R41, R41, c[0x0][0x2d0], -R176.reuse ;  /* 0x0000b40029297a23 */ /* 0x100fe800000108b0 */
[----:B-1----:R-:W-:Y:S01]  /*81e0*/  FMUL.FTZ R15, R0, R147 ;  /* 0x00000093000f7220 */ /* 0x002fe20000410000 */
[C---:B------:R-:W-:Y:S01]  /*81f0*/  HMMA.16816.F32 R84, R136.reuse, R140, R84 ;  /* 0x0000008c8854723c */ /* 0x040fe20000001854 */
[----:B------:R-:W-:Y:S02]  /*8200*/  LDSM.16.MT88.4 R144, [R135+UR4+0x900] ;  /* 0x000900048790783b */ /* 0x000fe40008004200 */
[C---:B------:R-:W-:Y:S02]  /*8210*/  FMUL.FTZ R88, R2.reuse, R88 ;  /* 0x0000005802587220 */ /* 0x040fe40000410000 */
[----:B------:R-:W-:Y:S02]  /*8220*/  FMUL.FTZ R89, R2, R89 ;  /* 0x0000005902597220 */ /* 0x000fe40000410000 */
[C---:B------:R-:W-:Y:S02]  /*8230*/  FMUL.FTZ R90, R0.reuse, R90 ;  /* 0x0000005a005a7220 */ /* 0x040fe40000410000 */
[----:B------:R-:W-:Y:S03]  /*8240*/  FMUL.FTZ R91, R0, R91 ;  /* 0x0000005b005b7220 */ /* 0x000fe60000410000 */
[--C-:B------:R-:W-:Y:S02]  /*8250*/  FFMA.FTZ R42, R42, c[0x0][0x2d0], -R177.reuse ;  /* 0x0000b4002a2a7a23 */ /* 0x100fe400000108b1 */
[--C-:B------:R-:W-:Y:S02]  /*8260*/  FFMA.FTZ R43, R43, c[0x0][0x2d0], -R177.reuse ;  /* 0x0000b4002b2b7a23 */ /* 0x100fe400000108b1 */
[C---:B------:R-:W-:Y:S01]  /*8270*/  HMMA.16816.F32 R88, R136.reuse, R142, R88 ;  /* 0x0000008e8858723c */ /* 0x040fe20000001858 */
[----:B------:R-:W1:Y:S02]  /*8280*/  LDSM.16.MT88.4 R140, [R135+UR4+0x6100] ;  /* 0x00610004878c783b */ /* 0x000e640008004200 */
[C---:B------:R-:W-:Y:S02]  /*8290*/  FMUL.FTZ R92, R2.reuse, R92 ;  /* 0x0000005c025c7220 */ /* 0x040fe40000410000 */
[----:B------:R-:W-:Y:S02]  /*82a0*/  FMUL.FTZ R93, R2, R93 ;  /* 0x0000005d025d7220 */ /* 0x000fe40000410000 */
[C---:B------:R-:W-:Y:S02]  /*82b0*/  FMUL.FTZ R94, R0.reuse, R94 ;  /* 0x0000005e005e7220 */ /* 0x040fe40000410000 */
[----:B------:R-:W-:Y:S03]  /*82c0*/  FMUL.FTZ R95, R0, R95 ;  /* 0x0000005f005f7220 */ /* 0x000fe60000410000 */
[--C-:B------:R-:W-:Y:S02]  /*82d0*/  FFMA.FTZ R44, R44, c[0x0][0x2d0], -R176.reuse ;  /* 0x0000b4002c2c7a23 */ /* 0x100fe400000108b0 */
[--C-:B------:R-:W-:Y:S02]  /*82e0*/  FFMA.FTZ R45, R45, c[0x0][0x2d0], -R176.reuse ;  /* 0x0000b4002d2d7a23 */ /* 0x100fe400000108b0 */
[C---:B----4-:R-:W-:Y:S03]  /*82f0*/  HMMA.16816.F32 R92, R136.reuse, R160, R92 ;  /* 0x000000a0885c723c */ /* 0x050fe6000000185c */
[C---:B------:R-:W-:Y:S02]  /*8300*/  FMUL.FTZ R96, R2.reuse, R96 ;  /* 0x0000006002607220 */ /* 0x040fe40000410000 */
[----:B------:R-:W-:Y:S02]  /*8310*/  FMUL.FTZ R97, R2, R97 ;  /* 0x0000006102617220 */ /* 0x000fe40000410000 */
[C---:B------:R-:W-:Y:S02]  /*8320*/  FMUL.FTZ R98, R0.reuse, R98 ;  /* 0x0000006200627220 */ /* 0x040fe40000410000 */
[----:B------:R-:W-:Y:S03]  /*8330*/  FMUL.FTZ R99, R0, R99 ;  /* 0x0000006300637220 */ /* 0x000fe60000410000 */
[--C-:B------:R-:W-:Y:S02]  /*8340*/  FFMA.FTZ R46, R46, c[0x0][0x2d0], -R177.reuse ;  /* 0x0000b4002e2e7a23 */ /* 0x100fe400000108b1 */
[--C-:B------:R-:W-:Y:S02]  /*8350*/  FFMA.FTZ R47, R47, c[0x0][0x2d0], -R177.reuse ;  /* 0x0000b4002f2f7a23 */ /* 0x100fe400000108b1 */
[C---:B------:R-:W-:Y:S01]  /*8360*/  HMMA.16816.F32 R96, R136.reuse, R162, R96 ;  /* 0x000000a28860723c */ /* 0x040fe20000001860 */
[----:B------:R-:W3:Y:S02]  /*8370*/  LDSM.16.MT88.4 R160, [R134+0x6100] ;  /* 0x0061000086a0783b */ /* 0x000ee40000004200 */
[C---:B------:R-:W-:Y:S02]  /*8380*/  FMUL.FTZ R100, R2.reuse, R100 ;  /* 0x0000006402647220 */ /* 0x040fe40000410000 */
[----:B------:R-:W-:Y:S02]  /*8390*/  FMUL.FTZ R101, R2, R101 ;  /* 0x0000006502657220 */ /* 0x000fe40000410000 */
[C---:B------:R-:W-:Y:S02]  /*83a0*/  FMUL.FTZ R102, R0.reuse, R102 ;  /* 0x0000006600667220 */ /* 0x040fe40000410000 */
[----:B------:R-:W-:Y:S03]  /*83b0*/  FMUL.FTZ R103, R0, R103 ;  /* 0x0000006700677220 */ /* 0x000fe60000410000 */
[C---:B------:R-:W-:Y:S02]  /*83c0*/  FMUL.FTZ R104, R2.reuse, R104 ;  /* 0x0000006802687220 */ /* 0x040fe40000410000 */
[----:B------:R-:W-:Y:S02]  /*83d0*/  FMUL.FTZ R105, R2, R105 ;  /* 0x0000006902697220 */ /* 0x000fe40000410000 */
[C---:B--2---:R-:W-:Y:S03]  /*83e0*/  HMMA.16816.F32 R100, R136.reuse, R164, R100 ;  /* 0x000000a48864723c */ /* 0x044fe60000001864 */
[C---:B------:R-:W-:Y:S02]  /*83f0*/  FMUL.FTZ R106, R0.reuse, R106 ;  /* 0x0000006a006a7220 */ /* 0x040fe40000410000 */
[----:B------:R-:W-:Y:S02]  /*8400*/  FMUL.FTZ R107, R0, R107 ;  /* 0x0000006b006b7220 */ /* 0x000fe40000410000 */
[C---:B------:R-:W-:Y:S02]  /*8410*/  FMUL.FTZ R108, R2.reuse, R108 ;  /* 0x0000006c026c7220 */ /* 0x040fe40000410000 */
[----:B------:R-:W-:Y:S03]  /*8420*/  FMUL.FTZ R109, R2, R109 ;  /* 0x0000006d026d7220 */ /* 0x000fe60000410000 */
[C---:B------:R-:W-:Y:S01]  /*8430*/  HMMA.16816.F32 R104, R136.reuse, R166, R104 ;  /* 0x000000a68868723c */ /* 0x040fe20000001868 */
[----:B------:R-:W2:Y:S02]  /*8440*/  LDSM.16.MT88.4 R164, [R237+UR4+0x6100] ;  /* 0x00610004eda4783b */ /* 0x000ea40008004200 */
[C---:B------:R-:W-:Y:S02]  /*8450*/  FMUL.FTZ R110, R0.reuse, R110 ;  /* 0x0000006e006e7220 */ /* 0x040fe40000410000 */
[----:B------:R-:W-:Y:S02]  /*8460*/  FMUL.FTZ R111, R0, R111 ;  /* 0x0000006f006f7220 */ /* 0x000fe40000410000 */
[C---:B------:R-:W-:Y:S02]  /*8470*/  FMUL.FTZ R112, R2.reuse, R112 ;  /* 0x0000007002707220 */ /* 0x040fe40000410000 */
[----:B------:R-:W-:Y:S03]  /*8480*/  FMUL.FTZ R113, R2, R113 ;  /* 0x0000007102717220 */ /* 0x000fe60000410000 */
[C---:B-1----:R-:W-:Y:S03]  /*8490*/  HMMA.16816.F32 R108, R136.reuse, R140, R108 ;  /* 0x0000008c886c723c */ /* 0x042fe6000000186c */
[C---:B------:R-:W-:Y:S02]  /*84a0*/  FMUL.FTZ R114, R0.reuse, R114 ;  /* 0x0000007200727220 */ /* 0x040fe40000410000 */
[----:B------:R-:W-:Y:S02]  /*84b0*/  FMUL.FTZ R115, R0, R115 ;  /* 0x0000007300737220 */ /* 0x000fe40000410000 */
[C---:B------:R-:W-:Y:S02]  /*84c0*/  FMUL.FTZ R116, R2.reuse, R116 ;  /* 0x0000007402747220 */ /* 0x040fe40000410000 */
[----:B------:R-:W-:Y:S03]  /*84d0*/  FMUL.FTZ R117, R2, R117 ;  /* 0x0000007502757220 */ /* 0x000fe60000410000 */
[C---:B------:R-:W-:Y:S01]  /*84e0*/  HMMA.16816.F32 R112, R136.reuse, R142, R112 ;  /* 0x0000008e8870723c */ /* 0x040fe20000001870 */
[----:B------:R-:W1:Y:S02]  /*84f0*/  LDSM.16.MT88.4 R140, [R133+0x6100] ;  /* 0x00610000858c783b */ /* 0x000e640000004200 */
[C---:B------:R-:W-:Y:S02]  /*8500*/  FMUL.FTZ R118, R0.reuse, R118 ;  /* 0x0000007600767220 */ /* 0x040fe40000410000 */
[----:B------:R-:W-:Y:S02]  /*8510*/  FMUL.FTZ R119, R0, R119 ;  /* 0x0000007700777220 */ /* 0x000fe40000410000 */
[--C-:B------:R-:W-:Y:S02]  /*8520*/  FFMA.FTZ R16, R16, c[0x0][0x2d0], -R176.reuse ;  /* 0x0000b40010107a23 */ /* 0x100fe400000108b0 */
[--C-:B------:R-:W-:Y:S02]  /*8530*/  FFMA.FTZ R17, R17, c[0x0][0x2d0], -R176.reuse ;  /* 0x0000b40011117a23 */ /* 0x100fe400000108b0 */
[----:B------:R4:W-:Y:S01]  /*8540*/  MUFU.EX2 R203, R16 ;  /* 0x0000001000cb7308 */ /* 0x0009e20000000800 */
[C---:B---3--:R-:W-:Y:S03]  /*8550*/  HMMA.16816.F32 R116, R136.reuse, R160, R116 ;  /* 0x000000a08874723c */ /* 0x048fe60000001874 */
[--C-:B------:R-:W-:Y:S02]  /*8560*/  FFMA.FTZ R18, R18, c[0x0][0x2d0], -R177.reuse ;  /* 0x0000b40012127a23 */ /* 0x100fe400000108b1 */
[C---:B------:R-:W-:Y:S02]  /*8570*/  FMUL.FTZ R120, R2.reuse, R120 ;  /* 0x0000007802787220 */ /* 0x040fe40000410000 */
[----:B------:R-:W-:Y:S02]  /*8580*/  FMUL.FTZ R121, R2, R121 ;  /* 0x0000007902797220 */ /* 0x000fe40000410000 */
[----:B------:R3:W1:Y:S03]  /*8590*/  MUFU.EX2 R202, R17 ;  /* 0x0000001100ca7308 */ /* 0x0006660000000800 */
[C---:B------:R-:W-:Y:S02]  /*85a0*/  FMUL.FTZ R122, R0.reuse, R122 ;  /* 0x0000007a007a7220 */ /* 0x040fe40000410000 */
[----:B------:R-:W-:Y:S02]  /*85b0*/  FMUL.FTZ R123, R0, R123 ;  /* 0x0000007b007b7220 */ /* 0x000fe40000410000 */
[C---:B------:R-:W-:Y:S02]  /*85c0*/  FMUL.FTZ R124, R2.reuse, R124 ;  /* 0x0000007c027c7220 */ /* 0x040fe40000410000 */
[----:B------:R-:W-:Y:S01]  /*85d0*/  FMUL.FTZ R125, R2, R125 ;  /* 0x0000007d027d7220 */ /* 0x000fe20000410000 */
[----:B------:R1:W1:Y:S01]  /*85e0*/  MUFU.EX2 R194, R18 ;  /* 0x0000001200c27308 */ /* 0x0002620000000800 */
[C---:B------:R-:W-:Y:S01]  /*85f0*/  FMUL.FTZ R126, R0.reuse, R126 ;  /* 0x0000007e007e7220 */ /* 0x040fe20000410000 */
[C---:B------:R-:W-:Y:S01]  /*8600*/  HMMA.16816.F32 R120, R136.reuse, R162, R120 ;  /* 0x000000a28878723c */ /* 0x040fe20000001878 */
[----:B------:R-:W1:Y:S02]  /*8610*/  LDSM.16.MT88.4 R160, [R134+0x900] ;  /* 0x0009000086a0783b */ /* 0x000e640000004200 */
[----:B------:R-:W-:Y:S02]  /*8620*/  FMUL.FTZ R127, R0, R127 ;  /* 0x0000007f007f7220 */ /* 0x000fe40000410000 */
[C---:B----4-:R-:W-:Y:S02]  /*8630*/  FMUL.FTZ R16, R2.reuse, R148 ;  /* 0x0000009402107220 */ /* 0x050fe40000410000 */
[C---:B------:R-:W-:Y:S02]  /*8640*/  FMUL.FTZ R128, R2.reuse, R128 ;  /* 0x0000008002807220 */ /* 0x040fe40000410000 */
[C---:B------:R-:W-:Y:S01]  /*8650*/  FMUL.FTZ R129, R2.reuse, R129 ;  /* 0x0000008102817220 */ /* 0x040fe20000410000 */
[C---:B--2---:R-:W-:Y:S03]  /*8660*/  HMMA.16816.F32 R124, R136.reuse, R164, R124 ;  /* 0x000000a4887c723c */ /* 0x044fe6000000187c */
[----:B---3--:R-:W-:Y:S02]  /*8670*/  FMUL.FTZ R17, R2, R149 ;  /* 0x0000009502117220 */ /* 0x008fe40000410000 */
[C---:B------:R-:W-:Y:S02]  /*8680*/  FMUL.FTZ R130, R0.reuse, R130 ;  /* 0x0000008200827220 */ /* 0x040fe40000410000 */
[C---:B------:R-:W-:Y:S01]  /*8690*/  FMUL.FTZ R131, R0.reuse, R131 ;  /* 0x0000008300837220 */ /* 0x040fe20000410000 */
[C---:B------:R-:W-:Y:S01]  /*86a0*/  HMMA.16816.F32 R12, R136.reuse, R166, R12 ;  /* 0x000000a6880c723c */ /* 0x040fe2000000180c */
[----:B------:R-:W2:Y:S03]  /*86b0*/  LDSM.16.MT88.4 R164, [R237+UR4+0x900] ;  /* 0x00090004eda4783b */ /* 0x000ea60008004200 */
[----:B-1----:R-:W-:Y:S02]  /*86c0*/  FMUL.FTZ R18, R0, R150 ;  /* 0x0000009600127220 */ /* 0x002fe40000410000 */
[--C-:B------:R-:W-:Y:S02]  /*86d0*/  FFMA.FTZ R20, R20, c[0x0][0x2d0], -R176.reuse ;  /* 0x0000b40014147a23 */ /* 0x100fe400000108b0 */
[--C-:B------:R-:W-:Y:S01]  /*86e0*/  FFMA.FTZ R21, R21, c[0x0][0x2d0], -R176.reuse ;  /* 0x0000b40015157a23 */ /* 0x100fe200000108b0 */
[----:B------:R-:W1:Y:S01]  /*86f0*/  LDSM.16.MT88.4 R148, [R133+0x900] ;  /* 0x000900008594783b */ /* 0x000e620000004200 */
[----:B------:R-:W-:Y:S01]  /*8700*/  MUFU.EX2 R193, R20 ;  /* 0x0000001400c17308 */ /* 0x000fe20000000800 */
[C---:B------:R-:W-:Y:S03]  /*8710*/  HMMA.16816.F32 R16, R136.reuse, R140, R16 ;  /* 0x0000008c8810723c */ /* 0x040fe60000001810 */
[--C-:B------:R-:W-:Y:S02]  /*8720*/  FFMA.FTZ R22, R22, c[0x0][0x2d0], -R177.reuse ;  /* 0x0000b40016167a23 */ /* 0x100fe400000108b1 */
[--C-:B------:R-:W-:Y:S02]  /*8730*/  FFMA.FTZ R23, R23, c[0x0][0x2d0], -R177.reuse ;  /* 0x0000b40017177a23 */ /* 0x100fe400000108b1 */
[--C-:B------:R-:W-:Y:S01]  /*8740*/  FFMA.FTZ R48, R48, c[0x0][0x2d0], -R176.reuse ;  /* 0x0000b40030307a23 */ /* 0x100fe200000108b0 */
[----:B------:R-:W-:Y:S01]  /*8750*/  HMMA.16816.F32 R128, R136, R142, R128 ;  /* 0x0000008e8880723c */ /* 0x000fe20000001880 */
[----:B------:R-:W3:Y:S01]  /*8760*/  LDSM.16.MT88.4 R140, [R237+UR4+0x3900] ;  /* 0x00390004ed8c783b */ /* 0x000ee20008004200 */
[----:B------:R-:W4:Y:S02]  /*8770*/  MUFU.EX2 R182, R21 ;  /* 0x0000001500b67308 */ /* 0x000f240000000800 */
[----:B------:R-:W-:Y:S02]  /*8780*/  FFMA.FTZ R49, R49, c[0x0][0x2d0], -R176 ;  /* 0x0000b40031317a23 */ /* 0x000fe400000108b0 */
[--C-:B------:R-:W-:Y:S01]  /*8790*/  FFMA.FTZ R50, R50, c[0x0][0x2d0], -R177.reuse ;  /* 0x0000b40032327a23 */ /* 0x100fe200000108b1 */
[----:B------:R-:W-:Y:S01]  /*87a0*/  F2FP.PACK_AB R136, R232, R233 ;  /* 0x000000e9e888723e */ /* 0x000fe200000000ff */
[----:B------:R-:W-:Y:S01]  /*87b0*/  FFMA.FTZ R51, R51, c[0x0][0x2d0], -R177 ;  /* 0x0000b40033337a23 */ /* 0x000fe200000108b1 */
[----:B------:R-:W-:Y:S03]  /*87c0*/  F2FP.PACK_AB R138, R202, R203 ;  /* 0x000000cbca8a723e */ /* 0x000fe600000000ff */
[----:B------:R-:W-:Y:S01]  /*87d0*/  F2FP.PACK_AB R137, R200, R201 ;  /* 0x000000c9c889723e */ /* 0x000fe200000000ff */
[----:B------:R1:W-:Y:S01]  /*87e0*/  MUFU.EX2 R181, R22 ;  /* 0x0000001600b57308 */ /* 0x0003e20000000800 */
[----:B------:R-:W-:Y:S01]  /*87f0*/  F2FP.PACK_AB R139, R195, R194 ;  /* 0x000000c2c38b723e */ /* 0x000fe200000000ff */
[----:B------:R-:W-:Y:S02]  /*8800*/  FFMA.FTZ R2, R2, R248, R246 ;  /* 0x000000f802027223 */ /* 0x000fe400000100f6 */
[----:B------:R-:W-:Y:S02]  /*8810*/  FFMA.FTZ R0, R0, R249, R242 ;  /* 0x000000f900007223 */ /* 0x000fe400000100f2 */
[----:B------:R-:W-:Y:S02]  /*8820*/  FADD.FTZ R2, R245, R2 ;  /* 0x00000002f5027221 */ /* 0x000fe40000010000 */
[C---:B------:R-:W-:Y:S02]  /*8830*/  HMMA.16816.F32 R4, R136.reuse, R144, R4 ;  /* 0x000000908804723c */ /* 0x040fe40000001804 */
[----:B------:R-:W2:Y:S01]  /*8840*/  MUFU.EX2 R180, R23 ;  /* 0x0000001700b47308 */ /* 0x000ea20000000800 */
[----:B------:R-:W-:Y:S01]  /*8850*/  FADD.FTZ R2, R244, R2 ;  /* 0x00000002f4027221 */ /* 0x000fe20000010000 */
[----:B----4-:R-:W-:Y:S01]  /*8860*/  F2FP.PACK_AB R20, R182, R193 ;  /* 0x000000c1b614723e */ /* 0x010fe200000000ff */
[----:B------:R-:W-:Y:S03]  /*8870*/  FADD.FTZ R0, R235, R0 ;  /* 0x00000000eb007221 */ /* 0x000fe60000010000 */
[C---:B------:R-:W-:Y:S01]  /*8880*/  HMMA.16816.F32 R8, R136.reuse, R146, R8 ;  /* 0x000000928808723c */ /* 0x040fe20000001808 */
[----:B------:R-:W4:Y:S03]  /*8890*/  LDSM.16.MT88.4 R144, [R133+0x3900] ;  /* 0x003900008590783b */ /* 0x000f260000004200 */
[----:B------:R-:W-:Y:S01]  /*88a0*/  MUFU.EX2 R48, R48 ;  /* 0x0000003000307308 */ /* 0x000fe20000000800 */
[----:B------:R-:W-:Y:S02]  /*88b0*/  FADD.FTZ R2, R247, R2 ;  /* 0x00000002f7027221 */ /* 0x000fe40000010000 */
[----:B------:R-:W-:Y:S01]  /*88c0*/  FADD.FTZ R0, R234, R0 ;  /* 0x00000000ea007221 */ /* 0x000fe20000010000 */
[C---:B------:R-:W-:Y:S04]  /*88d0*/  HMMA.16816.F32 R52, R136.reuse, R160, R52 ;  /* 0x000000a08834723c */ /* 0x040fe80000001834 */
[----:B-1----:R-:W-:Y:S01]  /*88e0*/  F2FP.PACK_AB R22, R192, R183 ;  /* 0x000000b7c016723e */ /* 0x002fe200000000ff */
[----:B------:R-:W-:Y:S01]  /*88f0*/  FADD.FTZ R2, R233, R2 ;  /* 0x00000002e9027221 */ /* 0x000fe20000010000 */
[----:B------:R-:W-:Y:S01]  /*8900*/  MUFU.EX2 R49, R49 ;  /* 0x0000003100317308 */ /* 0x000fe20000000800 */
[----:B------:R-:W-:Y:S01]  /*8910*/  FADD.FTZ R0, R243, R0 ;  /* 0x00000000f3007221 */ /* 0x000fe20000010000 */
[C---:B------:R-:W-:Y:S01]  /*8920*/  HMMA.16816.F32 R56, R136.reuse, R162, R56 ;  /* 0x000000a28838723c */ /* 0x040fe20000001838 */
[----:B------:R-:W-:Y:S03]  /*8930*/  LDSM.16.MT88.4 R160, [R134+0x6900] ;  /* 0x0069000086a0783b */ /* 0x000fe60000004200 */
[----:B--2---:R-:W-:Y:S01]  /*8940*/  F2FP.PACK_AB R21, R180, R181 ;  /* 0x000000b5b415723e */ /* 0x004fe200000000ff */
[----:B------:R-:W-:Y:S01]  /*8950*/  FADD.FTZ R2, R232, R2 ;  /* 0x00000002e8027221 */ /* 0x000fe20000010000 */
[----:B------:R-:W-:Y:S01]  /*8960*/  F2FP.PACK_AB R23, R179, R178 ;  /* 0x000000b2b317723e */ /* 0x000fe200000000ff */
[----:B------:R-:W-:Y:S01]  /*8970*/  FADD.FTZ R0, R201, R0 ;  /* 0x00000000c9007221 */ /* 0x000fe20000010000 */
[C---:B------:R-:W-:Y:S01]  /*8980*/  HMMA.16816.F32 R60, R136.reuse, R164, R60 ;  /* 0x000000a4883c723c */ /* 0x040fe2000000183c */
[----:B------:R-:W-:Y:S03]  /*8990*/  MUFU.EX2 R50, R50 ;  /* 0x0000003200327308 */ /* 0x000fe60000000800 */
[----:B------:R-:W-:Y:S02]  /*89a0*/  FADD.FTZ R2, R203, R2 ;  /* 0x00000002cb027221 */ /* 0x000fe40000010000 */
[----:B------:R-:W-:Y:S02]  /*89b0*/  FADD.FTZ R0, R200, R0 ;  /* 0x00000000c8007221 */ /* 0x000fe40000010000 */
[C---:B------:R-:W-:Y:S01]  /*89c0*/  HMMA.16816.F32 R64, R136.reuse, R166, R64 ;  /* 0x000000a68840723c */ /* 0x040fe20000001840 */
[----:B------:R-:W-:Y:S02]  /*89d0*/  LDSM.16.MT88.4 R164, [R135+UR4+0x4100] ;  /* 0x0041000487a4783b */ /* 0x000fe40008004200 */
[----:B------:R-:W-:Y:S01]  /*89e0*/  MUFU.EX2 R51, R51 ;  /* 0x0000003300337308 */ /* 0x000fe20000000800 */
[----:B------:R-:W-:Y:S04]  /*89f0*/  FADD.FTZ R0, R194, R0 ;  /* 0x00000000c2007221 */ /* 0x000fe80000010000 */
[C---:B------:R-:W-:Y:S08]  /*8a00*/  HMMA.16816.F32 R68, R136.reuse, R148, R68 ;  /* 0x000000948844723c */ /* 0x040ff00000001844 */
[C---:B------:R-:W-:Y:S01]  /*8a10*/  HMMA.16816.F32 R72, R136.reuse, R150, R72 ;  /* 0x000000968848723c */ /* 0x040fe20000001848 */
[----:B------:R-:W1:Y:S07]  /*8a20*/  LDSM.16.MT88.4 R148, [R135+UR4+0x6900] ;  /* 0x006900048794783b */ /* 0x000e6e0008004200 */
[C---:B------:R-:W-:Y:S08]  /*8a30*/  HMMA.16816.F32 R76, R136.reuse, R168, R76 ;  /* 0x000000a8884c723c */ /* 0x040ff0000000184c */
[C---:B------:R-:W-:Y:S01]  /*8a40*/  HMMA.16816.F32 R80, R136.reuse, R170, R80 ;  /* 0x000000aa8850723c */ /* 0x040fe20000001850 */
[----:B------:R-:W-:Y:S07]  /*8a50*/  LDSM.16.MT88.4 R168, [R134+0x4100] ;  /* 0x0041000086a8783b */ /* 0x000fee0000004200 */
[C---:B------:R-:W-:Y:S01]  /*8a60*/  HMMA.16816.F32 R84, R136.reuse, R172, R84 ;  /* 0x000000ac8854723c */ /* 0x040fe20000001854 */
[----:B------:R-:W-:Y:S07]  /*8a70*/  MUFU.EX2 R173, R32 ;  /* 0x0000002000ad7308 */ /* 0x000fee0000000800 */
[C---:B------:R-:W-:Y:S03]  /*8a80*/  HMMA.16816.F32 R88, R136.reuse, R174, R88 ;  /* 0x000000ae8858723c */ /* 0x040fe60000001858 */
[----:B------:R-:W-:Y:S05]  /*8a90*/  MUFU.EX2 R175, R28 ;  /* 0x0000001c00af7308 */ /* 0x000fea0000000800 */
[C---:B---3--:R-:W-:Y:S05]  /*8aa0*/  HMMA.16816.F32 R92, R136.reuse, R140, R92 ;  /* 0x0000008c885c723c */ /* 0x048fea000000185c */
[----:B------:R-:W2:Y:S03]  /*8ab0*/  MUFU.EX2 R174, R29 ;  /* 0x0000001d00ae7308 */ /* 0x000ea60000000800 */
[C---:B------:R-:W-:Y:S01]  /*8ac0*/  HMMA.16816.F32 R96, R136.reuse, R142, R96 ;  /* 0x0000008e8860723c */ /* 0x040fe20000001860 */
[----:B------:R-:W3:Y:S06]  /*8ad0*/  LDSM.16.MT88.4 R140, [R237+UR4+0x6900] ;  /* 0x00690004ed8c783b */ /* 0x000eec0008004200 */
[----:B------:R-:W2:Y:S01]  /*8ae0*/  MUFU.EX2 R172, R33 ;  /* 0x0000002100ac7308 */ /* 0x000ea20000000800 */
        /* <DEDUP_REMOVED lines=8> */
[----:B------:R-:W2:Y:S07]  /*8b70*/  LDSM.16.MT88.4 R160, [R237+UR4+0x1100] ;  /* 0x00110004eda0783b */ /* 0x000eae0008004200 */
[C---:B---3--:R-:W-:Y:S08]  /*8b80*/  HMMA.16816.F32 R124, R136.reuse, R140, R124 ;  /* 0x0000008c887c723c */ /* 0x048ff0000000187c */
[C---:B------:R-:W-:Y:S01]  /*8b90*/  HMMA.16816.F32 R12, R136.reuse, R142, R12 ;  /* 0x0000008e880c723c */ /* 0x040fe2000000180c */
[----:B------:R-:W3:Y:S07]  /*8ba0*/  LDSM.16.MT88.4 R140, [R133+0x1100] ;  /* 0x00110000858c783b */ /* 0x000eee0000004200 */
[C---:B----4-:R-:W-:Y:S08]  /*8bb0*/  HMMA.16816.F32 R16, R136.reuse, R144, R16 ;  /* 0x000000908810723c */ /* 0x050ff00000001810 */
[----:B------:R-:W-:Y:S01]  /*8bc0*/  HMMA.16816.F32 R128, R136, R146, R128 ;  /* 0x000000928880723c */ /* 0x000fe20000001880 */
[----:B------:R-:W4:Y:S07]  /*8bd0*/  LDSM.16.MT88.4 R136, [R237+UR4+0x4100] ;  /* 0x00410004ed88783b */ /* 0x000f2e0008004200 */
[C---:B-1----:R-:W-:Y:S01]  /*8be0*/  HMMA.16816.F32 R4, R20.reuse, R148, R4 ;  /* 0x000000941404723c */ /* 0x042fe20000001804 */
[----:B------:R-:W1:Y:S07]  /*8bf0*/  LDSM.16.MT88.4 R144, [R133+0x4100] ;  /* 0x004100008590783b */ /* 0x000e6e0000004200 */
[C---:B------:R-:W-:Y:S01]  /*8c00*/  HMMA.16816.F32 R8, R20.reuse, R150, R8 ;  /* 0x000000961408723c */ /* 0x040fe20000001808 */
[----:B------:R-:W-:Y:S07]  /*8c10*/  LDSM.16.MT88.4 R148, [R135+UR4+0x4900] ;  /* 0x004900048794783b */ /* 0x000fee0008004200 */
[C---:B------:R-:W-:Y:S08]  /*8c20*/  HMMA.16816.F32 R52, R20.reuse, R24, R52 ;  /* 0x000000181434723c */ /* 0x040ff00000001834 */
[C---:B------:R-:W-:Y:S01]  /*8c30*/  HMMA.16816.F32 R56, R20.reuse, R26, R56 ;  /* 0x0000001a1438723c */ /* 0x040fe20000001838 */
[----:B------:R-:W1:Y:S07]  /*8c40*/  LDSM.16.MT88.4 R24, [R135+UR4+0x7100] ;  /* 0x007100048718783b */ /* 0x000e6e0008004200 */
[C---:B--2---:R-:W-:Y:S01]  /*8c50*/  HMMA.16816.F32 R60, R20.reuse, R160, R60 ;  /* 0x000000a0143c723c */ /* 0x044fe2000000183c */
[----:B------:R-:W-:Y:S07]  /*8c60*/  MUFU.EX2 R161, R46 ;  /* 0x0000002e00a17308 */ /* 0x000fee0000000800 */
[C---:B------:R-:W-:Y:S03]  /*8c70*/  HMMA.16816.F32 R64, R20.reuse, R162, R64 ;  /* 0x000000a21440723c */ /* 0x040fe60000001840 */
[----:B------:R-:W-:Y:S05]  /*8c80*/  MUFU.EX2 R163, R44 ;  /* 0x0000002c00a37308 */ /* 0x000fea0000000800 */
[C---:B---3--:R-:W-:Y:S05]  /*8c90*/  HMMA.16816.F32 R68, R20.reuse, R140, R68 ;  /* 0x0000008c1444723c */ /* 0x048fea0000001844 */
[----:B------:R-:W-:Y:S03]  /*8ca0*/  MUFU.EX2 R162, R45 ;  /* 0x0000002d00a27308 */ /* 0x000fe60000000800 */
[C---:B------:R-:W-:Y:S01]  /*8cb0*/  HMMA.16816.F32 R72, R20.reuse, R142, R72 ;  /* 0x0000008e1448723c */ /* 0x040fe20000001848 */
[----:B------:R-:W2:Y:S06]  /*8cc0*/  LDSM.16.MT88.4 R140, [R134+0x7100] ;  /* 0x00710000868c783b */ /* 0x000eac0000004200 */
[----:B------:R3:W-:Y:S01]  /*8cd0*/  MUFU.EX2 R160, R47 ;  /* 0x0000002f00a07308 */ /* 0x0007e20000000800 */
[C---:B------:R-:W-:Y:S08]  /*8ce0*/  HMMA.16816.F32 R76, R20.reuse, R164, R76 ;  /* 0x000000a4144c723c */ /* 0x040ff0000000184c */
[C---:B------:R-:W-:Y:S01]  /*8cf0*/  HMMA.16816.F32 R80, R20.reuse, R166, R80 ;  /* 0x000000a61450723c */ /* 0x040fe20000001850 */
[----:B------:R-:W-:Y:S07]  /*8d00*/  MUFU.EX2 R167, R36 ;  /* 0x0000002400a77308 */ /* 0x000fee0000000800 */
[C---:B------:R-:W-:Y:S03]  /*8d10*/  HMMA.16816.F32 R84, R20.reuse, R168, R84 ;  /* 0x000000a81454723c */ /* 0x040fe60000001854 */
[----:B------:R-:W-:Y:S01]  /*8d20*/  MUFU.EX2 R169, R34 ;  /* 0x0000002200a97308 */ /* 0x000fe20000000800 */
[----:B---3--:R-:W-:Y:S04]  /*8d30*/  LDSM.16.MT88.4 R44, [R134+0x5900] ;  /* 0x00590000862c783b */ /* 0x008fe80000004200 */
[C---:B------:R-:W-:Y:S05]  /*8d40*/  HMMA.16816.F32 R88, R20.reuse, R170, R88 ;  /* 0x000000aa1458723c */ /* 0x040fea0000001858 */
[----:B------:R-:W-:Y:S03]  /*8d50*/  MUFU.EX2 R171, R30 ;  /* 0x0000001e00ab7308 */ /* 0x000fe60000000800 */
[C---:B----4-:R-:W-:Y:S07]  /*8d60*/  HMMA.16816.F32 R92, R20.reuse, R136, R92 ;  /* 0x00000088145c723c */ /* 0x050fee000000185c */
[----:B------:R3:W4:Y:S01]  /*8d70*/  MUFU.EX2 R170, R31 ;  /* 0x0000001f00aa7308 */ /* 0x0007220000000800 */
[C---:B------:R-:W-:Y:S01]  /*8d80*/  HMMA.16816.F32 R96, R20.reuse, R138, R96 ;  /* 0x0000008a1460723c */ /* 0x040fe20000001860 */
[----:B------:R-:W4:Y:S07]  /*8d90*/  LDSM.16.MT88.4 R136, [R237+UR4+0x7100] ;  /* 0x00710004ed88783b */ /* 0x000f2e0008004200 */
[C---:B-1----:R-:W-:Y:S01]  /*8da0*/  HMMA.16816.F32 R100, R20.reuse, R144, R100 ;  /* 0x000000901464723c */ /* 0x042fe20000001864 */
[----:B------:R1:W1:Y:S07]  /*8db0*/  MUFU.EX2 R168, R35 ;  /* 0x0000002300a87308 */ /* 0x00026e0000000800 */
[C---:B------:R-:W-:Y:S01]  /*8dc0*/  HMMA.16816.F32 R104, R20.reuse, R146, R104 ;  /* 0x000000921468723c */ /* 0x040fe20000001868 */
[----:B------:R-:W-:Y:S02]  /*8dd0*/  LDSM.16.MT88.4 R144, [R133+0x1900] ;  /* 0x001900008590783b */ /* 0x000fe40000004200 */
[----:B------:R-:W-:Y:S05]  /*8de0*/  MUFU.EX2 R166, R41 ;  /* 0x0000002900a67308 */ /* 0x000fea0000000800 */
[C---:B------:R-:W-:Y:S01]  /*8df0*/  HMMA.16816.F32 R108, R20.reuse, R24, R108 ;  /* 0x00000018146c723c */ /* 0x040fe2000000186c */
[----:B---3--:R-:W-:Y:S04]  /*8e00*/  LDSM.16.MT88.4 R28, [R135+UR4+0x1900] ;  /* 0x00190004871c783b */ /* 0x008fe80008004200 */
[----:B------:R-:W-:Y:S03]  /*8e10*/  MUFU.EX2 R165, R42 ;  /* 0x0000002a00a57308 */ /* 0x000fe60000000800 */
[C---:B------:R-:W-:Y:S01]  /*8e20*/  HMMA.16816.F32 R112, R20.reuse, R26, R112 ;  /* 0x0000001a1470723c */ /* 0x040fe20000001870 */
[----:B------:R-:W3:Y:S06]  /*8e30*/  LDSM.16.MT88.4 R24, [R133+0x7100] ;  /* 0x007100008518783b */ /* 0x000eec0000004200 */
[----:B------:R-:W-:Y:S01]  /*8e40*/  MUFU.EX2 R164, R43 ;  /* 0x0000002b00a47308 */ /* 0x000fe20000000800 */
[C---:B--2---:R-:W-:Y:S01]  /*8e50*/  HMMA.16816.F32 R116, R20.reuse, R140, R116 ;  /* 0x0000008c1474723c */ /* 0x044fe20000001874 */
[----:B-1----:R-:W-:Y:S07]  /*8e60*/  LDSM.16.MT88.4 R32, [R237+UR4+0x1900] ;  /* 0x00190004ed20783b */ /* 0x002fee0008004200 */
[C---:B------:R-:W-:Y:S01]  /*8e70*/  HMMA.16816.F32 R120, R20.reuse, R142, R120 ;  /* 0x0000008e1478723c */ /* 0x040fe20000001878 */
[----:B------:R-:W1:Y:S07]  /*8e80*/  LDSM.16.MT88.4 R140, [R134+0x1900] ;  /* 0x00190000868c783b */ /* 0x000e6e0000004200 */
[C---:B----4-:R-:W-:Y:S08]  /*8e90*/  HMMA.16816.F32 R124, R20.reuse, R136, R124 ;  /* 0x00000088147c723c */ /* 0x050ff0000000187c */
[C---:B------:R-:W-:Y:S01]  /*8ea0*/  HMMA.16816.F32 R12, R20.reuse, R138, R12 ;  /* 0x0000008a140c723c */ /* 0x040fe2000000180c */
[----:B------:R-:W2:Y:S07]  /*8eb0*/  LDSM.16.MT88.4 R136, [R134+0x4900] ;  /* 0x004900008688783b */ /* 0x000eae0000004200 */
[C---:B---3--:R-:W-:Y:S08]  /*8ec0*/  HMMA.16816.F32 R16, R20.reuse, R24, R16 ;  /* 0x000000181410723c */ /* 0x048ff00000001810 */
[----:B------:R-:W-:Y:S01]  /*8ed0*/  HMMA.16816.F32 R128, R20, R26, R128 ;  /* 0x0000001a1480723c */ /* 0x000fe20000001880 */
[----:B------:R-:W3:Y:S06]  /*8ee0*/  LDSM.16.MT88.4 R24, [R237+UR4+0x4900] ;  /* 0x00490004ed18783b */ /* 0x000eec0008004200 */
[----:B------:R-:W-:Y:S02]  /*8ef0*/  F2FP.PACK_AB R20, R174, R175 ;  /* 0x000000afae14723e */ /* 0x000fe400000000ff */
[----:B------:R-:W-:Y:S03]  /*8f00*/  F2FP.PACK_AB R22, R172, R173 ;  /* 0x000000adac16723e */ /* 0x000fe600000000ff */
[----:B------:R-:W-:Y:S02]  /*8f10*/  F2FP.PACK_AB R21, R170, R171 ;  /* 0x000000abaa15723e */ /* 0x000fe400000000ff */
[----:B------:R-:W-:Y:S07]  /*8f20*/  F2FP.PACK_AB R23, R168, R169 ;  /* 0x000000a9a817723e */ /* 0x000fee00000000ff */
[C---:B------:R-:W-:Y:S08]  /*8f30*/  HMMA.16816.F32 R4, R20.reuse, R28, R4 ;  /* 0x0000001c1404723c */ /* 0x040ff00000001804 */
[C---:B------:R-:W-:Y:S01]  /*8f40*/  HMMA.16816.F32 R8, R20.reuse, R30, R8 ;  /* 0x0000001e1408723c */ /* 0x040fe20000001808 */
[----:B------:R-:W2:Y:S07]  /*8f50*/  LDSM.16.MT88.4 R28, [R133+0x4900] ;  /* 0x00490000851c783b */ /* 0x000eae0000004200 */
[C---:B-1----:R-:W-:Y:S08]  /*8f60*/  HMMA.16816.F32 R52, R20.reuse, R140, R52 ;  /* 0x0000008c1434723c */ /* 0x042ff00000001834 */
[C---:B------:R-:W-:Y:S01]  /*8f70*/  HMMA.16816.F32 R56, R20.reuse, R142, R56 ;  /* 0x0000008e1438723c */ /* 0x040fe20000001838 */
[----:B------:R-:W-:Y:S07]  /*8f80*/  LDSM.16.MT88.4 R140, [R134+0x5100] ;  /* 0x00510000868c783b */ /* 0x000fee0000004200 */
[C---:B------:R-:W-:Y:S08]  /*8f90*/  HMMA.16816.F32 R60, R20.reuse, R32, R60 ;  /* 0x00000020143c723c */ /* 0x040ff0000000183c */
[C---:B------:R-:W-:Y:S01]  /*8fa0*/  HMMA.16816.F32 R64, R20.reuse, R34, R64 ;  /* 0x000000221440723c */ /* 0x040fe20000001840 */
[----:B------:R-:W1:Y:S07]  /*8fb0*/  LDSM.16.MT88.4 R32, [R135+UR4+0x7900] ;  /* 0x007900048720783b */ /* 0x000e6e0008004200 */
[C---:B------:R-:W-:Y:S01]  /*8fc0*/  HMMA.16816.F32 R68, R20.reuse, R144, R68 ;  /* 0x000000901444723c */ /* 0x040fe20000001844 */
[----:B------:R-:W4:Y:S07]  /*8fd0*/  LDL.64 R144, [R1+0x10] ;  /* 0x0000100001907983 */ /* 0x000f2e0000100a00 */
[C---:B------:R-:W-:Y:S08]  /*8fe0*/  HMMA.16816.F32 R72, R20.reuse, R146, R72 ;  /* 0x000000921448723c */ /* 0x040ff00000001848 */
[C---:B------:R-:W-:Y:S01]  /*8ff0*/  HMMA.16816.F32 R76, R20.reuse, R148, R76 ;  /* 0x00000094144c723c */ /* 0x040fe2000000184c */
[----:B------:R-:W-:Y:S07]  /*9000*/  MUFU.EX2 R149, R39 ;  /* 0x0000002700957308 */ /* 0x000fee0000000800 */
[C---:B------:R-:W-:Y:S03]  /*9010*/  HMMA.16816.F32 R80, R20.reuse, R150, R80 ;  /* 0x000000961450723c */ /* 0x040fe60000001850 */
[----:B------:R-:W1:Y:S05]  /*9020*/  MUFU.EX2 R151, R37 ;  /* 0x0000002500977308 */ /* 0x000e6a0000000800 */
[C---:B--2---:R-:W-:Y:S05]  /*9030*/  HMMA.16816.F32 R84, R20.reuse, R136, R84 ;  /* 0x000000881454723c */ /* 0x044fea0000001854 */
[----:B------:R2:W1:Y:S03]  /*9040*/  MUFU.EX2 R150, R38 ;  /* 0x0000002600967308 */ /* 0x0004660000000800 */
[C---:B------:R-:W-:Y:S01]  /*9050*/  HMMA.16816.F32 R88, R20.reuse, R138, R88 ;  /* 0x0000008a1458723c */ /* 0x040fe20000001858 */
[----:B------:R-:W1:Y:S06]  /*9060*/  LDSM.16.MT88.4 R136, [R134+0x7900] ;  /* 0x007900008688783b */ /* 0x000e6c0000004200 */
[----:B------:R1:W1:Y:S01]  /*9070*/  MUFU.EX2 R148, R40 ;  /* 0x0000002800947308 */ /* 0x0002620000000800 */
[C---:B---3--:R-:W-:Y:S08]  /*9080*/  HMMA.16816.F32 R92, R20.reuse, R24, R92 ;  /* 0x00000018145c723c */ /* 0x048ff0000000185c */
[C---:B------:R-:W-:Y:S01]  /*9090*/  HMMA.16816.F32 R96, R20.reuse, R26, R96 ;  /* 0x0000001a1460723c */ /* 0x040fe20000001860 */
[----:B------:R-:W3:Y:S07]  /*90a0*/  LDSM.16.MT88.4 R24, [R237+UR4+0x7900] ;  /* 0x00790004ed18783b */ /* 0x000eee0008004200 */
[C---:B------:R-:W-:Y:S01]  /*90b0*/  HMMA.16816.F32 R100, R20.reuse, R28, R100 ;  /* 0x0000001c1464723c */ /* 0x040fe20000001864 */
[----:B--2---:R-:W-:Y:S07]  /*90c0*/  LDSM.16.MT88.4 R36, [R134+0x2100] ;  /* 0x002100008624783b */ /* 0x004fee0000004200 */
[C---:B------:R-:W-:Y:S01]  /*90d0*/  HMMA.16816.F32 R104, R20.reuse, R30, R104 ;  /* 0x0000001e1468723c */ /* 0x040fe20000001868 */
[----:B------:R-:W2:Y:S07]  /*90e0*/  LDSM.16.MT88.4 R28, [R133+0x7900] ;  /* 0x00790000851c783b */ /* 0x000eae0000004200 */
[C---:B-1----:R-:W-:Y:S01]  /*90f0*/  HMMA.16816.F32 R108, R20.reuse, R32, R108 ;  /* 0x00000020146c723c */ /* 0x042fe2000000186c */
[----:B------:R-:W-:Y:S07]  /*9100*/  LDSM.16.MT88.4 R40, [R237+UR4+0x2100] ;  /* 0x00210004ed28783b */ /* 0x000fee0008004200 */
        /* <DEDUP_REMOVED lines=8> */
[C---:B--2---:R-:W-:Y:S08]  /*9190*/  HMMA.16816.F32 R16, R20.reuse, R28, R16 ;  /* 0x0000001c1410723c */ /* 0x044ff00000001810 */
[----:B------:R-:W-:Y:S01]  /*91a0*/  HMMA.16816.F32 R128, R20, R30, R128 ;  /* 0x0000001e1480723c */ /* 0x000fe20000001880 */
[----:B------:R-:W2:Y:S06]  /*91b0*/  LDSM.16.MT88.4 R28, [R237+UR4+0x5100] ;  /* 0x00510004ed1c783b */ /* 0x000eac0008004200 */
        /* <DEDUP_REMOVED lines=9> */
[----:B------:R-:W1:Y:S07]  /*9250*/  LDSM.16.MT88.4 R36, [R135+UR4+0x8100] ;  /* 0x008100048724783b */ /* 0x000e6e0008004200 */
[C---:B------:R-:W-:Y:S08]  /*9260*/  HMMA.16816.F32 R60, R20.reuse, R40, R60 ;  /* 0x00000028143c723c */ /* 0x040ff0000000183c */
[C---:B------:R-:W-:Y:S01]  /*9270*/  HMMA.16816.F32 R64, R20.reuse, R42, R64 ;  /* 0x0000002a1440723c */ /* 0x040fe20000001840 */
[----:B------:R-:W-:Y:S07]  /*9280*/  LDSM.16.MT88.4 R40, [R133+0x2900] ;  /* 0x002900008528783b */ /* 0x000fee0000004200 */
[C---:B------:R-:W-:Y:S08]  /*9290*/  HMMA.16816.F32 R68, R20.reuse, R136, R68 ;  /* 0x000000881444723c */ /* 0x040ff00000001844 */
[C---:B------:R-:W-:Y:S08]  /*92a0*/  HMMA.16816.F32 R72, R20.reuse, R138, R72 ;  /* 0x0000008a1448723c */ /* 0x040ff00000001848 */
[C---:B---3--:R-:W-:Y:S08]  /*92b0*/  HMMA.16816.F32 R76, R20.reuse, R24, R76 ;  /* 0x00000018144c723c */ /* 0x048ff0000000184c */
[C---:B------:R-:W-:Y:S01]  /*92c0*/  HMMA.16816.F32 R80, R20.reuse, R26, R80 ;  /* 0x0000001a1450723c */ /* 0x040fe20000001850 */
[----:B------:R-:W3:Y:S07]  /*92d0*/  LDSM.16.MT88.4 R24, [R134+0x8100] ;  /* 0x008100008618783b */ /* 0x000eee0000004200 */
[C---:B------:R-:W-:Y:S08]  /*92e0*/  HMMA.16816.F32 R84, R20.reuse, R140, R84 ;  /* 0x0000008c1454723c */ /* 0x040ff00000001854 */
[C---:B------:R-:W-:Y:S01]  /*92f0*/  HMMA.16816.F32 R88, R20.reuse, R142, R88 ;  /* 0x0000008e1458723c */ /* 0x040fe20000001858 */
[----:B------:R-:W-:Y:S07]  /*9300*/  LDSM.16.MT88.4 R140, [R135+UR4+0x2900] ;  /* 0x00290004878c783b */ /* 0x000fee0008004200 */
[C---:B--2---:R-:W-:Y:S08]  /*9310*/  HMMA.16816.F32 R92, R20.reuse, R28, R92 ;  /* 0x0000001c145c723c */ /* 0x044ff0000000185c */
[C---:B------:R-:W-:Y:S01]  /*9320*/  HMMA.16816.F32 R96, R20.reuse, R30, R96 ;  /* 0x0000001e1460723c */ /* 0x040fe20000001860 */
[----:B------:R-:W2:Y:S07]  /*9330*/  LDSM.16.MT88.4 R28, [R237+UR4+0x8100] ;  /* 0x00810004ed1c783b */ /* 0x000eae0008004200 */
[C---:B-1----:R-:W-:Y:S08]  /*9340*/  HMMA.16816.F32 R100, R20.reuse, R32, R100 ;  /* 0x000000201464723c */ /* 0x042ff00000001864 */
[C---:B------:R-:W-:Y:S01]  /*9350*/  HMMA.16816.F32 R104, R20.reuse, R34, R104 ;  /* 0x000000221468723c */ /* 0x040fe20000001868 */
[----:B------:R-:W1:Y:S07]  /*9360*/  LDSM.16.MT88.4 R32, [R133+0x8100] ;  /* 0x008100008520783b */ /* 0x000e6e0000004200 */
[C---:B------:R-:W-:Y:S08]  /*9370*/  HMMA.16816.F32 R108, R20.reuse, R36, R108 ;  /* 0x00000024146c723c */ /* 0x040ff0000000186c */
[C---:B------:R-:W-:Y:S01]  /*9380*/  HMMA.16816.F32 R112, R20.reuse, R38, R112 ;  /* 0x000000261470723c */ /* 0x040fe20000001870 */
[----:B------:R-:W-:Y:S07]  /*9390*/  LDSM.16.MT88.4 R36, [R237+UR4+0x2900] ;  /* 0x00290004ed24783b */ /* 0x000fee0008004200 */
[C---:B---3--:R-:W-:Y:S08]  /*93a0*/  HMMA.16816.F32 R116, R20.reuse, R24, R116 ;  /* 0x000000181474723c */ /* 0x048ff00000001874 */
[C---:B------:R-:W-:Y:S01]  /*93b0*/  HMMA.16816.F32 R120, R20.reuse, R26, R120 ;  /* 0x0000001a1478723c */ /* 0x040fe20000001878 */
[----:B------:R-:W3:Y:S07]  /*93c0*/  LDSM.16.MT88.4 R24, [R134+0x2900] ;  /* 0x002900008618783b */ /* 0x000eee0000004200 */
[C---:B--2---:R-:W-:Y:S08]  /*93d0*/  HMMA.16816.F32 R124, R20.reuse, R28, R124 ;  /* 0x0000001c147c723c */ /* 0x044ff0000000187c */
[C---:B------:R-:W-:Y:S01]  /*93e0*/  HMMA.16816.F32 R12, R20.reuse, R30, R12 ;  /* 0x0000001e140c723c */ /* 0x040fe2000000180c */
[----:B------:R-:W2:Y:S07]  /*93f0*/  LDSM.16.MT88.4 R28, [R135+UR4+0x5900] ;  /* 0x00590004871c783b */ /* 0x000eae0008004200 */
[C---:B-1----:R-:W-:Y:S08]  /*9400*/  HMMA.16816.F32 R16, R20.reuse, R32, R16 ;  /* 0x000000201410723c */ /* 0x042ff00000001810 */
[----:B------:R-:W-:Y:S07]  /*9410*/  HMMA.16816.F32 R128, R20, R34, R128 ;  /* 0x000000221480723c */ /* 0x000fee0000001880 */
        /* <DEDUP_REMOVED lines=8> */
[C---:B---3--:R-:W-:Y:S08]  /*94a0*/  HMMA.16816.F32 R52, R20.reuse, R24, R52 ;  /* 0x000000181434723c */ /* 0x048ff00000001834 */
[C---:B------:R-:W-:Y:S01]  /*94b0*/  HMMA.16816.F32 R56, R20.reuse, R26, R56 ;  /* 0x0000001a1438723c */ /* 0x040fe20000001838 */
[----:B------:R-:W3:Y:S07]  /*94c0*/  LDSM.16.MT88.4 R24, [R135+UR4+0x8900] ;  /* 0x008900048718783b */ /* 0x000eee0008004200 */
[C---:B------:R-:W-:Y:S08]  /*94d0*/  HMMA.16816.F32 R60, R20.reuse, R36, R60 ;  /* 0x00000024143c723c */ /* 0x040ff0000000183c */
[C---:B------:R-:W-:Y:S08]  /*94e0*/  HMMA.16816.F32 R64, R20.reuse, R38, R64 ;  /* 0x000000261440723c */ /* 0x040ff00000001840 */
[C---:B------:R-:W-:Y:S08]  /*94f0*/  HMMA.16816.F32 R68, R20.reuse, R40, R68 ;  /* 0x000000281444723c */ /* 0x040ff00000001844 */
[C---:B------:R-:W-:Y:S08]  /*9500*/  HMMA.16816.F32 R72, R20.reuse, R42, R72 ;  /* 0x0000002a1448723c */ /* 0x040ff00000001848 */
[C---:B--2---:R-:W-:Y:S07]  /*9510*/  HMMA.16816.F32 R76, R20.reuse, R28, R76 ;  /* 0x0000001c144c723c */ /* 0x044fee000000184c */
[----:B----4-:R-:W-:Y:S01]  /*9520*/  @P0 MOV R28, R144 ;  /* 0x00000090001c0202 */ /* 0x010fe20000000f00 */
[C---:B------:R-:W-:Y:S01]  /*9530*/  HMMA.16816.F32 R80, R20.reuse, R30, R80 ;  /* 0x0000001e1450723c */ /* 0x040fe20000001850 */
[----:B------:R-:W2:Y:S03]  /*9540*/  LDL R31, [R1+0x18] ;  /* 0x00001800011f7983 */ /* 0x000ea60000100800 */
[----:B------:R-:W-:Y:S01]  /*9550*/  @P0 MOV R29, R251 ;  /* 0x000000fb001d0202 */ /* 0x000fe20000000f00 */
[----:B------:R-:W-:Y:S02]  /*9560*/  LDSM.16.MT88.4 R144, [R237+UR4+0x8900] ;  /* 0x00890004ed90783b */ /* 0x000fe40008004200 */
[----:B------:R-:W-:Y:S01]  /*9570*/  FADD.FTZ R30, R202, R2 ;  /* 0x00000002ca1e7221 */ /* 0x000fe20000010000 */
[C---:B------:R-:W-:Y:S04]  /*9580*/  HMMA.16816.F32 R84, R20.reuse, R44, R84 ;  /* 0x0000002c1454723c */ /* 0x040fe80000001854 */
[----:B------:R-:W-:Y:S02]  /*9590*/  FADD.FTZ R2, R195, R0 ;  /* 0x00000000c3027221 */ /* 0x000fe40000010000 */
[----:B------:R-:W-:Y:S02]  /*95a0*/  FADD.FTZ R0, R193, R30 ;  /* 0x0000001ec1007221 */ /* 0x000fe40000010000 */
[C---:B------:R-:W-:Y:S04]  /*95b0*/  HMMA.16816.F32 R88, R20.reuse, R46, R88 ;  /* 0x0000002e1458723c */ /* 0x040fe80000001858 */
[----:B------:R-:W-:Y:S04]  /*95c0*/  FADD.FTZ R2, R181, R2 ;  /* 0x00000002b5027221 */ /* 0x000fe80000010000 */
[C---:B-1----:R-:W-:Y:S07]  /*95d0*/  HMMA.16816.F32 R92, R20.reuse, R4, R92 ;  /* 0x00000004145c723c */ /* 0x042fee000000185c */
[----:B------:R-:W-:Y:S01]  /*95e0*/  MOV R4, UR18 ;  /* 0x0000001200047c02 */ /* 0x000fe20008000f00 */
[C---:B------:R-:W-:Y:S01]  /*95f0*/  HMMA.16816.F32 R96, R20.reuse, R6, R96 ;  /* 0x000000061460723c */ /* 0x040fe20000001860 */
[----:B------:R-:W-:Y:S03]  /*9600*/  MOV R5, UR19 ;  /* 0x0000001300057c02 */ /* 0x000fe60008000f00 */
[----:B------:R-:W-:Y:S03]  /*9610*/  @P0 IMAD.WIDE.U32 R28, R4, 0x60, R28 ;  /* 0x00000060041c0825 */ /* 0x000fe600078e001c */
[----:B------:R-:W1:Y:S01]  /*9620*/  LDSM.16.MT88.4 R4, [R134+0x8900] ;  /* 0x008900008604783b */ /* 0x000e620000004200 */
[C---:B------:R-:W-:Y:S07]  /*9630*/  HMMA.16816.F32 R100, R20.reuse, R8, R100 ;  /* 0x000000081464723c */ /* 0x040fee0000001864 */
[----:B------:R-:W-:Y:S01]  /*9640*/  FADD.FTZ R8, R182, R0 ;  /* 0x00000000b6087221 */ /* 0x000fe20000010000 */
[C---:B------:R-:W-:Y:S04]  /*9650*/  HMMA.16816.F32 R104, R20.reuse, R10, R104 ;  /* 0x0000000a1468723c */ /* 0x040fe80000001868 */
[----:B------:R-:W-:Y:S01]  /*9660*/  FADD.FTZ R0, R180, R2 ;  /* 0x00000002b4007221 */ /* 0x000fe20000010000 */
[----:B------:R-:W-:Y:S02]  /*9670*/  @P0 SHF.L.U32 R2, R28, 0x1, RZ ;  /* 0x000000011c020819 */ /* 0x000fe400000006ff */
[----:B------:R-:W-:Y:S01]  /*9680*/  FADD.FTZ R10, R183, R8 ;  /* 0x00000008b70a7221 */ /* 0x000fe20000010000 */
[C---:B---3--:R-:W-:Y:S04]  /*9690*/  HMMA.16816.F32 R108, R20.reuse, R24, R108 ;  /* 0x00000018146c723c */ /* 0x048fe8000000186c */
[----:B------:R-:W-:Y:S01]  /*96a0*/  @P0 IADD3 R8, R29, UR10, RZ ;  /* 0x0000000a1d080c10 */ /* 0x000fe2000fffe0ff */
[----:B------:R-:W-:Y:S01]  /*96b0*/  FADD.FTZ R9, R178, R0 ;  /* 0x00000000b2097221 */ /* 0x000fe20000010000 */
[----:B------:R-:W-:Y:S01]  /*96c0*/  MOV R0, UR15 ;  /* 0x0000000f00007c02 */ /* 0x000fe20008000f00 */
[----:B------:R-:W-:Y:S01]  /*96d0*/  FADD.FTZ R29, R192, R10 ;  /* 0x0000000ac01d7221 */ /* 0x000fe20000010000 */
[C---:B------:R-:W-:Y:S01]  /*96e0*/  HMMA.16816.F32 R112, R20.reuse, R26, R112 ;  /* 0x0000001a1470723c */ /* 0x040fe20000001870 */
[----:B------:R-:W-:Y:S02]  /*96f0*/  @UP0 USHF.L.U32 UR10, UR6, 0x6, URZ ;  /* 0x00000006060a0899 */ /* 0x000fe4000800063f */
[----:B------:R-:W-:Y:S01]  /*9700*/  UISETP.GE.AND UP0, UPT, UR5, 0x1, UPT ;  /* 0x000000010500788c */ /* 0x000fe2000bf06270 */
[----:B------:R-:W-:Y:S01]  /*9710*/  @P0 SHF.L.U64.HI R28, R28, 0x1, R8 ;  /* 0x000000011c1c0819 */ /* 0x000fe20000010208 */
[----:B------:R-:W-:Y:S01]  /*9720*/  FADD.FTZ R30, R179, R9 ;  /* 0x00000009b31e7221 */ /* 0x000fe20000010000 */
[C---:B------:R-:W-:Y:S01]  /*9730*/  @P0 IADD3 R8, P5, R2.reuse, 0x80, RZ ;  /* 0x0000008002080810 */ /* 0x040fe20007fbe0ff */
[----:B------:R-:W-:Y:S01]  /*9740*/  FADD.FTZ R29, R175, R29 ;  /* 0x0000001daf1d7221 */ /* 0x000fe20000010000 */
[----:B------:R-:W-:Y:S01]  /*9750*/  @P0 IADD3 R24, P6, R2, c[0x0][0x1c8], RZ ;  /* 0x0000720002180a10 */ /* 0x000fe20007fde0ff */
[----:B------:R-:W-:Y:S03]  /*9760*/  FADD.FTZ R30, R171, R30 ;  /* 0x0000001eab1e7221 */ /* 0x000fe60000010000 */
[----:B------:R-:W-:Y:S02]  /*9770*/  @P0 IADD3 R26, P1, R8, c[0x0][0x1c8], RZ ;  /* 0x00007200081a0a10 */ /* 0x000fe40007f3e0ff */
[----:B------:R3:W4:Y:S01]  /*9780*/  LDSM.16.MT88.4 R8, [R133+0x8900] ;  /* 0x008900008508783b */ /* 0x0007220000004200 */
[----:B------:R-:W-:Y:S01]  /*9790*/  @P0 IADD3.X R25, R28, c[0x0][0x1cc], RZ, P6, !PT ;  /* 0x000073001c190a10 */ /* 0x000fe200037fe4ff */
[C---:B-1----:R-:W-:Y:S03]  /*97a0*/  HMMA.16816.F32 R116, R20.reuse, R4, R116 ;  /* 0x000000041474723c */ /* 0x042fe60000001874 */
[----:B------:R-:W-:Y:S02]  /*97b0*/  @P0 IADD3.X R27, RZ, c[0x0][0x1cc], R28, P1, P5 ;  /* 0x00007300ff1b0a10 */ /* 0x000fe40000fea41c */
[----:B------:R-:W-:Y:S02]  /*97c0*/  @P0 IADD3 R2, P5, R2, 0x100, RZ ;  /* 0x0000010002020810 */ /* 0x000fe40007fbe0ff */
[----:B------:R-:W-:Y:S01]  /*97d0*/  FADD.FTZ R4, R170, R30 ;  /* 0x0000001eaa047221 */ /* 0x000fe20000010000 */
[C---:B------:R-:W-:Y:S04]  /*97e0*/  HMMA.16816.F32 R120, R20.reuse, R6, R120 ;  /* 0x000000061478723c */ /* 0x040fe80000001878 */
[----:B------:R-:W-:Y:S02]  /*97f0*/  FADD.FTZ R5, R174, R29 ;  /* 0x0000001dae057221 */ /* 0x000fe40000010000 */
[----:B------:R-:W-:Y:S01]  /*9800*/  FADD.FTZ R4, R169, R4 ;  /* 0x00000004a9047221 */ /* 0x000fe20000010000 */
[----:B------:R-:W-:Y:S01]  /*9810*/  @P0 IADD3 R6, P1, R2, c[0x0][0x1c8], RZ ;  /* 0x0000720002060a10 */ /* 0x000fe20007f3e0ff */
[----:B------:R-:W-:Y:S01]  /*9820*/  FADD.FTZ R5, R173, R5 ;  /* 0x00000005ad057221 */ /* 0x000fe20000010000 */
[C---:B------:R-:W-:Y:S03]  /*9830*/  HMMA.16816.F32 R124, R20.reuse, R144, R124 ;  /* 0x00000090147c723c */ /* 0x040fe6000000187c */
[----:B------:R-:W-:Y:S01]  /*9840*/  @P0 IADD3.X R7, RZ, c[0x0][0x1cc], R28, P1, P5 ;  /* 0x00007300ff070a10 */ /* 0x000fe20000fea41c */
[----:B------:R-:W-:Y:S01]  /*9850*/  FADD.FTZ R2, R172, R5 ;  /* 0x00000005ac027221 */ /* 0x000fe20000010000 */
[----:B---3--:R-:W-:Y:S01]  /*9860*/  MOV R133, R3 ;  /* 0x0000000300857202 */ /* 0x008fe20000000f00 */
[----:B------:R-:W-:Y:S01]  /*9870*/  FADD.FTZ R5, R168, R4 ;  /* 0x00000004a8057221 */ /* 0x000fe20000010000 */
[----:B------:R-:W-:Y:S01]  /*9880*/  @P0 IADD3 R4, P1, R24, UR10, RZ ;  /* 0x0000000a18040c10 */ /* 0x000fe2000ff3e0ff */
[C---:B------:R-:W-:Y:S04]  /*9890*/  HMMA.16816.F32 R144, R20.reuse, R146, R12 ;  /* 0x000000921490723c */ /* 0x040fe8000000180c */
[----:B--2---:R-:W-:Y:S05]  /*98a0*/  @P0 IMAD R0, R0, 0x4800, R31 ;  /* 0x0000480000000824 */ /* 0x004fea00078e021f */
[----:B------:R-:W-:Y:S05]  /*98b0*/  @P0 SHF.L.U32 R0, R0, 0x1, RZ ;  /* 0x0000000100000819 */ /* 0x000fea00000006ff */
[----:B------:R-:W-:Y:S01]  /*98c0*/  @!PT LDS RZ, [RZ] ;  /* 0x00000000fffff984 */ /* 0x000fe20000000800 */
[----:B------:R-:W-:Y:S01]  /*98d0*/  @!PT LDS RZ, [RZ] ;  /* 0x00000000fffff984 */ /* 0x000fe20000000800 */
[----:B------:R-:W-:Y:S01]  /*98e0*/  @!PT LDS RZ, [RZ] ;  /* 0x00000000fffff984 */ /* 0x000fe20000000800 */
[----:B------:R1:W-:Y:S08]  /*98f0*/  @P0 LDGSTS.E.BYPASS.LTC128B.128 [R0+0x12100], [R24.64], !P4 ;  /* 0x1210000018000fae */ /* 0x0003f0000e101d54 */
[----:B------:R2:W-:Y:S08]  /*9900*/  @P0 LDGSTS.E.BYPASS.LTC128B.128 [R0+0x15100], [R26.64], !P3 ;  /* 0x151000001a000fae */ /* 0x0005f0000d901d54 */
[----:B------:R3:W-:Y:S01]  /*9910*/  @P0 LDGSTS.E.BYPASS.LTC128B.128 [R0+0x18100], [R6.64], !P2 ;  /* 0x1810000006000fae */ /* 0x0007e2000d101d54 */
[----:B--2---:R-:W-:Y:S02]  /*9920*/  FADD.FTZ R26, R167, R2 ;  /* 0x00000002a71a7221 */ /* 0x004fe40000010000 */
[----:B------:R-:W-:Y:S01]  /*9930*/  FADD.FTZ R2, R150, R5 ;  /* 0x0000000596027221 */ /* 0x000fe20000010000 */
[----:B------:R-:W-:Y:S01]  /*9940*/  @P0 IADD3.X R5, R25, UR13, RZ, P1, !PT ;  /* 0x0000000d19050c10 */ /* 0x000fe20008ffe4ff */
[----:B-1----:R-:W-:Y:S02]  /*9950*/  FADD.FTZ R24, R151, R26 ;  /* 0x0000001a97187221 */ /* 0x002fe40000010000 */
[----:B------:R-:W-:Y:S02]  /*9960*/  FADD.FTZ R2, R149, R2 ;  /* 0x0000000295027221 */ /* 0x000fe40000010000 */
[----:B------:R1:W-:Y:S01]  /*9970*/  @P0 LDGSTS.E.BYPASS.LTC128B.128 [R0+0x13100], [R4.64], !P4 ;  /* 0x1310000004000fae */ /* 0x0003e2000e101d54 */
[----:B---3--:R-:W-:Y:S01]  /*9980*/  @P0 IADD3 R6, P1, R4, UR10, RZ ;  /* 0x0000000a04060c10 */ /* 0x008fe2000ff3e0ff */
[----:B------:R-:W-:Y:S01]  /*9990*/  FADD.FTZ R2, R165, R2 ;  /* 0x00000002a5027221 */ /* 0x000fe20000010000 */
[----:B------:R-:W-:Y:S02]  /*99a0*/  UIADD3 UR10, UR5, 0x1, URZ ;  /* 0x00000001050a7890 */ /* 0x000fe4000fffe03f */
[----:B------:R-:W-:Y:S01]  /*99b0*/  @P0 IADD3.X R7, R5, UR13, RZ, P1, !PT ;  /* 0x0000000d05070c10 */ /* 0x000fe20008ffe4ff */
[----:B------:R-:W-:Y:S01]  /*99c0*/  FADD.FTZ R2, R164, R2 ;  /* 0x00000002a4027221 */ /* 0x000fe20000010000 */
[----:B------:R-:W-:Y:S01]  /*99d0*/  USEL UR5, UR10, URZ, !UP0 ;  /* 0x0000003f0a057287 */ /* 0x000fe2000c000000 */
[----:B------:R1:W-:Y:S08]  /*99e0*/  @P0 LDGSTS.E.BYPASS.LTC128B.128 [R0+0x16100], [R4.64+0x80], !P3 ;  /* 0x1610008004000fae */ /* 0x0003f0000d901d54 */
[----:B------:R1:W-:Y:S08]  /*99f0*/  @P0 LDGSTS.E.BYPASS.LTC128B.128 [R0+0x19100], [R4.64+0x100], !P2 ;  /* 0x1910010004000fae */ /* 0x0003f0000d101d54 */
[----:B------:R2:W-:Y:S08]  /*9a00*/  @P0 LDGSTS.E.BYPASS.LTC128B.128 [R0+0x14100], [R6.64], !P4 ;  /* 0x1410000006000fae */ /* 0x0005f0000e101d54 */
[----:B------:R2:W-:Y:S08]  /*9a10*/  @P0 LDGSTS.E.BYPASS.LTC128B.128 [R0+0x17100], [R6.64+0x80], !P3 ;  /* 0x1710008006000fae */ /* 0x0005f0000d901d54 */
[----:B------:R2:W-:Y:S01]  /*9a20*/  @P0 LDGSTS.E.BYPASS.LTC128B.128 [R0+0x1a100], [R6.64+0x100], !P2 ;  /* 0x1a10010006000fae */ /* 0x0005e2000d101d54 */
[----:B------:R-:W-:Y:S01]  /*9a30*/  ISETP.LT.AND P0, PT, RZ, UR16, PT ;  /* 0x00000010ff007c0c */ /* 0x000fe2000bf01270 */
[----:B------:R-:W-:Y:S01]  /*9a40*/  UMOV UR16, UR14 ;  /* 0x0000000e00107c82 */ /* 0x000fe20008000000 */
[----:B-1----:R-:W-:Y:S02]  /*9a50*/  FADD.FTZ R4, R148, R24 ;  /* 0x0000001894047221 */ /* 0x002fe40000010000 */
[C---:B----4-:R-:W-:Y:S03]  /*9a60*/  HMMA.16816.F32 R148, R20.reuse, R8, R16 ;  /* 0x000000081494723c */ /* 0x050fe60000001810 */
[----:B------:R-:W0:Y:S05]  /*9a70*/  LDGDEPBAR ;  /* 0x00000000000079af */ /* 0x000e2a0000000000 */
[----:B------:R-:W-:Y:S04]  /*9a80*/  HMMA.16816.F32 R128, R20, R10, R128 ;  /* 0x0000000a1480723c */ /* 0x000fe80000001880 */
[----:B--2---:R-:W-:Y:S02]  /*9a90*/  FADD.FTZ R0, R166, R4 ;  /* 0x00000004a6007221 */ /* 0x004fe40000010000 */
        /* <DEDUP_REMOVED lines=10> */
.L_x_1946:
[----:B-1----:R-:W1:Y:S01]  /*9b40*/  SHFL.BFLY PT, R6, R248, 0x2, 0x1f ;  /* 0x0c401f00f8067f89 */ /* 0x002e6200000e0000 */
[----:B------:R-:W-:-:S02]  /*9b50*/  MOV R42, 0xff800000 ;  /* 0xff800000002a7802 */ /* 0x000fc40000000f00 */
[----:B------:R-:W-:Y:S01]  /*9b60*/  MOV R43, 0xff800000 ;  /* 0xff800000002b7802 */ /* 0x000fe20000000f00 */
[----:B------:R-:W2:Y:S01]  /*9b70*/  SHFL.BFLY PT, R0, R249, 0x2, 0x1f ;  /* 0x0c401f00f9007f89 */ /* 0x000ea200000e0000 */
[----:B------:R-:W-:Y:S01]  /*9b80*/  PLOP3.LUT P2, PT, PT, PT, PT, 0x8, 0x0 ;  /* 0x000000000000781c */ /* 0x000fe20003f4e170 */
        /* <DEDUP_REMOVED lines=118> */
.L_x_1942:
        /* <DEDUP_REMOVED lines=77> */
[----:B------:R-:W-:Y:S01]  /*a7c0*/  IMAD.IADD R4, R6, 0x1, R3 ;  /* 0x0000000106047824 */ /* 0x000fe200078e0203 */
        /* <DEDUP_REMOVED lines=59> */
[----:B-1---5:R-:W-:-:S03]  /*ab80*/  IMAD.WIDE R8, R252, R2, c[0x0][0x500] ;  /* 0x00014000fc087625 */ /* 0x022fc600078e0202 */
        /* <DEDUP_REMOVED lines=13> */
.L_x_1949:
        /* <DEDUP_REMOVED lines=139> */
.L_x_1951:
[----:B---3--:R-:W-:Y:S05]  /*b510*/  BSYNC B0 ;  /* 0x0000000000007941 */ /* 0x008fea0003800000 */
.L_x_1950:
        /* <DEDUP_REMOVED lines=23> */
.L_x_1953:
[----:B------:R-:W-:Y:S05]  /*b690*/  BSYNC B0 ;  /* 0x0000000000007941 */ /* 0x000fea0003800000 */
.L_x_1952:
        /* <DEDUP_REMOVED lines=23> */
.L_x_1955:
[----:B------:R-:W-:Y:S05]  /*b810*/  BSYNC B0 ;  /* 0x0000000000007941 */ /* 0x000fea0003800000 */
.L_x_1954:
        /* <DEDUP_REMOVED lines=24> */
.L_x_1948:
[----:B------:R-:W-:Y:S01]  /*b9a0*/  ISETP.NE.U32.AND P0, PT, RZ, c[0x0][0x508], PT ;  /* 0x00014200ff007a0c */ /* 0x000fe20003f05070 */
[----:B------:R-:W-:Y:S01]  /*b9b0*/  IMAD.MOV.U32 R2, RZ, RZ, 0x4 ;  /* 0x00000004ff027424 */ /* 0x000fe200078e00ff */
[----:B------:R-:W-:Y:S02]  /*b9c0*/  ISETP.NE.U32.AND P1, PT, RZ, c[0x0][0x500], PT ;  /* 0x00014000ff007a0c */ /* 0x000fe40003f25070 */
[----:B------:R-:W-:Y:S01]  /*b9d0*/  ISETP.NE.AND.EX P0, PT, RZ, c[0x0][0x50c], PT, P0 ;  /* 0x00014300ff007a0c */ /* 0x000fe20003f05300 */
[----:B-----5:R-:W-:Y:S01]  /*b9e0*/  IMAD.WIDE R6, R252, R2, c[0x0][0x500] ;  /* 0x00014000fc067625 */ /* 0x020fe200078e0202 */
        /* <DEDUP_REMOVED lines=13> */
.L_x_1956:
        /* <DEDUP_REMOVED lines=42> */
.L_x_1958:
[----:B------:R-:W-:Y:S05]  /*bd60*/  BSYNC B0 ;  /* 0x0000000000007941 */ /* 0x000fea0003800000 */
.L_x_1957:
        /* <DEDUP_REMOVED lines=66> */
.L_x_1960:
[----:B------:R-:W-:Y:S05]  /*c190*/  BSYNC B0 ;  /* 0x0000000000007941 */ /* 0x000fea0003800000 */
.L_x_1959:
        /* <DEDUP_REMOVED lines=21> */
.L_x_1962:
[----:B------:R-:W-:Y:S05]  /*c2f0*/  BSYNC B0 ;  /* 0x0000000000007941 */ /* 0x000fea0003800000 */
.L_x_1961:
        /* <DEDUP_REMOVED lines=21> */
.L_x_1964:
[----:B------:R-:W-:Y:S05]  /*c450*/  BSYNC B0 ;  /* 0x0000000000007941 */ /* 0x000fea0003800000 */
.L_x_1963:
        /* <DEDUP_REMOVED lines=22> */
.L_x_1965:
        /* <DEDUP_REMOVED lines=12> */
.L_x_2600:


//--------------------- .text._ZN7cutlass13device_kernelIN5flash19enable_sm80_to_sm89INS1_16FlashAttnFwdSm80INS1_25CollectiveMainloopFwdSm80ILi8ELi2ELb0EN4cute5tupleIJNS5_1CILi128EEENS7_ILi64EEENS7_ILi192EEEEEELi192ENS_6half_tEfNS_4arch4Sm80ELb0ELb0ELb0ELb1ELb0ELb1ELb1ELb0EEENS1_21CollectiveEpilogueFwdINS6_IJS8_SA_S9_EEENS6_IJNS7_ILi1EEESI_SI_EEESC_SE_Li256ELb1ELb1ELb0ELb0EEENS1_19SingleTileSchedulerILb1ELb0ELb1ELi128EEEEEEEEEvNT_6ParamsE --------------------------
	.section	.text._ZN7cutlass13device_kernelIN5flash19enable_sm80_to_sm89INS1_16FlashAttnFwdSm80INS1_25CollectiveMainloopFwdSm80ILi8ELi2ELb0EN4cute5tupleIJNS5_1CILi128EEENS7_ILi64EEENS7_ILi192EEEEEELi192ENS_6half_tEfNS_4arch4Sm80ELb0ELb0ELb0ELb1ELb0ELb1ELb1ELb0EEENS1_21CollectiveEpilogueFwdINS6_IJS8_SA_S9_EEENS6_IJNS7_ILi1EEESI_SI_EEESC_SE_Li256ELb1ELb1ELb0ELb0EEENS1_19SingleTileSchedulerILb1ELb0ELb1ELi128EEEEEEEEEvNT_6ParamsE,"ax",@progbits
	.sectioninfo	@"SHI_REGISTERS=234"
	.align	128
.text._ZN7cutlass13device_kernelIN5flash19enable_sm80_to_sm89INS1_16FlashAttnFwdSm80INS1_25CollectiveMainloopFwdSm80ILi8ELi2ELb0EN4cute5tupleIJNS5_1CILi128EEENS7_ILi64EEENS7_ILi192EEEEEELi192ENS_6half_tEfNS_4arch4Sm80ELb0ELb0ELb0ELb1ELb0ELb1ELb1ELb0EEENS1_21CollectiveEpilogueFwdINS6_IJS8_SA_S9_EEENS6_IJNS7_ILi1EEESI_SI_EEESC_SE_Li256ELb1ELb1ELb0ELb0EEENS1_19SingleTileSchedulerILb1ELb0ELb1ELi128EEEEEEEEEvNT_6ParamsE:
        .type           _ZN7cutlass13device_kernelIN5flash19enable_sm80_to_sm89INS1_16FlashAttnFwdSm80INS1_25CollectiveMainloopFwdSm80ILi8ELi2ELb0EN4cute5tupleIJNS5_1CILi128EEENS7_ILi64EEENS7_ILi192EEEEEELi192ENS_6half_tEfNS_4arch4Sm80ELb0ELb0ELb0ELb1ELb0ELb1ELb1ELb0EEENS1_21CollectiveEpilogueFwdINS6_IJS8_SA_S9_EEENS6_IJNS7_ILi1EEESI_SI_EEESC_SE_Li256ELb1ELb1ELb0ELb0EEENS1_19SingleTileSchedulerILb1ELb0ELb1ELi128EEEEEEEEEvNT_6ParamsE,@function
        .size           _ZN7cutlass13device_kernelIN5flash19enable_sm80_to_sm89INS1_16FlashAttnFwdSm80INS1_25CollectiveMainloopFwdSm80ILi8ELi2ELb0EN4cute5tupleIJNS5_1CILi128EEENS7_ILi64EEENS7_ILi192EEEEEELi192ENS_6half_tEfNS_4arch4Sm80ELb0ELb0ELb0ELb1ELb0ELb1ELb1ELb0EEENS1_21CollectiveEpilogueFwdINS6_IJS8_SA_S9_EEENS6_IJNS7_ILi1EEESI_SI_EEESC_SE_Li256ELb1ELb1ELb0ELb0EEENS1_19SingleTileSchedulerILb1ELb0ELb1ELi128EEEEEEEEEvNT_6ParamsE,(.L_x_2601 - _ZN7cutlass13device_kernelIN5flash19enable_sm80_to_sm89INS1_16FlashAttnFwdSm80INS1_25CollectiveMainloopFwdSm80ILi8ELi2ELb0EN4cute5tupleIJNS5_1CILi128EEENS7_ILi64EEENS7_ILi192EEEEEELi192ENS_6half_tEfNS_4arch4Sm80ELb0ELb0ELb0ELb1ELb0ELb1ELb1ELb0EEENS1_21CollectiveEpilogueFwdINS6_IJS8_SA_S9_EEENS6_IJNS7_ILi1EEESI_SI_EEESC_SE_Li256ELb1ELb1ELb0ELb0EEENS1_19SingleTileSchedulerILb1ELb0ELb1ELi128EEEEEEEEEvNT_6ParamsE)
        .other          _ZN7cutlass13device_kernelIN5flash19enable_sm80_to_sm89INS1_16FlashAttnFwdSm80INS1_25CollectiveMainloopFwdSm80ILi8ELi2ELb0EN4cute5tupleIJNS5_1CILi128EEENS7_ILi64EEENS7_ILi192EEEEEELi192ENS_6half_tEfNS_4arch4Sm80ELb0ELb0ELb0ELb1ELb0ELb1ELb1ELb0EEENS1_21CollectiveEpilogueFwdINS6_IJS8_SA_S9_EEENS6_IJNS7_ILi1EEESI_SI_EEESC_SE_Li256ELb1ELb1ELb0ELb0EEENS1_19SingleTileSchedulerILb1ELb0ELb1ELi128EEEEEEEEEvNT_6ParamsE,@"STO_CUDA_ENTRY STV_DEFAULT"
_ZN7cutlass13device_kernelIN5flash19enable_sm80_to_sm89INS1_16FlashAttnFwdSm80INS1_25CollectiveMainloopFwdSm80ILi8ELi2ELb0EN4cute5tupleIJNS5_1CILi128EEENS7_ILi64EEENS7_ILi192EEEEEELi192ENS_6half_tEfNS_4arch4Sm80ELb0ELb0ELb0ELb1ELb0ELb1ELb1ELb0EEENS1_21CollectiveEpilogueFwdINS6_IJS8_SA_S9_EEENS6_IJNS7_ILi1EEESI_SI_EEESC_SE_Li256ELb1ELb1ELb0ELb0EEENS1_19SingleTileSchedulerILb1ELb0ELb1ELi128EEEEEEEEEvNT_6ParamsE:
        /* <DEDUP_REMOVED lines=16> */
.L_x_1967:
        /* <DEDUP_REMOVED lines=8> */
.L_x_1969:
[----:B------:R-:W-:-:S05]  /*0180*/  MOV R5, c[0x0][0x54c] ;  /* 0x0001530000057a02 */ /* 0x000fca0000000f00 */
.L_x_1968:
[----:B-----5:R-:W-:Y:S01]  /*0190*/  IMAD R5, R5, c[0x0][0x548], RZ ;  /* 0x0001520005057a24 */ /* 0x020fe200078e02ff */
[----:B------:R-:W-:-:S04]  /*01a0*/  SHF.L.U32 R0, R85, 0x7, RZ ;  /* 0x0000000755007819 */ /* 0x000fc800000006ff */
[----:B------:R-:W-:-:S04]  /*01b0*/  ISETP.GE.AND P0, PT, R0, R5, PT ;  /* 0x000000050000720c */ /* 0x000fc80003f06270 */
[----:B------:R-:W-:Y:S01]  /*01c0*/  SEL R184, R184, 0xffffffff, !P0 ;  /* 0xffffffffb8b87807 */ /* 0x000fe20004000000 */
[----:B------:R-:W-:Y:S05]  /*01d0*/  BRA `(.L_x_1970) ;  /* 0x0000012000007947 */ /* 0x000fea0003800000 */
.L_x_1966:
[----:B---3--:R-:W-:-:S04]  /*01e0*/  ISETP.NE.U32.AND P0, PT, RZ, c[0x0][0x568], PT ;  /* 0x00015a00ff007a0c */ /* 0x008fc80003f05070 */
[----:B------:R-:W-:-:S13]  /*01f0*/  ISETP.NE.AND.EX P0, PT, RZ, c[0x0][0x56c], PT, P0 ;  /* 0x00015b00ff007a0c */ /* 0x000fda0003f05300 */
[----:B------:R-:W-:Y:S05]  /*0200*/  @!P0 BRA `(.L_x_1971) ;  /* 0x0000002000008947 */ /* 0x000fea0003800000 */
[----:B------:R1:W5:Y:S01]  /*0210*/  LDG.E R5, [R4.64] ;  /* 0x0000000604057981 */ /* 0x000362000c1e1900 */
[----:B------:R-:W-:Y:S05]  /*0220*/  BRA `(.L_x_1972) ;  /* 0x0000009000007947 */ /* 0x000fea0003800000 */
.L_x_1971:
        /* <DEDUP_REMOVED lines=8> */
.L_x_1973:
[----:B------:R-:W-:-:S05]  /*02b0*/  MOV R5, c[0x0][0x54c] ;  /* 0x0001530000057a02 */ /* 0x000fca0000000f00 */
.L_x_1972:
[----:B-----5:R-:W-:Y:S01]  /*02c0*/  IMAD R5, R5, c[0x0][0x548], RZ ;  /* 0x0001520005057a24 */ /* 0x020fe200078e02ff */
[----:B------:R-:W-:-:S04]  /*02d0*/  SHF.L.U32 R0, R85, 0x7, RZ ;  /* 0x0000000755007819 */ /* 0x000fc800000006ff */
[----:B------:R-:W-:-:S04]  /*02e0*/  ISETP.GE.AND P0, PT, R0, R5, PT ;  /* 0x000000050000720c */ /* 0x000fc80003f06270 */
[----:B------:R-:W-:-:S04]  /*02f0*/  SEL R184, R184, 0xffffffff, !P0 ;  /* 0xffffffffb8b87807 */ /* 0x000fc80004000000 */
.L_x_1970:
        /* <DEDUP_REMOVED lines=28> */
[----:B------:R-:W-:-:S02]  /*04c0*/  IMAD.MOV.U32 R2, RZ, RZ, c[0x0][0x1d0] ;  /* 0x00007400ff027624 */ /* 0x000fc400078e00ff */
[----:B------:R-:W-:Y:S01]  /*04d0*/  IMAD.MOV.U32 R93, RZ, RZ, c[0x0][0x228] ;  /* 0x00008a00ff5d7624 */ /* 0x000fe200078e00ff */
[----:B---3--:R-:W-:Y:S01]  /*04e0*/  SHF.R.S32.HI R88, RZ, 0x1f, R185 ;  /* 0x0000001fff587819 */ /* 0x008fe200000114b9 */
[----:B------:R-:W-:Y:S05]  /*04f0*/  @P0 BRA `(.L_x_1974) ;  /* 0x0000004000000947 */ /* 0x000fea0003800000 */
[----:B--2---:R-:W-:Y:S05]  /*0500*/  @!P1 BRA `(.L_x_1974) ;  /* 0x0000003000009947 */ /* 0x004fea0003800000 */
[----:B-----5:R-:W2:Y:S04]  /*0510*/  LDG.E R87, [R10.64] ;  /* 0x000000060a577981 */ /* 0x020ea8000c1e1900 */
[----:B------:R-:W2:Y:S02]  /*0520*/  LDG.E R0, [R10.64+0x4] ;  /* 0x000004060a007981 */ /* 0x000ea4000c1e1900 */
[----:B--2---:R-:W-:Y:S02]  /*0530*/  IADD3 R87, -R87, R0, RZ ;  /* 0x0000000057577210 */ /* 0x004fe40007ffe1ff */
.L_x_1974:
[----:B--2---:R-:W-:-:S04]  /*0540*/  ISETP.NE.U32.AND P0, PT, RZ, c[0x0][0x368], PT ;  /* 0x0000da00ff007a0c */ /* 0x004fc80003f05070 */
[----:B------:R-:W-:-:S13]  /*0550*/  ISETP.NE.AND.EX P0, PT, RZ, c[0x0][0x36c], PT, P0 ;  /* 0x0000db00ff007a0c */ /* 0x000fda0003f05300 */
[----:B------:R-:W-:Y:S05]  /*0560*/  @!P0 BRA `(.L_x_1975) ;  /* 0x0000003000008947 */ /* 0x000fea0003800000 */
[----:B------:R-:W-:-:S05]  /*0570*/  IMAD.WIDE R8, R184, R3, c[0x0][0x368] ;  /* 0x0000da00b8087625 */ /* 0x000fca00078e0203 */
[----:B------:R2:W5:Y:S01]  /*0580*/  LDG.E R2, [R8.64] ;  /* 0x0000000608027981 */ /* 0x000562000c1e1900 */
[----:B------:R-:W-:Y:S05]  /*0590*/  BRA `(.L_x_1976) ;  /* 0x0000004000007947 */ /* 0x000fea0003800000 */
.L_x_1975:
[----:B------:R-:W-:Y:S05]  /*05a0*/  @!P5 BRA `(.L_x_1976) ;  /* 0x000000300000d947 */ /* 0x000fea0003800000 */
[----:B------:R-:W2:Y:S04]  /*05b0*/  LDG.E R2, [R8.64] ;  /* 0x0000000608027981 */ /* 0x000ea8000c1e1900 */
[----:B------:R-:W2:Y:S02]  /*05c0*/  LDG.E R11, [R8.64+0x4] ;  /* 0x00000406080b7981 */ /* 0x000ea4000c1e1900 */
[----:B--2---:R-:W-:Y:S02]  /*05d0*/  IADD3 R2, -R2, R11, RZ ;  /* 0x0000000b02027210 */ /* 0x004fe40007ffe1ff */
.L_x_1976:
[----:B-1----:R-:W3:Y:S04]  /*05e0*/  @P4 LDG.E R4, [R6.64] ;  /* 0x0000000606044981 */ /* 0x002ee8000c1e1900 */
[----:B--2---:R-:W3:Y:S01]  /*05f0*/  @P4 LDG.E R9, [R6.64+0x4] ;  /* 0x0000040606094981 */ /* 0x004ee2000c1e1900 */
        /* <DEDUP_REMOVED lines=8> */
[----:B---3--:R-:W-:-:S04]  /*0680*/  @P4 IMAD.IADD R93, R9, 0x1, -R4 ;  /* 0x00000001095d4824 */ /* 0x008fc800078e0a04 */
        /* <DEDUP_REMOVED lines=24> */
[-C--:B------:R-:W-:Y:S01]  /*0810*/  LEA.HI R9, R7, R84.reuse, RZ, 0x3 ;  /* 0x0000005407097211 */ /* 0x080fe200078f18ff */
[----:B------:R-:W-:Y:S01]  /*0820*/  IMAD R10, R88, c[0x0][0x240], RZ ;  /* 0x00009000580a7a24 */ /* 0x000fe200078e02ff */
[----:B------:R-:W-:Y:S01]  /*0830*/  IADD3 R18, R6, -0x1, RZ ;  /* 0xffffffff06127810 */ /* 0x000fe20007ffe0ff */
[----:B------:R-:W-:Y:S01]  /*0840*/  IMAD.SHL.U32 R97, R98, 0x40, RZ ;  /* 0x0000004062617824 */ /* 0x000fe200078e00ff */
        /* <DEDUP_REMOVED lines=12> */
[----:B------:R-:W-:Y:S01]  /*0910*/  LEA.HI R24, R7, R84, RZ, 0x2 ;  /* 0x0000005407187211 */ /* 0x000fe200078f10ff */
        /* <DEDUP_REMOVED lines=9> */
[----:B------:R-:W-:Y:S01]  /*09b0*/  LOP3.LUT R186, R186, 0xfffffffd, RZ, 0xc0, !PT ;  /* 0xfffffffdbaba7812 */ /* 0x000fe200078ec0ff */
[----:B------:R-:W-:Y:S01]  /*09c0*/  ULDC.U8 UR4, c[0x0][0x298] ;  /* 0x0000a60000047ab9 */ /* 0x000fe20000000000 */
[----:B------:R-:W-:Y:S01]  /*09d0*/  SHF.R.S32.HI R109, RZ, 0x2, R24 ;  /* 0x00000002ff6d7819 */ /* 0x000fe20000011418 */
[----:B------:R-:W-:-:S02]  /*09e0*/  IMAD.IADD R147, R9, 0x1, R146 ;  /* 0x0000000109937824 */ /* 0x000fc400078e0292 */
[----:B------:R-:W-:Y:S02]  /*09f0*/  IMAD.MOV.U32 R146, RZ, RZ, R8 ;  /* 0x000000ffff927224 */ /* 0x000fe400078e0008 */
[----:B------:R-:W-:Y:S02]  /*0a00*/  IMAD.MOV.U32 R8, RZ, RZ, c[0x0][0x258] ;  /* 0x00009600ff087624 */ /* 0x000fe400078e00ff */
[----:B------:R-:W-:Y:S01]  /*0a10*/  IMAD.WIDE.U32 R20, R21, c[0x0][0x258], R12 ;  /* 0x0000960015147a25 */ /* 0x000fe200078e000c */
[----:B------:R-:W-:Y:S02]  /*0a20*/  SHF.R.S32.HI R13, RZ, 0x1f, R184 ;  /* 0x0000001fff0d7819 */ /* 0x000fe400000114b8 */
[C---:B------:R-:W-:Y:S01]  /*0a30*/  SHF.L.U64.HI R94, R8.reuse, R131, c[0x0][0x25c] ;  /* 0x00009700085e7619 */ /* 0x040fe20000010283 */
[----:B------:R-:W-:Y:S01]  /*0a40*/  IMAD.IADD R21, R21, 0x1, R3 ;  /* 0x0000000115157824 */ /* 0x000fe200078e0203 */
[----:B------:R-:W-:Y:S01]  /*0a50*/  SEL R149, R13, RZ, !P4 ;  /* 0x000000ff0d957207 */ /* 0x000fe20006000000 */
[----:B------:R-:W-:Y:S01]  /*0a60*/  IMAD R9, R95, R18, RZ ;  /* 0x000000125f097224 */ /* 0x000fe200078e02ff */
[----:B------:R-:W-:Y:S01]  /*0a70*/  SHF.L.U64.HI R101, R8, R101, c[0x0][0x25c] ;  /* 0x0000970008657619 */ /* 0x000fe20000010265 */
[----:B------:R-:W-:-:S02]  /*0a80*/  IMAD R3, R185, c[0x0][0x244], R10 ;  /* 0x00009100b9037a24 */ /* 0x000fc400078e020a */
[----:B------:R-:W-:-:S04]  /*0a90*/  IMAD.WIDE.U32 R146, R185, c[0x0][0x240], R146 ;  /* 0x00009000b9927a25 */ /* 0x000fc800078e0092 */
[----:B------:R-:W-:Y:S02]  /*0aa0*/  IMAD.SHL.U32 R96, R8, 0x40, RZ ;  /* 0x0000004008607824 */ /* 0x000fe400078e00ff */
[----:B------:R-:W-:Y:S02]  /*0ab0*/  IMAD R15, R94, R18, RZ ;  /* 0x000000125e0f7224 */ /* 0x000fe400078e02ff */
[C---:B------:R-:W-:Y:S02]  /*0ac0*/  IMAD R9, R0.reuse, R97, R9 ;  /* 0x0000006100097224 */ /* 0x040fe400078e0209 */
[----:B------:R-:W-:Y:S02]  /*0ad0*/  IMAD.IADD R147, R147, 0x1, R3 ;  /* 0x0000000193937824 */ /* 0x000fe400078e0203 */
[----:B------:R-:W-:Y:S02]  /*0ae0*/  IMAD R0, R0, R96, R15 ;  /* 0x0000006000007224 */ /* 0x000fe400078e020f */
[----:B------:R-:W-:-:S02]  /*0af0*/  IMAD.SHL.U32 R3, R4, 0x40, RZ ;  /* 0x0000004004037824 */ /* 0x000fc400078e00ff */
[----:B------:R-:W-:Y:S01]  /*0b00*/  IMAD.IADD R15, R93, 0x1, -R4 ;  /* 0x000000015d0f7824 */ /* 0x000fe200078e0a04 */
[----:B------:R-:W-:Y:S01]  /*0b10*/  IADD3 R4, R12, 0x40, RZ ;  /* 0x000000400c047810 */ /* 0x000fe20007ffe0ff */
[----:B------:R-:W-:Y:S01]  /*0b20*/  IMAD R151, R149, c[0x0][0x248], RZ ;  /* 0x0000920095977a24 */ /* 0x000fe200078e02ff */
[----:B------:R-:W-:Y:S01]  /*0b30*/  LOP3.LUT R3, R3, 0x1c0, RZ, 0xc0, !PT ;  /* 0x000001c003037812 */ /* 0x000fe200078ec0ff */
[----:B------:R-:W-:Y:S01]  /*0b40*/  IMAD R14, R18, -0x40, R15 ;  /* 0xffffffc0120e7824 */ /* 0x000fe200078e020f */
[----:B------:R-:W-:Y:S01]  /*0b50*/  ISETP.GE.AND P4, PT, R4, c[0x0][0x1d4], PT ;  /* 0x0000750004007a0c */ /* 0x000fe20003f86270 */
[C---:B------:R-:W-:Y:S01]  /*0b60*/  IMAD R151, R144.reuse, c[0x0][0x24c], R151 ;  /* 0x0000930090977a24 */ /* 0x040fe200078e0297 */
[----:B------:R-:W-:Y:S01]  /*0b70*/  LOP3.LUT R10, R3, 0x38, R12, 0xf8, !PT ;  /* 0x00000038030a7812 */ /* 0x000fe200078ef80c */
[----:B------:R-:W-:Y:S01]  /*0b80*/  IMAD.WIDE.U32 R146, R144, c[0x0][0x248], R146 ;  /* 0x0000920090927a25 */ /* 0x000fe200078e0092 */
[----:B------:R-:W-:Y:S02]  /*0b90*/  SHF.R.U32.HI R3, RZ, 0x3, R3 ;  /* 0x00000003ff037819 */ /* 0x000fe40000011603 */
[C---:B------:R-:W-:Y:S01]  /*0ba0*/  ISETP.GE.AND P1, PT, R14.reuse, 0x21, PT ;  /* 0x000000210e00780c */ /* 0x040fe20003f26270 */
[----:B------:R-:W-:Y:S01]  /*0bb0*/  IMAD.IADD R151, R147, 0x1, R151 ;  /* 0x0000000193977824 */ /* 0x000fe200078e0297 */
[----:B------:R-:W-:Y:S01]  /*0bc0*/  ISETP.GE.AND P2, PT, R14, 0x1, PT ;  /* 0x000000010e00780c */ /* 0x000fe20003f46270 */
[----:B------:R-:W-:Y:S01]  /*0bd0*/  IMAD.MOV.U32 R150, RZ, RZ, R146 ;  /* 0x000000ffff967224 */ /* 0x000fe200078e0092 */
[----:B------:R-:W-:Y:S01]  /*0be0*/  LOP3.LUT R3, R10, R3, RZ, 0x3c, !PT ;  /* 0x000000030a037212 */ /* 0x000fe200078e3cff */
[----:B------:R-:W-:Y:S01]  /*0bf0*/  IMAD.WIDE.U32 R20, R185, c[0x0][0x260], R20 ;  /* 0x00009800b9147a25 */ /* 0x000fe200078e0014 */
[----:B------:R-:W-:-:S02]  /*0c00*/  LEA.HI R10, R7, R84, RZ, 0x6 ;  /* 0x00000054070a7211 */ /* 0x000fc400078f30ff */
[----:B------:R-:W-:Y:S01]  /*0c10*/  IADD3 R12, R12, 0x80, RZ ;  /* 0x000000800c0c7810 */ /* 0x000fe20007ffe0ff */
[----:B------:R-:W-:-:S04]  /*0c20*/  IMAD.WIDE.U32 R14, R18, R97, R150 ;  /* 0x00000061120e7225 */ /* 0x000fc800078e0096 */
[----:B------:R-:W-:Y:S01]  /*0c30*/  IMAD.SHL.U32 R10, R10, 0x8, RZ ;  /* 0x000000080a0a7824 */ /* 0x000fe200078e00ff */
[----:B------:R-:W-:Y:S01]  /*0c40*/  @P1 IADD3 R4, P6, R99, R14, RZ ;  /* 0x0000000e63041210 */ /* 0x000fe20007fde0ff */
[----:B------:R-:W-:Y:S02]  /*0c50*/  IMAD.IADD R23, R21, 0x1, R22 ;  /* 0x0000000115177824 */ /* 0x000fe400078e0216 */
[----:B------:R-:W-:Y:S01]  /*0c60*/  IMAD.MOV.U32 R22, RZ, RZ, R20 ;  /* 0x000000ffff167224 */ /* 0x000fe200078e0014 */
[----:B------:R-:W-:Y:S01]  /*0c70*/  @P2 LEA R20, P0, R14, c[0x0][0x220], 0x1 ;  /* 0x000088000e142a11 */ /* 0x000fe200078008ff */
[----:B------:R-:W-:Y:S01]  /*0c80*/  IMAD R149, R149, c[0x0][0x268], RZ ;  /* 0x00009a0095957a24 */ /* 0x000fe200078e02ff */
[----:B------:R-:W-:Y:S01]  /*0c90*/  LOP3.LUT R10, R3, 0xfffffe00, R10, 0xf8, !PT ;  /* 0xfffffe00030a7812 */ /* 0x000fe200078ef80a */
[----:B------:R-:W-:Y:S02]  /*0ca0*/  IMAD.IADD R9, R15, 0x1, R9 ;  /* 0x000000010f097824 */ /* 0x000fe400078e0209 */
[----:B------:R-:W-:-:S02]  /*0cb0*/  IMAD R149, R144, c[0x0][0x26c], R149 ;  /* 0x00009b0090957a24 */ /* 0x000fc400078e0295 */
[----:B------:R-:W-:Y:S01]  /*0cc0*/  IMAD.WIDE.U32 R144, R144, c[0x0][0x268], R22 ;  /* 0x00009a0090907a25 */ /* 0x000fe200078e0016 */
[--C-:B------:R-:W-:Y:S02]  /*0cd0*/  @P2 LEA.HI.X R21, R14, c[0x0][0x224], R9.reuse, 0x1, P0 ;  /* 0x000089000e152a11 */ /* 0x100fe400000f0c09 */
[----:B------:R-:W-:Y:S01]  /*0ce0*/  @P1 LEA R22, P0, R4, c[0x0][0x220], 0x1 ;  /* 0x0000880004161a11 */ /* 0x000fe200078008ff */
[----:B------:R-:W-:Y:S01]  /*0cf0*/  @P1 IMAD.X R3, R98, 0x1, R9, P6 ;  /* 0x0000000162031824 */ /* 0x000fe200030e0609 */
[----:B------:R-:W-:Y:S01]  /*0d00*/  ISETP.NE.AND P6, PT, R5, RZ, PT ;  /* 0x000000ff0500720c */ /* 0x000fe20003fc5270 */
[----:B------:R-:W-:Y:S02]  /*0d10*/  @P1 IMAD.SHL.U32 R9, R10, 0x2, RZ ;  /* 0x000000020a091824 */ /* 0x000fe400078e00ff */
[----:B------:R-:W-:Y:S01]  /*0d20*/  IMAD.IADD R149, R145, 0x1, R149 ;  /* 0x0000000191957824 */ /* 0x000fe200078e0295 */
[----:B------:R-:W-:Y:S01]  /*0d30*/  @P1 LEA.HI.X R23, R4, c[0x0][0x224], R3, 0x1, P0 ;  /* 0x0000890004171a11 */ /* 0x000fe200000f0c03 */
[----:B------:R-:W-:Y:S01]  /*0d40*/  IMAD.MOV.U32 R148, RZ, RZ, R144 ;  /* 0x000000ffff947224 */ /* 0x000fe200078e0090 */
[----:B------:R-:W-:Y:S01]  /*0d50*/  ISETP.GT.AND P0, PT, R18, R11, PT ;  /* 0x0000000b1200720c */ /* 0x000fe20003f04270 */
[----:B------:R-:W-:-:S02]  /*0d60*/  IMAD.SHL.U32 R102, R8, 0x20, RZ ;  /* 0x0000002008667824 */ /* 0x000fc400078e00ff */
[----:B------:R-:W-:-:S04]  /*0d70*/  IMAD.WIDE.U32 R14, R18, R96, R148 ;  /* 0x00000060120e7225 */ /* 0x000fc800078e0094 */
[----:B------:R-:W-:Y:S02]  /*0d80*/  IMAD.IADD R0, R15, 0x1, R0 ;  /* 0x000000010f007824 */ /* 0x000fe400078e0200 */
[----:B------:R-:W-:Y:S02]  /*0d90*/  @P2 IMAD.SHL.U32 R8, R10, 0x2, RZ ;  /* 0x000000020a082824 */ /* 0x000fe400078e00ff */
[----:B------:R-:W-:Y:S02]  /*0da0*/  IMAD.MOV.U32 R100, RZ, RZ, 0x1 ;  /* 0x00000001ff647424 */ /* 0x000fe400078e00ff */
[----:B------:R-:W-:Y:S02]  /*0db0*/  IMAD.IADD R164, R89, 0x1, R2 ;  /* 0x0000000159a47824 */ /* 0x000fe400078e0202 */
[----:B------:R-:W-:Y:S02]  /*0dc0*/  IMAD R162, R88, c[0x0][0x1e8], RZ ;  /* 0x00007a0058a27a24 */ /* 0x000fe400078e02ff */
[----:B------:R-:W-:-:S04]  /*0dd0*/  IMAD.WIDE.U32 R26, R164, c[0x0][0x1e0], RZ ;  /* 0x00007800a41a7a25 */ /* 0x000fc800078e00ff */
[----:B------:R-:W-:Y:S02]  /*0de0*/  IMAD R162, R185, c[0x0][0x1ec], R162 ;  /* 0x00007b00b9a27a24 */ /* 0x000fe400078e02a2 */
[----:B------:R-:W-:Y:S02]  /*0df0*/  IMAD R28, R88, c[0x0][0x210], RZ ;  /* 0x00008400581c7a24 */ /* 0x000fe400078e02ff */
[----:B------:R-:W-:-:S04]  /*0e00*/  IMAD.WIDE.U32 R166, R109, c[0x0][0x1e0], RZ ;  /* 0x000078006da67a25 */ /* 0x000fc800078e00ff */
[----:B------:R-:W-:Y:S02]  /*0e10*/  IMAD R28, R185, c[0x0][0x214], R28 ;  /* 0x00008500b91c7a24 */ /* 0x000fe400078e021c */
[----:B------:R-:W-:Y:S02]  /*0e20*/  IMAD.MOV.U32 R69, RZ, RZ, 0x1 ;  /* 0x00000001ff457424 */ /* 0x000fe400078e00ff */
[----:B------:R-:W-:Y:S01]  /*0e30*/  IMAD.MOV.U32 R51, RZ, RZ, RZ ;  /* 0x000000ffff337224 */ /* 0x000fe200078e00ff */
[----:B--2---:R-:W-:Y:S01]  /*0e40*/  @P3 SHF.R.S32.HI R17, RZ, 0x1f, R16 ;  /* 0x0000001fff113819 */ /* 0x004fe20000011410 */
[----:B------:R-:W-:Y:S02]  /*0e50*/  @!P3 IMAD.MOV.U32 R16, RZ, RZ, R184 ;  /* 0x000000ffff10b224 */ /* 0x000fe400078e00b8 */
[----:B------:R-:W-:Y:S01]  /*0e60*/  @!P3 IMAD.MOV.U32 R17, RZ, RZ, R13 ;  /* 0x000000ffff11b224 */ /* 0x000fe200078e000d */
[----:B------:R-:W-:Y:S01]  /*0e70*/  ISETP.GE.AND P3, PT, R12, c[0x0][0x1d4], PT ;  /* 0x000075000c007a0c */ /* 0x000fe20003f66270 */
[----:B------:R-:W-:Y:S01]  /*0e80*/  @P2 IMAD.SHL.U32 R12, R10, 0x2, RZ ;  /* 0x000000020a0c2824 */ /* 0x000fe200078e00ff */
[----:B------:R-:W-:Y:S01]  /*0e90*/  SEL R160, R16, RZ, !P6 ;  /* 0x000000ff10a07207 */ /* 0x000fe20007000000 */
[----:B------:R-:W-:Y:S01]  /*0ea0*/  IMAD.MOV.U32 R13, RZ, RZ, c[0x0][0x27c] ;  /* 0x00009f00ff0d7624 */ /* 0x000fe200078e00ff */
[----:B------:R-:W-:-:S02]  /*0eb0*/  SEL R4, R17, RZ, !P6 ;  /* 0x000000ff11047207 */ /* 0x000fc40007000000 */
[----:B------:R-:W-:Y:S01]  /*0ec0*/  @!PT LDS RZ, [RZ] ;  /* 0x00000000fffff984 */ /* 0x000fe20000000800 */
[----:B------:R-:W-:Y:S01]  /*0ed0*/  @!PT LDS RZ, [RZ] ;  /* 0x00000000fffff984 */ /* 0x000fe20000000800 */
[----:B------:R-:W-:Y:S01]  /*0ee0*/  @!PT LDS RZ, [RZ] ;  /* 0x00000000fffff984 */ /* 0x000fe20000000800 */
[----:B------:R1:W-:Y:S01]  /*0ef0*/  @P2 LDGSTS.E.BYPASS.LTC128B.128 [R12+0xc100], [R20.64], !P5 ;  /* 0x0c100000140c2fae */ /* 0x0003e2000e901d46 */
[C---:B------:R-:W-:Y:S01]  /*0f00*/  @P2 LEA R16, P6, R14.reuse, c[0x0][0x250], 0x1 ;  /* 0x000094000e102a11 */ /* 0x040fe200078c08ff */
[----:B------:R-:W-:Y:S02]  /*0f10*/  IMAD.SHL.U32 R13, R13, 0x2, RZ ;  /* 0x000000020d0d7824 */ /* 0x000fe400078e00ff */
[----:B------:R1:W-:Y:S01]  /*0f20*/  @P2 LDGSTS.E.BYPASS.LTC128B.128 [R12+0xe100], [R20.64+0x80], !P4 ;  /* 0x0e100080140c2fae */ /* 0x0003e2000e101d46 */
[----:B------:R-:W-:Y:S01]  /*0f30*/  @P2 LEA.HI.X R17, R14, c[0x0][0x254], R0, 0x1, P6 ;  /* 0x000095000e112a11 */ /* 0x000fe200030f0c00 */
[----:B------:R-:W-:Y:S01]  /*0f40*/  IMAD R121, R4, c[0x0][0x1f0], RZ ;  /* 0x00007c0004797a24 */ /* 0x000fe200078e02ff */
[----:B------:R-:W-:Y:S01]  /*0f50*/  @P1 IADD3 R3, P6, R102, R14, RZ ;  /* 0x0000000e66031210 */ /* 0x000fe20007fde0ff */
[----:B------:R1:W-:Y:S01]  /*0f60*/  @P2 LDGSTS.E.BYPASS.LTC128B.128 [R12+0x10100], [R20.64+0x100], !P3 ;  /* 0x10100100140c2fae */ /* 0x0003e2000d901d46 */
[----:B------:R-:W-:Y:S01]  /*0f70*/  @P0 IADD3 R14, R6, -0x2, RZ ;  /* 0xfffffffe060e0810 */ /* 0x000fe20007ffe0ff */
[----:B------:R-:W-:-:S02]  /*0f80*/  IMAD R121, R160, c[0x0][0x1f4], R121 ;  /* 0x00007d00a0797a24 */ /* 0x000fc400078e0279 */
[----:B------:R2:W-:Y:S01]  /*0f90*/  @P1 LDGSTS.E.BYPASS.LTC128B.128 [R9+0xd100], [R22.64], !P5 ;  /* 0x0d10000016091fae */ /* 0x0005e2000e901d46 */
[----:B------:R-:W-:Y:S01]  /*0fa0*/  @P0 SHF.R.S32.HI R5, RZ, 0x1f, R14 ;  /* 0x0000001fff050819 */ /* 0x000fe2000001140e */
[----:B------:R-:W-:Y:S02]  /*0fb0*/  @P0 IMAD R6, R95, R14, RZ ;  /* 0x0000000e5f060224 */ /* 0x000fe400078e02ff */
[----:B------:R2:W-:Y:S01]  /*0fc0*/  @P1 LDGSTS.E.BYPASS.LTC128B.128 [R9+0xf100], [R22.64+0x80], !P4 ;  /* 0x0f10008016091fae */ /* 0x0005e2000e101d46 */
[----:B------:R-:W-:Y:S02]  /*0fd0*/  @P1 IMAD.X R0, R101, 0x1, R0, P6 ;  /* 0x0000000165001824 */ /* 0x000fe400030e0600 */
[----:B------:R-:W-:Y:S01]  /*0fe0*/  @P0 IMAD R6, R5, R97, R6 ;  /* 0x0000006105060224 */ /* 0x000fe200078e0206 */
[----:B------:R2:W-:Y:S01]  /*0ff0*/  @P1 LDGSTS.E.BYPASS.LTC128B.128 [R9+0x11100], [R22.64+0x100], !P3 ;  /* 0x1110010016091fae */ /* 0x0005e2000d901d46 */
[----:B------:R-:W-:Y:S01]  /*1000*/  LOP3.LUT R5, R24, 0xfffffffc, RZ, 0xc0, !PT ;  /* 0xfffffffc18057812 */ /* 0x000fe200078ec0ff */
[----:B------:R-:W-:Y:S01]  /*1010*/  IMAD R119, R4, c[0x0][0x218], RZ ;  /* 0x0000860004777a24 */ /* 0x000fe200078e02ff */
[----:B------:R-:W-:Y:S01]  /*1020*/  SHF.R.S32.HI R24, RZ, 0x1f, R24 ;  /* 0x0000001fff187819 */ /* 0x000fe20000011418 */
[----:B------:R-:W0:Y:S01]  /*1030*/  LDGDEPBAR ;  /* 0x00000000000079af */ /* 0x000e220000000000 */
[----:B------:R-:W-:-:S02]  /*1040*/  IMAD.MOV.U32 R4, RZ, RZ, c[0x0][0x280] ;  /* 0x0000a000ff047624 */ /* 0x000fc400078e00ff */
[----:B------:R-:W-:Y:S01]  /*1050*/  LEA.HI R24, R24, R109, RZ, 0x3 ;  /* 0x0000006d18187211 */ /* 0x000fe200078f18ff */
[----:B------:R-:W-:Y:S01]  /*1060*/  BAR.SYNC.DEFER_BLOCKING 0x0 ;  /* 0x0000000000007b1d */ /* 0x000fe20000010000 */
[----:B------:R-:W-:Y:S01]  /*1070*/  IMAD R119, R160, c[0x0][0x21c], R119 ;  /* 0x00008700a0777a24 */ /* 0x000fe200078e0277 */
[C---:B------:R-:W-:Y:S01]  /*1080*/  SHF.L.U64.HI R127, R4.reuse, R131, c[0x0][0x284] ;  /* 0x0000a100047f7619 */ /* 0x040fe20000010283 */
[----:B------:R-:W-:Y:S01]  /*1090*/  IMAD.SHL.U32 R129, R4, 0x40, RZ ;  /* 0x0000004004817824 */ /* 0x000fe200078e00ff */
[----:B------:R-:W-:Y:S02]  /*10a0*/  LOP3.LUT R24, R24, 0xfffffff8, RZ, 0xc0, !PT ;  /* 0xfffffff818187812 */ /* 0x000fe400078ec0ff */
[----:B-1----:R-:W-:Y:S01]  /*10b0*/  IADD3 R12, -R13, c[0x0][0x1d4], RZ ;  /* 0x000075000d0c7a10 */ /* 0x002fe20007ffe1ff */
[----:B--2---:R-:W-:Y:S01]  /*10c0*/  IMAD.IADD R22, R84, 0x1, -R5 ;  /* 0x0000000154167824 */ /* 0x004fe200078e0a05 */
[----:B------:R-:W-:-:S03]  /*10d0*/  SHF.R.S32.HI R5, RZ, 0x1f, R164 ;  /* 0x0000001fff057819 */ /* 0x000fc600000114a4 */
[C---:B------:R-:W-:Y:S01]  /*10e0*/  IMAD.SHL.U32 R20, R22.reuse, 0x4, RZ ;  /* 0x0000000416147824 */ /* 0x040fe200078e00ff */
[----:B------:R-:W-:Y:S01]  /*10f0*/  @!PT LDS RZ, [RZ] ;  /* 0x00000000fffff984 */ /* 0x000fe20000000800 */
[----:B------:R-:W-:Y:S01]  /*1100*/  @!PT LDS RZ, [RZ] ;  /* 0x00000000fffff984 */ /* 0x000fe20000000800 */
[----:B------:R-:W-:Y:S01]  /*1110*/  @!PT LDS RZ, [RZ] ;  /* 0x00000000fffff984 */ /* 0x000fe20000000800 */
[----:B------:R1:W-:Y:S01]  /*1120*/  @P2 LDGSTS.E.BYPASS.LTC128B.128 [R8+0x100], [R16.64], !P5 ;  /* 0x0010000010082fae */ /* 0x0003e2000e901d46 */
[----:B------:R-:W-:-:S03]  /*1130*/  IMAD.SHL.U32 R22, R22, 0x8, RZ ;  /* 0x0000000816167824 */ /* 0x000fc600078e00ff */
[----:B------:R1:W-:Y:S01]  /*1140*/  @P2 LDGSTS.E.BYPASS.LTC128B.128 [R8+0x2100], [R16.64+0x80], !P4 ;  /* 0x0210008010082fae */ /* 0x0003e2000e101d46 */
[----:B------:R-:W-:Y:S02]  /*1150*/  IADD3 R19, R20, 0x20, RZ ;  /* 0x0000002014137810 */ /* 0x000fe40007ffe0ff */
[----:B------:R-:W-:Y:S01]  /*1160*/  SHF.R.S32.HI R23, RZ, 0x1f, R22 ;  /* 0x0000001fff177819 */ /* 0x000fe20000011416 */
[----:B------:R1:W-:Y:S01]  /*1170*/  @P2 LDGSTS.E.BYPASS.LTC128B.128 [R8+0x4100], [R16.64+0x100], !P3 ;  /* 0x0410010010082fae */ /* 0x0003e2000d901d46 */
[----:B------:R-:W-:Y:S01]  /*1180*/  ISETP.LE.AND P2, PT, R100, c[0x0][0x27c], PT ;  /* 0x00009f0064007a0c */ /* 0x000fe20003f43270 */
[----:B------:R-:W-:Y:S01]  /*1190*/  IMAD.IADD R15, R20, 0x1, R19 ;  /* 0x00000001140f7824 */ /* 0x000fe200078e0213 */
[----:B------:R-:W-:Y:S01]  /*11a0*/  SHF.R.S32.HI R21, RZ, 0x1f, R20 ;  /* 0x0000001fff157819 */ /* 0x000fe20000011414 */
[C---:B------:R-:W-:Y:S01]  /*11b0*/  IMAD.WIDE.U32 R156, R109.reuse, c[0x0][0x280], R22 ;  /* 0x0000a0006d9c7a25 */ /* 0x040fe200078e0016 */
[C---:B------:R-:W-:Y:S02]  /*11c0*/  IADD3 R141, R22.reuse, 0x60, RZ ;  /* 0x00000060168d7810 */ /* 0x040fe40007ffe0ff */
[C---:B------:R-:W-:Y:S01]  /*11d0*/  IADD3 R140, R22.reuse, 0x80, RZ ;  /* 0x00000080168c7810 */ /* 0x040fe20007ffe0ff */
[----:B------:R-:W-:Y:S01]  /*11e0*/  IMAD.WIDE.U32 R30, R109, c[0x0][0x280], R20 ;  /* 0x0000a0006d1e7a25 */ /* 0x000fe200078e0014 */
[----:B------:R-:W-:-:S03]  /*11f0*/  IADD3 R139, R22, 0xa0, RZ ;  /* 0x000000a0168b7810 */ /* 0x000fc60007ffe0ff */
[----:B------:R-:W-:Y:S02]  /*1200*/  IMAD.WIDE.U32 R158, R109, c[0x0][0x290], R22 ;  /* 0x0000a4006d9e7a25 */ /* 0x000fe400078e0016 */
[----:B------:R-:W-:Y:S02]  /*1210*/  @P2 LOP3.LUT R186, R186, 0x2, RZ, 0xfc, !PT ;  /* 0x00000002baba2812 */ /* 0x000fe400078efcff */
        /* <DEDUP_REMOVED lines=15> */
[----:B------:R-:W-:Y:S01]  /*1310*/  SEL R0, RZ, c[0x0][0x27c], !P2 ;  /* 0x00009f00ff007a07 */ /* 0x000fe20005000000 */
[----:B------:R-:W-:Y:S01]  /*1320*/  IMAD.IADD R16, R20, 0x1, R17 ;  /* 0x0000000114107824 */ /* 0x000fe200078e0211 */
[----:B------:R-:W-:Y:S01]  /*1330*/  SHF.R.S32.HI R108, RZ, 0x1f, R9 ;  /* 0x0000001fff6c7819 */ /* 0x000fe20000011409 */
[----:B------:R-:W-:Y:S01]  /*1340*/  IMAD.IADD R163, R27, 0x1, R162 ;  /* 0x000000011ba37824 */ /* 0x000fe200078e02a2 */
[----:B------:R-:W-:Y:S01]  /*1350*/  SHF.R.S32.HI R104, RZ, 0x1f, R3 ;  /* 0x0000001fff687819 */ /* 0x000fe20000011403 */
[----:B------:R-:W-:Y:S01]  /*1360*/  IMAD.MOV.U32 R162, RZ, RZ, R26 ;  /* 0x000000ffffa27224 */ /* 0x000fe200078e001a */
[----:B------:R-:W-:Y:S01]  /*1370*/  ISETP.GE.AND P2, PT, R16, c[0x0][0x27c], PT ;  /* 0x00009f0010007a0c */ /* 0x000fe20003f46270 */
[----:B------:R-:W-:Y:S01]  /*1380*/  IMAD.WIDE.U32 R26, R185, c[0x0][0x210], R22 ;  /* 0x00008400b91a7a25 */ /* 0x000fe200078e0016 */
[----:B------:R-:W-:-:S02]  /*1390*/  LEA.HI R138, R108, R9, RZ, 0x3 ;  /* 0x000000096c8a7211 */ /* 0x000fc400078f18ff */
[----:B------:R-:W-:Y:S01]  /*13a0*/  LEA.HI R104, R104, R3, RZ, 0x4 ;  /* 0x0000000368687211 */ /* 0x000fe200078f20ff */
        /* <DEDUP_REMOVED lines=9> */
[----:B------:R-:W-:Y:S01]  /*1440*/  SHF.R.S32.HI R0, RZ, 0x1f, R3 ;  /* 0x0000001fff007819 */ /* 0x000fe20000011403 */
[----:B------:R-:W-:Y:S01]  /*1450*/  IMAD.IADD R13, R13, 0x1, R16 ;  /* 0x000000010d0d7824 */ /* 0x000fe200078e0210 */
[C---:B------:R-:W-:Y:S01]  /*1460*/  LOP3.LUT P6, RZ, R9.reuse, 0x4, RZ, 0xc0, !PT ;  /* 0x0000000409ff7812 */ /* 0x040fe200078cc0ff */
[----:B------:R-:W-:Y:S01]  /*1470*/  IMAD.SHL.U32 R9, R9, 0x40, RZ ;  /* 0x0000004009097824 */ /* 0x000fe200078e00ff */
[----:B------:R-:W-:Y:S01]  /*1480*/  LEA.HI R105, R105, R2, RZ, 0x4 ;  /* 0x0000000269697211 */ /* 0x000fe200078f20ff */
[----:B------:R-:W-:Y:S01]  /*1490*/  IMAD.WIDE.U32 R162, R160, c[0x0][0x1f0], R162 ;  /* 0x00007c00a0a27a25 */ /* 0x000fe200078e00a2 */
[----:B------:R-:W-:-:S02]  /*14a0*/  LEA.HI R137, R0, R3, RZ, 0x3 ;  /* 0x0000000300897211 */ /* 0x000fc400078f18ff */
[----:B------:R-:W-:Y:S01]  /*14b0*/  LEA.HI R2, R7, R84, RZ, 0x5 ;  /* 0x0000005407027211 */ /* 0x000fe200078f28ff */
[----:B------:R-:W-:Y:S01]  /*14c0*/  IMAD.IADD R121, R163, 0x1, R121 ;  /* 0x00000001a3797824 */ /* 0x000fe200078e0279 */
[----:B------:R-:W-:Y:S01]  /*14d0*/  LEA.HI R0, R0, R3, RZ, 0x6 ;  /* 0x0000000300007211 */ /* 0x000fe200078f30ff */
[----:B------:R-:W-:Y:S01]  /*14e0*/  IMAD.WIDE.U32 R160, R160, c[0x0][0x218], R28 ;  /* 0x00008600a0a07a25 */ /* 0x000fe200078e001c */
[----:B------:R-:W-:Y:S02]  /*14f0*/  SHF.R.S32.HI R103, RZ, 0x1f, R12 ;  /* 0x0000001fff677819 */ /* 0x000fe4000001140c */
[----:B------:R-:W-:Y:S01]  /*1500*/  LOP3.LUT R9, R9, 0x1c0, RZ, 0xc0, !PT ;  /* 0x000001c009097812 */ /* 0x000fe200078ec0ff */
[----:B------:R-:W-:Y:S01]  /*1510*/  IMAD.SHL.U32 R2, R2, 0x10, RZ ;  /* 0x0000001002027824 */ /* 0x000fe200078e00ff */
[----:B------:R-:W-:Y:S01]  /*1520*/  SHF.R.S32.HI R106, RZ, 0x1f, R13 ;  /* 0x0000001fff6a7819 */ /* 0x000fe2000001140d */
[----:B------:R-:W-:Y:S01]  /*1530*/  IMAD.SHL.U32 R0, R0, 0x40, RZ ;  /* 0x0000004000007824 */ /* 0x000fe200078e00ff */
[----:B------:R-:W-:Y:S01]  /*1540*/  LEA.HI R103, R103, R12, RZ, 0x4 ;  /* 0x0000000c67677211 */ /* 0x000fe200078f20ff */
[----:B------:R-:W-:Y:S01]  /*1550*/  IMAD.IADD R119, R161, 0x1, R119 ;  /* 0x00000001a1777824 */ /* 0x000fe200078e0277 */
[----:B------:R-:W-:-:S02]  /*1560*/  SHF.R.U32.HI R3, RZ, 0x3, R9 ;  /* 0x00000003ff037819 */ /* 0x000fc40000011609 */
[C---:B------:R-:W-:Y:S02]  /*1570*/  LOP3.LUT R12, R9.reuse, 0x38, R137, 0xf8, !PT ;  /* 0x00000038090c7812 */ /* 0x040fe400078ef889 */
[CC--:B------:R-:W-:Y:S02]  /*1580*/  LEA.HI R136, R106.reuse, R13.reuse, RZ, 0x3 ;  /* 0x0000000d6a887211 */ /* 0x0c0fe400078f18ff */
[----:B------:R-:W-:Y:S02]  /*1590*/  LEA.HI R106, R106, R13, RZ, 0x6 ;  /* 0x0000000d6a6a7211 */ /* 0x000fe400078f30ff */
[----:B------:R-:W-:Y:S02]  /*15a0*/  LOP3.LUT R2, R2, 0xfffffe00, RZ, 0xc0, !PT ;  /* 0xfffffe0002027812 */ /* 0x000fe400078ec0ff */
[----:B------:R-:W-:Y:S01]  /*15b0*/  LOP3.LUT R24, R9, 0x38, R138, 0xf8, !PT ;  /* 0x0000003809187812 */ /* 0x000fe200078ef88a */
[----:B------:R-:W-:Y:S01]  /*15c0*/  IMAD.SHL.U32 R106, R106, 0x40, RZ ;  /* 0x000000406a6a7824 */ /* 0x000fe200078e00ff */
[----:B------:R-:W-:-:S02]  /*15d0*/  LOP3.LUT R0, R0, 0xfffff000, RZ, 0xc0, !PT ;  /* 0xfffff00000007812 */ /* 0x000fc400078ec0ff */
[-C--:B------:R-:W-:Y:S02]  /*15e0*/  LOP3.LUT R107, R12, R3.reuse, RZ, 0x3c, !PT ;  /* 0x000000030c6b7212 */ /* 0x080fe400078e3cff */
[----:B------:R-:W-:Y:S02]  /*15f0*/  SHF.R.S32.HI R105, RZ, 0x4, R105 ;  /* 0x00000004ff697819 */ /* 0x000fe40000011469 */
[----:B------:R-:W-:Y:S02]  /*1600*/  LOP3.LUT R108, R108, 0xfffff000, RZ, 0xc0, !PT ;  /* 0xfffff0006c6c7812 */ /* 0x000fe400078ec0ff */
[----:B------:R-:W-:Y:S02]  /*1610*/  LOP3.LUT R7, R24, R3, RZ, 0x3c, !PT ;  /* 0x0000000318077212 */ /* 0x000fe400078e3cff */
[----:B------:R-:W-:Y:S02]  /*1620*/  IADD3 R107, R107, R0, R2 ;  /* 0x000000006b6b7210 */ /* 0x000fe40007ffe002 */
[----:B------:R-:W-:-:S02]  /*1630*/  LOP3.LUT R0, R9, 0x38, R136, 0xf8, !PT ;  /* 0x0000003809007812 */ /* 0x000fc400078ef888 */
[----:B------:R-:W-:Y:S02]  /*1640*/  LEA.HI.SX32 R105, R138, R105, 0x1d ;  /* 0x000000698a697211 */ /* 0x000fe400078feaff */
[----:B------:R-:W-:Y:S02]  /*1650*/  SHF.R.S32.HI R104, RZ, 0x4, R104 ;  /* 0x00000004ff687819 */ /* 0x000fe40000011468 */
[----:B------:R-:W-:Y:S02]  /*1660*/  SHF.R.S32.HI R103, RZ, 0x4, R103 ;  /* 0x00000004ff677819 */ /* 0x000fe40000011467 */
[----:B------:R-:W-:Y:S02]  /*1670*/  IADD3 R108, R7, R108, R2 ;  /* 0x0000006c076c7210 */ /* 0x000fe40007ffe002 */
[----:B------:R-:W-:Y:S02]  /*1680*/  SHF.R.S32.HI R8, RZ, 0x1f, R109 ;  /* 0x0000001fff087819 */ /* 0x000fe4000001146d */
[----:B------:R-:W-:-:S02]  /*1690*/  LOP3.LUT R106, R106, 0xfffff000, RZ, 0xc0, !PT ;  /* 0xfffff0006a6a7812 */ /* 0x000fc400078ec0ff */
[----:B------:R-:W-:Y:S01]  /*16a0*/  LOP3.LUT R7, R0, R3, RZ, 0x3c, !PT ;  /* 0x0000000300077212 */ /* 0x000fe200078e3cff */
[C---:B------:R-:W-:Y:S01]  /*16b0*/  IMAD R152, R8.reuse, c[0x0][0x280], RZ ;  /* 0x0000a00008987a24 */ /* 0x040fe200078e02ff */
[----:B------:R-:W-:Y:S01]  /*16c0*/  LEA.HI.SX32 R104, R137, R104, 0x1d ;  /* 0x0000006889687211 */ /* 0x000fe200078feaff */
[----:B------:R-:W-:Y:S01]  /*16d0*/  IMAD R154, R8, c[0x0][0x290], RZ ;  /* 0x0000a400089a7a24 */ /* 0x000fe200078e02ff */
[----:B------:R-:W-:Y:S01]  /*16e0*/  SHF.R.S32.HI R0, RZ, 0x1f, R105 ;  /* 0x0000001fff007819 */ /* 0x000fe20000011469 */
[C---:B------:R-:W-:Y:S01]  /*16f0*/  IMAD R152, R109.reuse, c[0x0][0x284], R152 ;  /* 0x0000a1006d987a24 */ /* 0x040fe200078e0298 */
[----:B------:R-:W-:Y:S01]  /*1700*/  LEA.HI.SX32 R103, R136, R103, 0x1d ;  /* 0x0000006788677211 */ /* 0x000fe200078feaff */
[----:B------:R-:W-:Y:S01]  /*1710*/  IMAD R154, R109, c[0x0][0x294], R154 ;  /* 0x0000a5006d9a7a24 */ /* 0x000fe200078e029a */
[----:B------:R-:W-:Y:S01]  /*1720*/  IADD3 R106, R7, R106, R2 ;  /* 0x0000006a076a7210 */ /* 0x000fe20007ffe002 */
[----:B------:R-:W-:Y:S01]  /*1730*/  IMAD.IADD R157, R157, 0x1, R152 ;  /* 0x000000019d9d7824 */ /* 0x000fe200078e0298 */
[----:B------:R-:W-:Y:S01]  /*1740*/  SHF.R.S32.HI R7, RZ, 0x1f, R104 ;  /* 0x0000001fff077819 */ /* 0x000fe20000011468 */
[----:B------:R-:W-:Y:S01]  /*1750*/  IMAD.IADD R153, R152, 0x1, R31 ;  /* 0x0000000198997824 */ /* 0x000fe200078e021f */
[----:B------:R-:W-:Y:S01]  /*1760*/  LEA.HI R13, R0, R105, RZ, 0x3 ;  /* 0x00000069000d7211 */ /* 0x000fe200078f18ff */
[----:B------:R-:W-:Y:S01]  /*1770*/  IMAD.SHL.U32 R105, R105, 0x8, RZ ;  /* 0x0000000869697824 */ /* 0x000fe200078e00ff */
[----:B------:R-:W-:Y:S01]  /*1780*/  SHF.R.S32.HI R0, RZ, 0x1f, R103 ;  /* 0x0000001fff007819 */ /* 0x000fe20000011467 */
[----:B------:R-:W-:Y:S01]  /*1790*/  IMAD.MOV.U32 R152, RZ, RZ, R30 ;  /* 0x000000ffff987224 */ /* 0x000fe200078e001e */
[----:B------:R-:W-:Y:S01]  /*17a0*/  LEA.HI R12, R7, R104, RZ, 0x3 ;  /* 0x00000068070c7211 */ /* 0x000fe200078f18ff */
[----:B------:R-:W-:Y:S01]  /*17b0*/  IMAD.SHL.U32 R104, R104, 0x8, RZ ;  /* 0x0000000868687824 */ /* 0x000fe200078e00ff */
[----:B------:R-:W-:Y:S01]  /*17c0*/  LEA.HI R7, R0, R103, RZ, 0x3 ;  /* 0x0000006700077211 */ /* 0x000fe200078f18ff */
[----:B------:R-:W-:Y:S01]  /*17d0*/  IMAD.SHL.U32 R103, R103, 0x8, RZ ;  /* 0x0000000867677824 */ /* 0x000fe200078e00ff */
[C---:B------:R-:W-:Y:S01]  /*17e0*/  LOP3.LUT R0, R9.reuse, 0x18, R22, 0xf8, !PT ;  /* 0x0000001809007812 */ /* 0x040fe200078ef816 */
[----:B------:R-:W-:Y:S01]  /*17f0*/  IMAD.SHL.U32 R12, R12, 0x200, RZ ;  /* 0x000002000c0c7824 */ /* 0x000fe200078e00ff */
[----:B------:R-:W-:Y:S01]  /*1800*/  LOP3.LUT R30, R9, 0x38, R105, 0xf8, !PT ;  /* 0x00000038091e7812 */ /* 0x000fe200078ef869 */
[----:B------:R-:W-:Y:S01]  /*1810*/  IMAD.SHL.U32 R13, R13, 0x200, RZ ;  /* 0x000002000d0d7824 */ /* 0x000fe200078e00ff */
[----:B------:R-:W-:Y:S01]  /*1820*/  LOP3.LUT R26, R9, 0x38, R104, 0xf8, !PT ;  /* 0x00000038091a7812 */ /* 0x000fe200078ef868 */
[----:B------:R-:W-:Y:S01]  /*1830*/  IMAD.SHL.U32 R134, R7, 0x200, RZ ;  /* 0x0000020007867824 */ /* 0x000fe200078e00ff */
[----:B------:R-:W-:Y:S01]  /*1840*/  LOP3.LUT R24, R9, 0x38, R103, 0xf8, !PT ;  /* 0x0000003809187812 */ /* 0x000fe200078ef867 */
[----:B------:R-:W-:Y:S01]  /*1850*/  IMAD.IADD R159, R159, 0x1, R154 ;  /* 0x000000019f9f7824 */ /* 0x000fe200078e029a */
[----:B------:R-:W-:Y:S01]  /*1860*/  LOP3.LUT R0, R2, R0, R3, 0xf6, !PT ;  /* 0x0000000002007212 */ /* 0x000fe200078ef603 */
[----:B------:R-:W-:Y:S01]  /*1870*/  IMAD.IADD R155, R154, 0x1, R35 ;  /* 0x000000019a9b7824 */ /* 0x000fe200078e0223 */
[-C--:B------:R-:W-:Y:S01]  /*1880*/  LOP3.LUT R111, R30, R3.reuse, RZ, 0x3c, !PT ;  /* 0x000000031e6f7212 */ /* 0x080fe200078e3cff */
[----:B------:R-:W-:Y:S01]  /*1890*/  IMAD.MOV.U32 R154, RZ, RZ, R34 ;  /* 0x000000ffff9a7224 */ /* 0x000fe200078e0022 */
[-C--:B------:R-:W-:Y:S01]  /*18a0*/  LOP3.LUT R9, R26, R3.reuse, RZ, 0x3c, !PT ;  /* 0x000000031a097212 */ /* 0x080fe200078e3cff */
[----:B-----5:R-:W-:Y:S01]  /*18b0*/  IMAD.WIDE.U32 R158, R86, c[0x0][0x290], R158 ;  /* 0x0000a400569e7a25 */ /* 0x020fe200078e009e */
[----:B------:R-:W-:-:S02]  /*18c0*/  LOP3.LUT R3, R24, R3, RZ, 0x3c, !PT ;  /* 0x0000000318037212 */ /* 0x000fc400078e3cff */
[----:B------:R-:W-:Y:S01]  /*18d0*/  LOP3.LUT R110, R12, 0xfffff000, RZ, 0xc0, !PT ;  /* 0xfffff0000c6e7812 */ /* 0x000fe200078ec0ff */
[----:B------:R-:W-:Y:S01]  /*18e0*/  @P0 IMAD.WIDE.U32 R24, R14, R97, R150 ;  /* 0x000000610e180225 */ /* 0x000fe200078e0096 */
[----:B------:R-:W-:Y:S02]  /*18f0*/  LOP3.LUT R7, R13, 0xfffff000, RZ, 0xc0, !PT ;  /* 0xfffff0000d077812 */ /* 0x000fe400078ec0ff */
[----:B------:R-:W-:Y:S01]  /*1900*/  LOP3.LUT R134, R134, 0xfffff000, RZ, 0xc0, !PT ;  /* 0xfffff00086867812 */ /* 0x000fe200078ec0ff */
[C---:B------:R-:W-:Y:S01]  /*1910*/  @P1 IMAD.SHL.U32 R14, R10.reuse, 0x2, RZ ;  /* 0x000000020a0e1824 */ /* 0x040fe200078e00ff */
[----:B------:R-:W-:Y:S01]  /*1920*/  IADD3 R111, R111, R7, R2 ;  /* 0x000000076f6f7210 */ /* 0x000fe20007ffe002 */
[----:B------:R-:W-:Y:S01]  /*1930*/  @P0 IMAD.IADD R6, R25, 0x1, R6 ;  /* 0x0000000119060824 */ /* 0x000fe200078e0206 */
[----:B------:R-:W-:Y:S01]  /*1940*/  IADD3 R134, R3, R134, R2 ;  /* 0x0000008603867210 */ /* 0x000fe20007ffe002 */
[----:B------:R-:W-:Y:S01]  /*1950*/  @P0 IMAD.SHL.U32 R7, R10, 0x2, RZ ;  /* 0x000000020a070824 */ /* 0x000fe200078e00ff */
[----:B------:R1:W-:Y:S01]  /*1960*/  @P1 LDGSTS.E.BYPASS.LTC128B.128 [R14+0x1100], [R32.64], !P5 ;  /* 0x01100000200e1fae */ /* 0x0003e2000e901d46 */
[----:B------:R-:W-:Y:S01]  /*1970*/  SHF.R.S32.HI R3, RZ, 0x1f, R86 ;  /* 0x0000001fff037819 */ /* 0x000fe20000011456 */
[----:B------:R-:W-:Y:S01]  /*1980*/  IMAD.WIDE.U32 R154, R86, c[0x0][0x290], R154 ;  /* 0x0000a400569a7a25 */ /* 0x000fe200078e009a */
[----:B------:R-:W-:Y:S01]  /*1990*/  IADD3 R110, R9, R110, R2 ;  /* 0x0000006e096e7210 */ /* 0x000fe20007ffe002 */
[----:B------:R1:W-:Y:S01]  /*19a0*/  @P1 LDGSTS.E.BYPASS.LTC128B.128 [R14+0x3100], [R32.64+0x80], !P4 ;  /* 0x03100080200e1fae */ /* 0x0003e2000e101d46 */
[----:B------:R-:W-:Y:S01]  /*19b0*/  LOP3.LUT R138, R138, 0xfffffff8, RZ, 0xc0, !PT ;  /* 0xfffffff88a8a7812 */ /* 0x000fe200078ec0ff */
[----:B------:R-:W-:Y:S01]  /*19c0*/  IMAD R113, R3, c[0x0][0x290], RZ ;  /* 0x0000a40003717a24 */ /* 0x000fe200078e02ff */
[----:B------:R-:W-:Y:S01]  /*19d0*/  LOP3.LUT R137, R137, 0xfffffff8, RZ, 0xc0, !PT ;  /* 0xfffffff889897812 */ /* 0x000fe200078ec0ff */
[----:B------:R1:W-:Y:S01]  /*19e0*/  @P1 LDGSTS.E.BYPASS.LTC128B.128 [R14+0x5100], [R32.64+0x100], !P3 ;  /* 0x05100100200e1fae */ /* 0x0003e2000d901d46 */
[----:B------:R-:W-:Y:S01]  /*19f0*/  @P0 LEA R12, P1, R24, c[0x0][0x220], 0x1 ;  /* 0x00008800180c0a11 */ /* 0x000fe200078208ff */
[----:B------:R-:W-:Y:S01]  /*1a00*/  IMAD R3, R3, c[0x0][0x280], RZ ;  /* 0x0000a00003037a24 */ /* 0x000fe200078e02ff */
[----:B------:R-:W-:Y:S01]  /*1a10*/  LOP3.LUT R136, R136, 0xfffffff8, RZ, 0xc0, !PT ;  /* 0xfffffff888887812 */ /* 0x000fe200078ec0ff */
[----:B------:R-:W0:Y:S01]  /*1a20*/  LDGDEPBAR ;  /* 0x00000000000079af */ /* 0x000e220000000000 */
[----:B------:R-:W-:Y:S01]  /*1a30*/  @P0 LEA.HI.X R13, R24, c[0x0][0x224], R6, 0x1, P1 ;  /* 0x00008900180d0a11 */ /* 0x000fe200008f0c06 */
[----:B------:R-:W-:Y:S01]  /*1a40*/  IMAD.MOV.U32 R6, RZ, RZ, c[0x0][0x290] ;  /* 0x0000a400ff067624 */ /* 0x000fe200078e00ff */
[C---:B------:R-:W-:Y:S01]  /*1a50*/  @P0 LEA R24, P1, R99.reuse, R12, 0x1 ;  /* 0x0000000c63180211 */ /* 0x040fe200078208ff */
[----:B------:R-:W-:Y:S01]  /*1a60*/  IMAD.MOV.U32 R2, RZ, RZ, c[0x0][0x1e0] ;  /* 0x00007800ff027624 */ /* 0x000fe200078e00ff */
[----:B------:R-:W-:Y:S01]  /*1a70*/  SHF.R.S32.HI R132, RZ, 0x1f, R138 ;  /* 0x0000001fff847819 */ /* 0x000fe2000001148a */
[----:B------:R2:W-:Y:S01]  /*1a80*/  @P0 LDGSTS.E.BYPASS.LTC128B.128 [R7+0x12100], [R12.64], !P5 ;  /* 0x121000000c070fae */ /* 0x0005e2000e901d46 */
[----:B------:R-:W-:Y:S01]  /*1a90*/  @P0 LEA.HI.X R25, R99, R13, R98, 0x1, P1 ;  /* 0x0000000d63190211 */ /* 0x000fe200008f0c62 */
[----:B------:R-:W-:Y:S01]  /*1aa0*/  IMAD R113, R86, c[0x0][0x294], R113 ;  /* 0x0000a50056717a24 */ /* 0x000fe200078e0271 */
[-C--:B------:R-:W-:Y:S01]  /*1ab0*/  SHF.L.U64.HI R123, R6, R131.reuse, c[0x0][0x294] ;  /* 0x0000a500067b7619 */ /* 0x080fe20000010283 */
[----:B------:R2:W-:Y:S01]  /*1ac0*/  @P0 LDGSTS.E.BYPASS.LTC128B.128 [R7+0x14100], [R12.64+0x80], !P4 ;  /* 0x141000800c070fae */ /* 0x0005e2000e101d46 */
[----:B------:R-:W-:Y:S01]  /*1ad0*/  IMAD R3, R86, c[0x0][0x284], R3 ;  /* 0x0000a10056037a24 */ /* 0x000fe200078e0203 */
[----:B------:R-:W-:Y:S01]  /*1ae0*/  SHF.L.U64.HI R131, R2, R131, c[0x0][0x1e4] ;  /* 0x0000790002837619 */ /* 0x000fe20000010283 */
[----:B------:R-:W-:Y:S01]  /*1af0*/  IMAD.WIDE.U32 R156, R86, c[0x0][0x280], R156 ;  /* 0x0000a000569c7a25 */ /* 0x000fe200078e009c */
[----:B------:R2:W-:Y:S01]  /*1b00*/  @P0 LDGSTS.E.BYPASS.LTC128B.128 [R7+0x16100], [R12.64+0x100], !P3 ;  /* 0x161001000c070fae */ /* 0x0005e2000d901d46 */
[----:B------:R-:W-:-:S02]  /*1b10*/  SHF.R.S32.HI R126, RZ, 0x1f, R105 ;  /* 0x0000001fff7e7819 */ /* 0x000fc40000011469 */
[----:B------:R-:W-:Y:S01]  /*1b20*/  IMAD.WIDE.U32 R152, R86, c[0x0][0x280], R152 ;  /* 0x0000a00056987a25 */ /* 0x000fe200078e0098 */
[----:B------:R3:W-:Y:S01]  /*1b30*/  @P0 LDGSTS.E.BYPASS.LTC128B.128 [R7+0x13100], [R24.64], !P5 ;  /* 0x1310000018070fae */ /* 0x0007e2000e901d46 */
[----:B------:R-:W-:Y:S02]  /*1b40*/  SHF.R.S32.HI R130, RZ, 0x1f, R137 ;  /* 0x0000001fff827819 */ /* 0x000fe40000011489 */
[----:B------:R-:W-:Y:S01]  /*1b50*/  IMAD.IADD R115, R159, 0x1, R113 ;  /* 0x000000019f737824 */ /* 0x000fe200078e0271 */
[----:B------:R3:W-:Y:S01]  /*1b60*/  @P0 LDGSTS.E.BYPASS.LTC128B.128 [R7+0x15100], [R24.64+0x80], !P4 ;  /* 0x1510008018070fae */ /* 0x0007e2000e101d46 */
[----:B------:R-:W-:Y:S01]  /*1b70*/  IMAD.SHL.U32 R125, R6, 0x40, RZ ;  /* 0x00000040067d7824 */ /* 0x000fe200078e00ff */
[----:B-1----:R-:W-:Y:S01]  /*1b80*/  IADD3 R14, R20, 0x10, RZ ;  /* 0x00000010140e7810 */ /* 0x002fe20007ffe0ff */
[----:B------:R-:W-:Y:S01]  /*1b90*/  IMAD.SHL.U32 R135, R2, 0x40, RZ ;  /* 0x0000004002877824 */ /* 0x000fe200078e00ff */
[----:B------:R3:W-:Y:S01]  /*1ba0*/  @P0 LDGSTS.E.BYPASS.LTC128B.128 [R7+0x17100], [R24.64+0x100], !P3 ;  /* 0x1710010018070fae */ /* 0x0007e2000d901d46 */
[----:B------:R-:W-:Y:S01]  /*1bb0*/  IADD3 R164, P0, R164, R109, RZ ;  /* 0x0000006da4a47210 */ /* 0x000fe20007f1e0ff */
[----:B------:R-:W-:Y:S01]  /*1bc0*/  IMAD.IADD R113, R113, 0x1, R155 ;  /* 0x0000000171717824 */ /* 0x000fe200078e029b */
[----:B------:R-:W-:Y:S01]  /*1bd0*/  SHF.R.S32.HI R128, RZ, 0x1f, R136 ;  /* 0x0000001fff807819 */ /* 0x000fe20000011488 */
[----:B------:R-:W0:Y:S01]  /*1be0*/  LDGDEPBAR ;  /* 0x00000000000079af */ /* 0x000e220000000000 */
[----:B------:R-:W-:Y:S01]  /*1bf0*/  IMAD.IADD R114, R157, 0x1, R3 ;  /* 0x000000019d727824 */ /* 0x000fe200078e0203 */
[----:B------:R-:W-:Y:S01]  /*1c00*/  SHF.R.S32.HI R124, RZ, 0x1f, R104 ;  /* 0x0000001fff7c7819 */ /* 0x000fe20000011468 */
[----:B------:R-:W-:Y:S01]  /*1c10*/  IMAD.X R165, R5, 0x1, R8, P0 ;  /* 0x0000000105a57824 */ /* 0x000fe200000e0608 */
[----:B------:R-:W-:Y:S01]  /*1c20*/  IADD3 R117, P1, P0, R162, R166, R22 ;  /* 0x000000a6a2757210 */ /* 0x000fe2000783e016 */
[----:B------:R-:W-:Y:S01]  /*1c30*/  IMAD R8, R8, c[0x0][0x1e0], RZ ;  /* 0x0000780008087a24 */ /* 0x000fe200078e02ff */
[----:B------:R-:W-:Y:S01]  /*1c40*/  SHF.R.S32.HI R122, RZ, 0x1f, R103 ;  /* 0x0000001fff7a7819 */ /* 0x000fe20000011467 */
[----:B------:R-:W-:-:S02]  /*1c50*/  IMAD.IADD R112, R3, 0x1, R153 ;  /* 0x0000000103707824 */ /* 0x000fc400078e0299 */
[----:B------:R-:W-:Y:S01]  /*1c60*/  IMAD R5, R109, c[0x0][0x1e4], R8 ;  /* 0x000079006d057a24 */ /* 0x000fe200078e0208 */
[----:B--2---:R-:W-:-:S03]  /*1c70*/  IADD3 R13, R20, 0x30, RZ ;  /* 0x00000030140d7810 */ /* 0x004fc60007ffe0ff */
[----:B------:R-:W-:Y:S01]  /*1c80*/  IMAD.IADD R120, R167, 0x1, R5 ;  /* 0x00000001a7787824 */ /* 0x000fe200078e0205 */
[----:B------:R-:W-:-:S04]  /*1c90*/  IADD3 R12, R20, 0x50, RZ ;  /* 0x00000050140c7810 */ /* 0x000fc80007ffe0ff */
[----:B------:R-:W-:Y:S02]  /*1ca0*/  IADD3.X R116, R121, R120, R23, P1, P0 ;  /* 0x0000007879747210 */ /* 0x000fe40000fe0417 */
[----:B------:R-:W-:-:S13]  /*1cb0*/  ISETP.NE.AND P0, PT, RZ, UR4, PT ;  /* 0x00000004ff007c0c */ /* 0x000fda000bf05270 */
[----:B---3--:R-:W-:Y:S02]  /*1cc0*/  @P0 LOP3.LUT R186, R186, 0x1, RZ, 0xfc, !PT ;  /* 0x00000001baba0812 */ /* 0x008fe400078efcff */
.L_x_2002:
        /* <DEDUP_REMOVED lines=90> */
.L_x_1982:
[----:B------:R-:W-:Y:S05]  /*2270*/  BSYNC B0 ;  /* 0x0000000000007941 */ /* 0x000fea0003800000 */
.L_x_1981:
        /* <DEDUP_REMOVED lines=89> */
.L_x_1985:
[----:B------:R-:W-:Y:S05]  /*2810*/  BSYNC B0 ;  /* 0x0000000000007941 */ /* 0x000fea0003800000 */
.L_x_1984:
        /* <DEDUP_REMOVED lines=56> */
.L_x_1987:
[----:B------:R-:W-:Y:S05]  /*2ba0*/  BSYNC B0 ;  /* 0x0000000000007941 */ /* 0x000fea0003800000 */
.L_x_1986:
        /* <DEDUP_REMOVED lines=56> */
.L_x_1989:
[----:B------:R-:W-:Y:S05]  /*2f30*/  BSYNC B0 ;  /* 0x0000000000007941 */ /* 0x000fea0003800000 */
.L_x_1988:
        /* <DEDUP_REMOVED lines=56> */
.L_x_1991:
[----:B------:R-:W-:Y:S05]  /*32c0*/  BSYNC B0 ;  /* 0x0000000000007941 */ /* 0x000fea0003800000 */
.L_x_1990:
        /* <DEDUP_REMOVED lines=56> */
.L_x_1993:
[----:B------:R-:W-:Y:S05]  /*3650*/  BSYNC B0 ;  /* 0x0000000000007941 */ /* 0x000fea0003800000 */
.L_x_1992:
        /* <DEDUP_REMOVED lines=56> */
.L_x_1980:
        /* <DEDUP_REMOVED lines=47> */
.L_x_1995:
[----:B------:R-:W-:Y:S05]  /*3cd0*/  BSYNC B0 ;  /* 0x0000000000007941 */ /* 0x000fea0003800000 */
.L_x_1994:
        /* <DEDUP_REMOVED lines=153> */
.L_x_1997:
[----:B------:R-:W-:Y:S05]  /*4670*/  BSYNC B0 ;  /* 0x0000000000007941 */ /* 0x000fea0003800000 */
.L_x_1996:
        /* <DEDUP_REMOVED lines=118> */
.L_x_1999:
[----:B------:R-:W-:Y:S05]  /*4de0*/  BSYNC B0 ;  /* 0x0000000000007941 */ /* 0x000fea0003800000 */
.L_x_1998:
        /* <DEDUP_REMOVED lines=121> */
.L_x_1979:
        /* <DEDUP_REMOVED lines=29> */
.L_x_1983:
[----:B------:R-:W-:Y:S05]  /*5750*/  BSYNC B1 ;  /* 0x0000000000017941 */ /* 0x000fea0003800000 */
.L_x_1978:
        /* <DEDUP_REMOVED lines=67> */
.L_x_2001:
[----:B-1----:R-:W-:Y:S05]  /*5b90*/  BSYNC B0 ;  /* 0x0000000000007941 */ /* 0x002fea0003800000 */
.L_x_2000:
        /* <DEDUP_REMOVED lines=33> */
.L_x_1977:
        /* <DEDUP_REMOVED lines=23> */
[----:B------:R-:W-:Y:S01]  /*5f20*/  MOV R4, RZ ;  /* 0x000000ff00047202 */ /* 0x000fe20000000f00 */
        /* <DEDUP_REMOVED lines=39> */
[----:B------:R-:W-:Y:S01]  /*61a0*/  IMAD.WIDE.U32 R18, R91, c[0x0][0x178], RZ ;  /* 0x00005e005b127a25 */ /* 0x000fe200078e00ff */
[CC--:B------:R-:W-:Y:S01]  /*61b0*/  LEA.HI R17, R9.reuse, R84.reuse, RZ, 0x3 ;  /* 0x0000005409117211 */ /* 0x0c0fe200078f18ff */
[----:B------:R-:W-:Y:S01]  /*61c0*/  BSSY B0, `(.L_x_2004) ;  /* 0x000009e000007945 */ /* 0x000fe20003800000 */
[----:B------:R-:W-:Y:S01]  /*61d0*/  LEA.HI R13, R9, R84, RZ, 0x4 ;  /* 0x00000054090d7211 */ /* 0x000fe200078f20ff */
[----:B------:R-:W-:Y:S01]  /*61e0*/  IMAD R0, R0, c[0x0][0x178], RZ ;  /* 0x00005e0000007a24 */ /* 0x000fe200078e02ff */
[----:B------:R-:W-:Y:S01]  /*61f0*/  LOP3.LUT R3, R17, 0xfffffff8, RZ, 0xc0, !PT ;  /* 0xfffffff811037812 */ /* 0x000fe200078ec0ff */
[----:B------:R-:W-:Y:S01]  /*6200*/  IMAD R21, R185, c[0x0][0x1bc], R8 ;  /* 0x00006f00b9157a24 */ /* 0x000fe200078e0208 */
[----:B------:R-:W-:Y:S01]  /*6210*/  SHF.R.S32.HI R6, RZ, 0x4, R13 ;  /* 0x00000004ff067819 */ /* 0x000fe2000001140d */
[----:B------:R-:W-:Y:S01]  /*6220*/  IMAD R15, R91, c[0x0][0x17c], R0 ;  /* 0x00005f005b0f7a24 */ /* 0x000fe200078e0200 */
[----:B------:R-:W-:Y:S01]  /*6230*/  SHF.R.S32.HI R5, RZ, 0x3, R17 ;  /* 0x00000003ff057819 */ /* 0x000fe20000011411 */
[----:B------:R-:W-:Y:S01]  /*6240*/  IMAD.IADD R0, R84, 0x1, -R3 ;  /* 0x0000000154007824 */ /* 0x000fe200078e0a03 */
[----:B------:R-:W-:Y:S01]  /*6250*/  LEA.HI R7, R13, R6, RZ, 0x1 ;  /* 0x000000060d077211 */ /* 0x000fe200078f08ff */
[----:B------:R-:W-:Y:S01]  /*6260*/  IMAD.MOV.U32 R3, RZ, RZ, 0x1 ;  /* 0x00000001ff037424 */ /* 0x000fe200078e00ff */
[----:B------:R-:W-:Y:S01]  /*6270*/  LOP3.LUT R186, R186, 0xfffffffe, RZ, 0xc0, !PT ;  /* 0xfffffffebaba7812 */ /* 0x000fe200078ec0ff */
[C---:B------:R-:W-:Y:S01]  /*6280*/  IMAD.SHL.U32 R16, R0.reuse, 0x8, RZ ;  /* 0x0000000800107824 */ /* 0x040fe200078e00ff */
[----:B------:R-:W-:Y:S01]  /*6290*/  ISETP.NE.U32.AND P3, PT, RZ, c[0x0][0x348], PT ;  /* 0x0000d200ff007a0c */ /* 0x000fe20003f65070 */
[----:B------:R-:W-:Y:S01]  /*62a0*/  IMAD.SHL.U32 R8, R0, 0x40, RZ ;  /* 0x0000004000087824 */ /* 0x000fe200078e00ff */
[----:B------:R-:W-:Y:S01]  /*62b0*/  ISETP.NE.AND P4, PT, R3, c[0x0][0x2c4], PT ;  /* 0x0000b10003007a0c */ /* 0x000fe20003f85270 */
[----:B------:R-:W-:Y:S01]  /*62c0*/  IMAD.IADD R19, R19, 0x1, R15 ;  /* 0x0000000113137824 */ /* 0x000fe200078e020f */
[----:B------:R-:W-:Y:S01]  /*62d0*/  LOP3.LUT R3, R7, 0xfffffffe, RZ, 0xc0, !PT ;  /* 0xfffffffe07037812 */ /* 0x000fe200078ec0ff */
[----:B------:R-:W-:Y:S01]  /*62e0*/  IMAD R42, R87, c[0x0][0x2c4], RZ ;  /* 0x0000b100572a7a24 */ /* 0x000fe200078e02ff */
[----:B------:R-:W-:Y:S01]  /*62f0*/  ISETP.NE.AND.EX P3, PT, RZ, c[0x0][0x34c], PT, P3 ;  /* 0x0000d300ff007a0c */ /* 0x000fe20003f65330 */
[----:B-1----:R-:W-:Y:S01]  /*6300*/  IMAD.SHL.U32 R11, R5, 0x40, RZ ;  /* 0x00000040050b7824 */ /* 0x002fe200078e00ff */
[----:B------:R-:W-:Y:S01]  /*6310*/  LOP3.LUT R13, R13, 0xfffffff0, RZ, 0xc0, !PT ;  /* 0xfffffff00d0d7812 */ /* 0x000fe200078ec0ff */
[----:B------:R-:W-:Y:S01]  /*6320*/  IMAD.IADD R3, R6, 0x1, -R3 ;  /* 0x0000000106037824 */ /* 0x000fe200078e0a03 */
[----:B------:R-:W-:Y:S01]  /*6330*/  IADD3 R6, R16, 0x80, RZ ;  /* 0x0000008010067810 */ /* 0x000fe20007ffe0ff */
[----:B------:R-:W-:Y:S01]  /*6340*/  IMAD.WIDE.U32 R18, R185, c[0x0][0x1b8], R18 ;  /* 0x00006e00b9127a25 */ /* 0x000fe200078e0012 */
[----:B------:R-:W-:-:S02]  /*6350*/  LOP3.LUT R11, R11, 0x1c0, RZ, 0xc0, !PT ;  /* 0x000001c00b0b7812 */ /* 0x000fc400078ec0ff */
[C---:B------:R-:W-:Y:S01]  /*6360*/  ISETP.GE.AND P2, PT, R6.reuse, c[0x0][0x1d4], PT ;  /* 0x0000750006007a0c */ /* 0x040fe20003f46270 */
[----:B------:R-:W-:Y:S01]  /*6370*/  IMAD.IADD R19, R19, 0x1, R21 ;  /* 0x0000000113137824 */ /* 0x000fe200078e0215 */
[----:B------:R-:W-:Y:S02]  /*6380*/  ISETP.GE.AND P1, PT, R6, c[0x0][0x198], PT ;  /* 0x0000660006007a0c */ /* 0x000fe40003f26270 */
[----:B------:R-:W-:Y:S02]  /*6390*/  LOP3.LUT R7, R11, 0x38, R16, 0xf8, !PT ;  /* 0x000000380b077812 */ /* 0x000fe400078ef810 */
[----:B------:R-:W-:Y:S02]  /*63a0*/  P2R R10, PR, RZ, 0x2 ;  /* 0x00000002ff0a7803 */ /* 0x000fe40000000000 */
[----:B------:R-:W-:Y:S02]  /*63b0*/  LOP3.LUT P1, RZ, R0, 0x2, RZ, 0xc0, !PT ;  /* 0x0000000200ff7812 */ /* 0x000fe4000782c0ff */
[----:B------:R-:W-:-:S02]  /*63c0*/  SHF.R.U32.HI R192, RZ, 0x3, R11 ;  /* 0x00000003ffc07819 */ /* 0x000fc4000001160b */
[----:B------:R-:W-:Y:S02]  /*63d0*/  SHF.R.S32.HI R11, RZ, 0x1f, R184 ;  /* 0x0000001fff0b7819 */ /* 0x000fe400000114b8 */
[----:B------:R-:W-:Y:S02]  /*63e0*/  @P2 LOP3.LUT R186, R186, 0x1, RZ, 0xfc, !PT ;  /* 0x00000001baba2812 */ /* 0x000fe400078efcff */
[C---:B------:R-:W-:Y:S01]  /*63f0*/  LOP3.LUT P2, RZ, R0.reuse, 0x4, RZ, 0xc0, !PT ;  /* 0x0000000400ff7812 */ /* 0x040fe2000784c0ff */
[----:B------:R-:W-:Y:S01]  /*6400*/  IMAD R0, R0, 0x20, R5 ;  /* 0x0000002000007824 */ /* 0x000fe200078e0205 */
[----:B------:R-:W-:Y:S02]  /*6410*/  LOP3.LUT R192, R7, R192, RZ, 0x3c, !PT ;  /* 0x000000c007c07212 */ /* 0x000fe400078e3cff */
[----:B------:R-:W-:Y:S01]  /*6420*/  SEL R7, R11, RZ, !P3 ;  /* 0x000000ff0b077207 */ /* 0x000fe20005800000 */
[----:B------:R-:W-:Y:S01]  /*6430*/  IMAD R15, R85, 0x80, R0 ;  /* 0x00000080550f7824 */ /* 0x000fe200078e0200 */
[----:B------:R-:W-:-:S02]  /*6440*/  SEL R22, R184, RZ, !P3 ;  /* 0x000000ffb8167207 */ /* 0x000fc40005800000 */
[----:B------:R-:W-:Y:S01]  /*6450*/  SHF.R.S32.HI R12, RZ, 0x1f, R2 ;  /* 0x0000001fff0c7819 */ /* 0x000fe20000011402 */
[----:B------:R-:W-:Y:S01]  /*6460*/  @P4 IMAD.HI.U32 R0, R15, c[0x0][0x2c8], RZ ;  /* 0x0000b2000f004a27 */ /* 0x000fe200078e00ff */
[----:B------:R-:W-:Y:S02]  /*6470*/  IADD3 R21, P3, R5, R2, RZ ;  /* 0x0000000205157210 */ /* 0x000fe40007f7e0ff */
[----:B------:R-:W-:Y:S01]  /*6480*/  LOP3.LUT R8, R8, 0x1c0, RZ, 0xc0, !PT ;  /* 0x000001c008087812 */ /* 0x000fe200078ec0ff */
[----:B------:R-:W-:Y:S01]  /*6490*/  IMAD R7, R7, c[0x0][0x1c0], RZ ;  /* 0x0000700007077a24 */ /* 0x000fe200078e02ff */
[----:B------:R-:W-:Y:S01]  /*64a0*/  LEA.HI.X.SX32 R2, R5, R12, 0x1, P3 ;  /* 0x0000000c05027211 */ /* 0x000fe200018f0eff */
[----:B------:R-:W-:Y:S01]  /*64b0*/  IMAD.MOV.U32 R24, RZ, RZ, R15 ;  /* 0x000000ffff187224 */ /* 0x000fe200078e000f */
[----:B------:R-:W-:Y:S01]  /*64c0*/  @P4 SHF.R.U32.HI R24, RZ, c[0x0][0x2cc], R0 ;  /* 0x0000b300ff184a19 */ /* 0x000fe20000011600 */
[----:B------:R-:W-:Y:S01]  /*64d0*/  IMAD R7, R22, c[0x0][0x1c4], R7 ;  /* 0x0000710016077a24 */ /* 0x000fe200078e0207 */
[----:B------:R-:W-:Y:S01]  /*64e0*/  LOP3.LUT R17, R8, 0x8, R17, 0xf8, !PT ;  /* 0x0000000808117812 */ /* 0x000fe200078ef811 */
[----:B------:R-:W-:Y:S01]  /*64f0*/  IMAD.WIDE.U32 R22, R22, c[0x0][0x1c0], R18 ;  /* 0x0000700016167a25 */ /* 0x000fe200078e0012 */
[----:B------:R-:W-:-:S02]  /*6500*/  IADD3 R18, -R24, RZ, RZ ;  /* 0x000000ff18127210 */ /* 0x000fc40007ffe1ff */
[----:B------:R-:W-:Y:S01]  /*6510*/  SHF.R.S32.HI R6, RZ, 0x1f, R24 ;  /* 0x0000001fff067819 */ /* 0x000fe20000011418 */
[----:B------:R-:W-:Y:S01]  /*6520*/  IMAD.IADD R0, R84, 0x1, -R13 ;  /* 0x0000000154007824 */ /* 0x000fe200078e0a0d */
[----:B------:R-:W-:Y:S01]  /*6530*/  SHF.R.U32.HI R8, RZ, 0x3, R8 ;  /* 0x00000003ff087819 */ /* 0x000fe20000011608 */
[----:B------:R-:W-:Y:S01]  /*6540*/  IMAD R18, R18, c[0x0][0x2c4], R15 ;  /* 0x0000b10012127a24 */ /* 0x000fe200078e020f */
[----:B------:R-:W-:Y:S01]  /*6550*/  LEA.HI R80, R9, R84, RZ, 0x5 ;  /* 0x0000005409507211 */ /* 0x000fe200078f28ff */
[----:B------:R-:W-:Y:S01]  /*6560*/  IMAD R15, R6, c[0x0][0x1b0], RZ ;  /* 0x00006c00060f7a24 */ /* 0x000fe200078e02ff */
[----:B------:R-:W-:Y:S01]  /*6570*/  SHF.R.S32.HI R13, RZ, 0x1f, R0 ;  /* 0x0000001fff0d7819 */ /* 0x000fe20000011400 */
[----:B------:R-:W-:Y:S01]  /*6580*/  IMAD.IADD R7, R23, 0x1, R7 ;  /* 0x0000000117077824 */ /* 0x000fe200078e0207 */
[----:B------:R-:W-:Y:S01]  /*6590*/  LOP3.LUT R8, R17, R8, RZ, 0x3c, !PT ;  /* 0x0000000811087212 */ /* 0x000fe200078e3cff */
[----:B------:R-:W-:Y:S01]  /*65a0*/  IMAD.MOV.U32 R6, RZ, RZ, R22 ;  /* 0x000000ffff067224 */ /* 0x000fe200078e0016 */
[----:B------:R-:W-:Y:S01]  /*65b0*/  SHF.R.S32.HI R17, RZ, 0x1f, R16 ;  /* 0x0000001fff117819 */ /* 0x000fe20000011410 */
[----:B------:R-:W-:Y:S01]  /*65c0*/  IMAD R15, R24, c[0x0][0x1b4], R15 ;  /* 0x00006d00180f7a24 */ /* 0x000fe200078e020f */
[----:B------:R-:W-:Y:S01]  /*65d0*/  ISETP.GE.AND P6, PT, R16, c[0x0][0x1d4], PT ;  /* 0x0000750010007a0c */ /* 0x000fe20003fc6270 */
[----:B------:R-:W-:-:S04]  /*65e0*/  IMAD.WIDE.U32 R24, R24, c[0x0][0x1b0], R6 ;  /* 0x00006c0018187a25 */ /* 0x000fc800078e0006 */
[C---:B------:R-:W-:Y:S02]  /*65f0*/  IMAD R12, R2.reuse, c[0x0][0x1e0], RZ ;  /* 0x00007800020c7a24 */ /* 0x040fe400078e02ff */
[----:B------:R-:W-:Y:S01]  /*6600*/  IMAD R6, R2, c[0x0][0x208], RZ ;  /* 0x0000820002067a24 */ /* 0x000fe200078e02ff */
[----:B------:R-:W-:Y:S01]  /*6610*/  LEA.HI R2, R13, R0, RZ, 0x3 ;  /* 0x000000000d027211 */ /* 0x000fe200078f18ff */
[C---:B------:R-:W-:Y:S01]  /*6620*/  IMAD R12, R21.reuse, c[0x0][0x1e4], R12 ;  /* 0x00007900150c7a24 */ /* 0x040fe200078e020c */
[----:B------:R-:W-:Y:S01]  /*6630*/  SHF.R.S32.HI R13, RZ, 0x1f, R18 ;  /* 0x0000001fff0d7819 */ /* 0x000fe20000011412 */
[----:B------:R-:W-:Y:S01]  /*6640*/  IMAD.WIDE.U32 R22, R21, c[0x0][0x1e0], R16 ;  /* 0x0000780015167a25 */ /* 0x000fe200078e0010 */
[----:B------:R-:W-:-:S03]  /*6650*/  LOP3.LUT R7, R2, 0xfffffff8, RZ, 0xc0, !PT ;  /* 0xfffffff802077812 */ /* 0x000fc600078ec0ff */
[----:B------:R-:W-:Y:S02]  /*6660*/  IMAD R13, R13, c[0x0][0x1a8], RZ ;  /* 0x00006a000d0d7a24 */ /* 0x000fe400078e02ff */
[----:B------:R-:W-:Y:S02]  /*6670*/  IMAD.IADD R7, R0, 0x1, -R7 ;  /* 0x0000000100077824 */ /* 0x000fe400078e0a07 */
[----:B------:R-:W-:Y:S02]  /*6680*/  IMAD R0, R18, c[0x0][0x1ac], R13 ;  /* 0x00006b0012007a24 */ /* 0x000fe400078e020d */
[----:B------:R-:W-:Y:S01]  /*6690*/  IMAD.IADD R23, R23, 0x1, R12 ;  /* 0x0000000117177824 */ /* 0x000fe200078e020c */
[C---:B------:R-:W-:Y:S01]  /*66a0*/  LOP3.LUT P4, RZ, R7.reuse, 0x4, RZ, 0xc0, !PT ;  /* 0x0000000407ff7812 */ /* 0x040fe2000788c0ff */
[----:B------:R-:W-:Y:S02]  /*66b0*/  IMAD.SHL.U32 R14, R7, 0x40, RZ ;  /* 0x00000040070e7824 */ /* 0x000fe400078e00ff */
[----:B------:R-:W-:Y:S01]  /*66c0*/  IMAD.IADD R25, R25, 0x1, R15 ;  /* 0x0000000119197824 */ /* 0x000fe200078e020f */
[----:B------:R-:W-:Y:S01]  /*66d0*/  LEA.HI R15, R9, R84, RZ, 0x6 ;  /* 0x00000054090f7211 */ /* 0x000fe200078f30ff */
[C---:B------:R-:W-:Y:S01]  /*66e0*/  IMAD R6, R21.reuse, c[0x0][0x20c], R6 ;  /* 0x0000830015067a24 */ /* 0x040fe200078e0206 */
[----:B------:R-:W-:Y:S01]  /*66f0*/  LOP3.LUT R14, R14, 0x1c0, RZ, 0xc0, !PT ;  /* 0x000001c00e0e7812 */ /* 0x000fe200078ec0ff */
[----:B------:R-:W-:-:S04]  /*6700*/  IMAD.WIDE.U32 R20, R21, c[0x0][0x208], R16 ;  /* 0x0000820015147a25 */ /* 0x000fc800078e0010 */
[----:B------:R-:W-:-:S04]  /*6710*/  IMAD.WIDE.U32 R18, R18, c[0x0][0x1a8], R24 ;  /* 0x00006a0012127a25 */ /* 0x000fc800078e0018 */
[----:B------:R-:W-:Y:S01]  /*6720*/  IMAD.IADD R21, R21, 0x1, R6 ;  /* 0x0000000115157824 */ /* 0x000fe200078e0206 */
[----:B------:R-:W-:Y:S01]  /*6730*/  IADD3 R19, R19, R0, RZ ;  /* 0x0000000013137210 */ /* 0x000fe20007ffe0ff */
[----:B------:R-:W-:Y:S01]  /*6740*/  IMAD.SHL.U32 R2, R2, 0x40, RZ ;  /* 0x0000004002027824 */ /* 0x000fe200078e00ff */
[C---:B------:R-:W-:Y:S01]  /*6750*/  LEA R6, P3, R18.reuse, c[0x0][0x160], 0x1 ;  /* 0x0000580012067a11 */ /* 0x040fe200078608ff */
[----:B------:R-:W-:Y:S02]  /*6760*/  IMAD.SHL.U32 R15, R15, 0x8, RZ ;  /* 0x000000080f0f7824 */ /* 0x000fe400078e00ff */
[C---:B------:R-:W-:Y:S01]  /*6770*/  IMAD.WIDE.U32 R196, R185.reuse, c[0x0][0x1e8], R22 ;  /* 0x00007a00b9c47a25 */ /* 0x040fe200078e0016 */
[----:B------:R-:W-:Y:S02]  /*6780*/  LEA.HI.X R0, R18, c[0x0][0x164], R19, 0x1, P3 ;  /* 0x0000590012007a11 */ /* 0x000fe400018f0c13 */
[----:B------:R-:W-:Y:S01]  /*6790*/  ISETP.NE.U32.AND P3, PT, RZ, c[0x0][0x350], PT ;  /* 0x0000d400ff007a0c */ /* 0x000fe20003f65070 */
[----:B------:R-:W-:Y:S01]  /*67a0*/  IMAD.WIDE.U32 R20, R185, c[0x0][0x210], R20 ;  /* 0x00008400b9147a25 */ /* 0x000fe200078e0014 */
[----:B------:R-:W-:Y:S01]  /*67b0*/  LOP3.LUT R192, R192, 0xfffffe00, R15, 0xf8, !PT ;  /* 0xfffffe00c0c07812 */ /* 0x000fe200078ef80f */
[----:B------:R1:W3:Y:S01]  /*67c0*/  SHFL.IDX PT, R18, R6, RZ, 0x181f ;  /* 0x00181fff06127589 */ /* 0x0002e200000e0000 */
[----:B------:R-:W-:Y:S01]  /*67d0*/  ISETP.NE.AND.EX P3, PT, RZ, c[0x0][0x354], PT, P3 ;  /* 0x0000d500ff007a0c */ /* 0x000fe20003f65330 */
[----:B------:R-:W-:-:S02]  /*67e0*/  IMAD R15, R85, 0x80, R5 ;  /* 0x00000080550f7824 */ /* 0x000fc400078e0205 */
[----:B------:R1:W4:Y:S01]  /*67f0*/  SHFL.IDX PT, R19, R0, RZ, 0x181f ;  /* 0x00181fff00137589 */ /* 0x00032200000e0000 */
[--C-:B--2---:R-:W-:Y:S01]  /*6800*/  @P0 SHF.R.S32.HI R13, RZ, 0x1f, R4.reuse ;  /* 0x0000001fff0d0819 */ /* 0x104fe20000011404 */
[----:B------:R-:W-:Y:S02]  /*6810*/  @P0 IMAD.MOV.U32 R12, RZ, RZ, R4 ;  /* 0x000000ffff0c0224 */ /* 0x000fe400078e0004 */
[----:B------:R-:W-:Y:S02]  /*6820*/  IMAD R4, R88, c[0x0][0x1e8], RZ ;  /* 0x00007a0058047a24 */ /* 0x000fe400078e02ff */
[----:B------:R-:W-:Y:S01]  /*6830*/  @!P0 IMAD.MOV.U32 R13, RZ, RZ, R11 ;  /* 0x000000ffff0d8224 */ /* 0x000fe200078e000b */
[----:B------:R-:W-:Y:S01]  /*6840*/  P2R R11, PR, RZ, 0x10 ;  /* 0x00000010ff0b7803 */ /* 0x000fe20000000000 */
[----:B------:R-:W-:Y:S02]  /*6850*/  IMAD R11, R185, c[0x0][0x1ec], R4 ;  /* 0x00007b00b90b7a24 */ /* 0x000fe400078e0204 */
[----:B------:R-:W-:-:S02]  /*6860*/  IMAD R4, R3, 0x200, R8 ;  /* 0x0000020003047824 */ /* 0x000fc400078e0208 */
[----:B------:R-:W-:Y:S02]  /*6870*/  IMAD.SHL.U32 R3, R3, 0x8, RZ ;  /* 0x0000000803037824 */ /* 0x000fe400078e00ff */
[----:B------:R-:W-:Y:S01]  /*6880*/  @!P0 IMAD.MOV.U32 R12, RZ, RZ, R184 ;  /* 0x000000ffff0c8224 */ /* 0x000fe200078e00b8 */
[----:B------:R-:W-:Y:S01]  /*6890*/  LOP3.LUT P0, RZ, R7, 0x2, RZ, 0xc0, !PT ;  /* 0x0000000207ff7812 */ /* 0x000fe2000780c0ff */
[----:B------:R-:W-:Y:S01]  /*68a0*/  IMAD.IADD R197, R11, 0x1, R197 ;  /* 0x000000010bc57824 */ /* 0x000fe200078e02c5 */
[----:B------:R-:W-:Y:S01]  /*68b0*/  LOP3.LUT R3, R14, 0x8, R3, 0xf8, !PT ;  /* 0x000000080e037812 */ /* 0x000fe200078ef803 */
[----:B------:R-:W-:Y:S01]  /*68c0*/  IMAD R88, R88, c[0x0][0x210], RZ ;  /* 0x0000840058587a24 */ /* 0x000fe200078e02ff */
[----:B------:R-:W-:Y:S02]  /*68d0*/  SHF.R.U32.HI R14, RZ, 0x3, R14 ;  /* 0x00000003ff0e7819 */ /* 0x000fe4000001160e */
[----:B------:R-:W-:Y:S01]  /*68e0*/  LEA.HI R11, R9, R84, RZ, 0x3 ;  /* 0x00000054090b7211 */ /* 0x000fe200078f18ff */
[----:B------:R-:W-:Y:S01]  /*68f0*/  IMAD R88, R185, c[0x0][0x214], R88 ;  /* 0x00008500b9587a24 */ /* 0x000fe200078e0258 */
[----:B------:R-:W-:-:S02]  /*6900*/  LOP3.LUT R3, R3, R14, RZ, 0x3c, !PT ;  /* 0x0000000e03037212 */ /* 0x000fc400078e3cff */
[----:B------:R-:W-:Y:S01]  /*6910*/  SEL R194, R12, RZ, !P3 ;  /* 0x000000ff0cc27207 */ /* 0x000fe20005800000 */
[----:B------:R-:W-:Y:S01]  /*6920*/  IMAD.IADD R89, R88, 0x1, R21 ;  /* 0x0000000158597824 */ /* 0x000fe200078e0215 */
[----:B------:R-:W-:Y:S01]  /*6930*/  LOP3.LUT R2, R3, 0xfffffe00, R2, 0xf8, !PT ;  /* 0xfffffe0003027812 */ /* 0x000fe200078ef802 */
[----:B------:R-:W-:Y:S01]  /*6940*/  IMAD.MOV.U32 R3, RZ, RZ, 0x10 ;  /* 0x00000010ff037424 */ /* 0x000fe200078e00ff */
[----:B------:R-:W-:Y:S01]  /*6950*/  SEL R12, R13, RZ, !P3 ;  /* 0x000000ff0d0c7207 */ /* 0x000fe20005800000 */
[----:B------:R-:W-:Y:S01]  /*6960*/  IMAD.WIDE.U32 R196, R194, c[0x0][0x1f0], R196 ;  /* 0x00007c00c2c47a25 */ /* 0x000fe200078e00c4 */
[----:B------:R-:W-:Y:S02]  /*6970*/  LOP3.LUT R11, R11, 0xfffffff8, RZ, 0xc0, !PT ;  /* 0xfffffff80b0b7812 */ /* 0x000fe400078ec0ff */
[----:B------:R-:W-:Y:S01]  /*6980*/  SEL R3, R3, 0xfffffff0, !P0 ;  /* 0xfffffff003037807 */ /* 0x000fe20004000000 */
[C---:B------:R-:W-:Y:S01]  /*6990*/  IMAD R201, R12.reuse, c[0x0][0x1f0], RZ ;  /* 0x00007c000cc97a24 */ /* 0x040fe200078e02ff */
[----:B------:R-:W-:Y:S01]  /*69a0*/  ISETP.GE.AND P0, PT, R15, R42, PT ;  /* 0x0000002a0f00720c */ /* 0x000fe20003f06270 */
[----:B------:R-:W-:Y:S01]  /*69b0*/  IMAD R199, R12, c[0x0][0x218], RZ ;  /* 0x000086000cc77a24 */ /* 0x000fe200078e02ff */
[----:B------:R-:W-:Y:S01]  /*69c0*/  MOV R88, R20 ;  /* 0x0000001400587202 */ /* 0x000fe20000000f00 */
[----:B------:R-:W-:Y:S01]  /*69d0*/  IMAD.IADD R8, R84, 0x1, -R11 ;  /* 0x0000000154087824 */ /* 0x000fe200078e0a0b */
[----:B------:R-:W-:Y:S01]  /*69e0*/  IADD3 R11, R16, 0x40, RZ ;  /* 0x00000040100b7810 */ /* 0x000fe20007ffe0ff */
[----:B------:R-:W-:-:S02]  /*69f0*/  IMAD R201, R194, c[0x0][0x1f4], R201 ;  /* 0x00007d00c2c97a24 */ /* 0x000fc400078e02c9 */
[----:B------:R-:W-:Y:S01]  /*6a00*/  IMAD R199, R194, c[0x0][0x21c], R199 ;  /* 0x00008700c2c77a24 */ /* 0x000fe200078e02c7 */
[C---:B------:R-:W-:Y:S01]  /*6a10*/  ISETP.GE.AND P5, PT, R11.reuse, c[0x0][0x1d4], PT ;  /* 0x000075000b007a0c */ /* 0x040fe20003fa6270 */
[----:B------:R-:W-:Y:S01]  /*6a20*/  IMAD.SHL.U32 R8, R8, 0x8, RZ ;  /* 0x0000000808087824 */ /* 0x000fe200078e00ff */
[----:B------:R-:W-:Y:S01]  /*6a30*/  ISETP.GE.AND P4, PT, R11, c[0x0][0x198], PT ;  /* 0x000066000b007a0c */ /* 0x000fe20003f86270 */
[----:B------:R-:W-:-:S03]  /*6a40*/  IMAD.WIDE.U32 R194, R194, c[0x0][0x218], R88 ;  /* 0x00008600c2c27a25 */ /* 0x000fc600078e0058 */
[----:B------:R-:W-:Y:S01]  /*6a50*/  ISETP.GE.AND P3, PT, R8, c[0x0][0x198], PT ;  /* 0x0000660008007a0c */ /* 0x000fe20003f66270 */
[----:B------:R-:W-:Y:S02]  /*6a60*/  IMAD.IADD R201, R197, 0x1, R201 ;  /* 0x00000001c5c97824 */ /* 0x000fe400078e02c9 */
[----:B------:R-:W-:Y:S01]  /*6a70*/  IMAD.IADD R199, R195, 0x1, R199 ;  /* 0x00000001c3c77824 */ /* 0x000fe200078e02c7 */
[----:B------:R-:W-:Y:S05]  /*6a80*/  @P0 BRA `(.L_x_2005) ;  /* 0x0000011000000947 */ /* 0x000fea0003800000 */
[C---:B-1-34-:R-:W-:Y:S02]  /*6a90*/  IADD3 R12, R8.reuse, 0x80, RZ ;  /* 0x00000080080c7810 */ /* 0x05afe40007ffe0ff */
[----:B------:R-:W-:Y:S02]  /*6aa0*/  SHF.R.S32.HI R14, RZ, 0x1f, R11 ;  /* 0x0000001fff0e7819 */ /* 0x000fe4000001140b */
[----:B------:R-:W-:Y:S02]  /*6ab0*/  LEA R20, P0, R8, R18, 0x1 ;  /* 0x0000001208147211 */ /* 0x000fe400078008ff */
[----:B------:R-:W-:-:S02]  /*6ac0*/  SHF.R.S32.HI R13, RZ, 0x1f, R12 ;  /* 0x0000001fff0d7819 */ /* 0x000fc4000001140c */
[----:B------:R-:W-:Y:S02]  /*6ad0*/  LEA.HI R14, R14, R11, RZ, 0x3 ;  /* 0x0000000b0e0e7211 */ /* 0x000fe400078f18ff */
[----:B------:R-:W-:Y:S02]  /*6ae0*/  LEA.HI.X R21, R8, R19, R17, 0x1, P0 ;  /* 0x0000001308157211 */ /* 0x000fe400000f0c11 */
        /* <DEDUP_REMOVED lines=11> */
.L_x_2005:
[----:B-1-34-:R-:W-:Y:S05]  /*6ba0*/  BSYNC B0 ;  /* 0x0000000000007941 */ /* 0x01afea0003800000 */
.L_x_2004:
        /* <DEDUP_REMOVED lines=8> */
[----:B---3--:R-:W-:Y:S02]  /*6c30*/  LEA R20, P0, R8, R18, 0x1 ;  /* 0x0000001208147211 */ /* 0x008fe400078008ff */
        /* <DEDUP_REMOVED lines=14> */
.L_x_2007:
[----:B------:R-:W-:Y:S05]  /*6d20*/  BSYNC B0 ;  /* 0x0000000000007941 */ /* 0x000fea0003800000 */
.L_x_2006:
[----:B--2---:R-:W-:Y:S01]  /*6d30*/  IADD3 R13, R15, 0x40, RZ ;  /* 0x000000400f0d7810 */ /* 0x004fe20007ffe0ff */
[----:B------:R2:W4:Y:S01]  /*6d40*/  SHFL.IDX PT, R19, R0, 0x2, 0x181f ;  /* 0x00581f0000137f89 */ /* 0x00052200000e0000 */
[----:B------:R-:W-:Y:S02]  /*6d50*/  BSSY B0, `(.L_x_2008) ;  /* 0x0000015000007945 */ /* 0x000fe40003800000 */
[----:B------:R-:W-:Y:S01]  /*6d60*/  ISETP.GE.AND P0, PT, R13, R42, PT ;  /* 0x0000002a0d00720c */ /* 0x000fe20003f06270 */
[----:B---3--:R2:W3:-:S12]  /*6d70*/  SHFL.IDX PT, R18, R6, 0x2, 0x181f ;  /* 0x00581f0006127f89 */ /* 0x0084d800000e0000 */
[----:B------:R-:W-:Y:S05]  /*6d80*/  @P0 BRA `(.L_x_2009) ;  /* 0x0000011000000947 */ /* 0x000fea0003800000 */
[C---:B------:R-:W-:Y:S02]  /*6d90*/  IADD3 R13, R8.reuse, 0x80, RZ ;  /* 0x00000080080d7810 */ /* 0x040fe40007ffe0ff */
[----:B------:R-:W-:Y:S02]  /*6da0*/  SHF.R.S32.HI R14, RZ, 0x1f, R11 ;  /* 0x0000001fff0e7819 */ /* 0x000fe4000001140b */
[----:B---3--:R-:W-:Y:S02]  /*6db0*/  LEA R20, P0, R8, R18, 0x1 ;  /* 0x0000001208147211 */ /* 0x008fe400078008ff */
        /* <DEDUP_REMOVED lines=14> */
.L_x_2009:
[----:B------:R-:W-:Y:S05]  /*6ea0*/  BSYNC B0 ;  /* 0x0000000000007941 */ /* 0x000fea0003800000 */
.L_x_2008:
        /* <DEDUP_REMOVED lines=9> */
[----:B------:R-:W-:Y:S01]  /*6f40*/  IMAD.MOV.U32 R200, RZ, RZ, R196 ;  /* 0x000000ffffc87224 */ /* 0x000fe200078e00c4 */
[----:B------:R-:W-:Y:S01]  /*6f50*/  LEA.HI.SX32 R81, R133, 0xffffffff, 0x1a ;  /* 0xffffffff85517811 */ /* 0x000fe200078fd2ff */
[----:B------:R-:W-:Y:S01]  /*6f60*/  IMAD.MOV.U32 R189, RZ, RZ, 0x5 ;  /* 0x00000005ffbd7424 */ /* 0x000fe200078e00ff */
[----:B------:R-:W-:-:S02]  /*6f70*/  SHF.R.S32.HI R47, RZ, 0x5, R80 ;  /* 0x00000005ff2f7819 */ /* 0x000fc40000011450 */
[----:B------:R-:W-:-:S03]  /*6f80*/  IADD3 R191, R134, 0x100, RZ ;  /* 0x0000010086bf7810 */ /* 0x000fc60007ffe0ff */
[----:B------:R-:W-:-:S04]  /*6f90*/  @!P0 SHF.R.S32.HI R10, RZ, 0x1f, R11 ;  /* 0x0000001fff0a8819 */ /* 0x000fc8000001140b */
[----:B------:R-:W-:Y:S02]  /*6fa0*/  @!P0 LEA.HI R15, R10, R11, RZ, 0x3 ;  /* 0x0000000b0a0f8211 */ /* 0x000fe400078f18ff */
[----:B------:R-:W-:Y:S02]  /*6fb0*/  SHF.R.S32.HI R10, RZ, 0x1f, R81 ;  /* 0x0000001fff0a7819 */ /* 0x000fe40000011451 */
[----:B------:R-:W-:Y:S02]  /*6fc0*/  @!P0 LOP3.LUT R15, R15, 0xfffffff8, RZ, 0xc0, !PT ;  /* 0xfffffff80f0f8812 */ /* 0x000fe400078ec0ff */
[C---:B---3--:R-:W-:Y:S02]  /*6fd0*/  @!P0 LEA R16, P1, R8.reuse, R18, 0x1 ;  /* 0x0000001208108211 */ /* 0x048fe400078208ff */
[C---:B-12-4-:R-:W-:Y:S01]  /*6fe0*/  IADD3 R0, R8.reuse, 0x80, RZ ;  /* 0x0000008008007810 */ /* 0x056fe20007ffe0ff */
[----:B-----5:R-:W-:Y:S01]  /*6ff0*/  @!P0 IMAD.WIDE R22, R15, 0x2, R18 ;  /* 0x000000020f168825 */ /* 0x020fe200078e0212 */
[----:B------:R-:W-:-:S02]  /*7000*/  @!P0 LEA.HI.X R17, R8, R19, R17, 0x1, P1 ;  /* 0x0000001308118211 */ /* 0x000fc400008f0c11 */
[----:B------:R-:W-:Y:S02]  /*7010*/  @!P0 SHF.R.S32.HI R15, RZ, 0x1f, R0 ;  /* 0x0000001fff0f8819 */ /* 0x000fe40000011400 */
[----:B------:R-:W-:Y:S01]  /*7020*/  LOP3.LUT P1, RZ, R186, 0x1, RZ, 0xc0, !PT ;  /* 0x00000001baff7812 */ /* 0x000fe2000782c0ff */
[----:B------:R-:W-:Y:S01]  /*7030*/  @!PT LDS RZ, [RZ] ;  /* 0x00000000fffff984 */ /* 0x000fe20000000800 */
[----:B------:R1:W-:Y:S01]  /*7040*/  @!P0 LDGSTS.E.BYPASS.LTC128B.128 [R134+0x1b100], [R16.64], !P3 ;  /* 0x1b10000010868fae */ /* 0x0003e2000d901d46 */
[----:B------:R-:W-:Y:S01]  /*7050*/  @!P0 LEA.HI R6, R15, R0, RZ, 0x3 ;  /* 0x000000000f068211 */ /* 0x000fe200078f18ff */
[----:B------:R-:W-:Y:S01]  /*7060*/  IMAD.MOV.U32 R15, RZ, RZ, 0x6 ;  /* 0x00000006ff0f7424 */ /* 0x000fe200078e00ff */
[----:B------:R-:W-:Y:S01]  /*7070*/  ISETP.GE.AND P3, PT, R92, 0x41, PT ;  /* 0x000000415c00780c */ /* 0x000fe20003f66270 */
[----:B------:R2:W-:Y:S01]  /*7080*/  @!P0 LDGSTS.E.BYPASS.LTC128B.128 [R134+0x1f100], [R22.64], !P4 ;  /* 0x1f10000016868fae */ /* 0x0005e2000e101d46 */
[----:B------:R-:W-:-:S05]  /*7090*/  @!P0 LOP3.LUT R6, R6, 0xfffffff8, RZ, 0xc0, !PT ;  /* 0xfffffff806068812 */ /* 0x000fca00078ec0ff */
[----:B------:R-:W-:-:S04]  /*70a0*/  @!P0 IMAD.WIDE R20, R6, 0x2, R18 ;  /* 0x0000000206148825 */ /* 0x000fc800078e0212 */
[----:B------:R-:W-:Y:S01]  /*70b0*/  IMAD.MOV.U32 R6, RZ, RZ, c[0x0][0x208] ;  /* 0x00008200ff067624 */ /* 0x000fe200078e00ff */
[----:B------:R3:W-:Y:S03]  /*70c0*/  @!P0 LDGSTS.E.BYPASS.LTC128B.128 [R134+0x23100], [R20.64], !P2 ;  /* 0x2310000014868fae */ /* 0x0007e6000d101d46 */
[C---:B------:R-:W-:Y:S01]  /*70d0*/  IMAD.SHL.U32 R190, R6.reuse, 0x20, RZ ;  /* 0x0000002006be7824 */ /* 0x040fe200078e00ff */
[----:B------:R-:W0:Y:S01]  /*70e0*/  LDGDEPBAR ;  /* 0x00000000000079af */ /* 0x000e220000000000 */
[C---:B-1----:R-:W-:Y:S01]  /*70f0*/  SHF.L.U64.HI R16, R6.reuse, R15, c[0x0][0x20c] ;  /* 0x0000830006107619 */ /* 0x042fe2000001020f */
[----:B------:R-:W-:-:S04]  /*7100*/  IMAD.SHL.U32 R17, R6, 0x40, RZ ;  /* 0x0000004006117824 */ /* 0x000fc800078e00ff */
[----:B------:R-:W-:Y:S02]  /*7110*/  IMAD R14, R16, R81, RZ ;  /* 0x00000051100e7224 */ /* 0x000fe400078e02ff */
[----:B------:R-:W-:-:S04]  /*7120*/  IMAD.WIDE.U32 R18, R81, R17, R198 ;  /* 0x0000001151127225 */ /* 0x000fc800078e00c6 */
[----:B------:R-:W-:Y:S01]  /*7130*/  IMAD R14, R10, R17, R14 ;  /* 0x000000110a0e7224 */ /* 0x000fe200078e020e */
[----:B------:R-:W-:Y:S01]  /*7140*/  BAR.SYNC.DEFER_BLOCKING 0x0 ;  /* 0x0000000000007b1d */ /* 0x000fe20000010000 */
[----:B--2---:R-:W-:Y:S02]  /*7150*/  LEA R22, P0, R18, c[0x0][0x1f8], 0x1 ;  /* 0x00007e0012167a11 */ /* 0x004fe400078008ff */
[----:B------:R-:W-:Y:S01]  /*7160*/  IMAD.IADD R14, R19, 0x1, R14 ;  /* 0x00000001130e7824 */ /* 0x000fe200078e020e */
[----:B------:R-:W-:-:S04]  /*7170*/  @P3 LEA.HI.SX32 R19, R133, 0xfffffffe, 0x1a ;  /* 0xfffffffe85133811 */ /* 0x000fc800078fd2ff */
[----:B------:R-:W-:Y:S01]  /*7180*/  LEA.HI.X R23, R18, c[0x0][0x1fc], R14, 0x1, P0 ;  /* 0x00007f0012177a11 */ /* 0x000fe200000f0c0e */
[----:B------:R-:W-:-:S04]  /*7190*/  IMAD.MOV.U32 R14, RZ, RZ, c[0x0][0x1e0] ;  /* 0x00007800ff0e7624 */ /* 0x000fc800078e00ff */
[C---:B------:R-:W-:Y:S01]  /*71a0*/  IMAD.SHL.U32 R153, R14.reuse, 0x40, RZ ;  /* 0x000000400e997824 */ /* 0x040fe200078e00ff */
[C---:B------:R-:W-:Y:S01]  /*71b0*/  SHF.L.U64.HI R152, R14.reuse, R15, c[0x0][0x1e4] ;  /* 0x000079000e987619 */ /* 0x040fe2000001020f */
[C---:B------:R-:W-:Y:S01]  /*71c0*/  IMAD.SHL.U32 R188, R14.reuse, 0x20, RZ ;  /* 0x000000200ebc7824 */ /* 0x040fe200078e00ff */
[----:B------:R-:W-:Y:S01]  /*71d0*/  @P3 SHF.R.S32.HI R15, RZ, 0x1f, R19 ;  /* 0x0000001fff0f3819 */ /* 0x000fe20000011413 */
[--C-:B---3--:R-:W-:Y:S01]  /*71e0*/  @P3 IMAD.WIDE.U32 R20, R19, R153, R200.reuse ;  /* 0x0000009913143225 */ /* 0x108fe200078e00c8 */
[-C--:B------:R-:W-:Y:S02]  /*71f0*/  SHF.L.U64.HI R187, R14, R189.reuse, c[0x0][0x1e4] ;  /* 0x000079000ebb7619 */ /* 0x080fe400000102bd */
[----:B------:R-:W-:Y:S01]  /*7200*/  SHF.L.U64.HI R189, R6, R189, c[0x0][0x20c] ;  /* 0x0000830006bd7619 */ /* 0x000fe200000102bd */
[----:B------:R-:W-:Y:S01]  /*7210*/  @P3 IMAD R18, R152, R19, RZ ;  /* 0x0000001398123224 */ /* 0x000fe200078e02ff */
[----:B------:R-:W-:Y:S01]  /*7220*/  P2R R14, PR, RZ, 0x8 ;  /* 0x00000008ff0e7803 */ /* 0x000fe20000000000 */
[----:B------:R-:W-:-:S04]  /*7230*/  IMAD.WIDE.U32 R24, R81, R153, R200 ;  /* 0x0000009951187225 */ /* 0x000fc800078e00c8 */
[----:B------:R-:W-:Y:S01]  /*7240*/  @P3 IMAD R15, R15, R153, R18 ;  /* 0x000000990f0f3224 */ /* 0x000fe200078e0212 */
[----:B------:R-:W-:Y:S01]  /*7250*/  @P3 LEA R18, P0, R20, c[0x0][0x1c8], 0x1 ;  /* 0x0000720014123a11 */ /* 0x000fe200078008ff */
[----:B------:R-:W-:Y:S02]  /*7260*/  IMAD.SHL.U32 R6, R190, 0x2, RZ ;  /* 0x00000002be067824 */ /* 0x000fe400078e00ff */
[----:B------:R-:W-:-:S05]  /*7270*/  @P3 IMAD.IADD R15, R21, 0x1, R15 ;  /* 0x00000001150f3824 */ /* 0x000fca00078e020f */
[----:B------:R-:W-:Y:S01]  /*7280*/  @P3 LEA.HI.X R19, R20, c[0x0][0x1cc], R15, 0x1, P0 ;  /* 0x0000730014133a11 */ /* 0x000fe200000f0c0f */
[----:B------:R-:W-:Y:S02]  /*7290*/  IMAD R15, R152, R81, RZ ;  /* 0x00000051980f7224 */ /* 0x000fe400078e02ff */
[----:B------:R-:W-:Y:S02]  /*72a0*/  IMAD.IADD R20, R92, 0x1, -R5 ;  /* 0x000000015c147824 */ /* 0x000fe400078e0a05 */
[----:B------:R-:W-:Y:S02]  /*72b0*/  IMAD R15, R10, R153, R15 ;  /* 0x000000990a0f7224 */ /* 0x000fe400078e020f */
[----:B------:R-:W-:Y:S02]  /*72c0*/  IMAD R10, R81, -0x40, R20 ;  /* 0xffffffc0510a7824 */ /* 0x000fe400078e0214 */
        /* <DEDUP_REMOVED lines=10> */
[----:B------:R1:W-:Y:S01]  /*7370*/  @P4 LDGSTS.E.BYPASS.LTC128B.128 [R134+0x10100], [R26.64+0x100], !P1 ;  /* 0x101001001a864fae */ /* 0x0003e2000c901d46 */
[----:B------:R-:W-:Y:S02]  /*7380*/  IADD3 R28, P4, R6, R22, RZ ;  /* 0x00000016061c7210 */ /* 0x000fe40007f9e0ff */
[----:B------:R-:W-:-:S05]  /*7390*/  @P0 IADD3 R5, P2, R188, R24, RZ ;  /* 0x00000018bc050210 */ /* 0x000fca0007f5e0ff */
[----:B------:R-:W-:Y:S01]  /*73a0*/  @P0 IMAD.X R20, R187, 0x1, R20, P2 ;  /* 0x00000001bb140824 */ /* 0x000fe200010e0614 */
[----:B------:R-:W-:-:S04]  /*73b0*/  @P0 LEA R24, P2, R5, c[0x0][0x1c8], 0x1 ;  /* 0x0000720005180a11 */ /* 0x000fc800078408ff */
[----:B------:R-:W-:Y:S02]  /*73c0*/  @P0 LEA.HI.X R25, R5, c[0x0][0x1cc], R20, 0x1, P2 ;  /* 0x0000730005190a11 */ /* 0x000fe400010f0c14 */
[----:B------:R-:W-:Y:S02]  /*73d0*/  ISETP.GE.AND P2, PT, R8, c[0x0][0x1d4], PT ;  /* 0x0000750008007a0c */ /* 0x000fe40003f46270 */
[----:B------:R-:W-:Y:S01]  /*73e0*/  SHF.L.U64.HI R5, R190, 0x1, R189 ;  /* 0x00000001be057819 */ /* 0x000fe200000102bd */
[----:B------:R1:W-:Y:S04]  /*73f0*/  @P0 LDGSTS.E.BYPASS.LTC128B.128 [R134+0xd100], [R24.64], !P6 ;  /* 0x0d10000018860fae */ /* 0x0003e8000f101d46 */
[----:B------:R1:W-:Y:S01]  /*7400*/  @P0 LDGSTS.E.BYPASS.LTC128B.128 [R134+0xf100], [R24.64+0x80], !P5 ;  /* 0x0f10008018860fae */ /* 0x0003e2000e901d46 */
[----:B------:R-:W-:Y:S01]  /*7410*/  IMAD.X R29, R5, 0x1, R23, P4 ;  /* 0x00000001051d7824 */ /* 0x000fe200020e0617 */
[----:B------:R-:W-:-:S02]  /*7420*/  @P3 LEA R20, P4, R188, R18, 0x1 ;  /* 0x00000012bc143211 */ /* 0x000fc400078808ff */
[----:B------:R1:W-:Y:S01]  /*7430*/  @P0 LDGSTS.E.BYPASS.LTC128B.128 [R134+0x11100], [R24.64+0x100], !P1 ;  /* 0x1110010018860fae */ /* 0x0003e2000c901d46 */
[----:B------:R-:W-:Y:S02]  /*7440*/  ISETP.LT.OR P0, PT, R10, 0x1, P2 ;  /* 0x000000010a00780c */ /* 0x000fe40001701670 */
        /* <DEDUP_REMOVED lines=31> */
.L_x_2010:
[----:B------:R-:W-:Y:S01]  /*7640*/  SHF.R.S32.HI R8, RZ, 0x1f, R86 ;  /* 0x0000001fff087819 */ /* 0x000fe20000011456 */
[----:B------:R-:W-:Y:S01]  /*7650*/  IMAD.WIDE.U32 R12, R86, c[0x0][0x280], RZ ;  /* 0x0000a000560c7a25 */ /* 0x000fe200078e00ff */
[----:B------:R-:W-:Y:S01]  /*7660*/  ULDC.U8 UR4, c[0x0][0x298] ;  /* 0x0000a60000047ab9 */ /* 0x000fe20000000000 */
[-C--:B-1----:R-:W-:Y:S01]  /*7670*/  LEA.HI R18, R9, R84.reuse, RZ, 0x2 ;  /* 0x0000005409127211 */ /* 0x082fe200078f10ff */
[----:B------:R-:W-:Y:S01]  /*7680*/  BSSY B2, `(.L_x_2011) ;  /* 0x00005be000027945 */ /* 0x000fe20003800000 */
[----:B------:R-:W-:Y:S01]  /*7690*/  IMAD R11, R8, c[0x0][0x280], RZ ;  /* 0x0000a000080b7a24 */ /* 0x000fe200078e02ff */
[----:B------:R-:W-:Y:S02]  /*76a0*/  LEA R34, P0, R12, c[0x0][0x270], 0x1 ;  /* 0x00009c000c227a11 */ /* 0x000fe400078008ff */
[----:B------:R-:W-:Y:S01]  /*76b0*/  LOP3.LUT R9, R18, 0xfffffffc, RZ, 0xc0, !PT ;  /* 0xfffffffc12097812 */ /* 0x000fe200078ec0ff */
[----:B------:R-:W-:Y:S01]  /*76c0*/  IMAD R10, R86, c[0x0][0x284], R11 ;  /* 0x0000a100560a7a24 */ /* 0x000fe200078e020b */
[----:B------:R-:W-:Y:S01]  /*76d0*/  SHF.R.S32.HI R18, RZ, 0x2, R18 ;  /* 0x00000002ff127819 */ /* 0x000fe20000011412 */
[----:B------:R-:W-:Y:S01]  /*76e0*/  IMAD R11, R8, c[0x0][0x290], RZ ;  /* 0x0000a400080b7a24 */ /* 0x000fe200078e02ff */
[----:B------:R-:W-:Y:S01]  /*76f0*/  IADD3 R44, -R9, R84, RZ ;  /* 0x00000054092c7210 */ /* 0x000fe20007ffe1ff */
[----:B------:R-:W-:-:S02]  /*7700*/  IMAD.IADD R10, R10, 0x1, R13 ;  /* 0x000000010a0a7824 */ /* 0x000fc400078e020d */
[----:B------:R-:W-:Y:S01]  /*7710*/  IMAD R8, R86, c[0x0][0x294], R11 ;  /* 0x0000a50056087a24 */ /* 0x000fe200078e020b */
[----:B------:R-:W-:Y:S01]  /*7720*/  SHF.L.U32 R27, R44, 0x3, RZ ;  /* 0x000000032c1b7819 */ /* 0x000fe200000006ff */
[----:B------:R-:W-:Y:S01]  /*7730*/  IMAD R19, R85, 0x80, R18 ;  /* 0x0000008055137824 */ /* 0x000fe200078e0212 */
[----:B------:R-:W-:Y:S01]  /*7740*/  LEA.HI.X R35, R12, c[0x0][0x274], R10, 0x1, P0 ;  /* 0x00009d000c237a11 */ /* 0x000fe200000f0c0a */
[----:B------:R-:W-:-:S04]  /*7750*/  IMAD.WIDE.U32 R12, R86, c[0x0][0x290], RZ ;  /* 0x0000a400560c7a25 */ /* 0x000fc800078e00ff */
[----:B------:R-:W-:Y:S01]  /*7760*/  IMAD.IADD R8, R8, 0x1, R13 ;  /* 0x0000000108087824 */ /* 0x000fe200078e020d */
[----:B------:R-:W-:-:S04]  /*7770*/  LEA R36, P0, R12, c[0x0][0x288], 0x1 ;  /* 0x0000a2000c247a11 */ /* 0x000fc800078008ff */
        /* <DEDUP_REMOVED lines=81> */
.L_x_2014:
[----:B------:R-:W-:Y:S05]  /*7c90*/  BSYNC B0 ;  /* 0x0000000000007941 */ /* 0x000fea0003800000 */
.L_x_2013:
[----:B----4-:R-:W-:Y:S01]  /*7ca0*/  SHF.R.S32.HI R13, RZ, 0x1f, R18 ;  /* 0x0000001fff0d7819 */ /* 0x010fe20000011412 */
[----:B------:R-:W-:Y:S01]  /*7cb0*/  IMAD R43, R85, -0x80, R42 ;  /* 0xffffff80552b7824 */ /* 0x000fe200078e022a */
[--C-:B-----5:R-:W-:Y:S01]  /*7cc0*/  SHF.R.U64 R61, R32, 0x10, R33.reuse ;  /* 0x00000010203d7819 */ /* 0x120fe20000001221 */
[----:B------:R-:W-:Y:S01]  /*7cd0*/  IMAD.MOV.U32 R41, RZ, RZ, R33 ;  /* 0x000000ffff297224 */ /* 0x000fe200078e0021 */
[----:B------:R-:W-:Y:S01]  /*7ce0*/  LEA.HI R13, R13, R18, RZ, 0x3 ;  /* 0x000000120d0d7211 */ /* 0x000fe200078f18ff */
[----:B------:R-:W-:Y:S01]  /*7cf0*/  IMAD.MOV.U32 R37, RZ, RZ, R31 ;  /* 0x000000ffff257224 */ /* 0x000fe200078e001f */
[----:B------:R-:W-:Y:S01]  /*7d00*/  IMNMX R43, R43, 0x80, PT ;  /* 0x000000802b2b7817 */ /* 0x000fe20003800200 */
[----:B------:R-:W-:Y:S01]  /*7d10*/  IMAD.MOV.U32 R64, RZ, RZ, R32 ;  /* 0x000000ffff407224 */ /* 0x000fe200078e0020 */
[----:B------:R-:W-:Y:S01]  /*7d20*/  LOP3.LUT R13, R13, 0xfffffff8, RZ, 0xc0, !PT ;  /* 0xfffffff80d0d7812 */ /* 0x000fe200078ec0ff */
[----:B------:R-:W-:Y:S01]  /*7d30*/  IMAD.MOV.U32 R62, RZ, RZ, R30 ;  /* 0x000000ffff3e7224 */ /* 0x000fe200078e001e */
[----:B------:R-:W-:Y:S01]  /*7d40*/  SHF.R.U32.HI R39, RZ, 0x10, R33 ;  /* 0x00000010ff277819 */ /* 0x000fe20000011621 */
[----:B------:R-:W-:Y:S01]  /*7d50*/  IMAD.MOV.U32 R33, RZ, RZ, R29 ;  /* 0x000000ffff217224 */ /* 0x000fe200078e001d */
[----:B------:R-:W-:Y:S01]  /*7d60*/  SHF.R.U64 R59, R30, 0x10, R31 ;  /* 0x000000101e3b7819 */ /* 0x000fe2000000121f */
[----:B------:R-:W-:Y:S01]  /*7d70*/  IMAD.IADD R13, R18, 0x1, -R13 ;  /* 0x00000001120d7824 */ /* 0x000fe200078e0a0d */
[----:B------:R-:W-:Y:S01]  /*7d80*/  SHF.R.U32.HI R35, RZ, 0x10, R31 ;  /* 0x00000010ff237819 */ /* 0x000fe2000001161f */
[----:B------:R-:W-:Y:S01]  /*7d90*/  IMAD.MOV.U32 R54, RZ, RZ, R14 ;  /* 0x000000ffff367224 */ /* 0x000fe200078e000e */
[--C-:B------:R-:W-:Y:S01]  /*7da0*/  SHF.R.U64 R57, R28, 0x10, R29.reuse ;  /* 0x000000101c397819 */ /* 0x100fe2000000121d */
        /* <DEDUP_REMOVED lines=13> */
[--C-:B------:R-:W-:Y:S01]  /*7e80*/  SHF.R.U64 R50, R48, 0x10, R49.reuse ;  /* 0x0000001030327819 */ /* 0x100fe20000001231 */
[----:B------:R-:W-:Y:S01]  /*7e90*/  IMAD.MOV.U32 R36, RZ, RZ, R44 ;  /* 0x000000ffff247224 */ /* 0x000fe200078e002c */
[----:B------:R-:W-:Y:S01]  /*7ea0*/  LOP3.LUT R12, R27, R12, RZ, 0x3c, !PT ;  /* 0x0000000c1b0c7212 */ /* 0x000fe200078e3cff */
[----:B------:R-:W-:Y:S01]  /*7eb0*/  IMAD.MOV.U32 R32, RZ, RZ, R10 ;  /* 0x000000ffff207224 */ /* 0x000fe200078e000a */
[----:B------:R-:W-:Y:S01]  /*7ec0*/  SHF.R.U32.HI R38, RZ, 0x10, R49 ;  /* 0x00000010ff267819 */ /* 0x000fe20000011631 */
[----:B------:R-:W-:Y:S01]  /*7ed0*/  IMAD.MOV.U32 R49, RZ, RZ, R45 ;  /* 0x000000ffff317224 */ /* 0x000fe200078e002d */
[--C-:B------:R-:W-:Y:S01]  /*7ee0*/  SHF.R.U64 R55, R24, 0x10, R25.reuse ;  /* 0x0000001018377819 */ /* 0x100fe20000001219 */
[----:B------:R-:W-:Y:S01]  /*7ef0*/  IMAD R21, R47, 0x200, R12 ;  /* 0x000002002f157824 */ /* 0x000fe200078e020c */
[----:B------:R-:W-:Y:S01]  /*7f00*/  SHF.R.U32.HI R27, RZ, 0x10, R25 ;  /* 0x00000010ff1b7819 */ /* 0x000fe20000011619 */
        /* <DEDUP_REMOVED lines=59> */
[--C-:B------:R-:W-:Y:S02]  /*82c0*/  HADD2.F32 R42, -RZ, R40.reuse.H1_H1 ;  /* 0x30000028ff2a7230 */ /* 0x100fe40000004100 */
[----:B------:R-:W-:Y:S02]  /*82d0*/  HADD2.F32 R49, -RZ, R39.H1_H1 ;  /* 0x30000027ff317230 */ /* 0x000fe40000004100 */
[----:B------:R-:W-:Y:S02]  /*82e0*/  HADD2.F32 R50, -RZ, R41.H1_H1 ;  /* 0x30000029ff327230 */ /* 0x000fe40000004100 */
[----:B------:R-:W-:Y:S02]  /*82f0*/  HADD2.F32 R53, -RZ, R40.H0_H0 ;  /* 0x20000028ff357230 */ /* 0x000fe40000004100 */
[--C-:B-1----:R-:W-:Y:S02]  /*8300*/  HADD2.F32 R45, -RZ, R8.reuse.H0_H0 ;  /* 0x20000008ff2d7230 */ /* 0x102fe40000004100 */
[----:B------:R-:W-:-:S02]  /*8310*/  HADD2.F32 R47, -RZ, R8.H1_H1 ;  /* 0x30000008ff2f7230 */ /* 0x000fc40000004100 */
[--C-:B------:R-:W-:Y:S01]  /*8320*/  HADD2.F32 R8, -RZ, R9.reuse.H0_H0 ;  /* 0x20000009ff087230 */ /* 0x100fe20000004100 */
[-C--:B------:R-:W-:Y:S01]  /*8330*/  FMUL.FTZ R52, R45, R42.reuse ;  /* 0x0000002a2d347220 */ /* 0x080fe20000410000 */
[----:B------:R-:W-:Y:S01]  /*8340*/  HADD2.F32 R44, -RZ, R9.H1_H1 ;  /* 0x30000009ff2c7230 */ /* 0x000fe20000004100 */
[C---:B------:R-:W-:Y:S01]  /*8350*/  FMUL.FTZ R48, R47.reuse, R42 ;  /* 0x0000002a2f307220 */ /* 0x040fe20000410000 */
[--C-:B------:R-:W-:Y:S01]  /*8360*/  HADD2.F32 R9, -RZ, R10.reuse.H0_H0 ;  /* 0x2000000aff097230 */ /* 0x100fe20000004100 */
[-C--:B------:R-:W-:Y:S01]  /*8370*/  FFMA.FTZ R47, R47, R50.reuse, R52 ;  /* 0x000000322f2f7223 */ /* 0x080fe20000010034 */
[----:B------:R-:W-:Y:S01]  /*8380*/  HADD2.F32 R46, -RZ, R10.H1_H1 ;  /* 0x3000000aff2e7230 */ /* 0x000fe20000004100 */
[----:B------:R-:W-:Y:S01]  /*8390*/  FFMA.FTZ R48, R45, R50, -R48 ;  /* 0x000000322d307223 */ /* 0x000fe20000010830 */
[--C-:B------:R-:W-:Y:S02]  /*83a0*/  HADD2.F32 R10, -RZ, R11.reuse.H0_H0 ;  /* 0x2000000bff0a7230 */ /* 0x100fe40000004100 */
[----:B------:R-:W-:-:S02]  /*83b0*/  HADD2.F32 R51, -RZ, R11.H1_H1 ;  /* 0x3000000bff337230 */ /* 0x000fc40000004100 */
[----:B------:R-:W-:Y:S02]  /*83c0*/  HADD2.F32 R11, -RZ, R38.H1_H1 ;  /* 0x30000026ff0b7230 */ /* 0x000fe40000004100 */
[----:B------:R-:W-:-:S03]  /*83d0*/  HADD2.F32 R50, -RZ, R41.H0_H0 ;  /* 0x20000029ff327230 */ /* 0x000fc60000004100 */
[-C--:B------:R-:W-:Y:S02]  /*83e0*/  FMUL.FTZ R42, R44, R11.reuse ;  /* 0x0000000b2c2a7220 */ /* 0x080fe40000410000 */
[C---:B------:R-:W-:Y:S02]  /*83f0*/  FMUL.FTZ R11, R8.reuse, R11 ;  /* 0x0000000b080b7220 */ /* 0x040fe40000410000 */
[-C--:B------:R-:W-:Y:S01]  /*8400*/  FFMA.FTZ R42, R8, R49.reuse, -R42 ;  /* 0x00000031082a7223 */ /* 0x080fe2000001082a */
[----:B------:R-:W-:Y:S01]  /*8410*/  HADD2.F32 R8, -RZ, R38.H0_H0 ;  /* 0x20000026ff087230 */ /* 0x000fe20000004100 */
[----:B------:R-:W-:Y:S01]  /*8420*/  FFMA.FTZ R49, R44, R49, R11 ;  /* 0x000000312c317223 */ /* 0x000fe2000001000b */
[----:B------:R-:W-:Y:S01]  /*8430*/  HADD2.F32 R44, -RZ, R39.H0_H0 ;  /* 0x20000027ff2c7230 */ /* 0x000fe20000004100 */
[-C--:B------:R-:W-:Y:S02]  /*8440*/  FMUL.FTZ R11, R46, R53.reuse ;  /* 0x000000352e0b7220 */ /* 0x080fe40000410000 */
[----:B------:R-:W-:-:S02]  /*8450*/  FMUL.FTZ R53, R9, R53 ;  /* 0x0000003509357220 */ /* 0x000fc40000410000 */
[-C--:B------:R-:W-:Y:S02]  /*8460*/  FMUL.FTZ R45, R51, R8.reuse ;  /* 0x00000008332d7220 */ /* 0x080fe40000410000 */
[----:B------:R-:W-:Y:S02]  /*8470*/  FMUL.FTZ R8, R10, R8 ;  /* 0x000000080a087220 */ /* 0x000fe40000410000 */
[----:B------:R-:W-:Y:S01]  /*8480*/  FFMA.FTZ R11, R9, R50, -R11 ;  /* 0x00000032090b7223 */ /* 0x000fe2000001080b */
[----:B------:R-:W-:Y:S01]  /*8490*/  F2FP.PACK_AB R9, R49, R42 ;  /* 0x0000002a3109723e */ /* 0x000fe200000000ff */
[----:B------:R-:W-:Y:S02]  /*84a0*/  FFMA.FTZ R46, R46, R50, R53 ;  /* 0x000000322e2e7223 */ /* 0x000fe40000010035 */
[-C--:B------:R-:W-:Y:S02]  /*84b0*/  FFMA.FTZ R45, R10, R44.reuse, -R45 ;  /* 0x0000002c0a2d7223 */ /* 0x080fe4000001082d */
[----:B------:R-:W-:Y:S01]  /*84c0*/  FFMA.FTZ R44, R51, R44, R8 ;  /* 0x0000002c332c7223 */ /* 0x000fe20000010008 */
[----:B------:R-:W-:-:S02]  /*84d0*/  F2FP.PACK_AB R10, R46, R11 ;  /* 0x0000000b2e0a723e */ /* 0x000fc400000000ff */
[----:B------:R-:W-:Y:S02]  /*84e0*/  F2FP.PACK_AB R8, R47, R48 ;  /* 0x000000302f08723e */ /* 0x000fe400000000ff */
[----:B------:R-:W-:-:S05]  /*84f0*/  F2FP.PACK_AB R11, R44, R45 ;  /* 0x0000002d2c0b723e */ /* 0x000fca00000000ff */
[----:B------:R1:W-:Y:S02]  /*8500*/  STS.128 [R21], R8 ;  /* 0x0000000815007388 */ /* 0x0003e40000000c00 */
.L_x_2018:
[----:B------:R-:W-:Y:S05]  /*8510*/  BSYNC B0 ;  /* 0x0000000000007941 */ /* 0x000fea0003800000 */
.L_x_2017:
[----:B-1----:R-:W-:Y:S01]  /*8520*/  IADD3 R8, R20, 0x10, RZ ;  /* 0x0000001014087810 */ /* 0x002fe20007ffe0ff */
[----:B------:R-:W-:Y:S03]  /*8530*/  BSSY B0, `(.L_x_2019) ;  /* 0x0000029000007945 */ /* 0x000fe60003800000 */
[----:B------:R-:W-:-:S13]  /*8540*/  ISETP.GE.AND P0, PT, R8, c[0x0][0x27c], PT ;  /* 0x00009f0008007a0c */ /* 0x000fda0003f06270 */
        /* <DEDUP_REMOVED lines=39> */
.L_x_2020:
[----:B------:R-:W-:Y:S05]  /*87c0*/  BSYNC B0 ;  /* 0x0000000000007941 */ /* 0x000fea0003800000 */
.L_x_2019:
[----:B-1----:R-:W-:Y:S01]  /*87d0*/  IADD3 R8, R20, 0x20, RZ ;  /* 0x0000002014087810 */ /* 0x002fe20007ffe0ff */
[----:B------:R-:W-:Y:S03]  /*87e0*/  BSSY B0, `(.L_x_2021) ;  /* 0x0000029000007945 */ /* 0x000fe60003800000 */
[----:B------:R-:W-:-:S13]  /*87f0*/  ISETP.GE.AND P0, PT, R8, c[0x0][0x27c], PT ;  /* 0x00009f0008007a0c */ /* 0x000fda0003f06270 */
[----:B------:R-:W-:Y:S05]  /*8800*/  @P0 BRA `(.L_x_2022) ;  /* 0x0000026000000947 */ /* 0x000fea0003800000 */
[----:B------:R-:W1:Y:S01]  /*8810*/  LDS.128 R8, [R21+0x4000] ;  /* 0x0040000015087984 */ /* 0x000e620000000c00 */
        /* <DEDUP_REMOVED lines=36> */
[----:B------:R1:W-:Y:S02]  /*8a60*/  STS.128 [R21+0x4000], R8 ;  /* 0x0040000815007388 */ /* 0x0003e40000000c00 */
.L_x_2022:
[----:B------:R-:W-:Y:S05]  /*8a70*/  BSYNC B0 ;  /* 0x0000000000007941 */ /* 0x000fea0003800000 */
.L_x_2021:
        /* <DEDUP_REMOVED lines=42> */
.L_x_2024:
[----:B------:R-:W-:Y:S05]  /*8d20*/  BSYNC B0 ;  /* 0x0000000000007941 */ /* 0x000fea0003800000 */
.L_x_2023:
        /* <DEDUP_REMOVED lines=42> */
.L_x_2026:
[----:B------:R-:W-:Y:S05]  /*8fd0*/  BSYNC B0 ;  /* 0x0000000000007941 */ /* 0x000fea0003800000 */
.L_x_2025:
[----:B-1----:R-:W-:-:S04]  /*8fe0*/  IADD3 R8, R20, 0x50, RZ ;  /* 0x0000005014087810 */ /* 0x002fc80007ffe0ff */
[----:B------:R-:W-:-:S13]  /*8ff0*/  ISETP.GE.AND P0, PT, R8, c[0x0][0x27c], PT ;  /* 0x00009f0008007a0c */ /* 0x000fda0003f06270 */
[----:B------:R-:W-:Y:S05]  /*9000*/  @P0 BRA `(.L_x_2016) ;  /* 0x0000026000000947 */ /* 0x000fea0003800000 */
[----:B------:R-:W1:Y:S01]  /*9010*/  LDS.128 R8, [R12+0x8000] ;  /* 0x008000000c087984 */ /* 0x000e620000000c00 */
[----:B------:R-:W-:Y:S02]  /*9020*/  HADD2.F32 R42, -RZ, R15.H1_H1 ;  /* 0x3000000fff2a7230 */ /* 0x000fe40000004100 */
        /* <DEDUP_REMOVED lines=36> */
.L_x_2016:
[----:B------:R-:W-:Y:S05]  /*9270*/  BSYNC B1 ;  /* 0x0000000000017941 */ /* 0x000fea0003800000 */
.L_x_2015:
        /* <DEDUP_REMOVED lines=10> */
[----:B------:R-:W-:Y:S02]  /*9320*/  HADD2.F32 R40, -RZ, R40.H0_H0 ;  /* 0x20000028ff287230 */ /* 0x000fe40000004100 */
[----:B------:R-:W-:Y:S02]  /*9330*/  HADD2.F32 R38, -RZ, R38.H0_H0 ;  /* 0x20000026ff267230 */ /* 0x000fe40000004100 */
[----:B------:R-:W-:-:S02]  /*9340*/  HADD2.F32 R46, -RZ, R41.H1_H1 ;  /* 0x30000029ff2e7230 */ /* 0x000fc40000004100 */
        /* <DEDUP_REMOVED lines=22> */
[----:B------:R-:W-:Y:S01]  /*94b0*/  FFMA.FTZ R43, R41, R9, -R8 ;  /* 0x00000009292b7223 */ /* 0x000fe20000010808 */
[----:B------:R-:W-:Y:S01]  /*94c0*/  F2FP.PACK_AB R9, R47, R18 ;  /* 0x000000122f09723e */ /* 0x000fe200000000ff */
[----:B------:R-:W-:Y:S01]  /*94d0*/  FFMA.FTZ R42, R41, R44, R42 ;  /* 0x0000002c292a7223 */ /* 0x000fe2000001002a */
[----:B------:R-:W-:Y:S01]  /*94e0*/  F2FP.PACK_AB R8, R45, R48 ;  /* 0x000000302d08723e */ /* 0x000fe200000000ff */
[C---:B------:R-:W-:Y:S02]  /*94f0*/  FFMA.FTZ R40, R39.reuse, R10, -R40 ;  /* 0x0000000a27287223 */ /* 0x040fe40000010828 */
[----:B------:R-:W-:Y:S01]  /*9500*/  FFMA.FTZ R11, R39, R11, R38 ;  /* 0x0000000b270b7223 */ /* 0x000fe20000010026 */
[----:B------:R-:W-:-:S04]  /*9510*/  F2FP.PACK_AB R10, R42, R43 ;  /* 0x0000002b2a0a723e */ /* 0x000fc800000000ff */
[----:B------:R-:W-:-:S05]  /*9520*/  F2FP.PACK_AB R11, R11, R40 ;  /* 0x000000280b0b723e */ /* 0x000fca00000000ff */
[----:B------:R1:W-:Y:S02]  /*9530*/  STS.128 [R21+0x2000], R8 ;  /* 0x0020000815007388 */ /* 0x0003e40000000c00 */
.L_x_2029:
[----:B------:R-:W-:Y:S05]  /*9540*/  BSYNC B0 ;  /* 0x0000000000007941 */ /* 0x000fea0003800000 */
.L_x_2028:
        /* <DEDUP_REMOVED lines=42> */
.L_x_2031:
[----:B------:R-:W-:Y:S05]  /*97f0*/  BSYNC B0 ;  /* 0x0000000000007941 */ /* 0x000fea0003800000 */
.L_x_2030:
        /* <DEDUP_REMOVED lines=42> */
.L_x_2033:
[----:B------:R-:W-:Y:S05]  /*9aa0*/  BSYNC B0 ;  /* 0x0000000000007941 */ /* 0x000fea0003800000 */
.L_x_2032:
        /* <DEDUP_REMOVED lines=42> */
.L_x_2035:
[----:B------:R-:W-:Y:S05]  /*9d50*/  BSYNC B0 ;  /* 0x0000000000007941 */ /* 0x000fea0003800000 */
.L_x_2034:
        /* <DEDUP_REMOVED lines=42> */
.L_x_2037:
[----:B------:R-:W-:Y:S05]  /*a000*/  BSYNC B0 ;  /* 0x0000000000007941 */ /* 0x000fea0003800000 */
.L_x_2036:
[----:B------:R-:W-:-:S04]  /*a010*/  IADD3 R20, R20, 0x50, RZ ;  /* 0x0000005014147810 */ /* 0x000fc80007ffe0ff */
[----:B------:R-:W-:-:S13]  /*a020*/  ISETP.GE.AND P0, PT, R20, c[0x0][0x27c], PT ;  /* 0x00009f0014007a0c */ /* 0x000fda0003f06270 */
        /* <DEDUP_REMOVED lines=27> */
[-C--:B------:R-:W-:Y:S02]  /*a1e0*/  FMUL.FTZ R13, R13, R10.reuse ;  /* 0x0000000a0d0d7220 */ /* 0x080fe40000410000 */
[----:B------:R-:W-:Y:S02]  /*a1f0*/  FFMA.FTZ R26, R24, R21, -R26 ;  /* 0x00000015181a7223 */ /* 0x000fe4000001081a */
[----:B------:R-:W-:-:S02]  /*a200*/  FFMA.FTZ R15, R14, R10, -R15 ;  /* 0x0000000a0e0f7223 */ /* 0x000fc4000001080f */
[----:B------:R-:W-:Y:S02]  /*a210*/  FFMA.FTZ R23, R24, R23, R28 ;  /* 0x0000001718177223 */ /* 0x000fe4000001001c */
[----:B------:R-:W-:Y:S01]  /*a220*/  FFMA.FTZ R21, R19, R9, -R8 ;  /* 0x0000000913157223 */ /* 0x000fe20000010808 */
[----:B------:R-:W-:Y:S01]  /*a230*/  F2FP.PACK_AB R9, R25, R18 ;  /* 0x000000121909723e */ /* 0x000fe200000000ff */
[----:B------:R-:W-:Y:S01]  /*a240*/  FFMA.FTZ R20, R19, R22, R20 ;  /* 0x0000001613147223 */ /* 0x000fe20000010014 */
[----:B------:R-:W-:Y:S01]  /*a250*/  F2FP.PACK_AB R8, R23, R26 ;  /* 0x0000001a1708723e */ /* 0x000fe200000000ff */
[----:B------:R-:W-:-:S03]  /*a260*/  FFMA.FTZ R14, R14, R11, R13 ;  /* 0x0000000b0e0e7223 */ /* 0x000fc6000001000d */
[----:B------:R-:W-:Y:S02]  /*a270*/  F2FP.PACK_AB R10, R20, R21 ;  /* 0x00000015140a723e */ /* 0x000fe400000000ff */
[----:B------:R-:W-:-:S05]  /*a280*/  F2FP.PACK_AB R11, R14, R15 ;  /* 0x0000000f0e0b723e */ /* 0x000fca00000000ff */
[----:B------:R1:W-:Y:S01]  /*a290*/  STS.128 [R12+0xa000], R8 ;  /* 0x00a000080c007388 */ /* 0x0003e20000000c00 */
[----:B------:R-:W-:Y:S05]  /*a2a0*/  BRA `(.L_x_2027) ;  /* 0x00002fb000007947 */ /* 0x000fea0003800000 */
.L_x_2012:
        /* <DEDUP_REMOVED lines=52> */
.L_x_2039:
[----:B------:R-:W-:Y:S05]  /*a5f0*/  BSYNC B0 ;  /* 0x0000000000007941 */ /* 0x000fea0003800000 */
.L_x_2038:
[----:B------:R-:W-:Y:S01]  /*a600*/  IMAD R45, R85, -0x80, R42 ;  /* 0xffffff80552d7824 */ /* 0x000fe200078e022a */
[--C-:B-----5:R-:W-:Y:S01]  /*a610*/  SHF.R.U64 R63, R30, 0x10, R31.reuse ;  /* 0x000000101e3f7819 */ /* 0x120fe2000000121f */
[----:B------:R-:W-:Y:S01]  /*a620*/  IMAD.MOV.U32 R64, RZ, RZ, R30 ;  /* 0x000000ffff407224 */ /* 0x000fe200078e001e */
[--C-:B------:R-:W-:Y:S01]  /*a630*/  SHF.R.U32.HI R62, RZ, 0x10, R31.reuse ;  /* 0x00000010ff3e7819 */ /* 0x100fe2000001161f */
[----:B------:R-:W-:Y:S01]  /*a640*/  IMAD.MOV.U32 R43, RZ, RZ, R31 ;  /* 0x000000ffff2b7224 */ /* 0x000fe200078e001f */
[----:B------:R-:W-:Y:S01]  /*a650*/  IMNMX R45, R45, 0x80, PT ;  /* 0x000000802d2d7817 */ /* 0x000fe20003800200 */
[----:B--2---:R-:W-:Y:S01]  /*a660*/  IMAD.MOV.U32 R34, RZ, RZ, R48 ;  /* 0x000000ffff227224 */ /* 0x004fe200078e0030 */
[----:B------:R-:W-:Y:S01]  /*a670*/  SHF.R.U64 R59, R48, 0x10, R49 ;  /* 0x00000010303b7819 */ /* 0x000fe20000001231 */
[----:B------:R-:W-:Y:S01]  /*a680*/  IMAD.MOV.U32 R60, RZ, RZ, R50 ;  /* 0x000000ffff3c7224 */ /* 0x000fe200078e0032 */
[----:B------:R-:W-:Y:S01]  /*a690*/  ISETP.GE.AND P0, PT, R18, R45, PT ;  /* 0x0000002d1200720c */ /* 0x000fe20003f06270 */
        /* <DEDUP_REMOVED lines=166> */
.L_x_2043:
[----:B------:R-:W-:Y:S05]  /*b100*/  BSYNC B0 ;  /* 0x0000000000007941 */ /* 0x000fea0003800000 */
.L_x_2042:
        /* <DEDUP_REMOVED lines=8> */
[CC--:B------:R-:W-:Y:S01]  /*b190*/  LEA.HI R10, R11.reuse, R12.reuse, RZ, 0x3 ;  /* 0x0000000c0b0a7211 */ /* 0x0c0fe200078f18ff */
        /* <DEDUP_REMOVED lines=97> */
.L_x_2045:
[----:B------:R-:W-:Y:S05]  /*b7b0*/  BSYNC B0 ;  /* 0x0000000000007941 */ /* 0x000fea0003800000 */
.L_x_2044:
[----:B-1----:R-:W-:-:S04]  /*b7c0*/  IADD3 R12, R27, 0x40, RZ ;  /* 0x000000401b0c7810 */ /* 0x002fc80007ffe0ff */
        /* <DEDUP_REMOVED lines=104> */
.L_x_2041:
[----:B------:R-:W-:Y:S05]  /*be50*/  BSYNC B1 ;  /* 0x0000000000017941 */ /* 0x000fea0003800000 */
.L_x_2040:
        /* <DEDUP_REMOVED lines=103> */
.L_x_2047:
[----:B------:R-:W-:Y:S05]  /*c4d0*/  BSYNC B0 ;  /* 0x0000000000007941 */ /* 0x000fea0003800000 */
.L_x_2046:
        /* <DEDUP_REMOVED lines=8> */
[----:B------:R-:W-:Y:S01]  /*c560*/  LEA.HI R15, R12, R11, RZ, 0x3 ;  /* 0x0000000b0c0f7211 */ /* 0x000fe200078f18ff */
        /* <DEDUP_REMOVED lines=11> */
[----:B------:R-:W-:-:S02]  /*c620*/  SHF.R.S32.HI R8, RZ, 0x1f, R13 ;  /* 0x0000001fff087819 */ /* 0x000fc4000001140d */
[----:B------:R-:W-:Y:S01]  /*c630*/  LEA.HI R12, R12, R11, RZ, 0x6 ;  /* 0x0000000b0c0c7211 */ /* 0x000fe200078f30ff */
[----:B------:R-:W-:Y:S01]  /*c640*/  IMAD.SHL.U32 R9, R9, 0x40, RZ ;  /* 0x0000004009097824 */ /* 0x000fe200078e00ff */
[----:B------:R-:W-:Y:S02]  /*c650*/  LOP3.LUT R14, R14, 0x1c0, RZ, 0xc0, !PT ;  /* 0x000001c00e0e7812 */ /* 0x000fe400078ec0ff */
        /* <DEDUP_REMOVED lines=84> */
.L_x_2049:
[----:B------:R-:W-:Y:S05]  /*cba0*/  BSYNC B0 ;  /* 0x0000000000007941 */ /* 0x000fea0003800000 */
.L_x_2048:
[----:B-1----:R-:W-:-:S04]  /*cbb0*/  IADD3 R8, R27, 0x40, RZ ;  /* 0x000000401b087810 */ /* 0x002fc80007ffe0ff */
[----:B------:R-:W-:-:S13]  /*cbc0*/  ISETP.GE.AND P0, PT, R8, c[0x0][0x27c], PT ;  /* 0x00009f0008007a0c */ /* 0x000fda0003f06270 */
[----:B------:R-:W-:Y:S05]  /*cbd0*/  @P0 BRA `(.L_x_2027) ;  /* 0x0000068000000947 */ /* 0x000fea0003800000 */
[----:B------:R-:W-:Y:S01]  /*cbe0*/  SHF.R.S32.HI R13, RZ, 0x1f, R8 ;  /* 0x0000001fff0d7819 */ /* 0x000fe20000011408 */
[----:B------:R-:W-:Y:S01]  /*cbf0*/  HADD2.F32 R33, -RZ, R23.H1_H1 ;  /* 0x30000017ff217230 */ /* 0x000fe20000004100 */
[----:B------:R-:W-:Y:S01]  /*cc00*/  MOV R11, c[0x0][0x27c] ;  /* 0x00009f00000b7a02 */ /* 0x000fe20000000f00 */
[----:B------:R-:W-:Y:S01]  /*cc10*/  HADD2.F32 R37, -RZ, R25.H1_H1 ;  /* 0x30000019ff257230 */ /* 0x000fe20000004100 */
[----:B------:R-:W-:Y:S01]  /*cc20*/  LEA.HI R9, R13, R8, RZ, 0x3 ;  /* 0x000000080d097211 */ /* 0x000fe200078f18ff */
[----:B------:R-:W-:Y:S01]  /*cc30*/  HADD2.F32 R23, -RZ, R23.H0_H0 ;  /* 0x20000017ff177230 */ /* 0x000fe20000004100 */
        /* <DEDUP_REMOVED lines=11> */
[----:B------:R-:W-:Y:S02]  /*ccf0*/  LEA.HI R8, R15, R18, RZ, 0x3 ;  /* 0x000000120f087211 */ /* 0x000fe400078f18ff */
[----:B------:R-:W-:Y:S02]  /*cd00*/  LOP3.LUT R12, R12, 0x1c0, RZ, 0xc0, !PT ;  /* 0x000001c00c0c7812 */ /* 0x000fe400078ec0ff */
[----:B------:R-:W-:Y:S01]  /*cd10*/  LEA.HI R10, R10, R11, RZ, 0x3 ;  /* 0x0000000b0a0a7211 */ /* 0x000fe200078f18ff */
[----:B------:R-:W-:Y:S01]  /*cd20*/  IMAD.SHL.U32 R8, R8, 0x40, RZ ;  /* 0x0000004008087824 */ /* 0x000fe200078e00ff */
        /* <DEDUP_REMOVED lines=19> */
[--C-:B--2---:R-:W-:Y:S01]  /*ce60*/  HADD2.F32 R32, -RZ, R8.reuse.H0_H0 ;  /* 0x20000008ff207230 */ /* 0x104fe20000004100 */
[C---:B------:R-:W-:Y:S01]  /*ce70*/  FMUL.FTZ R39, R33.reuse, R28 ;  /* 0x0000001c21277220 */ /* 0x040fe20000410000 */
[--C-:B------:R-:W-:Y:S01]  /*ce80*/  HADD2.F32 R12, -RZ, R13.reuse.H0_H0 ;  /* 0x2000000dff0c7230 */ /* 0x100fe20000004100 */
[----:B------:R-:W-:Y:S01]  /*ce90*/  FMUL.FTZ R41, R38, R29 ;  /* 0x0000001d26297220 */ /* 0x000fe20000410000 */
[----:B------:R-:W-:Y:S01]  /*cea0*/  HADD2.F32 R30, -RZ, R13.H1_H1 ;  /* 0x3000000dff1e7230 */ /* 0x000fe20000004100 */
[-C--:B------:R-:W-:Y:S01]  /*ceb0*/  FMUL.FTZ R33, R33, R32.reuse ;  /* 0x0000002021217220 */ /* 0x080fe20000410000 */
[----:B------:R-:W-:Y:S01]  /*cec0*/  HADD2.F32 R34, -RZ, R8.H1_H1 ;  /* 0x30000008ff227230 */ /* 0x000fe20000004100 */
[----:B------:R-:W-:Y:S01]  /*ced0*/  FFMA.FTZ R32, R37, R32, R39 ;  /* 0x0000002025207223 */ /* 0x000fe20000010027 */
[--C-:B------:R-:W-:Y:S01]  /*cee0*/  HADD2.F32 R8, -RZ, R9.reuse.H0_H0 ;  /* 0x20000009ff087230 */ /* 0x100fe20000004100 */
[C---:B------:R-:W-:Y:S01]  /*cef0*/  FMUL.FTZ R40, R23.reuse, R12 ;  /* 0x0000000c17287220 */ /* 0x040fe20000410000 */
[----:B------:R-:W-:Y:S01]  /*cf00*/  HADD2.F32 R35, -RZ, R9.H1_H1 ;  /* 0x30000009ff237230 */ /* 0x000fe20000004100 */
[C---:B------:R-:W-:Y:S01]  /*cf10*/  FMUL.FTZ R45, R20.reuse, R30 ;  /* 0x0000001e142d7220 */ /* 0x040fe20000410000 */
[--C-:B------:R-:W-:Y:S01]  /*cf20*/  HADD2.F32 R39, -RZ, R22.reuse.H1_H1 ;  /* 0x30000016ff277230 */ /* 0x100fe20000004100 */
[-C--:B------:R-:W-:Y:S01]  /*cf30*/  FMUL.FTZ R23, R23, R8.reuse ;  /* 0x0000000817177220 */ /* 0x080fe20000410000 */
[----:B------:R-:W-:Y:S01]  /*cf40*/  HADD2.F32 R22, -RZ, R22.H0_H0 ;  /* 0x20000016ff167230 */ /* 0x000fe20000004100 */
[----:B------:R-:W-:Y:S01]  /*cf50*/  FFMA.FTZ R40, R25, R8, R40 ;  /* 0x0000000819287223 */ /* 0x000fe20000010028 */
        /* <DEDUP_REMOVED lines=8> */
[----:B------:R-:W-:Y:S01]  /*cfe0*/  HADD2.F32 R45, -RZ, R24.H0_H0 ;  /* 0x20000018ff2d7230 */ /* 0x000fe20000004100 */
[----:B------:R-:W-:Y:S01]  /*cff0*/  FMUL.FTZ R44, R8, R13 ;  /* 0x0000000d082c7220 */ /* 0x000fe20000410000 */
[----:B------:R-:W-:Y:S01]  /*d000*/  HADD2.F32 R9, -RZ, R10.H0_H0 ;  /* 0x2000000aff097230 */ /* 0x000fe20000004100 */
[----:B------:R-:W-:Y:S01]  /*d010*/  FMUL.FTZ R47, R42, R31 ;  /* 0x0000001f2a2f7220 */ /* 0x000fe20000410000 */
[----:B------:R-:W-:Y:S01]  /*d020*/  HADD2.F32 R34, -RZ, R26.H1_H1 ;  /* 0x3000001aff227230 */ /* 0x000fe20000004100 */
[----:B------:R-:W-:Y:S01]  /*d030*/  FFMA.FTZ R33, R37, R28, -R33 ;  /* 0x0000001c25217223 */ /* 0x000fe20000010821 */
[----:B------:R-:W-:Y:S01]  /*d040*/  HADD2.F32 R36, -RZ, R10.H1_H1 ;  /* 0x3000000aff247230 */ /* 0x000fe20000004100 */
[-C--:B------:R-:W-:Y:S01]  /*d050*/  FMUL.FTZ R8, R8, R9.reuse ;  /* 0x0000000908087220 */ /* 0x080fe20000410000 */
[----:B------:R-:W-:Y:S01]  /*d060*/  HADD2.F32 R15, -RZ, R15.H1_H1 ;  /* 0x3000000fff0f7230 */ /* 0x000fe20000004100 */
[----:B------:R-:W-:Y:S01]  /*d070*/  FFMA.FTZ R20, R34, R9, R44 ;  /* 0x0000000922147223 */ /* 0x000fe2000001002c */
[----:B------:R-:W-:Y:S01]  /*d080*/  HADD2.F32 R10, -RZ, R11.H0_H0 ;  /* 0x2000000bff0a7230 */ /* 0x000fe20000004100 */
[----:B------:R-:W-:Y:S01]  /*d090*/  FMUL.FTZ R42, R42, R36 ;  /* 0x000000242a2a7220 */ /* 0x000fe20000410000 */
[----:B------:R-:W-:Y:S01]  /*d0a0*/  HADD2.F32 R24, -RZ, R19.H0_H0 ;  /* 0x20000013ff187230 */ /* 0x000fe20000004100 */
[C---:B------:R-:W-:Y:S01]  /*d0b0*/  FMUL.FTZ R19, R45.reuse, R14 ;  /* 0x0000000e2d137220 */ /* 0x040fe20000410000 */
[----:B------:R-:W-:Y:S01]  /*d0c0*/  HADD2.F32 R11, -RZ, R11.H1_H1 ;  /* 0x3000000bff0b7230 */ /* 0x000fe20000004100 */
[-C--:B------:R-:W-:Y:S01]  /*d0d0*/  FMUL.FTZ R45, R45, R10.reuse ;  /* 0x0000000a2d2d7220 */ /* 0x080fe20000410000 */
[--C-:B------:R-:W-:Y:S01]  /*d0e0*/  HADD2.F32 R9, -RZ, R21.reuse.H1_H1 ;  /* 0x30000015ff097230 */ /* 0x100fe20000004100 */
[----:B------:R-:W-:Y:S01]  /*d0f0*/  FFMA.FTZ R19, R49, R10, R19 ;  /* 0x0000000a31137223 */ /* 0x000fe20000010013 */
[----:B------:R-:W-:Y:S01]  /*d100*/  HADD2.F32 R26, -RZ, R21.H0_H0 ;  /* 0x20000015ff1a7230 */ /* 0x000fe20000004100 */
[----:B------:R-:W-:-:S02]  /*d110*/  FMUL.FTZ R21, R24, R15 ;  /* 0x0000000f18157220 */ /* 0x000fc40000410000 */
[-C--:B------:R-:W-:Y:S02]  /*d120*/  FMUL.FTZ R10, R24, R11.reuse ;  /* 0x0000000b180a7220 */ /* 0x080fe40000410000 */
[----:B------:R-:W-:Y:S02]  /*d130*/  FFMA.FTZ R24, R26, R11, R21 ;  /* 0x0000000b1a187223 */ /* 0x000fe40000010015 */
        /* <DEDUP_REMOVED lines=18> */
.L_x_2027:
[----:B------:R-:W-:Y:S05]  /*d260*/  BSYNC B2 ;  /* 0x0000000000027941 */ /* 0x000fea0003800000 */
.L_x_2011:
[----:B------:R-:W-:-:S04]  /*d270*/  DEPBAR.LE SB0, 0x2 ;  /* 0x000080800000791a */ /* 0x000fc80000000000 */
[----:B------:R-:W-:Y:S01]  /*d280*/  IMAD.SHL.U32 R44, R0, 0x2, RZ ;  /* 0x00000002002c7824 */ /* 0x000fe200078e00ff */
[----:B------:R-:W-:Y:S01]  /*d290*/  BAR.SYNC.DEFER_BLOCKING 0x0 ;  /* 0x0000000000007b1d */ /* 0x000fe20000010000 */
[----:B------:R-:W-:Y:S01]  /*d2a0*/  IMAD.SHL.U32 R183, R4, 0x2, RZ ;  /* 0x0000000204b77824 */ /* 0x000fe200078e00ff */
[----:B-1----:R-:W-:Y:S01]  /*d2b0*/  @P3 LEA.HI.SX32 R9, R133, 0xfffffffe, 0x1a ;  /* 0xfffffffe85093811 */ /* 0x002fe200078fd2ff */
[----:B------:R-:W-:Y:S01]  /*d2c0*/  IMAD.MOV.U32 R4, RZ, RZ, 0x20 ;  /* 0x00000020ff047424 */ /* 0x000fe200078e00ff */
[----:B------:R-:W-:Y:S01]  /*d2d0*/  LEA R182, R0, 0x18100, 0x1 ;  /* 0x0001810000b67811 */ /* 0x000fe200078e08ff */
[----:B------:R-:W-:Y:S01]  /*d2e0*/  IMAD.SHL.U32 R181, R3, 0x2, RZ ;  /* 0x0000000203b57824 */ /* 0x000fe200078e00ff */
[----:B------:R-:W-:Y:S01]  /*d2f0*/  @P3 SHF.R.S32.HI R8, RZ, 0x1f, R9 ;  /* 0x0000001fff083819 */ /* 0x000fe20000011409 */
[----:B------:R-:W-:Y:S01]  /*d300*/  @P3 IMAD R16, R16, R9, RZ ;  /* 0x0000000910103224 */ /* 0x000fe200078e02ff */
[----:B------:R-:W-:Y:S01]  /*d310*/  SEL R0, R4, 0xffffffe0, !P1 ;  /* 0xffffffe004007807 */ /* 0x000fe20004800000 */
[----:B------:R-:W-:Y:S01]  /*d320*/  @P3 IMAD.WIDE.U32 R10, R9, R17, R198 ;  /* 0x00000011090a3225 */ /* 0x000fe200078e00c6 */
[----:B------:R-:W-:-:S02]  /*d330*/  P2R R135, PR, RZ, 0x2 ;  /* 0x00000002ff877803 */ /* 0x000fc40000000000 */
[----:B------:R-:W-:Y:S01]  /*d340*/  LOP3.LUT P1, RZ, R186, 0x1, RZ, 0xc0, !PT ;  /* 0x00000001baff7812 */ /* 0x000fe2000782c0ff */
[----:B------:R-:W-:Y:S01]  /*d350*/  @P3 IMAD R8, R8, R17, R16 ;  /* 0x0000001108083224 */ /* 0x000fe200078e0210 */
[----:B------:R-:W-:Y:S01]  /*d360*/  @P3 LEA R20, P0, R10, c[0x0][0x1f8], 0x1 ;  /* 0x00007e000a143a11 */ /* 0x000fe200078008ff */
[----:B------:R-:W-:Y:S01]  /*d370*/  IMAD.IADD R3, R182, 0x1, R181 ;  /* 0x00000001b6037824 */ /* 0x000fe200078e02b5 */
[----:B------:R-:W-:Y:S01]  /*d380*/  LOP3.LUT P4, RZ, R7, 0x4, RZ, 0xc0, !PT ;  /* 0x0000000407ff7812 */ /* 0x000fe2000788c0ff */
[----:B------:R-:W-:Y:S02]  /*d390*/  @P3 IMAD.IADD R8, R11, 0x1, R8 ;  /* 0x000000010b083824 */ /* 0x000fe400078e0208 */
[----:B------:R-:W-:Y:S02]  /*d3a0*/  IMAD.IADD R85, R183, 0x1, R0 ;  /* 0x00000001b7557824 */ /* 0x000fe400078e0200 */
[----:B------:R-:W-:Y:S01]  /*d3b0*/  IMAD.MOV.U32 R4, RZ, RZ, 0x40 ;  /* 0x00000040ff047424 */ /* 0x000fe200078e00ff */
[----:B------:R-:W-:Y:S01]  /*d3c0*/  @P3 LEA.HI.X R21, R10, c[0x0][0x1fc], R8, 0x1, P0 ;  /* 0x00007f000a153a11 */ /* 0x000fe200000f0c08 */
[----:B------:R-:W-:Y:S01]  /*d3d0*/  IMAD.SHL.U32 R177, R2, 0x2, RZ ;  /* 0x0000000202b17824 */ /* 0x000fe200078e00ff */
[----:B------:R-:W-:Y:S01]  /*d3e0*/  LDSM.16.M88.4 R44, [R44+0x18100] ;  /* 0x018100002c2c783b */ /* 0x000fe20000000200 */
[----:B------:R-:W-:-:S02]  /*d3f0*/  @P3 IADD3 R68, P0, R6, R20, RZ ;  /* 0x0000001406443210 */ /* 0x000fc40007f1e0ff */
[C---:B------:R-:W-:Y:S01]  /*d400*/  SEL R0, R4.reuse, 0xffffffc0, !P4 ;  /* 0xffffffc004007807 */ /* 0x040fe20006000000 */
[----:B------:R-:W1:Y:S01]  /*d410*/  LDSM.16.M88.4 R32, [R183+0xc100] ;  /* 0x00c10000b720783b */ /* 0x000e620000000200 */
[----:B------:R-:W-:Y:S01]  /*d420*/  SEL R180, R4, 0xffffffc0, !P2 ;  /* 0xffffffc004b47807 */ /* 0x000fe20005000000 */
[----:B------:R-:W-:Y:S02]  /*d430*/  @P3 IMAD.X R69, R5, 0x1, R21, P0 ;  /* 0x0000000105453824 */ /* 0x000fe400000e0615 */
[----:B------:R-:W2:Y:S01]  /*d440*/  LDSM.16.M88.4 R24, [R183+0xc900] ;  /* 0x00c90000b718783b */ /* 0x000ea20000000200 */
[----:B------:R-:W-:Y:S02]  /*d450*/  IMAD.IADD R179, R182, 0x1, R0 ;  /* 0x00000001b6b37824 */ /* 0x000fe400078e0200 */
[----:B------:R-:W-:Y:S01]  /*d460*/  IMAD.IADD R83, R183, 0x1, R180 ;  /* 0x00000001b7537824 */ /* 0x000fe200078e02b4 */
[----:B------:R-:W3:Y:S01]  /*d470*/  LDSM.16.M88.4 R16, [R183+0xd100] ;  /* 0x00d10000b710783b */ /* 0x000ee20000000200 */
[----:B------:R-:W-:-:S02]  /*d480*/  IMAD.IADD R178, R3, 0x1, R0 ;  /* 0x0000000103b27824 */ /* 0x000fc400078e0200 */
[----:B------:R-:W-:Y:S01]  /*d490*/  IMAD.IADD R82, R180, 0x1, R85 ;  /* 0x00000001b4527824 */ /* 0x000fe200078e0255 */
[----:B------:R-:W4:Y:S01]  /*d4a0*/  LDSM.16.M88.4 R40, [R183+0xd900] ;  /* 0x00d90000b728783b */ /* 0x000f220000000200 */
[C-C-:B------:R-:W-:Y:S02]  /*d4b0*/  IMAD.IADD R173, R181.reuse, 0x1, R177.reuse ;  /* 0x00000001b5ad7824 */ /* 0x140fe400078e02b1 */
[C---:B------:R-:W-:Y:S01]  /*d4c0*/  IMAD.IADD R176, R0.reuse, 0x1, R177 ;  /* 0x0000000100b07824 */ /* 0x040fe200078e02b1 */
[----:B------:R-:W-:Y:S01]  /*d4d0*/  LDSM.16.M88.4 R60, [R3] ;  /* 0x00000000033c783b */ /* 0x000fe20000000200 */
[----:B------:R-:W-:Y:S02]  /*d4e0*/  IMAD.IADD R0, R0, 0x1, R173 ;  /* 0x0000000100007824 */ /* 0x000fe400078e02ad */
[----:B------:R-:W-:Y:S01]  /*d4f0*/  IMAD.IADD R164, R181, 0x1, R176 ;  /* 0x00000001b5a47824 */ /* 0x000fe200078e02b0 */
        /* <DEDUP_REMOVED lines=19> */
[----:B------:R-:W-:Y:S01]  /*d630*/  LDSM.16.M88.4 R72, [R182+0x4000] ;  /* 0x00400000b648783b */ /* 0x000fe20000000200 */
[C---:B---3--:R-:W-:Y:S03]  /*d640*/  HMMA.16816.F32 R20, R44.reuse, R16, RZ ;  /* 0x000000102c14723c */ /* 0x048fe600000018ff */
[----:B------:R-:W-:Y:S04]  /*d650*/  LDSM.16.M88.4 R76, [R183+0xf100] ;  /* 0x00f10000b74c783b */ /* 0x000fe80000000200 */
[----:B------:R-:W0:Y:S01]  /*d660*/  LDGDEPBAR ;  /* 0x00000000000079af */ /* 0x000e220000000000 */
[C---:B------:R-:W-:Y:S03]  /*d670*/  HMMA.16816.F32 R16, R44.reuse, R18, RZ ;  /* 0x000000122c10723c */ /* 0x040fe600000018ff */
[----:B-1----:R-:W-:Y:S05]  /*d680*/  LDSM.16.M88.4 R68, [R183+0xf900] ;  /* 0x00f90000b744783b */ /* 0x002fea0000000200 */
[C---:B----4-:R-:W-:Y:S08]  /*d690*/  HMMA.16816.F32 R64, R44.reuse, R40, RZ ;  /* 0x000000282c40723c */ /* 0x050ff000000018ff */
[----:B------:R-:W-:Y:S01]  /*d6a0*/  HMMA.16816.F32 R44, R44, R42, RZ ;  /* 0x0000002a2c2c723c */ /* 0x000fe200000018ff */
[----:B------:R-:W1:Y:S07]  /*d6b0*/  LDSM.16.M88.4 R40, [R83+0xc900] ;  /* 0x00c900005328783b */ /* 0x000e6e0000000200 */
[C---:B-----5:R-:W-:Y:S08]  /*d6c0*/  HMMA.16816.F32 R36, R60.reuse, R8, R36 ;  /* 0x000000083c24723c */ /* 0x060ff00000001824 */
[C---:B------:R-:W-:Y:S01]  /*d6d0*/  HMMA.16816.F32 R32, R60.reuse, R10, R32 ;  /* 0x0000000a3c20723c */ /* 0x040fe20000001820 */
[----:B------:R-:W3:Y:S07]  /*d6e0*/  LDSM.16.M88.4 R8, [R83+0xd100] ;  /* 0x00d100005308783b */ /* 0x000eee0000000200 */
        /* <DEDUP_REMOVED lines=8> */
[----:B------:R-:W-:Y:S04]  /*d770*/  LDSM.16.M88.4 R48, [R82+0xc900] ;  /* 0x00c900005230783b */ /* 0x000fe80000000200 */
[----:B------:R-:W-:Y:S03]  /*d780*/  LDSM.16.M88.4 R44, [R82+0xd100] ;  /* 0x00d10000522c783b */ /* 0x000fe60000000200 */
[C---:B--2---:R-:W-:Y:S08]  /*d790*/  HMMA.16816.F32 R36, R4.reuse, R12, R36 ;  /* 0x0000000c0424723c */ /* 0x044ff00000001824 */
[C---:B------:R-:W-:Y:S01]  /*d7a0*/  HMMA.16816.F32 R32, R4.reuse, R14, R32 ;  /* 0x0000000e0420723c */ /* 0x040fe20000001820 */
[----:B------:R-:W2:Y:S07]  /*d7b0*/  LDSM.16.M88.4 R12, [R178] ;  /* 0x00000000b20c783b */ /* 0x000eae0000000200 */
        /* <DEDUP_REMOVED lines=15> */
[----:B------:R-:W5:Y:S07]  /*d8b0*/  LDSM.16.M88.4 R48, [R85+0xe900] ;  /* 0x00e900005530783b */ /* 0x000f6e0000000200 */
[C---:B------:R-:W-:Y:S08]  /*d8c0*/  HMMA.16816.F32 R20, R12.reuse, R44, R20 ;  /* 0x0000002c0c14723c */ /* 0x040ff00000001814 */
[C---:B------:R-:W-:Y:S01]  /*d8d0*/  HMMA.16816.F32 R16, R12.reuse, R46, R16 ;  /* 0x0000002e0c10723c */ /* 0x040fe20000001810 */
[----:B------:R-:W2:Y:S07]  /*d8e0*/  LDSM.16.M88.4 R44, [R85+0xf100] ;  /* 0x00f10000552c783b */ /* 0x000eae0000000200 */
[C---:B-1----:R-:W-:Y:S08]  /*d8f0*/  HMMA.16816.F32 R64, R12.reuse, R40, R64 ;  /* 0x000000280c40723c */ /* 0x042ff00000001840 */
[----:B------:R-:W-:Y:S01]  /*d900*/  HMMA.16816.F32 R60, R12, R42, R60 ;  /* 0x0000002a0c3c723c */ /* 0x000fe2000000183c */
[----:B------:R-:W1:Y:S04]  /*d910*/  LDSM.16.M88.4 R40, [R85+0xf900] ;  /* 0x00f900005528783b */ /* 0x000e680000000200 */
[----:B------:R-:W-:Y:S03]  /*d920*/  LDSM.16.M88.4 R12, [R179+0x4000] ;  /* 0x00400000b30c783b */ /* 0x000fe60000000200 */
        /* <DEDUP_REMOVED lines=8> */
[C---:B------:R-:W-:Y:S08]  /*d9b0*/  HMMA.16816.F32 R64, R72.reuse, R68, R64 ;  /* 0x000000444840723c */ /* 0x040ff00000001840 */
[----:B------:R-:W-:Y:S01]  /*d9c0*/  HMMA.16816.F32 R60, R72, R70, R60 ;  /* 0x00000046483c723c */ /* 0x000fe2000000183c */
[----:B------:R-:W-:Y:S04]  /*d9d0*/  LDSM.16.M88.4 R68, [R82+0xf900] ;  /* 0x00f900005244783b */ /* 0x000fe80000000200 */
[----:B------:R1:W-:Y:S03]  /*d9e0*/  LDSM.16.M88.4 R72, [R3+0x8000] ;  /* 0x008000000348783b */ /* 0x0003e60000000200 */
[C---:B--2---:R-:W-:Y:S08]  /*d9f0*/  HMMA.16816.F32 R36, R56.reuse, R52, R36 ;  /* 0x000000343824723c */ /* 0x044ff00000001824 */
[C---:B------:R-:W-:Y:S01]  /*da00*/  HMMA.16816.F32 R32, R56.reuse, R54, R32 ;  /* 0x000000363820723c */ /* 0x040fe20000001820 */
[----:B------:R-:W-:Y:S07]  /*da10*/  LDSM.16.M88.4 R52, [R183+0x10100] ;  /* 0x01010000b734783b */ /* 0x000fee0000000200 */
[----:B-----5:R-:W-:Y:S01]  /*da20*/  HMMA.16816.F32 R28, R56, R48, R28 ;  /* 0x00000030381c723c */ /* 0x020fe2000000181c */
[----:B-1----:R-:W-:-:S07]  /*da30*/  LOP3.LUT R3, R80, 0xffffffe0, RZ, 0xc0, !PT ;  /* 0xffffffe050037812 */ /* 0x002fce00078ec0ff */
[----:B------:R-:W-:Y:S01]  /*da40*/  HMMA.16816.F32 R24, R56, R50, R24 ;  /* 0x000000323818723c */ /* 0x000fe20000001818 */
[----:B------:R-:W1:Y:S01]  /*da50*/  LDSM.16.M88.4 R48, [R83+0xf100] ;  /* 0x00f100005330783b */ /* 0x000e620000000200 */
[----:B------:R-:W-:-:S05]  /*da60*/  IMAD.IADD R84, R84, 0x1, -R3 ;  /* 0x0000000154547824 */ /* 0x000fca00078e0a03 */
[----:B------:R-:W-:Y:S01]  /*da70*/  SHF.R.S32.HI R3, RZ, 0x1f, R84 ;  /* 0x0000001fff037819 */ /* 0x000fe20000011454 */
[----:B------:R-:W-:Y:S03]  /*da80*/  HMMA.16816.F32 R20, R56, R44, R20 ;  /* 0x0000002c3814723c */ /* 0x000fe60000001814 */
[----:B------:R-:W-:-:S04]  /*da90*/  LEA.HI R3, R3, R84, RZ, 0x2 ;  /* 0x0000005403037211 */ /* 0x000fc800078f10ff */
[----:B------:R-:W-:Y:S01]  /*daa0*/  LOP3.LUT R3, R3, 0x7ffffffc, RZ, 0xc0, !PT ;  /* 0x7ffffffc03037812 */ /* 0x000fe200078ec0ff */
[----:B------:R-:W-:Y:S01]  /*dab0*/  HMMA.16816.F32 R16, R56, R46, R16 ;  /* 0x0000002e3810723c */ /* 0x000fe20000001810 */
[----:B------:R-:W2:Y:S03]  /*dac0*/  LDSM.16.M88.4 R44, [R83+0xf900] ;  /* 0x00f90000532c783b */ /* 0x000ea60000000200 */
[----:B------:R-:W-:-:S04]  /*dad0*/  IMAD.IADD R3, R84, 0x1, -R3 ;  /* 0x0000000154037824 */ /* 0x000fc800078e0a03 */
[C---:B------:R-:W-:Y:S08]  /*dae0*/  HMMA.16816.F32 R64, R56.reuse, R40, R64 ;  /* 0x000000283840723c */ /* 0x040ff00000001840 */
[----:B------:R-:W-:Y:S01]  /*daf0*/  HMMA.16816.F32 R60, R56, R42, R60 ;  /* 0x0000002a383c723c */ /* 0x000fe2000000183c */
[----:B------:R-:W-:Y:S04]  /*db00*/  LDSM.16.M88.4 R40, [R178+0x4000] ;  /* 0x00400000b228783b */ /* 0x000fe80000000200 */
[----:B------:R-:W-:Y:S03]  /*db10*/  LDSM.16.M88.4 R56, [R182+0x8000] ;  /* 0x00800000b638783b */ /* 0x000fe60000000200 */
        /* <DEDUP_REMOVED lines=24> */
[----:B------:R-:W1:Y:S04]  /*dca0*/  LDSM.16.M88.4 R40, [R85+0x10900] ;  /* 0x010900005528783b */ /* 0x000e680000000200 */
[----:B------:R-:W-:Y:S03]  /*dcb0*/  LDSM.16.M88.4 R68, [R85+0x11900] ;  /* 0x011900005544783b */ /* 0x000fe60000000200 */
[C---:B------:R-:W-:Y:S08]  /*dcc0*/  HMMA.16816.F32 R36, R56.reuse, R52, R36 ;  /* 0x000000343824723c */ /* 0x040ff00000001824 */
[C---:B------:R-:W-:Y:S08]  /*dcd0*/  HMMA.16816.F32 R32, R56.reuse, R54, R32 ;  /* 0x000000363820723c */ /* 0x040ff00000001820 */
[C---:B--2---:R-:W-:Y:S08]  /*dce0*/  HMMA.16816.F32 R28, R56.reuse, R12, R28 ;  /* 0x0000000c381c723c */ /* 0x044ff0000000181c */
[C---:B------:R-:W-:Y:S01]  /*dcf0*/  HMMA.16816.F32 R24, R56.reuse, R14, R24 ;  /* 0x0000000e3818723c */ /* 0x040fe20000001818 */
[----:B------:R-:W-:Y:S07]  /*dd00*/  LDSM.16.M88.4 R12, [R83+0x10100] ;  /* 0x01010000530c783b */ /* 0x000fee0000000200 */
[C---:B---3--:R-:W-:Y:S01]  /*dd10*/  HMMA.16816.F32 R52, R56.reuse, R8, R20 ;  /* 0x000000083834723c */ /* 0x048fe20000001814 */
[----:B------:R-:W2:Y:S07]  /*dd20*/  LDSM.16.M88.4 R20, [R179+0x8000] ;  /* 0x00800000b314783b */ /* 0x000eae0000000200 */
[C---:B------:R-:W-:Y:S01]  /*dd30*/  HMMA.16816.F32 R16, R56.reuse, R10, R16 ;  /* 0x0000000a3810723c */ /* 0x040fe20000001810 */
[----:B------:R-:W-:Y:S07]  /*dd40*/  LDSM.16.M88.4 R8, [R83+0x11100] ;  /* 0x011100005308783b */ /* 0x000fee0000000200 */
[C---:B----4-:R-:W-:Y:S08]  /*dd50*/  HMMA.16816.F32 R64, R56.reuse, R4, R64 ;  /* 0x000000043840723c */ /* 0x050ff00000001840 */
[----:B------:R-:W-:Y:S01]  /*dd60*/  HMMA.16816.F32 R60, R56, R6, R60 ;  /* 0x00000006383c723c */ /* 0x000fe2000000183c */
[----:B------:R-:W3:Y:S04]  /*dd70*/  LDSM.16.M88.4 R4, [R83+0x10900] ;  /* 0x010900005304783b */ /* 0x000ee80000000200 */
[----:B------:R-:W-:Y:S03]  /*dd80*/  LDSM.16.M88.4 R56, [R82+0x11100] ;  /* 0x011100005238783b */ /* 0x000fe60000000200 */
        /* <DEDUP_REMOVED lines=9> */
[C---:B--2---:R-:W-:Y:S08]  /*de20*/  HMMA.16816.F32 R36, R20.reuse, R12, R36 ;  /* 0x0000000c1424723c */ /* 0x044ff00000001824 */
[----:B------:R-:W-:Y:S01]  /*de30*/  HMMA.16816.F32 R32, R20, R14, R32 ;  /* 0x0000000e1420723c */ /* 0x000fe20000001820 */
[----:B------:R-:W2:Y:S07]  /*de40*/  LDSM.16.M88.4 R12, [R82+0x10900] ;  /* 0x01090000520c783b */ /* 0x000eae0000000200 */
[----:B------:R-:W-:Y:S08]  /*de50*/  HMMA.16816.F32 R64, R72, R68, R64 ;  /* 0x000000444840723c */ /* 0x000ff00000001840 */
[C---:B---3--:R-:W-:Y:S08]  /*de60*/  HMMA.16816.F32 R28, R20.reuse, R4, R28 ;  /* 0x00000004141c723c */ /* 0x048ff0000000181c */
[----:B------:R-:W-:Y:S01]  /*de70*/  HMMA.16816.F32 R24, R20, R6, R24 ;  /* 0x000000061418723c */ /* 0x000fe20000001818 */
[----:B------:R-:W3:Y:S01]  /*de80*/  LDSM.16.M88.4 R4, [R82+0x11900] ;  /* 0x011900005204783b */ /* 0x000ee20000000200 */
[----:B------:R-:W-:-:S04]  /*de90*/  DEPBAR.LE SB0, 0x2 ;  /* 0x000080800000791a */ /* 0x000fc80000000000 */
[----:B------:R-:W-:Y:S02]  /*dea0*/  BAR.SYNC.DEFER_BLOCKING 0x0 ;  /* 0x0000000000007b1d */ /* 0x000fe40000010000 */
[----:B------:R-:W-:Y:S08]  /*deb0*/  HMMA.16816.F32 R60, R72, R70, R60 ;  /* 0x00000046483c723c */ /* 0x000ff0000000183c */
[----:B-1----:R-:W-:Y:S08]  /*dec0*/  HMMA.16816.F32 R36, R44, R40, R36 ;  /* 0x000000282c24723c */ /* 0x002ff00000001824 */
[C---:B----4-:R-:W-:Y:S01]  /*ded0*/  HMMA.16816.F32 R64, R20.reuse, R48, R64 ;  /* 0x000000301440723c */ /* 0x050fe20000001840 */
[----:B------:R-:W-:Y:S07]  /*dee0*/  LDSM.16.MT88.4 R124, [R177+0x100] ;  /* 0x00010000b17c783b */ /* 0x000fee0000004200 */
[----:B------:R-:W-:Y:S01]  /*def0*/  HMMA.16816.F32 R52, R20, R8, R52 ;  /* 0x000000081434723c */ /* 0x000fe20000001834 */
[----:B------:R-:W-:Y:S04]  /*df00*/  LDSM.16.MT88.4 R72, [R173+0x2100] ;  /* 0x00210000ad48783b */ /* 0x000fe80000004200 */
[----:B------:R-:W-:Y:S02]  /*df10*/  LDSM.16.MT88.4 R88, [R164+0x2100] ;  /* 0x00210000a458783b */ /* 0x000fe40000004200 */
[----:B------:R-:W-:Y:S01]  /*df20*/  IMAD R8, R81, -0x40, R92 ;  /* 0xffffffc051087824 */ /* 0x000fe200078e025c */
[----:B------:R-:W-:Y:S01]  /*df30*/  HMMA.16816.F32 R32, R44, R42, R32 ;  /* 0x0000002a2c20723c */ /* 0x000fe20000001820 */
[----:B------:R-:W-:Y:S02]  /*df40*/  LDSM.16.MT88.4 R40, [R173+0x100] ;  /* 0x00010000ad28783b */ /* 0x000fe40000004200 */
[----:B------:R-:W-:-:S02]  /*df50*/  IMAD R3, R3, -0x2, R8 ;  /* 0xfffffffe03037824 */ /* 0x000fc400078e0208 */
[----:B------:R-:W-:Y:S03]  /*df60*/  LDSM.16.MT88.4 R80, [R176+0x2100] ;  /* 0x00210000b050783b */ /* 0x000fe60000004200 */
[C---:B------:R-:W-:Y:S01]  /*df70*/  HMMA.16816.F32 R60, R20.reuse, R50, R60 ;  /* 0x00000032143c723c */ /* 0x040fe2000000183c */
[C---:B------:R-:W-:Y:S01]  /*df80*/  ISETP.GT.AND P0, PT, R3.reuse, RZ, PT ;  /* 0x000000ff0300720c */ /* 0x040fe20003f04270 */
[----:B------:R-:W-:Y:S01]  /*df90*/  LDSM.16.MT88.4 R48, [R176+0x100] ;  /* 0x00010000b030783b */ /* 0x000fe20000004200 */
[----:B------:R-:W-:Y:S02]  /*dfa0*/  ISETP.GT.AND P2, PT, R3, 0x1, PT ;  /* 0x000000010300780c */ /* 0x000fe40003f44270 */
[----:B------:R-:W-:Y:S01]  /*dfb0*/  FSEL R38, R38, -INF , P0 ;  /* 0xff80000026267808 */ /* 0x000fe20000000000 */
[----:B------:R-:W-:Y:S01]  /*dfc0*/  LDSM.16.MT88.4 R96, [R177+0x4100] ;  /* 0x00410000b160783b */ /* 0x000fe20000004200 */
[----:B------:R-:W-:Y:S01]  /*dfd0*/  FSEL R37, R37, -INF , P2 ;  /* 0xff80000025257808 */ /* 0x000fe20001000000 */
[----:B------:R-:W-:Y:S01]  /*dfe0*/  HMMA.16816.F32 R16, R20, R10, R16 ;  /* 0x0000000a1410723c */ /* 0x000fe20000001810 */
[----:B------:R-:W-:Y:S01]  /*dff0*/  FSEL R39, R39, -INF , P2 ;  /* 0xff80000027277808 */ /* 0x000fe20001000000 */
[----:B------:R-:W-:Y:S01]  /*e000*/  LDSM.16.MT88.4 R104, [R173+0x4100] ;  /* 0x00410000ad68783b */ /* 0x000fe20000004200 */
[----:B------:R-:W-:-:S02]  /*e010*/  ISETP.GT.AND P2, PT, R3, 0x9, PT ;  /* 0x000000090300780c */ /* 0x000fc40003f44270 */
[C---:B------:R-:W-:Y:S01]  /*e020*/  ISETP.GT.AND P4, PT, R3.reuse, 0x21, PT ;  /* 0x000000210300780c */ /* 0x040fe20003f84270 */
[----:B------:R-:W-:Y:S01]  /*e030*/  LDSM.16.MT88.4 R108, [R176+0x4100] ;  /* 0x00410000b06c783b */ /* 0x000fe20000004200 */
[----:B------:R-:W-:Y:S01]  /*e040*/  FSEL R21, R36, -INF , P0 ;  /* 0xff80000024157808 */ /* 0x000fe20000000000 */
[C---:B--2---:R-:W-:Y:S01]  /*e050*/  HMMA.16816.F32 R28, R44.reuse, R12, R28 ;  /* 0x0000000c2c1c723c */ /* 0x044fe2000000181c */
[----:B------:R-:W-:Y:S01]  /*e060*/  ISETP.GT.AND P0, PT, R3, 0x8, PT ;  /* 0x000000080300780c */ /* 0x000fe20003f04270 */
[----:B------:R-:W-:Y:S01]  /*e070*/  LDSM.16.MT88.4 R140, [R173+0x900] ;  /* 0x00090000ad8c783b */ /* 0x000fe20000004200 */
[----:B------:R-:W-:Y:S02]  /*e080*/  FSEL R33, R33, -INF , P2 ;  /* 0xff80000021217808 */ /* 0x000fe40001000000 */
[----:B------:R-:W-:Y:S01]  /*e090*/  FSEL R23, R32, -INF , P0 ;  /* 0xff80000020177808 */ /* 0x000fe20000000000 */
[----:B------:R-:W-:Y:S01]  /*e0a0*/  LDSM.16.MT88.4 R136, [R176+0x900] ;  /* 0x00090000b088783b */ /* 0x000fe20000004200 */
[----:B------:R-:W-:Y:S01]  /*e0b0*/  FSEL R35, R35, -INF , P2 ;  /* 0xff80000023237808 */ /* 0x000fe20001000000 */
[----:B------:R-:W-:Y:S01]  /*e0c0*/  HMMA.16816.F32 R24, R44, R14, R24 ;  /* 0x0000000e2c18723c */ /* 0x000fe20000001818 */
[----:B------:R-:W-:-:S06]  /*e0d0*/  ISETP.GT.AND P2, PT, R3, 0x11, PT ;  /* 0x000000110300780c */ /* 0x000fcc0003f44270 */
[----:B------:R-:W-:Y:S01]  /*e0e0*/  FSEL R15, R34, -INF , P0 ;  /* 0xff800000220f7808 */ /* 0x000fe20000000000 */
[----:B---3--:R-:W-:Y:S01]  /*e0f0*/  HMMA.16816.F32 R64, R44, R4, R64 ;  /* 0x000000042c40723c */ /* 0x008fe20000001840 */
[----:B------:R-:W-:-:S06]  /*e100*/  ISETP.GT.AND P0, PT, R3, 0x10, PT ;  /* 0x000000100300780c */ /* 0x000fcc0003f04270 */
[----:B------:R-:W-:Y:S01]  /*e110*/  FMNMX.FTZ R4, R21, R37, !PT ;  /* 0x0000002515047209 */ /* 0x000fe20007810000 */
[C---:B------:R-:W-:Y:S01]  /*e120*/  HMMA.16816.F32 R52, R44.reuse, R56, R52 ;  /* 0x000000382c34723c */ /* 0x040fe20000001834 */
[----:B------:R-:W-:Y:S02]  /*e130*/  FSEL R13, R30, -INF , P0 ;  /* 0xff8000001e0d7808 */ /* 0x000fe40000000000 */
[----:B------:R-:W-:Y:S02]  /*e140*/  FMNMX.FTZ R4, R23, R4, !PT ;  /* 0x0000000417047209 */ /* 0x000fe40007810000 */
[----:B------:R-:W-:Y:S02]  /*e150*/  FSEL R29, R29, -INF , P2 ;  /* 0xff8000001d1d7808 */ /* 0x000fe40001000000 */
[----:B------:R-:W-:Y:S01]  /*e160*/  FMNMX.FTZ R4, R33, R4, !PT ;  /* 0x0000000421047209 */ /* 0x000fe20007810000 */
[----:B------:R-:W-:Y:S01]  /*e170*/  HMMA.16816.F32 R60, R44, R6, R60 ;  /* 0x000000062c3c723c */ /* 0x000fe2000000183c */
[----:B------:R-:W-:-:S02]  /*e180*/  FSEL R31, R31, -INF , P2 ;  /* 0xff8000001f1f7808 */ /* 0x000fc40001000000 */
[----:B------:R-:W-:-:S04]  /*e190*/  ISETP.GT.AND P2, PT, R3, 0x19, PT ;  /* 0x000000190300780c */ /* 0x000fc80003f44270 */
[----:B------:R-:W-:Y:S01]  /*e1a0*/  FSEL R7, R28, -INF , P0 ;  /* 0xff8000001c077808 */ /* 0x000fe20000000000 */
[----:B------:R-:W-:Y:S01]  /*e1b0*/  HMMA.16816.F32 R16, R44, R58, R16 ;  /* 0x0000003a2c10723c */ /* 0x000fe20000001810 */
[----:B------:R-:W-:Y:S01]  /*e1c0*/  ISETP.GT.AND P0, PT, R3, 0x18, PT ;  /* 0x000000180300780c */ /* 0x000fe20003f04270 */
[----:B------:R-:W-:Y:S01]  /*e1d0*/  LDSM.16.MT88.4 R56, [R0+0x100] ;  /* 0x000100000038783b */ /* 0x000fe20000004200 */
[----:B------:R-:W-:Y:S02]  /*e1e0*/  FMNMX.FTZ R4, R7, R4, !PT ;  /* 0x0000000407047209 */ /* 0x000fe40007810000 */
[----:B------:R-:W-:Y:S02]  /*e1f0*/  FSEL R5, R24, -INF , P0 ;  /* 0xff80000018057808 */ /* 0x000fe40000000000 */
[----:B------:R-:W-:Y:S02]  /*e200*/  FMNMX.FTZ R4, R29, R4, !PT ;  /* 0x000000041d047209 */ /* 0x000fe40007810000 */
[----:B------:R-:W-:-:S02]  /*e210*/  FSEL R11, R26, -INF , P0 ;  /* 0xff8000001a0b7808 */ /* 0x000fc40000000000 */
[----:B------:R-:W-:Y:S02]  /*e220*/  ISETP.GT.AND P0, PT, R3, 0x20, PT ;  /* 0x000000200300780c */ /* 0x000fe40003f04270 */
[----:B------:R-:W-:Y:S02]  /*e230*/  FSEL R25, R25, -INF , P2 ;  /* 0xff80000019197808 */ /* 0x000fe40001000000 */
[----:B------:R-:W-:Y:S02]  /*e240*/  FMNMX.FTZ R4, R5, R4, !PT ;  /* 0x0000000405047209 */ /* 0x000fe40007810000 */
        /* <DEDUP_REMOVED lines=35> */
[----:B------:R-:W-:Y:S02]  /*e480*/  FMNMX.FTZ R4, R203, R4, !PT ;  /* 0x00000004cb047209 */ /* 0x000fe40007810000 */
[----:B------:R-:W-:Y:S02]  /*e490*/  FSEL R175, R55, -INF , P4 ;  /* 0xff80000037af7808 */ /* 0x000fe40002000000 */
[----:B------:R-:W-:Y:S02]  /*e4a0*/  FMNMX.FTZ R6, R211, R6, !PT ;  /* 0x00000006d3067209 */ /* 0x000fe40007810000 */
[----:B------:R-:W-:Y:S02]  /*e4b0*/  FMNMX.FTZ R4, R151, R4, !PT ;  /* 0x0000000497047209 */ /* 0x000fe40007810000 */
[----:B------:R-:W-:-:S02]  /*e4c0*/  FMNMX.FTZ R6, R175, R6, !PT ;  /* 0x00000006af067209 */ /* 0x000fc40007810000 */
[----:B------:R-:W-:Y:S01]  /*e4d0*/  FSEL R145, R62, -INF , P2 ;  /* 0xff8000003e917808 */ /* 0x000fe20001000000 */
[----:B------:R-:W1:Y:S01]  /*e4e0*/  SHFL.BFLY PT, R3, R4, 0x2, 0x1f ;  /* 0x0c401f0004037f89 */ /* 0x000e6200000e0000 */
[----:B------:R-:W-:Y:S02]  /*e4f0*/  FMNMX.FTZ R6, R209, R6, !PT ;  /* 0x00000006d1067209 */ /* 0x000fe40007810000 */
[----:B------:R-:W-:Y:S02]  /*e500*/  FSEL R171, R63, -INF , P0 ;  /* 0xff8000003fab7808 */ /* 0x000fe40000000000 */
[----:B------:R-:W-:-:S04]  /*e510*/  FMNMX.FTZ R6, R193, R6, !PT ;  /* 0x00000006c1067209 */ /* 0x000fc80007810000 */
        /* <DEDUP_REMOVED lines=18> */
[--C-:B------:R-:W-:Y:S01]  /*e640*/  FFMA.FTZ R161, R7, c[0x0][0x2d0], -R144.reuse ;  /* 0x0000b40007a17a23 */ /* 0x100fe20000010890 */
[----:B------:R-:W-:Y:S01]  /*e650*/  LDSM.16.MT88.4 R20, [R164+0x2900] ;  /* 0x00290000a414783b */ /* 0x000fe20000004200 */
[----:B-1----:R-:W-:Y:S01]  /*e660*/  FMNMX.FTZ R3, R4, R3, !PT ;  /* 0x0000000304037209 */ /* 0x002fe20007810000 */
[----:B------:R-:W-:-:S02]  /*e670*/  FFMA.FTZ R157, R5, c[0x0][0x2d0], -R144 ;  /* 0x0000b400059d7a23 */ /* 0x000fc40000010890 */
[----:B------:R1:W2:Y:S01]  /*e680*/  LDSM.16.MT88.4 R4, [R0+0x4100] ;  /* 0x004100000004783b */ /* 0x0002a20000004200 */
[C---:B------:R-:W-:Y:S01]  /*e690*/  FSETP.NEU.FTZ.AND P0, PT, R3.reuse, -INF , PT ;  /* 0xff8000000300780b */ /* 0x040fe20003f1d000 */
[----:B------:R-:W-:Y:S01]  /*e6a0*/  FMUL.FTZ R170, R3, c[0x0][0x2d0] ;  /* 0x0000b40003aa7a20 */ /* 0x000fe20000410000 */
[----:B------:R-:W3:Y:S01]  /*e6b0*/  MUFU.EX2 R93, R93 ;  /* 0x0000005d005d7308 */ /* 0x000ee20000000800 */
[--C-:B------:R-:W-:Y:S02]  /*e6c0*/  FFMA.FTZ R156, R29, c[0x0][0x2d0], -R144.reuse ;  /* 0x0000b4001d9c7a23 */ /* 0x100fe40000010890 */
[--C-:B------:R-:W-:Y:S01]  /*e6d0*/  FFMA.FTZ R154, R25, c[0x0][0x2d0], -R144.reuse ;  /* 0x0000b400199a7a23 */ /* 0x100fe20000010890 */
[----:B------:R-:W-:Y:S01]  /*e6e0*/  FSEL R170, R170, RZ, P0 ;  /* 0x000000ffaaaa7208 */ /* 0x000fe20000000000 */
[----:B------:R-:W-:Y:S01]  /*e6f0*/  LDSM.16.MT88.4 R24, [R177+0x900] ;  /* 0x00090000b118783b */ /* 0x000fe20000004200 */
[----:B------:R-:W-:Y:S01]  /*e700*/  FFMA.FTZ R168, R215, c[0x0][0x2d0], -R144 ;  /* 0x0000b400d7a87a23 */ /* 0x000fe20000010890 */
[----:B------:R-:W-:Y:S01]  /*e710*/  ISETP.GE.AND P0, PT, R92, 0x81, PT ;  /* 0x000000815c00780c */ /* 0x000fe20003f06270 */
[----:B------:R-:W-:Y:S01]  /*e720*/  MUFU.EX2 R163, R163 ;  /* 0x000000a300a37308 */ /* 0x000fe20000000800 */
[----:B------:R-:W-:-:S02]  /*e730*/  FFMA.FTZ R162, R38, c[0x0][0x2d0], -R170 ;  /* 0x0000b40026a27a23 */ /* 0x000fc400000108aa */
[--C-:B------:R-:W-:Y:S02]  /*e740*/  FFMA.FTZ R95, R39, c[0x0][0x2d0], -R170.reuse ;  /* 0x0000b400275f7a23 */ /* 0x100fe400000108aa */
[--C-:B------:R-:W-:Y:S02]  /*e750*/  FFMA.FTZ R165, R15, c[0x0][0x2d0], -R170.reuse ;  /* 0x0000b4000fa57a23 */ /* 0x100fe400000108aa */
[--C-:B------:R-:W-:Y:S01]  /*e760*/  FFMA.FTZ R160, R35, c[0x0][0x2d0], -R170.reuse ;  /* 0x0000b40023a07a23 */ /* 0x100fe200000108aa */
[----:B------:R-:W4:Y:S01]  /*e770*/  MUFU.EX2 R158, R158 ;  /* 0x0000009e009e7308 */ /* 0x000f220000000800 */
[--C-:B------:R-:W-:Y:S01]  /*e780*/  FFMA.FTZ R155, R11, c[0x0][0x2d0], -R170.reuse ;  /* 0x0000b4000b9b7a23 */ /* 0x100fe200000108aa */
[----:B---3--:R-:W-:Y:S01]  /*e790*/  F2FP.PACK_AB R112, R93, R94 ;  /* 0x0000005e5d70723e */ /* 0x008fe200000000ff */
[--C-:B------:R-:W-:Y:S01]  /*e7a0*/  FFMA.FTZ R159, R13, c[0x0][0x2d0], -R170.reuse ;  /* 0x0000b4000d9f7a23 */ /* 0x100fe200000108aa */
[----:B------:R-:W-:Y:S01]  /*e7b0*/  LDSM.16.MT88.4 R32, [R164+0x900] ;  /* 0x00090000a420783b */ /* 0x000fe20000004200 */
[----:B-1----:R-:W-:-:S02]  /*e7c0*/  FFMA.FTZ R0, R9, c[0x0][0x2d0], -R170 ;  /* 0x0000b40009007a23 */ /* 0x002fc400000108aa */
[----:B------:R-:W-:Y:S01]  /*e7d0*/  FFMA.FTZ R2, R31, c[0x0][0x2d0], -R170 ;  /* 0x0000b4001f027a23 */ /* 0x000fe200000108aa */
[----:B------:R-:W-:Y:S01]  /*e7e0*/  MUFU.EX2 R162, R162 ;  /* 0x000000a200a27308 */ /* 0x000fe20000000800 */
[----:B------:R-:W1:Y:S01]  /*e7f0*/  LDSM.16.MT88.4 R8, [R177+0x2900] ;  /* 0x00290000b108783b */ /* 0x000e620000004200 */
[--C-:B------:R-:W-:Y:S02]  /*e800*/  FFMA.FTZ R169, R169, c[0x0][0x2d0], -R144.reuse ;  /* 0x0000b400a9a97a23 */ /* 0x100fe40000010890 */
[--C-:B------:R-:W-:Y:S01]  /*e810*/  FFMA.FTZ R166, R213, c[0x0][0x2d0], -R144.reuse ;  /* 0x0000b400d5a67a23 */ /* 0x100fe20000010890 */
[----:B------:R-:W3:Y:S01]  /*e820*/  LDSM.16.MT88.4 R12, [R176+0x2900] ;  /* 0x00290000b00c783b */ /* 0x000ee20000004200 */
[----:B------:R-:W-:Y:S02]  /*e830*/  FFMA.FTZ R167, R167, c[0x0][0x2d0], -R144 ;  /* 0x0000b400a7a77a23 */ /* 0x000fe40000010890 */
[----:B------:R-:W5:Y:S01]  /*e840*/  MUFU.EX2 R95, R95 ;  /* 0x0000005f005f7308 */ /* 0x000f620000000800 */
[----:B----4-:R-:W-:Y:S01]  /*e850*/  F2FP.PACK_AB R114, R158, R163 ;  /* 0x000000a39e72723e */ /* 0x010fe200000000ff */
[----:B------:R-:W-:Y:S01]  /*e860*/  LDSM.16.MT88.4 R28, [R173+0x2900] ;  /* 0x00290000ad1c783b */ /* 0x000fe20000004200 */
        /* <DEDUP_REMOVED lines=8> */
[----:B------:R-:W4:Y:S01]  /*e8f0*/  MUFU.EX2 R160, R160 ;  /* 0x000000a000a07308 */ /* 0x000f220000000800 */
[----:B-----5:R-:W-:Y:S01]  /*e900*/  F2FP.PACK_AB R113, R95, R162 ;  /* 0x000000a25f71723e */ /* 0x020fe200000000ff */
        /* <DEDUP_REMOVED lines=8> */
[----:B------:R-:W-:Y:S01]  /*e990*/  FADD.FTZ R162, R162, R95 ;  /* 0x0000005fa2a27221 */ /* 0x000fe20000010000 */
[----:B----4-:R-:W-:-:S02]  /*e9a0*/  F2FP.PACK_AB R115, R160, R165 ;  /* 0x000000a5a073723e */ /* 0x010fc400000000ff */
        /* <DEDUP_REMOVED lines=60> */
[C---:B---3--:R-:W-:Y:S08]  /*ed70*/  HMMA.16816.F32 R76, R4.reuse, R12, R76 ;  /* 0x0000000c044c723c */ /* 0x048ff0000000184c */
        /* <DEDUP_REMOVED lines=34> */
[----:B------:R-:W-:Y:S01]  /*efa0*/  F2FP.PACK_AB R5, R175, R172 ;  /* 0x000000acaf05723e */ /* 0x000fe200000000ff */
[----:B------:R-:W-:Y:S01]  /*efb0*/  FADD.FTZ R172, R172, R155 ;  /* 0x0000009bacac7221 */ /* 0x000fe20000010000 */
[----:B------:R-:W-:-:S03]  /*efc0*/  F2FP.PACK_AB R7, R193, R174 ;  /* 0x000000aec107723e */ /* 0x000fc600000000ff */
[----:B------:R-:W-:-:S04]  /*efd0*/  FADD.FTZ R175, R175, R172 ;  /* 0x000000acafaf7221 */ /* 0x000fc80000010000 */
[----:B-1----:R-:W-:Y:S01]  /*efe0*/  HMMA.16816.F32 R128, R4, R8, R128 ;  /* 0x000000080480723c */ /* 0x002fe20000001880 */
[----:B------:R-:W-:-:S04]  /*eff0*/  FADD.FTZ R174, R174, R175 ;  /* 0x000000afaeae7221 */ /* 0x000fc80000010000 */
        /* <DEDUP_REMOVED lines=47> */
[C---:B------:R-:W-:Y:S07]  /*f2f0*/  HMMA.16816.F32 R76, R4.reuse, R24, R76 ;  /* 0x00000018044c723c */ /* 0x040fee000000184c */
        /* <DEDUP_REMOVED lines=8> */
[----:B--2---:R-:W-:Y:S03]  /*f380*/  HMMA.16816.F32 R92, R4, R12, R16 ;  /* 0x0000000c045c723c */ /* 0x004fe60000001810 */
[----:B------:R-:W-:-:S04]  /*f390*/  FADD.FTZ R157, R157, R156 ;  /* 0x0000009c9d9d7221 */ /* 0x000fc80000010000 */
[----:B------:R-:W-:Y:S01]  /*f3a0*/  @P0 LEA.HI.SX32 R13, R133, 0xfffffffd, 0x1a ;  /* 0xfffffffd850d0811 */ /* 0x000fe200078fd2ff */
[----:B------:R-:W-:Y:S01]  /*f3b0*/  FADD.FTZ R157, R154, R157 ;  /* 0x0000009d9a9d7221 */ /* 0x000fe20000010000 */
[C---:B------:R-:W-:Y:S02]  /*f3c0*/  HMMA.16816.F32 R96, R4.reuse, R14, R96 ;  /* 0x0000000e0460723c */ /* 0x040fe40000001860 */
[----:B------:R-:W-:Y:S01]  /*f3d0*/  @P0 SHF.R.S32.HI R12, RZ, 0x1f, R13 ;  /* 0x0000001fff0c0819 */ /* 0x000fe2000001140d */
[----:B------:R-:W-:Y:S02]  /*f3e0*/  @P0 IMAD R152, R152, R13, RZ ;  /* 0x0000000d98980224 */ /* 0x000fe400078e02ff */
[----:B------:R-:W-:Y:S02]  /*f3f0*/  FADD.FTZ R168, R168, R157 ;  /* 0x0000009da8a87221 */ /* 0x000fe40000010000 */
[-C--:B------:R-:W-:Y:S01]  /*f400*/  @P0 IMAD.WIDE.U32 R14, R13, R153.reuse, R200 ;  /* 0x000000990d0e0225 */ /* 0x080fe200078e00c8 */
[----:B-1----:R-:W-:Y:S03]  /*f410*/  HMMA.16816.F32 R120, R4, R8, R120 ;  /* 0x000000080478723c */ /* 0x002fe60000001878 */
[----:B------:R-:W-:-:S02]  /*f420*/  @P0 IMAD R153, R12, R153, R152 ;  /* 0x000000990c990224 */ /* 0x000fc400078e0298 */
[----:B------:R-:W-:Y:S02]  /*f430*/  FADD.FTZ R169, R169, R168 ;  /* 0x000000a8a9a97221 */ /* 0x000fe40000010000 */
[----:B------:R-:W-:Y:S01]  /*f440*/  @P0 IMAD.IADD R153, R15, 0x1, R153 ;  /* 0x000000010f990824 */ /* 0x000fe200078e0299 */
[----:B------:R-:W-:Y:S01]  /*f450*/  @P0 LEA R8, P2, R14, c[0x0][0x1c8], 0x1 ;  /* 0x000072000e080a11 */ /* 0x000fe200078408ff */
[----:B------:R-:W-:Y:S01]  /*f460*/  FADD.FTZ R166, R166, R169 ;  /* 0x000000a9a6a67221 */ /* 0x000fe20000010000 */
[----:B------:R-:W-:Y:S02]  /*f470*/  HMMA.16816.F32 R108, R4, R10, R108 ;  /* 0x0000000a046c723c */ /* 0x000fe4000000186c */
[----:B------:R-:W-:Y:S01]  /*f480*/  @P0 LEA.HI.X R9, R14, c[0x0][0x1cc], R153, 0x1, P2 ;  /* 0x000073000e090a11 */ /* 0x000fe200010f0c99 */
[----:B------:R-:W-:-:S04]  /*f490*/  FADD.FTZ R167, R167, R166 ;  /* 0x000000a6a7a77221 */ /* 0x000fc80000010000 */
[----:B------:R-:W-:Y:S01]  /*f4a0*/  @P0 LEA R10, P2, R188, R8, 0x1 ;  /* 0x00000008bc0a0211 */ /* 0x000fe200078408ff */
[----:B------:R-:W-:Y:S01]  /*f4b0*/  FADD.FTZ R202, R202, R167 ;  /* 0x000000a7caca7221 */ /* 0x000fe20000010000 */
[----:B------:R-:W-:Y:S01]  /*f4c0*/  @!PT LDS RZ, [RZ] ;  /* 0x00000000fffff984 */ /* 0x000fe20000000800 */
[----:B------:R-:W-:Y:S01]  /*f4d0*/  @!PT LDS RZ, [RZ] ;  /* 0x00000000fffff984 */ /* 0x000fe20000000800 */
[----:B------:R-:W-:Y:S01]  /*f4e0*/  @!PT LDS RZ, [RZ] ;  /* 0x00000000fffff984 */ /* 0x000fe20000000800 */
[----:B------:R1:W-:Y:S01]  /*f4f0*/  @P0 LDGSTS.E.BYPASS.LTC128B.128 [R134+0xc100], [R8.64], !P6 ;  /* 0x0c10000008860fae */ /* 0x0003e2000f101d46 */
[C---:B------:R-:W-:Y:S01]  /*f500*/  HMMA.16816.F32 R36, R4.reuse, R148, R36 ;  /* 0x000000940424723c */ /* 0x040fe20000001824 */
[----:B------:R-:W-:Y:S01]  /*f510*/  @P0 LEA.HI.X R11, R188, R9, R187, 0x1, P2 ;  /* 0x00000009bc0b0211 */ /* 0x000fe200010f0cbb */
[----:B------:R-:W-:Y:S01]  /*f520*/  FADD.FTZ R202, R205, R202 ;  /* 0x000000cacdca7221 */ /* 0x000fe20000010000 */
[----:B------:R1:W-:Y:S03]  /*f530*/  @P0 LDGSTS.E.BYPASS.LTC128B.128 [R134+0xe100], [R8.64+0x80], !P5 ;  /* 0x0e10008008860fae */ /* 0x0003e6000e901d46 */
[----:B------:R-:W-:Y:S01]  /*f540*/  FADD.FTZ R203, R203, R202 ;  /* 0x000000cacbcb7221 */ /* 0x000fe20000010000 */
[----:B------:R1:W-:Y:S01]  /*f550*/  @P0 LDGSTS.E.BYPASS.LTC128B.128 [R134+0x10100], [R8.64+0x100], !P1 ;  /* 0x1010010008860fae */ /* 0x0003e2000c901d46 */
[C---:B------:R-:W-:Y:S02]  /*f560*/  HMMA.16816.F32 R40, R4.reuse, R150, R40 ;  /* 0x000000960428723c */ /* 0x040fe40000001828 */
[----:B------:R-:W-:Y:S01]  /*f570*/  FADD.FTZ R213, R204, R203 ;  /* 0x000000cbccd57221 */ /* 0x000fe20000010000 */
[----:B------:R1:W-:Y:S04]  /*f580*/  @P0 LDGSTS.E.BYPASS.LTC128B.128 [R134+0xd100], [R10.64], !P6 ;  /* 0x0d1000000a860fae */ /* 0x0003e8000f101d46 */
[----:B------:R1:W-:Y:S01]  /*f590*/  @P0 LDGSTS.E.BYPASS.LTC128B.128 [R134+0xf100], [R10.64+0x80], !P5 ;  /* 0x0f1000800a860fae */ /* 0x0003e2000e901d46 */
[----:B------:R-:W-:Y:S03]  /*f5a0*/  HMMA.16816.F32 R68, R4, R144, R68 ;  /* 0x000000900444723c */ /* 0x000fe60000001844 */
[----:B------:R1:W-:Y:S01]  /*f5b0*/  @P0 LDGSTS.E.BYPASS.LTC128B.128 [R134+0x11100], [R10.64+0x100], !P1 ;  /* 0x111001000a860fae */ /* 0x0003e2000c901d46 */
[----:B------:R-:W-:-:S03]  /*f5c0*/  ISETP.NE.AND P1, PT, R135, RZ, PT ;  /* 0x000000ff8700720c */ /* 0x000fc60003f25270 */
[----:B------:R-:W0:Y:S01]  /*f5d0*/  LDGDEPBAR ;  /* 0x00000000000079af */ /* 0x000e220000000000 */
        /* <DEDUP_REMOVED lines=29> */
.L_x_2051:
        /* <DEDUP_REMOVED lines=17> */
[C---:B-1----:R-:W-:Y:S02]  /*f8c0*/  @P0 IADD3 R34, P2, R157.reuse, R194, RZ ;  /* 0x000000c29d220210 */ /* 0x042fe40007f5e0ff */
[----:B------:R-:W-:Y:S02]  /*f8d0*/  @P0 IADD3 R156, P1, R157, R208, RZ ;  /* 0x000000d09d9c0210 */ /* 0x000fe40007f3e0ff */
[----:B------:R-:W-:Y:S02]  /*f8e0*/  @P0 IADD3 R2, R25, R2, RZ ;  /* 0x0000000219020210 */ /* 0x000fe40007ffe0ff */
[----:B------:R-:W1:Y:S01]  /*f8f0*/  LDSM.16.M88.4 R140, [R183+UR4+0xc100] ;  /* 0x00c10004b78c783b */ /* 0x000e620008000200 */
[----:B------:R-:W-:Y:S02]  /*f900*/  @P0 LEA R160, P4, R34, c[0x0][0x1f8], 0x1 ;  /* 0x00007e0022a00a11 */ /* 0x000fe400078808ff */
[----:B------:R-:W-:Y:S02]  /*f910*/  @P0 SHF.L.U64.HI R2, R24, 0x6, R2 ;  /* 0x0000000618020819 */ /* 0x000fe40000010202 */
[----:B------:R-:W-:Y:S02]  /*f920*/  @P0 IADD3 R32, P3, R157, R206, RZ ;  /* 0x000000ce9d200210 */ /* 0x000fe40007f7e0ff */
[----:B------:R-:W-:Y:S01]  /*f930*/  @P0 IADD3.X R33, R2, R199, RZ, P2, !PT ;  /* 0x000000c702210210 */ /* 0x000fe200017fe4ff */
[----:B------:R-:W2:Y:S01]  /*f940*/  LDSM.16.M88.4 R144, [R183+UR4+0xc900] ;  /* 0x00c90004b790783b */ /* 0x000ea20008000200 */
[----:B------:R-:W-:Y:S02]  /*f950*/  @P0 LEA R164, P2, R32, c[0x0][0x1f8], 0x1 ;  /* 0x00007e0020a40a11 */ /* 0x000fe400078408ff */
[----:B------:R-:W-:Y:S02]  /*f960*/  @P0 LEA.HI.X R161, R34, c[0x0][0x1fc], R33, 0x1, P4 ;  /* 0x00007f0022a10a11 */ /* 0x000fe400020f0c21 */
[----:B------:R-:W-:Y:S02]  /*f970*/  LOP3.LUT P4, RZ, R186, 0x1, RZ, 0xc0, !PT ;  /* 0x00000001baff7812 */ /* 0x000fe4000788c0ff */
[----:B------:R-:W-:Y:S01]  /*f980*/  @P0 IADD3.X R35, R2, R207, RZ, P1, !PT ;  /* 0x000000cf02230210 */ /* 0x000fe20000ffe4ff */
[----:B------:R-:W3:Y:S01]  /*f990*/  LDSM.16.M88.4 R148, [R183+UR4+0xd100] ;  /* 0x00d10004b794783b */ /* 0x000ee20008000200 */
[----:B------:R-:W-:Y:S02]  /*f9a0*/  @P0 LEA R166, P1, R156, c[0x0][0x1f8], 0x1 ;  /* 0x00007e009ca60a11 */ /* 0x000fe400078208ff */
[----:B------:R-:W-:Y:S02]  /*f9b0*/  @P0 IADD3.X R159, R2, R205, RZ, P3, !PT ;  /* 0x000000cd029f0210 */ /* 0x000fe40001ffe4ff */
[----:B------:R-:W-:Y:S02]  /*f9c0*/  @P0 LEA.HI.X R167, R156, c[0x0][0x1fc], R35, 0x1, P1 ;  /* 0x00007f009ca70a11 */ /* 0x000fe400008f0c23 */
[----:B------:R-:W-:Y:S01]  /*f9d0*/  @P0 LEA.HI.X R165, R32, c[0x0][0x1fc], R159, 0x1, P2 ;  /* 0x00007f0020a50a11 */ /* 0x000fe200010f0c9f */
[----:B------:R-:W4:Y:S01]  /*f9e0*/  LDSM.16.M88.4 R152, [R183+UR4+0xd900] ;  /* 0x00d90004b798783b */ /* 0x000f220008000200 */
[----:B------:R-:W-:Y:S04]  /*f9f0*/  @P0 IADD3 R157, P1, R190, R157, RZ ;  /* 0x0000009dbe9d0210 */ /* 0x000fe80007f3e0ff */
[C---:B------:R-:W-:Y:S02]  /*fa00*/  @P0 IADD3 R159, P3, R157.reuse, R194, RZ ;  /* 0x000000c29d9f0210 */ /* 0x040fe40007f7e0ff */
[----:B------:R-:W-:Y:S02]  /*fa10*/  @P0 IADD3 R163, P2, R157, R208, RZ ;  /* 0x000000d09da30210 */ /* 0x000fe40007f5e0ff */
[----:B------:R-:W-:Y:S02]  /*fa20*/  @P0 IADD3.X R2, R189, R2, RZ, P1, !PT ;  /* 0x00000002bd020210 */ /* 0x000fe40000ffe4ff */
[----:B------:R-:W-:Y:S02]  /*fa30*/  @P0 IADD3 R157, P1, R157, R206, RZ ;  /* 0x000000ce9d9d0210 */ /* 0x000fe40007f3e0ff */
[C---:B------:R-:W-:Y:S02]  /*fa40*/  @P0 IADD3.X R156, R2.reuse, R199, RZ, P3, !PT ;  /* 0x000000c7029c0210 */ /* 0x040fe40001ffe4ff */
[C---:B------:R-:W-:Y:S01]  /*fa50*/  @P0 LEA R172, P3, R159.reuse, c[0x0][0x1f8], 0x1 ;  /* 0x00007e009fac0a11 */ /* 0x040fe200078608ff */
[C---:B-1----:R-:W-:Y:S03]  /*fa60*/  HMMA.16816.F32 R4, R136.reuse, R140, RZ ;  /* 0x0000008c8804723c */ /* 0x042fe600000018ff */
[C---:B------:R-:W-:Y:S02]  /*fa70*/  @P0 IADD3.X R158, R2.reuse, R207, RZ, P2, !PT ;  /* 0x000000cf029e0210 */ /* 0x040fe400017fe4ff */
[----:B------:R-:W-:Y:S02]  /*fa80*/  @P0 LEA.HI.X R173, R159, c[0x0][0x1fc], R156, 0x1, P3 ;  /* 0x00007f009fad0a11 */ /* 0x000fe400018f0c9c */
[C---:B------:R-:W-:Y:S01]  /*fa90*/  @P0 LEA R174, P2, R163.reuse, c[0x0][0x1f8], 0x1 ;  /* 0x00007e00a3ae0a11 */ /* 0x040fe200078408ff */
[C---:B------:R-:W-:Y:S01]  /*faa0*/  HMMA.16816.F32 R8, R136.reuse, R142, RZ ;  /* 0x0000008e8808723c */ /* 0x040fe200000018ff */
[----:B------:R-:W-:Y:S03]  /*fab0*/  LDSM.16.M88.4 R140, [R134] ;  /* 0x00000000868c783b */ /* 0x000fe60000000200 */
[----:B------:R-:W-:Y:S02]  /*fac0*/  @P0 LEA.HI.X R175, R163, c[0x0][0x1fc], R158, 0x1, P2 ;  /* 0x00007f00a3af0a11 */ /* 0x000fe400010f0c9e */
[----:B------:R-:W-:Y:S02]  /*fad0*/  @P0 IADD3.X R2, R2, R205, RZ, P1, !PT ;  /* 0x000000cd02020210 */ /* 0x000fe40000ffe4ff */
[C---:B--2---:R-:W-:Y:S01]  /*fae0*/  HMMA.16816.F32 R12, R136.reuse, R144, RZ ;  /* 0x00000090880c723c */ /* 0x044fe200000018ff */
[C---:B------:R-:W-:Y:S04]  /*faf0*/  @P0 LEA R170, P1, R157.reuse, c[0x0][0x1f8], 0x1 ;  /* 0x00007e009daa0a11 */ /* 0x040fe800078208ff */
[----:B------:R-:W-:Y:S02]  /*fb00*/  @P0 LEA.HI.X R171, R157, c[0x0][0x1fc], R2, 0x1, P1 ;  /* 0x00007f009dab0a11 */ /* 0x000fe400008f0c02 */
[-C--:B------:R-:W-:Y:S01]  /*fb10*/  IADD3 R2, R180, R132.reuse, RZ ;  /* 0x00000084b4027210 */ /* 0x080fe20007ffe0ff */
[C---:B------:R-:W-:Y:S01]  /*fb20*/  HMMA.16816.F32 R16, R136.reuse, R146, RZ ;  /* 0x000000928810723c */ /* 0x040fe200000018ff */
[----:B------:R-:W1:Y:S03]  /*fb30*/  LDSM.16.M88.4 R144, [R3+0xc100] ;  /* 0x00c100000390783b */ /* 0x000e660000000200 */
[----:B------:R-:W-:Y:S04]  /*fb40*/  IADD3 R132, R135, R132, R180 ;  /* 0x0000008487847210 */ /* 0x000fe80007ffe0b4 */
[C---:B---3--:R-:W-:Y:S08]  /*fb50*/  HMMA.16816.F32 R20, R136.reuse, R148, RZ ;  /* 0x000000948814723c */ /* 0x048ff000000018ff */
[C---:B------:R-:W-:Y:S01]  /*fb60*/  HMMA.16816.F32 R24, R136.reuse, R150, RZ ;  /* 0x000000968818723c */ /* 0x040fe200000018ff */
[----:B------:R-:W-:Y:S07]  /*fb70*/  LDSM.16.M88.4 R148, [R3+0xd100] ;  /* 0x00d100000394783b */ /* 0x000fee0000000200 */
[C---:B----4-:R-:W-:Y:S08]  /*fb80*/  HMMA.16816.F32 R28, R136.reuse, R152, RZ ;  /* 0x00000098881c723c */ /* 0x050ff000000018ff */
[----:B------:R-:W-:Y:S01]  /*fb90*/  HMMA.16816.F32 R32, R136, R154, RZ ;  /* 0x0000009a8820723c */ /* 0x000fe200000018ff */
[----:B------:R-:W2:Y:S07]  /*fba0*/  LDSM.16.M88.4 R136, [R3+0xc900] ;  /* 0x00c900000388783b */ /* 0x000eae0000000200 */
[C---:B-1----:R-:W-:Y:S01]  /*fbb0*/  HMMA.16816.F32 R4, R140.reuse, R144, R4 ;  /* 0x000000908c04723c */ /* 0x042fe20000001804 */
[----:B------:R-:W1:Y:S07]  /*fbc0*/  LDSM.16.M88.4 R152, [R3+0xd900] ;  /* 0x00d900000398783b */ /* 0x000e6e0000000200 */
[C---:B------:R-:W-:Y:S01]  /*fbd0*/  HMMA.16816.F32 R8, R140.reuse, R146, R8 ;  /* 0x000000928c08723c */ /* 0x040fe20000001808 */
[----:B------:R-:W-:Y:S01]  /*fbe0*/  @!PT LDS RZ, [RZ] ;  /* 0x00000000fffff984 */ /* 0x000fe20000000800 */
[----:B------:R-:W-:Y:S01]  /*fbf0*/  @!PT LDS RZ, [RZ] ;  /* 0x00000000fffff984 */ /* 0x000fe20000000800 */
[----:B------:R-:W-:Y:S01]  /*fc00*/  @!PT LDS RZ, [RZ] ;  /* 0x00000000fffff984 */ /* 0x000fe20000000800 */
[----:B------:R3:W-:Y:S08]  /*fc10*/  @P0 LDGSTS.E.BYPASS.LTC128B.128 [R168], [R160.64], !P6 ;  /* 0x00000000a0a80fae */ /* 0x0007f0000f101d46 */
[----:B------:R4:W-:Y:S08]  /*fc20*/  @P0 LDGSTS.E.BYPASS.LTC128B.128 [R168+0x2000], [R166.64], !P5 ;  /* 0x02000000a6a80fae */ /* 0x0009f0000e901d46 */
[----:B------:R4:W-:Y:S01]  /*fc30*/  @P0 LDGSTS.E.BYPASS.LTC128B.128 [R168+0x4000], [R164.64], !P4 ;  /* 0x04000000a4a80fae */ /* 0x0009e2000e101d46 */
[C---:B--2---:R-:W-:Y:S07]  /*fc40*/  HMMA.16816.F32 R12, R140.reuse, R136, R12 ;  /* 0x000000888c0c723c */ /* 0x044fee000000180c */
[----:B------:R2:W-:Y:S01]  /*fc50*/  @P0 LDGSTS.E.BYPASS.LTC128B.128 [R168+0x1000], [R172.64], !P6 ;  /* 0x01000000aca80fae */ /* 0x0005e2000f101d46 */
[C---:B------:R-:W-:Y:S07]  /*fc60*/  HMMA.16816.F32 R16, R140.reuse, R138, R16 ;  /* 0x0000008a8c10723c */ /* 0x040fee0000001810 */
[----:B------:R5:W-:Y:S01]  /*fc70*/  @P0 LDGSTS.E.BYPASS.LTC128B.128 [R168+0x3000], [R174.64], !P5 ;  /* 0x03000000aea80fae */ /* 0x000be2000e901d46 */
[C---:B------:R-:W-:Y:S07]  /*fc80*/  HMMA.16816.F32 R20, R140.reuse, R148, R20 ;  /* 0x000000948c14723c */ /* 0x040fee0000001814 */
[----:B------:R5:W-:Y:S01]  /*fc90*/  @P0 LDGSTS.E.BYPASS.LTC128B.128 [R168+0x5000], [R170.64], !P4 ;  /* 0x05000000aaa80fae */ /* 0x000be2000e101d46 */
[----:B------:R-:W-:Y:S01]  /*fca0*/  ISETP.GE.AND P0, PT, R210, 0x2, PT ;  /* 0x00000002d200780c */ /* 0x000fe20003f06270 */
[C---:B------:R-:W-:Y:S06]  /*fcb0*/  HMMA.16816.F32 R24, R140.reuse, R150, R24 ;  /* 0x000000968c18723c */ /* 0x040fec0000001818 */
[----:B------:R-:W-:Y:S01]  /*fcc0*/  LDSM.16.M88.4 R144, [R179] ;  /* 0x00000000b390783b */ /* 0x000fe20000000200 */
[----:B--2---:R-:W-:Y:S01]  /*fcd0*/  IADD3 R172, R180, R3, RZ ;  /* 0x00000003b4ac7210 */ /* 0x004fe20007ffe0ff */
[C---:B-1----:R-:W-:Y:S06]  /*fce0*/  HMMA.16816.F32 R28, R140.reuse, R152, R28 ;  /* 0x000000988c1c723c */ /* 0x042fec000000181c */
[----:B------:R-:W1:Y:S02]  /*fcf0*/  LDSM.16.M88.4 R156, [R2+0xc100] ;  /* 0x00c10000029c783b */ /* 0x000e640000000200 */
[----:B------:R-:W-:Y:S06]  /*fd00*/  HMMA.16816.F32 R32, R140, R154, R32 ;  /* 0x0000009a8c20723c */ /* 0x000fec0000001820 */
[----:B---3--:R-:W2:Y:S08]  /*fd10*/  LDSM.16.M88.4 R160, [R2+0xc900] ;  /* 0x00c9000002a0783b */ /* 0x008eb00000000200 */
[----:B------:R-:W3:Y:S08]  /*fd20*/  LDSM.16.M88.4 R136, [R2+0xd100] ;  /* 0x00d100000288783b */ /* 0x000ef00000000200 */
[----:B------:R-:W0:Y:S08]  /*fd30*/  LDGDEPBAR ;  /* 0x00000000000079af */ /* 0x000e300000000000 */
[----:B----4-:R-:W4:Y:S01]  /*fd40*/  LDSM.16.M88.4 R164, [R2+0xd900] ;  /* 0x00d9000002a4783b */ /* 0x010f220000000200 */
[C---:B-1----:R-:W-:Y:S07]  /*fd50*/  HMMA.16816.F32 R4, R144.reuse, R156, R4 ;  /* 0x0000009c9004723c */ /* 0x042fee0000001804 */
[----:B------:R-:W-:Y:S01]  /*fd60*/  LDSM.16.M88.4 R148, [R178] ;  /* 0x00000000b294783b */ /* 0x000fe20000000200 */
[C---:B------:R-:W-:Y:S07]  /*fd70*/  HMMA.16816.F32 R8, R144.reuse, R158, R8 ;  /* 0x0000009e9008723c */ /* 0x040fee0000001808 */
[----:B-----5:R-:W1:Y:S01]  /*fd80*/  LDSM.16.M88.4 R168, [R172+0xc100] ;  /* 0x00c10000aca8783b */ /* 0x020e620000000200 */
[C---:B--2---:R-:W-:Y:S07]  /*fd90*/  HMMA.16816.F32 R12, R144.reuse, R160, R12 ;  /* 0x000000a0900c723c */ /* 0x044fee000000180c */
[----:B------:R-:W2:Y:S01]  /*fda0*/  LDSM.16.M88.4 R140, [R172+0xc900] ;  /* 0x00c90000ac8c783b */ /* 0x000ea20000000200 */
[C---:B------:R-:W-:Y:S07]  /*fdb0*/  HMMA.16816.F32 R16, R144.reuse, R162, R16 ;  /* 0x000000a29010723c */ /* 0x040fee0000001810 */
[----:B------:R-:W5:Y:S01]  /*fdc0*/  LDSM.16.M88.4 R152, [R172+0xd100] ;  /* 0x00d10000ac98783b */ /* 0x000f620000000200 */
[C---:B---3--:R-:W-:Y:S07]  /*fdd0*/  HMMA.16816.F32 R20, R144.reuse, R136, R20 ;  /* 0x000000889014723c */ /* 0x048fee0000001814 */
[----:B------:R-:W3:Y:S01]  /*fde0*/  LDSM.16.M88.4 R156, [R172+0xd900] ;  /* 0x00d90000ac9c783b */ /* 0x000ee20000000200 */
[C---:B------:R-:W-:Y:S07]  /*fdf0*/  HMMA.16816.F32 R24, R144.reuse, R138, R24 ;  /* 0x0000008a9018723c */ /* 0x040fee0000001818 */
[----:B------:R-:W-:Y:S01]  /*fe00*/  LDSM.16.M88.4 R136, [R182+0x4000] ;  /* 0x00400000b688783b */ /* 0x000fe20000000200 */
[C---:B----4-:R-:W-:Y:S07]  /*fe10*/  HMMA.16816.F32 R28, R144.reuse, R164, R28 ;  /* 0x000000a4901c723c */ /* 0x050fee000000181c */
[----:B------:R-:W-:Y:S01]  /*fe20*/  LDSM.16.M88.4 R160, [R183+UR4+0xe900] ;  /* 0x00e90004b7a0783b */ /* 0x000fe20008000200 */
[----:B------:R-:W-:Y:S07]  /*fe30*/  HMMA.16816.F32 R32, R144, R166, R32 ;  /* 0x000000a69020723c */ /* 0x000fee0000001820 */
[----:B------:R-:W4:Y:S01]  /*fe40*/  LDSM.16.M88.4 R144, [R183+UR4+0xe100] ;  /* 0x00e10004b790783b */ /* 0x000f220008000200 */
[C---:B-1----:R-:W-:Y:S07]  /*fe50*/  HMMA.16816.F32 R4, R148.reuse, R168, R4 ;  /* 0x000000a89404723c */ /* 0x042fee0000001804 */
[----:B------:R-:W-:Y:S01]  /*fe60*/  LDSM.16.M88.4 R164, [R134+0x4000] ;  /* 0x0040000086a4783b */ /* 0x000fe20000000200 */
[C---:B------:R-:W-:Y:S07]  /*fe70*/  HMMA.16816.F32 R8, R148.reuse, R170, R8 ;  /* 0x000000aa9408723c */ /* 0x040fee0000001808 */
[----:B------:R-:W-:Y:S01]  /*fe80*/  LDSM.16.M88.4 R168, [R3+0xe100] ;  /* 0x00e1000003a8783b */ /* 0x000fe20000000200 */
[C---:B--2---:R-:W-:Y:S08]  /*fe90*/  HMMA.16816.F32 R12, R148.reuse, R140, R12 ;  /* 0x0000008c940c723c */ /* 0x044ff0000000180c */
[C---:B------:R-:W-:Y:S01]  /*fea0*/  HMMA.16816.F32 R16, R148.reuse, R142, R16 ;  /* 0x0000008e9410723c */ /* 0x040fe20000001810 */
[----:B------:R-:W1:Y:S07]  /*feb0*/  LDSM.16.M88.4 R140, [R183+UR4+0xf100] ;  /* 0x00f10004b78c783b */ /* 0x000e6e0008000200 */
[C---:B-----5:R-:W-:Y:S08]  /*fec0*/  HMMA.16816.F32 R20, R148.reuse, R152, R20 ;  /* 0x000000989414723c */ /* 0x060ff00000001814 */
[C---:B------:R-:W-:Y:S01]  /*fed0*/  HMMA.16816.F32 R24, R148.reuse, R154, R24 ;  /* 0x0000009a9418723c */ /* 0x040fe20000001818 */
[----:B------:R-:W2:Y:S07]  /*fee0*/  LDSM.16.M88.4 R152, [R183+UR4+0xf900] ;  /* 0x00f90004b798783b */ /* 0x000eae0008000200 */
[C---:B---3--:R-:W-:Y:S08]  /*fef0*/  HMMA.16816.F32 R28, R148.reuse, R156, R28 ;  /* 0x0000009c941c723c */ /* 0x048ff0000000181c */
[----:B------:R-:W-:Y:S01]  /*ff00*/  HMMA.16816.F32 R32, R148, R158, R32 ;  /* 0x0000009e9420723c */ /* 0x000fe20000001820 */
[----:B------:R-:W3:Y:S07]  /*ff10*/  LDSM.16.M88.4 R148, [R3+0xe900] ;  /* 0x00e900000394783b */ /* 0x000eee0000000200 */
[C---:B----4-:R-:W-:Y:S01]  /*ff20*/  HMMA.16816.F32 R4, R136.reuse, R144, R4 ;  /* 0x000000908804723c */ /* 0x050fe20000001804 */
[----:B------:R-:W-:Y:S07]  /*ff30*/  LDSM.16.M88.4 R156, [R3+0xf900] ;  /* 0x00f90000039c783b */ /* 0x000fee0000000200 */
        /* <DEDUP_REMOVED lines=11> */
[C---:B------:R-:W-:Y:S01]  /*fff0*/  HMMA.16816.F32 R4, R164.reuse, R168, R4 ;  /* 0x000000a8a404723c */ /* 0x040fe20000001804 */
[----:B------:R-:W-:Y:S07]  /*10000*/  LDSM.16.M88.4 R152, [R178+0x4000] ;  /* 0x00400000b298783b */ /* 0x000fee0000000200 */
[C---:B------:R-:W-:Y:S01]  /*10010*/  HMMA.16816.F32 R8, R164.reuse, R170, R8 ;  /* 0x000000aaa408723c */ /* 0x040fe20000001808 */
[----:B------:R-:W-:Y:S07]  /*10020*/  LDSM.16.M88.4 R168, [R172+0xe100] ;  /* 0x00e10000aca8783b */ /* 0x000fee0000000200 */
[C---:B---3--:R-:W-:Y:S01]  /*10030*/  HMMA.16816.F32 R12, R164.reuse, R148, R12 ;  /* 0x00000094a40c723c */ /* 0x048fe2000000180c */
[----:B------:R-:W-:Y:S07]  /*10040*/  LDSM.16.M88.4 R172, [R172+0x10100] ;  /* 0x01010000acac783b */ /* 0x000fee0000000200 */
[C---:B------:R-:W-:Y:S01]  /*10050*/  HMMA.16816.F32 R16, R164.reuse, R150, R16 ;  /* 0x00000096a410723c */ /* 0x040fe20000001810 */
[----:B------:R-:W3:Y:S07]  /*10060*/  LDSM.16.M88.4 R148, [R2+0xf100] ;  /* 0x00f100000294783b */ /* 0x000eee0000000200 */
[C---:B----4-:R-:W-:Y:S08]  /*10070*/  HMMA.16816.F32 R20, R164.reuse, R144, R20 ;  /* 0x00000090a414723c */ /* 0x050ff00000001814 */
[C---:B------:R-:W-:Y:S01]  /*10080*/  HMMA.16816.F32 R24, R164.reuse, R146, R24 ;  /* 0x00000092a418723c */ /* 0x040fe20000001818 */
[----:B------:R-:W4:Y:S07]  /*10090*/  LDSM.16.M88.4 R144, [R2+0xf900] ;  /* 0x00f900000290783b */ /* 0x000f2e0000000200 */
[C---:B------:R-:W-:Y:S08]  /*100a0*/  HMMA.16816.F32 R28, R164.reuse, R156, R28 ;  /* 0x0000009ca41c723c */ /* 0x040ff0000000181c */
[----:B------:R-:W-:Y:S01]  /*100b0*/  HMMA.16816.F32 R32, R164, R158, R32 ;  /* 0x0000009ea420723c */ /* 0x000fe20000001820 */
[----:B------:R-:W5:Y:S07]  /*100c0*/  LDSM.16.M88.4 R156, [R132+0xe900] ;  /* 0x00e90000849c783b */ /* 0x000f6e0000000200 */
[C---:B-1----:R-:W-:Y:S01]  /*100d0*/  HMMA.16816.F32 R4, R140.reuse, R160, R4 ;  /* 0x000000a08c04723c */ /* 0x042fe20000001804 */
[----:B------:R-:W-:Y:S07]  /*100e0*/  LDSM.16.M88.4 R164, [R183+UR4+0x11100] ;  /* 0x01110004b7a4783b */ /* 0x000fee0008000200 */
[C---:B------:R-:W-:Y:S01]  /*100f0*/  HMMA.16816.F32 R8, R140.reuse, R162, R8 ;  /* 0x000000a28c08723c */ /* 0x040fe20000001808 */
[----:B------:R-:W-:Y:S07]  /*10100*/  LDSM.16.M88.4 R160, [R183+UR4+0x10900] ;  /* 0x01090004b7a0783b */ /* 0x000fee0008000200 */
[C---:B--2---:R-:W-:Y:S08]  /*10110*/  HMMA.16816.F32 R12, R140.reuse, R136, R12 ;  /* 0x000000888c0c723c */ /* 0x044ff0000000180c */
[C---:B------:R-:W-:Y:S01]  /*10120*/  HMMA.16816.F32 R16, R140.reuse, R138, R16 ;  /* 0x0000008a8c10723c */ /* 0x040fe20000001810 */
[----:B------:R-:W1:Y:S07]  /*10130*/  LDSM.16.M88.4 R136, [R132+0xf100] ;  /* 0x00f100008488783b */ /* 0x000e6e0000000200 */
[C---:B---3--:R-:W-:Y:S08]  /*10140*/  HMMA.16816.F32 R20, R140.reuse, R148, R20 ;  /* 0x000000948c14723c */ /* 0x048ff00000001814 */
[C---:B------:R-:W-:Y:S01]  /*10150*/  HMMA.16816.F32 R24, R140.reuse, R150, R24 ;  /* 0x000000968c18723c */ /* 0x040fe20000001818 */
[----:B------:R-:W2:Y:S07]  /*10160*/  LDSM.16.M88.4 R148, [R132+0xf900] ;  /* 0x00f900008494783b */ /* 0x000eae0000000200 */
[C---:B----4-:R-:W-:Y:S08]  /*10170*/  HMMA.16816.F32 R28, R140.reuse, R144, R28 ;  /* 0x000000908c1c723c */ /* 0x050ff0000000181c */
[----:B------:R-:W-:Y:S01]  /*10180*/  HMMA.16816.F32 R32, R140, R146, R32 ;  /* 0x000000928c20723c */ /* 0x000fe20000001820 */
[----:B------:R-:W-:Y:S07]  /*10190*/  LDSM.16.M88.4 R140, [R182+0x8000] ;  /* 0x00800000b68c783b */ /* 0x000fee0000000200 */
[C---:B------:R-:W-:Y:S01]  /*101a0*/  HMMA.16816.F32 R4, R152.reuse, R168, R4 ;  /* 0x000000a89804723c */ /* 0x040fe20000001804 */
[----:B------:R-:W3:Y:S07]  /*101b0*/  LDSM.16.M88.4 R144, [R183+UR4+0x10100] ;  /* 0x01010004b790783b */ /* 0x000eee0008000200 */
[C---:B------:R-:W-:Y:S01]  /*101c0*/  HMMA.16816.F32 R8, R152.reuse, R170, R8 ;  /* 0x000000aa9808723c */ /* 0x040fe20000001808 */
[----:B------:R-:W-:Y:S07]  /*101d0*/  LDSM.16.M88.4 R168, [R3+0x10100] ;  /* 0x0101000003a8783b */ /* 0x000fee0000000200 */
[C---:B-----5:R-:W-:Y:S08]  /*101e0*/  HMMA.16816.F32 R12, R152.reuse, R156, R12 ;  /* 0x0000009c980c723c */ /* 0x060ff0000000180c */
[C---:B------:R-:W-:Y:S01]  /*101f0*/  HMMA.16816.F32 R16, R152.reuse, R158, R16 ;  /* 0x0000009e9810723c */ /* 0x040fe20000001810 */
[----:B------:R-:W4:Y:S07]  /*10200*/  LDSM.16.M88.4 R156, [R183+UR4+0x11900] ;  /* 0x01190004b79c783b */ /* 0x000f2e0008000200 */
[C---:B-1----:R-:W-:Y:S08]  /*10210*/  HMMA.16816.F32 R20, R152.reuse, R136, R20 ;  /* 0x000000889814723c */ /* 0x042ff00000001814 */
[C---:B------:R-:W-:Y:S01]  /*10220*/  HMMA.16816.F32 R24, R152.reuse, R138, R24 ;  /* 0x0000008a9818723c */ /* 0x040fe20000001818 */
[----:B------:R-:W1:Y:S07]  /*10230*/  LDSM.16.M88.4 R136, [R134+0x8000] ;  /* 0x008000008688783b */ /* 0x000e6e0000000200 */
[C---:B--2---:R-:W-:Y:S08]  /*10240*/  HMMA.16816.F32 R28, R152.reuse, R148, R28 ;  /* 0x00000094981c723c */ /* 0x044ff0000000181c */
        /* <DEDUP_REMOVED lines=25> */
[C---:B------:R-:W-:Y:S08]  /*103e0*/  HMMA.16816.F32 R28, R136.reuse, R152, R28 ;  /* 0x00000098881c723c */ /* 0x040ff0000000181c */
[----:B------:R-:W-:Y:S01]  /*103f0*/  HMMA.16816.F32 R32, R136, R154, R32 ;  /* 0x0000009a8820723c */ /* 0x000fe20000001820 */
[----:B------:R-:W3:Y:S07]  /*10400*/  LDSM.16.M88.4 R136, [R132+0x10900] ;  /* 0x010900008488783b */ /* 0x000eee0000000200 */
[C---:B-----5:R-:W-:Y:S08]  /*10410*/  HMMA.16816.F32 R4, R160.reuse, R164, R4 ;  /* 0x000000a4a004723c */ /* 0x060ff00000001804 */
[C---:B------:R-:W-:Y:S08]  /*10420*/  HMMA.16816.F32 R8, R160.reuse, R166, R8 ;  /* 0x000000a6a008723c */ /* 0x040ff00000001808 */
[C---:B----4-:R-:W-:Y:S08]  /*10430*/  HMMA.16816.F32 R12, R160.reuse, R140, R12 ;  /* 0x0000008ca00c723c */ /* 0x050ff0000000180c */
[C---:B------:R-:W-:Y:S01]  /*10440*/  HMMA.16816.F32 R16, R160.reuse, R142, R16 ;  /* 0x0000008ea010723c */ /* 0x040fe20000001810 */
[----:B------:R-:W4:Y:S01]  /*10450*/  LDSM.16.M88.4 R140, [R132+0x11100] ;  /* 0x01110000848c783b */ /* 0x000f220000000200 */
[----:B------:R-:W-:Y:S06]  /*10460*/  DEPBAR.LE SB0, 0x2 ;  /* 0x000080800000791a */ /* 0x000fec0000000000 */
[C---:B-1----:R-:W-:Y:S01]  /*10470*/  HMMA.16816.F32 R20, R160.reuse, R156, R20 ;  /* 0x0000009ca014723c */ /* 0x042fe20000001814 */
[----:B------:R-:W-:Y:S07]  /*10480*/  BAR.SYNC.DEFER_BLOCKING 0x0 ;  /* 0x0000000000007b1d */ /* 0x000fee0000010000 */
[C---:B------:R-:W-:Y:S08]  /*10490*/  HMMA.16816.F32 R24, R160.reuse, R158, R24 ;  /* 0x0000009ea018723c */ /* 0x040ff00000001818 */
[C---:B--2---:R-:W-:Y:S08]  /*104a0*/  HMMA.16816.F32 R28, R160.reuse, R148, R28 ;  /* 0x00000094a01c723c */ /* 0x044ff0000000181c */
[----:B------:R-:W-:Y:S01]  /*104b0*/  HMMA.16816.F32 R32, R160, R150, R32 ;  /* 0x00000096a020723c */ /* 0x000fe20000001820 */
[----:B------:R-:W-:Y:S07]  /*104c0*/  LDSM.16.MT88.4 R148, [R177+UR4+0x2900] ;  /* 0x00290004b194783b */ /* 0x000fee0008004200 */
[C---:B------:R-:W-:Y:S08]  /*104d0*/  HMMA.16816.F32 R4, R168.reuse, R172, R4 ;  /* 0x000000aca804723c */ /* 0x040ff00000001804 */
[C---:B------:R-:W-:Y:S08]  /*104e0*/  HMMA.16816.F32 R8, R168.reuse, R174, R8 ;  /* 0x000000aea808723c */ /* 0x040ff00000001808 */
[C---:B---3--:R-:W-:Y:S08]  /*104f0*/  HMMA.16816.F32 R12, R168.reuse, R136, R12 ;  /* 0x00000088a80c723c */ /* 0x048ff0000000180c */
[C---:B------:R-:W-:Y:S01]  /*10500*/  HMMA.16816.F32 R16, R168.reuse, R138, R16 ;  /* 0x0000008aa810723c */ /* 0x040fe20000001810 */
[----:B------:R-:W-:Y:S03]  /*10510*/  LDSM.16.MT88.4 R136, [R177+UR4+0x100] ;  /* 0x00010004b188783b */ /* 0x000fe60008004200 */
        /* <DEDUP_REMOVED lines=8> */
[C---:B------:R-:W-:Y:S04]  /*105a0*/  HMMA.16816.F32 R28, R168.reuse, R144, R28 ;  /* 0x00000090a81c723c */ /* 0x040fe8000000181c */
        /* <DEDUP_REMOVED lines=21> */
[----:B------:R-:W-:Y:S04]  /*10700*/  FMNMX.FTZ R3, R29, R2, !PT ;  /* 0x000000021d037209 */ /* 0x000fe80007810000 */
        /* <DEDUP_REMOVED lines=12> */
[C---:B------:R-:W-:Y:S02]  /*107d0*/  FADD.FTZ R133, -R132.reuse, R133 ;  /* 0x0000008584857221 */ /* 0x040fe40000010100 */
[----:B------:R-:W-:Y:S01]  /*107e0*/  FMUL.FTZ R172, R132, c[0x0][0x2d0] ;  /* 0x0000b40084ac7a20 */ /* 0x000fe20000410000 */
[----:B--2---:R-:W-:Y:S01]  /*107f0*/  FMNMX.FTZ R3, R156, R3, !PT ;  /* 0x000000039c037209 */ /* 0x004fe20007810000 */
[----:B------:R-:W-:Y:S01]  /*10800*/  FMUL.FTZ R2, R133, c[0x0][0x2d0] ;  /* 0x0000b40085027a20 */ /* 0x000fe20000410000 */
[----:B------:R-:W-:Y:S01]  /*10810*/  LDSM.16.MT88.4 R156, [R176+UR4+0x2900] ;  /* 0x00290004b09c783b */ /* 0x000fe20008004200 */
[----:B------:R-:W-:Y:S02]  /*10820*/  FFMA.FTZ R162, R4, c[0x0][0x2d0], -R172 ;  /* 0x0000b40004a27a23 */ /* 0x000fe400000108ac */
[C---:B------:R-:W-:Y:S02]  /*10830*/  FADD.FTZ R133, -R3.reuse, R0 ;  /* 0x0000000003857221 */ /* 0x040fe40000010100 */
[----:B------:R-:W-:Y:S01]  /*10840*/  FMUL.FTZ R169, R3, c[0x0][0x2d0] ;  /* 0x0000b40003a97a20 */ /* 0x000fe20000410000 */
[----:B------:R-:W1:Y:S01]  /*10850*/  MUFU.EX2 R2, R2 ;  /* 0x0000000200027308 */ /* 0x000e620000000800 */
[----:B------:R-:W-:Y:S02]  /*10860*/  FMUL.FTZ R0, R133, c[0x0][0x2d0] ;  /* 0x0000b40085007a20 */ /* 0x000fe40000410000 */
[--C-:B------:R-:W-:Y:S02]  /*10870*/  FFMA.FTZ R163, R5, c[0x0][0x2d0], -R172.reuse ;  /* 0x0000b40005a37a23 */ /* 0x100fe400000108ac */
[--C-:B------:R-:W-:Y:S01]  /*10880*/  FFMA.FTZ R166, R8, c[0x0][0x2d0], -R172.reuse ;  /* 0x0000b40008a67a23 */ /* 0x100fe200000108ac */
[----:B------:R-:W-:Y:S01]  /*10890*/  IADD3 R8, R177, UR4, RZ ;  /* 0x00000004b1087c10 */ /* 0x000fe2000fffe0ff */
[--C-:B------:R-:W-:Y:S02]  /*108a0*/  FFMA.FTZ R161, R9, c[0x0][0x2d0], -R172.reuse ;  /* 0x0000b40009a17a23 */ /* 0x100fe400000108ac */
        /* <DEDUP_REMOVED lines=8> */
[----:B------:R-:W-:Y:S01]  /*10930*/  MUFU.EX2 R162, R162 ;  /* 0x000000a200a27308 */ /* 0x000fe20000000800 */
[--C-:B------:R-:W-:Y:S02]  /*10940*/  FFMA.FTZ R220, R27, c[0x0][0x2d0], -R169.reuse ;  /* 0x0000b4001bdc7a23 */ /* 0x100fe400000108a9 */
[--C-:B------:R-:W-:Y:S02]  /*10950*/  FFMA.FTZ R221, R28, c[0x0][0x2d0], -R172.reuse ;  /* 0x0000b4001cdd7a23 */ /* 0x100fe400000108ac */
[C---:B-1----:R-:W-:Y:S01]  /*10960*/  FMUL.FTZ R4, R2.reuse, R128 ;  /* 0x0000008002047220 */ /* 0x042fe20000410000 */
[----:B------:R-:W-:Y:S01]  /*10970*/  LDSM.16.MT88.4 R152, [R133+0x2900] ;  /* 0x002900008598783b */ /* 0x000fe20000004200 */
[C---:B------:R-:W-:Y:S02]  /*10980*/  FMUL.FTZ R5, R2.reuse, R129 ;  /* 0x0000008102057220 */ /* 0x040fe40000410000 */
[C---:B------:R-:W-:Y:S01]  /*10990*/  FMUL.FTZ R8, R2.reuse, R124 ;  /* 0x0000007c02087220 */ /* 0x040fe20000410000 */
[----:B------:R-:W1:Y:S01]  /*109a0*/  MUFU.EX2 R163, R163 ;  /* 0x000000a300a37308 */ /* 0x000e620000000800 */
[C---:B------:R-:W-:Y:S02]  /*109b0*/  FMUL.FTZ R9, R2.reuse, R125 ;  /* 0x0000007d02097220 */ /* 0x040fe40000410000 */
[----:B------:R-:W-:Y:S02]  /*109c0*/  FMUL.FTZ R36, R2, R36 ;  /* 0x0000002402247220 */ /* 0x000fe40000410000 */
[C---:B--2---:R-:W-:Y:S02]  /*109d0*/  FMUL.FTZ R6, R0.reuse, R130 ;  /* 0x0000008200067220 */ /* 0x044fe40000410000 */
[C---:B------:R-:W-:Y:S02]  /*109e0*/  FMUL.FTZ R7, R0.reuse, R131 ;  /* 0x0000008300077220 */ /* 0x040fe40000410000 */
[C---:B------:R-:W-:Y:S01]  /*109f0*/  FMUL.FTZ R10, R0.reuse, R126 ;  /* 0x0000007e000a7220 */ /* 0x040fe20000410000 */
[----:B------:R-:W-:Y:S01]  /*10a00*/  MUFU.EX2 R166, R166 ;  /* 0x000000a600a67308 */ /* 0x000fe20000000800 */
[----:B------:R-:W-:Y:S02]  /*10a10*/  FMUL.FTZ R11, R0, R127 ;  /* 0x0000007f000b7220 */ /* 0x000fe40000410000 */
[----:B------:R-:W2:Y:S01]  /*10a20*/  LDSM.16.MT88.4 R124, [R176+UR4+0x100] ;  /* 0x00010004b07c783b */ /* 0x000ea20008004200 */
[----:B------:R-:W-:Y:S02]  /*10a30*/  FMUL.FTZ R37, R2, R37 ;  /* 0x0000002502257220 */ /* 0x000fe40000410000 */
[C---:B------:R-:W-:Y:S02]  /*10a40*/  FMUL.FTZ R38, R0.reuse, R38 ;  /* 0x0000002600267220 */ /* 0x040fe40000410000 */
[----:B------:R-:W-:Y:S02]  /*10a50*/  FMUL.FTZ R39, R0, R39 ;  /* 0x0000002700277220 */ /* 0x000fe40000410000 */
[----:B------:R-:W4:Y:S01]  /*10a60*/  MUFU.EX2 R161, R161 ;  /* 0x000000a100a17308 */ /* 0x000f220000000800 */
        /* <DEDUP_REMOVED lines=15> */
[----:B----4-:R-:W-:Y:S01]  /*10b60*/  F2FP.PACK_AB R130, R161, R166 ;  /* 0x000000a6a182723e */ /* 0x010fe200000000ff */
        /* <DEDUP_REMOVED lines=9> */
[----:B------:R-:W4:Y:S01]  /*10c00*/  MUFU.EX2 R165, R165 ;  /* 0x000000a500a57308 */ /* 0x000f220000000800 */
[--C-:B------:R-:W-:Y:S02]  /*10c10*/  FFMA.FTZ R222, R29, c[0x0][0x2d0], -R172.reuse ;  /* 0x0000b4001dde7a23 */ /* 0x100fe400000108ac */
[----:B------:R-:W-:Y:S01]  /*10c20*/  FFMA.FTZ R223, R32, c[0x0][0x2d0], -R172 ;  /* 0x0000b40020df7a23 */ /* 0x000fe200000108ac */
[----:B-1----:R-:W-:Y:S01]  /*10c30*/  F2FP.PACK_AB R129, R168, R167 ;  /* 0x000000a7a881723e */ /* 0x002fe200000000ff */
[--C-:B------:R-:W-:Y:S02]  /*10c40*/  FFMA.FTZ R224, R30, c[0x0][0x2d0], -R169.reuse ;  /* 0x0000b4001ee07a23 */ /* 0x100fe400000108a9 */
[--C-:B------:R-:W-:Y:S02]  /*10c50*/  FFMA.FTZ R225, R31, c[0x0][0x2d0], -R169.reuse ;  /* 0x0000b4001fe17a23 */ /* 0x100fe400000108a9 */
[----:B------:R-:W-:Y:S01]  /*10c60*/  LDSM.16.MT88.4 R28, [R133+0x1900] ;  /* 0x00190000851c783b */ /* 0x000fe20000004200 */
[--C-:B------:R-:W-:Y:S01]  /*10c70*/  FFMA.FTZ R226, R34, c[0x0][0x2d0], -R169.reuse ;  /* 0x0000b40022e27a23 */ /* 0x100fe200000108a9 */
[----:B------:R-:W-:Y:S01]  /*10c80*/  MUFU.EX2 R219, R219 ;  /* 0x000000db00db7308 */ /* 0x000fe20000000800 */
[C---:B------:R-:W-:Y:S02]  /*10c90*/  FFMA.FTZ R162, R2.reuse, R213, R162 ;  /* 0x000000d502a27223 */ /* 0x040fe400000100a2 */
[C---:B------:R-:W-:Y:S02]  /*10ca0*/  FMUL.FTZ R60, R2.reuse, R60 ;  /* 0x0000003c023c7220 */ /* 0x040fe40000410000 */
[----:B------:R-:W-:Y:S02]  /*10cb0*/  FMUL.FTZ R61, R2, R61 ;  /* 0x0000003d023d7220 */ /* 0x000fe40000410000 */
[C---:B------:R-:W-:Y:S02]  /*10cc0*/  FMUL.FTZ R62, R0.reuse, R62 ;  /* 0x0000003e003e7220 */ /* 0x040fe40000410000 */
[----:B------:R-:W-:Y:S01]  /*10cd0*/  FMUL.FTZ R63, R0, R63 ;  /* 0x0000003f003f7220 */ /* 0x000fe20000410000 */
[----:B------:R-:W-:Y:S01]  /*10ce0*/  MUFU.EX2 R220, R220 ;  /* 0x000000dc00dc7308 */ /* 0x000fe20000000800 */
[C---:B------:R-:W-:Y:S01]  /*10cf0*/  FMUL.FTZ R64, R2.reuse, R64 ;  /* 0x0000004002407220 */ /* 0x040fe20000410000 */
[----:B----4-:R-:W-:Y:S01]  /*10d00*/  F2FP.PACK_AB R131, R165, R164 ;  /* 0x000000a4a583723e */ /* 0x010fe200000000ff */
[----:B------:R-:W-:Y:S02]  /*10d10*/  FMUL.FTZ R65, R2, R65 ;  /* 0x0000004102417220 */ /* 0x000fe40000410000 */
[C---:B------:R-:W-:Y:S02]  /*10d20*/  FMUL.FTZ R66, R0.reuse, R66 ;  /* 0x0000004200427220 */ /* 0x040fe40000410000 */
[----:B------:R-:W-:Y:S02]  /*10d30*/  FMUL.FTZ R67, R0, R67 ;  /* 0x0000004300437220 */ /* 0x000fe40000410000 */
[C---:B------:R-:W-:Y:S01]  /*10d40*/  HMMA.16816.F32 R4, R128.reuse, R136, R4 ;  /* 0x000000888004723c */ /* 0x040fe20000001804 */
[----:B------:R-:W-:Y:S04]  /*10d50*/  MUFU.EX2 R221, R221 ;  /* 0x000000dd00dd7308 */ /* 0x000fe80000000800 */
[----:B------:R-:W-:Y:S02]  /*10d60*/  FMUL.FTZ R68, R2, R68 ;  /* 0x0000004402447220 */ /* 0x000fe40000410000 */
[----:B------:R-:W-:Y:S01]  /*10d70*/  IADD3 R136, R176, UR4, RZ ;  /* 0x00000004b0887c10 */ /* 0x000fe2000fffe0ff */
[C---:B------:R-:W-:Y:S03]  /*10d80*/  HMMA.16816.F32 R8, R128.reuse, R138, R8 ;  /* 0x0000008a8008723c */ /* 0x040fe60000001808 */
[----:B------:R-:W-:Y:S01]  /*10d90*/  MUFU.EX2 R222, R222 ;  /* 0x000000de00de7308 */ /* 0x000fe20000000800 */
[----:B------:R-:W-:Y:S01]  /*10da0*/  IADD3 R160, R181, R136, RZ ;  /* 0x00000088b5a07210 */ /* 0x000fe20007ffe0ff */
[----:B------:R-:W-:Y:S02]  /*10db0*/  FMUL.FTZ R69, R2, R69 ;  /* 0x0000004502457220 */ /* 0x000fe40000410000 */
[C---:B------:R-:W-:Y:S01]  /*10dc0*/  FMUL.FTZ R70, R0.reuse, R70 ;  /* 0x0000004600467220 */ /* 0x040fe20000410000 */
[C---:B---3--:R-:W-:Y:S01]  /*10dd0*/  HMMA.16816.F32 R36, R128.reuse, R140, R36 ;  /* 0x0000008c8024723c */ /* 0x048fe20000001824 */
[----:B------:R-:W1:Y:S03]  /*10de0*/  LDSM.16.MT88.4 R136, [R160+0x100] ;  /* 0x00010000a088783b */ /* 0x000e660000004200 */
[----:B------:R-:W-:Y:S01]  /*10df0*/  FMUL.FTZ R71, R0, R71 ;  /* 0x0000004700477220 */ /* 0x000fe20000410000 */
[----:B------:R-:W-:Y:S01]  /*10e00*/  MUFU.EX2 R223, R223 ;  /* 0x000000df00df7308 */ /* 0x000fe20000000800 */
[C---:B------:R-:W-:Y:S02]  /*10e10*/  FMUL.FTZ R72, R2.reuse, R72 ;  /* 0x0000004802487220 */ /* 0x040fe40000410000 */
[C---:B------:R-:W-:Y:S01]  /*10e20*/  HMMA.16816.F32 R40, R128.reuse, R142, R40 ;  /* 0x0000008e8028723c */ /* 0x040fe20000001828 */
[----:B------:R-:W3:Y:S03]  /*10e30*/  LDSM.16.MT88.4 R140, [R177+UR4+0x2100] ;  /* 0x00210004b18c783b */ /* 0x000ee60008004200 */
[----:B------:R-:W-:Y:S02]  /*10e40*/  FMUL.FTZ R73, R2, R73 ;  /* 0x0000004902497220 */ /* 0x000fe40000410000 */
[C---:B------:R-:W-:Y:S01]  /*10e50*/  FMUL.FTZ R74, R0.reuse, R74 ;  /* 0x0000004a004a7220 */ /* 0x040fe20000410000 */
[----:B------:R-:W-:Y:S01]  /*10e60*/  MUFU.EX2 R224, R224 ;  /* 0x000000e000e07308 */ /* 0x000fe20000000800 */
[C---:B--2---:R-:W-:Y:S01]  /*10e70*/  HMMA.16816.F32 R44, R128.reuse, R124, R44 ;  /* 0x0000007c802c723c */ /* 0x044fe2000000182c */
[----:B------:R-:W-:Y:S03]  /*10e80*/  LDSM.16.MT88.4 R144, [R160+0x900] ;  /* 0x00090000a090783b */ /* 0x000fe60000004200 */
[----:B------:R-:W-:Y:S02]  /*10e90*/  FMUL.FTZ R75, R0, R75 ;  /* 0x0000004b004b7220 */ /* 0x000fe40000410000 */
[C---:B------:R-:W-:Y:S02]  /*10ea0*/  FMUL.FTZ R76, R2.reuse, R76 ;  /* 0x0000004c024c7220 */ /* 0x040fe40000410000 */
[C---:B------:R-:W-:Y:S01]  /*10eb0*/  HMMA.16816.F32 R48, R128.reuse, R126, R48 ;  /* 0x0000007e8030723c */ /* 0x040fe20000001830 */
[----:B------:R-:W2:Y:S01]  /*10ec0*/  LDSM.16.MT88.4 R124, [R133+0x2100] ;  /* 0x00210000857c783b */ /* 0x000ea20000004200 */
[----:B------:R-:W-:Y:S02]  /*10ed0*/  MUFU.EX2 R225, R225 ;  /* 0x000000e100e17308 */ /* 0x000fe40000000800 */
[----:B------:R-:W-:Y:S02]  /*10ee0*/  FMUL.FTZ R77, R2, R77 ;  /* 0x0000004d024d7220 */ /* 0x000fe40000410000 */
[C---:B------:R-:W-:Y:S02]  /*10ef0*/  FMUL.FTZ R78, R0.reuse, R78 ;  /* 0x0000004e004e7220 */ /* 0x040fe40000410000 */
[----:B------:R-:W-:Y:S04]  /*10f00*/  FMUL.FTZ R79, R0, R79 ;  /* 0x0000004f004f7220 */ /* 0x000fe80000410000 */
[C---:B------:R-:W-:Y:S01]  /*10f10*/  FMUL.FTZ R80, R2.reuse, R80 ;  /* 0x0000005002507220 */ /* 0x040fe20000410000 */
[----:B------:R-:W-:Y:S01]  /*10f20*/  MUFU.EX2 R226, R226 ;  /* 0x000000e200e27308 */ /* 0x000fe20000000800 */
[----:B------:R-:W-:Y:S02]  /*10f30*/  FMUL.FTZ R81, R2, R81 ;  /* 0x0000005102517220 */ /* 0x000fe40000410000 */
[C---:B------:R-:W-:Y:S01]  /*10f40*/  FMUL.FTZ R82, R0.reuse, R82 ;  /* 0x0000005200527220 */ /* 0x040fe20000410000 */
[C---:B-1----:R-:W-:Y:S03]  /*10f50*/  HMMA.16816.F32 R52, R128.reuse, R136, R52 ;  /* 0x000000888034723c */ /* 0x042fe60000001834 */
[----:B------:R-:W-:Y:S02]  /*10f60*/  FMUL.FTZ R83, R0, R83 ;  /* 0x0000005300537220 */ /* 0x000fe40000410000 */
[C---:B------:R-:W-:Y:S02]  /*10f70*/  FMUL.FTZ R84, R2.reuse, R84 ;  /* 0x0000005402547220 */ /* 0x040fe40000410000 */
[----:B------:R-:W-:Y:S01]  /*10f80*/  FMUL.FTZ R85, R2, R85 ;  /* 0x0000005502557220 */ /* 0x000fe20000410000 */
[C---:B------:R-:W-:Y:S01]  /*10f90*/  HMMA.16816.F32 R56, R128.reuse, R138, R56 ;  /* 0x0000008a8038723c */ /* 0x040fe20000001838 */
[----:B------:R-:W1:Y:S03]  /*10fa0*/  LDSM.16.MT88.4 R136, [R176+UR4+0x2100] ;  /* 0x00210004b088783b */ /* 0x000e660008004200 */
        /* <DEDUP_REMOVED lines=9> */
[C---:B--2---:R-:W-:Y:S04]  /*11040*/  HMMA.16816.F32 R68, R128.reuse, R124, R68 ;  /* 0x0000007c8044723c */ /* 0x044fe80000001844 */
[C---:B------:R-:W-:Y:S02]  /*11050*/  FMUL.FTZ R92, R2.reuse, R92 ;  /* 0x0000005c025c7220 */ /* 0x040fe40000410000 */
[----:B------:R-:W-:Y:S02]  /*11060*/  FMUL.FTZ R93, R2, R93 ;  /* 0x0000005d025d7220 */ /* 0x000fe40000410000 */
[C---:B------:R-:W-:Y:S01]  /*11070*/  HMMA.16816.F32 R72, R128.reuse, R126, R72 ;  /* 0x0000007e8048723c */ /* 0x040fe20000001848 */
[----:B------:R-:W2:Y:S03]  /*11080*/  LDSM.16.MT88.4 R124, [R177+UR4+0x4100] ;  /* 0x00410004b17c783b */ /* 0x000ea60008004200 */
[C---:B------:R-:W-:Y:S02]  /*11090*/  FMUL.FTZ R94, R0.reuse, R94 ;  /* 0x0000005e005e7220 */ /* 0x040fe40000410000 */
[----:B------:R-:W-:Y:S02]  /*110a0*/  FMUL.FTZ R95, R0, R95 ;  /* 0x0000005f005f7220 */ /* 0x000fe40000410000 */
[C---:B------:R-:W-:Y:S01]  /*110b0*/  FMUL.FTZ R96, R2.reuse, R96 ;  /* 0x0000006002607220 */ /* 0x040fe20000410000 */
[C---:B-1----:R-:W-:Y:S03]  /*110c0*/  HMMA.16816.F32 R76, R128.reuse, R136, R76 ;  /* 0x00000088804c723c */ /* 0x042fe6000000184c */
[----:B------:R-:W-:Y:S02]  /*110d0*/  FMUL.FTZ R97, R2, R97 ;  /* 0x0000006102617220 */ /* 0x000fe40000410000 */
        /* <DEDUP_REMOVED lines=10> */
[----:B------:R-:W3:Y:S03]  /*11180*/  LDSM.16.MT88.4 R140, [R176+UR4+0x4100] ;  /* 0x00410004b08c783b */ /* 0x000ee60008004200 */
[C---:B------:R-:W-:Y:S02]  /*11190*/  FMUL.FTZ R104, R2.reuse, R104 ;  /* 0x0000006802687220 */ /* 0x040fe40000410000 */
[----:B------:R-:W-:Y:S02]  /*111a0*/  FMUL.FTZ R105, R2, R105 ;  /* 0x0000006902697220 */ /* 0x000fe40000410000 */
[C---:B--2---:R-:W-:Y:S04]  /*111b0*/  HMMA.16816.F32 R92, R128.reuse, R124, R92 ;  /* 0x0000007c805c723c */ /* 0x044fe8000000185c */
[C---:B------:R-:W-:Y:S02]  /*111c0*/  FMUL.FTZ R106, R0.reuse, R106 ;  /* 0x0000006a006a7220 */ /* 0x040fe40000410000 */
[----:B------:R-:W-:Y:S02]  /*111d0*/  FMUL.FTZ R107, R0, R107 ;  /* 0x0000006b006b7220 */ /* 0x000fe40000410000 */
[C---:B------:R-:W-:Y:S01]  /*111e0*/  HMMA.16816.F32 R96, R128.reuse, R126, R96 ;  /* 0x0000007e8060723c */ /* 0x040fe20000001860 */
[----:B------:R-:W2:Y:S03]  /*111f0*/  LDSM.16.MT88.4 R124, [R160+0x4100] ;  /* 0x00410000a07c783b */ /* 0x000ea60000004200 */
[--C-:B------:R-:W-:Y:S02]  /*11200*/  FFMA.FTZ R170, R12, c[0x0][0x2d0], -R172.reuse ;  /* 0x0000b4000caa7a23 */ /* 0x100fe400000108ac */
[C---:B------:R-:W-:Y:S02]  /*11210*/  FMUL.FTZ R12, R2.reuse, R120 ;  /* 0x00000078020c7220 */ /* 0x040fe40000410000 */
[--C-:B------:R-:W-:Y:S01]  /*11220*/  FFMA.FTZ R171, R13, c[0x0][0x2d0], -R172.reuse ;  /* 0x0000b4000dab7a23 */ /* 0x100fe200000108ac */
[C---:B-1----:R-:W-:Y:S01]  /*11230*/  HMMA.16816.F32 R100, R128.reuse, R136, R100 ;  /* 0x000000888064723c */ /* 0x042fe20000001864 */
[----:B------:R-:W-:Y:S02]  /*11240*/  MUFU.EX2 R170, R170 ;  /* 0x000000aa00aa7308 */ /* 0x000fe40000000800 */
[----:B------:R-:W-:Y:S02]  /*11250*/  FMUL.FTZ R13, R2, R121 ;  /* 0x00000079020d7220 */ /* 0x000fe40000410000 */
[--C-:B------:R-:W-:Y:S02]  /*11260*/  FFMA.FTZ R175, R14, c[0x0][0x2d0], -R169.reuse ;  /* 0x0000b4000eaf7a23 */ /* 0x100fe400000108a9 */
[C---:B------:R-:W-:Y:S01]  /*11270*/  FMUL.FTZ R14, R0.reuse, R122 ;  /* 0x0000007a000e7220 */ /* 0x040fe20000410000 */
[C---:B------:R-:W-:Y:S01]  /*11280*/  HMMA.16816.F32 R104, R128.reuse, R138, R104 ;  /* 0x0000008a8068723c */ /* 0x040fe20000001868 */
[----:B------:R-:W-:Y:S02]  /*11290*/  LDSM.16.MT88.4 R136, [R133+0x900] ;  /* 0x000900008588783b */ /* 0x000fe40000004200 */
[----:B------:R-:W1:Y:S01]  /*112a0*/  MUFU.EX2 R171, R171 ;  /* 0x000000ab00ab7308 */ /* 0x000e620000000800 */
[--C-:B------:R-:W-:Y:S02]  /*112b0*/  FFMA.FTZ R214, R15, c[0x0][0x2d0], -R169.reuse ;  /* 0x0000b4000fd67a23 */ /* 0x100fe400000108a9 */
[----:B------:R-:W-:Y:S02]  /*112c0*/  FMUL.FTZ R15, R0, R123 ;  /* 0x0000007b000f7220 */ /* 0x000fe40000410000 */
[--C-:B------:R-:W-:Y:S01]  /*112d0*/  FFMA.FTZ R173, R16, c[0x0][0x2d0], -R172.reuse ;  /* 0x0000b40010ad7a23 */ /* 0x100fe200000108ac */
[----:B------:R-:W4:Y:S03]  /*112e0*/  LDSM.16.MT88.4 R120, [R177+UR4+0x900] ;  /* 0x00090004b178783b */ /* 0x000f260008004200 */
[--C-:B------:R-:W-:Y:S01]  /*112f0*/  FFMA.FTZ R174, R17, c[0x0][0x2d0], -R172.reuse ;  /* 0x0000b40011ae7a23 */ /* 0x100fe200000108ac */
[C---:B---3--:R-:W-:Y:S01]  /*11300*/  HMMA.16816.F32 R12, R128.reuse, R140, R12 ;  /* 0x0000008c800c723c */ /* 0x048fe2000000180c */
[----:B------:R-:W-:Y:S02]  /*11310*/  MUFU.EX2 R173, R173 ;  /* 0x000000ad00ad7308 */ /* 0x000fe40000000800 */
[--C-:B------:R-:W-:Y:S02]  /*11320*/  FFMA.FTZ R215, R18, c[0x0][0x2d0], -R169.reuse ;  /* 0x0000b40012d77a23 */ /* 0x100fe400000108a9 */
[--C-:B------:R-:W-:Y:S02]  /*11330*/  FFMA.FTZ R216, R19, c[0x0][0x2d0], -R169.reuse ;  /* 0x0000b40013d87a23 */ /* 0x100fe400000108a9 */
[C---:B------:R-:W-:Y:S02]  /*11340*/  FMUL.FTZ R108, R2.reuse, R108 ;  /* 0x0000006c026c7220 */ /* 0x040fe40000410000 */
[----:B------:R-:W-:Y:S02]  /*11350*/  FMUL.FTZ R109, R2, R109 ;  /* 0x0000006d026d7220 */ /* 0x000fe40000410000 */
[----:B------:R-:W3:Y:S01]  /*11360*/  MUFU.EX2 R174, R174 ;  /* 0x000000ae00ae7308 */ /* 0x000ee20000000800 */
[C---:B------:R-:W-:Y:S02]  /*11370*/  FMUL.FTZ R110, R0.reuse, R110 ;  /* 0x0000006e006e7220 */ /* 0x040fe40000410000 */
[----:B------:R-:W-:Y:S02]  /*11380*/  FMUL.FTZ R111, R0, R111 ;  /* 0x0000006f006f7220 */ /* 0x000fe40000410000 */
[C---:B------:R-:W-:Y:S01]  /*11390*/  FMUL.FTZ R16, R2.reuse, R116 ;  /* 0x0000007402107220 */ /* 0x040fe20000410000 */
[----:B-1----:R-:W-:Y:S01]  /*113a0*/  F2FP.PACK_AB R116, R171, R170 ;  /* 0x000000aaab74723e */ /* 0x002fe200000000ff */
[----:B------:R-:W-:Y:S02]  /*113b0*/  FMUL.FTZ R17, R2, R117 ;  /* 0x0000007502117220 */ /* 0x000fe40000410000 */
[C---:B------:R-:W-:Y:S01]  /*113c0*/  FMUL.FTZ R18, R0.reuse, R118 ;  /* 0x0000007600127220 */ /* 0x040fe20000410000 */
[C---:B------:R-:W-:Y:S01]  /*113d0*/  HMMA.16816.F32 R108, R128.reuse, R142, R108 ;  /* 0x0000008e806c723c */ /* 0x040fe2000000186c */
[----:B------:R-:W-:Y:S01]  /*113e0*/  MUFU.EX2 R175, R175 ;  /* 0x000000af00af7308 */ /* 0x000fe20000000800 */
[----:B------:R-:W1:Y:S01]  /*113f0*/  LDSM.16.MT88.4 R140, [R176+UR4+0x900] ;  /* 0x00090004b08c783b */ /* 0x000e620008004200 */
[----:B------:R-:W-:Y:S02]  /*11400*/  FMUL.FTZ R19, R0, R119 ;  /* 0x0000007700137220 */ /* 0x000fe40000410000 */
[C---:B------:R-:W-:Y:S02]  /*11410*/  FMUL.FTZ R112, R2.reuse, R112 ;  /* 0x0000007002707220 */ /* 0x040fe40000410000 */
[----:B------:R-:W-:Y:S02]  /*11420*/  FMUL.FTZ R113, R2, R113 ;  /* 0x0000007102717220 */ /* 0x000fe40000410000 */
[C---:B------:R-:W-:Y:S01]  /*11430*/  FMUL.FTZ R114, R0.reuse, R114 ;  /* 0x0000007200727220 */ /* 0x040fe20000410000 */
[C---:B--2---:R-:W-:Y:S01]  /*11440*/  HMMA.16816.F32 R16, R128.reuse, R124, R16 ;  /* 0x0000007c8010723c */ /* 0x044fe20000001810 */
[----:B------:R-:W2:Y:S02]  /*11450*/  MUFU.EX2 R214, R214 ;  /* 0x000000d600d67308 */ /* 0x000ea40000000800 */
[----:B------:R-:W-:Y:S01]  /*11460*/  FMUL.FTZ R115, R0, R115 ;  /* 0x0000007300737220 */ /* 0x000fe20000410000 */
[----:B---3--:R-:W-:Y:S01]  /*11470*/  F2FP.PACK_AB R118, R174, R173 ;  /* 0x000000adae76723e */ /* 0x008fe200000000ff */
[----:B------:R-:W-:Y:S02]  /*11480*/  FFMA.FTZ R217, R20, c[0x0][0x2d0], -R172 ;  /* 0x0000b40014d97a23 */ /* 0x000fe400000108ac */
[----:B------:R-:W-:Y:S01]  /*11490*/  FFMA.FTZ R218, R23, c[0x0][0x2d0], -R169 ;  /* 0x0000b40017da7a23 */ /* 0x000fe200000108a9 */
[----:B------:R-:W-:Y:S01]  /*114a0*/  F2FP.PACK_AB R23, R220, R219 ;  /* 0x000000dbdc17723e */ /* 0x000fe200000000ff */
[----:B------:R-:W-:Y:S01]  /*114b0*/  FADD.FTZ R163, R163, R162 ;  /* 0x000000a2a3a37221 */ /* 0x000fe20000010000 */
[----:B------:R-:W-:Y:S01]  /*114c0*/  HMMA.16816.F32 R112, R128, R126, R112 ;  /* 0x0000007e8070723c */ /* 0x000fe20000001870 */
[----:B------:R-:W-:Y:S01]  /*114d0*/  MUFU.EX2 R215, R215 ;  /* 0x000000d700d77308 */ /* 0x000fe20000000800 */
[----:B------:R-:W-:Y:S01]  /*114e0*/  LDSM.16.MT88.4 R124, [R177+UR4+0x4900] ;  /* 0x00490004b17c783b */ /* 0x000fe20008004200 */
[----:B------:R-:W-:Y:S02]  /*114f0*/  FADD.FTZ R166, R166, R163 ;  /* 0x000000a3a6a67221 */ /* 0x000fe40000010000 */
[----:B------:R-:W-:Y:S02]  /*11500*/  FFMA.FTZ R167, R0, R211, R167 ;  /* 0x000000d300a77223 */ /* 0x000fe400000100a7 */
[----:B------:R-:W-:Y:S02]  /*11510*/  FADD.FTZ R161, R161, R166 ;  /* 0x000000a6a1a17221 */ /* 0x000fe40000010000 */
[----:B------:R-:W-:Y:S01]  /*11520*/  FADD.FTZ R167, R168, R167 ;  /* 0x000000a7a8a77221 */ /* 0x000fe20000010000 */
[----:B------:R-:W-:Y:S01]  /*11530*/  LDSM.16.MT88.4 R128, [R133+0x4900] ;  /* 0x004900008580783b */ /* 0x000fe20000004200 */
[----:B------:R-:W3:Y:S01]  /*11540*/  MUFU.EX2 R216, R216 ;  /* 0x000000d800d87308 */ /* 0x000ee20000000800 */
[----:B------:R-:W-:Y:S01]  /*11550*/  FADD.FTZ R170, R170, R161 ;  /* 0x000000a1aaaa7221 */ /* 0x000fe20000010000 */
[----:B--2---:R-:W-:Y:S03]  /*11560*/  F2FP.PACK_AB R117, R214, R175 ;  /* 0x000000afd675723e */ /* 0x004fe600000000ff */
[----:B------:R-:W-:Y:S04]  /*11570*/  FADD.FTZ R170, R171, R170 ;  /* 0x000000aaabaa7221 */ /* 0x000fe80000010000 */
[----:B------:R-:W-:Y:S01]  /*11580*/  FADD.FTZ R173, R173, R170 ;  /* 0x000000aaadad7221 */ /* 0x000fe20000010000 */
[----:B------:R-:W-:Y:S03]  /*11590*/  MUFU.EX2 R217, R217 ;  /* 0x000000d900d97308 */ /* 0x000fe60000000800 */
[----:B------:R-:W-:Y:S07]  /*115a0*/  FADD.FTZ R174, R174, R173 ;  /* 0x000000adaeae7221 */ /* 0x000fee0000010000 */
[----:B------:R-:W-:Y:S01]  /*115b0*/  MUFU.EX2 R218, R218 ;  /* 0x000000da00da7308 */ /* 0x000fe20000000800 */
[----:B---3--:R-:W-:Y:S07]  /*115c0*/  F2FP.PACK_AB R119, R216, R215 ;  /* 0x000000d7d877723e */ /* 0x008fee00000000ff */
[C---:B----4-:R-:W-:Y:S08]  /*115d0*/  HMMA.16816.F32 R4, R116.reuse, R120, R4 ;  /* 0x000000787404723c */ /* 0x050ff00000001804 */
[C---:B------:R-:W-:Y:S01]  /*115e0*/  HMMA.16816.F32 R8, R116.reuse, R122, R8 ;  /* 0x0000007a7408723c */ /* 0x040fe20000001808 */
[----:B------:R-:W2:Y:S07]  /*115f0*/  LDSM.16.MT88.4 R120, [R160+0x2900] ;  /* 0x00290000a078783b */ /* 0x000eae0000004200 */
[C---:B------:R-:W-:Y:S08]  /*11600*/  HMMA.16816.F32 R36, R116.reuse, R136, R36 ;  /* 0x000000887424723c */ /* 0x040ff00000001824 */
[C---:B------:R-:W-:Y:S01]  /*11610*/  HMMA.16816.F32 R40, R116.reuse, R138, R40 ;  /* 0x0000008a7428723c */ /* 0x040fe20000001828 */
[----:B------:R-:W3:Y:S07]  /*11620*/  LDSM.16.MT88.4 R136, [R176+UR4+0x4900] ;  /* 0x00490004b088783b */ /* 0x000eee0008004200 */
[C---:B-1----:R-:W-:Y:S08]  /*11630*/  HMMA.16816.F32 R44, R116.reuse, R140, R44 ;  /* 0x0000008c742c723c */ /* 0x042ff0000000182c */
[C---:B------:R-:W-:Y:S01]  /*11640*/  HMMA.16816.F32 R48, R116.reuse, R142, R48 ;  /* 0x0000008e7430723c */ /* 0x040fe20000001830 */
[----:B------:R-:W-:Y:S07]  /*11650*/  LDSM.16.MT88.4 R140, [R177+UR4+0x3100] ;  /* 0x00310004b18c783b */ /* 0x000fee0008004200 */
[C---:B------:R-:W-:Y:S08]  /*11660*/  HMMA.16816.F32 R52, R116.reuse, R144, R52 ;  /* 0x000000907434723c */ /* 0x040ff00000001834 */
[C---:B------:R-:W-:Y:S08]  /*11670*/  HMMA.16816.F32 R56, R116.reuse, R146, R56 ;  /* 0x000000927438723c */ /* 0x040ff00000001838 */
[C---:B------:R-:W-:Y:S08]  /*11680*/  HMMA.16816.F32 R60, R116.reuse, R148, R60 ;  /* 0x00000094743c723c */ /* 0x040ff0000000183c */
[C---:B------:R-:W-:Y:S08]  /*11690*/  HMMA.16816.F32 R64, R116.reuse, R150, R64 ;  /* 0x000000967440723c */ /* 0x040ff00000001840 */
[C---:B------:R-:W-:Y:S08]  /*116a0*/  HMMA.16816.F32 R68, R116.reuse, R152, R68 ;  /* 0x000000987444723c */ /* 0x040ff00000001844 */
[C---:B------:R-:W-:Y:S08]  /*116b0*/  HMMA.16816.F32 R72, R116.reuse, R154, R72 ;  /* 0x0000009a7448723c */ /* 0x040ff00000001848 */
[C---:B------:R-:W-:Y:S07]  /*116c0*/  HMMA.16816.F32 R76, R116.reuse, R156, R76 ;  /* 0x0000009c744c723c */ /* 0x040fee000000184c */
[--C-:B------:R-:W-:Y:S01]  /*116d0*/  FFMA.FTZ R157, R24, c[0x0][0x2d0], -R172.reuse ;  /* 0x0000b400189d7a23 */ /* 0x100fe200000108ac */
[C---:B------:R-:W-:Y:S04]  /*116e0*/  HMMA.16816.F32 R80, R116.reuse, R158, R80 ;  /* 0x0000009e7450723c */ /* 0x040fe80000001850 */
[--C-:B------:R-:W-:Y:S01]  /*116f0*/  FFMA.FTZ R156, R21, c[0x0][0x2d0], -R172.reuse ;  /* 0x0000b400159c7a23 */ /* 0x100fe200000108ac */
[----:B------:R-:W-:Y:S02]  /*11700*/  MUFU.EX2 R157, R157 ;  /* 0x0000009d009d7308 */ /* 0x000fe40000000800 */
[--C-:B------:R-:W-:Y:S01]  /*11710*/  FFMA.FTZ R158, R25, c[0x0][0x2d0], -R172.reuse ;  /* 0x0000b400199e7a23 */ /* 0x100fe200000108ac */
[C---:B--2---:R-:W-:Y:S01]  /*11720*/  HMMA.16816.F32 R84, R116.reuse, R120, R84 ;  /* 0x000000787454723c */ /* 0x044fe20000001854 */
[----:B------:R-:W-:Y:S03]  /*11730*/  LDSM.16.MT88.4 R24, [R133+0x1100] ;  /* 0x001100008518783b */ /* 0x000fe60000004200 */
[----:B------:R-:W-:Y:S02]  /*11740*/  FFMA.FTZ R172, R33, c[0x0][0x2d0], -R172 ;  /* 0x0000b40021ac7a23 */ /* 0x000fe400000108ac */
[--C-:B------:R-:W-:Y:S01]  /*11750*/  FFMA.FTZ R159, R22, c[0x0][0x2d0], -R169.reuse ;  /* 0x0000b400169f7a23 */ /* 0x100fe200000108a9 */
[----:B------:R-:W1:Y:S01]  /*11760*/  MUFU.EX2 R156, R156 ;  /* 0x0000009c009c7308 */ /* 0x000e620000000800 */
[C---:B------:R-:W-:Y:S01]  /*11770*/  HMMA.16816.F32 R88, R116.reuse, R122, R88 ;  /* 0x0000007a7458723c */ /* 0x040fe20000001858 */
[----:B------:R-:W2:Y:S03]  /*11780*/  LDSM.16.MT88.4 R120, [R160+0x4900] ;  /* 0x00490000a078783b */ /* 0x000ea60000004200 */
[----:B------:R-:W-:Y:S04]  /*11790*/  FFMA.FTZ R169, R35, c[0x0][0x2d0], -R169 ;  /* 0x0000b40023a97a23 */ /* 0x000fe800000108a9 */
[C---:B------:R-:W-:Y:S01]  /*117a0*/  HMMA.16816.F32 R92, R116.reuse, R124, R92 ;  /* 0x0000007c745c723c */ /* 0x040fe2000000185c */
[----:B------:R-:W-:Y:S01]  /*117b0*/  LDSM.16.MT88.4 R32, [R176+UR4+0x1900] ;  /* 0x00190004b020783b */ /* 0x000fe20008004200 */
[----:B------:R-:W4:Y:S06]  /*117c0*/  MUFU.EX2 R158, R158 ;  /* 0x0000009e009e7308 */ /* 0x000f2c0000000800 */
[C---:B------:R-:W-:Y:S01]  /*117d0*/  HMMA.16816.F32 R96, R116.reuse, R126, R96 ;  /* 0x0000007e7460723c */ /* 0x040fe20000001860 */
[----:B------:R-:W5:Y:S03]  /*117e0*/  LDSM.16.MT88.4 R124, [R177+UR4+0x1100] ;  /* 0x00110004b17c783b */ /* 0x000f660008004200 */
[----:B------:R-:W2:Y:S01]  /*117f0*/  MUFU.EX2 R159, R159 ;  /* 0x0000009f009f7308 */ /* 0x000ea20000000800 */
[----:B-1----:R-:W-:Y:S03]  /*11800*/  F2FP.PACK_AB R20, R156, R217 ;  /* 0x000000d99c14723e */ /* 0x002fe600000000ff */
[C---:B------:R-:W-:Y:S04]  /*11810*/  HMMA.16816.F32 R100, R116.reuse, R128, R100 ;  /* 0x000000807464723c */ /* 0x040fe80000001864 */
[----:B------:R-:W-:Y:S02]  /*11820*/  FADD.FTZ R217, R217, R174 ;  /* 0x000000aed9d97221 */ /* 0x000fe40000010000 */
[----:B------:R-:W1:Y:S02]  /*11830*/  MUFU.EX2 R172, R172 ;  /* 0x000000ac00ac7308 */ /* 0x000e640000000800 */
[C---:B------:R-:W-:Y:S01]  /*11840*/  HMMA.16816.F32 R104, R116.reuse, R130, R104 ;  /* 0x000000827468723c */ /* 0x040fe20000001868 */
[----:B------:R-:W1:Y:S03]  /*11850*/  LDSM.16.MT88.4 R128, [R176+UR4+0x1100] ;  /* 0x00110004b080783b */ /* 0x000e660008004200 */
[----:B----4-:R-:W-:Y:S01]  /*11860*/  F2FP.PACK_AB R22, R158, R157 ;  /* 0x0000009d9e16723e */ /* 0x010fe200000000ff */
[----:B------:R-:W-:Y:S03]  /*11870*/  FADD.FTZ R156, R156, R217 ;  /* 0x000000d99c9c7221 */ /* 0x000fe60000010000 */
[C---:B---3--:R-:W-:Y:S01]  /*11880*/  HMMA.16816.F32 R12, R116.reuse, R136, R12 ;  /* 0x00000088740c723c */ /* 0x048fe2000000180c */
[----:B------:R-:W3:Y:S03]  /*11890*/  MUFU.EX2 R169, R169 ;  /* 0x000000a900a97308 */ /* 0x000ee60000000800 */
[----:B--2---:R-:W-:Y:S01]  /*118a0*/  F2FP.PACK_AB R21, R218, R159 ;  /* 0x0000009fda15723e */ /* 0x004fe200000000ff */
[----:B------:R-:W-:Y:S03]  /*118b0*/  FADD.FTZ R157, R157, R156 ;  /* 0x0000009c9d9d7221 */ /* 0x000fe60000010000 */
[C---:B------:R-:W-:Y:S01]  /*118c0*/  HMMA.16816.F32 R108, R116.reuse, R138, R108 ;  /* 0x0000008a746c723c */ /* 0x040fe2000000186c */
[----:B------:R-:W2:Y:S03]  /*118d0*/  LDSM.16.MT88.4 R136, [R160+0x1100] ;  /* 0x00110000a088783b */ /* 0x000ea60000004200 */
[----:B------:R-:W-:Y:S04]  /*118e0*/  FADD.FTZ R158, R158, R157 ;  /* 0x0000009d9e9e7221 */ /* 0x000fe80000010000 */
[C---:B------:R-:W-:Y:S08]  /*118f0*/  HMMA.16816.F32 R16, R116.reuse, R120, R16 ;  /* 0x000000787410723c */ /* 0x040ff00000001810 */
[----:B------:R-:W-:Y:S01]  /*11900*/  HMMA.16816.F32 R112, R116, R122, R112 ;  /* 0x0000007a7470723c */ /* 0x000fe20000001870 */
[----:B------:R-:W4:Y:S07]  /*11910*/  LDSM.16.MT88.4 R116, [R133+0x3100] ;  /* 0x003100008574783b */ /* 0x000f2e0000004200 */
[C---:B-----5:R-:W-:Y:S01]  /*11920*/  HMMA.16816.F32 R4, R20.reuse, R124, R4 ;  /* 0x0000007c1404723c */ /* 0x060fe20000001804 */
[----:B------:R-:W5:Y:S07]  /*11930*/  LDSM.16.MT88.4 R120, [R176+UR4+0x3100] ;  /* 0x00310004b078783b */ /* 0x000f6e0008004200 */
[C---:B------:R-:W-:Y:S01]  /*11940*/  HMMA.16816.F32 R8, R20.reuse, R126, R8 ;  /* 0x0000007e1408723c */ /* 0x040fe20000001808 */
[----:B------:R-:W-:Y:S07]  /*11950*/  LDSM.16.MT88.4 R124, [R177+UR4+0x5100] ;  /* 0x00510004b17c783b */ /* 0x000fee0008004200 */
[C---:B------:R-:W-:Y:S08]  /*11960*/  HMMA.16816.F32 R36, R20.reuse, R24, R36 ;  /* 0x000000181424723c */ /* 0x040ff00000001824 */
[C---:B------:R-:W-:Y:S01]  /*11970*/  HMMA.16816.F32 R40, R20.reuse, R26, R40 ;  /* 0x0000001a1428723c */ /* 0x040fe20000001828 */
[----:B------:R-:W3:Y:S07]  /*11980*/  LDSM.16.MT88.4 R24, [R160+0x3100] ;  /* 0x00310000a018783b */ /* 0x000eee0000004200 */
[C---:B-1----:R-:W-:Y:S08]  /*11990*/  HMMA.16816.F32 R44, R20.reuse, R128, R44 ;  /* 0x00000080142c723c */ /* 0x042ff0000000182c */
[C---:B------:R-:W-:Y:S01]  /*119a0*/  HMMA.16816.F32 R48, R20.reuse, R130, R48 ;  /* 0x000000821430723c */ /* 0x040fe20000001830 */
[----:B------:R-:W-:Y:S07]  /*119b0*/  LDSM.16.MT88.4 R128, [R160+0x5100] ;  /* 0x00510000a080783b */ /* 0x000fee0000004200 */
[C---:B--2---:R-:W-:Y:S08]  /*119c0*/  HMMA.16816.F32 R52, R20.reuse, R136, R52 ;  /* 0x000000881434723c */ /* 0x044ff00000001834 */
[C---:B------:R-:W-:Y:S01]  /*119d0*/  HMMA.16816.F32 R56, R20.reuse, R138, R56 ;  /* 0x0000008a1438723c */ /* 0x040fe20000001838 */
[----:B------:R-:W-:Y:S07]  /*119e0*/  LDSM.16.MT88.4 R136, [R160+0x1900] ;  /* 0x00190000a088783b */ /* 0x000fee0000004200 */
[C---:B------:R-:W-:Y:S08]  /*119f0*/  HMMA.16816.F32 R60, R20.reuse, R140, R60 ;  /* 0x0000008c143c723c */ /* 0x040ff0000000183c */
[C---:B------:R-:W-:Y:S01]  /*11a00*/  HMMA.16816.F32 R64, R20.reuse, R142, R64 ;  /* 0x0000008e1440723c */ /* 0x040fe20000001840 */
[----:B------:R-:W-:Y:S07]  /*11a10*/  LDSM.16.MT88.4 R140, [R177+UR4+0x3900] ;  /* 0x00390004b18c783b */ /* 0x000fee0008004200 */
[C---:B----4-:R-:W-:Y:S08]  /*11a20*/  HMMA.16816.F32 R68, R20.reuse, R116, R68 ;  /* 0x000000741444723c */ /* 0x050ff00000001844 */
[C---:B------:R-:W-:Y:S01]  /*11a30*/  HMMA.16816.F32 R72, R20.reuse, R118, R72 ;  /* 0x000000761448723c */ /* 0x040fe20000001848 */
[----:B------:R-:W1:Y:S07]  /*11a40*/  LDSM.16.MT88.4 R116, [R133+0x5100] ;  /* 0x005100008574783b */ /* 0x000e6e0000004200 */
[C---:B-----5:R-:W-:Y:S08]  /*11a50*/  HMMA.16816.F32 R76, R20.reuse, R120, R76 ;  /* 0x00000078144c723c */ /* 0x060ff0000000184c */
[C---:B------:R-:W-:Y:S01]  /*11a60*/  HMMA.16816.F32 R80, R20.reuse, R122, R80 ;  /* 0x0000007a1450723c */ /* 0x040fe20000001850 */
[----:B------:R-:W2:Y:S07]  /*11a70*/  LDSM.16.MT88.4 R120, [R176+UR4+0x5100] ;  /* 0x00510004b078783b */ /* 0x000eae0008004200 */
[C---:B---3--:R-:W-:Y:S08]  /*11a80*/  HMMA.16816.F32 R84, R20.reuse, R24, R84 ;  /* 0x000000181454723c */ /* 0x048ff00000001854 */
[C---:B------:R-:W-:Y:S01]  /*11a90*/  HMMA.16816.F32 R88, R20.reuse, R26, R88 ;  /* 0x0000001a1458723c */ /* 0x040fe20000001858 */
[----:B------:R-:W3:Y:S07]  /*11aa0*/  LDSM.16.MT88.4 R24, [R177+UR4+0x1900] ;  /* 0x00190004b118783b */ /* 0x000eee0008004200 */
[C---:B------:R-:W-:Y:S08]  /*11ab0*/  HMMA.16816.F32 R92, R20.reuse, R124, R92 ;  /* 0x0000007c145c723c */ /* 0x040ff0000000185c */
[C---:B------:R-:W-:Y:S08]  /*11ac0*/  HMMA.16816.F32 R96, R20.reuse, R126, R96 ;  /* 0x0000007e1460723c */ /* 0x040ff00000001860 */
[C---:B-1----:R-:W-:Y:S08]  /*11ad0*/  HMMA.16816.F32 R100, R20.reuse, R116, R100 ;  /* 0x000000741464723c */ /* 0x042ff00000001864 */
[C---:B------:R-:W-:Y:S01]  /*11ae0*/  HMMA.16816.F32 R104, R20.reuse, R118, R104 ;  /* 0x000000761468723c */ /* 0x040fe20000001868 */
[----:B------:R-:W1:Y:S07]  /*11af0*/  LDSM.16.MT88.4 R116, [R133+0x3900] ;  /* 0x003900008574783b */ /* 0x000e6e0000004200 */
[C---:B--2---:R-:W-:Y:S08]  /*11b00*/  HMMA.16816.F32 R12, R20.reuse, R120, R12 ;  /* 0x00000078140c723c */ /* 0x044ff0000000180c */
[C---:B------:R-:W-:Y:S01]  /*11b10*/  HMMA.16816.F32 R108, R20.reuse, R122, R108 ;  /* 0x0000007a146c723c */ /* 0x040fe2000000186c */
[----:B------:R-:W2:Y:S07]  /*11b20*/  LDSM.16.MT88.4 R120, [R176+UR4+0x3900] ;  /* 0x00390004b078783b */ /* 0x000eae0008004200 */
[C---:B------:R-:W-:Y:S08]  /*11b30*/  HMMA.16816.F32 R16, R20.reuse, R128, R16 ;  /* 0x000000801410723c */ /* 0x040ff00000001810 */
[----:B------:R-:W-:Y:S07]  /*11b40*/  HMMA.16816.F32 R112, R20, R130, R112 ;  /* 0x000000821470723c */ /* 0x000fee0000001870 */
        /* <DEDUP_REMOVED lines=8> */
[----:B------:R-:W-:Y:S05]  /*11bd0*/  FADD.FTZ R213, R172, R213 ;  /* 0x000000d5acd57221 */ /* 0x000fea0000010000 */
[C---:B------:R-:W-:Y:S01]  /*11be0*/  HMMA.16816.F32 R124, R20.reuse, R26, R8 ;  /* 0x0000001a147c723c */ /* 0x040fe20000001808 */
[----:B------:R-:W3:Y:S07]  /*11bf0*/  LDSM.16.MT88.4 R8, [R160+0x3900] ;  /* 0x00390000a008783b */ /* 0x000eee0000004200 */
[C---:B------:R-:W-:Y:S01]  /*11c00*/  HMMA.16816.F32 R36, R20.reuse, R28, R36 ;  /* 0x0000001c1424723c */ /* 0x040fe20000001824 */
[----:B------:R-:W4:Y:S07]  /*11c10*/  LDSM.16.MT88.4 R24, [R177+UR4+0x5900] ;  /* 0x00590004b118783b */ /* 0x000f2e0008004200 */
[C---:B------:R-:W-:Y:S01]  /*11c20*/  HMMA.16816.F32 R40, R20.reuse, R30, R40 ;  /* 0x0000001e1428723c */ /* 0x040fe20000001828 */
[----:B------:R5:W1:Y:S07]  /*11c30*/  LDSM.16.MT88.4 R28, [R133+0x5900] ;  /* 0x00590000851c783b */ /* 0x000a6e0000004200 */
[C---:B------:R-:W-:Y:S07]  /*11c40*/  HMMA.16816.F32 R44, R20.reuse, R32, R44 ;  /* 0x00000020142c723c */ /* 0x040fee000000182c */
[----:B------:R-:W-:Y:S01]  /*11c50*/  @P0 IADD3 R32, R210, -0x2, RZ ;  /* 0xfffffffed2200810 */ /* 0x000fe20007ffe0ff */
[C---:B------:R-:W-:Y:S04]  /*11c60*/  HMMA.16816.F32 R48, R20.reuse, R34, R48 ;  /* 0x000000221430723c */ /* 0x040fe80000001830 */
[----:B------:R-:W-:Y:S04]  /*11c70*/  @P0 SHF.R.S32.HI R33, RZ, 0x1f, R32 ;  /* 0x0000001fff210819 */ /* 0x000fe80000011420 */
[C---:B------:R-:W-:Y:S04]  /*11c80*/  HMMA.16816.F32 R52, R20.reuse, R136, R52 ;  /* 0x000000881434723c */ /* 0x040fe80000001834 */
[----:B------:R-:W-:Y:S01]  /*11c90*/  @P0 IMAD R33, R33, c[0x0][0x1e0], RZ ;  /* 0x0000780021210a24 */ /* 0x000fe200078e02ff */
[----:B-----5:R-:W-:Y:S03]  /*11ca0*/  MOV R133, R132 ;  /* 0x0000008400857202 */ /* 0x020fe60000000f00 */
[C---:B------:R-:W-:Y:S04]  /*11cb0*/  HMMA.16816.F32 R56, R20.reuse, R138, R56 ;  /* 0x0000008a1438723c */ /* 0x040fe80000001838 */
[C---:B------:R-:W-:Y:S04]  /*11cc0*/  @P0 IMAD R33, R32.reuse, c[0x0][0x1e4], R33 ;  /* 0x0000790020210a24 */ /* 0x040fe800078e0221 */
[C---:B------:R-:W-:Y:S08]  /*11cd0*/  HMMA.16816.F32 R60, R20.reuse, R140, R60 ;  /* 0x0000008c143c723c */ /* 0x040ff0000000183c */
[C---:B------:R-:W-:Y:S08]  /*11ce0*/  HMMA.16816.F32 R64, R20.reuse, R142, R64 ;  /* 0x0000008e1440723c */ /* 0x040ff00000001840 */
[C---:B-1----:R-:W-:Y:S07]  /*11cf0*/  HMMA.16816.F32 R68, R20.reuse, R116, R68 ;  /* 0x000000741444723c */ /* 0x042fee0000001844 */
[----:B------:R-:W-:Y:S01]  /*11d00*/  @P0 IMAD.WIDE.U32 R116, R32, c[0x0][0x1e0], RZ ;  /* 0x0000780020740a25 */ /* 0x000fe200078e00ff */
[C---:B------:R-:W-:Y:S04]  /*11d10*/  HMMA.16816.F32 R72, R20.reuse, R118, R72 ;  /* 0x000000761448723c */ /* 0x040fe80000001848 */
[----:B------:R-:W-:Y:S03]  /*11d20*/  @P0 IADD3 R33, R117, R33, RZ ;  /* 0x0000002175210210 */ /* 0x000fe60007ffe0ff */
[C---:B------:R-:W-:Y:S01]  /*11d30*/  @P0 SHF.L.U32 R119, R116.reuse, 0x6, RZ ;  /* 0x0000000674770819 */ /* 0x040fe200000006ff */
[C---:B--2---:R-:W-:Y:S04]  /*11d40*/  HMMA.16816.F32 R76, R20.reuse, R120, R76 ;  /* 0x00000078144c723c */ /* 0x044fe8000000184c */
[----:B------:R-:W-:Y:S04]  /*11d50*/  @P0 SHF.L.U64.HI R116, R116, 0x6, R33 ;  /* 0x0000000674740819 */ /* 0x000fe80000010221 */
[C---:B------:R-:W-:Y:S08]  /*11d60*/  HMMA.16816.F32 R80, R20.reuse, R122, R80 ;  /* 0x0000007a1450723c */ /* 0x040ff00000001850 */
[C---:B---3--:R-:W-:Y:S07]  /*11d70*/  HMMA.16816.F32 R84, R20.reuse, R8, R84 ;  /* 0x000000081454723c */ /* 0x048fee0000001854 */
[C---:B------:R-:W-:Y:S01]  /*11d80*/  @P0 IADD3 R8, P1, R119.reuse, R196, RZ ;  /* 0x000000c477080210 */ /* 0x040fe20007f3e0ff */
[C---:B------:R-:W-:Y:S04]  /*11d90*/  HMMA.16816.F32 R88, R20.reuse, R10, R88 ;  /* 0x0000000a1458723c */ /* 0x040fe80000001858 */
[----:B------:R-:W-:Y:S02]  /*11da0*/  @P0 IADD3.X R9, R116, R201, RZ, P1, !PT ;  /* 0x000000c974090210 */ /* 0x000fe40000ffe4ff */
[----:B------:R-:W-:Y:S02]  /*11db0*/  @P0 LEA R34, P3, R8, c[0x0][0x1c8], 0x1 ;  /* 0x0000720008220a11 */ /* 0x000fe400078608ff */
[----:B------:R-:W-:Y:S01]  /*11dc0*/  @P0 IADD3 R11, P2, R119, R204, RZ ;  /* 0x000000cc770b0210 */ /* 0x000fe20007f5e0ff */
[C---:B----4-:R-:W-:Y:S03]  /*11dd0*/  HMMA.16816.F32 R92, R20.reuse, R24, R92 ;  /* 0x00000018145c723c */ /* 0x050fe6000000185c */
[C---:B------:R-:W-:Y:S02]  /*11de0*/  @P0 LEA R32, P1, R11.reuse, c[0x0][0x1c8], 0x1 ;  /* 0x000072000b200a11 */ /* 0x040fe400078208ff */
[----:B------:R-:W-:Y:S02]  /*11df0*/  @P0 IADD3.X R10, R116, R203, RZ, P2, !PT ;  /* 0x000000cb740a0210 */ /* 0x000fe400017fe4ff */
[----:B------:R-:W-:Y:S01]  /*11e00*/  @P0 LEA.HI.X R35, R8, c[0x0][0x1cc], R9, 0x1, P3 ;  /* 0x0000730008230a11 */ /* 0x000fe200018f0c09 */
[C---:B------:R-:W-:Y:S04]  /*11e10*/  HMMA.16816.F32 R96, R20.reuse, R26, R96 ;  /* 0x0000001a1460723c */ /* 0x040fe80000001860 */
[----:B------:R-:W-:Y:S02]  /*11e20*/  @P0 LEA.HI.X R33, R11, c[0x0][0x1cc], R10, 0x1, P1 ;  /* 0x000073000b210a11 */ /* 0x000fe400008f0c0a */
[----:B------:R-:W1:Y:S01]  /*11e30*/  LDSM.16.MT88.4 R8, [R176+UR4+0x5900] ;  /* 0x00590004b008783b */ /* 0x000e620008004200 */
[----:B------:R-:W-:Y:S01]  /*11e40*/  @P0 IADD3 R117, P1, R188, R119, RZ ;  /* 0x00000077bc750210 */ /* 0x000fe20007f3e0ff */
[C---:B------:R-:W-:Y:S04]  /*11e50*/  HMMA.16816.F32 R100, R20.reuse, R28, R100 ;  /* 0x0000001c1464723c */ /* 0x040fe80000001864 */
        /* <DEDUP_REMOVED lines=10> */
[----:B------:R-:W2:Y:S01]  /*11f00*/  LDSM.16.MT88.4 R24, [R160+0x5900] ;  /* 0x00590000a018783b */ /* 0x000ea20000004200 */
        /* <DEDUP_REMOVED lines=8> */
[----:B------:R-:W-:Y:S01]  /*11f90*/  FADD.FTZ R216, R216, R215 ;  /* 0x000000d7d8d87221 */ /* 0x000fe20000010000 */
[----:B------:R-:W-:Y:S01]  /*11fa0*/  @P0 LEA.HI.X R229, R119, c[0x0][0x1cc], R116, 0x1, P2 ;  /* 0x0000730077e50a11 */ /* 0x000fe200010f0c74 */
[----:B------:R-:W-:Y:S01]  /*11fb0*/  @P0 IMAD R116, R209, 0x3000, R192 ;  /* 0x00003000d1740824 */ /* 0x000fe200078e02c0 */
[----:B------:R-:W-:Y:S01]  /*11fc0*/  @P0 LEA R162, P3, R0, c[0x0][0x1c8], 0x1 ;  /* 0x0000720000a20a11 */ /* 0x000fe200078608ff */
[----:B------:R-:W-:Y:S01]  /*11fd0*/  FADD.FTZ R159, R159, R216 ;  /* 0x000000d89f9f7221 */ /* 0x000fe20000010000 */
[----:B------:R-:W-:Y:S02]  /*11fe0*/  @P0 IADD3.X R29, R2, R203, RZ, P4, !PT ;  /* 0x000000cb021d0210 */ /* 0x000fe400027fe4ff */
[----:B------:R-:W-:Y:S01]  /*11ff0*/  LOP3.LUT P4, RZ, R186, 0x1, RZ, 0xc0, !PT ;  /* 0x00000001baff7812 */ /* 0x000fe2000788c0ff */
[C---:B-1----:R-:W-:Y:S03]  /*12000*/  HMMA.16816.F32 R120, R20.reuse, R8, R12 ;  /* 0x000000081478723c */ /* 0x042fe6000000180c */
[----:B------:R-:W-:Y:S01]  /*12010*/  @P0 LEA.HI.X R163, R0, c[0x0][0x1cc], R29, 0x1, P3 ;  /* 0x0000730000a30a11 */ /* 0x000fe200018f0c1d */
[----:B------:R-:W-:Y:S01]  /*12020*/  FADD.FTZ R218, R218, R159 ;  /* 0x0000009fdada7221 */ /* 0x000fe20000010000 */
[----:B------:R-:W-:Y:S02]  /*12030*/  @P0 SHF.L.U32 R29, R116, 0x1, RZ ;  /* 0x00000001741d0819 */ /* 0x000fe400000006ff */
[----:B------:R-:W-:Y:S01]  /*12040*/  @P0 IADD3 R117, P2, R117, R202, RZ ;  /* 0x000000ca75750210 */ /* 0x000fe20007f5e0ff */
        /* <DEDUP_REMOVED lines=12> */
[----:B------:R-:W-:Y:S01]  /*12110*/  FADD.FTZ R224, R224, R219 ;  /* 0x000000dbe0e07221 */ /* 0x000fe20000010000 */
[C---:B--2---:R-:W-:Y:S03]  /*12120*/  HMMA.16816.F32 R116, R20.reuse, R24, R16 ;  /* 0x000000181474723c */ /* 0x044fe60000001810 */
[----:B------:R-:W-:Y:S01]  /*12130*/  FADD.FTZ R225, R225, R224 ;  /* 0x000000e0e1e17221 */ /* 0x000fe20000010000 */
[----:B------:R1:W-:Y:S03]  /*12140*/  @P0 LDGSTS.E.BYPASS.LTC128B.128 [R29+0x10100], [R228.64], !P4 ;  /* 0x10100000e41d0fae */ /* 0x0003e6000e101d46 */
[----:B------:R-:W-:Y:S01]  /*12150*/  FADD.FTZ R226, R226, R225 ;  /* 0x000000e1e2e27221 */ /* 0x000fe20000010000 */
[----:B------:R-:W-:Y:S04]  /*12160*/  HMMA.16816.F32 R112, R20, R26, R112 ;  /* 0x0000001a1470723c */ /* 0x000fe80000001870 */
[----:B------:R1:W-:Y:S01]  /*12170*/  @P0 LDGSTS.E.BYPASS.LTC128B.128 [R29+0xd100], [R230.64], !P6 ;  /* 0x0d100000e61d0fae */ /* 0x0003e2000f101d46 */
[----:B------:R-:W-:Y:S07]  /*12180*/  FADD.FTZ R211, R169, R226 ;  /* 0x000000e2a9d37221 */ /* 0x000fee0000010000 */
[----:B------:R1:W-:Y:S08]  /*12190*/  @P0 LDGSTS.E.BYPASS.LTC128B.128 [R29+0xf100], [R162.64], !P5 ;  /* 0x0f100000a21d0fae */ /* 0x0003f0000e901d46 */
[----:B------:R1:W-:Y:S01]  /*121a0*/  @P0 LDGSTS.E.BYPASS.LTC128B.128 [R29+0x11100], [R30.64], !P4 ;  /* 0x111000001e1d0fae */ /* 0x0003e2000e101d46 */
[----:B------:R-:W-:Y:S02]  /*121b0*/  ISETP.GT.AND P0, PT, R210, RZ, PT ;  /* 0x000000ffd200720c */ /* 0x000fe40003f04270 */
[----:B------:R-:W-:Y:S05]  /*121c0*/  MOV R210, R212 ;  /* 0x000000d400d27202 */ /* 0x000fea0000000f00 */
[----:B------:R-:W0:Y:S06]  /*121d0*/  LDGDEPBAR ;  /* 0x00000000000079af */ /* 0x000e2c0000000000 */
[----:B------:R-:W-:-:S05]  /*121e0*/  @P0 BRA `(.L_x_2051) ;  /* 0xffffd5c000000947 */ /* 0x000fca000383ffff */
.L_x_2050:
        /* <DEDUP_REMOVED lines=23> */
[----:B------:R-:W-:Y:S01]  /*12360*/  FMUL.FTZ R125, R4, R125 ;  /* 0x0000007d047d7220 */ /* 0x000fe20000410000 */
        /* <DEDUP_REMOVED lines=99> */
.L_x_2003:
        /* <DEDUP_REMOVED lines=22> */
[----:B------:R-:W-:Y:S02]  /*12b00*/  LOP3.LUT R10, R5, 0xfffffffc, RZ, 0xc0, !PT ;  /* 0xfffffffc050a7812 */ /* 0x000fe400078ec0ff */
[----:B------:R-:W-:Y:S02]  /*12b10*/  LEA.HI R15, R15, R16, RZ, 0x3 ;  /* 0x000000100f0f7211 */ /* 0x000fe400078f18ff */
[----:B------:R-:W-:Y:S01]  /*12b20*/  SHF.R.S32.HI R5, RZ, 0x5, R7 ;  /* 0x00000005ff057819 */ /* 0x000fe20000011407 */
[----:B------:R-:W-:Y:S01]  /*12b30*/  IMAD.IADD R10, R3, 0x1, -R10 ;  /* 0x00000001030a7824 */ /* 0x000fe200078e0a0a */
[----:B------:R-:W-:-:S02]  /*12b40*/  LOP3.LUT R15, R15, 0xfffffff8, RZ, 0xc0, !PT ;  /* 0xfffffff80f0f7812 */ /* 0x000fc400078ec0ff */
[----:B------:R-:W-:Y:S02]  /*12b50*/  F2FP.PACK_AB R48, R49, R48 ;  /* 0x000000303130723e */ /* 0x000fe400000000ff */
[----:B------:R-:W-:Y:S01]  /*12b60*/  F2FP.PACK_AB R50, R51, R50 ;  /* 0x000000323332723e */ /* 0x000fe200000000ff */
[----:B------:R-:W-:Y:S01]  /*12b70*/  IMAD.IADD R15, R16, 0x1, -R15 ;  /* 0x00000001100f7824 */ /* 0x000fe200078e0a0f */
[----:B------:R-:W-:Y:S01]  /*12b80*/  F2FP.PACK_AB R52, R53, R52 ;  /* 0x000000343534723e */ /* 0x000fe200000000ff */
[----:B------:R-:W-:Y:S01]  /*12b90*/  IMAD R16, R5, 0x200, R10 ;  /* 0x0000020005107824 */ /* 0x000fe200078e020a */
[----:B------:R-:W-:Y:S01]  /*12ba0*/  F2FP.PACK_AB R54, R55, R54 ;  /* 0x000000363736723e */ /* 0x000fe200000000ff */
[C---:B------:R-:W-:Y:S01]  /*12bb0*/  IMAD.SHL.U32 R11, R15.reuse, 0x40, RZ ;  /* 0x000000400f0b7824 */ /* 0x040fe200078e00ff */
[----:B------:R-:W-:Y:S02]  /*12bc0*/  LOP3.LUT R17, R15, 0x1, RZ, 0xc0, !PT ;  /* 0x000000010f117812 */ /* 0x000fe400078ec0ff */
[----:B------:R-:W-:-:S02]  /*12bd0*/  F2FP.PACK_AB R56, R57, R56 ;  /* 0x000000383938723e */ /* 0x000fc400000000ff */
[----:B------:R-:W-:Y:S02]  /*12be0*/  LOP3.LUT R11, R11, 0x1c0, RZ, 0xc0, !PT ;  /* 0x000001c00b0b7812 */ /* 0x000fe400078ec0ff */
        /* <DEDUP_REMOVED lines=87> */
[----:B------:R2:W-:Y:S04]  /*13160*/  STS [R17+0x8400], R98 ;  /* 0x0084006211007388 */ /* 0x0005e80000000800 */
[----:B------:R-:W-:Y:S04]  /*13170*/  STS [R19+0x8080], R100 ;  /* 0x0080806413007388 */ /* 0x000fe80000000800 */
[----:B------:R3:W-:Y:S04]  /*13180*/  STS [R19+0x8480], R102 ;  /* 0x0084806613007388 */ /* 0x0007e80000000800 */
[----:B------:R4:W-:Y:S01]  /*13190*/  STS [R15+0x8000], R104 ;  /* 0x008000680f007388 */ /* 0x0009e20000000800 */
[----:B-1----:R-:W-:-:S03]  /*131a0*/  IMAD.MOV.U32 R9, RZ, RZ, 0x4 ;  /* 0x00000004ff097424 */ /* 0x002fc600078e00ff */
        /* <DEDUP_REMOVED lines=12> */
[----:B---3--:R-:W-:-:S03]  /*13270*/  @P1 IMAD.WIDE R18, R184, R9, c[0x0][0x508] ;  /* 0x00014200b8121625 */ /* 0x008fc600078e0209 */
[----:B------:R-:W2:Y:S04]  /*13280*/  @P0 LDG.E R11, [R16.64] ;  /* 0x00000006100b0981 */ /* 0x000ea8000c1e1900 */
[----:B------:R4:W5:Y:S01]  /*13290*/  @P1 LDG.E R4, [R18.64] ;  /* 0x0000000612041981 */ /* 0x000962000c1e1900 */
[----:B------:R-:W-:Y:S02]  /*132a0*/  CS2R R8, SRZ ;  /* 0x0000000000087805 */ /* 0x000fe4000001ff00 */
[--C-:B--2---:R-:W-:Y:S01]  /*132b0*/  @P0 SHF.R.S32.HI R9, RZ, 0x1f, R11.reuse ;  /* 0x0000001fff090819 */ /* 0x104fe2000001140b */
[----:B------:R-:W-:Y:S01]  /*132c0*/  @P0 IMAD.MOV.U32 R8, RZ, RZ, R11 ;  /* 0x000000ffff080224 */ /* 0x000fe200078e000b */
[----:B------:R-:W-:Y:S05]  /*132d0*/  @P1 BRA `(.L_x_2053) ;  /* 0x0000004000001947 */ /* 0x000fea0003800000 */
[----:B----4-:R-:W-:Y:S05]  /*132e0*/  @!P0 BRA `(.L_x_2053) ;  /* 0x0000003000008947 */ /* 0x010fea0003800000 */
[----:B-----5:R-:W2:Y:S04]  /*132f0*/  LDG.E R4, [R16.64] ;  /* 0x0000000610047981 */ /* 0x020ea8000c1e1900 */
[----:B------:R-:W2:Y:S02]  /*13300*/  LDG.E R11, [R16.64+0x4] ;  /* 0x00000406100b7981 */ /* 0x000ea4000c1e1900 */
[----:B--2---:R-:W-:-:S02]  /*13310*/  IADD3 R4, -R4, R11, RZ ;  /* 0x0000000b04047210 */ /* 0x004fc40007ffe1ff */
.L_x_2053:
        /* <DEDUP_REMOVED lines=13> */
[----:B------:R-:W-:Y:S02]  /*133f0*/  LEA.HI R6, R6, R7, RZ, 0x2 ;  /* 0x0000000706067211 */ /* 0x000fe400078f10ff */
[----:B------:R-:W-:Y:S02]  /*13400*/  IADD3 R5, R5, -R16, RZ ;  /* 0x8000001005057210 */ /* 0x000fe40007ffe0ff */
[----:B------:R-:W-:Y:S02]  /*13410*/  SHF.R.S32.HI R6, RZ, 0x2, R6 ;  /* 0x00000002ff067819 */ /* 0x000fe40000011406 */
[----:B------:R-:W-:Y:S02]  /*13420*/  ISETP.NE.AND P1, PT, R11, 0x1, PT ;  /* 0x000000010b00780c */ /* 0x000fe40003f25270 */
[----:B------:R-:W-:Y:S01]  /*13430*/  LOP3.LUT P2, RZ, R7, 0x3, RZ, 0xc0, !PT ;  /* 0x0000000307ff7812 */ /* 0x000fe2000784c0ff */
[----:B------:R-:W-:Y:S01]  /*13440*/  IMAD R5, R5, 0x10, R6 ;  /* 0x0000001005057824 */ /* 0x000fe200078e0206 */
[----:B------:R-:W-:Y:S01]  /*13450*/  MOV R18, R8 ;  /* 0x0000000800127202 */ /* 0x000fe20000000f00 */
[----:B------:R-:W-:Y:S01]  /*13460*/  IMAD R7, R9, c[0x0][0x3a0], RZ ;  /* 0x0000e80009077a24 */ /* 0x000fe200078e02ff */
[-C--:B------:R-:W-:Y:S01]  /*13470*/  LEA.HI R13, R14, R3.reuse, RZ, 0x3 ;  /* 0x000000030e0d7211 */ /* 0x080fe200078f18ff */
[----:B------:R-:W-:Y:S01]  /*13480*/  IMAD R15, R10, 0x8, R5 ;  /* 0x000000080a0f7824 */ /* 0x000fe200078e0205 */
[----:B------:R-:W-:Y:S01]  /*13490*/  LEA.HI R14, R14, R3, RZ, 0x6 ;  /* 0x000000030e0e7211 */ /* 0x000fe200078f30ff */
[----:B------:R-:W-:-:S02]  /*134a0*/  IMAD R6, R2, c[0x0][0x490], RZ ;  /* 0x0001240002067a24 */ /* 0x000fc400078e02ff */
[C---:B------:R-:W-:Y:S02]  /*134b0*/  IMAD R7, R8.reuse, c[0x0][0x3a4], R7 ;  /* 0x0000e90008077a24 */ /* 0x040fe400078e0207 */
[----:B------:R-:W-:Y:S01]  /*134c0*/  IMAD.WIDE.U32 R10, R8, c[0x0][0x3a0], RZ ;  /* 0x0000e800080a7a25 */ /* 0x000fe200078e00ff */
[----:B-1----:R-:W-:-:S03]  /*134d0*/  LEA R8, R54, R15, 0x7 ;  /* 0x0000000f36087211 */ /* 0x002fc600078e38ff */
[----:B------:R-:W-:Y:S01]  /*134e0*/  IMAD.WIDE.U32 R18, R185, c[0x0][0x490], R18 ;  /* 0x00012400b9127a25 */ /* 0x000fe200078e0012 */
[----:B------:R-:W-:-:S03]  /*134f0*/  IADD3 R11, R11, R7, RZ ;  /* 0x000000070b0b7210 */ /* 0x000fc60007ffe0ff */
[----:B------:R-:W-:Y:S01]  /*13500*/  IMAD R9, R185, c[0x0][0x494], R6 ;  /* 0x00012500b9097a24 */ /* 0x000fe200078e0206 */
[----:B------:R-:W-:Y:S01]  /*13510*/  LOP3.LUT R6, R13, 0xfffffff8, RZ, 0xc0, !PT ;  /* 0xfffffff80d067812 */ /* 0x000fe200078ec0ff */
[----:B------:R-:W-:Y:S01]  /*13520*/  IMAD.MOV.U32 R7, RZ, RZ, R8 ;  /* 0x000000ffff077224 */ /* 0x000fe200078e0008 */
[----:B------:R-:W-:Y:S01]  /*13530*/  SHF.R.S32.HI R13, RZ, 0x3, R13 ;  /* 0x00000003ff0d7819 */ /* 0x000fe2000001140d */
[----:B------:R-:W-:Y:S02]  /*13540*/  IMAD.IADD R19, R19, 0x1, R9 ;  /* 0x0000000113137824 */ /* 0x000fe400078e0209 */
[----:B------:R-:W-:-:S04]  /*13550*/  @P1 IMAD.HI.U32 R9, R8, c[0x0][0x4ec], RZ ;  /* 0x00013b0008091a27 */ /* 0x000fc800078e00ff */
[----:B------:R-:W-:Y:S01]  /*13560*/  IMAD.IADD R6, R3, 0x1, -R6 ;  /* 0x0000000103067824 */ /* 0x000fe200078e0a06 */
[----:B------:R-:W-:Y:S01]  /*13570*/  SHF.R.S32.HI R3, RZ, 0x1f, R184 ;  /* 0x0000001fff037819 */ /* 0x000fe200000114b8 */
[----:B------:R-:W-:Y:S01]  /*13580*/  IMAD R2, R2, c[0x0][0x3e8], RZ ;  /* 0x0000fa0002027a24 */ /* 0x000fe200078e02ff */
[----:B------:R-:W-:Y:S01]  /*13590*/  @P1 SHF.R.U32.HI R7, RZ, c[0x0][0x4f0], R9 ;  /* 0x00013c00ff071a19 */ /* 0x000fe20000011609 */
[----:B------:R-:W-:Y:S01]  /*135a0*/  IMAD.WIDE.U32 R10, R185, c[0x0][0x3e8], R10 ;  /* 0x0000fa00b90a7a25 */ /* 0x000fe200078e000a */
[----:B------:R-:W-:Y:S02]  /*135b0*/  SEL R184, R184, RZ, !P0 ;  /* 0x000000ffb8b87207 */ /* 0x000fe40004000000 */
        /* <DEDUP_REMOVED lines=95> */
.L_x_2055:
[----:B--2---:R-:W-:Y:S05]  /*13bb0*/  BSYNC B0 ;  /* 0x0000000000007941 */ /* 0x004fea0003800000 */
.L_x_2054:
        /* <DEDUP_REMOVED lines=23> */
.L_x_2057:
[----:B------:R-:W-:Y:S05]  /*13d30*/  BSYNC B0 ;  /* 0x0000000000007941 */ /* 0x000fea0003800000 */
.L_x_2056:
        /* <DEDUP_REMOVED lines=23> */
.L_x_2059:
[----:B------:R-:W-:Y:S05]  /*13eb0*/  BSYNC B0 ;  /* 0x0000000000007941 */ /* 0x000fea0003800000 */
.L_x_2058:
        /* <DEDUP_REMOVED lines=24> */
.L_x_2052:
        /* <DEDUP_REMOVED lines=18> */
.L_x_2060:
        /* <DEDUP_REMOVED lines=41> */
.L_x_2062:
[----:B------:R-:W-:Y:S05]  /*143f0*/  BSYNC B0 ;  /* 0x0000000000007941 */ /* 0x000fea0003800000 */
.L_x_2061:
        /* <DEDUP_REMOVED lines=64> */
.L_x_2064:
[----:B------:R-:W-:Y:S05]  /*14800*/  BSYNC B0 ;  /* 0x0000000000007941 */ /* 0x000fea0003800000 */
.L_x_2063:
        /* <DEDUP_REMOVED lines=21> */
.L_x_2066:
[----:B------:R-:W-:Y:S05]  /*14960*/  BSYNC B0 ;  /* 0x0000000000007941 */ /* 0x000fea0003800000 */
.L_x_2065:
        /* <DEDUP_REMOVED lines=21> */
.L_x_2068:
[----:B------:R-:W-:Y:S05]  /*14ac0*/  BSYNC B0 ;  /* 0x0000000000007941 */ /* 0x000fea0003800000 */
.L_x_2067:
        /* <DEDUP_REMOVED lines=22> */
.L_x_2069:
        /* <DEDUP_REMOVED lines=13> */
.L_x_2601:


//--------------------- .text._ZN7cutlass13device_kernelIN5flash19enable_sm80_to_sm89INS1_16FlashAttnFwdSm80INS1_25CollectiveMainloopFwdSm80ILi8ELi2ELb0EN4cute5tupleIJNS5_1CILi128EEENS7_ILi64EEENS7_ILi192EEEEEELi192ENS_6half_tEfNS_4arch4Sm80ELb0ELb1ELb0ELb0ELb0ELb0ELb1ELb0EEENS1_21CollectiveEpilogueFwdINS6_IJS8_SA_S9_EEENS6_IJNS7_ILi1EEESI_SI_EEESC_SE_Li256ELb0ELb1ELb0ELb0EEENS1_19SingleTileSchedulerILb0ELb0ELb1ELi128EEEEEEEEEvNT_6ParamsE --------------------------
	.section	.text._ZN7cutlass13device_kernelIN5flash19enable_sm80_to_sm89INS1_16FlashAttnFwdSm80INS1_25CollectiveMainloopFwdSm80ILi8ELi2ELb0EN4cute5tupleIJNS5_1CILi128EEENS7_ILi64EEENS7_ILi192EEEEEELi192ENS_6half_tEfNS_4arch4Sm80ELb0ELb1ELb0ELb0ELb0ELb0ELb1ELb0EEENS1_21CollectiveEpilogueFwdINS6_IJS8_SA_S9_EEENS6_IJNS7_ILi1EEESI_SI_EEESC_SE_Li256ELb0ELb1ELb0ELb0EEENS1_19SingleTileSchedulerILb0ELb0ELb1ELi128EEEEEEEEEvNT_6ParamsE,"ax",@progbits
	.sectioninfo	@"SHI_REGISTERS=233"
	.align	128
.text._ZN7cutlass13device_kernelIN5flash19enable_sm80_to_sm89INS1_16FlashAttnFwdSm80INS1_25CollectiveMainloopFwdSm80ILi8ELi2ELb0EN4cute5tupleIJNS5_1CILi128EEENS7_ILi64EEENS7_ILi192EEEEEELi192ENS_6half_tEfNS_4arch4Sm80ELb0ELb1ELb0ELb0ELb0ELb0ELb1ELb0EEENS1_21CollectiveEpilogueFwdINS6_IJS8_SA_S9_EEENS6_IJNS7_ILi1EEESI_SI_EEESC_SE_Li256ELb0ELb1ELb0ELb0EEENS1_19SingleTileSchedulerILb0ELb0ELb1ELi128EEEEEEEEEvNT_6ParamsE:
        .type           _ZN7cutlass13device_kernelIN5flash19enable_sm80_to_sm89INS1_16FlashAttnFwdSm80INS1_25CollectiveMainloopFwdSm80ILi8ELi2ELb0EN4cute5tupleIJNS5_1CILi128EEENS7_ILi64EEENS7_ILi192EEEEEELi192ENS_6half_tEfNS_4arch4Sm80ELb0ELb1ELb0ELb0ELb0ELb0ELb1ELb0EEENS1_21CollectiveEpilogueFwdINS6_IJS8_SA_S9_EEENS6_IJNS7_ILi1EEESI_SI_EEESC_SE_Li256ELb0ELb1ELb0ELb0EEENS1_19SingleTileSchedulerILb0ELb0ELb1ELi128EEEEEEEEEvNT_6ParamsE,@function
        .size           _ZN7cutlass13device_kernelIN5flash19enable_sm80_to_sm89INS1_16FlashAttnFwdSm80INS1_25CollectiveMainloopFwdSm80ILi8ELi2ELb0EN4cute5tupleIJNS5_1CILi128EEENS7_ILi64EEENS7_ILi192EEEEEELi192ENS_6half_tEfNS_4arch4Sm80ELb0ELb1ELb0ELb0ELb0ELb0ELb1ELb0EEENS1_21CollectiveEpilogueFwdINS6_IJS8_SA_S9_EEENS6_IJNS7_ILi1EEESI_SI_EEESC_SE_Li256ELb0ELb1ELb0ELb0EEENS1_19SingleTileSchedulerILb0ELb0ELb1ELi128EEEEEEEEEvNT_6ParamsE,(.L_x_2602 - _ZN7cutlass13device_kernelIN5flash19enable_sm80_to_sm89INS1_16FlashAttnFwdSm80INS1_25CollectiveMainloopFwdSm80ILi8ELi2ELb0EN4cute5tupleIJNS5_1CILi128EEENS7_ILi64EEENS7_ILi192EEEEEELi192ENS_6half_tEfNS_4arch4Sm80ELb0ELb1ELb0ELb0ELb0ELb0ELb1ELb0EEENS1_21CollectiveEpilogueFwdINS6_IJS8_SA_S9_EEENS6_IJNS7_ILi1EEESI_SI_EEESC_SE_Li256ELb0ELb1ELb0ELb0EEENS1_19SingleTileSchedulerILb0ELb0ELb1ELi128EEEEEEEEEvNT_6ParamsE)
        .other          _ZN7cutlass13device_kernelIN5flash19enable_sm80_to_sm89INS1_16FlashAttnFwdSm80INS1_25CollectiveMainloopFwdSm80ILi8ELi2ELb0EN4cute5tupleIJNS5_1CILi128EEENS7_ILi64EEENS7_ILi192EEEEEELi192ENS_6half_tEfNS_4arch4Sm80ELb0ELb1ELb0ELb0ELb0ELb0ELb1ELb0EEENS1_21CollectiveEpilogueFwdINS6_IJS8_SA_S9_EEENS6_IJNS7_ILi1EEESI_SI_EEESC_SE_Li256ELb0ELb1ELb0ELb0EEENS1_19SingleTileSchedulerILb0ELb0ELb1ELi128EEEEEEEEEvNT_6ParamsE,@"STO_CUDA_ENTRY STV_DEFAULT"
_ZN7cutlass13device_kernelIN5flash19enable_sm80_to_sm89INS1_16FlashAttnFwdSm80INS1_25CollectiveMainloopFwdSm80ILi8ELi2ELb0EN4cute5tupleIJNS5_1CILi128EEENS7_ILi64EEENS7_ILi192EEEEEELi192ENS_6half_tEfNS_4arch4Sm80ELb0ELb1ELb0ELb0ELb0ELb0ELb1ELb0EEENS1_21CollectiveEpilogueFwdINS6_IJS8_SA_S9_EEENS6_IJNS7_ILi1EEESI_SI_EEESC_SE_Li256ELb0ELb1ELb0ELb0EEENS1_19SingleTileSchedulerILb0ELb0ELb1ELi128EEEEEEEEEvNT_6ParamsE:
        /* <DEDUP_REMOVED lines=35> */
.L_x_2071:
[----:B------:R-:W-:Y:S02]  /*0230*/  ULDC UR4, c[0x0][0x32c] ;  /* 0x0000cb0000047ab9 */ /* 0x000fe40000000800 */
[----:B------:R-:W-:-:S03]  /*0240*/  UISETP.NE.AND UP0, UPT, UR6, UR4, UPT ;  /* 0x000000040600728c */ /* 0x000fc6000bf05270 */
[----:B------:R-:W-:Y:S02]  /*0250*/  ULDC.64 UR4, c[0x0][0x330] ;  /* 0x0000cc0000047ab9 */ /* 0x000fe40000000a00 */
[----:B------:R-:W-:-:S06]  /*0260*/  UIMAD.WIDE.U32 UR12, UR10, UR4, URZ ;  /* 0x000000040a0c72a5 */ /* 0x000fcc000f8e003f */
[----:B------:R-:W-:Y:S02]  /*0270*/  @UP0 USHF.R.U32.HI UR10, URZ, UR5, UR13 ;  /* 0x000000053f0a0299 */ /* 0x000fe4000801160d */
.L_x_2072:
[----:B------:R-:W-:Y:S02]  /*0280*/  ULDC UR4, c[0x0][0x32c] ;  /* 0x0000cb0000047ab9 */ /* 0x000fe40000000800 */
[----:B------:R-:W-:-:S04]  /*0290*/  UIMAD UR4, UR10, UR4, UR4 ;  /* 0x000000040a0472a4 */ /* 0x000fc8000f8e0204 */
[----:B------:R-:W-:-:S04]  /*02a0*/  UISETP.LT.AND UP0, UPT, UR7, UR4, UPT ;  /* 0x000000040700728c */ /* 0x000fc8000bf01270 */
[----:B------:R-:W-:-:S03]  /*02b0*/  USEL UR7, UR7, UR4, UP0 ;  /* 0x0000000407077287 */ /* 0x000fc60008000000 */
.L_x_2070:
        /* <DEDUP_REMOVED lines=35> */
.L_x_2074:
[----:B------:R-:W-:Y:S02]  /*04f0*/  ULDC UR4, c[0x0][0x32c] ;  /* 0x0000cb0000047ab9 */ /* 0x000fe40000000800 */
[----:B------:R-:W-:-:S03]  /*0500*/  UISETP.NE.AND UP0, UPT, UR4, 0x1, UPT ;  /* 0x000000010400788c */ /* 0x000fc6000bf05270 */
[----:B------:R-:W-:Y:S02]  /*0510*/  ULDC.64 UR4, c[0x0][0x330] ;  /* 0x0000cc0000047ab9 */ /* 0x000fe40000000a00 */
[----:B------:R-:W-:-:S06]  /*0520*/  UIMAD.WIDE.U32 UR12, UR11, UR4, URZ ;  /* 0x000000040b0c72a5 */ /* 0x000fcc000f8e003f */
[----:B------:R-:W-:Y:S02]  /*0530*/  @UP0 USHF.R.U32.HI UR11, URZ, UR5, UR13 ;  /* 0x000000053f0b0299 */ /* 0x000fe4000801160d */
.L_x_2075:
[----:B------:R-:W-:Y:S02]  /*0540*/  ULDC UR4, c[0x0][0x32c] ;  /* 0x0000cb0000047ab9 */ /* 0x000fe40000000800 */
[----:B------:R-:W-:-:S04]  /*0550*/  UIMAD UR4, UR11, UR4, URZ ;  /* 0x000000040b0472a4 */ /* 0x000fc8000f8e023f */
[----:B------:R-:W-:-:S04]  /*0560*/  UISETP.LT.AND UP0, UPT, UR10, UR4, UPT ;  /* 0x000000040a00728c */ /* 0x000fc8000bf01270 */
[----:B------:R-:W-:-:S04]  /*0570*/  USEL UR10, UR10, UR4, !UP0 ;  /* 0x000000040a0a7287 */ /* 0x000fc8000c000000 */
.L_x_2073:
        /* <DEDUP_REMOVED lines=92> */
[----:B------:R-:W-:Y:S01]  /*0b40*/  LEA.HI R76, R78, R5, RZ, 0x5 ;  /* 0x000000054e4c7211 */ /* 0x000fe200078f28ff */
        /* <DEDUP_REMOVED lines=8> */
[----:B------:R-:W-:-:S02]  /*0bd0*/  UIMAD UR24, UR21, UR15, UR24 ;  /* 0x0000000f151872a4 */ /* 0x000fc4000f8e0218 */
[----:B------:R-:W-:Y:S01]  /*0be0*/  USHF.L.U64.HI UR13, UR12, UR11, UR13 ;  /* 0x0000000b0c0d7299 */ /* 0x000fe2000801020d */
[----:B------:R-:W-:Y:S01]  /*0bf0*/  IMAD R6, R0, c[0x0][0x1c4], R9 ;  /* 0x0000710000067a24 */ /* 0x000fe200078e0209 */
[--C-:B------:R-:W-:Y:S01]  /*0c00*/  SHF.R.S32.HI R9, RZ, 0x1f, R10.reuse ;  /* 0x0000001fff097819 */ /* 0x100fe2000001140a */
[----:B------:R-:W-:Y:S02]  /*0c10*/  IMAD.MOV R4, RZ, RZ, -R10 ;  /* 0x000000ffff047224 */ /* 0x000fe400078e0a0a */
        /* <DEDUP_REMOVED lines=131> */
[----:B------:R-:W-:Y:S02]  /*1450*/  IMAD.U32 R7, RZ, RZ, UR14 ;  /* 0x0000000eff077e24 */ /* 0x000fe4000f8e00ff */
[----:B------:R-:W-:Y:S01]  /*1460*/  IMAD.MOV.U32 R20, RZ, RZ, R12 ;  /* 0x000000ffff147224 */ /* 0x000fe200078e000c */
        /* <DEDUP_REMOVED lines=15> */
[----:B-1----:R-:W-:Y:S02]  /*1560*/  @P6 LEA R14, P6, R16, c[0x0][0x1c8], 0x1 ;  /* 0x00007200100e6a11 */ /* 0x002fe400078c08ff */
        /* <DEDUP_REMOVED lines=22> */
[----:B------:R-:W-:Y:S02]  /*16d0*/  ISETP.GE.AND P1, PT, R3, c[0x0][0x1d4], PT ;  /* 0x0000750003007a0c */ /* 0x000fe40003f26270 */
        /* <DEDUP_REMOVED lines=23> */
[----:B------:R-:W-:-:S03]  /*1850*/  LEA R12, P0, R10, c[0x0][0x1f8], 0x1 ;  /* 0x00007e000a0c7a11 */ /* 0x000fc600078008ff */
[----:B------:R-:W0:Y:S01]  /*1860*/  LDGDEPBAR ;  /* 0x00000000000079af */ /* 0x000e220000000000 */
[----:B------:R-:W-:Y:S02]  /*1870*/  LEA.HI.X R13, R10, c[0x0][0x1fc], R4, 0x1, P0 ;  /* 0x00007f000a0d7a11 */ /* 0x000fe400000f0c04 */
[C---:B------:R-:W-:Y:S02]  /*1880*/  ISETP.LT.OR P0, PT, R8.reuse, 0x1, P4 ;  /* 0x000000010800780c */ /* 0x040fe40002701670 */
[----:B------:R-:W-:Y:S01]  /*1890*/  ISETP.LT.OR P4, PT, R8, 0x21, P4 ;  /* 0x000000210800780c */ /* 0x000fe20002781670 */
[----:B------:R3:W-:Y:S01]  /*18a0*/  LDGSTS.E.BYPASS.LTC128B.128 [R132+0x100], [R12.64], !P6 ;  /* 0x001000000c847fae */ /* 0x0007e2000f101d52 */
[----:B------:R-:W-:Y:S02]  /*18b0*/  ISETP.GE.AND P6, PT, R3, c[0x0][0x1d4], PT ;  /* 0x0000750003007a0c */ /* 0x000fe40003fc6270 */
[----:B------:R-:W-:-:S04]  /*18c0*/  LEA.HI R4, R78, R5, RZ, 0x4 ;  /* 0x000000054e047211 */ /* 0x000fc800078f20ff */
[----:B------:R-:W-:-:S03]  /*18d0*/  LOP3.LUT R20, R4, 0xfffffff0, RZ, 0xc0, !PT ;  /* 0xfffffff004147812 */ /* 0x000fc600078ec0ff */
[----:B------:R3:W-:Y:S01]  /*18e0*/  LDGSTS.E.BYPASS.LTC128B.128 [R132+0x2100], [R12.64+0x80], !P0 ;  /* 0x021000800c847fae */ /* 0x0007e2000c101d52 */
[C---:B------:R-:W-:Y:S01]  /*18f0*/  ISETP.LT.OR P0, PT, R8.reuse, 0x1, P6 ;  /* 0x000000010800780c */ /* 0x040fe20003701670 */
[----:B------:R-:W-:Y:S01]  /*1900*/  IMAD.IADD R20, R5, 0x1, -R20 ;  /* 0x0000000105147824 */ /* 0x000fe200078e0a14 */
[----:B------:R-:W-:-:S04]  /*1910*/  ISETP.LT.OR P6, PT, R8, 0x21, P6 ;  /* 0x000000210800780c */ /* 0x000fc800037c1670 */
[----:B------:R-:W-:-:S04]  /*1920*/  SHF.R.S32.HI R3, RZ, 0x1f, R20 ;  /* 0x0000001fff037819 */ /* 0x000fc80000011414 */
[----:B------:R-:W-:-:S03]  /*1930*/  LEA.HI R3, R3, R20, RZ, 0x3 ;  /* 0x0000001403037211 */ /* 0x000fc600078f18ff */
[----:B------:R3:W-:Y:S01]  /*1940*/  LDGSTS.E.BYPASS.LTC128B.128 [R132+0x4100], [R12.64+0x100], !P0 ;  /* 0x041001000c847fae */ /* 0x0007e2000c101d52 */
[----:B------:R-:W-:-:S04]  /*1950*/  IADD3 R10, P0, R12, UR22, RZ ;  /* 0x000000160c0a7c10 */ /* 0x000fc8000ff1e0ff */
[----:B------:R-:W-:Y:S02]  /*1960*/  IADD3.X R11, R13, UR21, RZ, P0, !PT ;  /* 0x000000150d0b7c10 */ /* 0x000fe400087fe4ff */
[----:B------:R-:W-:-:S03]  /*1970*/  PLOP3.LUT P0, PT, PT, PT, UP0, 0x80, 0x0 ;  /* 0x000000000000781c */ /* 0x000fc60003f0f008 */
[----:B------:R4:W-:Y:S01]  /*1980*/  LDGSTS.E.BYPASS.LTC128B.128 [R132+0x1100], [R10.64], !P5 ;  /* 0x011000000a847fae */ /* 0x0009e2000e901d52 */
[----:B------:R-:W-:-:S03]  /*1990*/  PLOP3.LUT P5, PT, PT, PT, UP0, 0x80, 0x0 ;  /* 0x000000000000781c */ /* 0x000fc60003faf008 */
[----:B------:R4:W-:Y:S01]  /*19a0*/  LDGSTS.E.BYPASS.LTC128B.128 [R132+0x3100], [R10.64+0x80], !P4 ;  /* 0x031000800a847fae */ /* 0x0009e2000e101d52 */
[----:B------:R-:W-:-:S03]  /*19b0*/  PLOP3.LUT P4, PT, PT, PT, UP0, 0x80, 0x0 ;  /* 0x000000000000781c */ /* 0x000fc60003f8f008 */
[----:B------:R4:W-:Y:S01]  /*19c0*/  LDGSTS.E.BYPASS.LTC128B.128 [R132+0x5100], [R10.64+0x100], !P6 ;  /* 0x051001000a847fae */ /* 0x0009e2000f101d52 */
[----:B------:R-:W-:Y:S02]  /*19d0*/  PLOP3.LUT P6, PT, PT, PT, UP0, 0x80, 0x0 ;  /* 0x000000000000781c */ /* 0x000fe40003fcf008 */
[----:B------:R-:W-:Y:S01]  /*19e0*/  PLOP3.LUT P6, PT, PT, PT, UP0, 0x80, 0x0 ;  /* 0x000000000000781c */ /* 0x000fe20003fcf008 */
[----:B------:R-:W0:Y:S04]  /*19f0*/  LDGDEPBAR ;  /* 0x00000000000079af */ /* 0x000e280000000000 */
[----:B------:R1:W-:Y:S01]  /*1a00*/  @P5 LDGSTS.E.BYPASS.LTC128B.128 [R132+0x12100], [R14.64], !P3 ;  /* 0x121000000e845fae */ /* 0x0003e2000d901d52 */
[----:B------:R-:W-:Y:S02]  /*1a10*/  PLOP3.LUT P5, PT, PT, PT, UP0, 0x80, 0x0 ;  /* 0x000000000000781c */ /* 0x000fe40003faf008 */
[C---:B---3--:R-:W-:Y:S01]  /*1a20*/  LOP3.LUT R13, R3.reuse, 0xfffffff8, RZ, 0xc0, !PT ;  /* 0xfffffff8030d7812 */ /* 0x048fe200078ec0ff */
[----:B------:R1:W-:Y:S01]  /*1a30*/  @P4 LDGSTS.E.BYPASS.LTC128B.128 [R132+0x14100], [R14.64+0x80], !P2 ;  /* 0x141000800e844fae */ /* 0x0003e2000d101d52 */
[----:B------:R-:W-:Y:S01]  /*1a40*/  PLOP3.LUT P4, PT, PT, PT, UP0, 0x80, 0x0 ;  /* 0x000000000000781c */ /* 0x000fe20003f8f008 */
[----:B------:R-:W-:-:S02]  /*1a50*/  IMAD.SHL.U32 R3, R3, 0x40, RZ ;  /* 0x0000004003037824 */ /* 0x000fc400078e00ff */
[----:B------:R1:W-:Y:S01]  /*1a60*/  @P0 LDGSTS.E.BYPASS.LTC128B.128 [R132+0x16100], [R14.64+0x100], !P1 ;  /* 0x161001000e840fae */ /* 0x0003e2000c901d52 */
[----:B------:R-:W-:Y:S01]  /*1a70*/  PLOP3.LUT P0, PT, PT, PT, UP0, 0x80, 0x0 ;  /* 0x000000000000781c */ /* 0x000fe20003f0f008 */
[----:B------:R-:W-:-:S04]  /*1a80*/  IMAD.IADD R20, R20, 0x1, -R13 ;  /* 0x0000000114147824 */ /* 0x000fc800078e0a0d */
[----:B------:R-:W-:Y:S01]  /*1a90*/  IMAD.SHL.U32 R8, R20, 0x40, RZ ;  /* 0x0000004014087824 */ /* 0x000fe200078e00ff */
[----:B----4-:R-:W-:-:S04]  /*1aa0*/  SHF.R.S32.HI R11, RZ, 0x4, R4 ;  /* 0x00000004ff0b7819 */ /* 0x010fc80000011404 */
[----:B------:R-:W-:Y:S02]  /*1ab0*/  LOP3.LUT R13, R8, 0x1c0, RZ, 0xc0, !PT ;  /* 0x000001c0080d7812 */ /* 0x000fe400078ec0ff */
[----:B------:R-:W-:-:S04]  /*1ac0*/  LEA.HI R4, R4, R11, RZ, 0x1 ;  /* 0x0000000b04047211 */ /* 0x000fc800078f08ff */
[----:B------:R-:W-:-:S05]  /*1ad0*/  LOP3.LUT R4, R4, 0xfffffffe, RZ, 0xc0, !PT ;  /* 0xfffffffe04047812 */ /* 0x000fca00078ec0ff */
[----:B------:R-:W-:Y:S02]  /*1ae0*/  IMAD.IADD R11, R11, 0x1, -R4 ;  /* 0x000000010b0b7824 */ /* 0x000fe400078e0a04 */
[----:B------:R-:W-:Y:S02]  /*1af0*/  IMAD.SHL.U32 R4, R203, 0x40, RZ ;  /* 0x00000040cb047824 */ /* 0x000fe400078e00ff */
[----:B-1----:R-:W-:Y:S02]  /*1b00*/  @P6 IMAD.MOV.U32 R14, RZ, RZ, R0 ;  /* 0x000000ffff0e6224 */ /* 0x002fe400078e0000 */
[----:B------:R-:W-:Y:S01]  /*1b10*/  @P6 IMAD.MOV.U32 R15, RZ, RZ, R7 ;  /* 0x000000ffff0f6224 */ /* 0x000fe200078e0007 */
[----:B------:R-:W-:Y:S01]  /*1b20*/  LOP3.LUT R7, R4, 0x1c0, RZ, 0xc0, !PT ;  /* 0x000001c004077812 */ /* 0x000fe200078ec0ff */
[----:B------:R-:W-:Y:S01]  /*1b30*/  IMAD.SHL.U32 R0, R11, 0x8, RZ ;  /* 0x000000080b007824 */ /* 0x000fe200078e00ff */
[----:B------:R-:W-:Y:S02]  /*1b40*/  PLOP3.LUT P6, PT, PT, PT, UP0, 0x80, 0x0 ;  /* 0x000000000000781c */ /* 0x000fe40003fcf008 */
[----:B------:R1:W-:Y:S01]  /*1b50*/  @P5 LDGSTS.E.BYPASS.LTC128B.128 [R132+0x13100], [R14.64], !P3 ;  /* 0x131000000e845fae */ /* 0x0003e2000d901d52 */
[----:B------:R-:W-:-:S02]  /*1b60*/  LOP3.LUT R2, R7, 0x8, R2, 0xf8, !PT ;  /* 0x0000000807027812 */ /* 0x000fc400078ef802 */
[----:B------:R-:W-:Y:S01]  /*1b70*/  SHF.R.U32.HI R7, RZ, 0x3, R7 ;  /* 0x00000003ff077819 */ /* 0x000fe20000011607 */
[----:B------:R1:W-:Y:S01]  /*1b80*/  @P4 LDGSTS.E.BYPASS.LTC128B.128 [R132+0x15100], [R14.64+0x80], !P2 ;  /* 0x151000800e844fae */ /* 0x0003e2000d101d52 */
[----:B------:R-:W-:Y:S02]  /*1b90*/  LOP3.LUT R0, R13, 0x8, R0, 0xf8, !PT ;  /* 0x000000080d007812 */ /* 0x000fe400078ef800 */
[----:B------:R-:W-:Y:S01]  /*1ba0*/  SHF.R.U32.HI R13, RZ, 0x3, R13 ;  /* 0x00000003ff0d7819 */ /* 0x000fe2000001160d */
[----:B------:R1:W-:Y:S01]  /*1bb0*/  @P0 LDGSTS.E.BYPASS.LTC128B.128 [R132+0x17100], [R14.64+0x100], !P1 ;  /* 0x171001000e840fae */ /* 0x0003e2000c901d52 */
[----:B------:R-:W-:Y:S02]  /*1bc0*/  PLOP3.LUT P0, PT, PT, PT, UP0, 0x80, 0x0 ;  /* 0x000000000000781c */ /* 0x000fe40003f0f008 */
[----:B------:R-:W-:Y:S01]  /*1bd0*/  PLOP3.LUT P5, PT, PT, PT, UP0, 0x80, 0x0 ;  /* 0x000000000000781c */ /* 0x000fe20003faf008 */
[----:B------:R-:W0:Y:S01]  /*1be0*/  LDGDEPBAR ;  /* 0x00000000000079af */ /* 0x000e220000000000 */
[----:B------:R-:W-:-:S02]  /*1bf0*/  LOP3.LUT R2, R2, R7, RZ, 0x3c, !PT ;  /* 0x0000000702027212 */ /* 0x000fc400078e3cff */
[----:B------:R-:W-:Y:S02]  /*1c00*/  LOP3.LUT R0, R0, R13, RZ, 0x3c, !PT ;  /* 0x0000000d00007212 */ /* 0x000fe400078e3cff */
[----:B------:R-:W-:Y:S01]  /*1c10*/  PLOP3.LUT P4, PT, PT, PT, UP0, 0x80, 0x0 ;  /* 0x000000000000781c */ /* 0x000fe20003f8f008 */
[----:B------:R-:W-:Y:S01]  /*1c20*/  IMAD R184, R11, 0x200, R2 ;  /* 0x000002000bb87824 */ /* 0x000fe200078e0202 */
[----:B------:R-:W-:Y:S02]  /*1c30*/  LOP3.LUT R4, R0, 0xfffffe00, R3, 0xf8, !PT ;  /* 0xfffffe0000047812 */ /* 0x000fe400078ef803 */
[----:B------:R-:W-:Y:S01]  /*1c40*/  SHF.R.S32.HI R7, RZ, 0x5, R76 ;  /* 0x00000005ff077819 */ /* 0x000fe2000001144c */
[----:B------:R-:W-:Y:S01]  /*1c50*/  @P0 IMAD.WIDE.U32 R2, R9, UR5, R194 ;  /* 0x0000000509020c25 */ /* 0x000fe2000f8e00c2 */
[----:B------:R-:W-:Y:S01]  /*1c60*/  @UP0 UIMAD UR5, UR23, UR5, URZ ;  /* 0x00000005170502a4 */ /* 0x000fe2000f8e023f */
[----:B------:R-:W-:Y:S02]  /*1c70*/  PLOP3.LUT P0, PT, PT, PT, UP0, 0x80, 0x0 ;  /* 0x000000000000781c */ /* 0x000fe40003f0f008 */
[----:B------:R-:W-:Y:S01]  /*1c80*/  IMAD R0, R7, 0x400, R4 ;  /* 0x0000040007007824 */ /* 0x000fe200078e0204 */
[----:B------:R-:W-:Y:S01]  /*1c90*/  @P5 LEA R22, P5, R2, c[0x0][0x1f8], 0x1 ;  /* 0x00007e0002165a11 */ /* 0x000fe200078a08ff */
[----:B------:R-:W-:Y:S01]  /*1ca0*/  @UP0 UIMAD UR4, UR4, UR24, UR5 ;  /* 0x00000018040402a4 */ /* 0x000fe2000f8e0205 */
[----:B------:R-:W-:-:S02]  /*1cb0*/  IMAD.SHL.U32 R184, R184, 0x2, RZ ;  /* 0x00000002b8b87824 */ /* 0x000fc400078e00ff */
[----:B------:R-:W-:Y:S01]  /*1cc0*/  IMAD.SHL.U32 R16, R0, 0x2, RZ ;  /* 0x0000000200107824 */ /* 0x000fe200078e00ff */
[----:B------:R-:W-:Y:S02]  /*1cd0*/  @P6 IADD3 R80, P6, R22, UR22, RZ ;  /* 0x0000001616506c10 */ /* 0x000fe4000ffde0ff */
[----:B------:R-:W-:Y:S01]  /*1ce0*/  @P4 IADD3 R23, R3, UR4, RZ ;  /* 0x0000000403174c10 */ /* 0x000fe2000fffe0ff */
[----:B------:R-:W-:Y:S01]  /*1cf0*/  IMAD.MOV.U32 R3, RZ, RZ, 0x20 ;  /* 0x00000020ff037424 */ /* 0x000fe200078e00ff */
[----:B------:R-:W-:-:S04]  /*1d00*/  DEPBAR.LE SB0, 0x3 ;  /* 0x000080c00000791a */ /* 0x000fc80000000000 */
[----:B------:R-:W-:-:S04]  /*1d10*/  DEPBAR.LE SB0, 0x2 ;  /* 0x000080800000791a */ /* 0x000fc80000000000 */
[----:B------:R-:W-:Y:S01]  /*1d20*/  BAR.SYNC.DEFER_BLOCKING 0x0 ;  /* 0x0000000000007b1d */ /* 0x000fe20000010000 */
[----:B------:R-:W-:Y:S01]  /*1d30*/  @P0 LEA.HI.X R23, R2, c[0x0][0x1fc], R23, 0x1, P5 ;  /* 0x00007f0002170a11 */ /* 0x000fe200028f0c17 */
[----:B------:R-:W-:Y:S01]  /*1d40*/  IMAD.MOV.U32 R2, RZ, RZ, 0x10 ;  /* 0x00000010ff027424 */ /* 0x000fe200078e00ff */
[----:B------:R-:W-:Y:S02]  /*1d50*/  PLOP3.LUT P5, PT, PT, PT, UP0, 0x80, 0x0 ;  /* 0x000000000000781c */ /* 0x000fe40003faf008 */
[----:B------:R-:W-:Y:S01]  /*1d60*/  LOP3.LUT P4, RZ, R20, 0x2, RZ, 0xc0, !PT ;  /* 0x0000000214ff7812 */ /* 0x000fe2000788c0ff */
[----:B------:R-:W-:Y:S01]  /*1d70*/  ULDC UR4, c[0x0][0x1d0] ;  /* 0x0000740000047ab9 */ /* 0x000fe20000000800 */
[----:B------:R-:W-:Y:S01]  /*1d80*/  PLOP3.LUT P0, PT, PT, PT, UP0, 0x80, 0x0 ;  /* 0x000000000000781c */ /* 0x000fe20003f0f008 */
[----:B------:R-:W-:Y:S01]  /*1d90*/  UIADD3 UR4, -UR16, UR4, UR6 ;  /* 0x0000000410047290 */ /* 0x000fe2000fffe106 */
[----:B------:R-:W-:Y:S02]  /*1da0*/  SEL R2, R2, 0xfffffff0, !P4 ;  /* 0xfffffff002027807 */ /* 0x000fe40006000000 */
[----:B------:R-:W-:Y:S01]  /*1db0*/  LOP3.LUT P4, RZ, R203, 0x2, RZ, 0xc0, !PT ;  /* 0x00000002cbff7812 */ /* 0x000fe2000788c0ff */
[----:B------:R-:W-:Y:S01]  /*1dc0*/  ULDC UR16, c[0x0][0x324] ;  /* 0x0000c90000107ab9 */ /* 0x000fe20000000800 */
[----:B------:R-:W-:Y:S01]  /*1dd0*/  LEA R186, R0, 0x18100, 0x1 ;  /* 0x0001810000ba7811 */ /* 0x000fe200078e08ff */
[----:B------:R-:W-:Y:S01]  /*1de0*/  IMAD.SHL.U32 R183, R2, 0x2, RZ ;  /* 0x0000000202b77824 */ /* 0x000fe200078e00ff */
[----:B------:R-:W-:Y:S01]  /*1df0*/  SEL R185, R3, 0xffffffe0, !P4 ;  /* 0xffffffe003b97807 */ /* 0x000fe20006000000 */
[----:B------:R-:W-:Y:S01]  /*1e00*/  IMAD.MOV.U32 R0, RZ, RZ, 0x40 ;  /* 0x00000040ff007424 */ /* 0x000fe200078e00ff */
[----:B------:R-:W-:Y:S01]  /*1e10*/  @P5 IADD3.X R81, R23, UR21, RZ, P6, !PT ;  /* 0x0000001517515c10 */ /* 0x000fe2000b7fe4ff */
[----:B------:R-:W-:Y:S01]  /*1e20*/  IMAD.IADD R182, R186, 0x1, R183 ;  /* 0x00000001bab67824 */ /* 0x000fe200078e02b7 */
[----:B------:R-:W-:Y:S01]  /*1e30*/  PLOP3.LUT P5, PT, PT, PT, UP0, 0x80, 0x0 ;  /* 0x000000000000781c */ /* 0x000fe20003faf008 */
[----:B------:R-:W-:Y:S01]  /*1e40*/  IMAD.IADD R77, R184, 0x1, R185 ;  /* 0x00000001b84d7824 */ /* 0x000fe200078e02b9 */
[----:B------:R-:W-:Y:S01]  /*1e50*/  PLOP3.LUT P6, PT, PT, PT, UP0, 0x80, 0x0 ;  /* 0x000000000000781c */ /* 0x000fe20003fcf008 */
[----:B------:R-:W-:Y:S01]  /*1e60*/  ULOP3.LUT UR16, URZ, UR16, URZ, 0x33, !UPT ;  /* 0x000000103f107292 */ /* 0x000fe2000f8e333f */
[----:B------:R-:W-:Y:S01]  /*1e70*/  PLOP3.LUT P0, PT, PT, PT, UP0, 0x80, 0x0 ;  /* 0x000000000000781c */ /* 0x000fe20003f0f008 */
[----:B--2---:R-:W-:Y:S04]  /*1e80*/  LDSM.16.M88.4 R16, [R16+0x18100] ;  /* 0x018100001010783b */ /* 0x004fe80000000200 */
[----:B------:R-:W1:Y:S04]  /*1e90*/  LDSM.16.M88.4 R8, [R184+0xc100] ;  /* 0x00c10000b808783b */ /* 0x000e680000000200 */
[----:B------:R-:W2:Y:S04]  /*1ea0*/  LDSM.16.M88.4 R52, [R184+0xc900] ;  /* 0x00c90000b834783b */ /* 0x000ea80000000200 */
[----:B------:R-:W3:Y:S04]  /*1eb0*/  LDSM.16.M88.4 R44, [R184+0xd100] ;  /* 0x00d10000b82c783b */ /* 0x000ee80000000200 */
[----:B-----5:R-:W4:Y:S04]  /*1ec0*/  LDSM.16.M88.4 R24, [R184+0xd900] ;  /* 0x00d90000b818783b */ /* 0x020f280000000200 */
[----:B------:R-:W-:Y:S04]  /*1ed0*/  LDSM.16.M88.4 R36, [R182] ;  /* 0x00000000b624783b */ /* 0x000fe80000000200 */
[----:B------:R-:W5:Y:S04]  /*1ee0*/  LDSM.16.M88.4 R72, [R77+0xc100] ;  /* 0x00c100004d48783b */ /* 0x000f680000000200 */
[----:B------:R-:W3:Y:S04]  /*1ef0*/  LDSM.16.M88.4 R68, [R77+0xc900] ;  /* 0x00c900004d44783b */ /* 0x000ee80000000200 */
[----:B------:R-:W4:Y:S04]  /*1f00*/  LDSM.16.M88.4 R64, [R77+0xd100] ;  /* 0x00d100004d40783b */ /* 0x000f280000000200 */
[----:B------:R-:W4:Y:S04]  /*1f10*/  LDSM.16.M88.4 R28, [R77+0xd900] ;  /* 0x00d900004d1c783b */ /* 0x000f280000000200 */
[----:B------:R-:W-:Y:S01]  /*1f20*/  @!PT LDS RZ, [RZ] ;  /* 0x00000000fffff984 */ /* 0x000fe20000000800 */
[----:B------:R-:W-:Y:S01]  /*1f30*/  @!PT LDS RZ, [RZ] ;  /* 0x00000000fffff984 */ /* 0x000fe20000000800 */
[----:B------:R-:W-:Y:S01]  /*1f40*/  @!PT LDS RZ, [RZ] ;  /* 0x00000000fffff984 */ /* 0x000fe20000000800 */
[----:B------:R3:W-:Y:S01]  /*1f50*/  @P5 LDGSTS.E.BYPASS.LTC128B.128 [R132+0x6100], [R22.64], !P3 ;  /* 0x0610000016845fae */ /* 0x0007e2000d901d52 */
[----:B------:R-:W-:-:S02]  /*1f60*/  PLOP3.LUT P5, PT, PT, PT, UP0, 0x80, 0x0 ;  /* 0x000000000000781c */ /* 0x000fc40003faf008 */
[----:B------:R-:W-:Y:S01]  /*1f70*/  PLOP3.LUT P5, PT, PT, PT, UP0, 0x80, 0x0 ;  /* 0x000000000000781c */ /* 0x000fe20003faf008 */
[----:B------:R4:W-:Y:S01]  /*1f80*/  @P6 LDGSTS.E.BYPASS.LTC128B.128 [R132+0x8100], [R22.64+0x80], !P2 ;  /* 0x0810008016846fae */ /* 0x0009e2000d101d52 */
[----:B------:R-:W-:Y:S01]  /*1f90*/  LOP3.LUT P6, RZ, R20, 0x4, RZ, 0xc0, !PT ;  /* 0x0000000414ff7812 */ /* 0x000fe200078cc0ff */
[C---:B-1----:R-:W-:Y:S02]  /*1fa0*/  HMMA.16816.F32 R12, R16.reuse, R8, RZ ;  /* 0x00000008100c723c */ /* 0x042fe400000018ff */
[----:B------:R4:W-:Y:S01]  /*1fb0*/  @P0 LDGSTS.E.BYPASS.LTC128B.128 [R132+0xa100], [R22.64+0x100], !P1 ;  /* 0x0a10010016840fae */ /* 0x0009e2000c901d52 */
[----:B------:R-:W-:Y:S02]  /*1fc0*/  LOP3.LUT P0, RZ, R203, 0x4, RZ, 0xc0, !PT ;  /* 0x00000004cbff7812 */ /* 0x000fe4000780c0ff */
[----:B------:R-:W-:Y:S02]  /*1fd0*/  SEL R3, R3, 0xffffffe0, !P6 ;  /* 0xffffffe003037807 */ /* 0x000fe40007000000 */
[----:B------:R-:W-:Y:S01]  /*1fe0*/  PLOP3.LUT P6, PT, PT, PT, UP0, 0x80, 0x0 ;  /* 0x000000000000781c */ /* 0x000fe20003fcf008 */
[----:B------:R-:W-:Y:S01]  /*1ff0*/  HMMA.16816.F32 R8, R16, R10, RZ ;  /* 0x0000000a1008723c */ /* 0x000fe200000018ff */
[----:B------:R-:W-:Y:S01]  /*2000*/  SEL R188, R0, 0xffffffc0, !P0 ;  /* 0xffffffc000bc7807 */ /* 0x000fe20004000000 */
[C---:B------:R-:W-:Y:S01]  /*2010*/  IMAD R181, R3.reuse, 0x2, R186 ;  /* 0x0000000203b57824 */ /* 0x040fe200078e02ba */
[----:B------:R-:W-:Y:S01]  /*2020*/  PLOP3.LUT P0, PT, PT, PT, UP0, 0x80, 0x0 ;  /* 0x000000000000781c */ /* 0x000fe20003f0f008 */
[----:B------:R-:W-:-:S02]  /*2030*/  IMAD R180, R3, 0x2, R182 ;  /* 0x0000000203b47824 */ /* 0x000fc400078e02b6 */
[----:B------:R-:W-:Y:S02]  /*2040*/  IMAD.IADD R0, R184, 0x1, R188 ;  /* 0x00000001b8007824 */ /* 0x000fe400078e02bc */
[----:B--2---:R-:W-:Y:S01]  /*2050*/  HMMA.16816.F32 R56, R16, R52, RZ ;  /* 0x000000341038723c */ /* 0x004fe200000018ff */
[----:B------:R-:W-:-:S03]  /*2060*/  IMAD.IADD R2, R188, 0x1, R77 ;  /* 0x00000001bc027824 */ /* 0x000fc600078e024d */
[----:B------:R1:W-:Y:S04]  /*2070*/  @P6 LDGSTS.E.BYPASS.LTC128B.128 [R132+0x7100], [R80.64], !P3 ;  /* 0x0710000050846fae */ /* 0x0003e8000d901d52 */
[----:B---3--:R-:W-:Y:S01]  /*2080*/  HMMA.16816.F32 R48, R16, R44, RZ ;  /* 0x0000002c1030723c */ /* 0x008fe200000018ff */
[----:B------:R1:W-:Y:S01]  /*2090*/  @P5 LDGSTS.E.BYPASS.LTC128B.128 [R132+0x9100], [R80.64+0x80], !P2 ;  /* 0x0910008050845fae */ /* 0x0003e2000d101d52 */
[----:B------:R-:W-:-:S03]  /*20a0*/  PLOP3.LUT P5, PT, PT, PT, UP3, 0x80, 0x0 ;  /* 0x000000000000781c */ /* 0x000fc60003faf038 */
[----:B------:R1:W-:Y:S01]  /*20b0*/  @P0 LDGSTS.E.BYPASS.LTC128B.128 [R132+0xb100], [R80.64+0x100], !P1 ;  /* 0x0b10010050840fae */ /* 0x0003e2000c901d52 */
[----:B------:R-:W-:Y:S02]  /*20c0*/  PLOP3.LUT P0, PT, PT, PT, UP3, 0x80, 0x0 ;  /* 0x000000000000781c */ /* 0x000fe40003f0f038 */
[C---:B------:R-:W-:Y:S01]  /*20d0*/  HMMA.16816.F32 R52, R16.reuse, R54, RZ ;  /* 0x000000361034723c */ /* 0x040fe200000018ff */
[----:B----4-:R-:W-:Y:S04]  /*20e0*/  LDSM.16.M88.4 R20, [R181] ;  /* 0x00000000b514783b */ /* 0x010fe80000000200 */
[----:B------:R-:W2:Y:S03]  /*20f0*/  LDSM.16.M88.4 R60, [R0+0xc100] ;  /* 0x00c10000003c783b */ /* 0x000ea60000000200 */
[C---:B------:R-:W-:Y:S01]  /*2100*/  HMMA.16816.F32 R44, R16.reuse, R46, RZ ;  /* 0x0000002e102c723c */ /* 0x040fe200000018ff */
[----:B------:R-:W3:Y:S04]  /*2110*/  LDSM.16.M88.4 R32, [R0+0xc900] ;  /* 0x00c900000020783b */ /* 0x000ee80000000200 */
[----:B------:R-:W0:Y:S03]  /*2120*/  LDGDEPBAR ;  /* 0x00000000000079af */ /* 0x000e260000000000 */
[C---:B------:R-:W-:Y:S08]  /*2130*/  HMMA.16816.F32 R40, R16.reuse, R24, RZ ;  /* 0x000000181028723c */ /* 0x040ff000000018ff */
[----:B------:R-:W-:Y:S01]  /*2140*/  HMMA.16816.F32 R16, R16, R26, RZ ;  /* 0x0000001a1010723c */ /* 0x000fe200000018ff */
        /* <DEDUP_REMOVED lines=12> */
[----:B------:R-:W-:Y:S04]  /*2210*/  LDSM.16.M88.4 R28, [R180] ;  /* 0x00000000b41c783b */ /* 0x000fe80000000200 */
[----:B------:R-:W1:Y:S03]  /*2220*/  LDSM.16.M88.4 R16, [R2+0xc100] ;  /* 0x00c100000210783b */ /* 0x000e660000000200 */
[C---:B--2---:R-:W-:Y:S08]  /*2230*/  HMMA.16816.F32 R12, R20.reuse, R60, R12 ;  /* 0x0000003c140c723c */ /* 0x044ff0000000180c */
        /* <DEDUP_REMOVED lines=23> */
[----:B------:R-:W5:Y:S04]  /*23b0*/  LDSM.16.M88.4 R28, [R77+0xe900] ;  /* 0x00e900004d1c783b */ /* 0x000f680000000200 */
[----:B------:R-:W-:Y:S03]  /*23c0*/  LDSM.16.M88.4 R64, [R77+0xf900] ;  /* 0x00f900004d40783b */ /* 0x000fe60000000200 */
[C---:B---3--:R-:W-:Y:S08]  /*23d0*/  HMMA.16816.F32 R12, R32.reuse, R24, R12 ;  /* 0x00000018200c723c */ /* 0x048ff0000000180c */
[C---:B------:R-:W-:Y:S01]  /*23e0*/  HMMA.16816.F32 R8, R32.reuse, R26, R8 ;  /* 0x0000001a2008723c */ /* 0x040fe20000001808 */
[----:B------:R-:W3:Y:S07]  /*23f0*/  LDSM.16.M88.4 R24, [R77+0xf100] ;  /* 0x00f100004d18783b */ /* 0x000eee0000000200 */
[C---:B----4-:R-:W-:Y:S08]  /*2400*/  HMMA.16816.F32 R56, R32.reuse, R20, R56 ;  /* 0x000000142038723c */ /* 0x050ff00000001838 */
[C---:B------:R-:W-:Y:S01]  /*2410*/  HMMA.16816.F32 R52, R32.reuse, R22, R52 ;  /* 0x000000162034723c */ /* 0x040fe20000001834 */
[----:B------:R-:W-:Y:S07]  /*2420*/  LDSM.16.M88.4 R20, [R181+0x4000] ;  /* 0x00400000b514783b */ /* 0x000fee0000000200 */
[C---:B-1----:R-:W-:Y:S08]  /*2430*/  HMMA.16816.F32 R48, R32.reuse, R16, R48 ;  /* 0x000000102030723c */ /* 0x042ff00000001830 */
[----:B------:R-:W-:Y:S01]  /*2440*/  HMMA.16816.F32 R44, R32, R18, R44 ;  /* 0x00000012202c723c */ /* 0x000fe2000000182c */
[----:B------:R-:W1:Y:S07]  /*2450*/  LDSM.16.M88.4 R16, [R0+0xe100] ;  /* 0x00e100000010783b */ /* 0x000e6e0000000200 */
[C---:B--2---:R-:W-:Y:S08]  /*2460*/  HMMA.16816.F32 R12, R60.reuse, R68, R12 ;  /* 0x000000443c0c723c */ /* 0x044ff0000000180c */
[----:B------:R-:W-:Y:S01]  /*2470*/  HMMA.16816.F32 R8, R60, R70, R8 ;  /* 0x000000463c08723c */ /* 0x000fe20000001808 */
[----:B------:R-:W-:Y:S07]  /*2480*/  LDSM.16.M88.4 R68, [R2+0xe900] ;  /* 0x00e900000244783b */ /* 0x000fee0000000200 */
[C---:B------:R-:W-:Y:S08]  /*2490*/  HMMA.16816.F32 R40, R32.reuse, R72, R40 ;  /* 0x000000482028723c */ /* 0x040ff00000001828 */
[----:B------:R-:W-:Y:S01]  /*24a0*/  HMMA.16816.F32 R36, R32, R74, R36 ;  /* 0x0000004a2024723c */ /* 0x000fe20000001824 */
[----:B------:R-:W2:Y:S04]  /*24b0*/  LDSM.16.M88.4 R32, [R0+0xe900] ;  /* 0x00e900000020783b */ /* 0x000ea80000000200 */
[----:B------:R-:W-:Y:S03]  /*24c0*/  LDSM.16.M88.4 R72, [R180+0x4000] ;  /* 0x00400000b448783b */ /* 0x000fe60000000200 */
[C---:B-----5:R-:W-:Y:S08]  /*24d0*/  HMMA.16816.F32 R56, R60.reuse, R28, R56 ;  /* 0x0000001c3c38723c */ /* 0x060ff00000001838 */
[C---:B------:R-:W-:Y:S01]  /*24e0*/  HMMA.16816.F32 R52, R60.reuse, R30, R52 ;  /* 0x0000001e3c34723c */ /* 0x040fe20000001834 */
[----:B------:R-:W4:Y:S07]  /*24f0*/  LDSM.16.M88.4 R28, [R0+0xf100] ;  /* 0x00f10000001c783b */ /* 0x000f2e0000000200 */
[C---:B---3--:R-:W-:Y:S08]  /*2500*/  HMMA.16816.F32 R48, R60.reuse, R24, R48 ;  /* 0x000000183c30723c */ /* 0x048ff00000001830 */
[----:B------:R-:W-:Y:S01]  /*2510*/  HMMA.16816.F32 R44, R60, R26, R44 ;  /* 0x0000001a3c2c723c */ /* 0x000fe2000000182c */
[----:B------:R-:W3:Y:S07]  /*2520*/  LDSM.16.M88.4 R24, [R0+0xf900] ;  /* 0x00f900000018783b */ /* 0x000eee0000000200 */
[C---:B-1----:R-:W-:Y:S08]  /*2530*/  HMMA.16816.F32 R12, R20.reuse, R16, R12 ;  /* 0x00000010140c723c */ /* 0x042ff0000000180c */
[----:B------:R-:W-:Y:S01]  /*2540*/  HMMA.16816.F32 R8, R20, R18, R8 ;  /* 0x000000121408723c */ /* 0x000fe20000001808 */
[----:B------:R-:W1:Y:S07]  /*2550*/  LDSM.16.M88.4 R16, [R2+0xe100] ;  /* 0x00e100000210783b */ /* 0x000e6e0000000200 */
[C---:B------:R-:W-:Y:S08]  /*2560*/  HMMA.16816.F32 R40, R60.reuse, R64, R40 ;  /* 0x000000403c28723c */ /* 0x040ff00000001828 */
[----:B------:R-:W-:Y:S01]  /*2570*/  HMMA.16816.F32 R36, R60, R66, R36 ;  /* 0x000000423c24723c */ /* 0x000fe20000001824 */
[----:B------:R-:W5:Y:S04]  /*2580*/  LDSM.16.M88.4 R64, [R2+0xf100] ;  /* 0x00f100000240783b */ /* 0x000f680000000200 */
[----:B------:R-:W1:Y:S03]  /*2590*/  LDSM.16.M88.4 R60, [R2+0xf900] ;  /* 0x00f90000023c783b */ /* 0x000e660000000200 */
[C---:B--2---:R-:W-:Y:S08]  /*25a0*/  HMMA.16816.F32 R56, R20.reuse, R32, R56 ;  /* 0x000000201438723c */ /* 0x044ff00000001838 */
[C---:B------:R-:W-:Y:S01]  /*25b0*/  HMMA.16816.F32 R52, R20.reuse, R34, R52 ;  /* 0x000000221434723c */ /* 0x040fe20000001834 */
[----:B------:R-:W-:Y:S07]  /*25c0*/  LDSM.16.M88.4 R32, [R186+0x8000] ;  /* 0x00800000ba20783b */ /* 0x000fee0000000200 */
[C---:B----4-:R-:W-:Y:S08]  /*25d0*/  HMMA.16816.F32 R48, R20.reuse, R28, R48 ;  /* 0x0000001c1430723c */ /* 0x050ff00000001830 */
[C---:B------:R-:W-:Y:S01]  /*25e0*/  HMMA.16816.F32 R44, R20.reuse, R30, R44 ;  /* 0x0000001e142c723c */ /* 0x040fe2000000182c */
[----:B------:R-:W2:Y:S07]  /*25f0*/  LDSM.16.M88.4 R28, [R184+0x10100] ;  /* 0x01010000b81c783b */ /* 0x000eae0000000200 */
[C---:B---3--:R-:W-:Y:S08]  /*2600*/  HMMA.16816.F32 R40, R20.reuse, R24, R40 ;  /* 0x000000181428723c */ /* 0x048ff00000001828 */
[----:B------:R-:W-:Y:S01]  /*2610*/  HMMA.16816.F32 R36, R20, R26, R36 ;  /* 0x0000001a1424723c */ /* 0x000fe20000001824 */
[----:B------:R-:W3:Y:S04]  /*2620*/  LDSM.16.M88.4 R20, [R184+0x11100] ;  /* 0x01110000b814783b */ /* 0x000ee80000000200 */
[----:B------:R-:W4:Y:S03]  /*2630*/  LDSM.16.M88.4 R24, [R184+0x10900] ;  /* 0x01090000b818783b */ /* 0x000f260000000200 */
[C---:B-1----:R-:W-:Y:S08]  /*2640*/  HMMA.16816.F32 R12, R72.reuse, R16, R12 ;  /* 0x00000010480c723c */ /* 0x042ff0000000180c */
[C---:B------:R-:W-:Y:S01]  /*2650*/  HMMA.16816.F32 R8, R72.reuse, R18, R8 ;  /* 0x000000124808723c */ /* 0x040fe20000001808 */
[----:B------:R-:W1:Y:S07]  /*2660*/  LDSM.16.M88.4 R16, [R184+0x11900] ;  /* 0x01190000b810783b */ /* 0x000e6e0000000200 */
[C---:B-----5:R-:W-:Y:S08]  /*2670*/  HMMA.16816.F32 R48, R72.reuse, R64, R48 ;  /* 0x000000404830723c */ /* 0x060ff00000001830 */
[C---:B------:R-:W-:Y:S01]  /*2680*/  HMMA.16816.F32 R44, R72.reuse, R66, R44 ;  /* 0x00000042482c723c */ /* 0x040fe2000000182c */
[----:B------:R-:W-:Y:S07]  /*2690*/  LDSM.16.M88.4 R64, [R182+0x8000] ;  /* 0x00800000b640783b */ /* 0x000fee0000000200 */
[C---:B------:R-:W-:Y:S08]  /*26a0*/  HMMA.16816.F32 R56, R72.reuse, R68, R56 ;  /* 0x000000444838723c */ /* 0x040ff00000001838 */
[C---:B------:R-:W-:Y:S08]  /*26b0*/  HMMA.16816.F32 R52, R72.reuse, R70, R52 ;  /* 0x000000464834723c */ /* 0x040ff00000001834 */
[----:B------:R-:W-:Y:S01]  /*26c0*/  HMMA.16816.F32 R68, R72, R60, R40 ;  /* 0x0000003c4844723c */ /* 0x000fe20000001828 */
[----:B------:R-:W5:Y:S07]  /*26d0*/  LDSM.16.M88.4 R40, [R77+0x10100] ;  /* 0x010100004d28783b */ /* 0x000f6e0000000200 */
[C---:B--2---:R-:W-:Y:S08]  /*26e0*/  HMMA.16816.F32 R12, R32.reuse, R28, R12 ;  /* 0x0000001c200c723c */ /* 0x044ff0000000180c */
[----:B------:R-:W-:Y:S01]  /*26f0*/  HMMA.16816.F32 R8, R32, R30, R8 ;  /* 0x0000001e2008723c */ /* 0x000fe20000001808 */
[----:B------:R-:W2:Y:S07]  /*2700*/  LDSM.16.M88.4 R28, [R77+0x11100] ;  /* 0x011100004d1c783b */ /* 0x000eae0000000200 */
[----:B------:R-:W-:Y:S01]  /*2710*/  HMMA.16816.F32 R60, R72, R62, R36 ;  /* 0x0000003e483c723c */ /* 0x000fe20000001824 */
[----:B------:R-:W2:Y:S04]  /*2720*/  LDSM.16.M88.4 R36, [R77+0x10900] ;  /* 0x010900004d24783b */ /* 0x000ea80000000200 */
[----:B------:R-:W2:Y:S03]  /*2730*/  LDSM.16.M88.4 R72, [R77+0x11900] ;  /* 0x011900004d48783b */ /* 0x000ea60000000200 */
[C---:B---3--:R-:W-:Y:S08]  /*2740*/  HMMA.16816.F32 R48, R32.reuse, R20, R48 ;  /* 0x000000142030723c */ /* 0x048ff00000001830 */
[C---:B------:R-:W-:Y:S01]  /*2750*/  HMMA.16816.F32 R44, R32.reuse, R22, R44 ;  /* 0x00000016202c723c */ /* 0x040fe2000000182c */
[----:B------:R-:W-:Y:S07]  /*2760*/  LDSM.16.M88.4 R20, [R0+0x10100] ;  /* 0x010100000014783b */ /* 0x000fee0000000200 */
[C---:B----4-:R-:W-:Y:S08]  /*2770*/  HMMA.16816.F32 R56, R32.reuse, R24, R56 ;  /* 0x000000182038723c */ /* 0x050ff00000001838 */
[C---:B------:R-:W-:Y:S01]  /*2780*/  HMMA.16816.F32 R52, R32.reuse, R26, R52 ;  /* 0x0000001a2034723c */ /* 0x040fe20000001834 */
[----:B------:R-:W3:Y:S07]  /*2790*/  LDSM.16.M88.4 R24, [R181+0x8000] ;  /* 0x00800000b518783b */ /* 0x000eee0000000200 */
[C---:B-1----:R-:W-:Y:S08]  /*27a0*/  HMMA.16816.F32 R68, R32.reuse, R16, R68 ;  /* 0x000000102044723c */ /* 0x042ff00000001844 */
[----:B------:R-:W-:Y:S01]  /*27b0*/  HMMA.16816.F32 R60, R32, R18, R60 ;  /* 0x00000012203c723c */ /* 0x000fe2000000183c */
[----:B------:R-:W1:Y:S04]  /*27c0*/  LDSM.16.M88.4 R16, [R0+0x10900] ;  /* 0x010900000010783b */ /* 0x000e680000000200 */
[----:B------:R-:W-:Y:S03]  /*27d0*/  LDSM.16.M88.4 R32, [R180+0x8000] ;  /* 0x00800000b420783b */ /* 0x000fe60000000200 */
[C---:B-----5:R-:W-:Y:S08]  /*27e0*/  HMMA.16816.F32 R12, R64.reuse, R40, R12 ;  /* 0x00000028400c723c */ /* 0x060ff0000000180c */
[C---:B------:R-:W-:Y:S01]  /*27f0*/  HMMA.16816.F32 R8, R64.reuse, R42, R8 ;  /* 0x0000002a4008723c */ /* 0x040fe20000001808 */
[----:B------:R-:W-:Y:S07]  /*2800*/  LDSM.16.M88.4 R40, [R0+0x11900] ;  /* 0x011900000028783b */ /* 0x000fee0000000200 */
[C---:B--2---:R-:W-:Y:S08]  /*2810*/  HMMA.16816.F32 R48, R64.reuse, R28, R48 ;  /* 0x0000001c4030723c */ /* 0x044ff00000001830 */
[C---:B------:R-:W-:Y:S01]  /*2820*/  HMMA.16816.F32 R44, R64.reuse, R30, R44 ;  /* 0x0000001e402c723c */ /* 0x040fe2000000182c */
[----:B------:R2:W4:Y:S07]  /*2830*/  LDSM.16.M88.4 R28, [R0+0x11100] ;  /* 0x01110000001c783b */ /* 0x00052e0000000200 */
[C---:B------:R-:W-:Y:S08]  /*2840*/  HMMA.16816.F32 R56, R64.reuse, R36, R56 ;  /* 0x000000244038723c */ /* 0x040ff00000001838 */
[C---:B------:R-:W-:Y:S01]  /*2850*/  HMMA.16816.F32 R52, R64.reuse, R38, R52 ;  /* 0x000000264034723c */ /* 0x040fe20000001834 */
[----:B------:R-:W-:Y:S07]  /*2860*/  LDSM.16.M88.4 R36, [R2+0x10100] ;  /* 0x010100000224783b */ /* 0x000fee0000000200 */
[----:B------:R-:W-:Y:S01]  /*2870*/  HMMA.16816.F32 R68, R64, R72, R68 ;  /* 0x000000484044723c */ /* 0x000fe20000001844 */
[----:B--2---:R-:W-:-:S05]  /*2880*/  LOP3.LUT R0, R76, 0xffffffe0, RZ, 0xc0, !PT ;  /* 0xffffffe04c007812 */ /* 0x004fca00078ec0ff */
[----:B------:R-:W-:Y:S02]  /*2890*/  IMAD.IADD R0, R5, 0x1, -R0 ;  /* 0x0000000105007824 */ /* 0x000fe400078e0a00 */
[----:B------:R-:W-:Y:S01]  /*28a0*/  HMMA.16816.F32 R60, R64, R74, R60 ;  /* 0x0000004a403c723c */ /* 0x000fe2000000183c */
[----:B------:R-:W-:Y:S07]  /*28b0*/  LDSM.16.M88.4 R64, [R2+0x10900] ;  /* 0x010900000240783b */ /* 0x000fee0000000200 */
[C---:B---3--:R-:W-:Y:S08]  /*28c0*/  HMMA.16816.F32 R12, R24.reuse, R20, R12 ;  /* 0x00000014180c723c */ /* 0x048ff0000000180c */
[C---:B------:R-:W-:Y:S01]  /*28d0*/  HMMA.16816.F32 R8, R24.reuse, R22, R8 ;  /* 0x000000161808723c */ /* 0x040fe20000001808 */
[----:B------:R-:W2:Y:S07]  /*28e0*/  LDSM.16.M88.4 R20, [R2+0x11100] ;  /* 0x011100000214783b */ /* 0x000eae0000000200 */
[C---:B-1----:R-:W-:Y:S08]  /*28f0*/  HMMA.16816.F32 R56, R24.reuse, R16, R56 ;  /* 0x000000101838723c */ /* 0x042ff00000001838 */
[C---:B------:R-:W-:Y:S01]  /*2900*/  HMMA.16816.F32 R52, R24.reuse, R18, R52 ;  /* 0x000000121834723c */ /* 0x040fe20000001834 */
[----:B------:R-:W1:Y:S07]  /*2910*/  LDSM.16.M88.4 R16, [R2+0x11900] ;  /* 0x011900000210783b */ /* 0x000e6e0000000200 */
[C---:B----4-:R-:W-:Y:S08]  /*2920*/  HMMA.16816.F32 R48, R24.reuse, R28, R48 ;  /* 0x0000001c1830723c */ /* 0x050ff00000001830 */
[C---:B------:R-:W-:Y:S08]  /*2930*/  HMMA.16816.F32 R44, R24.reuse, R30, R44 ;  /* 0x0000001e182c723c */ /* 0x040ff0000000182c */
[C---:B------:R-:W-:Y:S08]  /*2940*/  HMMA.16816.F32 R68, R24.reuse, R40, R68 ;  /* 0x000000281844723c */ /* 0x040ff00000001844 */
[----:B------:R-:W-:Y:S07]  /*2950*/  HMMA.16816.F32 R60, R24, R42, R60 ;  /* 0x0000002a183c723c */ /* 0x000fee000000183c */
[----:B------:R-:W-:Y:S01]  /*2960*/  LEA.HI R24, R78, R5, RZ, 0x2 ;  /* 0x000000054e187211 */ /* 0x000fe200078f10ff */
[----:B--2---:R-:W-:Y:S01]  /*2970*/  HMMA.16816.F32 R48, R32, R20, R48 ;  /* 0x000000142030723c */ /* 0x004fe20000001830 */
[----:B------:R-:W-:-:S02]  /*2980*/  SHF.R.S32.HI R26, RZ, 0x1f, R7 ;  /* 0x0000001fff1a7819 */ /* 0x000fc40000011407 */
[----:B------:R-:W-:Y:S02]  /*2990*/  LOP3.LUT R24, R24, 0xfffffffc, RZ, 0xc0, !PT ;  /* 0xfffffffc18187812 */ /* 0x000fe400078ec0ff */
[----:B------:R-:W-:Y:S02]  /*29a0*/  LEA.HI R26, R26, R7, RZ, 0x3 ;  /* 0x000000071a1a7211 */ /* 0x000fe400078f18ff */
[----:B------:R-:W-:Y:S01]  /*29b0*/  SHF.R.S32.HI R25, RZ, 0x1f, R0 ;  /* 0x0000001fff197819 */ /* 0x000fe20000011400 */
[----:B------:R-:W-:Y:S01]  /*29c0*/  IMAD.IADD R24, R5, 0x1, -R24 ;  /* 0x0000000105187824 */ /* 0x000fe200078e0a18 */
[----:B------:R-:W-:Y:S01]  /*29d0*/  LOP3.LUT R26, R26, 0xffffff8, RZ, 0xc0, !PT ;  /* 0x0ffffff81a1a7812 */ /* 0x000fe200078ec0ff */
[----:B-1----:R-:W-:Y:S01]  /*29e0*/  HMMA.16816.F32 R68, R32, R16, R68 ;  /* 0x000000102044723c */ /* 0x002fe20000001844 */
[----:B------:R-:W-:Y:S02]  /*29f0*/  LEA.HI R2, R25, R0, RZ, 0x2 ;  /* 0x0000000019027211 */ /* 0x000fe400078f10ff */
[----:B------:R-:W-:Y:S01]  /*2a00*/  LEA.HI R5, R24, R24, RZ, 0x1 ;  /* 0x0000001818057211 */ /* 0x000fe200078f08ff */
[----:B------:R-:W-:Y:S01]  /*2a10*/  IMAD.IADD R26, R7, 0x1, -R26 ;  /* 0x00000001071a7824 */ /* 0x000fe200078e0a1a */
[----:B------:R-:W-:-:S02]  /*2a20*/  LEA.HI.SX32 R7, R2, UR8, 0x1e ;  /* 0x0000000802077c11 */ /* 0x000fc4000f8ff2ff */
[----:B------:R-:W-:Y:S01]  /*2a30*/  LOP3.LUT R5, R5, 0x1ffffffe, RZ, 0xc0, !PT ;  /* 0x1ffffffe05057812 */ /* 0x000fe200078ec0ff */
[----:B------:R-:W-:Y:S01]  /*2a40*/  IMAD.U32 R16, RZ, RZ, UR4 ;  /* 0x00000004ff107e24 */ /* 0x000fe2000f8e00ff */
[----:B------:R-:W-:Y:S01]  /*2a50*/  LOP3.LUT R197, R2, 0x7ffffffc, RZ, 0xc0, !PT ;  /* 0x7ffffffc02c57812 */ /* 0x000fe200078ec0ff */
[----:B------:R-:W-:Y:S01]  /*2a60*/  IMAD R196, R26, 0x10, R7 ;  /* 0x000000101ac47824 */ /* 0x000fe200078e0207 */
[C---:B------:R-:W-:Y:S01]  /*2a70*/  HMMA.16816.F32 R60, R32.reuse, R18, R60 ;  /* 0x00000012203c723c */ /* 0x040fe2000000183c */
[----:B------:R-:W-:Y:S02]  /*2a80*/  IMAD.IADD R5, R24, 0x1, -R5 ;  /* 0x0000000118057824 */ /* 0x000fe400078e0a05 */
[----:B------:R-:W-:Y:S02]  /*2a90*/  IMAD.IADD R197, R0, 0x1, -R197 ;  /* 0x0000000100c57824 */ /* 0x000fe400078e0ac5 */
[----:B------:R-:W-:Y:S02]  /*2aa0*/  IMAD R196, R5, 0x8, R196 ;  /* 0x0000000805c47824 */ /* 0x000fe400078e02c4 */
[----:B------:R-:W-:Y:S01]  /*2ab0*/  IMAD.SHL.U32 R197, R197, 0x2, RZ ;  /* 0x00000002c5c57824 */ /* 0x000fe200078e00ff */
[----:B------:R-:W-:Y:S01]  /*2ac0*/  HMMA.16816.F32 R44, R32, R22, R44 ;  /* 0x00000016202c723c */ /* 0x000fe2000000182c */
[----:B------:R-:W-:-:S03]  /*2ad0*/  @P5 IMAD.HI.U32 R5, R196, c[0x0][0x2c8], RZ ;  /* 0x0000b200c4055a27 */ /* 0x000fc600078e00ff */
[----:B------:R-:W-:Y:S01]  /*2ae0*/  IADD3 R16, R16, -c[0x0][0x168], -R197 ;  /* 0x80005a0010107a10 */ /* 0x000fe20007ffe8c5 */
[----:B------:R-:W-:Y:S01]  /*2af0*/  IMAD.MOV.U32 R20, RZ, RZ, R196 ;  /* 0x000000ffff147224 */ /* 0x000fe200078e00c4 */
[----:B------:R-:W-:Y:S02]  /*2b00*/  @P0 SHF.R.U32.HI R20, RZ, c[0x0][0x2cc], R5 ;  /* 0x0000b300ff140a19 */ /* 0x000fe40000011605 */
[----:B------:R-:W-:Y:S01]  /*2b10*/  PLOP3.LUT P0, PT, PT, PT, UP2, 0x40, 0x0 ;  /* 0x000000000000781c */ /* 0x000fe20003f0e828 */
[----:B------:R-:W-:Y:S01]  /*2b20*/  HMMA.16816.F32 R12, R32, R36, R12 ;  /* 0x00000024200c723c */ /* 0x000fe2000000180c */
[C---:B------:R-:W-:Y:S01]  /*2b30*/  IADD3 R18, R16.reuse, c[0x0][0x328], RZ ;  /* 0x0000ca0010127a10 */ /* 0x040fe20007ffe0ff */
[----:B------:R-:W1:Y:S01]  /*2b40*/  SHFL.IDX PT, R5, R20, RZ, 0x1c1f ;  /* 0x001c1fff14057589 */ /* 0x000e6200000e0000 */
[----:B------:R-:W-:Y:S02]  /*2b50*/  IADD3 R16, R16, UR16, RZ ;  /* 0x0000001010107c10 */ /* 0x000fe4000fffe0ff */
[----:B------:R-:W-:-:S03]  /*2b60*/  IADD3 R2, -R197, c[0x0][0x1d0], -R6 ;  /* 0x00007400c5027a10 */ /* 0x000fc60007ffe906 */
[C---:B------:R-:W-:Y:S08]  /*2b70*/  HMMA.16816.F32 R8, R32.reuse, R38, R8 ;  /* 0x000000262008723c */ /* 0x040ff00000001808 */
[C---:B------:R-:W-:Y:S08]  /*2b80*/  HMMA.16816.F32 R56, R32.reuse, R64, R56 ;  /* 0x000000402038723c */ /* 0x040ff00000001838 */
[----:B------:R-:W-:Y:S01]  /*2b90*/  HMMA.16816.F32 R52, R32, R66, R52 ;  /* 0x000000422034723c */ /* 0x000fe20000001834 */
[----:B-1----:R-:W-:-:S02]  /*2ba0*/  IMAD.IADD R23, R18, 0x1, R5 ;  /* 0x0000000112177824 */ /* 0x002fc400078e0205 */
[----:B------:R-:W-:-:S03]  /*2bb0*/  IMAD.IADD R22, R16, 0x1, R5 ;  /* 0x0000000110167824 */ /* 0x000fc600078e0205 */
[----:B------:R-:W-:Y:S01]  /*2bc0*/  IMNMX R23, R23, R2, PT ;  /* 0x0000000217177217 */ /* 0x000fe20003800200 */
        /* <DEDUP_REMOVED lines=14> */
.L_x_2079:
[----:B------:R-:W-:Y:S02]  /*2cb0*/  ULDC UR4, c[0x0][0x32c] ;  /* 0x0000cb0000047ab9 */ /* 0x000fe40000000800 */
[----:B------:R-:W-:-:S06]  /*2cc0*/  UISETP.NE.AND UP0, UPT, UR6, UR4, UPT ;  /* 0x000000040600728c */ /* 0x000fcc000bf05270 */
[----:B------:R-:W-:-:S13]  /*2cd0*/  PLOP3.LUT P0, PT, PT, PT, UP0, 0x80, 0x0 ;  /* 0x000000000000781c */ /* 0x000fda0003f0f008 */
[----:B------:R-:W-:-:S05]  /*2ce0*/  @P0 IMAD.HI.U32 R0, R5, c[0x0][0x330], RZ ;  /* 0x0000cc0005000a27 */ /* 0x000fca00078e00ff */
[----:B------:R-:W-:Y:S02]  /*2cf0*/  @P0 SHF.R.U32.HI R5, RZ, c[0x0][0x334], R0 ;  /* 0x0000cd00ff050a19 */ /* 0x000fe40000011600 */
.L_x_2080:
[----:B------:R-:W-:Y:S05]  /*2d00*/  BSYNC B0 ;  /* 0x0000000000007941 */ /* 0x000fea0003800000 */
.L_x_2078:
[----:B------:R-:W-:-:S04]  /*2d10*/  IMAD R0, R5, c[0x0][0x32c], -R6 ;  /* 0x0000cb0005007a24 */ /* 0x000fc800078e0a06 */
[----:B------:R-:W-:-:S05]  /*2d20*/  IMAD.IADD R5, R0, 0x1, -R197 ;  /* 0x0000000100057824 */ /* 0x000fca00078e0ac5 */
[----:B------:R-:W-:Y:S02]  /*2d30*/  IADD3 R0, R5, c[0x0][0x32c], RZ ;  /* 0x0000cb0005007a10 */ /* 0x000fe40007ffe0ff */
[----:B------:R-:W-:Y:S02]  /*2d40*/  IMNMX R22, R22, R5, !PT ;  /* 0x0000000516167217 */ /* 0x000fe40007800200 */
[----:B------:R-:W-:Y:S02]  /*2d50*/  IMNMX R23, R23, R0, PT ;  /* 0x0000000017177217 */ /* 0x000fe40003800200 */
.L_x_2077:
[----:B------:R-:W-:Y:S01]  /*2d60*/  ISETP.LT.AND P6, PT, RZ, UR17, PT ;  /* 0x00000011ff007c0c */ /* 0x000fe2000bfc1270 */
[----:B------:R-:W1:Y:S03]  /*2d70*/  SHFL.IDX PT, R25, R20, 0x1, 0x1c1f ;  /* 0x003c1f0014197f89 */ /* 0x000e6600000e0000 */
[C---:B------:R-:W-:Y:S02]  /*2d80*/  ISETP.GT.AND P0, PT, R22.reuse, RZ, P6 ;  /* 0x000000ff1600720c */ /* 0x040fe40003704270 */
[----:B------:R-:W-:-:S02]  /*2d90*/  ISETP.GT.AND P5, PT, R22, 0x1, P6 ;  /* 0x000000011600780c */ /* 0x000fc400037a4270 */
[C---:B------:R-:W-:Y:S02]  /*2da0*/  ISETP.LT.OR P0, PT, R23.reuse, 0x1, P0 ;  /* 0x000000011700780c */ /* 0x040fe40000701670 */
[----:B------:R-:W-:Y:S02]  /*2db0*/  ISETP.LT.OR P5, PT, R23, 0x2, P5 ;  /* 0x000000021700780c */ /* 0x000fe40002fa1670 */
[----:B------:R-:W-:Y:S02]  /*2dc0*/  FSEL R0, R12, -INF , !P0 ;  /* 0xff8000000c007808 */ /* 0x000fe40004000000 */
[----:B------:R-:W-:Y:S02]  /*2dd0*/  ISETP.GT.AND P0, PT, R22, 0x8, P6 ;  /* 0x000000081600780c */ /* 0x000fe40003704270 */
[----:B------:R-:W-:Y:S02]  /*2de0*/  FSEL R21, R13, -INF , !P5 ;  /* 0xff8000000d157808 */ /* 0x000fe40006800000 */
[----:B------:R-:W-:-:S02]  /*2df0*/  ISETP.LT.OR P0, PT, R23, 0x9, P0 ;  /* 0x000000091700780c */ /* 0x000fc40000701670 */
[----:B------:R-:W-:Y:S02]  /*2e00*/  ISETP.GT.AND P5, PT, R22, 0x9, P6 ;  /* 0x000000091600780c */ /* 0x000fe400037a4270 */
[----:B------:R-:W-:Y:S02]  /*2e10*/  FSEL R19, R8, -INF , !P0 ;  /* 0xff80000008137808 */ /* 0x000fe40004000000 */
[----:B------:R-:W-:Y:S02]  /*2e20*/  ISETP.GT.AND P0, PT, R22, 0x10, P6 ;  /* 0x000000101600780c */ /* 0x000fe40003704270 */
[C---:B------:R-:W-:Y:S02]  /*2e30*/  ISETP.LT.OR P5, PT, R23.reuse, 0xa, P5 ;  /* 0x0000000a1700780c */ /* 0x040fe40002fa1670 */
[----:B------:R-:W-:Y:S02]  /*2e40*/  ISETP.LT.OR P0, PT, R23, 0x11, P0 ;  /* 0x000000111700780c */ /* 0x000fe40000701670 */
[----:B------:R-:W-:-:S02]  /*2e50*/  FSEL R17, R9, -INF , !P5 ;  /* 0xff80000009117808 */ /* 0x000fc40006800000 */
[----:B------:R-:W-:Y:S02]  /*2e60*/  FSEL R7, R56, -INF , !P0 ;  /* 0xff80000038077808 */ /* 0x000fe40004000000 */
[C---:B------:R-:W-:Y:S02]  /*2e70*/  ISETP.GT.AND P0, PT, R22.reuse, 0x18, P6 ;  /* 0x000000181600780c */ /* 0x040fe40003704270 */
[----:B------:R-:W-:Y:S02]  /*2e80*/  ISETP.GT.AND P5, PT, R22, 0x11, P6 ;  /* 0x000000111600780c */ /* 0x000fe400037a4270 */
[C---:B------:R-:W-:Y:S02]  /*2e90*/  ISETP.LT.OR P0, PT, R23.reuse, 0x19, P0 ;  /* 0x000000191700780c */ /* 0x040fe40000701670 */
[----:B------:R-:W-:Y:S02]  /*2ea0*/  ISETP.LT.OR P5, PT, R23, 0x12, P5 ;  /* 0x000000121700780c */ /* 0x000fe40002fa1670 */
[----:B------:R-:W-:-:S02]  /*2eb0*/  FSEL R13, R52, -INF , !P0 ;  /* 0xff800000340d7808 */ /* 0x000fc40004000000 */
[C---:B------:R-:W-:Y:S02]  /*2ec0*/  ISETP.GT.AND P0, PT, R22.reuse, 0x20, P6 ;  /* 0x000000201600780c */ /* 0x040fe40003704270 */
[----:B------:R-:W-:Y:S02]  /*2ed0*/  FSEL R5, R57, -INF , !P5 ;  /* 0xff80000039057808 */ /* 0x000fe40006800000 */
[C---:B------:R-:W-:Y:S02]  /*2ee0*/  ISETP.LT.OR P0, PT, R23.reuse, 0x21, P0 ;  /* 0x000000211700780c */ /* 0x040fe40000701670 */
[----:B------:R-:W-:Y:S02]  /*2ef0*/  ISETP.GT.AND P5, PT, R22, 0x19, P6 ;  /* 0x000000191600780c */ /* 0x000fe400037a4270 */
[----:B------:R-:W-:Y:S02]  /*2f00*/  FSEL R175, R48, -INF , !P0 ;  /* 0xff80000030af7808 */ /* 0x000fe40004000000 */
[----:B------:R-:W-:-:S02]  /*2f10*/  ISETP.LT.OR P5, PT, R23, 0x1a, P5 ;  /* 0x0000001a1700780c */ /* 0x000fc40002fa1670 */
        /* <DEDUP_REMOVED lines=18> */
[----:B------:R-:W-:Y:S02]  /*3040*/  PLOP3.LUT P0, PT, PT, PT, UP2, 0x40, 0x0 ;  /* 0x000000000000781c */ /* 0x000fe40003f0e828 */
[----:B------:R-:W-:Y:S02]  /*3050*/  FSEL R169, R69, -INF , !P5 ;  /* 0xff80000045a97808 */ /* 0x000fe40006800000 */
[----:B------:R-:W-:Y:S01]  /*3060*/  ISETP.GT.AND P5, PT, R22, 0x39, P6 ;  /* 0x000000391600780c */ /* 0x000fe200037a4270 */
[----:B-1----:R-:W-:-:S03]  /*3070*/  IMAD.IADD R22, R16, 0x1, R25 ;  /* 0x0000000110167824 */ /* 0x002fc600078e0219 */
[----:B------:R-:W-:Y:S01]  /*3080*/  ISETP.LT.OR P5, PT, R23, 0x3a, P5 ;  /* 0x0000003a1700780c */ /* 0x000fe20002fa1670 */
[----:B------:R-:W-:-:S03]  /*3090*/  IMAD.IADD R23, R18, 0x1, R25 ;  /* 0x0000000112177824 */ /* 0x000fc600078e0219 */
[----:B------:R-:W-:Y:S02]  /*30a0*/  FSEL R165, R61, -INF , !P5 ;  /* 0xff8000003da57808 */ /* 0x000fe40006800000 */
        /* <DEDUP_REMOVED lines=16> */
.L_x_2083:
[----:B------:R-:W-:Y:S02]  /*31b0*/  ULDC UR4, c[0x0][0x32c] ;  /* 0x0000cb0000047ab9 */ /* 0x000fe40000000800 */
[----:B------:R-:W-:-:S06]  /*31c0*/  UISETP.NE.AND UP0, UPT, UR6, UR4, UPT ;  /* 0x000000040600728c */ /* 0x000fcc000bf05270 */
[----:B------:R-:W-:Y:S02]  /*31d0*/  PLOP3.LUT P5, PT, PT, PT, UP0, 0x80, 0x0 ;  /* 0x000000000000781c */ /* 0x000fe40003faf008 */
[----:B------:R-:W-:-:S11]  /*31e0*/  PLOP3.LUT P0, PT, PT, PT, UP0, 0x80, 0x0 ;  /* 0x000000000000781c */ /* 0x000fd60003f0f008 */
[----:B------:R-:W-:-:S05]  /*31f0*/  @P5 IMAD.HI.U32 R8, R23, c[0x0][0x330], RZ ;  /* 0x0000cc0017085a27 */ /* 0x000fca00078e00ff */
[----:B------:R-:W-:Y:S02]  /*3200*/  @P0 SHF.R.U32.HI R23, RZ, c[0x0][0x334], R8 ;  /* 0x0000cd00ff170a19 */ /* 0x000fe40000011608 */
.L_x_2084:
[----:B------:R-:W-:Y:S05]  /*3210*/  BSYNC B0 ;  /* 0x0000000000007941 */ /* 0x000fea0003800000 */
.L_x_2082:
[----:B------:R-:W-:-:S04]  /*3220*/  IMAD R6, R23, c[0x0][0x32c], -R6 ;  /* 0x0000cb0017067a24 */ /* 0x000fc800078e0a06 */
[----:B------:R-:W-:-:S05]  /*3230*/  IMAD.IADD R25, R6, 0x1, -R197 ;  /* 0x0000000106197824 */ /* 0x000fca00078e0ac5 */
[----:B------:R-:W-:Y:S02]  /*3240*/  IADD3 R23, R25, c[0x0][0x32c], RZ ;  /* 0x0000cb0019177a10 */ /* 0x000fe40007ffe0ff */
[----:B------:R-:W-:Y:S02]  /*3250*/  IMNMX R22, R22, R25, !PT ;  /* 0x0000001916167217 */ /* 0x000fe40007800200 */
[----:B------:R-:W-:Y:S02]  /*3260*/  IMNMX R2, R2, R23, PT ;  /* 0x0000001702027217 */ /* 0x000fe40003800200 */
.L_x_2081:
[----:B------:R-:W-:Y:S01]  /*3270*/  ISETP.GT.AND P5, PT, R22, 0x8, P6 ;  /* 0x000000081600780c */ /* 0x000fe200037a4270 */
[----:B------:R-:W-:-:S04]  /*3280*/  DEPBAR.LE SB0, 0x2 ;  /* 0x000080800000791a */ /* 0x000fc80000000000 */
[----:B------:R-:W-:Y:S01]  /*3290*/  BAR.SYNC.DEFER_BLOCKING 0x0 ;  /* 0x0000000000007b1d */ /* 0x000fe20000010000 */
[----:B------:R-:W-:Y:S01]  /*32a0*/  ISETP.LT.OR P5, PT, R2, 0x9, P5 ;  /* 0x000000090200780c */ /* 0x000fe20002fa1670 */
[----:B------:R-:W-:Y:S01]  /*32b0*/  IMAD.SHL.U32 R135, R4, 0x2, RZ ;  /* 0x0000000204877824 */ /* 0x000fe200078e00ff */
[----:B------:R-:W-:Y:S01]  /*32c0*/  ISETP.GT.AND P0, PT, R22, 0x1, P6 ;  /* 0x000000011600780c */ /* 0x000fe20003704270 */
[----:B------:R-:W-:Y:S01]  /*32d0*/  UIADD3 UR4, UR17, -0x3, URZ ;  /* 0xfffffffd11047890 */ /* 0x000fe2000fffe03f */
[----:B------:R-:W-:Y:S01]  /*32e0*/  FSEL R18, R10, -INF , !P5 ;  /* 0xff8000000a127808 */ /* 0x000fe20006800000 */
[--C-:B------:R-:W-:Y:S01]  /*32f0*/  IMAD R134, R3, 0x2, R135.reuse ;  /* 0x0000000203867824 */ /* 0x100fe200078e0287 */
[----:B------:R-:W-:Y:S01]  /*3300*/  ISETP.GT.AND P5, PT, R22, 0x10, P6 ;  /* 0x000000101600780c */ /* 0x000fe200037a4270 */
[C---:B------:R-:W-:Y:S01]  /*3310*/  IMAD.IADD R166, R183.reuse, 0x1, R135 ;  /* 0x00000001b7a67824 */ /* 0x040fe200078e0287 */
[C---:B------:R-:W-:Y:S01]  /*3320*/  ISETP.LT.OR P0, PT, R2.reuse, 0x2, P0 ;  /* 0x000000020200780c */ /* 0x040fe20000701670 */
[----:B------:R-:W-:Y:S01]  /*3330*/  IMAD.IADD R155, R183, 0x1, R134 ;  /* 0x00000001b79b7824 */ /* 0x000fe200078e0286 */
[----:B------:R-:W-:Y:S01]  /*3340*/  ISETP.LT.OR P5, PT, R2, 0x11, P5 ;  /* 0x000000110200780c */ /* 0x000fe20002fa1670 */
[----:B------:R-:W-:Y:S01]  /*3350*/  IMAD R3, R3, 0x2, R166 ;  /* 0x0000000203037824 */ /* 0x000fe200078e02a6 */
[----:B------:R-:W-:Y:S01]  /*3360*/  FMNMX.FTZ R8, R0, R21, !PT ;  /* 0x0000001500087209 */ /* 0x000fe20007810000 */
[----:B------:R-:W-:Y:S01]  /*3370*/  UISETP.GE.AND UP0, UPT, UR4, UR10, UPT ;  /* 0x0000000a0400728c */ /* 0x000fe2000bf06270 */
[----:B------:R-:W-:Y:S01]  /*3380*/  FSEL R20, R15, -INF , !P0 ;  /* 0xff8000000f147808 */ /* 0x000fe20004000000 */
[----:B------:R-:W-:Y:S01]  /*3390*/  UIADD3 UR17, UR17, -0x2, URZ ;  /* 0xfffffffe11117890 */ /* 0x000fe2000fffe03f */
[----:B------:R-:W-:-:S02]  /*33a0*/  ISETP.GT.AND P0, PT, R22, 0x9, P6 ;  /* 0x000000091600780c */ /* 0x000fc40003704270 */
[----:B------:R-:W-:Y:S02]  /*33b0*/  FSEL R16, R58, -INF , !P5 ;  /* 0xff8000003a107808 */ /* 0x000fe40006800000 */
[----:B------:R-:W-:Y:S02]  /*33c0*/  FMNMX.FTZ R8, R19, R8, !PT ;  /* 0x0000000813087209 */ /* 0x000fe40007810000 */
[----:B------:R-:W-:Y:S01]  /*33d0*/  ISETP.GT.AND P5, PT, R22, RZ, P6 ;  /* 0x000000ff1600720c */ /* 0x000fe200037a4270 */
[----:B------:R-:W-:Y:S01]  /*33e0*/  LDSM.16.MT88.4 R40, [R135+0x2100] ;  /* 0x002100008728783b */ /* 0x000fe20000004200 */
[C---:B------:R-:W-:Y:S01]  /*33f0*/  ISETP.LT.OR P0, PT, R2.reuse, 0xa, P0 ;  /* 0x0000000a0200780c */ /* 0x040fe20000701670 */
[----:B------:R-:W-:Y:S01]  /*3400*/  @UP0 USHF.R.S32.HI UR5, URZ, 0x1f, UR4 ;  /* 0x0000001f3f050899 */ /* 0x000fe20008011404 */
[----:B------:R-:W-:Y:S01]  /*3410*/  FMNMX.FTZ R8, R17, R8, !PT ;  /* 0x0000000811087209 */ /* 0x000fe20007810000 */
[----:B------:R-:W-:Y:S01]  /*3420*/  LDSM.16.MT88.4 R64, [R155+0x2100] ;  /* 0x002100009b40783b */ /* 0x000fe20000004200 */
[----:B------:R-:W-:-:S02]  /*3430*/  ISETP.LT.OR P5, PT, R2, 0x1, P5 ;  /* 0x000000010200780c */ /* 0x000fc40002fa1670 */
[----:B------:R-:W-:Y:S01]  /*3440*/  FSEL R6, R11, -INF , !P0 ;  /* 0xff8000000b067808 */ /* 0x000fe20004000000 */
[----:B------:R-:W-:Y:S01]  /*3450*/  LDSM.16.MT88.4 R72, [R135+0x4100] ;  /* 0x004100008748783b */ /* 0x000fe20000004200 */
[----:B------:R-:W-:Y:S02]  /*3460*/  ISETP.GT.AND P0, PT, R22, 0x11, P6 ;  /* 0x000000111600780c */ /* 0x000fe40003704270 */
[----:B------:R-:W-:Y:S01]  /*3470*/  FMNMX.FTZ R8, R7, R8, !PT ;  /* 0x0000000807087209 */ /* 0x000fe20007810000 */
[----:B------:R-:W-:Y:S01]  /*3480*/  LDSM.16.MT88.4 R124, [R135+0x100] ;  /* 0x00010000877c783b */ /* 0x000fe20000004200 */
[----:B------:R-:W-:Y:S02]  /*3490*/  FSEL R14, R14, -INF , !P5 ;  /* 0xff8000000e0e7808 */ /* 0x000fe40006800000 */
[----:B------:R-:W-:Y:S01]  /*34a0*/  ISETP.LT.OR P0, PT, R2, 0x12, P0 ;  /* 0x000000120200780c */ /* 0x000fe20000701670 */
[----:B------:R-:W-:Y:S01]  /*34b0*/  LDSM.16.MT88.4 R104, [R166+0x100] ;  /* 0x00010000a668783b */ /* 0x000fe20000004200 */
[----:B------:R-:W-:-:S02]  /*34c0*/  FMNMX.FTZ R8, R5, R8, !PT ;  /* 0x0000000805087209 */ /* 0x000fc40007810000 */
[----:B------:R-:W-:Y:S01]  /*34d0*/  FMNMX.FTZ R11, R14, R20, !PT ;  /* 0x000000140e0b7209 */ /* 0x000fe20007810000 */
[----:B------:R-:W-:Y:S01]  /*34e0*/  LDSM.16.MT88.4 R112, [R134+0x100] ;  /* 0x000100008670783b */ /* 0x000fe20000004200 */
[----:B------:R-:W-:Y:S02]  /*34f0*/  FSEL R12, R59, -INF , !P0 ;  /* 0xff8000003b0c7808 */ /* 0x000fe40004000000 */
[----:B------:R-:W-:Y:S01]  /*3500*/  FMNMX.FTZ R8, R13, R8, !PT ;  /* 0x000000080d087209 */ /* 0x000fe20007810000 */
[----:B------:R-:W-:Y:S01]  /*3510*/  LDSM.16.MT88.4 R120, [R3+0x100] ;  /* 0x000100000378783b */ /* 0x000fe20000004200 */
[----:B------:R-:W-:Y:S02]  /*3520*/  ISETP.GT.AND P0, PT, R22, 0x19, P6 ;  /* 0x000000191600780c */ /* 0x000fe40003704270 */
[----:B------:R-:W-:Y:S01]  /*3530*/  FMNMX.FTZ R11, R18, R11, !PT ;  /* 0x0000000b120b7209 */ /* 0x000fe20007810000 */
[----:B------:R-:W-:Y:S01]  /*3540*/  LDSM.16.MT88.4 R56, [R134+0x2100] ;  /* 0x002100008638783b */ /* 0x000fe20000004200 */
[----:B------:R-:W-:-:S02]  /*3550*/  ISETP.GT.AND P5, PT, R22, 0x18, P6 ;  /* 0x000000181600780c */ /* 0x000fc400037a4270 */
[----:B------:R-:W-:Y:S01]  /*3560*/  FMNMX.FTZ R24, R9, R8, !PT ;  /* 0x0000000809187209 */ /* 0x000fe20007810000 */
[----:B------:R-:W-:Y:S01]  /*3570*/  LDSM.16.MT88.4 R80, [R166+0x4100] ;  /* 0x00410000a650783b */ /* 0x000fe20000004200 */
[----:B------:R-:W-:Y:S02]  /*3580*/  ISETP.LT.OR P0, PT, R2, 0x1a, P0 ;  /* 0x0000001a0200780c */ /* 0x000fe40000701670 */
[----:B------:R-:W-:Y:S01]  /*3590*/  FMNMX.FTZ R11, R6, R11, !PT ;  /* 0x0000000b060b7209 */ /* 0x000fe20007810000 */
[----:B------:R-:W-:Y:S01]  /*35a0*/  LDSM.16.MT88.4 R88, [R134+0x4100] ;  /* 0x004100008658783b */ /* 0x000fe20000004200 */
[----:B------:R-:W-:Y:S02]  /*35b0*/  ISETP.LT.OR P5, PT, R2, 0x19, P5 ;  /* 0x000000190200780c */ /* 0x000fe40002fa1670 */
[----:B------:R-:W-:Y:S01]  /*35c0*/  FMNMX.FTZ R24, R175, R24, !PT ;  /* 0x00000018af187209 */ /* 0x000fe20007810000 */
[----:B------:R-:W-:Y:S01]  /*35d0*/  LDSM.16.MT88.4 R140, [R135+0x900] ;  /* 0x00090000878c783b */ /* 0x000fe20000004200 */
[----:B------:R-:W-:-:S02]  /*35e0*/  FSEL R8, R55, -INF , !P0 ;  /* 0xff80000037087808 */ /* 0x000fc40004000000 */
[----:B------:R-:W-:Y:S01]  /*35f0*/  FMNMX.FTZ R11, R16, R11, !PT ;  /* 0x0000000b100b7209 */ /* 0x000fe20007810000 */
[----:B------:R-:W-:Y:S01]  /*3600*/  LDSM.16.MT88.4 R32, [R134+0x900] ;  /* 0x000900008620783b */ /* 0x000fe20000004200 */
[----:B------:R-:W-:Y:S02]  /*3610*/  ISETP.GT.AND P0, PT, R22, 0x21, P6 ;  /* 0x000000211600780c */ /* 0x000fe40003704270 */
[----:B------:R-:W-:Y:S01]  /*3620*/  FSEL R10, R54, -INF , !P5 ;  /* 0xff800000360a7808 */ /* 0x000fe20006800000 */
[----:B------:R-:W-:Y:S01]  /*3630*/  LDSM.16.MT88.4 R136, [R166+0x900] ;  /* 0x00090000a688783b */ /* 0x000fe20000004200 */
[----:B------:R-:W-:Y:S02]  /*3640*/  FMNMX.FTZ R24, R173, R24, !PT ;  /* 0x00000018ad187209 */ /* 0x000fe40007810000 */
[----:B------:R-:W-:Y:S01]  /*3650*/  ISETP.GT.AND P5, PT, R22, 0x20, P6 ;  /* 0x000000201600780c */ /* 0x000fe200037a4270 */
[----:B------:R-:W-:Y:S01]  /*3660*/  LDSM.16.MT88.4 R28, [R155+0x900] ;  /* 0x000900009b1c783b */ /* 0x000fe20000004200 */
        /* <DEDUP_REMOVED lines=11> */
[----:B------:R-:W-:Y:S02]  /*3720*/  ISETP.LT.OR P0, PT, R2, 0x29, P0 ;  /* 0x000000290200780c */ /* 0x000fe40000701670 */
[----:B------:R-:W-:Y:S02]  /*3730*/  ISETP.GT.AND P5, PT, R22, 0x29, P6 ;  /* 0x000000291600780c */ /* 0x000fe400037a4270 */
[----:B------:R-:W-:-:S02]  /*3740*/  FMNMX.FTZ R24, R171, R24, !PT ;  /* 0x00000018ab187209 */ /* 0x000fc40007810000 */
[----:B------:R-:W-:Y:S02]  /*3750*/  FMNMX.FTZ R15, R178, R15, !PT ;  /* 0x0000000fb20f7209 */ /* 0x000fe40007810000 */
[----:B------:R-:W-:Y:S02]  /*3760*/  FSEL R160, R46, -INF , !P0 ;  /* 0xff8000002ea07808 */ /* 0x000fe40004000000 */
[----:B------:R-:W-:Y:S02]  /*3770*/  ISETP.LT.OR P5, PT, R2, 0x2a, P5 ;  /* 0x0000002a0200780c */ /* 0x000fe40002fa1670 */
[----:B------:R-:W-:Y:S02]  /*3780*/  ISETP.GT.AND P0, PT, R22, 0x30, P6 ;  /* 0x000000301600780c */ /* 0x000fe40003704270 */
[----:B------:R-:W-:Y:S02]  /*3790*/  FMNMX.FTZ R24, R169, R24, !PT ;  /* 0x00000018a9187209 */ /* 0x000fe40007810000 */
[----:B------:R-:W-:-:S02]  /*37a0*/  FMNMX.FTZ R15, R162, R15, !PT ;  /* 0x0000000fa20f7209 */ /* 0x000fc40007810000 */
[----:B------:R-:W-:Y:S02]  /*37b0*/  FSEL R176, R47, -INF , !P5 ;  /* 0xff8000002fb07808 */ /* 0x000fe40006800000 */
[----:B------:R-:W-:Y:S02]  /*37c0*/  ISETP.LT.OR P0, PT, R2, 0x31, P0 ;  /* 0x000000310200780c */ /* 0x000fe40000701670 */
[----:B------:R-:W-:Y:S02]  /*37d0*/  FMNMX.FTZ R24, R167, R24, !PT ;  /* 0x00000018a7187209 */ /* 0x000fe40007810000 */
[----:B------:R-:W-:Y:S02]  /*37e0*/  ISETP.GT.AND P5, PT, R22, 0x31, P6 ;  /* 0x000000311600780c */ /* 0x000fe400037a4270 */
[----:B------:R-:W-:Y:S02]  /*37f0*/  FMNMX.FTZ R15, R160, R15, !PT ;  /* 0x0000000fa00f7209 */ /* 0x000fe40007810000 */
[----:B------:R-:W-:-:S02]  /*3800*/  FSEL R172, R70, -INF , !P0 ;  /* 0xff80000046ac7808 */ /* 0x000fc40004000000 */
[----:B------:R-:W-:Y:S02]  /*3810*/  FMNMX.FTZ R11, R165, R24, !PT ;  /* 0x00000018a50b7209 */ /* 0x000fe40007810000 */
[----:B------:R-:W-:Y:S02]  /*3820*/  ISETP.LT.OR P5, PT, R2, 0x32, P5 ;  /* 0x000000320200780c */ /* 0x000fe40002fa1670 */
[----:B------:R-:W-:Y:S01]  /*3830*/  ISETP.GT.AND P0, PT, R22, 0x38, P6 ;  /* 0x000000381600780c */ /* 0x000fe20003704270 */
[----:B------:R-:W1:Y:S01]  /*3840*/  SHFL.BFLY PT, R24, R11, 0x2, 0x1f ;  /* 0x0c401f000b187f89 */ /* 0x000e6200000e0000 */
[----:B------:R-:W-:Y:S02]  /*3850*/  FMNMX.FTZ R15, R176, R15, !PT ;  /* 0x0000000fb00f7209 */ /* 0x000fe40007810000 */
[----:B------:R-:W-:Y:S02]  /*3860*/  ISETP.GT.AND P6, PT, R22, 0x39, P6 ;  /* 0x000000391600780c */ /* 0x000fe400037c4270 */
[----:B------:R-:W-:-:S02]  /*3870*/  FSEL R170, R71, -INF , !P5 ;  /* 0xff80000047aa7808 */ /* 0x000fc40006800000 */
[----:B------:R-:W-:Y:S02]  /*3880*/  ISETP.LT.OR P0, PT, R2, 0x39, P0 ;  /* 0x000000390200780c */ /* 0x000fe40000701670 */
[----:B------:R-:W-:Y:S02]  /*3890*/  FMNMX.FTZ R15, R172, R15, !PT ;  /* 0x0000000fac0f7209 */ /* 0x000fe40007810000 */
[----:B------:R-:W-:Y:S02]  /*38a0*/  ISETP.LT.OR P6, PT, R2, 0x3a, P6 ;  /* 0x0000003a0200780c */ /* 0x000fe400037c1670 */
[----:B------:R-:W-:Y:S02]  /*38b0*/  FSEL R168, R62, -INF , !P0 ;  /* 0xff8000003ea87808 */ /* 0x000fe40004000000 */
[----:B------:R-:W-:Y:S02]  /*38c0*/  FMNMX.FTZ R15, R170, R15, !PT ;  /* 0x0000000faa0f7209 */ /* 0x000fe40007810000 */
[----:B------:R-:W-:-:S02]  /*38d0*/  FSEL R164, R63, -INF , !P6 ;  /* 0xff8000003fa47808 */ /* 0x000fc40007000000 */
[----:B------:R-:W-:Y:S02]  /*38e0*/  FMNMX.FTZ R15, R168, R15, !PT ;  /* 0x0000000fa80f7209 */ /* 0x000fe40007810000 */
[----:B------:R-:W-:Y:S02]  /*38f0*/  PLOP3.LUT P6, PT, PT, PT, UP0, 0x80, 0x0 ;  /* 0x000000000000781c */ /* 0x000fe40003fcf008 */
[----:B------:R-:W-:Y:S02]  /*3900*/  FMNMX.FTZ R15, R164, R15, !PT ;  /* 0x0000000fa40f7209 */ /* 0x000fe40007810000 */
[----:B-1----:R-:W-:Y:S02]  /*3910*/  FMNMX.FTZ R23, R11, R24, !PT ;  /* 0x000000180b177209 */ /* 0x002fe40007810000 */
[----:B------:R-:W-:Y:S01]  /*3920*/  LDSM.16.MT88.4 R24, [R166+0x2900] ;  /* 0x00290000a618783b */ /* 0x000fe20000004200 */
[----:B------:R-:W-:-:S03]  /*3930*/  PLOP3.LUT P5, PT, PT, PT, UP0, 0x80, 0x0 ;  /* 0x000000000000781c */ /* 0x000fc60003faf008 */
        /* <DEDUP_REMOVED lines=14> */
[----:B-1----:R-:W-:Y:S01]  /*3a20*/  FMNMX.FTZ R0, R22, R11, !PT ;  /* 0x0000000b16007209 */ /* 0x002fe20007810000 */
[----:B------:R-:W-:-:S02]  /*3a30*/  FFMA.FTZ R149, R5, c[0x0][0x2d0], -R174 ;  /* 0x0000b40005957a23 */ /* 0x000fc400000108ae */
[--C-:B------:R-:W-:Y:S01]  /*3a40*/  FFMA.FTZ R146, R13, c[0x0][0x2d0], -R174.reuse ;  /* 0x0000b4000d927a23 */ /* 0x100fe200000108ae */
[C---:B------:R-:W-:Y:S01]  /*3a50*/  FSETP.NEU.FTZ.AND P0, PT, R0.reuse, -INF , PT ;  /* 0xff8000000000780b */ /* 0x040fe20003f1d000 */
[----:B------:R-:W-:Y:S01]  /*3a60*/  FMUL.FTZ R161, R0, c[0x0][0x2d0] ;  /* 0x0000b40000a17a20 */ /* 0x000fe20000410000 */
[----:B------:R-:W1:Y:S01]  /*3a70*/  MUFU.EX2 R157, R157 ;  /* 0x0000009d009d7308 */ /* 0x000e620000000800 */
[--C-:B------:R-:W-:Y:S02]  /*3a80*/  FFMA.FTZ R145, R9, c[0x0][0x2d0], -R174.reuse ;  /* 0x0000b40009917a23 */ /* 0x100fe400000108ae */
[----:B------:R-:W-:Y:S01]  /*3a90*/  FFMA.FTZ R201, R165, c[0x0][0x2d0], -R174 ;  /* 0x0000b400a5c97a23 */ /* 0x000fe200000108ae */
[----:B------:R-:W-:Y:S02]  /*3aa0*/  FSEL R161, R161, RZ, P0 ;  /* 0x000000ffa1a17208 */ /* 0x000fe40000000000 */
[----:B------:R-:W-:Y:S02]  /*3ab0*/  PLOP3.LUT P0, PT, PT, PT, UP0, 0x80, 0x0 ;  /* 0x000000000000781c */ /* 0x000fe40003f0f008 */
[----:B------:R-:W-:Y:S01]  /*3ac0*/  MUFU.EX2 R156, R156 ;  /* 0x0000009c009c7308 */ /* 0x000fe20000000800 */
[----:B------:R-:W-:-:S02]  /*3ad0*/  FFMA.FTZ R154, R14, c[0x0][0x2d0], -R161 ;  /* 0x0000b4000e9a7a23 */ /* 0x000fc400000108a1 */
[--C-:B------:R-:W-:Y:S02]  /*3ae0*/  FFMA.FTZ R153, R20, c[0x0][0x2d0], -R161.reuse ;  /* 0x0000b40014997a23 */ /* 0x100fe400000108a1 */
[--C-:B------:R-:W-:Y:S01]  /*3af0*/  FFMA.FTZ R150, R18, c[0x0][0x2d0], -R161.reuse ;  /* 0x0000b40012967a23 */ /* 0x100fe200000108a1 */
[----:B------:R-:W-:Y:S01]  /*3b00*/  LDSM.16.MT88.4 R20, [R134+0x2900] ;  /* 0x002900008614783b */ /* 0x000fe20000004200 */
[--C-:B------:R-:W-:Y:S01]  /*3b10*/  FFMA.FTZ R147, R6, c[0x0][0x2d0], -R161.reuse ;  /* 0x0000b40006937a23 */ /* 0x100fe200000108a1 */
[----:B------:R-:W2:Y:S01]  /*3b20*/  MUFU.EX2 R151, R151 ;  /* 0x0000009700977308 */ /* 0x000ea20000000800 */
[--C-:B------:R-:W-:Y:S01]  /*3b30*/  FFMA.FTZ R148, R16, c[0x0][0x2d0], -R161.reuse ;  /* 0x0000b40010947a23 */ /* 0x100fe200000108a1 */
[----:B------:R3:W4:Y:S01]  /*3b40*/  LDSM.16.MT88.4 R4, [R3+0x4100] ;  /* 0x004100000304783b */ /* 0x0007220000004200 */
[----:B-1----:R-:W-:Y:S01]  /*3b50*/  F2FP.PACK_AB R96, R157, R158 ;  /* 0x0000009e9d60723e */ /* 0x002fe200000000ff */
[--C-:B------:R-:W-:Y:S02]  /*3b60*/  FFMA.FTZ R133, R12, c[0x0][0x2d0], -R161.reuse ;  /* 0x0000b4000c857a23 */ /* 0x100fe400000108a1 */
[----:B------:R-:W1:Y:S01]  /*3b70*/  LDSM.16.MT88.4 R16, [R135+0x2900] ;  /* 0x002900008710783b */ /* 0x000e620000004200 */
[--C-:B------:R-:W-:Y:S01]  /*3b80*/  FFMA.FTZ R144, R10, c[0x0][0x2d0], -R161.reuse ;  /* 0x0000b4000a907a23 */ /* 0x100fe200000108a1 */
[----:B------:R-:W-:Y:S01]  /*3b90*/  MUFU.EX2 R154, R154 ;  /* 0x0000009a009a7308 */ /* 0x000fe20000000800 */
[--C-:B------:R-:W-:Y:S01]  /*3ba0*/  FFMA.FTZ R162, R162, c[0x0][0x2d0], -R161.reuse ;  /* 0x0000b400a2a27a23 */ /* 0x100fe200000108a1 */
[----:B------:R-:W5:Y:S01]  /*3bb0*/  LDSM.16.MT88.4 R12, [R155+0x2900] ;  /* 0x002900009b0c783b */ /* 0x000f620000004200 */
[----:B------:R-:W-:-:S02]  /*3bc0*/  FFMA.FTZ R160, R160, c[0x0][0x2d0], -R161 ;  /* 0x0000b400a0a07a23 */ /* 0x000fc400000108a1 */
[--C-:B------:R-:W-:Y:S02]  /*3bd0*/  FFMA.FTZ R170, R170, c[0x0][0x2d0], -R161.reuse ;  /* 0x0000b400aaaa7a23 */ /* 0x100fe400000108a1 */
[--C-:B------:R-:W-:Y:S01]  /*3be0*/  FFMA.FTZ R165, R168, c[0x0][0x2d0], -R161.reuse ;  /* 0x0000b400a8a57a23 */ /* 0x100fe200000108a1 */
[----:B------:R-:W3:Y:S01]  /*3bf0*/  MUFU.EX2 R153, R153 ;  /* 0x0000009900997308 */ /* 0x000ee20000000800 */
[----:B--2---:R-:W-:Y:S01]  /*3c00*/  F2FP.PACK_AB R98, R151, R156 ;  /* 0x0000009c9762723e */ /* 0x004fe200000000ff */
[----:B------:R-:W-:Y:S02]  /*3c10*/  FFMA.FTZ R202, R164, c[0x0][0x2d0], -R161 ;  /* 0x0000b400a4ca7a23 */ /* 0x000fe400000108a1 */
[----:B------:R-:W-:-:S04]  /*3c20*/  FADD.FTZ R157, R158, R157 ;  /* 0x0000009d9e9d7221 */ /* 0x000fc80000010000 */
[----:B------:R-:W-:Y:S01]  /*3c30*/  MUFU.EX2 R150, R150 ;  /* 0x0000009600967308 */ /* 0x000fe20000000800 */
[----:B---3--:R-:W-:Y:S02]  /*3c40*/  FFMA.FTZ R3, R8, c[0x0][0x2d0], -R161 ;  /* 0x0000b40008037a23 */ /* 0x008fe400000108a1 */
[----:B------:R-:W2:Y:S01]  /*3c50*/  LDSM.16.MT88.4 R8, [R135+0x4900] ;  /* 0x004900008708783b */ /* 0x000ea20000004200 */
[----:B------:R-:W-:-:S04]  /*3c60*/  FADD.FTZ R156, R156, R157 ;  /* 0x0000009d9c9c7221 */ /* 0x000fc80000010000 */
[----:B------:R-:W3:Y:S01]  /*3c70*/  MUFU.EX2 R147, R147 ;  /* 0x0000009300937308 */ /* 0x000ee20000000800 */
[----:B------:R-:W-:Y:S01]  /*3c80*/  F2FP.PACK_AB R97, R153, R154 ;  /* 0x0000009a9961723e */ /* 0x000fe200000000ff */
[----:B------:R-:W-:Y:S02]  /*3c90*/  FADD.FTZ R153, R154, R153 ;  /* 0x000000999a997221 */ /* 0x000fe40000010000 */
[----:B------:R-:W-:-:S04]  /*3ca0*/  FADD.FTZ R151, R151, R156 ;  /* 0x0000009c97977221 */ /* 0x000fc80000010000 */
[----:B------:R-:W-:Y:S01]  /*3cb0*/  MUFU.EX2 R152, R152 ;  /* 0x0000009800987308 */ /* 0x000fe20000000800 */
[----:B---3--:R-:W-:-:S07]  /*3cc0*/  F2FP.PACK_AB R99, R147, R150 ;  /* 0x000000969363723e */ /* 0x008fce00000000ff */
        /* <DEDUP_REMOVED lines=37> */
[C---:B----4-:R-:W-:Y:S07]  /*3f20*/  HMMA.16816.F32 R92, R96.reuse, R4, RZ ;  /* 0x00000004605c723c */ /* 0x050fee00000018ff */
[----:B---3--:R-:W-:Y:S01]  /*3f30*/  F2FP.PACK_AB R4, R149, R152 ;  /* 0x000000989504723e */ /* 0x008fe200000000ff */
[----:B------:R-:W-:Y:S01]  /*3f40*/  HMMA.16816.F32 R96, R96, R6, RZ ;  /* 0x000000066060723c */ /* 0x000fe200000018ff */
[----:B-1----:R-:W-:Y:S01]  /*3f50*/  F2FP.PACK_AB R5, R133, R148 ;  /* 0x000000948505723e */ /* 0x002fe200000000ff */
        /* <DEDUP_REMOVED lines=9> */
[----:B------:R-:W-:Y:S01]  /*3ff0*/  HMMA.16816.F32 R36, R4, R16, R36 ;  /* 0x000000100424723c */ /* 0x000fe20000001824 */
[----:B------:R-:W-:-:S07]  /*4000*/  FADD.FTZ R144, R3, R144 ;  /* 0x0000009003907221 */ /* 0x000fce0000010000 */
[C---:B------:R-:W-:Y:S01]  /*4010*/  HMMA.16816.F32 R40, R4.reuse, R18, R40 ;  /* 0x000000120428723c */ /* 0x040fe20000001828 */
[----:B------:R-:W1:Y:S07]  /*4020*/  LDSM.16.MT88.4 R16, [R166+0x4900] ;  /* 0x00490000a610783b */ /* 0x000e6e0000004200 */
[C---:B-----5:R-:W-:Y:S08]  /*4030*/  HMMA.16816.F32 R60, R4.reuse, R12, R60 ;  /* 0x0000000c043c723c */ /* 0x060ff0000000183c */
        /* <DEDUP_REMOVED lines=192> */
.L_x_2086:
[----:B------:R-:W-:Y:S02]  /*4c40*/  ULDC UR4, c[0x0][0x32c] ;  /* 0x0000cb0000047ab9 */ /* 0x000fe40000000800 */
[----:B------:R-:W-:-:S03]  /*4c50*/  UISETP.NE.AND UP0, UPT, UR6, UR4, UPT ;  /* 0x000000040600728c */ /* 0x000fc6000bf05270 */
[----:B------:R-:W-:Y:S02]  /*4c60*/  ULDC.64 UR4, c[0x0][0x330] ;  /* 0x0000cc0000047ab9 */ /* 0x000fe40000000a00 */
[----:B------:R-:W-:-:S07]  /*4c70*/  UIMAD.WIDE.U32 UR22, UR8, UR4, URZ ;  /* 0x00000004081672a5 */ /* 0x000fce000f8e003f */
[----:B------:R-:W-:Y:S02]  /*4c80*/  @UP0 UMOV UR9, UR23 ;  /* 0x0000001700090c82 */ /* 0x000fe40008000000 */
[----:B------:R-:W-:Y:S02]  /*4c90*/  @UP0 USHF.R.U32.HI UR8, URZ, UR5, UR9 ;  /* 0x000000053f080299 */ /* 0x000fe40008011609 */
.L_x_2087:
[----:B------:R-:W-:Y:S02]  /*4ca0*/  ULDC UR4, c[0x0][0x32c] ;  /* 0x0000cb0000047ab9 */ /* 0x000fe40000000800 */
[----:B------:R-:W-:-:S04]  /*4cb0*/  UIMAD UR4, UR8, UR4, UR4 ;  /* 0x00000004080472a4 */ /* 0x000fc8000f8e0204 */
[----:B------:R-:W-:-:S04]  /*4cc0*/  UISETP.LT.AND UP0, UPT, UR7, UR4, UPT ;  /* 0x000000040700728c */ /* 0x000fc8000bf01270 */
[----:B------:R-:W-:-:S04]  /*4cd0*/  USEL UR7, UR7, UR4, UP0 ;  /* 0x0000000407077287 */ /* 0x000fc80008000000 */
.L_x_2085:
        /* <DEDUP_REMOVED lines=29> */
.L_x_2097:
[----:B------:R-:W-:Y:S04]  /*4eb0*/  DEPBAR.LE SB0, 0x2 ;  /* 0x000080800000791a */ /* 0x000fe80000000000 */
[----:B------:R-:W-:Y:S01]  /*4ec0*/  BAR.SYNC.DEFER_BLOCKING 0x0 ;  /* 0x0000000000007b1d */ /* 0x000fe20000010000 */
[----:B------:R-:W-:Y:S02]  /*4ed0*/  UIMAD UR4, UR5, 0x6000, URZ ;  /* 0x00006000050478a4 */ /* 0x000fe4000f8e023f */
[----:B------:R-:W-:Y:S04]  /*4ee0*/  UISETP.GE.AND UP1, UPT, UR10, UR17, UPT ;  /* 0x000000110a00728c */ /* 0x000fe8000bf26270 */
[----:B------:R-:W-:Y:S02]  /*4ef0*/  IADD3 R187, R184, UR4, RZ ;  /* 0x00000004b8bb7c10 */ /* 0x000fe4000fffe0ff */
[----:B------:R-:W-:Y:S03]  /*4f00*/  PLOP3.LUT P0, PT, PT, PT, UP1, 0x80, 0x0 ;  /* 0x000000000000781c */ /* 0x000fe60003f0f018 */
[C-C-:B------:R-:W-:Y:S02]  /*4f10*/  IMAD.IADD R133, R185.reuse, 0x1, R187.reuse ;  /* 0x00000001b9857824 */ /* 0x140fe400078e02bb */
[----:B------:R-:W-:Y:S01]  /*4f20*/  @!UP1 UIADD3 UR7, UR17, -0x1, URZ ;  /* 0xffffffff11079890 */ /* 0x000fe2000fffe03f */
[C---:B------:R-:W-:Y:S01]  /*4f30*/  IMAD.IADD R0, R188.reuse, 0x1, R187 ;  /* 0x00000001bc007824 */ /* 0x040fe200078e02bb */
[----:B------:R-:W-:Y:S01]  /*4f40*/  IADD3 R187, R185, R187, R188 ;  /* 0x000000bbb9bb7210 */ /* 0x000fe20007ffe0bc */
[----:B------:R-:W-:Y:S01]  /*4f50*/  IMAD.IADD R2, R188, 0x1, R133 ;  /* 0x00000001bc027824 */ /* 0x000fe200078e0285 */
[----:B------:R-:W-:Y:S02]  /*4f60*/  @!UP1 USHF.R.S32.HI UR6, URZ, 0x1f, UR7 ;  /* 0x0000001f3f069899 */ /* 0x000fe40008011407 */
[----:B------:R-:W-:Y:S02]  /*4f70*/  @!UP1 UIMAD.WIDE.U32 UR22, UR7, UR8, URZ ;  /* 0x00000008071692a5 */ /* 0x000fe4000f8e003f */
[----:B------:R-:W-:Y:S01]  /*4f80*/  @!UP1 UIMAD UR6, UR6, UR8, URZ ;  /* 0x00000008060692a4 */ /* 0x000fe2000f8e023f */
[----:B------:R-:W-:Y:S03]  /*4f90*/  LDSM.16.M88.4 R136, [R186] ;  /* 0x00000000ba88783b */ /* 0x000fe60000000200 */
[----:B------:R-:W-:Y:S02]  /*4fa0*/  @!UP1 UIMAD UR6, UR7, UR9, UR6 ;  /* 0x00000009070692a4 */ /* 0x000fe4000f8e0206 */
[----:B------:R-:W-:Y:S01]  /*4fb0*/  @!UP1 USHF.L.U32 UR7, UR22, 0x6, URZ ;  /* 0x0000000616079899 */ /* 0x000fe2000800063f */
[----:B------:R-:W1:Y:S01]  /*4fc0*/  LDSM.16.M88.4 R140, [R184+UR4+0xc100] ;  /* 0x00c10004b88c783b */ /* 0x000e620008000200 */
[----:B------:R-:W-:Y:S04]  /*4fd0*/  @!UP1 UIADD3 UR6, UR23, UR6, URZ ;  /* 0x0000000617069290 */ /* 0x000fe8000fffe03f */
[----:B------:R-:W2:Y:S01]  /*4fe0*/  LDSM.16.M88.4 R144, [R184+UR4+0xc900] ;  /* 0x00c90004b890783b */ /* 0x000ea20008000200 */
[----:B------:R-:W-:Y:S01]  /*4ff0*/  @!P0 IADD3 R216, P5, R190, UR7, RZ ;  /* 0x00000007bed88c10 */ /* 0x000fe2000ffbe0ff */
[----:B------:R-:W-:Y:S01]  /*5000*/  @!UP1 USHF.L.U64.HI UR6, UR22, 0x6, UR6 ;  /* 0x0000000616069899 */ /* 0x000fe20008010206 */
[----:B------:R-:W-:Y:S02]  /*5010*/  @!P0 IADD3 R218, P6, R212, UR7, RZ ;  /* 0x00000007d4da8c10 */ /* 0x000fe4000ffde0ff */
[----:B------:R-:W3:Y:S01]  /*5020*/  LDSM.16.M88.4 R148, [R184+UR4+0xd100] ;  /* 0x00d10004b894783b */ /* 0x000ee20008000200 */
[C---:B------:R-:W-:Y:S02]  /*5030*/  @!P0 LEA R214, P4, R216.reuse, c[0x0][0x1f8], 0x1 ;  /* 0x00007e00d8d68a11 */ /* 0x040fe400078808ff */
[----:B------:R-:W-:Y:S02]  /*5040*/  @!P0 IADD3.X R213, R195, UR6, RZ, P5, !PT ;  /* 0x00000006c3d58c10 */ /* 0x000fe4000affe4ff */
[----:B------:R-:W-:Y:S01]  /*5050*/  LDSM.16.M88.4 R152, [R182] ;  /* 0x00000000b698783b */ /* 0x000fe20000000200 */
[----:B------:R-:W-:Y:S02]  /*5060*/  @!P0 IADD3.X R217, R211, UR6, RZ, P6, !PT ;  /* 0x00000006d3d98c10 */ /* 0x000fe4000b7fe4ff */
[----:B------:R-:W-:Y:S02]  /*5070*/  @!P0 LEA.HI.X R215, R216, c[0x0][0x1fc], R213, 0x1, P4 ;  /* 0x00007f00d8d78a11 */ /* 0x000fe400020f0cd5 */
[----:B------:R-:W-:Y:S01]  /*5080*/  LDSM.16.M88.4 R156, [R133+0xc100] ;  /* 0x00c10000859c783b */ /* 0x000fe20000000200 */
[----:B------:R-:W-:Y:S02]  /*5090*/  @!P0 LEA R216, P5, R218, c[0x0][0x1f8], 0x1 ;  /* 0x00007e00dad88a11 */ /* 0x000fe400078a08ff */
[----:B------:R-:W-:Y:S01]  /*50a0*/  @!P0 IADD3 R213, P4, R210, UR7, RZ ;  /* 0x00000007d2d58c10 */ /* 0x000fe2000ff9e0ff */
[----:B------:R-:W-:Y:S01]  /*50b0*/  @!UP1 UIADD3 UR7, UP0, UR12, UR7, URZ ;  /* 0x000000070c079290 */ /* 0x000fe2000ff1e03f */
[----:B------:R-:W-:Y:S01]  /*50c0*/  LDSM.16.M88.4 R160, [R133+0xd100] ;  /* 0x00d1000085a0783b */ /* 0x000fe20000000200 */
[----:B------:R-:W-:Y:S02]  /*50d0*/  @!P0 LEA.HI.X R217, R218, c[0x0][0x1fc], R217, 0x1, P5 ;  /* 0x00007f00dad98a11 */ /* 0x000fe400028f0cd9 */
[----:B------:R-:W-:Y:S02]  /*50e0*/  @!P0 LEA R222, P5, R213, c[0x0][0x1f8], 0x1 ;  /* 0x00007e00d5de8a11 */ /* 0x000fe400078a08ff */
[----:B------:R-:W-:Y:S01]  /*50f0*/  LDSM.16.M88.4 R164, [R133+0xd900] ;  /* 0x00d9000085a4783b */ /* 0x000fe20000000200 */
[----:B------:R-:W-:Y:S01]  /*5100*/  @!P0 IADD3.X R218, R209, UR6, RZ, P4, !PT ;  /* 0x00000006d1da8c10 */ /* 0x000fe2000a7fe4ff */
[----:B------:R-:W-:Y:S01]  /*5110*/  @!UP1 UIADD3.X UR6, UR11, UR6, URZ, UP0, !UPT ;  /* 0x000000060b069290 */ /* 0x000fe200087fe43f */
[----:B------:R-:W-:Y:S01]  /*5120*/  @!P0 IADD3 R221, P6, R190, UR7, RZ ;  /* 0x00000007bedd8c10 */ /* 0x000fe2000ffde0ff */
[----:B------:R-:W-:Y:S01]  /*5130*/  UISETP.GE.AND UP0, UPT, UR15, 0x1, UPT ;  /* 0x000000010f00788c */ /* 0x000fe2000bf06270 */
[----:B------:R-:W-:Y:S01]  /*5140*/  @!P0 LEA.HI.X R223, R213, c[0x0][0x1fc], R218, 0x1, P5 ;  /* 0x00007f00d5df8a11 */ /* 0x000fe200028f0cda */
[----:B------:R-:W-:Y:S01]  /*5150*/  IMAD.U32 R213, RZ, RZ, UR15 ;  /* 0x0000000fffd57e24 */ /* 0x000fe2000f8e00ff */
[----:B------:R-:W-:Y:S02]  /*5160*/  @!P0 IADD3 R219, P5, R212, UR7, RZ ;  /* 0x00000007d4db8c10 */ /* 0x000fe4000ffbe0ff */
[----:B------:R-:W-:Y:S01]  /*5170*/  @!P0 IADD3.X R230, R195, UR6, RZ, P6, !PT ;  /* 0x00000006c3e68c10 */ /* 0x000fe2000b7fe4ff */
[C---:B-1----:R-:W-:Y:S03]  /*5180*/  HMMA.16816.F32 R4, R136.reuse, R140, RZ ;  /* 0x0000008c8804723c */ /* 0x042fe600000018ff */
[----:B------:R-:W-:Y:S01]  /*5190*/  @!P0 IMAD R213, R213, 0x6000, R200 ;  /* 0x00006000d5d58824 */ /* 0x000fe200078e02c8 */
[----:B------:R-:W-:Y:S02]  /*51a0*/  @!P0 LEA R224, P6, R221, c[0x0][0x1f8], 0x1 ;  /* 0x00007e00dde08a11 */ /* 0x000fe400078c08ff */
[----:B------:R-:W-:Y:S02]  /*51b0*/  @!P0 IADD3.X R226, R211, UR6, RZ, P5, !PT ;  /* 0x00000006d3e28c10 */ /* 0x000fe4000affe4ff */
[C---:B------:R-:W-:Y:S01]  /*51c0*/  HMMA.16816.F32 R8, R136.reuse, R142, RZ ;  /* 0x0000008e8808723c */ /* 0x040fe200000018ff */
[----:B------:R-:W1:Y:S03]  /*51d0*/  LDSM.16.M88.4 R140, [R184+UR4+0xd900] ;  /* 0x00d90004b88c783b */ /* 0x000e660008000200 */
[----:B------:R-:W-:Y:S02]  /*51e0*/  @!P0 LEA.HI.X R225, R221, c[0x0][0x1fc], R230, 0x1, P6 ;  /* 0x00007f00dde18a11 */ /* 0x000fe400030f0ce6 */
[C---:B------:R-:W-:Y:S02]  /*51f0*/  @!P0 LEA R220, P5, R219.reuse, c[0x0][0x1f8], 0x1 ;  /* 0x00007e00dbdc8a11 */ /* 0x040fe400078a08ff */
[C---:B--2---:R-:W-:Y:S01]  /*5200*/  HMMA.16816.F32 R12, R136.reuse, R144, RZ ;  /* 0x00000090880c723c */ /* 0x044fe200000018ff */
[----:B------:R-:W-:Y:S01]  /*5210*/  @!P0 IADD3 R228, P4, R210, UR7, RZ ;  /* 0x00000007d2e48c10 */ /* 0x000fe2000ff9e0ff */
[----:B------:R-:W-:Y:S02]  /*5220*/  UIADD3 UR7, UR15, 0x1, URZ ;  /* 0x000000010f077890 */ /* 0x000fe4000fffe03f */
[----:B------:R-:W-:Y:S02]  /*5230*/  @!P0 LEA.HI.X R221, R219, c[0x0][0x1fc], R226, 0x1, P5 ;  /* 0x00007f00dbdd8a11 */ /* 0x000fe400028f0ce2 */
[----:B------:R-:W-:Y:S01]  /*5240*/  @!P0 IADD3.X R227, R209, UR6, RZ, P4, !PT ;  /* 0x00000006d1e38c10 */ /* 0x000fe2000a7fe4ff */
[----:B------:R-:W-:Y:S01]  /*5250*/  USHF.L.U32 UR6, UR17, 0x6, URZ ;  /* 0x0000000611067899 */ /* 0x000fe2000800063f */
[C---:B------:R-:W-:Y:S01]  /*5260*/  HMMA.16816.F32 R16, R136.reuse, R146, RZ ;  /* 0x000000928810723c */ /* 0x040fe200000018ff */
[----:B------:R-:W2:Y:S01]  /*5270*/  LDSM.16.M88.4 R144, [R133+0xc900] ;  /* 0x00c900008590783b */ /* 0x000ea20000000200 */
[----:B------:R-:W-:Y:S02]  /*5280*/  USEL UR15, UR7, URZ, !UP0 ;  /* 0x0000003f070f7287 */ /* 0x000fe4000c000000 */
[C---:B------:R-:W-:Y:S02]  /*5290*/  @!P0 LEA R218, P4, R228.reuse, c[0x0][0x1f8], 0x1 ;  /* 0x00007e00e4da8a11 */ /* 0x040fe400078808ff */
[----:B------:R-:W-:Y:S01]  /*52a0*/  @!PT LDS RZ, [RZ] ;  /* 0x00000000fffff984 */ /* 0x000fe20000000800 */
[----:B------:R-:W-:Y:S01]  /*52b0*/  @!PT LDS RZ, [RZ] ;  /* 0x00000000fffff984 */ /* 0x000fe20000000800 */
[----:B------:R-:W-:Y:S01]  /*52c0*/  @!PT LDS RZ, [RZ] ;  /* 0x00000000fffff984 */ /* 0x000fe20000000800 */
[----:B------:R4:W-:Y:S02]  /*52d0*/  @!P0 LDGSTS.E.BYPASS.LTC128B.128 [R213], [R214.64], !P3 ;  /* 0x00000000d6d58fae */ /* 0x0009e4000d901d52 */
[C---:B---3--:R-:W-:Y:S01]  /*52e0*/  HMMA.16816.F32 R20, R136.reuse, R148, RZ ;  /* 0x000000948814723c */ /* 0x048fe200000018ff */
[----:B------:R-:W-:Y:S02]  /*52f0*/  @!P0 LEA.HI.X R219, R228, c[0x0][0x1fc], R227, 0x1, P4 ;  /* 0x00007f00e4db8a11 */ /* 0x000fe400020f0ce3 */
[----:B------:R3:W-:Y:S05]  /*5300*/  @!P0 LDGSTS.E.BYPASS.LTC128B.128 [R213+0x2000], [R216.64], !P2 ;  /* 0x02000000d8d58fae */ /* 0x0007ea000d101d52 */
[C---:B------:R-:W-:Y:S01]  /*5310*/  HMMA.16816.F32 R24, R136.reuse, R150, RZ ;  /* 0x000000968818723c */ /* 0x040fe200000018ff */
[----:B------:R3:W-:Y:S05]  /*5320*/  @!P0 LDGSTS.E.BYPASS.LTC128B.128 [R213+0x4000], [R222.64], !P1 ;  /* 0x04000000ded58fae */ /* 0x0007ea000c901d52 */
[----:B------:R3:W-:Y:S02]  /*5330*/  @!P0 LDGSTS.E.BYPASS.LTC128B.128 [R213+0x1000], [R224.64], !P3 ;  /* 0x01000000e0d58fae */ /* 0x0007e4000d901d52 */
[C---:B-1----:R-:W-:Y:S03]  /*5340*/  HMMA.16816.F32 R28, R136.reuse, R140, RZ ;  /* 0x0000008c881c723c */ /* 0x042fe600000018ff */
[----:B------:R3:W-:Y:S05]  /*5350*/  @!P0 LDGSTS.E.BYPASS.LTC128B.128 [R213+0x3000], [R220.64], !P2 ;  /* 0x03000000dcd58fae */ /* 0x0007ea000d101d52 */
[----:B------:R3:W-:Y:S01]  /*5360*/  @!P0 LDGSTS.E.BYPASS.LTC128B.128 [R213+0x5000], [R218.64], !P1 ;  /* 0x05000000dad58fae */ /* 0x0007e2000c901d52 */
[----:B------:R-:W-:Y:S01]  /*5370*/  HMMA.16816.F32 R32, R136, R142, RZ ;  /* 0x0000008e8820723c */ /* 0x000fe200000018ff */
[----:B------:R-:W-:Y:S03]  /*5380*/  PLOP3.LUT P0, PT, PT, PT, UP3, 0x80, 0x0 ;  /* 0x000000000000781c */ /* 0x000fe60003f0f038 */
[----:B------:R-:W-:Y:S01]  /*5390*/  LDSM.16.M88.4 R148, [R181] ;  /* 0x00000000b594783b */ /* 0x000fe20000000200 */
[----:B----4-:R-:W-:Y:S03]  /*53a0*/  IMAD.U32 R214, RZ, RZ, UR6 ;  /* 0x00000006ffd67e24 */ /* 0x010fe6000f8e00ff */
[C---:B------:R-:W-:Y:S01]  /*53b0*/  HMMA.16816.F32 R4, R152.reuse, R156, R4 ;  /* 0x0000009c9804723c */ /* 0x040fe20000001804 */
[----:B------:R-:W1:Y:S04]  /*53c0*/  LDSM.16.M88.4 R168, [R0+0xc100] ;  /* 0x00c1000000a8783b */ /* 0x000e680000000200 */
[----:B------:R-:W-:Y:S01]  /*53d0*/  IADD3 R214, -R197, 0x1, -R214 ;  /* 0x00000001c5d67810 */ /* 0x000fe20007ffe9d6 */
[----:B------:R-:W-:Y:S02]  /*53e0*/  LDSM.16.M88.4 R136, [R0+0xc900] ;  /* 0x00c900000088783b */ /* 0x000fe40000000200 */
[C---:B------:R-:W-:Y:S03]  /*53f0*/  HMMA.16816.F32 R8, R152.reuse, R158, R8 ;  /* 0x0000009e9808723c */ /* 0x040fe60000001808 */
[----:B------:R-:W-:Y:S01]  /*5400*/  LDSM.16.M88.4 R140, [R0+0xd100] ;  /* 0x00d10000008c783b */ /* 0x000fe20000000200 */
[----:B------:R-:W-:Y:S04]  /*5410*/  IADD3 R214, R214, c[0x0][0x1d0], RZ ;  /* 0x00007400d6d67a10 */ /* 0x000fe80007ffe0ff */
[C---:B--2---:R-:W-:Y:S01]  /*5420*/  HMMA.16816.F32 R12, R152.reuse, R144, R12 ;  /* 0x00000090980c723c */ /* 0x044fe2000000180c */
[----:B------:R-:W-:Y:S03]  /*5430*/  LDSM.16.M88.4 R156, [R180] ;  /* 0x00000000b49c783b */ /* 0x000fe60000000200 */
[----:B---3--:R-:W-:Y:S01]  /*5440*/  IMAD.MOV.U32 R213, RZ, RZ, R196 ;  /* 0x000000ffffd57224 */ /* 0x008fe200078e00c4 */
[----:B------:R-:W-:Y:S01]  /*5450*/  IADD3 R214, R214, -c[0x0][0x168], RZ ;  /* 0x80005a00d6d67a10 */ /* 0x000fe20007ffe0ff */
[----:B------:R-:W-:Y:S01]  /*5460*/  LDSM.16.M88.4 R172, [R2+0xc100] ;  /* 0x00c1000002ac783b */ /* 0x000fe20000000200 */
[----:B------:R-:W-:Y:S01]  /*5470*/  @P0 IMAD.MOV.U32 R213, RZ, RZ, R204 ;  /* 0x000000ffffd50224 */ /* 0x000fe200078e00cc */
[C---:B------:R-:W-:Y:S01]  /*5480*/  HMMA.16816.F32 R16, R152.reuse, R146, R16 ;  /* 0x000000929810723c */ /* 0x040fe20000001810 */
[----:B------:R-:W-:Y:S02]  /*5490*/  PLOP3.LUT P0, PT, PT, PT, UP2, 0x40, 0x0 ;  /* 0x000000000000781c */ /* 0x000fe40003f0e828 */
[----:B------:R-:W-:Y:S01]  /*54a0*/  LDSM.16.M88.4 R144, [R0+0xd900] ;  /* 0x00d900000090783b */ /* 0x000fe20000000200 */
[C---:B------:R-:W-:Y:S02]  /*54b0*/  IADD3 R215, R214.reuse, c[0x0][0x328], RZ ;  /* 0x0000ca00d6d77a10 */ /* 0x040fe40007ffe0ff */
[----:B------:R-:W-:Y:S02]  /*54c0*/  IADD3 R214, R214, UR16, RZ ;  /* 0x00000010d6d67c10 */ /* 0x000fe4000fffe0ff */
[C---:B------:R-:W-:Y:S01]  /*54d0*/  HMMA.16816.F32 R20, R152.reuse, R160, R20 ;  /* 0x000000a09814723c */ /* 0x040fe20000001814 */
[----:B------:R-:W-:Y:S05]  /*54e0*/  LDSM.16.M88.4 R176, [R2+0xc900] ;  /* 0x00c9000002b0783b */ /* 0x000fea0000000200 */
[----:B------:R-:W0:Y:S02]  /*54f0*/  LDGDEPBAR ;  /* 0x00000000000079af */ /* 0x000e240000000000 */
[C---:B------:R-:W-:Y:S03]  /*5500*/  HMMA.16816.F32 R24, R152.reuse, R162, R24 ;  /* 0x000000a29818723c */ /* 0x040fe60000001818 */
[----:B------:R-:W-:Y:S05]  /*5510*/  LDSM.16.M88.4 R160, [R184+UR4+0xf100] ;  /* 0x00f10004b8a0783b */ /* 0x000fea0008000200 */
[C---:B------:R-:W-:Y:S01]  /*5520*/  HMMA.16816.F32 R28, R152.reuse, R164, R28 ;  /* 0x000000a4981c723c */ /* 0x040fe2000000181c */
[----:B------:R-:W2:Y:S07]  /*5530*/  SHFL.IDX PT, R218, R213, RZ, 0x1c1f ;  /* 0x001c1fffd5da7589 */ /* 0x000eae00000e0000 */
[----:B------:R-:W-:Y:S01]  /*5540*/  HMMA.16816.F32 R32, R152, R166, R32 ;  /* 0x000000a69820723c */ /* 0x000fe20000001820 */
[----:B------:R-:W3:Y:S05]  /*5550*/  LDSM.16.M88.4 R152, [R2+0xd100] ;  /* 0x00d100000298783b */ /* 0x000eea0000000200 */
[----:B------:R-:W-:Y:S02]  /*5560*/  LDSM.16.M88.4 R164, [R184+UR4+0xf900] ;  /* 0x00f90004b8a4783b */ /* 0x000fe40008000200 */
[C---:B-1----:R-:W-:Y:S08]  /*5570*/  HMMA.16816.F32 R4, R148.reuse, R168, R4 ;  /* 0x000000a89404723c */ /* 0x042ff00000001804 */
[C---:B------:R-:W-:Y:S01]  /*5580*/  HMMA.16816.F32 R8, R148.reuse, R170, R8 ;  /* 0x000000aa9408723c */ /* 0x040fe20000001808 */
[----:B------:R-:W-:Y:S03]  /*5590*/  LDSM.16.M88.4 R168, [R133+0xe100] ;  /* 0x00e1000085a8783b */ /* 0x000fe60000000200 */
[--C-:B--2---:R-:W-:Y:S02]  /*55a0*/  IMAD.IADD R217, R215, 0x1, R218.reuse ;  /* 0x00000001d7d97824 */ /* 0x104fe400078e02da */
[----:B------:R-:W-:Y:S02]  /*55b0*/  IMAD.IADD R216, R214, 0x1, R218 ;  /* 0x00000001d6d87824 */ /* 0x000fe400078e02da */
[C---:B------:R-:W-:Y:S08]  /*55c0*/  HMMA.16816.F32 R12, R148.reuse, R136, R12 ;  /* 0x00000088940c723c */ /* 0x040ff0000000180c */
[C---:B------:R-:W-:Y:S01]  /*55d0*/  HMMA.16816.F32 R16, R148.reuse, R138, R16 ;  /* 0x0000008a9410723c */ /* 0x040fe20000001810 */
[----:B------:R-:W1:Y:S07]  /*55e0*/  LDSM.16.M88.4 R136, [R2+0xd900] ;  /* 0x00d900000288783b */ /* 0x000e6e0000000200 */
[C---:B------:R-:W-:Y:S08]  /*55f0*/  HMMA.16816.F32 R20, R148.reuse, R140, R20 ;  /* 0x0000008c9414723c */ /* 0x040ff00000001814 */
[C---:B------:R-:W-:Y:S01]  /*5600*/  HMMA.16816.F32 R24, R148.reuse, R142, R24 ;  /* 0x0000008e9418723c */ /* 0x040fe20000001818 */
[----:B------:R-:W-:Y:S07]  /*5610*/  LDSM.16.M88.4 R140, [R186+0x4000] ;  /* 0x00400000ba8c783b */ /* 0x000fee0000000200 */
[C---:B------:R-:W-:Y:S08]  /*5620*/  HMMA.16816.F32 R28, R148.reuse, R144, R28 ;  /* 0x00000090941c723c */ /* 0x040ff0000000181c */
[----:B------:R-:W-:Y:S01]  /*5630*/  HMMA.16816.F32 R32, R148, R146, R32 ;  /* 0x000000929420723c */ /* 0x000fe20000001820 */
[----:B------:R-:W2:Y:S05]  /*5640*/  LDSM.16.M88.4 R144, [R184+UR4+0xe100] ;  /* 0x00e10004b890783b */ /* 0x000eaa0008000200 */
[----:B------:R-:W4:Y:S02]  /*5650*/  LDSM.16.M88.4 R148, [R184+UR4+0xe900] ;  /* 0x00e90004b894783b */ /* 0x000f240008000200 */
[C---:B------:R-:W-:Y:S08]  /*5660*/  HMMA.16816.F32 R4, R156.reuse, R172, R4 ;  /* 0x000000ac9c04723c */ /* 0x040ff00000001804 */
[C---:B------:R-:W-:Y:S01]  /*5670*/  HMMA.16816.F32 R8, R156.reuse, R174, R8 ;  /* 0x000000ae9c08723c */ /* 0x040fe20000001808 */
[----:B------:R-:W-:Y:S07]  /*5680*/  LDSM.16.M88.4 R172, [R182+0x8000] ;  /* 0x00800000b6ac783b */ /* 0x000fee0000000200 */
        /* <DEDUP_REMOVED lines=8> */
[----:B------:R-:W1:Y:S05]  /*5710*/  LDSM.16.M88.4 R136, [R133+0xe900] ;  /* 0x00e900008588783b */ /* 0x000e6a0000000200 */
[----:B------:R-:W-:Y:S02]  /*5720*/  LDSM.16.M88.4 R156, [R133+0xf900] ;  /* 0x00f90000859c783b */ /* 0x000fe40000000200 */
[C---:B--2---:R-:W-:Y:S08]  /*5730*/  HMMA.16816.F32 R4, R140.reuse, R144, R4 ;  /* 0x000000908c04723c */ /* 0x044ff00000001804 */
[C---:B------:R-:W-:Y:S01]  /*5740*/  HMMA.16816.F32 R8, R140.reuse, R146, R8 ;  /* 0x000000928c08723c */ /* 0x040fe20000001808 */
[----:B------:R-:W2:Y:S07]  /*5750*/  LDSM.16.M88.4 R144, [R133+0xf100] ;  /* 0x00f100008590783b */ /* 0x000eae0000000200 */
        /* <DEDUP_REMOVED lines=8> */
[----:B------:R-:W4:Y:S05]  /*57e0*/  LDSM.16.M88.4 R140, [R181+0x4000] ;  /* 0x00400000b58c783b */ /* 0x000f2a0000000200 */
[----:B------:R-:W5:Y:S02]  /*57f0*/  LDSM.16.M88.4 R164, [R0+0xf100] ;  /* 0x00f1000000a4783b */ /* 0x000f640000000200 */
[C---:B---3--:R-:W-:Y:S08]  /*5800*/  HMMA.16816.F32 R4, R152.reuse, R168, R4 ;  /* 0x000000a89804723c */ /* 0x048ff00000001804 */
        /* <DEDUP_REMOVED lines=15> */
[C---:B------:R-:W-:Y:S08]  /*5900*/  HMMA.16816.F32 R12, R140.reuse, R160, R12 ;  /* 0x000000a08c0c723c */ /* 0x040ff0000000180c */
[C---:B------:R-:W-:Y:S01]  /*5910*/  HMMA.16816.F32 R16, R140.reuse, R162, R16 ;  /* 0x000000a28c10723c */ /* 0x040fe20000001810 */
[----:B------:R-:W-:Y:S07]  /*5920*/  LDSM.16.M88.4 R160, [R184+UR4+0x10100] ;  /* 0x01010004b8a0783b */ /* 0x000fee0008000200 */
[C---:B-----5:R-:W-:Y:S08]  /*5930*/  HMMA.16816.F32 R20, R140.reuse, R164, R20 ;  /* 0x000000a48c14723c */ /* 0x060ff00000001814 */
[C---:B------:R-:W-:Y:S01]  /*5940*/  HMMA.16816.F32 R24, R140.reuse, R166, R24 ;  /* 0x000000a68c18723c */ /* 0x040fe20000001818 */
[----:B------:R-:W-:Y:S07]  /*5950*/  LDSM.16.M88.4 R164, [R184+UR4+0x10900] ;  /* 0x01090004b8a4783b */ /* 0x000fee0008000200 */
[C---:B---3--:R-:W-:Y:S08]  /*5960*/  HMMA.16816.F32 R28, R140.reuse, R168, R28 ;  /* 0x000000a88c1c723c */ /* 0x048ff0000000181c */
[----:B------:R-:W-:Y:S01]  /*5970*/  HMMA.16816.F32 R32, R140, R170, R32 ;  /* 0x000000aa8c20723c */ /* 0x000fe20000001820 */
[----:B------:R-:W3:Y:S05]  /*5980*/  LDSM.16.M88.4 R140, [R187+0xf900] ;  /* 0x00f90000bb8c783b */ /* 0x000eea0000000200 */
[----:B------:R-:W-:Y:S02]  /*5990*/  LDSM.16.M88.4 R168, [R184+UR4+0x11900] ;  /* 0x01190004b8a8783b */ /* 0x000fe40008000200 */
[C---:B-1----:R-:W-:Y:S08]  /*59a0*/  HMMA.16816.F32 R4, R136.reuse, R144, R4 ;  /* 0x000000908804723c */ /* 0x042ff00000001804 */
[C---:B------:R-:W-:Y:S01]  /*59b0*/  HMMA.16816.F32 R8, R136.reuse, R146, R8 ;  /* 0x000000928808723c */ /* 0x040fe20000001808 */
[----:B------:R-:W1:Y:S07]  /*59c0*/  LDSM.16.M88.4 R144, [R184+UR4+0x11100] ;  /* 0x01110004b890783b */ /* 0x000e6e0008000200 */
[C---:B--2---:R-:W-:Y:S08]  /*59d0*/  HMMA.16816.F32 R12, R136.reuse, R152, R12 ;  /* 0x00000098880c723c */ /* 0x044ff0000000180c */
[C---:B------:R-:W-:Y:S01]  /*59e0*/  HMMA.16816.F32 R16, R136.reuse, R154, R16 ;  /* 0x0000009a8810723c */ /* 0x040fe20000001810 */
[----:B------:R-:W-:Y:S07]  /*59f0*/  LDSM.16.M88.4 R152, [R181+0x8000] ;  /* 0x00800000b598783b */ /* 0x000fee0000000200 */
[C---:B----4-:R-:W-:Y:S08]  /*5a00*/  HMMA.16816.F32 R20, R136.reuse, R148, R20 ;  /* 0x000000948814723c */ /* 0x050ff00000001814 */
[C---:B------:R-:W-:Y:S01]  /*5a10*/  HMMA.16816.F32 R24, R136.reuse, R150, R24 ;  /* 0x000000968818723c */ /* 0x040fe20000001818 */
[----:B------:R-:W-:Y:S07]  /*5a20*/  LDSM.16.M88.4 R148, [R133+0x11900] ;  /* 0x011900008594783b */ /* 0x000fee0000000200 */
[C---:B---3--:R-:W-:Y:S08]  /*5a30*/  HMMA.16816.F32 R28, R136.reuse, R140, R28 ;  /* 0x0000008c881c723c */ /* 0x048ff0000000181c */
[----:B------:R-:W-:Y:S01]  /*5a40*/  HMMA.16816.F32 R32, R136, R142, R32 ;  /* 0x0000008e8820723c */ /* 0x000fe20000001820 */
[----:B------:R-:W2:Y:S05]  /*5a50*/  LDSM.16.M88.4 R136, [R133+0x10900] ;  /* 0x010900008588783b */ /* 0x000eaa0000000200 */
[----:B------:R-:W3:Y:S02]  /*5a60*/  LDSM.16.M88.4 R140, [R133+0x11100] ;  /* 0x01110000858c783b */ /* 0x000ee40000000200 */
        /* <DEDUP_REMOVED lines=11> */
[----:B------:R-:W5:Y:S07]  /*5b20*/  LDSM.16.M88.4 R156, [R0+0x11100] ;  /* 0x01110000009c783b */ /* 0x000f6e0000000200 */
[C---:B------:R-:W-:Y:S08]  /*5b30*/  HMMA.16816.F32 R4, R172.reuse, R176, R4 ;  /* 0x000000b0ac04723c */ /* 0x040ff00000001804 */
[C---:B------:R-:W-:Y:S08]  /*5b40*/  HMMA.16816.F32 R8, R172.reuse, R178, R8 ;  /* 0x000000b2ac08723c */ /* 0x040ff00000001808 */
        /* <DEDUP_REMOVED lines=21> */
[C---:B----4-:R-:W-:Y:S08]  /*5ca0*/  HMMA.16816.F32 R12, R140.reuse, R160, R12 ;  /* 0x000000a08c0c723c */ /* 0x050ff0000000180c */
[C---:B------:R-:W-:Y:S08]  /*5cb0*/  HMMA.16816.F32 R16, R140.reuse, R162, R16 ;  /* 0x000000a28c10723c */ /* 0x040ff00000001810 */
[C---:B------:R-:W-:Y:S08]  /*5cc0*/  HMMA.16816.F32 R20, R140.reuse, R164, R20 ;  /* 0x000000a48c14723c */ /* 0x040ff00000001814 */
[C---:B------:R-:W-:Y:S08]  /*5cd0*/  HMMA.16816.F32 R24, R140.reuse, R166, R24 ;  /* 0x000000a68c18723c */ /* 0x040ff00000001818 */
[C---:B-1----:R-:W-:Y:S08]  /*5ce0*/  HMMA.16816.F32 R28, R140.reuse, R144, R28 ;  /* 0x000000908c1c723c */ /* 0x042ff0000000181c */
[----:B------:R-:W-:Y:S01]  /*5cf0*/  HMMA.16816.F32 R32, R140, R146, R32 ;  /* 0x000000928c20723c */ /* 0x000fe20000001820 */
[----:B------:R-:W-:-:S07]  /*5d00*/  @P0 BRA `(.L_x_2089) ;  /* 0x000001a000000947 */ /* 0x000fce0003800000 */
        /* <DEDUP_REMOVED lines=14> */
.L_x_2091:
[----:B------:R-:W-:Y:S04]  /*5df0*/  MOV R0, c[0x0][0x32c] ;  /* 0x0000cb0000007a02 */ /* 0x000fe80000000f00 */
[----:B------:R-:W-:Y:S11]  /*5e00*/  ISETP.NE.AND P0, PT, R0, 0x1, PT ;  /* 0x000000010000780c */ /* 0x000ff60003f05270 */
[----:B------:R-:W-:Y:S02]  /*5e10*/  @!UPT UIADD3 URZ, URZ, URZ, URZ ;  /* 0x0000003f3f3ff290 */ /* 0x000fe4000fffe03f */
[----:B------:R-:W-:Y:S05]  /*5e20*/  @P0 IMAD.HI.U32 R0, R133, c[0x0][0x330], RZ ;  /* 0x0000cc0085000a27 */ /* 0x000fea00078e00ff */
[----:B------:R-:W-:Y:S02]  /*5e30*/  @P0 SHF.R.U32.HI R133, RZ, c[0x0][0x334], R0 ;  /* 0x0000cd00ff850a19 */ /* 0x000fe40000011600 */
.L_x_2092:
[----:B------:R-:W-:Y:S05]  /*5e40*/  BSYNC B0 ;  /* 0x0000000000007941 */ /* 0x000fea0003800000 */
.L_x_2090:
[----:B------:R-:W-:Y:S04]  /*5e50*/  IMAD.MOV.U32 R0, RZ, RZ, c[0x0][0x32c] ;  /* 0x0000cb00ff007624 */ /* 0x000fe800078e00ff */
[----:B------:R-:W-:Y:S04]  /*5e60*/  IMAD R0, R133, R0, -UR6 ;  /* 0x8000000685007e24 */ /* 0x000fe8000f8e0200 */
[----:B------:R-:W-:Y:S05]  /*5e70*/  IMAD.IADD R133, R0, 0x1, -R197 ;  /* 0x0000000100857824 */ /* 0x000fea00078e0ac5 */
[----:B------:R-:W-:Y:S02]  /*5e80*/  IADD3 R0, R133, c[0x0][0x32c], RZ ;  /* 0x0000cb0085007a10 */ /* 0x000fe40007ffe0ff */
[----:B------:R-:W-:Y:S02]  /*5e90*/  IMNMX R216, R216, R133, !PT ;  /* 0x00000085d8d87217 */ /* 0x000fe40007800200 */
[----:B------:R-:W-:Y:S02]  /*5ea0*/  IMNMX R217, R217, R0, PT ;  /* 0x00000000d9d97217 */ /* 0x000fe40003800200 */
.L_x_2089:
[----:B------:R-:W-:Y:S01]  /*5eb0*/  UISETP.GT.AND UP0, UPT, UR17, -0x1, UPT ;  /* 0xffffffff1100788c */ /* 0x000fe2000bf04270 */
[----:B------:R-:W1:Y:S05]  /*5ec0*/  SHFL.IDX PT, R2, R213, 0x1, 0x1c1f ;  /* 0x003c1f00d5027f89 */ /* 0x000e6a00000e0000 */
        /* <DEDUP_REMOVED lines=67> */
.L_x_2095:
[----:B------:R-:W-:Y:S04]  /*6300*/  MOV R2, c[0x0][0x32c] ;  /* 0x0000cb0000027a02 */ /* 0x000fe80000000f00 */
[----:B------:R-:W-:Y:S11]  /*6310*/  ISETP.NE.AND P4, PT, R2, 0x1, PT ;  /* 0x000000010200780c */ /* 0x000ff60003f85270 */
[----:B------:R-:W-:Y:S02]  /*6320*/  @!UPT UIADD3 URZ, URZ, URZ, URZ ;  /* 0x0000003f3f3ff290 */ /* 0x000fe4000fffe03f */
[----:B------:R-:W-:Y:S05]  /*6330*/  @P4 IMAD.HI.U32 R2, R13, c[0x0][0x330], RZ ;  /* 0x0000cc000d024a27 */ /* 0x000fea00078e00ff */
[----:B------:R-:W-:Y:S02]  /*6340*/  @P4 SHF.R.U32.HI R13, RZ, c[0x0][0x334], R2 ;  /* 0x0000cd00ff0d4a19 */ /* 0x000fe40000011602 */
.L_x_2096:
[----:B------:R-:W-:Y:S05]  /*6350*/  BSYNC B0 ;  /* 0x0000000000007941 */ /* 0x000fea0003800000 */
.L_x_2094:
[----:B------:R-:W-:Y:S04]  /*6360*/  IMAD.MOV.U32 R2, RZ, RZ, c[0x0][0x32c] ;  /* 0x0000cb00ff027624 */ /* 0x000fe800078e00ff */
[----:B------:R-:W-:Y:S04]  /*6370*/  IMAD R2, R13, R2, -UR6 ;  /* 0x800000060d027e24 */ /* 0x000fe8000f8e0202 */
[----:B------:R-:W-:Y:S05]  /*6380*/  IMAD.IADD R17, R2, 0x1, -R197 ;  /* 0x0000000102117824 */ /* 0x000fea00078e0ac5 */
[----:B------:R-:W-:Y:S02]  /*6390*/  IADD3 R13, R17, c[0x0][0x32c], RZ ;  /* 0x0000cb00110d7a10 */ /* 0x000fe40007ffe0ff */
[----:B------:R-:W-:Y:S02]  /*63a0*/  IMNMX R214, R214, R17, !PT ;  /* 0x00000011d6d67217 */ /* 0x000fe40007800200 */
[----:B------:R-:W-:Y:S02]  /*63b0*/  IMNMX R0, R0, R13, PT ;  /* 0x0000000d00007217 */ /* 0x000fe40003800200 */
.L_x_2093:
[----:B------:R-:W-:Y:S01]  /*63c0*/  FMNMX.FTZ R2, R137, R132, !PT ;  /* 0x0000008489027209 */ /* 0x000fe20007810000 */
[----:B------:R-:W-:Y:S04]  /*63d0*/  DEPBAR.LE SB0, 0x2 ;  /* 0x000080800000791a */ /* 0x000fe80000000000 */
[----:B------:R-:W-:Y:S01]  /*63e0*/  BAR.SYNC.DEFER_BLOCKING 0x0 ;  /* 0x0000000000007b1d */ /* 0x000fe20000010000 */
[----:B------:R-:W-:Y:S01]  /*63f0*/  ISETP.GT.AND P6, PT, R214, RZ, P0 ;  /* 0x000000ffd600720c */ /* 0x000fe200007c4270 */
[----:B------:R-:W-:Y:S01]  /*6400*/  UIADD3 UR22, UR17, -0x2, URZ ;  /* 0xfffffffe11167890 */ /* 0x000fe2000fffe03f */
[----:B------:R-:W-:Y:S02]  /*6410*/  FMNMX.FTZ R2, R133, R2, !PT ;  /* 0x0000000285027209 */ /* 0x000fe40007810000 */
[----:B------:R-:W-:Y:S01]  /*6420*/  ISETP.LT.OR P6, PT, R0, 0x1, P6 ;  /* 0x000000010000780c */ /* 0x000fe200037c1670 */
[----:B------:R-:W-:Y:S01]  /*6430*/  UISETP.GE.AND UP1, UPT, UR22, UR10, UPT ;  /* 0x0000000a1600728c */ /* 0x000fe2000bf26270 */
[----:B------:R-:W-:Y:S02]  /*6440*/  ISETP.GT.AND P5, PT, R214, 0x1, P0 ;  /* 0x00000001d600780c */ /* 0x000fe400007a4270 */
[----:B------:R-:W-:Y:S02]  /*6450*/  FMNMX.FTZ R2, R5, R2, !PT ;  /* 0x0000000205027209 */ /* 0x000fe40007810000 */
[----:B------:R-:W-:Y:S02]  /*6460*/  FSEL R12, R6, -INF , !P6 ;  /* 0xff800000060c7808 */ /* 0x000fe40007000000 */
[----:B------:R-:W-:Y:S02]  /*6470*/  ISETP.LT.OR P5, PT, R0, 0x2, P5 ;  /* 0x000000020000780c */ /* 0x000fe40002fa1670 */
[----:B------:R-:W-:Y:S02]  /*6480*/  ISETP.GT.AND P4, PT, R214, 0x8, P0 ;  /* 0x00000008d600780c */ /* 0x000fe40000784270 */
[----:B------:R-:W-:Y:S01]  /*6490*/  FMNMX.FTZ R2, R9, R2, !PT ;  /* 0x0000000209027209 */ /* 0x000fe20007810000 */
[----:B------:R-:W-:Y:S01]  /*64a0*/  @UP1 USHF.R.S32.HI UR23, URZ, 0x1f, UR22 ;  /* 0x0000001f3f171899 */ /* 0x000fe20008011416 */
[----:B------:R-:W-:Y:S02]  /*64b0*/  FSEL R8, R7, -INF , !P5 ;  /* 0xff80000007087808 */ /* 0x000fe40006800000 */
[----:B------:R-:W-:Y:S02]  /*64c0*/  FMNMX.FTZ R7, R12, R3, !PT ;  /* 0x000000030c077209 */ /* 0x000fe40007810000 */
[----:B------:R-:W-:Y:S02]  /*64d0*/  ISETP.LT.OR P4, PT, R0, 0x9, P4 ;  /* 0x000000090000780c */ /* 0x000fe40002781670 */
[----:B------:R-:W-:Y:S02]  /*64e0*/  ISETP.GT.AND P6, PT, R214, 0x9, P0 ;  /* 0x00000009d600780c */ /* 0x000fe400007c4270 */
[----:B------:R-:W-:Y:S02]  /*64f0*/  FMNMX.FTZ R2, R165, R2, !PT ;  /* 0x00000002a5027209 */ /* 0x000fe40007810000 */
[----:B------:R-:W-:Y:S02]  /*6500*/  ISETP.LT.OR P6, PT, R0, 0xa, P6 ;  /* 0x0000000a0000780c */ /* 0x000fe400037c1670 */
[----:B------:R-:W-:Y:S02]  /*6510*/  FSEL R10, R10, -INF , !P4 ;  /* 0xff8000000a0a7808 */ /* 0x000fe40006000000 */
[----:B------:R-:W-:Y:S02]  /*6520*/  FMNMX.FTZ R7, R8, R7, !PT ;  /* 0x0000000708077209 */ /* 0x000fe40007810000 */
[C---:B------:R-:W-:Y:S02]  /*6530*/  ISETP.GT.AND P5, PT, R214.reuse, 0x10, P0 ;  /* 0x00000010d600780c */ /* 0x040fe400007a4270 */
        /* <DEDUP_REMOVED lines=13> */
[C---:B------:R-:W-:Y:S02]  /*6610*/  ISETP.LT.OR P5, PT, R0.reuse, 0x19, P5 ;  /* 0x000000190000780c */ /* 0x040fe40002fa1670 */
[----:B------:R-:W-:Y:S02]  /*6620*/  ISETP.LT.OR P4, PT, R0, 0x1a, P4 ;  /* 0x0000001a0000780c */ /* 0x000fe40002781670 */
[----:B------:R-:W-:Y:S02]  /*6630*/  FMNMX.FTZ R11, R172, R7, !PT ;  /* 0x00000007ac0b7209 */ /* 0x000fe40007810000 */
[----:B------:R-:W-:Y:S02]  /*6640*/  FMNMX.FTZ R2, R177, R2, !PT ;  /* 0x00000002b1027209 */ /* 0x000fe40007810000 */
[----:B------:R-:W-:Y:S02]  /*6650*/  FSEL R142, R18, -INF , !P5 ;  /* 0xff800000128e7808 */ /* 0x000fe40006800000 */
[----:B------:R-:W-:Y:S02]  /*6660*/  FSEL R140, R19, -INF , !P4 ;  /* 0xff800000138c7808 */ /* 0x000fe40006000000 */
[----:B------:R-:W-:Y:S02]  /*6670*/  FMNMX.FTZ R11, R170, R11, !PT ;  /* 0x0000000baa0b7209 */ /* 0x000fe40007810000 */
[----:B------:R-:W-:Y:S02]  /*6680*/  ISETP.GT.AND P4, PT, R214, 0x20, P0 ;  /* 0x00000020d600780c */ /* 0x000fe40000784270 */
[----:B------:R-:W-:Y:S02]  /*6690*/  FMNMX.FTZ R2, R175, R2, !PT ;  /* 0x00000002af027209 */ /* 0x000fe40007810000 */
        /* <DEDUP_REMOVED lines=10> */
[----:B------:R-:W-:Y:S02]  /*6740*/  ISETP.LT.OR P5, PT, R0, 0x29, P5 ;  /* 0x000000290000780c */ /* 0x000fe40002fa1670 */
[----:B------:R-:W-:Y:S02]  /*6750*/  FMNMX.FTZ R11, R178, R11, !PT ;  /* 0x0000000bb20b7209 */ /* 0x000fe40007810000 */
[----:B------:R-:W-:Y:S02]  /*6760*/  ISETP.GT.AND P4, PT, R214, 0x29, P0 ;  /* 0x00000029d600780c */ /* 0x000fe40000784270 */
[----:B------:R-:W-:Y:S02]  /*6770*/  FMNMX.FTZ R2, R153, R2, !PT ;  /* 0x0000000299027209 */ /* 0x000fe40007810000 */
[----:B------:R-:W-:Y:S02]  /*6780*/  ISETP.LT.OR P4, PT, R0, 0x2a, P4 ;  /* 0x0000002a0000780c */ /* 0x000fe40002781670 */
[----:B------:R-:W-:Y:S02]  /*6790*/  FSEL R174, R26, -INF , !P5 ;  /* 0xff8000001aae7808 */ /* 0x000fe40006800000 */
[----:B------:R-:W-:Y:S02]  /*67a0*/  ISETP.GT.AND P6, PT, R214, 0x30, P0 ;  /* 0x00000030d600780c */ /* 0x000fe400007c4270 */
[----:B------:R-:W-:Y:S02]  /*67b0*/  FMNMX.FTZ R11, R176, R11, !PT ;  /* 0x0000000bb00b7209 */ /* 0x000fe40007810000 */
        /* <DEDUP_REMOVED lines=14> */
[----:B------:R-:W-:Y:S01]  /*68a0*/  ISETP.LT.OR P4, PT, R0, 0x39, P4 ;  /* 0x000000390000780c */ /* 0x000fe20002781670 */
[----:B------:R-:W-:Y:S01]  /*68b0*/  ULDC.64 UR6, c[0x0][0x1e0] ;  /* 0x0000780000067ab9 */ /* 0x000fe20000000a00 */
[----:B------:R-:W-:Y:S02]  /*68c0*/  ISETP.GT.AND P0, PT, R214, 0x39, P0 ;  /* 0x00000039d600780c */ /* 0x000fe40000704270 */
[----:B------:R-:W-:Y:S02]  /*68d0*/  FSEL R146, R34, -INF , !P4 ;  /* 0xff80000022927808 */ /* 0x000fe40006000000 */
[----:B------:R-:W-:Y:S01]  /*68e0*/  FMNMX.FTZ R11, R148, R11, !PT ;  /* 0x0000000b940b7209 */ /* 0x000fe20007810000 */
[----:B------:R-:W-:Y:S01]  /*68f0*/  LDSM.16.MT88.4 R28, [R134+UR4+0x100] ;  /* 0x00010004861c783b */ /* 0x000fe20008004200 */
[----:B------:R-:W-:Y:S01]  /*6900*/  ISETP.LT.OR P0, PT, R0, 0x3a, P0 ;  /* 0x0000003a0000780c */ /* 0x000fe20000701670 */
[----:B------:R-:W-:Y:S01]  /*6910*/  @UP1 UIMAD UR23, UR23, UR6, URZ ;  /* 0x00000006171712a4 */ /* 0x000fe2000f8e023f */
[----:B------:R-:W-:Y:S01]  /*6920*/  FMNMX.FTZ R15, R146, R11, !PT ;  /* 0x0000000b920f7209 */ /* 0x000fe20007810000 */
[----:B------:R-:W-:Y:S01]  /*6930*/  @UP1 UIMAD.WIDE.U32 UR24, UR22, UR6, URZ ;  /* 0x00000006161812a5 */ /* 0x000fe2000f8e003f */
[----:B------:R-:W-:Y:S01]  /*6940*/  FSEL R144, R35, -INF , !P0 ;  /* 0xff80000023907808 */ /* 0x000fe20004000000 */
[----:B------:R-:W-:Y:S01]  /*6950*/  @UP1 UIMAD UR23, UR22, UR7, UR23 ;  /* 0x00000007161712a4 */ /* 0x000fe2000f8e0217 */
[----:B------:R-:W-:Y:S01]  /*6960*/  IADD3 R16, R134, UR4, RZ ;  /* 0x0000000486107c10 */ /* 0x000fe2000fffe0ff */
[----:B------:R-:W-:Y:S01]  /*6970*/  @UP1 USHF.L.U32 UR6, UR24, 0x6, URZ ;  /* 0x0000000618061899 */ /* 0x000fe2000800063f */
[----:B------:R-:W-:Y:S01]  /*6980*/  FMNMX.FTZ R13, R144, R15, !PT ;  /* 0x0000000f900d7209 */ /* 0x000fe20007810000 */
[----:B------:R-:W-:Y:S01]  /*6990*/  @UP1 UIADD3 UR23, UR25, UR23, URZ ;  /* 0x0000001719171290 */ /* 0x000fe2000fffe03f */
[----:B------:R-:W-:Y:S01]  /*69a0*/  IADD3 R156, R183, R16, RZ ;  /* 0x00000010b79c7210 */ /* 0x000fe20007ffe0ff */
[----:B------:R-:W-:Y:S02]  /*69b0*/  @UP1 UIADD3 UR7, UP0, UR14, UR6, URZ ;  /* 0x000000060e071290 */ /* 0x000fe4000ff1e03f */
[----:B------:R-:W2:Y:S01]  /*69c0*/  SHFL.BFLY PT, R0, R13, 0x2, 0x1f ;  /* 0x0c401f000d007f89 */ /* 0x000ea200000e0000 */
[----:B------:R-:W-:Y:S01]  /*69d0*/  @UP1 USHF.L.U64.HI UR23, UR24, 0x6, UR23 ;  /* 0x0000000618171899 */ /* 0x000fe20008010217 */
[----:B-1----:R-:W-:Y:S06]  /*69e0*/  FMNMX.FTZ R4, R7, R2, !PT ;  /* 0x0000000207047209 */ /* 0x002fec0007810000 */
[----:B------:R-:W1:Y:S01]  /*69f0*/  SHFL.BFLY PT, R11, R4, 0x1, 0x1f ;  /* 0x0c201f00040b7f89 */ /* 0x000e6200000e0000 */
[----:B--2---:R-:W-:Y:S07]  /*6a00*/  FMNMX.FTZ R7, R13, R0, !PT ;  /* 0x000000000d077209 */ /* 0x004fee0007810000 */
[----:B------:R-:W2:Y:S01]  /*6a10*/  SHFL.BFLY PT, R0, R7, 0x1, 0x1f ;  /* 0x0c201f0007007f89 */ /* 0x000ea200000e0000 */
[----:B-1----:R-:W-:Y:S04]  /*6a20*/  FMNMX.FTZ R2, R4, R11, !PT ;  /* 0x0000000b04027209 */ /* 0x002fe80007810000 */
[C---:B------:R-:W-:Y:S01]  /*6a30*/  FSETP.NEU.FTZ.AND P0, PT, R2.reuse, -INF , PT ;  /* 0xff8000000200780b */ /* 0x040fe20003f1d000 */
[----:B------:R-:W-:Y:S05]  /*6a40*/  FMUL.FTZ R152, R2, c[0x0][0x2d0] ;  /* 0x0000b40002987a20 */ /* 0x000fea0000410000 */
[----:B------:R-:W-:Y:S05]  /*6a50*/  FSEL R152, R152, RZ, P0 ;  /* 0x000000ff98987208 */ /* 0x000fea0000000000 */
[--C-:B------:R-:W-:Y:S01]  /*6a60*/  FFMA.FTZ R158, R5, c[0x0][0x2d0], -R152.reuse ;  /* 0x0000b400059e7a23 */ /* 0x100fe20000010898 */
[----:B------:R-:W-:Y:S01]  /*6a70*/  FSEL R5, R2, RZ, P0 ;  /* 0x000000ff02057208 */ /* 0x000fe20000000000 */
[--C-:B------:R-:W-:Y:S02]  /*6a80*/  FFMA.FTZ R164, R137, c[0x0][0x2d0], -R152.reuse ;  /* 0x0000b40089a47a23 */ /* 0x100fe40000010898 */
[----:B------:R-:W-:Y:S01]  /*6a90*/  FFMA.FTZ R163, R133, c[0x0][0x2d0], -R152 ;  /* 0x0000b40085a37a23 */ /* 0x000fe20000010898 */
[----:B--2---:R-:W-:Y:S01]  /*6aa0*/  FMNMX.FTZ R0, R7, R0, !PT ;  /* 0x0000000007007209 */ /* 0x004fe20007810000 */
[----:B------:R-:W-:Y:S02]  /*6ab0*/  FADD.FTZ R4, -R5, R132 ;  /* 0x0000008405047221 */ /* 0x000fe40000010100 */
[----:B------:R-:W-:Y:S01]  /*6ac0*/  MUFU.EX2 R164, R164 ;  /* 0x000000a400a47308 */ /* 0x000fe20000000800 */
[--C-:B------:R-:W-:Y:S01]  /*6ad0*/  FFMA.FTZ R159, R9, c[0x0][0x2d0], -R152.reuse ;  /* 0x0000b400099f7a23 */ /* 0x100fe20000010898 */
[C---:B------:R-:W-:Y:S01]  /*6ae0*/  FSETP.NEU.FTZ.AND P0, PT, R0.reuse, -INF , PT ;  /* 0xff8000000000780b */ /* 0x040fe20003f1d000 */
[----:B------:R-:W-:Y:S02]  /*6af0*/  FMUL.FTZ R145, R0, c[0x0][0x2d0] ;  /* 0x0000b40000917a20 */ /* 0x000fe40000410000 */
[----:B------:R-:W-:Y:S01]  /*6b00*/  FMUL.FTZ R132, R4, c[0x0][0x2d0] ;  /* 0x0000b40004847a20 */ /* 0x000fe20000410000 */
[----:B------:R-:W-:Y:S01]  /*6b10*/  FSEL R4, R0, RZ, P0 ;  /* 0x000000ff00047208 */ /* 0x000fe20000000000 */
[--C-:B------:R-:W-:Y:S01]  /*6b20*/  FFMA.FTZ R168, R141, c[0x0][0x2d0], -R152.reuse ;  /* 0x0000b4008da87a23 */ /* 0x100fe20000010898 */
[----:B------:R-:W-:Y:S01]  /*6b30*/  FSEL R145, R145, RZ, P0 ;  /* 0x000000ff91917208 */ /* 0x000fe20000000000 */
[--C-:B------:R-:W-:Y:S01]  /*6b40*/  FFMA.FTZ R216, R155, c[0x0][0x2d0], -R152.reuse ;  /* 0x0000b4009bd87a23 */ /* 0x100fe20000010898 */
[----:B------:R-:W1:Y:S01]  /*6b50*/  MUFU.EX2 R163, R163 ;  /* 0x000000a300a37308 */ /* 0x000e620000000800 */
[----:B------:R-:W-:Y:S01]  /*6b60*/  FADD.FTZ R4, -R4, R3 ;  /* 0x0000000304047221 */ /* 0x000fe20000010100 */
[----:B------:R-:W-:Y:S01]  /*6b70*/  PLOP3.LUT P0, PT, PT, PT, UP1, 0x80, 0x0 ;  /* 0x000000000000781c */ /* 0x000fe20003f0f018 */
[--C-:B------:R-:W-:Y:S02]  /*6b80*/  FFMA.FTZ R162, R12, c[0x0][0x2d0], -R145.reuse ;  /* 0x0000b4000ca27a23 */ /* 0x100fe40000010891 */
[----:B------:R-:W2:Y:S01]  /*6b90*/  LDSM.16.MT88.4 R12, [R135+UR4+0x100] ;  /* 0x00010004870c783b */ /* 0x000ea20008004200 */
[--C-:B------:R-:W-:Y:S02]  /*6ba0*/  FFMA.FTZ R161, R8, c[0x0][0x2d0], -R145.reuse ;  /* 0x0000b40008a17a23 */ /* 0x100fe40000010891 */
[--C-:B------:R-:W-:Y:S02]  /*6bb0*/  FFMA.FTZ R157, R10, c[0x0][0x2d0], -R145.reuse ;  /* 0x0000b4000a9d7a23 */ /* 0x100fe40000010891 */
[--C-:B------:R-:W-:Y:S01]  /*6bc0*/  FFMA.FTZ R160, R6, c[0x0][0x2d0], -R145.reuse ;  /* 0x0000b40006a07a23 */ /* 0x100fe20000010891 */
[----:B------:R-:W3:Y:S01]  /*6bd0*/  MUFU.EX2 R132, R132 ;  /* 0x0000008400847308 */ /* 0x000ee20000000800 */
[----:B------:R-:W-:Y:S01]  /*6be0*/  FMUL.FTZ R3, R4, c[0x0][0x2d0] ;  /* 0x0000b40004037a20 */ /* 0x000fe20000410000 */
[----:B------:R-:W-:Y:S01]  /*6bf0*/  IADD3 R4, R135, UR4, RZ ;  /* 0x0000000487047c10 */ /* 0x000fe2000fffe0ff */
[--C-:B------:R-:W-:Y:S02]  /*6c00*/  FFMA.FTZ R171, R142, c[0x0][0x2d0], -R145.reuse ;  /* 0x0000b4008eab7a23 */ /* 0x100fe40000010891 */
[--C-:B------:R-:W-:Y:S01]  /*6c10*/  FFMA.FTZ R179, R154, c[0x0][0x2d0], -R145.reuse ;  /* 0x0000b4009ab37a23 */ /* 0x100fe20000010891 */
[----:B------:R-:W-:Y:S01]  /*6c20*/  IADD3 R133, R183, R4, RZ ;  /* 0x00000004b7857210 */ /* 0x000fe20007ffe0ff */
[--C-:B------:R-:W-:Y:S02]  /*6c30*/  FFMA.FTZ R187, R151, c[0x0][0x2d0], -R152.reuse ;  /* 0x0000b40097bb7a23 */ /* 0x100fe40000010898 */
[--C-:B------:R-:W-:Y:S01]  /*6c40*/  FFMA.FTZ R213, R149, c[0x0][0x2d0], -R152.reuse ;  /* 0x0000b40095d57a23 */ /* 0x100fe20000010898 */
[----:B------:R-:W4:Y:S01]  /*6c50*/  MUFU.EX2 R3, R3 ;  /* 0x0000000300037308 */ /* 0x000f220000000800 */
[----:B------:R-:W5:Y:S01]  /*6c60*/  LDSM.16.MT88.4 R20, [R133+0x100] ;  /* 0x000100008514783b */ /* 0x000f620000004200 */
[--C-:B------:R-:W-:Y:S01]  /*6c70*/  FFMA.FTZ R215, R150, c[0x0][0x2d0], -R145.reuse ;  /* 0x0000b40096d77a23 */ /* 0x100fe20000010891 */
[----:B-1----:R-:W-:Y:S01]  /*6c80*/  F2FP.PACK_AB R136, R163, R164 ;  /* 0x000000a4a388723e */ /* 0x002fe200000000ff */
[--C-:B------:R-:W-:Y:S02]  /*6c90*/  FFMA.FTZ R220, R148, c[0x0][0x2d0], -R145.reuse ;  /* 0x0000b40094dc7a23 */ /* 0x100fe40000010891 */
[--C-:B------:R-:W-:Y:S02]  /*6ca0*/  FFMA.FTZ R217, R146, c[0x0][0x2d0], -R145.reuse ;  /* 0x0000b40092d97a23 */ /* 0x100fe40000010891 */
[--C-:B------:R-:W-:Y:S01]  /*6cb0*/  FFMA.FTZ R165, R165, c[0x0][0x2d0], -R152.reuse ;  /* 0x0000b400a5a57a23 */ /* 0x100fe20000010898 */
[----:B------:R-:W-:Y:S01]  /*6cc0*/  LDSM.16.MT88.4 R148, [R133+0x3900] ;  /* 0x003900008594783b */ /* 0x000fe20000004200 */
[----:B------:R-:W-:Y:S01]  /*6cd0*/  MUFU.EX2 R158, R158 ;  /* 0x0000009e009e7308 */ /* 0x000fe20000000800 */
[--C-:B------:R-:W-:Y:S02]  /*6ce0*/  FFMA.FTZ R166, R167, c[0x0][0x2d0], -R152.reuse ;  /* 0x0000b400a7a67a23 */ /* 0x100fe40000010898 */
[--C-:B------:R-:W-:Y:S02]  /*6cf0*/  FFMA.FTZ R167, R143, c[0x0][0x2d0], -R152.reuse ;  /* 0x0000b4008fa77a23 */ /* 0x100fe40000010898 */
[C---:B---3--:R-:W-:Y:S02]  /*6d00*/  FMUL.FTZ R4, R132.reuse, R128 ;  /* 0x0000008084047220 */ /* 0x048fe40000410000 */
[C---:B------:R-:W-:Y:S02]  /*6d10*/  FMUL.FTZ R5, R132.reuse, R129 ;  /* 0x0000008184057220 */ /* 0x040fe40000410000 */
[C---:B------:R-:W-:Y:S01]  /*6d20*/  FMUL.FTZ R8, R132.reuse, R124 ;  /* 0x0000007c84087220 */ /* 0x040fe20000410000 */
[----:B------:R-:W1:Y:S01]  /*6d30*/  MUFU.EX2 R159, R159 ;  /* 0x0000009f009f7308 */ /* 0x000e620000000800 */
[C---:B------:R-:W-:Y:S02]  /*6d40*/  FMUL.FTZ R9, R132.reuse, R125 ;  /* 0x0000007d84097220 */ /* 0x040fe40000410000 */
[C---:B------:R-:W-:Y:S02]  /*6d50*/  FMUL.FTZ R16, R132.reuse, R104 ;  /* 0x0000006884107220 */ /* 0x040fe40000410000 */
[C---:B----4-:R-:W-:Y:S02]  /*6d60*/  FMUL.FTZ R6, R3.reuse, R130 ;  /* 0x0000008203067220 */ /* 0x050fe40000410000 */
[C---:B------:R-:W-:Y:S02]  /*6d70*/  FMUL.FTZ R7, R3.reuse, R131 ;  /* 0x0000008303077220 */ /* 0x040fe40000410000 */
[C---:B------:R-:W-:Y:S01]  /*6d80*/  FMUL.FTZ R10, R3.reuse, R126 ;  /* 0x0000007e030a7220 */ /* 0x040fe20000410000 */
[----:B------:R-:W-:Y:S01]  /*6d90*/  MUFU.EX2 R162, R162 ;  /* 0x000000a200a27308 */ /* 0x000fe20000000800 */
[C---:B------:R-:W-:Y:S01]  /*6da0*/  FMUL.FTZ R11, R3.reuse, R127 ;  /* 0x0000007f030b7220 */ /* 0x040fe20000410000 */
[----:B------:R-:W-:Y:S01]  /*6db0*/  LDSM.16.MT88.4 R128, [R133+0x2900] ;  /* 0x002900008580783b */ /* 0x000fe20000004200 */
[C---:B------:R-:W-:Y:S02]  /*6dc0*/  FMUL.FTZ R17, R132.reuse, R105 ;  /* 0x0000006984117220 */ /* 0x040fe40000410000 */
[C---:B------:R-:W-:Y:S02]  /*6dd0*/  FMUL.FTZ R18, R3.reuse, R106 ;  /* 0x0000006a03127220 */ /* 0x040fe40000410000 */
[----:B------:R-:W-:Y:S02]  /*6de0*/  FMUL.FTZ R19, R3, R107 ;  /* 0x0000006b03137220 */ /* 0x000fe40000410000 */
[C---:B------:R-:W-:Y:S01]  /*6df0*/  FMUL.FTZ R24, R132.reuse, R112 ;  /* 0x0000007084187220 */ /* 0x040fe20000410000 */
[----:B------:R-:W3:Y:S01]  /*6e00*/  MUFU.EX2 R161, R161 ;  /* 0x000000a100a17308 */ /* 0x000ee20000000800 */
[----:B------:R-:W-:Y:S01]  /*6e10*/  LDSM.16.MT88.4 R104, [R135+UR4+0x2100] ;  /* 0x002100048768783b */ /* 0x000fe20008004200 */
[C---:B------:R-:W-:Y:S01]  /*6e20*/  FMUL.FTZ R25, R132.reuse, R113 ;  /* 0x0000007184197220 */ /* 0x040fe20000410000 */
[----:B-1----:R-:W-:Y:S01]  /*6e30*/  F2FP.PACK_AB R138, R159, R158 ;  /* 0x0000009e9f8a723e */ /* 0x002fe200000000ff */
[C---:B------:R-:W-:Y:S02]  /*6e40*/  FMUL.FTZ R26, R3.reuse, R114 ;  /* 0x00000072031a7220 */ /* 0x040fe40000410000 */
[C---:B------:R-:W-:Y:S02]  /*6e50*/  FMUL.FTZ R27, R3.reuse, R115 ;  /* 0x00000073031b7220 */ /* 0x040fe40000410000 */
[C---:B------:R-:W-:Y:S02]  /*6e60*/  FMUL.FTZ R32, R132.reuse, R120 ;  /* 0x0000007884207220 */ /* 0x040fe40000410000 */
        /* <DEDUP_REMOVED lines=8> */
[----:B------:R-:W-:Y:S01]  /*6ef0*/  LDSM.16.MT88.4 R120, [R156+0x900] ;  /* 0x000900009c78783b */ /* 0x000fe20000004200 */
[----:B------:R-:W-:Y:S01]  /*6f00*/  FMUL.FTZ R38, R3, R38 ;  /* 0x0000002603267220 */ /* 0x000fe20000410000 */
[----:B---3--:R-:W-:Y:S01]  /*6f10*/  F2FP.PACK_AB R137, R161, R162 ;  /* 0x000000a2a189723e */ /* 0x008fe200000000ff */
[C---:B------:R-:W-:Y:S02]  /*6f20*/  FMUL.FTZ R39, R3.reuse, R39 ;  /* 0x0000002703277220 */ /* 0x040fe40000410000 */
[C---:B------:R-:W-:Y:S03]  /*6f30*/  FMUL.FTZ R40, R132.reuse, R40 ;  /* 0x0000002884287220 */ /* 0x040fe60000410000 */
[----:B------:R-:W-:Y:S01]  /*6f40*/  LDSM.16.MT88.4 R124, [R135+UR4+0x2900] ;  /* 0x00290004877c783b */ /* 0x000fe20008004200 */
[C---:B------:R-:W-:Y:S01]  /*6f50*/  FMUL.FTZ R41, R132.reuse, R41 ;  /* 0x0000002984297220 */ /* 0x040fe20000410000 */
[----:B------:R-:W-:Y:S01]  /*6f60*/  MUFU.EX2 R165, R165 ;  /* 0x000000a500a57308 */ /* 0x000fe20000000800 */
[C---:B------:R-:W-:Y:S02]  /*6f70*/  FMUL.FTZ R42, R3.reuse, R42 ;  /* 0x0000002a032a7220 */ /* 0x040fe40000410000 */
[C---:B------:R-:W-:Y:S02]  /*6f80*/  FMUL.FTZ R43, R3.reuse, R43 ;  /* 0x0000002b032b7220 */ /* 0x040fe40000410000 */
[C---:B------:R-:W-:Y:S02]  /*6f90*/  FMUL.FTZ R44, R132.reuse, R44 ;  /* 0x0000002c842c7220 */ /* 0x040fe40000410000 */
[----:B------:R-:W-:Y:S02]  /*6fa0*/  FMUL.FTZ R45, R132, R45 ;  /* 0x0000002d842d7220 */ /* 0x000fe40000410000 */
[C---:B------:R-:W-:Y:S01]  /*6fb0*/  FMUL.FTZ R46, R3.reuse, R46 ;  /* 0x0000002e032e7220 */ /* 0x040fe20000410000 */
[----:B------:R-:W3:Y:S01]  /*6fc0*/  MUFU.EX2 R166, R166 ;  /* 0x000000a600a67308 */ /* 0x000ee20000000800 */
[C---:B------:R-:W-:Y:S01]  /*6fd0*/  FMUL.FTZ R47, R3.reuse, R47 ;  /* 0x0000002f032f7220 */ /* 0x040fe20000410000 */
[----:B-1----:R-:W-:Y:S01]  /*6fe0*/  F2FP.PACK_AB R139, R160, R157 ;  /* 0x0000009da08b723e */ /* 0x002fe200000000ff */
[C---:B------:R-:W-:Y:S02]  /*6ff0*/  FMUL.FTZ R48, R132.reuse, R48 ;  /* 0x0000003084307220 */ /* 0x040fe40000410000 */
[C---:B------:R-:W-:Y:S02]  /*7000*/  FMUL.FTZ R49, R132.reuse, R49 ;  /* 0x0000003184317220 */ /* 0x040fe40000410000 */
[C---:B------:R-:W-:Y:S02]  /*7010*/  FMUL.FTZ R50, R3.reuse, R50 ;  /* 0x0000003203327220 */ /* 0x040fe40000410000 */
[C---:B--2---:R-:W-:Y:S01]  /*7020*/  HMMA.16816.F32 R4, R136.reuse, R12, R4 ;  /* 0x0000000c8804723c */ /* 0x044fe20000001804 */
        /* <DEDUP_REMOVED lines=13> */
[C---:B-----5:R-:W-:Y:S03]  /*7100*/  HMMA.16816.F32 R12, R136.reuse, R20, R12 ;  /* 0x00000014880c723c */ /* 0x060fe6000000180c */
        /* <DEDUP_REMOVED lines=10> */
[----:B------:R-:W2:Y:S01]  /*71b0*/  LDSM.16.MT88.4 R108, [R133+0x2100] ;  /* 0x00210000856c783b */ /* 0x000ea20000004200 */
        /* <DEDUP_REMOVED lines=14> */
[----:B------:R-:W-:Y:S01]  /*72a0*/  LDSM.16.MT88.4 R116, [R133+0x900] ;  /* 0x000900008574783b */ /* 0x000fe20000004200 */
        /* <DEDUP_REMOVED lines=8> */
[----:B------:R-:W1:Y:S03]  /*7330*/  LDSM.16.MT88.4 R100, [R134+UR4+0x2100] ;  /* 0x002100048664783b */ /* 0x000e660008004200 */
[C---:B------:R-:W-:Y:S01]  /*7340*/  FMUL.FTZ R68, R132.reuse, R68 ;  /* 0x0000004484447220 */ /* 0x040fe20000410000 */
[----:B------:R-:W-:Y:S01]  /*7350*/  MUFU.EX2 R217, R217 ;  /* 0x000000d900d97308 */ /* 0x000fe20000000800 */
        /* <DEDUP_REMOVED lines=12> */
[----:B------:R-:W2:Y:S03]  /*7420*/  LDSM.16.MT88.4 R108, [R135+UR4+0x4100] ;  /* 0x00410004876c783b */ /* 0x000ea60008004200 */
[C---:B------:R-:W-:Y:S02]  /*7430*/  FMUL.FTZ R84, R132.reuse, R84 ;  /* 0x0000005484547220 */ /* 0x040fe40000410000 */
[----:B------:R-:W-:Y:S02]  /*7440*/  FMUL.FTZ R85, R132, R85 ;  /* 0x0000005584557220 */ /* 0x000fe40000410000 */
[C---:B------:R-:W-:Y:S01]  /*7450*/  FMUL.FTZ R86, R3.reuse, R86 ;  /* 0x0000005603567220 */ /* 0x040fe20000410000 */
[C---:B-1----:R-:W-:Y:S03]  /*7460*/  HMMA.16816.F32 R52, R136.reuse, R100, R52 ;  /* 0x000000648834723c */ /* 0x042fe60000001834 */
[C---:B------:R-:W-:Y:S02]  /*7470*/  FMUL.FTZ R87, R3.reuse, R87 ;  /* 0x0000005703577220 */ /* 0x040fe40000410000 */
[--C-:B------:R-:W-:Y:S02]  /*7480*/  FFMA.FTZ R169, R172, c[0x0][0x2d0], -R145.reuse ;  /* 0x0000b400aca97a23 */ /* 0x100fe40000010891 */
[--C-:B------:R-:W-:Y:S01]  /*7490*/  FFMA.FTZ R172, R140, c[0x0][0x2d0], -R145.reuse ;  /* 0x0000b4008cac7a23 */ /* 0x100fe20000010891 */
[C---:B------:R-:W-:Y:S01]  /*74a0*/  HMMA.16816.F32 R56, R136.reuse, R102, R56 ;  /* 0x000000668838723c */ /* 0x040fe20000001838 */
[----:B------:R-:W1:Y:S02]  /*74b0*/  LDSM.16.MT88.4 R100, [R133+0x4100] ;  /* 0x004100008564783b */ /* 0x000e640000004200 */
[----:B------:R-:W-:Y:S01]  /*74c0*/  MUFU.EX2 R169, R169 ;  /* 0x000000a900a97308 */ /* 0x000fe20000000800 */
[--C-:B------:R-:W-:Y:S02]  /*74d0*/  FFMA.FTZ R170, R170, c[0x0][0x2d0], -R145.reuse ;  /* 0x0000b400aaaa7a23 */ /* 0x100fe40000010891 */
[C---:B------:R-:W-:Y:S02]  /*74e0*/  FMUL.FTZ R88, R132.reuse, R88 ;  /* 0x0000005884587220 */ /* 0x040fe40000410000 */
[C---:B----4-:R-:W-:Y:S01]  /*74f0*/  HMMA.16816.F32 R60, R136.reuse, R104, R60 ;  /* 0x00000068883c723c */ /* 0x050fe2000000183c */
[----:B------:R-:W-:Y:S03]  /*7500*/  LDSM.16.MT88.4 R140, [R134+UR4+0x2900] ;  /* 0x00290004868c783b */ /* 0x000fe60008004200 */
[C---:B------:R-:W-:Y:S01]  /*7510*/  FMUL.FTZ R89, R132.reuse, R89 ;  /* 0x0000005984597220 */ /* 0x040fe20000410000 */
[----:B------:R-:W4:Y:S01]  /*7520*/  MUFU.EX2 R170, R170 ;  /* 0x000000aa00aa7308 */ /* 0x000f220000000800 */
[C---:B------:R-:W-:Y:S02]  /*7530*/  FMUL.FTZ R90, R3.reuse, R90 ;  /* 0x0000005a035a7220 */ /* 0x040fe40000410000 */
[C---:B------:R-:W-:Y:S01]  /*7540*/  HMMA.16816.F32 R64, R136.reuse, R106, R64 ;  /* 0x0000006a8840723c */ /* 0x040fe20000001840 */
[----:B------:R-:W5:Y:S03]  /*7550*/  LDSM.16.MT88.4 R104, [R134+UR4+0x4100] ;  /* 0x004100048668783b */ /* 0x000f660008004200 */
[C---:B------:R-:W-:Y:S02]  /*7560*/  FMUL.FTZ R91, R3.reuse, R91 ;  /* 0x0000005b035b7220 */ /* 0x040fe40000410000 */
[C---:B------:R-:W-:Y:S01]  /*7570*/  FMUL.FTZ R92, R132.reuse, R92 ;  /* 0x0000005c845c7220 */ /* 0x040fe20000410000 */
[----:B------:R-:W1:Y:S01]  /*7580*/  MUFU.EX2 R172, R172 ;  /* 0x000000ac00ac7308 */ /* 0x000e620000000800 */
[C---:B--2---:R-:W-:Y:S04]  /*7590*/  HMMA.16816.F32 R68, R136.reuse, R108, R68 ;  /* 0x0000006c8844723c */ /* 0x044fe80000001844 */
[C---:B------:R-:W-:Y:S02]  /*75a0*/  FMUL.FTZ R93, R132.reuse, R93 ;  /* 0x0000005d845d7220 */ /* 0x040fe40000410000 */
[C---:B------:R-:W-:Y:S02]  /*75b0*/  FMUL.FTZ R94, R3.reuse, R94 ;  /* 0x0000005e035e7220 */ /* 0x040fe40000410000 */
[C---:B------:R-:W-:Y:S01]  /*75c0*/  HMMA.16816.F32 R72, R136.reuse, R110, R72 ;  /* 0x0000006e8848723c */ /* 0x040fe20000001848 */
[----:B------:R-:W2:Y:S03]  /*75d0*/  LDSM.16.MT88.4 R108, [R156+0x4100] ;  /* 0x004100009c6c783b */ /* 0x000ea60000004200 */
[C---:B------:R-:W-:Y:S02]  /*75e0*/  FMUL.FTZ R78, R3.reuse, R78 ;  /* 0x0000004e034e7220 */ /* 0x040fe40000410000 */
[C---:B------:R-:W-:Y:S02]  /*75f0*/  FMUL.FTZ R76, R132.reuse, R76 ;  /* 0x0000004c844c7220 */ /* 0x040fe40000410000 */
[C---:B------:R-:W-:Y:S04]  /*7600*/  FMUL.FTZ R79, R3.reuse, R79 ;  /* 0x0000004f034f7220 */ /* 0x040fe80000410000 */
[C---:B------:R-:W-:Y:S02]  /*7610*/  FMUL.FTZ R77, R132.reuse, R77 ;  /* 0x0000004d844d7220 */ /* 0x040fe40000410000 */
[C---:B------:R-:W-:Y:S02]  /*7620*/  FMUL.FTZ R95, R3.reuse, R95 ;  /* 0x0000005f035f7220 */ /* 0x040fe40000410000 */
[C---:B------:R-:W-:Y:S02]  /*7630*/  FMUL.FTZ R96, R132.reuse, R96 ;  /* 0x0000006084607220 */ /* 0x040fe40000410000 */
[C---:B------:R-:W-:Y:S01]  /*7640*/  FMUL.FTZ R97, R132.reuse, R97 ;  /* 0x0000006184617220 */ /* 0x040fe20000410000 */
[C---:B-1----:R-:W-:Y:S03]  /*7650*/  HMMA.16816.F32 R76, R136.reuse, R100, R76 ;  /* 0x00000064884c723c */ /* 0x042fe6000000184c */
[C---:B------:R-:W-:Y:S02]  /*7660*/  FMUL.FTZ R82, R3.reuse, R82 ;  /* 0x0000005203527220 */ /* 0x040fe40000410000 */
[----:B------:R-:W-:Y:S02]  /*7670*/  FMUL.FTZ R80, R132, R80 ;  /* 0x0000005084507220 */ /* 0x000fe40000410000 */
[C---:B------:R-:W-:Y:S01]  /*7680*/  FMUL.FTZ R83, R3.reuse, R83 ;  /* 0x0000005303537220 */ /* 0x040fe20000410000 */
[----:B---3--:R-:W-:Y:S01]  /*7690*/  F2FP.PACK_AB R100, R166, R165 ;  /* 0x000000a5a664723e */ /* 0x008fe200000000ff */
[----:B------:R-:W-:Y:S03]  /*76a0*/  FMUL.FTZ R81, R132, R81 ;  /* 0x0000005184517220 */ /* 0x000fe60000410000 */
[C---:B------:R-:W-:Y:S01]  /*76b0*/  FMUL.FTZ R98, R3.reuse, R98 ;  /* 0x0000006203627220 */ /* 0x040fe20000410000 */
[----:B----4-:R-:W-:Y:S01]  /*76c0*/  F2FP.PACK_AB R101, R170, R169 ;  /* 0x000000a9aa65723e */ /* 0x010fe200000000ff */
[----:B------:R-:W-:Y:S02]  /*76d0*/  FMUL.FTZ R99, R3, R99 ;  /* 0x0000006303637220 */ /* 0x000fe40000410000 */
[C---:B------:R-:W-:Y:S03]  /*76e0*/  HMMA.16816.F32 R80, R136.reuse, R102, R80 ;  /* 0x000000668850723c */ /* 0x040fe60000001850 */
[--C-:B------:R-:W-:Y:S02]  /*76f0*/  FFMA.FTZ R177, R177, c[0x0][0x2d0], -R152.reuse ;  /* 0x0000b400b1b17a23 */ /* 0x100fe40000010898 */
[--C-:B------:R-:W-:Y:S02]  /*7700*/  FFMA.FTZ R214, R175, c[0x0][0x2d0], -R152.reuse ;  /* 0x0000b400afd67a23 */ /* 0x100fe40000010898 */
[----:B------:R-:W-:Y:S01]  /*7710*/  F2FP.PACK_AB R102, R168, R167 ;  /* 0x000000a7a866723e */ /* 0x000fe200000000ff */
[C---:B-----5:R-:W-:Y:S01]  /*7720*/  HMMA.16816.F32 R84, R136.reuse, R104, R84 ;  /* 0x000000688854723c */ /* 0x060fe20000001854 */
[----:B------:R-:W-:Y:S03]  /*7730*/  MUFU.EX2 R177, R177 ;  /* 0x000000b100b17308 */ /* 0x000fe60000000800 */
[----:B------:R-:W-:Y:S01]  /*7740*/  F2FP.PACK_AB R103, R172, R171 ;  /* 0x000000abac67723e */ /* 0x000fe200000000ff */
[--C-:B------:R-:W-:Y:S02]  /*7750*/  FFMA.FTZ R173, R173, c[0x0][0x2d0], -R152.reuse ;  /* 0x0000b400adad7a23 */ /* 0x100fe40000010898 */
[--C-:B------:R-:W-:Y:S01]  /*7760*/  FFMA.FTZ R175, R178, c[0x0][0x2d0], -R145.reuse ;  /* 0x0000b400b2af7a23 */ /* 0x100fe20000010891 */
[C---:B------:R-:W-:Y:S01]  /*7770*/  HMMA.16816.F32 R88, R136.reuse, R106, R88 ;  /* 0x0000006a8858723c */ /* 0x040fe20000001858 */
[----:B------:R-:W1:Y:S02]  /*7780*/  LDSM.16.MT88.4 R104, [R134+UR4+0x900] ;  /* 0x000900048668783b */ /* 0x000e640008004200 */
[----:B------:R-:W-:Y:S01]  /*7790*/  MUFU.EX2 R214, R214 ;  /* 0x000000d600d67308 */ /* 0x000fe20000000800 */
[--C-:B------:R-:W-:Y:S02]  /*77a0*/  FFMA.FTZ R178, R153, c[0x0][0x2d0], -R152.reuse ;  /* 0x0000b40099b27a23 */ /* 0x100fe40000010898 */
[----:B------:R-:W-:Y:S02]  /*77b0*/  FFMA.FTZ R152, R147, c[0x0][0x2d0], -R152 ;  /* 0x0000b40093987a23 */ /* 0x000fe40000010898 */
[C---:B--2---:R-:W-:Y:S04]  /*77c0*/  HMMA.16816.F32 R92, R136.reuse, R108, R92 ;  /* 0x0000006c885c723c */ /* 0x044fe8000000185c */
[--C-:B------:R-:W-:Y:S01]  /*77d0*/  FFMA.FTZ R176, R176, c[0x0][0x2d0], -R145.reuse ;  /* 0x0000b400b0b07a23 */ /* 0x100fe20000010891 */
[----:B------:R-:W2:Y:S01]  /*77e0*/  MUFU.EX2 R218, R152 ;  /* 0x0000009800da7308 */ /* 0x000ea20000000800 */
[--C-:B------:R-:W-:Y:S02]  /*77f0*/  FFMA.FTZ R174, R174, c[0x0][0x2d0], -R145.reuse ;  /* 0x0000b400aeae7a23 */ /* 0x100fe40000010891 */
[----:B------:R-:W-:Y:S01]  /*7800*/  HMMA.16816.F32 R96, R136, R110, R96 ;  /* 0x0000006e8860723c */ /* 0x000fe20000001860 */
[----:B------:R-:W3:Y:S03]  /*7810*/  LDSM.16.MT88.4 R108, [R156+0x2900] ;  /* 0x002900009c6c783b */ /* 0x000ee60000004200 */
[----:B------:R-:W-:Y:S02]  /*7820*/  FFMA.FTZ R145, R144, c[0x0][0x2d0], -R145 ;  /* 0x0000b40090917a23 */ /* 0x000fe40000010891 */
[----:B------:R-:W-:Y:S01]  /*7830*/  FFMA.FTZ R162, R3, R202, R162 ;  /* 0x000000ca03a27223 */ /* 0x000fe200000100a2 */
[----:B------:R-:W-:Y:S01]  /*7840*/  F2FP.PACK_AB R137, R220, R215 ;  /* 0x000000d7dc89723e */ /* 0x000fe200000000ff */
[C---:B------:R-:W-:Y:S01]  /*7850*/  HMMA.16816.F32 R4, R100.reuse, R112, R4 ;  /* 0x000000706404723c */ /* 0x040fe20000001804 */
[----:B------:R-:W4:Y:S04]  /*7860*/  MUFU.EX2 R222, R145 ;  /* 0x0000009100de7308 */ /* 0x000f280000000800 */
[----:B------:R-:W-:Y:S01]  /*7870*/  FFMA.FTZ R164, R132, R201, R164 ;  /* 0x000000c984a47223 */ /* 0x000fe200000100a4 */
[----:B------:R-:W-:Y:S01]  /*7880*/  MOV R132, R2 ;  /* 0x0000000200847202 */ /* 0x000fe20000000f00 */
[----:B------:R-:W-:Y:S01]  /*7890*/  FADD.FTZ R162, R161, R162 ;  /* 0x000000a2a1a27221 */ /* 0x000fe20000010000 */
[C---:B------:R-:W-:Y:S01]  /*78a0*/  HMMA.16816.F32 R8, R100.reuse, R114, R8 ;  /* 0x000000726408723c */ /* 0x040fe20000001808 */
[----:B------:R-:W-:Y:S02]  /*78b0*/  LDSM.16.MT88.4 R112, [R133+0x4900] ;  /* 0x004900008570783b */ /* 0x000fe40000004200 */
[----:B------:R-:W-:Y:S01]  /*78c0*/  MUFU.EX2 R173, R173 ;  /* 0x000000ad00ad7308 */ /* 0x000fe20000000800 */
[----:B------:R-:W-:Y:S01]  /*78d0*/  FADD.FTZ R163, R163, R164 ;  /* 0x000000a4a3a37221 */ /* 0x000fe20000010000 */
[----:B--2---:R-:W-:Y:S01]  /*78e0*/  F2FP.PACK_AB R138, R218, R213 ;  /* 0x000000d5da8a723e */ /* 0x004fe200000000ff */
[----:B------:R-:W-:Y:S02]  /*78f0*/  FADD.FTZ R157, R157, R162 ;  /* 0x000000a29d9d7221 */ /* 0x000fe40000010000 */
[C---:B------:R-:W-:Y:S01]  /*7900*/  HMMA.16816.F32 R12, R100.reuse, R116, R12 ;  /* 0x00000074640c723c */ /* 0x040fe2000000180c */
[----:B------:R-:W-:Y:S03]  /*7910*/  LDSM.16.MT88.4 R152, [R134+UR4+0x3900] ;  /* 0x003900048698783b */ /* 0x000fe60008004200 */
[----:B------:R-:W-:Y:S01]  /*7920*/  FADD.FTZ R160, R160, R157 ;  /* 0x0000009da0a07221 */ /* 0x000fe20000010000 */
[----:B------:R-:W-:Y:S03]  /*7930*/  MUFU.EX2 R175, R175 ;  /* 0x000000af00af7308 */ /* 0x000fe60000000800 */
[C---:B------:R-:W-:Y:S01]  /*7940*/  HMMA.16816.F32 R16, R100.reuse, R118, R16 ;  /* 0x000000766410723c */ /* 0x040fe20000001810 */
[----:B------:R-:W-:Y:S03]  /*7950*/  LDSM.16.MT88.4 R116, [R134+UR4+0x4900] ;  /* 0x004900048674783b */ /* 0x000fe60008004200 */
[----:B----4-:R-:W-:Y:S01]  /*7960*/  F2FP.PACK_AB R139, R222, R217 ;  /* 0x000000d9de8b723e */ /* 0x010fe200000000ff */
[----:B------:R-:W-:Y:S02]  /*7970*/  FADD.FTZ R169, R169, R160 ;  /* 0x000000a0a9a97221 */ /* 0x000fe40000010000 */
[----:B------:R-:W-:Y:S01]  /*7980*/  MUFU.EX2 R176, R176 ;  /* 0x000000b000b07308 */ /* 0x000fe20000000800 */
[C---:B-1----:R-:W-:Y:S01]  /*7990*/  HMMA.16816.F32 R20, R100.reuse, R104, R20 ;  /* 0x000000686414723c */ /* 0x042fe20000001814 */
[----:B------:R-:W-:Y:S03]  /*79a0*/  LDSM.16.MT88.4 R144, [R135+UR4+0x3900] ;  /* 0x003900048790783b */ /* 0x000fe60008004200 */
[----:B------:R-:W-:Y:S04]  /*79b0*/  FADD.FTZ R170, R170, R169 ;  /* 0x000000a9aaaa7221 */ /* 0x000fe80000010000 */
[C---:B------:R-:W-:Y:S01]  /*79c0*/  HMMA.16816.F32 R24, R100.reuse, R106, R24 ;  /* 0x0000006a6418723c */ /* 0x040fe20000001818 */
[----:B------:R-:W1:Y:S01]  /*79d0*/  LDSM.16.MT88.4 R104, [R135+UR4+0x4900] ;  /* 0x004900048768783b */ /* 0x000e620008004200 */
[----:B------:R-:W-:Y:S02]  /*79e0*/  MUFU.EX2 R174, R174 ;  /* 0x000000ae00ae7308 */ /* 0x000fe40000000800 */
[----:B------:R-:W-:Y:S04]  /*79f0*/  FADD.FTZ R171, R171, R170 ;  /* 0x000000aaabab7221 */ /* 0x000fe80000010000 */
[C---:B------:R-:W-:Y:S04]  /*7a00*/  HMMA.16816.F32 R28, R100.reuse, R120, R28 ;  /* 0x00000078641c723c */ /* 0x040fe8000000181c */
[----:B------:R-:W2:Y:S01]  /*7a10*/  MUFU.EX2 R178, R178 ;  /* 0x000000b200b27308 */ /* 0x000ea20000000800 */
[----:B------:R-:W-:Y:S03]  /*7a20*/  FADD.FTZ R172, R172, R171 ;  /* 0x000000abacac7221 */ /* 0x000fe60000010000 */
[C---:B------:R-:W-:Y:S01]  /*7a30*/  HMMA.16816.F32 R32, R100.reuse, R122, R32 ;  /* 0x0000007a6420723c */ /* 0x040fe20000001820 */
[----:B------:R-:W-:Y:S07]  /*7a40*/  LDSM.16.MT88.4 R120, [R133+0x1100] ;  /* 0x001100008578783b */ /* 0x000fee0000004200 */
[C---:B------:R-:W-:Y:S08]  /*7a50*/  HMMA.16816.F32 R36, R100.reuse, R124, R36 ;  /* 0x0000007c6424723c */ /* 0x040ff00000001824 */
[C---:B------:R-:W-:Y:S01]  /*7a60*/  HMMA.16816.F32 R40, R100.reuse, R126, R40 ;  /* 0x0000007e6428723c */ /* 0x040fe20000001828 */
[----:B------:R-:W-:Y:S03]  /*7a70*/  LDSM.16.MT88.4 R124, [R156+0x1100] ;  /* 0x001100009c7c783b */ /* 0x000fe60000004200 */
[----:B--2---:R-:W-:Y:S04]  /*7a80*/  F2FP.PACK_AB R136, R187, R178 ;  /* 0x000000b2bb88723e */ /* 0x004fe800000000ff */
[C---:B------:R-:W-:Y:S08]  /*7a90*/  HMMA.16816.F32 R44, R100.reuse, R128, R44 ;  /* 0x00000080642c723c */ /* 0x040ff0000000182c */
[C---:B------:R-:W-:Y:S08]  /*7aa0*/  HMMA.16816.F32 R48, R100.reuse, R130, R48 ;  /* 0x000000826430723c */ /* 0x040ff00000001830 */
[C---:B------:R-:W-:Y:S08]  /*7ab0*/  HMMA.16816.F32 R52, R100.reuse, R140, R52 ;  /* 0x0000008c6434723c */ /* 0x040ff00000001834 */
[C---:B------:R-:W-:Y:S01]  /*7ac0*/  HMMA.16816.F32 R56, R100.reuse, R142, R56 ;  /* 0x0000008e6438723c */ /* 0x040fe20000001838 */
[----:B------:R-:W-:Y:S07]  /*7ad0*/  LDSM.16.MT88.4 R140, [R156+0x1900] ;  /* 0x001900009c8c783b */ /* 0x000fee0000004200 */
[C---:B---3--:R-:W-:Y:S08]  /*7ae0*/  HMMA.16816.F32 R60, R100.reuse, R108, R60 ;  /* 0x0000006c643c723c */ /* 0x048ff0000000183c */
[C---:B------:R-:W-:Y:S01]  /*7af0*/  HMMA.16816.F32 R64, R100.reuse, R110, R64 ;  /* 0x0000006e6440723c */ /* 0x040fe20000001840 */
[----:B------:R-:W2:Y:S07]  /*7b00*/  LDSM.16.MT88.4 R108, [R156+0x4900] ;  /* 0x004900009c6c783b */ /* 0x000eae0000004200 */
[C---:B-1----:R-:W-:Y:S08]  /*7b10*/  HMMA.16816.F32 R68, R100.reuse, R104, R68 ;  /* 0x000000686444723c */ /* 0x042ff00000001844 */
[C---:B------:R-:W-:Y:S01]  /*7b20*/  HMMA.16816.F32 R72, R100.reuse, R106, R72 ;  /* 0x0000006a6448723c */ /* 0x040fe20000001848 */
[----:B------:R-:W1:Y:S07]  /*7b30*/  LDSM.16.MT88.4 R104, [R135+UR4+0x1100] ;  /* 0x001100048768783b */ /* 0x000e6e0008004200 */
[C---:B------:R-:W-:Y:S08]  /*7b40*/  HMMA.16816.F32 R76, R100.reuse, R112, R76 ;  /* 0x00000070644c723c */ /* 0x040ff0000000184c */
[C---:B------:R-:W-:Y:S01]  /*7b50*/  HMMA.16816.F32 R80, R100.reuse, R114, R80 ;  /* 0x000000726450723c */ /* 0x040fe20000001850 */
[----:B------:R-:W3:Y:S07]  /*7b60*/  LDSM.16.MT88.4 R112, [R134+UR4+0x1100] ;  /* 0x001100048670783b */ /* 0x000eee0008004200 */
[C---:B------:R-:W-:Y:S08]  /*7b70*/  HMMA.16816.F32 R84, R100.reuse, R116, R84 ;  /* 0x000000746454723c */ /* 0x040ff00000001854 */
[C---:B------:R-:W-:Y:S01]  /*7b80*/  HMMA.16816.F32 R88, R100.reuse, R118, R88 ;  /* 0x000000766458723c */ /* 0x040fe20000001858 */
[----:B------:R-:W4:Y:S07]  /*7b90*/  LDSM.16.MT88.4 R116, [R135+UR4+0x3100] ;  /* 0x003100048774783b */ /* 0x000f2e0008004200 */
[C---:B--2---:R-:W-:Y:S08]  /*7ba0*/  HMMA.16816.F32 R92, R100.reuse, R108, R92 ;  /* 0x0000006c645c723c */ /* 0x044ff0000000185c */
[----:B------:R-:W-:Y:S01]  /*7bb0*/  HMMA.16816.F32 R96, R100, R110, R96 ;  /* 0x0000006e6460723c */ /* 0x000fe20000001860 */
[----:B------:R-:W2:Y:S06]  /*7bc0*/  LDSM.16.MT88.4 R108, [R133+0x3100] ;  /* 0x00310000856c783b */ /* 0x000eac0000004200 */
[----:B------:R-:W-:Y:S02]  /*7bd0*/  F2FP.PACK_AB R100, R214, R177 ;  /* 0x000000b1d664723e */ /* 0x000fe400000000ff */
[----:B------:R-:W-:Y:S03]  /*7be0*/  F2FP.PACK_AB R102, R216, R173 ;  /* 0x000000add866723e */ /* 0x000fe600000000ff */
[C---:B------:R-:W-:Y:S01]  /*7bf0*/  F2FP.PACK_AB R101, R176.reuse, R175 ;  /* 0x000000afb065723e */ /* 0x040fe200000000ff */
        /* <DEDUP_REMOVED lines=11> */
[C---:B------:R-:W-:Y:S01]  /*7cb0*/  HMMA.16816.F32 R16, R100.reuse, R122, R16 ;  /* 0x0000007a6410723c */ /* 0x040fe20000001810 */
[----:B------:R-:W-:Y:S03]  /*7cc0*/  LDSM.16.MT88.4 R120, [R134+UR4+0x1900] ;  /* 0x001900048678783b */ /* 0x000fe60008004200 */
[----:B------:R-:W-:Y:S04]  /*7cd0*/  FADD.FTZ R217, R217, R220 ;  /* 0x000000dcd9d97221 */ /* 0x000fe80000010000 */
[C---:B---3--:R-:W-:Y:S04]  /*7ce0*/  HMMA.16816.F32 R20, R100.reuse, R112, R20 ;  /* 0x000000706414723c */ /* 0x048fe80000001814 */
[----:B------:R-:W-:Y:S04]  /*7cf0*/  FADD.FTZ R202, R222, R217 ;  /* 0x000000d9deca7221 */ /* 0x000fe80000010000 */
[C---:B------:R-:W-:Y:S01]  /*7d00*/  HMMA.16816.F32 R24, R100.reuse, R114, R24 ;  /* 0x000000726418723c */ /* 0x040fe20000001818 */
[----:B------:R-:W3:Y:S07]  /*7d10*/  LDSM.16.MT88.4 R112, [R156+0x3100] ;  /* 0x003100009c70783b */ /* 0x000eee0000004200 */
[C---:B------:R-:W-:Y:S08]  /*7d20*/  HMMA.16816.F32 R28, R100.reuse, R124, R28 ;  /* 0x0000007c641c723c */ /* 0x040ff0000000181c */
[C---:B------:R-:W-:Y:S01]  /*7d30*/  HMMA.16816.F32 R32, R100.reuse, R126, R32 ;  /* 0x0000007e6420723c */ /* 0x040fe20000001820 */
[----:B------:R-:W-:Y:S07]  /*7d40*/  LDSM.16.MT88.4 R124, [R135+UR4+0x1900] ;  /* 0x00190004877c783b */ /* 0x000fee0008004200 */
[C---:B----4-:R-:W-:Y:S08]  /*7d50*/  HMMA.16816.F32 R36, R100.reuse, R116, R36 ;  /* 0x000000746424723c */ /* 0x050ff00000001824 */
[C---:B------:R-:W-:Y:S01]  /*7d60*/  HMMA.16816.F32 R40, R100.reuse, R118, R40 ;  /* 0x000000766428723c */ /* 0x040fe20000001828 */
[----:B------:R-:W4:Y:S07]  /*7d70*/  LDSM.16.MT88.4 R116, [R135+UR4+0x5100] ;  /* 0x005100048774783b */ /* 0x000f2e0008004200 */
[C---:B--2---:R-:W-:Y:S08]  /*7d80*/  HMMA.16816.F32 R44, R100.reuse, R108, R44 ;  /* 0x0000006c642c723c */ /* 0x044ff0000000182c */
[C---:B------:R-:W-:Y:S01]  /*7d90*/  HMMA.16816.F32 R48, R100.reuse, R110, R48 ;  /* 0x0000006e6430723c */ /* 0x040fe20000001830 */
[----:B------:R-:W2:Y:S07]  /*7da0*/  LDSM.16.MT88.4 R108, [R133+0x5100] ;  /* 0x00510000856c783b */ /* 0x000eae0000004200 */
[C---:B-1----:R-:W-:Y:S08]  /*7db0*/  HMMA.16816.F32 R52, R100.reuse, R104, R52 ;  /* 0x000000686434723c */ /* 0x042ff00000001834 */
[C---:B------:R-:W-:Y:S01]  /*7dc0*/  HMMA.16816.F32 R56, R100.reuse, R106, R56 ;  /* 0x0000006a6438723c */ /* 0x040fe20000001838 */
[----:B------:R-:W1:Y:S07]  /*7dd0*/  LDSM.16.MT88.4 R104, [R134+UR4+0x5100] ;  /* 0x005100048668783b */ /* 0x000e6e0008004200 */
[C---:B---3--:R-:W-:Y:S08]  /*7de0*/  HMMA.16816.F32 R60, R100.reuse, R112, R60 ;  /* 0x00000070643c723c */ /* 0x048ff0000000183c */
[C---:B------:R-:W-:Y:S01]  /*7df0*/  HMMA.16816.F32 R64, R100.reuse, R114, R64 ;  /* 0x000000726440723c */ /* 0x040fe20000001840 */
[----:B------:R-:W3:Y:S07]  /*7e00*/  LDSM.16.MT88.4 R112, [R156+0x5100] ;  /* 0x005100009c70783b */ /* 0x000eee0000004200 */
[C---:B----4-:R-:W-:Y:S08]  /*7e10*/  HMMA.16816.F32 R68, R100.reuse, R116, R68 ;  /* 0x000000746444723c */ /* 0x050ff00000001844 */
[C---:B------:R-:W-:Y:S01]  /*7e20*/  HMMA.16816.F32 R72, R100.reuse, R118, R72 ;  /* 0x000000766448723c */ /* 0x040fe20000001848 */
[----:B------:R-:W4:Y:S07]  /*7e30*/  LDSM.16.MT88.4 R116, [R133+0x1900] ;  /* 0x001900008574783b */ /* 0x000f2e0000004200 */
[C---:B--2---:R-:W-:Y:S08]  /*7e40*/  HMMA.16816.F32 R76, R100.reuse, R108, R76 ;  /* 0x0000006c644c723c */ /* 0x044ff0000000184c */
        /* <DEDUP_REMOVED lines=38> */
[C---:B------:R-:W-:Y:S01]  /*80b0*/  @P0 LEA R16, P4, R4.reuse, c[0x0][0x1c8], 0x1 ;  /* 0x0000720004100a11 */ /* 0x040fe200078808ff */
        /* <DEDUP_REMOVED lines=55> */
.L_x_2088:
        /* <DEDUP_REMOVED lines=25> */
.L_x_2099:
[----:B------:R-:W-:Y:S02]  /*85c0*/  ULDC UR6, c[0x0][0x32c] ;  /* 0x0000cb0000067ab9 */ /* 0x000fe40000000800 */
[----:B------:R-:W-:-:S03]  /*85d0*/  UISETP.NE.AND UP0, UPT, UR6, 0x1, UPT ;  /* 0x000000010600788c */ /* 0x000fc6000bf05270 */
[----:B------:R-:W-:Y:S02]  /*85e0*/  ULDC.64 UR6, c[0x0][0x330] ;  /* 0x0000cc0000067ab9 */ /* 0x000fe40000000a00 */
[----:B------:R-:W-:-:S07]  /*85f0*/  UIMAD.WIDE.U32 UR20, UR8, UR6, URZ ;  /* 0x00000006081472a5 */ /* 0x000fce000f8e003f */
[----:B------:R-:W-:Y:S02]  /*8600*/  @UP0 UMOV UR9, UR21 ;  /* 0x0000001500090c82 */ /* 0x000fe40008000000 */
[----:B------:R-:W-:Y:S02]  /*8610*/  @UP0 USHF.R.U32.HI UR8, URZ, UR7, UR9 ;  /* 0x000000073f080299 */ /* 0x000fe40008011609 */
.L_x_2100:
[----:B------:R-:W-:Y:S02]  /*8620*/  ULDC UR6, c[0x0][0x32c] ;  /* 0x0000cb0000067ab9 */ /* 0x000fe40000000800 */
[----:B------:R-:W-:-:S04]  /*8630*/  UIMAD UR6, UR8, UR6, URZ ;  /* 0x00000006080672a4 */ /* 0x000fc8000f8e023f */
[----:B------:R-:W-:-:S04]  /*8640*/  UISETP.LT.AND UP0, UPT, UR4, UR6, UPT ;  /* 0x000000060400728c */ /* 0x000fc8000bf01270 */
[----:B------:R-:W-:-:S04]  /*8650*/  USEL UR4, UR4, UR6, !UP0 ;  /* 0x0000000604047287 */ /* 0x000fc8000c000000 */
.L_x_2098:
        /* <DEDUP_REMOVED lines=25> */
.L_x_2102:
        /* <DEDUP_REMOVED lines=9> */
[----:B------:R-:W-:Y:S01]  /*8880*/  @!UP1 USHF.R.S32.HI UR22, URZ, 0x1f, UR17 ;  /* 0x0000001f3f169899 */ /* 0x000fe20008011411 */
[----:B------:R-:W-:Y:S01]  /*8890*/  IADD3 R172, R188, R173, RZ ;  /* 0x000000adbcac7210 */ /* 0x000fe20007ffe0ff */
[----:B------:R-:W-:Y:S02]  /*88a0*/  @!UP1 UIMAD.WIDE.U32 UR24, UR17, UR8, URZ ;  /* 0x00000008111892a5 */ /* 0x000fe4000f8e003f */
[----:B------:R-:W-:Y:S02]  /*88b0*/  @!UP1 UIMAD UR22, UR22, UR8, URZ ;  /* 0x00000008161692a4 */ /* 0x000fe4000f8e023f */
[----:B------:R-:W-:Y:S02]  /*88c0*/  @!UP1 USHF.L.U32 UR23, UR24, 0x6, URZ ;  /* 0x0000000618179899 */ /* 0x000fe4000800063f */
[----:B------:R-:W-:Y:S01]  /*88d0*/  @!UP1 UIMAD UR22, UR17, UR9, UR22 ;  /* 0x00000009111692a4 */ /* 0x000fe2000f8e0216 */
[----:B------:R-:W-:Y:S03]  /*88e0*/  LDSM.16.M88.4 R32, [R186] ;  /* 0x00000000ba20783b */ /* 0x000fe60000000200 */
[----:B------:R-:W-:Y:S01]  /*88f0*/  @!UP1 UIADD3 UR22, UR25, UR22, URZ ;  /* 0x0000001619169290 */ /* 0x000fe2000fffe03f */
[----:B------:R-:W-:Y:S02]  /*8900*/  @!P0 IADD3 R149, P6, R190, UR23, RZ ;  /* 0x00000017be958c10 */ /* 0x000fe4000ffde0ff */
[----:B------:R-:W-:Y:S01]  /*8910*/  @!P0 IADD3 R151, P5, R206, UR23, RZ ;  /* 0x00000017ce978c10 */ /* 0x000fe2000ffbe0ff */
[----:B------:R-:W-:Y:S01]  /*8920*/  @!UP1 USHF.L.U64.HI UR22, UR24, 0x6, UR22 ;  /* 0x0000000618169899 */ /* 0x000fe20008010216 */
[----:B------:R-:W-:Y:S01]  /*8930*/  @!P0 IADD3 R148, P4, R204, UR23, RZ ;  /* 0x00000017cc948c10 */ /* 0x000fe2000ff9e0ff */
[----:B------:R-:W1:Y:S01]  /*8940*/  LDSM.16.M88.4 R8, [R184+UR4+0xc100] ;  /* 0x00c10004b808783b */ /* 0x000e620008000200 */
[----:B------:R-:W-:Y:S03]  /*8950*/  @!UP1 UIADD3 UR23, UP0, UR12, UR23, URZ ;  /* 0x000000170c179290 */ /* 0x000fe6000ff1e03f */
[----:B------:R-:W-:Y:S02]  /*8960*/  @!P0 IADD3.X R0, R195, UR22, RZ, P6, !PT ;  /* 0x00000016c3008c10 */ /* 0x000fe4000b7fe4ff */
[----:B------:R-:W-:Y:S02]  /*8970*/  @!P0 LEA R160, P6, R149, c[0x0][0x1f8], 0x1 ;  /* 0x00007e0095a08a11 */ /* 0x000fe400078c08ff */
[----:B------:R-:W2:Y:S01]  /*8980*/  LDSM.16.M88.4 R16, [R184+UR4+0xc900] ;  /* 0x00c90004b810783b */ /* 0x000ea20008000200 */
[----:B------:R-:W-:Y:S02]  /*8990*/  @!P0 IADD3.X R132, R205, UR22, RZ, P5, !PT ;  /* 0x00000016cd848c10 */ /* 0x000fe4000affe4ff */
[----:B------:R-:W-:Y:S02]  /*89a0*/  @!P0 LEA R166, P5, R151, c[0x0][0x1f8], 0x1 ;  /* 0x00007e0097a68a11 */ /* 0x000fe400078a08ff */
[----:B------:R-:W-:Y:S02]  /*89b0*/  @!P0 LEA.HI.X R161, R149, c[0x0][0x1fc], R0, 0x1, P6 ;  /* 0x00007f0095a18a11 */ /* 0x000fe400030f0c00 */
[----:B------:R-:W-:Y:S01]  /*89c0*/  @!P0 IADD3 R157, P6, R190, UR23, RZ ;  /* 0x00000017be9d8c10 */ /* 0x000fe2000ffde0ff */
[----:B------:R-:W3:Y:S01]  /*89d0*/  LDSM.16.M88.4 R24, [R184+UR4+0xd100] ;  /* 0x00d10004b818783b */ /* 0x000ee20008000200 */
[----:B------:R-:W-:Y:S02]  /*89e0*/  @!P0 LEA.HI.X R167, R151, c[0x0][0x1fc], R132, 0x1, P5 ;  /* 0x00007f0097a78a11 */ /* 0x000fe400028f0c84 */
[----:B------:R-:W-:Y:S05]  /*89f0*/  @!P0 IADD3 R159, P5, R206, UR23, RZ ;  /* 0x00000017ce9f8c10 */ /* 0x000fea000ffbe0ff */
[----:B------:R-:W4:Y:S08]  /*8a00*/  LDSM.16.M88.4 R136, [R184+UR4+0xd900] ;  /* 0x00d90004b888783b */ /* 0x000f300008000200 */
[----:B------:R-:W-:Y:S01]  /*8a10*/  LDSM.16.M88.4 R140, [R182] ;  /* 0x00000000b68c783b */ /* 0x000fe20000000200 */
[C---:B-1----:R-:W-:Y:S07]  /*8a20*/  HMMA.16816.F32 R4, R32.reuse, R8, RZ ;  /* 0x000000082004723c */ /* 0x042fee00000018ff */
[----:B------:R-:W1:Y:S01]  /*8a30*/  LDSM.16.M88.4 R144, [R173+0xc100] ;  /* 0x00c10000ad90783b */ /* 0x000e620000000200 */
[C---:B------:R-:W-:Y:S08]  /*8a40*/  HMMA.16816.F32 R8, R32.reuse, R10, RZ ;  /* 0x0000000a2008723c */ /* 0x040ff000000018ff */
[C---:B--2---:R-:W-:Y:S08]  /*8a50*/  HMMA.16816.F32 R12, R32.reuse, R16, RZ ;  /* 0x00000010200c723c */ /* 0x044ff000000018ff */
[C---:B------:R-:W-:Y:S08]  /*8a60*/  HMMA.16816.F32 R16, R32.reuse, R18, RZ ;  /* 0x000000122010723c */ /* 0x040ff000000018ff */
[C---:B---3--:R-:W-:Y:S08]  /*8a70*/  HMMA.16816.F32 R20, R32.reuse, R24, RZ ;  /* 0x000000182014723c */ /* 0x048ff000000018ff */
[C---:B------:R-:W-:Y:S08]  /*8a80*/  HMMA.16816.F32 R24, R32.reuse, R26, RZ ;  /* 0x0000001a2018723c */ /* 0x040ff000000018ff */
[C---:B----4-:R-:W-:Y:S07]  /*8a90*/  HMMA.16816.F32 R28, R32.reuse, R136, RZ ;  /* 0x00000088201c723c */ /* 0x050fee00000018ff */
[----:B------:R-:W-:Y:S01]  /*8aa0*/  @!P0 IADD3.X R137, R187, UR22, RZ, P4, !PT ;  /* 0x00000016bb898c10 */ /* 0x000fe2000a7fe4ff */
[----:B------:R-:W-:Y:S01]  /*8ab0*/  HMMA.16816.F32 R32, R32, R138, RZ ;  /* 0x0000008a2020723c */ /* 0x000fe200000018ff */
[C---:B------:R-:W-:Y:S01]  /*8ac0*/  @!P0 LEA R164, P4, R148.reuse, c[0x0][0x1f8], 0x1 ;  /* 0x00007e0094a48a11 */ /* 0x040fe200078808ff */
[----:B------:R-:W-:Y:S03]  /*8ad0*/  @!UP1 UIADD3.X UR22, UR11, UR22, URZ, UP0, !UPT ;  /* 0x000000160b169290 */ /* 0x000fe600087fe43f */
[----:B------:R-:W-:Y:S02]  /*8ae0*/  @!P0 LEA.HI.X R165, R148, c[0x0][0x1fc], R137, 0x1, P4 ;  /* 0x00007f0094a58a11 */ /* 0x000fe400020f0c89 */
[----:B------:R-:W-:Y:S01]  /*8af0*/  @!P0 IADD3 R153, P4, R204, UR23, RZ ;  /* 0x00000017cc998c10 */ /* 0x000fe2000ff9e0ff */
[C---:B-1----:R-:W-:Y:S01]  /*8b00*/  HMMA.16816.F32 R4, R140.reuse, R144, R4 ;  /* 0x000000908c04723c */ /* 0x042fe20000001804 */
[----:B------:R-:W1:Y:S04]  /*8b10*/  LDSM.16.M88.4 R136, [R173+0xc900] ;  /* 0x00c90000ad88783b */ /* 0x000e680000000200 */
[----:B------:R-:W-:Y:S02]  /*8b20*/  @!P0 IADD3.X R152, R205, UR22, RZ, P5, !PT ;  /* 0x00000016cd988c10 */ /* 0x000fe4000affe4ff */
[----:B------:R-:W-:Y:S01]  /*8b30*/  @!P0 LEA R170, P5, R159, c[0x0][0x1f8], 0x1 ;  /* 0x00007e009faa8a11 */ /* 0x000fe200078a08ff */
[C---:B------:R-:W-:Y:S01]  /*8b40*/  HMMA.16816.F32 R8, R140.reuse, R146, R8 ;  /* 0x000000928c08723c */ /* 0x040fe20000001808 */
[----:B------:R-:W2:Y:S03]  /*8b50*/  LDSM.16.M88.4 R148, [R173+0xd100] ;  /* 0x00d10000ad94783b */ /* 0x000ea60000000200 */
[----:B------:R-:W-:Y:S02]  /*8b60*/  @!P0 IADD3.X R132, R195, UR22, RZ, P6, !PT ;  /* 0x00000016c3848c10 */ /* 0x000fe4000b7fe4ff */
[----:B------:R-:W-:Y:S02]  /*8b70*/  @!P0 LEA R174, P6, R157, c[0x0][0x1f8], 0x1 ;  /* 0x00007e009dae8a11 */ /* 0x000fe400078c08ff */
[----:B------:R-:W-:Y:S01]  /*8b80*/  @!P0 IADD3.X R0, R187, UR22, RZ, P4, !PT ;  /* 0x00000016bb008c10 */ /* 0x000fe2000a7fe4ff */
[----:B------:R-:W-:Y:S03]  /*8b90*/  UIADD3 UR22, UR21, -0x2, URZ ;  /* 0xfffffffe15167890 */ /* 0x000fe6000fffe03f */
[----:B------:R-:W-:Y:S01]  /*8ba0*/  @!P0 LEA R168, P4, R153, c[0x0][0x1f8], 0x1 ;  /* 0x00007e0099a88a11 */ /* 0x000fe200078808ff */
[----:B------:R-:W-:Y:S01]  /*8bb0*/  UISETP.GE.AND UP1, UPT, UR22, UR10, UPT ;  /* 0x0000000a1600728c */ /* 0x000fe2000bf26270 */
[----:B------:R-:W-:Y:S01]  /*8bc0*/  @!P0 LEA.HI.X R175, R157, c[0x0][0x1fc], R132, 0x1, P6 ;  /* 0x00007f009daf8a11 */ /* 0x000fe200030f0c84 */
[----:B------:R-:W-:Y:S01]  /*8bd0*/  @!P0 IMAD R132, R155, 0x6000, R200 ;  /* 0x000060009b848824 */ /* 0x000fe200078e02c8 */
[----:B------:R-:W-:Y:S02]  /*8be0*/  @!P0 LEA.HI.X R171, R159, c[0x0][0x1fc], R152, 0x1, P5 ;  /* 0x00007f009fab8a11 */ /* 0x000fe400028f0c98 */
[----:B------:R-:W-:Y:S02]  /*8bf0*/  @!P0 LEA.HI.X R169, R153, c[0x0][0x1fc], R0, 0x1, P4 ;  /* 0x00007f0099a98a11 */ /* 0x000fe400020f0c00 */
[----:B------:R-:W3:Y:S01]  /*8c00*/  LDSM.16.M88.4 R152, [R173+0xd900] ;  /* 0x00d90000ad98783b */ /* 0x000ee20000000200 */
[-C--:B------:R-:W-:Y:S02]  /*8c10*/  IADD3 R0, R188, R2.reuse, RZ ;  /* 0x00000002bc007210 */ /* 0x080fe40007ffe0ff */
[----:B------:R-:W-:Y:S01]  /*8c20*/  IADD3 R2, R185, R2, R188 ;  /* 0x00000002b9027210 */ /* 0x000fe20007ffe0bc */
[----:B------:R-:W-:Y:S02]  /*8c30*/  @UP1 USHF.R.S32.HI UR23, URZ, 0x1f, UR22 ;  /* 0x0000001f3f171899 */ /* 0x000fe40008011416 */
[----:B------:R-:W-:Y:S02]  /*8c40*/  @UP1 UIMAD.WIDE.U32 UR24, UR22, UR6, URZ ;  /* 0x00000006161812a5 */ /* 0x000fe4000f8e003f */
[----:B------:R-:W-:Y:S01]  /*8c50*/  @!PT LDS RZ, [RZ] ;  /* 0x00000000fffff984 */ /* 0x000fe20000000800 */
[----:B------:R-:W-:Y:S01]  /*8c60*/  @!PT LDS RZ, [RZ] ;  /* 0x00000000fffff984 */ /* 0x000fe20000000800 */
[----:B------:R-:W-:Y:S01]  /*8c70*/  @!PT LDS RZ, [RZ] ;  /* 0x00000000fffff984 */ /* 0x000fe20000000800 */
[----:B------:R4:W-:Y:S01]  /*8c80*/  @!P0 LDGSTS.E.BYPASS.LTC128B.128 [R132], [R160.64], !P3 ;  /* 0x00000000a0848fae */ /* 0x0009e2000d901d52 */
[----:B------:R-:W-:Y:S01]  /*8c90*/  @UP1 UIMAD UR23, UR23, UR6, URZ ;  /* 0x00000006171712a4 */ /* 0x000fe2000f8e023f */
[C---:B-1----:R-:W-:Y:S03]  /*8ca0*/  HMMA.16816.F32 R12, R140.reuse, R136, R12 ;  /* 0x000000888c0c723c */ /* 0x042fe6000000180c */
[----:B------:R-:W-:Y:S03]  /*8cb0*/  @UP1 UIMAD UR23, UR22, UR7, UR23 ;  /* 0x00000007161712a4 */ /* 0x000fe6000f8e0217 */
[----:B------:R1:W-:Y:S01]  /*8cc0*/  @!P0 LDGSTS.E.BYPASS.LTC128B.128 [R132+0x2000], [R166.64], !P2 ;  /* 0x02000000a6848fae */ /* 0x0003e2000d101d52 */
[----:B------:R-:W-:Y:S02]  /*8cd0*/  @UP1 USHF.L.U32 UR22, UR24, 0x6, URZ ;  /* 0x0000000618161899 */ /* 0x000fe4000800063f */
[----:B------:R-:W-:Y:S01]  /*8ce0*/  @UP1 UIADD3 UR23, UR25, UR23, URZ ;  /* 0x0000001719171290 */ /* 0x000fe2000fffe03f */
[C---:B------:R-:W-:Y:S01]  /*8cf0*/  HMMA.16816.F32 R16, R140.reuse, R138, R16 ;  /* 0x0000008a8c10723c */ /* 0x040fe20000001810 */
[----:B------:R-:W-:Y:S03]  /*8d00*/  UIADD3 UR25, UR15, 0x1, URZ ;  /* 0x000000010f197890 */ /* 0x000fe6000fffe03f */
[----:B------:R1:W-:Y:S01]  /*8d10*/  @!P0 LDGSTS.E.BYPASS.LTC128B.128 [R132+0x4000], [R164.64], !P1 ;  /* 0x04000000a4848fae */ /* 0x0003e2000c901d52 */
[----:B------:R-:W-:Y:S02]  /*8d20*/  @UP1 USHF.L.U64.HI UR23, UR24, 0x6, UR23 ;  /* 0x0000000618171899 */ /* 0x000fe40008010217 */
[----:B------:R-:W-:Y:S01]  /*8d30*/  @UP1 UIADD3 UR24, UP0, UR14, UR22, URZ ;  /* 0x000000160e181290 */ /* 0x000fe2000ff1e03f */
[C---:B--2---:R-:W-:Y:S04]  /*8d40*/  HMMA.16816.F32 R20, R140.reuse, R148, R20 ;  /* 0x000000948c14723c */ /* 0x044fe80000001814 */
[----:B------:R2:W-:Y:S04]  /*8d50*/  @!P0 LDGSTS.E.BYPASS.LTC128B.128 [R132+0x1000], [R174.64], !P3 ;  /* 0x01000000ae848fae */ /* 0x0005e8000d901d52 */
[C---:B------:R-:W-:Y:S04]  /*8d60*/  HMMA.16816.F32 R24, R140.reuse, R150, R24 ;  /* 0x000000968c18723c */ /* 0x040fe80000001818 */
[----:B------:R5:W-:Y:S04]  /*8d70*/  @!P0 LDGSTS.E.BYPASS.LTC128B.128 [R132+0x3000], [R170.64], !P2 ;  /* 0x03000000aa848fae */ /* 0x000be8000d101d52 */
[C---:B---3--:R-:W-:Y:S04]  /*8d80*/  HMMA.16816.F32 R28, R140.reuse, R152, R28 ;  /* 0x000000988c1c723c */ /* 0x048fe8000000181c */
[----:B------:R5:W-:Y:S01]  /*8d90*/  @!P0 LDGSTS.E.BYPASS.LTC128B.128 [R132+0x5000], [R168.64], !P1 ;  /* 0x05000000a8848fae */ /* 0x000be2000c901d52 */
[----:B------:R-:W-:Y:S03]  /*8da0*/  PLOP3.LUT P0, PT, PT, PT, UP1, 0x80, 0x0 ;  /* 0x000000000000781c */ /* 0x000fe60003f0f018 */
[----:B------:R-:W-:Y:S04]  /*8db0*/  HMMA.16816.F32 R32, R140, R154, R32 ;  /* 0x0000009a8c20723c */ /* 0x000fe80000001820 */
[----:B------:R-:W-:Y:S08]  /*8dc0*/  LDSM.16.M88.4 R144, [R181] ;  /* 0x00000000b590783b */ /* 0x000ff00000000200 */
[----:B------:R-:W3:Y:S08]  /*8dd0*/  LDSM.16.M88.4 R156, [R0+0xc100] ;  /* 0x00c10000009c783b */ /* 0x000ef00000000200 */
[----:B----4-:R-:W4:Y:S08]  /*8de0*/  LDSM.16.M88.4 R160, [R0+0xc900] ;  /* 0x00c9000000a0783b */ /* 0x010f300000000200 */
[----:B------:R-:W2:Y:S08]  /*8df0*/  LDSM.16.M88.4 R136, [R0+0xd100] ;  /* 0x00d100000088783b */ /* 0x000eb00000000200 */
[----:B------:R-:W0:Y:S08]  /*8e00*/  LDGDEPBAR ;  /* 0x00000000000079af */ /* 0x000e300000000000 */
[----:B-1----:R-:W1:Y:S01]  /*8e10*/  LDSM.16.M88.4 R164, [R0+0xd900] ;  /* 0x00d9000000a4783b */ /* 0x002e620000000200 */
[C---:B---3--:R-:W-:Y:S07]  /*8e20*/  HMMA.16816.F32 R4, R144.reuse, R156, R4 ;  /* 0x0000009c9004723c */ /* 0x048fee0000001804 */
[----:B------:R-:W-:Y:S01]  /*8e30*/  LDSM.16.M88.4 R148, [R180] ;  /* 0x00000000b494783b */ /* 0x000fe20000000200 */
[C---:B------:R-:W-:Y:S07]  /*8e40*/  HMMA.16816.F32 R8, R144.reuse, R158, R8 ;  /* 0x0000009e9008723c */ /* 0x040fee0000001808 */
[----:B-----5:R-:W3:Y:S01]  /*8e50*/  LDSM.16.M88.4 R168, [R172+0xc100] ;  /* 0x00c10000aca8783b */ /* 0x020ee20000000200 */
[C---:B----4-:R-:W-:Y:S07]  /*8e60*/  HMMA.16816.F32 R12, R144.reuse, R160, R12 ;  /* 0x000000a0900c723c */ /* 0x050fee000000180c */
[----:B------:R-:W4:Y:S01]  /*8e70*/  LDSM.16.M88.4 R140, [R172+0xc900] ;  /* 0x00c90000ac8c783b */ /* 0x000f220000000200 */
[C---:B------:R-:W-:Y:S07]  /*8e80*/  HMMA.16816.F32 R16, R144.reuse, R162, R16 ;  /* 0x000000a29010723c */ /* 0x040fee0000001810 */
[----:B------:R-:W5:Y:S01]  /*8e90*/  LDSM.16.M88.4 R152, [R172+0xd100] ;  /* 0x00d10000ac98783b */ /* 0x000f620000000200 */
[C---:B--2---:R-:W-:Y:S07]  /*8ea0*/  HMMA.16816.F32 R20, R144.reuse, R136, R20 ;  /* 0x000000889014723c */ /* 0x044fee0000001814 */
[----:B------:R-:W2:Y:S01]  /*8eb0*/  LDSM.16.M88.4 R156, [R172+0xd900] ;  /* 0x00d90000ac9c783b */ /* 0x000ea20000000200 */
[C---:B------:R-:W-:Y:S07]  /*8ec0*/  HMMA.16816.F32 R24, R144.reuse, R138, R24 ;  /* 0x0000008a9018723c */ /* 0x040fee0000001818 */
[----:B------:R-:W-:Y:S01]  /*8ed0*/  LDSM.16.M88.4 R136, [R186+0x4000] ;  /* 0x00400000ba88783b */ /* 0x000fe20000000200 */
[C---:B-1----:R-:W-:Y:S07]  /*8ee0*/  HMMA.16816.F32 R28, R144.reuse, R164, R28 ;  /* 0x000000a4901c723c */ /* 0x042fee000000181c */
[----:B------:R-:W-:Y:S01]  /*8ef0*/  LDSM.16.M88.4 R160, [R184+UR4+0xe900] ;  /* 0x00e90004b8a0783b */ /* 0x000fe20008000200 */
[----:B------:R-:W-:Y:S07]  /*8f00*/  HMMA.16816.F32 R32, R144, R166, R32 ;  /* 0x000000a69020723c */ /* 0x000fee0000001820 */
[----:B------:R-:W1:Y:S01]  /*8f10*/  LDSM.16.M88.4 R144, [R184+UR4+0xe100] ;  /* 0x00e10004b890783b */ /* 0x000e620008000200 */
[C---:B---3--:R-:W-:Y:S07]  /*8f20*/  HMMA.16816.F32 R4, R148.reuse, R168, R4 ;  /* 0x000000a89404723c */ /* 0x048fee0000001804 */
[----:B------:R-:W-:Y:S01]  /*8f30*/  LDSM.16.M88.4 R164, [R182+0x4000] ;  /* 0x00400000b6a4783b */ /* 0x000fe20000000200 */
[C---:B------:R-:W-:Y:S07]  /*8f40*/  HMMA.16816.F32 R8, R148.reuse, R170, R8 ;  /* 0x000000aa9408723c */ /* 0x040fee0000001808 */
[----:B------:R-:W-:Y:S01]  /*8f50*/  LDSM.16.M88.4 R168, [R173+0xe100] ;  /* 0x00e10000ada8783b */ /* 0x000fe20000000200 */
[C---:B----4-:R-:W-:Y:S08]  /*8f60*/  HMMA.16816.F32 R12, R148.reuse, R140, R12 ;  /* 0x0000008c940c723c */ /* 0x050ff0000000180c */
[C---:B------:R-:W-:Y:S01]  /*8f70*/  HMMA.16816.F32 R16, R148.reuse, R142, R16 ;  /* 0x0000008e9410723c */ /* 0x040fe20000001810 */
[----:B------:R-:W3:Y:S07]  /*8f80*/  LDSM.16.M88.4 R140, [R184+UR4+0xf100] ;  /* 0x00f10004b88c783b */ /* 0x000eee0008000200 */
[C---:B-----5:R-:W-:Y:S08]  /*8f90*/  HMMA.16816.F32 R20, R148.reuse, R152, R20 ;  /* 0x000000989414723c */ /* 0x060ff00000001814 */
[C---:B------:R-:W-:Y:S01]  /*8fa0*/  HMMA.16816.F32 R24, R148.reuse, R154, R24 ;  /* 0x0000009a9418723c */ /* 0x040fe20000001818 */
[----:B------:R-:W4:Y:S07]  /*8fb0*/  LDSM.16.M88.4 R152, [R184+UR4+0xf900] ;  /* 0x00f90004b898783b */ /* 0x000f2e0008000200 */
[C---:B--2---:R-:W-:Y:S08]  /*8fc0*/  HMMA.16816.F32 R28, R148.reuse, R156, R28 ;  /* 0x0000009c941c723c */ /* 0x044ff0000000181c */
[----:B------:R-:W-:Y:S01]  /*8fd0*/  HMMA.16816.F32 R32, R148, R158, R32 ;  /* 0x0000009e9420723c */ /* 0x000fe20000001820 */
[----:B------:R-:W2:Y:S07]  /*8fe0*/  LDSM.16.M88.4 R148, [R173+0xe900] ;  /* 0x00e90000ad94783b */ /* 0x000eae0000000200 */
[C---:B-1----:R-:W-:Y:S01]  /*8ff0*/  HMMA.16816.F32 R4, R136.reuse, R144, R4 ;  /* 0x000000908804723c */ /* 0x042fe20000001804 */
[----:B------:R-:W-:Y:S07]  /*9000*/  LDSM.16.M88.4 R156, [R173+0xf900] ;  /* 0x00f90000ad9c783b */ /* 0x000fee0000000200 */
[C---:B------:R-:W-:Y:S01]  /*9010*/  HMMA.16816.F32 R8, R136.reuse, R146, R8 ;  /* 0x000000928808723c */ /* 0x040fe20000001808 */
        /* <DEDUP_REMOVED lines=8> */
[----:B------:R-:W-:Y:S01]  /*90a0*/  HMMA.16816.F32 R32, R136, R154, R32 ;  /* 0x0000009a8820723c */ /* 0x000fe20000001820 */
[----:B------:R-:W4:Y:S07]  /*90b0*/  LDSM.16.M88.4 R136, [R0+0xe900] ;  /* 0x00e900000088783b */ /* 0x000f2e0000000200 */
[C---:B------:R-:W-:Y:S01]  /*90c0*/  HMMA.16816.F32 R4, R164.reuse, R168, R4 ;  /* 0x000000a8a404723c */ /* 0x040fe20000001804 */
[----:B------:R-:W-:Y:S07]  /*90d0*/  LDSM.16.M88.4 R152, [R180+0x4000] ;  /* 0x00400000b498783b */ /* 0x000fee0000000200 */
[C---:B------:R-:W-:Y:S01]  /*90e0*/  HMMA.16816.F32 R8, R164.reuse, R170, R8 ;  /* 0x000000aaa408723c */ /* 0x040fe20000001808 */
[----:B------:R-:W-:Y:S07]  /*90f0*/  LDSM.16.M88.4 R168, [R172+0xe100] ;  /* 0x00e10000aca8783b */ /* 0x000fee0000000200 */
        /* <DEDUP_REMOVED lines=8> */
[----:B------:R-:W5:Y:S07]  /*9180*/  LDSM.16.M88.4 R156, [R2+0xe900] ;  /* 0x00e90000029c783b */ /* 0x000f6e0000000200 */
[C---:B---3--:R-:W-:Y:S01]  /*9190*/  HMMA.16816.F32 R4, R140.reuse, R160, R4 ;  /* 0x000000a08c04723c */ /* 0x048fe20000001804 */
[----:B------:R-:W-:Y:S07]  /*91a0*/  LDSM.16.M88.4 R164, [R184+UR4+0x11100] ;  /* 0x01110004b8a4783b */ /* 0x000fee0008000200 */
[C---:B------:R-:W-:Y:S01]  /*91b0*/  HMMA.16816.F32 R8, R140.reuse, R162, R8 ;  /* 0x000000a28c08723c */ /* 0x040fe20000001808 */
[----:B------:R-:W-:Y:S07]  /*91c0*/  LDSM.16.M88.4 R160, [R184+UR4+0x10900] ;  /* 0x01090004b8a0783b */ /* 0x000fee0008000200 */
[C---:B----4-:R-:W-:Y:S08]  /*91d0*/  HMMA.16816.F32 R12, R140.reuse, R136, R12 ;  /* 0x000000888c0c723c */ /* 0x050ff0000000180c */
[C---:B------:R-:W-:Y:S01]  /*91e0*/  HMMA.16816.F32 R16, R140.reuse, R138, R16 ;  /* 0x0000008a8c10723c */ /* 0x040fe20000001810 */
[----:B------:R-:W3:Y:S07]  /*91f0*/  LDSM.16.M88.4 R136, [R2+0xf100] ;  /* 0x00f100000288783b */ /* 0x000eee0000000200 */
[C---:B--2---:R-:W-:Y:S08]  /*9200*/  HMMA.16816.F32 R20, R140.reuse, R148, R20 ;  /* 0x000000948c14723c */ /* 0x044ff00000001814 */
[C---:B------:R-:W-:Y:S01]  /*9210*/  HMMA.16816.F32 R24, R140.reuse, R150, R24 ;  /* 0x000000968c18723c */ /* 0x040fe20000001818 */
[----:B------:R-:W2:Y:S07]  /*9220*/  LDSM.16.M88.4 R148, [R2+0xf900] ;  /* 0x00f900000294783b */ /* 0x000eae0000000200 */
[C---:B-1----:R-:W-:Y:S08]  /*9230*/  HMMA.16816.F32 R28, R140.reuse, R144, R28 ;  /* 0x000000908c1c723c */ /* 0x042ff0000000181c */
[----:B------:R-:W-:Y:S01]  /*9240*/  HMMA.16816.F32 R32, R140, R146, R32 ;  /* 0x000000928c20723c */ /* 0x000fe20000001820 */
[----:B------:R-:W-:Y:S07]  /*9250*/  LDSM.16.M88.4 R140, [R186+0x8000] ;  /* 0x00800000ba8c783b */ /* 0x000fee0000000200 */
[C---:B------:R-:W-:Y:S01]  /*9260*/  HMMA.16816.F32 R4, R152.reuse, R168, R4 ;  /* 0x000000a89804723c */ /* 0x040fe20000001804 */
[----:B------:R-:W1:Y:S07]  /*9270*/  LDSM.16.M88.4 R144, [R184+UR4+0x10100] ;  /* 0x01010004b890783b */ /* 0x000e6e0008000200 */
[C---:B------:R-:W-:Y:S01]  /*9280*/  HMMA.16816.F32 R8, R152.reuse, R170, R8 ;  /* 0x000000aa9808723c */ /* 0x040fe20000001808 */
[----:B------:R-:W-:Y:S07]  /*9290*/  LDSM.16.M88.4 R168, [R173+0x10100] ;  /* 0x01010000ada8783b */ /* 0x000fee0000000200 */
[C---:B-----5:R-:W-:Y:S08]  /*92a0*/  HMMA.16816.F32 R12, R152.reuse, R156, R12 ;  /* 0x0000009c980c723c */ /* 0x060ff0000000180c */
[C---:B------:R-:W-:Y:S01]  /*92b0*/  HMMA.16816.F32 R16, R152.reuse, R158, R16 ;  /* 0x0000009e9810723c */ /* 0x040fe20000001810 */
[----:B------:R-:W4:Y:S07]  /*92c0*/  LDSM.16.M88.4 R156, [R184+UR4+0x11900] ;  /* 0x01190004b89c783b */ /* 0x000f2e0008000200 */
[C---:B---3--:R-:W-:Y:S08]  /*92d0*/  HMMA.16816.F32 R20, R152.reuse, R136, R20 ;  /* 0x000000889814723c */ /* 0x048ff00000001814 */
[C---:B------:R-:W-:Y:S01]  /*92e0*/  HMMA.16816.F32 R24, R152.reuse, R138, R24 ;  /* 0x0000008a9818723c */ /* 0x040fe20000001818 */
[----:B------:R-:W3:Y:S07]  /*92f0*/  LDSM.16.M88.4 R136, [R182+0x8000] ;  /* 0x00800000b688783b */ /* 0x000eee0000000200 */
[C---:B--2---:R-:W-:Y:S08]  /*9300*/  HMMA.16816.F32 R28, R152.reuse, R148, R28 ;  /* 0x00000094981c723c */ /* 0x044ff0000000181c */
[----:B------:R-:W-:Y:S01]  /*9310*/  HMMA.16816.F32 R32, R152, R150, R32 ;  /* 0x000000969820723c */ /* 0x000fe20000001820 */
[----:B------:R-:W2:Y:S07]  /*9320*/  LDSM.16.M88.4 R148, [R173+0x10900] ;  /* 0x01090000ad94783b */ /* 0x000eae0000000200 */
[C---:B-1----:R-:W-:Y:S01]  /*9330*/  HMMA.16816.F32 R4, R140.reuse, R144, R4 ;  /* 0x000000908c04723c */ /* 0x042fe20000001804 */
[----:B------:R-:W-:Y:S07]  /*9340*/  LDSM.16.M88.4 R152, [R173+0x11900] ;  /* 0x01190000ad98783b */ /* 0x000fee0000000200 */
[C---:B------:R-:W-:Y:S01]  /*9350*/  HMMA.16816.F32 R8, R140.reuse, R146, R8 ;  /* 0x000000928c08723c */ /* 0x040fe20000001808 */
[----:B------:R-:W1:Y:S07]  /*9360*/  LDSM.16.M88.4 R144, [R173+0x11100] ;  /* 0x01110000ad90783b */ /* 0x000e6e0000000200 */
[C---:B------:R-:W-:Y:S01]  /*9370*/  HMMA.16816.F32 R12, R140.reuse, R160, R12 ;  /* 0x000000a08c0c723c */ /* 0x040fe2000000180c */
[----:B------:R-:W-:Y:S07]  /*9380*/  LDSM.16.M88.4 R172, [R172+0x10100] ;  /* 0x01010000acac783b */ /* 0x000fee0000000200 */
        /* <DEDUP_REMOVED lines=8> */
[C---:B---3--:R-:W-:Y:S01]  /*9410*/  HMMA.16816.F32 R4, R136.reuse, R168, R4 ;  /* 0x000000a88804723c */ /* 0x048fe20000001804 */
[----:B------:R-:W3:Y:S07]  /*9420*/  LDSM.16.M88.4 R156, [R0+0x11100] ;  /* 0x01110000009c783b */ /* 0x000eee0000000200 */
[C---:B------:R-:W-:Y:S01]  /*9430*/  HMMA.16816.F32 R8, R136.reuse, R170, R8 ;  /* 0x000000aa8808723c */ /* 0x040fe20000001808 */
[----:B------:R-:W-:Y:S07]  /*9440*/  LDSM.16.M88.4 R168, [R180+0x8000] ;  /* 0x00800000b4a8783b */ /* 0x000fee0000000200 */
[C---:B--2---:R-:W-:Y:S08]  /*9450*/  HMMA.16816.F32 R12, R136.reuse, R148, R12 ;  /* 0x00000094880c723c */ /* 0x044ff0000000180c */
[C---:B------:R-:W-:Y:S01]  /*9460*/  HMMA.16816.F32 R16, R136.reuse, R150, R16 ;  /* 0x000000968810723c */ /* 0x040fe20000001810 */
[----:B------:R-:W2:Y:S07]  /*9470*/  LDSM.16.M88.4 R148, [R0+0x11900] ;  /* 0x011900000094783b */ /* 0x000eae0000000200 */
[C---:B-1----:R-:W-:Y:S08]  /*9480*/  HMMA.16816.F32 R20, R136.reuse, R144, R20 ;  /* 0x000000908814723c */ /* 0x042ff00000001814 */
[C---:B------:R-:W-:Y:S01]  /*9490*/  HMMA.16816.F32 R24, R136.reuse, R146, R24 ;  /* 0x000000928818723c */ /* 0x040fe20000001818 */
[----:B------:R-:W-:Y:S07]  /*94a0*/  LDSM.16.M88.4 R144, [R2+0x11900] ;  /* 0x011900000290783b */ /* 0x000fee0000000200 */
[C---:B------:R-:W-:Y:S08]  /*94b0*/  HMMA.16816.F32 R28, R136.reuse, R152, R28 ;  /* 0x00000098881c723c */ /* 0x040ff0000000181c */
[----:B------:R-:W-:Y:S01]  /*94c0*/  HMMA.16816.F32 R32, R136, R154, R32 ;  /* 0x0000009a8820723c */ /* 0x000fe20000001820 */
[----:B------:R-:W1:Y:S07]  /*94d0*/  LDSM.16.M88.4 R136, [R2+0x10900] ;  /* 0x010900000288783b */ /* 0x000e6e0000000200 */
[C---:B-----5:R-:W-:Y:S08]  /*94e0*/  HMMA.16816.F32 R4, R160.reuse, R164, R4 ;  /* 0x000000a4a004723c */ /* 0x060ff00000001804 */
[C---:B------:R-:W-:Y:S08]  /*94f0*/  HMMA.16816.F32 R8, R160.reuse, R166, R8 ;  /* 0x000000a6a008723c */ /* 0x040ff00000001808 */
[C---:B----4-:R-:W-:Y:S08]  /*9500*/  HMMA.16816.F32 R12, R160.reuse, R140, R12 ;  /* 0x0000008ca00c723c */ /* 0x050ff0000000180c */
[C---:B------:R-:W-:Y:S01]  /*9510*/  HMMA.16816.F32 R16, R160.reuse, R142, R16 ;  /* 0x0000008ea010723c */ /* 0x040fe20000001810 */
[----:B------:R-:W4:Y:S01]  /*9520*/  LDSM.16.M88.4 R140, [R2+0x11100] ;  /* 0x01110000028c783b */ /* 0x000f220000000200 */
[----:B------:R-:W-:Y:S06]  /*9530*/  DEPBAR.LE SB0, 0x2 ;  /* 0x000080800000791a */ /* 0x000fec0000000000 */
[C---:B---3--:R-:W-:Y:S01]  /*9540*/  HMMA.16816.F32 R20, R160.reuse, R156, R20 ;  /* 0x0000009ca014723c */ /* 0x048fe20000001814 */
[----:B------:R-:W-:Y:S07]  /*9550*/  BAR.SYNC.DEFER_BLOCKING 0x0 ;  /* 0x0000000000007b1d */ /* 0x000fee0000010000 */
[C---:B------:R-:W-:Y:S08]  /*9560*/  HMMA.16816.F32 R24, R160.reuse, R158, R24 ;  /* 0x0000009ea018723c */ /* 0x040ff00000001818 */
[C---:B--2---:R-:W-:Y:S08]  /*9570*/  HMMA.16816.F32 R28, R160.reuse, R148, R28 ;  /* 0x00000094a01c723c */ /* 0x044ff0000000181c */
[----:B------:R-:W-:Y:S01]  /*9580*/  HMMA.16816.F32 R32, R160, R150, R32 ;  /* 0x00000096a020723c */ /* 0x000fe20000001820 */
[----:B------:R-:W-:Y:S07]  /*9590*/  LDSM.16.MT88.4 R148, [R135+UR4+0x2900] ;  /* 0x002900048794783b */ /* 0x000fee0008004200 */
[C---:B------:R-:W-:Y:S08]  /*95a0*/  HMMA.16816.F32 R4, R168.reuse, R172, R4 ;  /* 0x000000aca804723c */ /* 0x040ff00000001804 */
        /* <DEDUP_REMOVED lines=50> */
[----:B------:R-:W1:Y:S01]  /*98d0*/  LDSM.16.MT88.4 R136, [R135+UR4+0x100] ;  /* 0x000100048788783b */ /* 0x000e620008004200 */
[--C-:B------:R-:W-:Y:S01]  /*98e0*/  FFMA.FTZ R159, R4, c[0x0][0x2d0], -R166.reuse ;  /* 0x0000b400049f7a23 */ /* 0x100fe200000108a6 */
[----:B------:R-:W-:Y:S01]  /*98f0*/  IADD3 R4, R135, UR4, RZ ;  /* 0x0000000487047c10 */ /* 0x000fe2000fffe0ff */
[C---:B------:R-:W-:Y:S02]  /*9900*/  FADD.FTZ R133, -R0.reuse, R3 ;  /* 0x0000000300857221 */ /* 0x040fe40000010100 */
[----:B------:R-:W-:Y:S01]  /*9910*/  FMUL.FTZ R165, R0, c[0x0][0x2d0] ;  /* 0x0000b40000a57a20 */ /* 0x000fe20000410000 */
[----:B------:R-:W2:Y:S01]  /*9920*/  MUFU.EX2 R132, R132 ;  /* 0x0000008400847308 */ /* 0x000ea20000000800 */
[----:B------:R-:W-:Y:S01]  /*9930*/  FMUL.FTZ R3, R133, c[0x0][0x2d0] ;  /* 0x0000b40085037a20 */ /* 0x000fe20000410000 */
[----:B------:R-:W-:Y:S01]  /*9940*/  IADD3 R133, R183, R4, RZ ;  /* 0x00000004b7857210 */ /* 0x000fe20007ffe0ff */
[--C-:B------:R-:W-:Y:S02]  /*9950*/  FFMA.FTZ R162, R5, c[0x0][0x2d0], -R166.reuse ;  /* 0x0000b40005a27a23 */ /* 0x100fe400000108a6 */
[--C-:B------:R-:W-:Y:S02]  /*9960*/  FFMA.FTZ R157, R8, c[0x0][0x2d0], -R166.reuse ;  /* 0x0000b400089d7a23 */ /* 0x100fe400000108a6 */
[--C-:B------:R-:W-:Y:S01]  /*9970*/  FFMA.FTZ R160, R9, c[0x0][0x2d0], -R166.reuse ;  /* 0x0000b40009a07a23 */ /* 0x100fe200000108a6 */
[----:B------:R-:W3:Y:S01]  /*9980*/  LDSM.16.MT88.4 R140, [R133+0x100] ;  /* 0x00010000858c783b */ /* 0x000ee20000004200 */
[--C-:B------:R-:W-:Y:S01]  /*9990*/  FFMA.FTZ R164, R6, c[0x0][0x2d0], -R165.reuse ;  /* 0x0000b40006a47a23 */ /* 0x100fe200000108a5 */
[----:B------:R-:W4:Y:S01]  /*99a0*/  MUFU.EX2 R3, R3 ;  /* 0x0000000300037308 */ /* 0x000f220000000800 */
[--C-:B------:R-:W-:Y:S02]  /*99b0*/  FFMA.FTZ R161, R7, c[0x0][0x2d0], -R165.reuse ;  /* 0x0000b40007a17a23 */ /* 0x100fe400000108a5 */
[--C-:B------:R-:W-:Y:S02]  /*99c0*/  FFMA.FTZ R163, R10, c[0x0][0x2d0], -R165.reuse ;  /* 0x0000b4000aa37a23 */ /* 0x100fe400000108a5 */
[--C-:B------:R-:W-:Y:S01]  /*99d0*/  FFMA.FTZ R158, R11, c[0x0][0x2d0], -R165.reuse ;  /* 0x0000b4000b9e7a23 */ /* 0x100fe200000108a5 */
[----:B------:R-:W-:Y:S01]  /*99e0*/  LDSM.16.MT88.4 R144, [R133+0x900] ;  /* 0x000900008590783b */ /* 0x000fe20000004200 */
[--C-:B------:R-:W-:Y:S02]  /*99f0*/  FFMA.FTZ R169, R16, c[0x0][0x2d0], -R166.reuse ;  /* 0x0000b40010a97a23 */ /* 0x100fe400000108a6 */
[--C-:B------:R-:W-:Y:S01]  /*9a00*/  FFMA.FTZ R170, R17, c[0x0][0x2d0], -R166.reuse ;  /* 0x0000b40011aa7a23 */ /* 0x100fe200000108a6 */
[----:B------:R-:W-:Y:S01]  /*9a10*/  MUFU.EX2 R159, R159 ;  /* 0x0000009f009f7308 */ /* 0x000fe20000000800 */
[--C-:B------:R-:W-:Y:S02]  /*9a20*/  FFMA.FTZ R173, R18, c[0x0][0x2d0], -R165.reuse ;  /* 0x0000b40012ad7a23 */ /* 0x100fe400000108a5 */
[--C-:B------:R-:W-:Y:S01]  /*9a30*/  FFMA.FTZ R174, R19, c[0x0][0x2d0], -R165.reuse ;  /* 0x0000b40013ae7a23 */ /* 0x100fe200000108a5 */
[----:B------:R-:W-:Y:S01]  /*9a40*/  LDSM.16.MT88.4 R152, [R133+0x2900] ;  /* 0x002900008598783b */ /* 0x000fe20000004200 */
[C---:B--2---:R-:W-:Y:S02]  /*9a50*/  FMUL.FTZ R4, R132.reuse, R128 ;  /* 0x0000008084047220 */ /* 0x044fe40000410000 */
[C---:B------:R-:W-:Y:S02]  /*9a60*/  FMUL.FTZ R5, R132.reuse, R129 ;  /* 0x0000008184057220 */ /* 0x040fe40000410000 */
[C---:B------:R-:W-:Y:S01]  /*9a70*/  FMUL.FTZ R8, R132.reuse, R124 ;  /* 0x0000007c84087220 */ /* 0x040fe20000410000 */
[----:B------:R-:W2:Y:S01]  /*9a80*/  MUFU.EX2 R162, R162 ;  /* 0x000000a200a27308 */ /* 0x000ea20000000800 */
[C---:B------:R-:W-:Y:S01]  /*9a90*/  FMUL.FTZ R9, R132.reuse, R125 ;  /* 0x0000007d84097220 */ /* 0x040fe20000410000 */
[----:B------:R-:W-:Y:S01]  /*9aa0*/  LDSM.16.MT88.4 R16, [R134+UR4+0x900] ;  /* 0x000900048610783b */ /* 0x000fe20008004200 */
[C---:B------:R-:W-:Y:S02]  /*9ab0*/  FMUL.FTZ R100, R132.reuse, R100 ;  /* 0x0000006484647220 */ /* 0x040fe40000410000 */
[C---:B----4-:R-:W-:Y:S02]  /*9ac0*/  FMUL.FTZ R6, R3.reuse, R130 ;  /* 0x0000008203067220 */ /* 0x050fe40000410000 */
[C---:B------:R-:W-:Y:S02]  /*9ad0*/  FMUL.FTZ R7, R3.reuse, R131 ;  /* 0x0000008303077220 */ /* 0x040fe40000410000 */
[C---:B------:R-:W-:Y:S01]  /*9ae0*/  FMUL.FTZ R10, R3.reuse, R126 ;  /* 0x0000007e030a7220 */ /* 0x040fe20000410000 */
[----:B------:R-:W-:Y:S01]  /*9af0*/  MUFU.EX2 R157, R157 ;  /* 0x0000009d009d7308 */ /* 0x000fe20000000800 */
[C---:B------:R-:W-:Y:S02]  /*9b00*/  FMUL.FTZ R11, R3.reuse, R127 ;  /* 0x0000007f030b7220 */ /* 0x040fe40000410000 */
[----:B------:R-:W4:Y:S01]  /*9b10*/  LDSM.16.MT88.4 R124, [R134+UR4+0x100] ;  /* 0x00010004867c783b */ /* 0x000f220008004200 */
[C---:B------:R-:W-:Y:S02]  /*9b20*/  FMUL.FTZ R101, R132.reuse, R101 ;  /* 0x0000006584657220 */ /* 0x040fe40000410000 */
[C---:B------:R-:W-:Y:S02]  /*9b30*/  FMUL.FTZ R102, R3.reuse, R102 ;  /* 0x0000006603667220 */ /* 0x040fe40000410000 */
[C---:B------:R-:W-:Y:S02]  /*9b40*/  FMUL.FTZ R103, R3.reuse, R103 ;  /* 0x0000006703677220 */ /* 0x040fe40000410000 */
[----:B------:R-:W5:Y:S01]  /*9b50*/  MUFU.EX2 R160, R160 ;  /* 0x000000a000a07308 */ /* 0x000f620000000800 */
[C---:B------:R-:W-:Y:S02]  /*9b60*/  FMUL.FTZ R104, R132.reuse, R104 ;  /* 0x0000006884687220 */ /* 0x040fe40000410000 */
[----:B------:R-:W-:Y:S01]  /*9b70*/  FMUL.FTZ R105, R132, R105 ;  /* 0x0000006984697220 */ /* 0x000fe20000410000 */
[----:B--2---:R-:W-:Y:S01]  /*9b80*/  F2FP.PACK_AB R128, R162, R159 ;  /* 0x0000009fa280723e */ /* 0x004fe200000000ff */
        /* <DEDUP_REMOVED lines=10> */
[C---:B------:R-:W-:Y:S02]  /*9c30*/  FMUL.FTZ R114, R3.reuse, R114 ;  /* 0x0000007203727220 */ /* 0x040fe40000410000 */
[C---:B------:R-:W-:Y:S01]  /*9c40*/  FMUL.FTZ R115, R3.reuse, R115 ;  /* 0x0000007303737220 */ /* 0x040fe20000410000 */
[----:B-----5:R-:W-:Y:S01]  /*9c50*/  F2FP.PACK_AB R130, R160, R157 ;  /* 0x0000009da082723e */ /* 0x020fe200000000ff */
        /* <DEDUP_REMOVED lines=9> */
[----:B------:R-:W5:Y:S01]  /*9cf0*/  MUFU.EX2 R158, R158 ;  /* 0x0000009e009e7308 */ /* 0x000f620000000800 */
[C---:B------:R-:W-:Y:S02]  /*9d00*/  FMUL.FTZ R36, R132.reuse, R36 ;  /* 0x0000002484247220 */ /* 0x040fe40000410000 */
[----:B------:R-:W-:Y:S01]  /*9d10*/  FMUL.FTZ R37, R132, R37 ;  /* 0x0000002584257220 */ /* 0x000fe20000410000 */
[----:B--2---:R-:W-:Y:S01]  /*9d20*/  F2FP.PACK_AB R129, R161, R164 ;  /* 0x000000a4a181723e */ /* 0x004fe200000000ff */
[C---:B------:R-:W-:Y:S02]  /*9d30*/  FMUL.FTZ R38, R3.reuse, R38 ;  /* 0x0000002603267220 */ /* 0x040fe40000410000 */
[----:B------:R-:W-:Y:S02]  /*9d40*/  FMUL.FTZ R39, R3, R39 ;  /* 0x0000002703277220 */ /* 0x000fe40000410000 */
[--C-:B------:R-:W-:Y:S01]  /*9d50*/  FFMA.FTZ R175, R28, c[0x0][0x2d0], -R166.reuse ;  /* 0x0000b4001caf7a23 */ /* 0x100fe200000108a6 */
[----:B------:R-:W-:Y:S01]  /*9d60*/  MUFU.EX2 R169, R169 ;  /* 0x000000a900a97308 */ /* 0x000fe20000000800 */
[--C-:B------:R-:W-:Y:S02]  /*9d70*/  FFMA.FTZ R208, R29, c[0x0][0x2d0], -R166.reuse ;  /* 0x0000b4001dd07a23 */ /* 0x100fe400000108a6 */
[--C-:B------:R-:W-:Y:S02]  /*9d80*/  FFMA.FTZ R207, R32, c[0x0][0x2d0], -R166.reuse ;  /* 0x0000b40020cf7a23 */ /* 0x100fe400000108a6 */
[--C-:B------:R-:W-:Y:S02]  /*9d90*/  FFMA.FTZ R209, R30, c[0x0][0x2d0], -R165.reuse ;  /* 0x0000b4001ed17a23 */ /* 0x100fe400000108a5 */
[--C-:B------:R-:W-:Y:S02]  /*9da0*/  FFMA.FTZ R210, R31, c[0x0][0x2d0], -R165.reuse ;  /* 0x0000b4001fd27a23 */ /* 0x100fe400000108a5 */
[----:B------:R-:W-:Y:S01]  /*9db0*/  LDSM.16.MT88.4 R28, [R133+0x1900] ;  /* 0x00190000851c783b */ /* 0x000fe20000004200 */
[--C-:B------:R-:W-:Y:S01]  /*9dc0*/  FFMA.FTZ R211, R34, c[0x0][0x2d0], -R165.reuse ;  /* 0x0000b40022d37a23 */ /* 0x100fe200000108a5 */
[----:B------:R-:W2:Y:S01]  /*9dd0*/  MUFU.EX2 R170, R170 ;  /* 0x000000aa00aa7308 */ /* 0x000ea20000000800 */
[----:B------:R-:W-:Y:S01]  /*9de0*/  FMUL.FTZ R40, R132, R40 ;  /* 0x0000002884287220 */ /* 0x000fe20000410000 */
[----:B-----5:R-:W-:Y:S01]  /*9df0*/  F2FP.PACK_AB R131, R158, R163 ;  /* 0x000000a39e83723e */ /* 0x020fe200000000ff */
[C---:B------:R-:W-:Y:S02]  /*9e00*/  FMUL.FTZ R41, R132.reuse, R41 ;  /* 0x0000002984297220 */ /* 0x040fe40000410000 */
[C---:B------:R-:W-:Y:S02]  /*9e10*/  FMUL.FTZ R42, R3.reuse, R42 ;  /* 0x0000002a032a7220 */ /* 0x040fe40000410000 */
[----:B------:R-:W-:Y:S02]  /*9e20*/  FMUL.FTZ R43, R3, R43 ;  /* 0x0000002b032b7220 */ /* 0x000fe40000410000 */
[C---:B-1----:R-:W-:Y:S01]  /*9e30*/  HMMA.16816.F32 R4, R128.reuse, R136, R4 ;  /* 0x000000888004723c */ /* 0x042fe20000001804 */
[----:B------:R-:W-:Y:S04]  /*9e40*/  MUFU.EX2 R173, R173 ;  /* 0x000000ad00ad7308 */ /* 0x000fe80000000800 */
[----:B------:R-:W-:Y:S02]  /*9e50*/  FMUL.FTZ R44, R132, R44 ;  /* 0x0000002c842c7220 */ /* 0x000fe40000410000 */
[----:B------:R-:W-:Y:S01]  /*9e60*/  IADD3 R136, R134, UR4, RZ ;  /* 0x0000000486887c10 */ /* 0x000fe2000fffe0ff */
[C---:B------:R-:W-:Y:S03]  /*9e70*/  HMMA.16816.F32 R8, R128.reuse, R138, R8 ;  /* 0x0000008a8008723c */ /* 0x040fe60000001808 */
[----:B------:R-:W1:Y:S01]  /*9e80*/  MUFU.EX2 R174, R174 ;  /* 0x000000ae00ae7308 */ /* 0x000e620000000800 */
[----:B------:R-:W-:Y:S01]  /*9e90*/  IADD3 R156, R183, R136, RZ ;  /* 0x00000088b79c7210 */ /* 0x000fe20007ffe0ff */
[C---:B------:R-:W-:Y:S02]  /*9ea0*/  FMUL.FTZ R45, R132.reuse, R45 ;  /* 0x0000002d842d7220 */ /* 0x040fe40000410000 */
[C---:B------:R-:W-:Y:S01]  /*9eb0*/  FMUL.FTZ R46, R3.reuse, R46 ;  /* 0x0000002e032e7220 */ /* 0x040fe20000410000 */
[C---:B---3--:R-:W-:Y:S01]  /*9ec0*/  HMMA.16816.F32 R100, R128.reuse, R140, R100 ;  /* 0x0000008c8064723c */ /* 0x048fe20000001864 */
[----:B------:R-:W3:Y:S03]  /*9ed0*/  LDSM.16.MT88.4 R136, [R156+0x100] ;  /* 0x000100009c88783b */ /* 0x000ee60000004200 */
[C---:B------:R-:W-:Y:S01]  /*9ee0*/  FMUL.FTZ R47, R3.reuse, R47 ;  /* 0x0000002f032f7220 */ /* 0x040fe20000410000 */
[----:B------:R-:W-:Y:S01]  /*9ef0*/  MUFU.EX2 R175, R175 ;  /* 0x000000af00af7308 */ /* 0x000fe20000000800 */
[C---:B------:R-:W-:Y:S02]  /*9f00*/  FMUL.FTZ R48, R132.reuse, R48 ;  /* 0x0000003084307220 */ /* 0x040fe40000410000 */
[C---:B------:R-:W-:Y:S01]  /*9f10*/  HMMA.16816.F32 R104, R128.reuse, R142, R104 ;  /* 0x0000008e8068723c */ /* 0x040fe20000001868 */
[----:B------:R-:W5:Y:S03]  /*9f20*/  LDSM.16.MT88.4 R140, [R135+UR4+0x2100] ;  /* 0x00210004878c783b */ /* 0x000f660008004200 */
        /* <DEDUP_REMOVED lines=11> */
[C---:B------:R-:W-:Y:S04]  /*9fe0*/  FMUL.FTZ R55, R3.reuse, R55 ;  /* 0x0000003703377220 */ /* 0x040fe80000410000 */
[C---:B------:R-:W-:Y:S01]  /*9ff0*/  FMUL.FTZ R56, R132.reuse, R56 ;  /* 0x0000003884387220 */ /* 0x040fe20000410000 */
[----:B------:R-:W-:Y:S01]  /*a000*/  MUFU.EX2 R209, R209 ;  /* 0x000000d100d17308 */ /* 0x000fe20000000800 */
[C---:B------:R-:W-:Y:S02]  /*a010*/  FMUL.FTZ R57, R132.reuse, R57 ;  /* 0x0000003984397220 */ /* 0x040fe40000410000 */
[C---:B------:R-:W-:Y:S01]  /*a020*/  FMUL.FTZ R58, R3.reuse, R58 ;  /* 0x0000003a033a7220 */ /* 0x040fe20000410000 */
[C---:B---3--:R-:W-:Y:S03]  /*a030*/  HMMA.16816.F32 R116, R128.reuse, R136, R116 ;  /* 0x000000888074723c */ /* 0x048fe60000001874 */
[C---:B------:R-:W-:Y:S02]  /*a040*/  FMUL.FTZ R59, R3.reuse, R59 ;  /* 0x0000003b033b7220 */ /* 0x040fe40000410000 */
[C---:B------:R-:W-:Y:S01]  /*a050*/  FMUL.FTZ R60, R132.reuse, R60 ;  /* 0x0000003c843c7220 */ /* 0x040fe20000410000 */
[----:B------:R-:W-:Y:S01]  /*a060*/  MUFU.EX2 R210, R210 ;  /* 0x000000d200d27308 */ /* 0x000fe20000000800 */
[C---:B------:R-:W-:Y:S01]  /*a070*/  FMUL.FTZ R61, R132.reuse, R61 ;  /* 0x0000003d843d7220 */ /* 0x040fe20000410000 */
[C---:B------:R-:W-:Y:S01]  /*a080*/  HMMA.16816.F32 R120, R128.reuse, R138, R120 ;  /* 0x0000008a8078723c */ /* 0x040fe20000001878 */
[----:B------:R-:W3:Y:S03]  /*a090*/  LDSM.16.MT88.4 R136, [R134+UR4+0x2100] ;  /* 0x002100048688783b */ /* 0x000ee60008004200 */
[C---:B------:R-:W-:Y:S02]  /*a0a0*/  FMUL.FTZ R62, R3.reuse, R62 ;  /* 0x0000003e033e7220 */ /* 0x040fe40000410000 */
[C---:B------:R-:W-:Y:S02]  /*a0b0*/  FMUL.FTZ R63, R3.reuse, R63 ;  /* 0x0000003f033f7220 */ /* 0x040fe40000410000 */
[C---:B-----5:R-:W-:Y:S01]  /*a0c0*/  HMMA.16816.F32 R36, R128.reuse, R140, R36 ;  /* 0x0000008c8024723c */ /* 0x060fe20000001824 */
[----:B------:R-:W-:Y:S03]  /*a0d0*/  MUFU.EX2 R211, R211 ;  /* 0x000000d300d37308 */ /* 0x000fe60000000800 */
[C---:B------:R-:W-:Y:S02]  /*a0e0*/  FMUL.FTZ R64, R132.reuse, R64 ;  /* 0x0000004084407220 */ /* 0x040fe40000410000 */
[C---:B------:R-:W-:Y:S02]  /*a0f0*/  FMUL.FTZ R65, R132.reuse, R65 ;  /* 0x0000004184417220 */ /* 0x040fe40000410000 */
[C---:B------:R-:W-:Y:S01]  /*a100*/  HMMA.16816.F32 R40, R128.reuse, R142, R40 ;  /* 0x0000008e8028723c */ /* 0x040fe20000001828 */
[----:B------:R-:W5:Y:S03]  /*a110*/  LDSM.16.MT88.4 R140, [R156+0x2100] ;  /* 0x002100009c8c783b */ /* 0x000f660000004200 */
[C---:B------:R-:W-:Y:S02]  /*a120*/  FMUL.FTZ R66, R3.reuse, R66 ;  /* 0x0000004203427220 */ /* 0x040fe40000410000 */
[C---:B------:R-:W-:Y:S02]  /*a130*/  FMUL.FTZ R67, R3.reuse, R67 ;  /* 0x0000004303437220 */ /* 0x040fe40000410000 */
[C---:B----4-:R-:W-:Y:S04]  /*a140*/  HMMA.16816.F32 R44, R128.reuse, R124, R44 ;  /* 0x0000007c802c723c */ /* 0x050fe8000000182c */
[C---:B------:R-:W-:Y:S02]  /*a150*/  FMUL.FTZ R68, R132.reuse, R68 ;  /* 0x0000004484447220 */ /* 0x040fe40000410000 */
[C---:B------:R-:W-:Y:S02]  /*a160*/  FMUL.FTZ R69, R132.reuse, R69 ;  /* 0x0000004584457220 */ /* 0x040fe40000410000 */
[C---:B------:R-:W-:Y:S01]  /*a170*/  HMMA.16816.F32 R48, R128.reuse, R126, R48 ;  /* 0x0000007e8030723c */ /* 0x040fe20000001830 */
[----:B------:R-:W4:Y:S03]  /*a180*/  LDSM.16.MT88.4 R124, [R135+UR4+0x4100] ;  /* 0x00410004877c783b */ /* 0x000f260008004200 */
        /* <DEDUP_REMOVED lines=11> */
[C---:B-----5:R-:W-:Y:S04]  /*a240*/  HMMA.16816.F32 R60, R128.reuse, R140, R60 ;  /* 0x0000008c803c723c */ /* 0x060fe8000000183c */
[C---:B------:R-:W-:Y:S02]  /*a250*/  FMUL.FTZ R78, R3.reuse, R78 ;  /* 0x0000004e034e7220 */ /* 0x040fe40000410000 */
[C---:B------:R-:W-:Y:S02]  /*a260*/  FMUL.FTZ R79, R3.reuse, R79 ;  /* 0x0000004f034f7220 */ /* 0x040fe40000410000 */
[C---:B------:R-:W-:Y:S01]  /*a270*/  HMMA.16816.F32 R64, R128.reuse, R142, R64 ;  /* 0x0000008e8040723c */ /* 0x040fe20000001840 */
[----:B------:R-:W5:Y:S03]  /*a280*/  LDSM.16.MT88.4 R140, [R134+UR4+0x4100] ;  /* 0x00410004868c783b */ /* 0x000f660008004200 */
        /* <DEDUP_REMOVED lines=8> */
[----:B------:R-:W-:Y:S02]  /*a310*/  FMUL.FTZ R85, R132, R85 ;  /* 0x0000005584557220 */ /* 0x000fe40000410000 */
[C---:B------:R-:W-:Y:S01]  /*a320*/  FMUL.FTZ R86, R3.reuse, R86 ;  /* 0x0000005603567220 */ /* 0x040fe20000410000 */
[C---:B---3--:R-:W-:Y:S03]  /*a330*/  HMMA.16816.F32 R76, R128.reuse, R136, R76 ;  /* 0x00000088804c723c */ /* 0x048fe6000000184c */
[----:B------:R-:W-:Y:S02]  /*a340*/  FMUL.FTZ R87, R3, R87 ;  /* 0x0000005703577220 */ /* 0x000fe40000410000 */
[--C-:B------:R-:W-:Y:S02]  /*a350*/  FFMA.FTZ R167, R12, c[0x0][0x2d0], -R166.reuse ;  /* 0x0000b4000ca77a23 */ /* 0x100fe400000108a6 */
[----:B------:R-:W-:Y:S01]  /*a360*/  FFMA.FTZ R168, R13, c[0x0][0x2d0], -R166 ;  /* 0x0000b4000da87a23 */ /* 0x000fe200000108a6 */
[C---:B------:R-:W-:Y:S01]  /*a370*/  HMMA.16816.F32 R80, R128.reuse, R138, R80 ;  /* 0x0000008a8050723c */ /* 0x040fe20000001850 */
[----:B------:R-:W3:Y:S02]  /*a380*/  LDSM.16.MT88.4 R136, [R135+UR4+0x900] ;  /* 0x000900048788783b */ /* 0x000ee40008004200 */
[----:B------:R-:W-:Y:S01]  /*a390*/  MUFU.EX2 R167, R167 ;  /* 0x000000a700a77308 */ /* 0x000fe20000000800 */
[--C-:B------:R-:W-:Y:S01]  /*a3a0*/  FFMA.FTZ R171, R14, c[0x0][0x2d0], -R165.reuse ;  /* 0x0000b4000eab7a23 */ /* 0x100fe200000108a5 */
[----:B--2---:R-:W-:Y:S01]  /*a3b0*/  F2FP.PACK_AB R14, R170, R169 ;  /* 0x000000a9aa0e723e */ /* 0x004fe200000000ff */
[----:B------:R-:W-:Y:S01]  /*a3c0*/  FFMA.FTZ R172, R15, c[0x0][0x2d0], -R165 ;  /* 0x0000b4000fac7a23 */ /* 0x000fe200000108a5 */
[----:B-1----:R-:W-:Y:S01]  /*a3d0*/  F2FP.PACK_AB R15, R174, R173 ;  /* 0x000000adae0f723e */ /* 0x002fe200000000ff */
[C---:B-----5:R-:W-:Y:S04]  /*a3e0*/  HMMA.16816.F32 R84, R128.reuse, R140, R84 ;  /* 0x0000008c8054723c */ /* 0x060fe80000001854 */
[C---:B------:R-:W-:Y:S01]  /*a3f0*/  FMUL.FTZ R88, R132.reuse, R88 ;  /* 0x0000005884587220 */ /* 0x040fe20000410000 */
[----:B------:R-:W1:Y:S01]  /*a400*/  MUFU.EX2 R168, R168 ;  /* 0x000000a800a87308 */ /* 0x000e620000000800 */
[C---:B------:R-:W-:Y:S02]  /*a410*/  FMUL.FTZ R89, R132.reuse, R89 ;  /* 0x0000005984597220 */ /* 0x040fe40000410000 */
[C---:B------:R-:W-:Y:S04]  /*a420*/  FMUL.FTZ R90, R3.reuse, R90 ;  /* 0x0000005a035a7220 */ /* 0x040fe80000410000 */
[C---:B------:R-:W-:Y:S02]  /*a430*/  FMUL.FTZ R91, R3.reuse, R91 ;  /* 0x0000005b035b7220 */ /* 0x040fe40000410000 */
[C---:B------:R-:W-:Y:S01]  /*a440*/  FMUL.FTZ R92, R132.reuse, R92 ;  /* 0x0000005c845c7220 */ /* 0x040fe20000410000 */
[----:B------:R-:W-:Y:S01]  /*a450*/  MUFU.EX2 R171, R171 ;  /* 0x000000ab00ab7308 */ /* 0x000fe20000000800 */
[C---:B------:R-:W-:Y:S02]  /*a460*/  FMUL.FTZ R93, R132.reuse, R93 ;  /* 0x0000005d845d7220 */ /* 0x040fe40000410000 */
[C---:B------:R-:W-:Y:S01]  /*a470*/  FMUL.FTZ R94, R3.reuse, R94 ;  /* 0x0000005e035e7220 */ /* 0x040fe20000410000 */
[C---:B------:R-:W-:Y:S01]  /*a480*/  HMMA.16816.F32 R88, R128.reuse, R142, R88 ;  /* 0x0000008e8058723c */ /* 0x040fe20000001858 */
[----:B------:R-:W2:Y:S02]  /*a490*/  LDSM.16.MT88.4 R140, [R156+0x900] ;  /* 0x000900009c8c783b */ /* 0x000ea40000004200 */
[C---:B------:R-:W-:Y:S02]  /*a4a0*/  FMUL.FTZ R95, R3.reuse, R95 ;  /* 0x0000005f035f7220 */ /* 0x040fe40000410000 */
[C---:B------:R-:W-:Y:S01]  /*a4b0*/  FMUL.FTZ R96, R132.reuse, R96 ;  /* 0x0000006084607220 */ /* 0x040fe20000410000 */
[----:B------:R-:W5:Y:S01]  /*a4c0*/  MUFU.EX2 R172, R172 ;  /* 0x000000ac00ac7308 */ /* 0x000f620000000800 */
[----:B------:R-:W-:Y:S02]  /*a4d0*/  FMUL.FTZ R97, R132, R97 ;  /* 0x0000006184617220 */ /* 0x000fe40000410000 */
[C---:B------:R-:W-:Y:S01]  /*a4e0*/  FMUL.FTZ R98, R3.reuse, R98 ;  /* 0x0000006203627220 */ /* 0x040fe20000410000 */
[C---:B----4-:R-:W-:Y:S03]  /*a4f0*/  HMMA.16816.F32 R92, R128.reuse, R124, R92 ;  /* 0x0000007c805c723c */ /* 0x050fe6000000185c */
[C---:B------:R-:W-:Y:S01]  /*a500*/  FMUL.FTZ R99, R3.reuse, R99 ;  /* 0x0000006303637220 */ /* 0x040fe20000410000 */
[----:B-1----:R-:W-:Y:S01]  /*a510*/  F2FP.PACK_AB R12, R168, R167 ;  /* 0x000000a7a80c723e */ /* 0x002fe200000000ff */
[----:B------:R-:W-:Y:S01]  /*a520*/  FFMA.FTZ R164, R3, R202, R164 ;  /* 0x000000ca03a47223 */ /* 0x000fe200000100a4 */
[----:B------:R-:W-:Y:S01]  /*a530*/  @P0 IADD3 R3, P4, R192, UR22, RZ ;  /* 0x00000016c0030c10 */ /* 0x000fe2000ff9e0ff */
[----:B------:R-:W-:Y:S02]  /*a540*/  FFMA.FTZ R159, R132, R201, R159 ;  /* 0x000000c9849f7223 */ /* 0x000fe4000001009f */
[----:B------:R-:W-:Y:S01]  /*a550*/  FADD.FTZ R164, R161, R164 ;  /* 0x000000a4a1a47221 */ /* 0x000fe20000010000 */
[----:B------:R-:W-:Y:S01]  /*a560*/  HMMA.16816.F32 R96, R128, R126, R96 ;  /* 0x0000007e8060723c */ /* 0x000fe20000001860 */
[----:B------:R-:W1:Y:S02]  /*a570*/  LDSM.16.MT88.4 R124, [R134+UR4+0x2900] ;  /* 0x00290004867c783b */ /* 0x000e640008004200 */
[----:B------:R-:W-:Y:S02]  /*a580*/  FADD.FTZ R162, R162, R159 ;  /* 0x0000009fa2a27221 */ /* 0x000fe40000010000 */
[----:B------:R-:W-:Y:S02]  /*a590*/  FADD.FTZ R163, R163, R164 ;  /* 0x000000a4a3a37221 */ /* 0x000fe40000010000 */
[----:B------:R-:W-:Y:S02]  /*a5a0*/  FADD.FTZ R157, R157, R162 ;  /* 0x000000a29d9d7221 */ /* 0x000fe40000010000 */
[----:B------:R-:W4:Y:S03]  /*a5b0*/  LDSM.16.MT88.4 R128, [R156+0x2900] ;  /* 0x002900009c80783b */ /* 0x000f260000004200 */
[----:B-----5:R-:W-:Y:S01]  /*a5c0*/  F2FP.PACK_AB R13, R172, R171 ;  /* 0x000000abac0d723e */ /* 0x020fe200000000ff */
[----:B------:R-:W-:Y:S02]  /*a5d0*/  FADD.FTZ R160, R160, R157 ;  /* 0x0000009da0a07221 */ /* 0x000fe40000010000 */
[----:B------:R-:W-:Y:S02]  /*a5e0*/  FADD.FTZ R158, R158, R163 ;  /* 0x000000a39e9e7221 */ /* 0x000fe40000010000 */
[----:B------:R-:W-:Y:S02]  /*a5f0*/  FADD.FTZ R167, R167, R160 ;  /* 0x000000a0a7a77221 */ /* 0x000fe40000010000 */
[C---:B---3--:R-:W-:Y:S05]  /*a600*/  HMMA.16816.F32 R4, R12.reuse, R136, R4 ;  /* 0x000000880c04723c */ /* 0x048fea0000001804 */
        /* <DEDUP_REMOVED lines=11> */
[----:B------:R-:W-:Y:S04]  /*a6c0*/  FADD.FTZ R173, R174, R173 ;  /* 0x000000adaead7221 */ /* 0x000fe80000010000 */
[C---:B------:R-:W-:Y:S08]  /*a6d0*/  HMMA.16816.F32 R108, R12.reuse, R16, R108 ;  /* 0x000000100c6c723c */ /* 0x040ff0000000186c */
[C---:B------:R-:W-:Y:S01]  /*a6e0*/  HMMA.16816.F32 R112, R12.reuse, R18, R112 ;  /* 0x000000120c70723c */ /* 0x040fe20000001870 */
[----:B------:R-:W3:Y:S07]  /*a6f0*/  LDSM.16.MT88.4 R16, [R135+UR4+0x4900] ;  /* 0x004900048710783b */ /* 0x000eee0008004200 */
[C---:B--2---:R-:W-:Y:S08]  /*a700*/  HMMA.16816.F32 R116, R12.reuse, R140, R116 ;  /* 0x0000008c0c74723c */ /* 0x044ff00000001874 */
[C---:B------:R-:W-:Y:S01]  /*a710*/  HMMA.16816.F32 R120, R12.reuse, R142, R120 ;  /* 0x0000008e0c78723c */ /* 0x040fe20000001878 */
[----:B------:R-:W-:Y:S07]  /*a720*/  LDSM.16.MT88.4 R140, [R135+UR4+0x3100] ;  /* 0x00310004878c783b */ /* 0x000fee0008004200 */
        /* <DEDUP_REMOVED lines=9> */
[----:B------:R-:W2:Y:S01]  /*a7c0*/  MUFU.EX2 R149, R149 ;  /* 0x0000009500957308 */ /* 0x000ea20000000800 */
        /* <DEDUP_REMOVED lines=9> */
[----:B------:R-:W1:Y:S03]  /*a860*/  LDSM.16.MT88.4 R124, [R134+UR4+0x4900] ;  /* 0x00490004867c783b */ /* 0x000e660008004200 */
[----:B------:R-:W-:Y:S01]  /*a870*/  FFMA.FTZ R165, R35, c[0x0][0x2d0], -R165 ;  /* 0x0000b40023a57a23 */ /* 0x000fe200000108a5 */
[----:B------:R-:W5:Y:S03]  /*a880*/  MUFU.EX2 R151, R151 ;  /* 0x0000009700977308 */ /* 0x000f660000000800 */
[C---:B----4-:R-:W-:Y:S01]  /*a890*/  HMMA.16816.F32 R60, R12.reuse, R128, R60 ;  /* 0x000000800c3c723c */ /* 0x050fe2000000183c */
[----:B------:R-:W-:Y:S06]  /*a8a0*/  LDSM.16.MT88.4 R24, [R134+UR4+0x1100] ;  /* 0x001100048618783b */ /* 0x000fec0008004200 */
[----:B------:R-:W-:Y:S01]  /*a8b0*/  MUFU.EX2 R152, R152 ;  /* 0x0000009800987308 */ /* 0x000fe20000000800 */
[C---:B------:R-:W-:Y:S01]  /*a8c0*/  HMMA.16816.F32 R64, R12.reuse, R130, R64 ;  /* 0x000000820c40723c */ /* 0x040fe20000001840 */
[----:B------:R-:W4:Y:S07]  /*a8d0*/  LDSM.16.MT88.4 R128, [R156+0x4900] ;  /* 0x004900009c80783b */ /* 0x000f2e0000004200 */
[C---:B---3--:R-:W-:Y:S01]  /*a8e0*/  HMMA.16816.F32 R68, R12.reuse, R16, R68 ;  /* 0x000000100c44723c */ /* 0x048fe20000001844 */
[----:B------:R-:W-:Y:S01]  /*a8f0*/  LDSM.16.MT88.4 R32, [R156+0x1900] ;  /* 0x001900009c20783b */ /* 0x000fe20000004200 */
[----:B------:R-:W3:Y:S06]  /*a900*/  MUFU.EX2 R153, R153 ;  /* 0x0000009900997308 */ /* 0x000eec0000000800 */
[C---:B------:R-:W-:Y:S01]  /*a910*/  HMMA.16816.F32 R72, R12.reuse, R18, R72 ;  /* 0x000000120c48723c */ /* 0x040fe20000001848 */
[----:B------:R-:W2:Y:S03]  /*a920*/  LDSM.16.MT88.4 R16, [R135+UR4+0x1100] ;  /* 0x001100048710783b */ /* 0x000ea60008004200 */
[----:B------:R-:W-:Y:S04]  /*a930*/  MUFU.EX2 R154, R154 ;  /* 0x0000009a009a7308 */ /* 0x000fe80000000800 */
[C---:B------:R-:W-:Y:S06]  /*a940*/  HMMA.16816.F32 R76, R12.reuse, R136, R76 ;  /* 0x000000880c4c723c */ /* 0x040fec000000184c */
[----:B------:R-:W2:Y:S02]  /*a950*/  MUFU.EX2 R155, R155 ;  /* 0x0000009b009b7308 */ /* 0x000ea40000000800 */
[C---:B------:R-:W-:Y:S01]  /*a960*/  HMMA.16816.F32 R80, R12.reuse, R138, R80 ;  /* 0x0000008a0c50723c */ /* 0x040fe20000001850 */
[----:B------:R-:W3:Y:S07]  /*a970*/  LDSM.16.MT88.4 R136, [R156+0x1100] ;  /* 0x001100009c88783b */ /* 0x000eee0000004200 */
[C---:B-1----:R-:W-:Y:S01]  /*a980*/  HMMA.16816.F32 R84, R12.reuse, R124, R84 ;  /* 0x0000007c0c54723c */ /* 0x042fe20000001854 */
[----:B------:R-:W1:Y:S07]  /*a990*/  MUFU.EX2 R166, R166 ;  /* 0x000000a600a67308 */ /* 0x000e6e0000000800 */
[C---:B------:R-:W-:Y:S01]  /*a9a0*/  HMMA.16816.F32 R88, R12.reuse, R126, R88 ;  /* 0x0000007e0c58723c */ /* 0x040fe20000001858 */
[----:B------:R-:W1:Y:S02]  /*a9b0*/  LDSM.16.MT88.4 R124, [R134+UR4+0x3100] ;  /* 0x00310004867c783b */ /* 0x000e640008004200 */
[----:B------:R-:W1:Y:S05]  /*a9c0*/  MUFU.EX2 R212, R165 ;  /* 0x000000a500d47308 */ /* 0x000e6a0000000800 */
[C---:B----4-:R-:W-:Y:S08]  /*a9d0*/  HMMA.16816.F32 R92, R12.reuse, R128, R92 ;  /* 0x000000800c5c723c */ /* 0x050ff0000000185c */
[----:B------:R-:W-:Y:S07]  /*a9e0*/  HMMA.16816.F32 R96, R12, R130, R96 ;  /* 0x000000820c60723c */ /* 0x000fee0000001860 */
[----:B--2---:R-:W-:Y:S01]  /*a9f0*/  F2FP.PACK_AB R12, R149, R148 ;  /* 0x00000094950c723e */ /* 0x004fe200000000ff */
[----:B------:R-:W-:Y:S01]  /*aa00*/  FADD.FTZ R148, R148, R169 ;  /* 0x000000a994947221 */ /* 0x000fe20000010000 */
[----:B-----5:R-:W-:Y:S03]  /*aa10*/  F2FP.PACK_AB R14, R151, R150 ;  /* 0x00000096970e723e */ /* 0x020fe600000000ff */
[----:B---3--:R-:W-:Y:S01]  /*aa20*/  F2FP.PACK_AB R13, R153, R152 ;  /* 0x00000098990d723e */ /* 0x008fe200000000ff */
[----:B------:R-:W-:Y:S01]  /*aa30*/  FADD.FTZ R152, R152, R173 ;  /* 0x000000ad98987221 */ /* 0x000fe20000010000 */
[----:B------:R-:W-:Y:S01]  /*aa40*/  F2FP.PACK_AB R15, R155, R154 ;  /* 0x0000009a9b0f723e */ /* 0x000fe200000000ff */
[----:B------:R-:W-:Y:S02]  /*aa50*/  FADD.FTZ R149, R149, R148 ;  /* 0x0000009495957221 */ /* 0x000fe40000010000 */
[----:B------:R-:W-:Y:S02]  /*aa60*/  FADD.FTZ R153, R153, R152 ;  /* 0x0000009899997221 */ /* 0x000fe40000010000 */
[----:B------:R-:W-:Y:S02]  /*aa70*/  FADD.FTZ R150, R150, R149 ;  /* 0x0000009596967221 */ /* 0x000fe40000010000 */
[C---:B------:R-:W-:Y:S03]  /*aa80*/  HMMA.16816.F32 R4, R12.reuse, R16, R4 ;  /* 0x000000100c04723c */ /* 0x040fe60000001804 */
[----:B------:R-:W-:Y:S02]  /*aa90*/  FADD.FTZ R154, R154, R153 ;  /* 0x000000999a9a7221 */ /* 0x000fe40000010000 */
[----:B------:R-:W-:Y:S02]  /*aaa0*/  FADD.FTZ R150, R151, R150 ;  /* 0x0000009697967221 */ /* 0x000fe40000010000 */
[----:B------:R-:W-:Y:S01]  /*aab0*/  FADD.FTZ R154, R155, R154 ;  /* 0x0000009a9b9a7221 */ /* 0x000fe20000010000 */
[C---:B------:R-:W-:Y:S01]  /*aac0*/  HMMA.16816.F32 R8, R12.reuse, R18, R8 ;  /* 0x000000120c08723c */ /* 0x040fe20000001808 */
[----:B------:R-:W2:Y:S07]  /*aad0*/  LDSM.16.MT88.4 R16, [R156+0x3100] ;  /* 0x003100009c10783b */ /* 0x000eae0000004200 */
[C---:B------:R-:W-:Y:S08]  /*aae0*/  HMMA.16816.F32 R100, R12.reuse, R20, R100 ;  /* 0x000000140c64723c */ /* 0x040ff00000001864 */
[C---:B------:R-:W-:Y:S01]  /*aaf0*/  HMMA.16816.F32 R104, R12.reuse, R22, R104 ;  /* 0x000000160c68723c */ /* 0x040fe20000001868 */
[----:B------:R-:W3:Y:S07]  /*ab00*/  LDSM.16.MT88.4 R20, [R135+UR4+0x5100] ;  /* 0x005100048714783b */ /* 0x000eee0008004200 */
[C---:B------:R-:W-:Y:S08]  /*ab10*/  HMMA.16816.F32 R108, R12.reuse, R24, R108 ;  /* 0x000000180c6c723c */ /* 0x040ff0000000186c */
[C---:B------:R-:W-:Y:S01]  /*ab20*/  HMMA.16816.F32 R112, R12.reuse, R26, R112 ;  /* 0x0000001a0c70723c */ /* 0x040fe20000001870 */
[----:B------:R-:W4:Y:S07]  /*ab30*/  LDSM.16.MT88.4 R24, [R133+0x5100] ;  /* 0x005100008518783b */ /* 0x000f2e0000004200 */
        /* <DEDUP_REMOVED lines=11> */
[----:B------:R-:W1:Y:S07]  /*abf0*/  LDSM.16.MT88.4 R124, [R134+UR4+0x5100] ;  /* 0x00510004867c783b */ /* 0x000e6e0008004200 */
[C---:B--2---:R-:W-:Y:S08]  /*ac00*/  HMMA.16816.F32 R60, R12.reuse, R16, R60 ;  /* 0x000000100c3c723c */ /* 0x044ff0000000183c */
[C---:B------:R-:W-:Y:S01]  /*ac10*/  HMMA.16816.F32 R64, R12.reuse, R18, R64 ;  /* 0x000000120c40723c */ /* 0x040fe20000001840 */
[----:B------:R-:W2:Y:S07]  /*ac20*/  LDSM.16.MT88.4 R16, [R156+0x5100] ;  /* 0x005100009c10783b */ /* 0x000eae0000004200 */
[C---:B---3--:R-:W-:Y:S08]  /*ac30*/  HMMA.16816.F32 R68, R12.reuse, R20, R68 ;  /* 0x000000140c44723c */ /* 0x048ff00000001844 */
[C---:B------:R-:W-:Y:S01]  /*ac40*/  HMMA.16816.F32 R72, R12.reuse, R22, R72 ;  /* 0x000000160c48723c */ /* 0x040fe20000001848 */
[----:B------:R-:W3:Y:S07]  /*ac50*/  LDSM.16.MT88.4 R20, [R135+UR4+0x1900] ;  /* 0x001900048714783b */ /* 0x000eee0008004200 */
[C---:B----4-:R-:W-:Y:S08]  /*ac60*/  HMMA.16816.F32 R76, R12.reuse, R24, R76 ;  /* 0x000000180c4c723c */ /* 0x050ff0000000184c */
[C---:B------:R-:W-:Y:S01]  /*ac70*/  HMMA.16816.F32 R80, R12.reuse, R26, R80 ;  /* 0x0000001a0c50723c */ /* 0x040fe20000001850 */
[----:B------:R-:W4:Y:S07]  /*ac80*/  LDSM.16.MT88.4 R24, [R134+UR4+0x1900] ;  /* 0x001900048618783b */ /* 0x000f2e0008004200 */
[C---:B-1----:R-:W-:Y:S08]  /*ac90*/  HMMA.16816.F32 R84, R12.reuse, R124, R84 ;  /* 0x0000007c0c54723c */ /* 0x042ff00000001854 */
[C---:B------:R-:W-:Y:S08]  /*aca0*/  HMMA.16816.F32 R88, R12.reuse, R126, R88 ;  /* 0x0000007e0c58723c */ /* 0x040ff00000001858 */
[C---:B--2---:R-:W-:Y:S08]  /*acb0*/  HMMA.16816.F32 R92, R12.reuse, R16, R92 ;  /* 0x000000100c5c723c */ /* 0x044ff0000000185c */
[----:B------:R-:W-:Y:S01]  /*acc0*/  HMMA.16816.F32 R96, R12, R18, R96 ;  /* 0x000000120c60723c */ /* 0x000fe20000001860 */
[----:B------:R1:W-:Y:S06]  /*acd0*/  LDSM.16.MT88.4 R16, [R133+0x5900] ;  /* 0x005900008510783b */ /* 0x0003ec0000004200 */
        /* <DEDUP_REMOVED lines=9> */
[C---:B---3--:R-:W-:Y:S01]  /*ad70*/  HMMA.16816.F32 R128, R12.reuse, R20, R4 ;  /* 0x000000140c80723c */ /* 0x048fe20000001804 */
[----:B------:R-:W2:Y:S02]  /*ad80*/  LDSM.16.MT88.4 R4, [R156+0x3900] ;  /* 0x003900009c04783b */ /* 0x000ea40000004200 */
[----:B-1----:R-:W-:Y:S01]  /*ad90*/  MOV R133, R2 ;  /* 0x0000000200857202 */ /* 0x002fe20000000f00 */
[----:B------:R-:W-:Y:S02]  /*ada0*/  FADD.FTZ R211, R211, R210 ;  /* 0x000000d2d3d37221 */ /* 0x000fe40000010000 */
[----:B------:R-:W-:Y:S02]  /*adb0*/  FADD.FTZ R201, R166, R201 ;  /* 0x000000c9a6c97221 */ /* 0x000fe40000010000 */
[C---:B------:R-:W-:Y:S01]  /*adc0*/  HMMA.16816.F32 R124, R12.reuse, R22, R8 ;  /* 0x000000160c7c723c */ /* 0x040fe20000001808 */
[----:B------:R-:W1:Y:S03]  /*add0*/  LDSM.16.MT88.4 R8, [R135+UR4+0x5900] ;  /* 0x005900048708783b */ /* 0x000e660008004200 */
[----:B------:R-:W-:Y:S03]  /*ade0*/  FADD.FTZ R202, R212, R211 ;  /* 0x000000d3d4ca7221 */ /* 0x000fe60000010000 */
[----:B------:R-:W-:Y:S01]  /*adf0*/  @P0 LEA R22, P6, R3, c[0x0][0x1c8], 0x1 ;  /* 0x0000720003160a11 */ /* 0x000fe200078c08ff */
        /* <DEDUP_REMOVED lines=14> */
[----:B------:R-:W2:Y:S07]  /*aee0*/  LDSM.16.MT88.4 R4, [R134+UR4+0x5900] ;  /* 0x005900048604783b */ /* 0x000eae0008004200 */
[C---:B-1----:R-:W-:Y:S07]  /*aef0*/  HMMA.16816.F32 R68, R12.reuse, R8, R68 ;  /* 0x000000080c44723c */ /* 0x042fee0000001844 */
[----:B------:R-:W-:Y:S01]  /*af00*/  @P0 IADD3 R8, P5, R179, UR22, RZ ;  /* 0x00000016b3080c10 */ /* 0x000fe2000ffbe0ff */
[C---:B------:R-:W-:Y:S04]  /*af10*/  HMMA.16816.F32 R72, R12.reuse, R10, R72 ;  /* 0x0000000a0c48723c */ /* 0x040fe80000001848 */
[----:B------:R-:W-:Y:S02]  /*af20*/  @P0 IADD3.X R9, R178, UR23, RZ, P5, !PT ;  /* 0x00000017b2090c10 */ /* 0x000fe4000affe4ff */
[----:B------:R-:W-:Y:S02]  /*af30*/  @P0 IADD3 R28, P5, R192, UR24, RZ ;  /* 0x00000018c01c0c10 */ /* 0x000fe4000ffbe0ff */
[----:B------:R-:W-:Y:S01]  /*af40*/  @P0 IADD3.X R10, R199, UR23, RZ, P4, !PT ;  /* 0x00000017c70a0c10 */ /* 0x000fe2000a7fe4ff */
[C---:B------:R-:W-:Y:S03]  /*af50*/  HMMA.16816.F32 R76, R12.reuse, R16, R76 ;  /* 0x000000100c4c723c */ /* 0x040fe6000000184c */
[C---:B------:R-:W-:Y:S02]  /*af60*/  @P0 LEA R20, P4, R8.reuse, c[0x0][0x1c8], 0x1 ;  /* 0x0000720008140a11 */ /* 0x040fe400078808ff */
[----:B------:R-:W-:Y:S02]  /*af70*/  @P0 LEA.HI.X R23, R3, c[0x0][0x1cc], R10, 0x1, P6 ;  /* 0x0000730003170a11 */ /* 0x000fe400030f0c0a */
[----:B------:R-:W-:Y:S01]  /*af80*/  @P0 LEA.HI.X R21, R8, c[0x0][0x1cc], R9, 0x1, P4 ;  /* 0x0000730008150a11 */ /* 0x000fe200020f0c09 */
[C---:B------:R-:W-:Y:S01]  /*af90*/  HMMA.16816.F32 R80, R12.reuse, R18, R80 ;  /* 0x000000120c50723c */ /* 0x040fe20000001850 */
[----:B------:R-:W1:Y:S03]  /*afa0*/  LDSM.16.MT88.4 R8, [R156+0x5900] ;  /* 0x005900009c08783b */ /* 0x000e660000004200 */
[----:B------:R-:W-:Y:S01]  /*afb0*/  @P0 IADD3 R26, P4, R177, UR22, RZ ;  /* 0x00000016b11a0c10 */ /* 0x000fe2000ff9e0ff */
[----:B------:R-:W-:Y:S02]  /*afc0*/  @UP1 UIADD3.X UR22, UR13, UR23, URZ, UP0, !UPT ;  /* 0x000000170d161290 */ /* 0x000fe400087fe43f */
[----:B------:R-:W-:Y:S01]  /*afd0*/  UISETP.GE.AND UP0, UPT, UR15, 0x1, UPT ;  /* 0x000000010f00788c */ /* 0x000fe2000bf06270 */
[----:B------:R-:W-:Y:S01]  /*afe0*/  @P0 LEA R24, P6, R26, c[0x0][0x1c8], 0x1 ;  /* 0x000072001a180a11 */ /* 0x000fe200078c08ff */
[C---:B--2---:R-:W-:Y:S01]  /*aff0*/  HMMA.16816.F32 R84, R12.reuse, R4, R84 ;  /* 0x000000040c54723c */ /* 0x044fe20000001854 */
        /* <DEDUP_REMOVED lines=21> */
[C---:B-1----:R-:W-:Y:S02]  /*b150*/  HMMA.16816.F32 R92, R12.reuse, R8, R92 ;  /* 0x000000080c5c723c */ /* 0x042fe4000000185c */
        /* <DEDUP_REMOVED lines=16> */
.L_x_2101:
        /* <DEDUP_REMOVED lines=21> */
.L_x_2112:
[----:B------:R-:W-:Y:S04]  /*b3b0*/  DEPBAR.LE SB0, 0x2 ;  /* 0x000080800000791a */ /* 0x000fe80000000000 */
[----:B------:R-:W-:Y:S01]  /*b3c0*/  BAR.SYNC.DEFER_BLOCKING 0x0 ;  /* 0x0000000000007b1d */ /* 0x000fe20000010000 */
[----:B------:R-:W-:Y:S01]  /*b3d0*/  UIMAD UR4, UR5, 0x6000, URZ ;  /* 0x00006000050478a4 */ /* 0x000fe2000f8e023f */
[----:B------:R-:W-:Y:S01]  /*b3e0*/  IMAD.U32 R29, RZ, RZ, UR15 ;  /* 0x0000000fff1d7e24 */ /* 0x000fe2000f8e00ff */
[----:B------:R-:W-:Y:S06]  /*b3f0*/  UISETP.GE.AND UP1, UPT, UR10, UR17, UPT ;  /* 0x000000110a00728c */ /* 0x000fec000bf26270 */
[----:B------:R-:W-:Y:S05]  /*b400*/  PLOP3.LUT P0, PT, PT, PT, UP1, 0x80, 0x0 ;  /* 0x000000000000781c */ /* 0x000fea0003f0f018 */
[----:B------:R-:W-:Y:S04]  /*b410*/  @!UP1 UIADD3 UR7, UR17, -0x1, URZ ;  /* 0xffffffff11079890 */ /* 0x000fe8000fffe03f */
[----:B------:R-:W-:Y:S02]  /*b420*/  @!UP1 USHF.R.S32.HI UR6, URZ, 0x1f, UR7 ;  /* 0x0000001f3f069899 */ /* 0x000fe40008011407 */
[----:B------:R-:W-:Y:S02]  /*b430*/  @!UP1 UIMAD.WIDE.U32 UR20, UR7, UR8, URZ ;  /* 0x00000008071492a5 */ /* 0x000fe4000f8e003f */
[----:B------:R-:W-:Y:S01]  /*b440*/  @!UP1 UIMAD UR6, UR6, UR8, URZ ;  /* 0x00000008060692a4 */ /* 0x000fe2000f8e023f */
[----:B------:R-:W-:Y:S01]  /*b450*/  @!P0 IMAD R168, R29, 0x6000, R200 ;  /* 0x000060001da88824 */ /* 0x000fe200078e02c8 */
[----:B------:R-:W-:Y:S02]  /*b460*/  LDSM.16.M88.4 R32, [R186] ;  /* 0x00000000ba20783b */ /* 0x000fe40000000200 */
        /* <DEDUP_REMOVED lines=11> */
[----:B------:R-:W4:Y:S05]  /*b520*/  LDSM.16.M88.4 R136, [R184+UR4+0xd900] ;  /* 0x00d90004b888783b */ /* 0x000f2a0008000200 */
[----:B------:R-:W-:Y:S01]  /*b530*/  LDSM.16.M88.4 R140, [R182] ;  /* 0x00000000b68c783b */ /* 0x000fe20000000200 */
[C---:B-1----:R-:W-:Y:S07]  /*b540*/  HMMA.16816.F32 R4, R32.reuse, R8, RZ ;  /* 0x000000082004723c */ /* 0x042fee00000018ff */
[----:B------:R-:W-:Y:S02]  /*b550*/  @!P0 IADD3.X R9, R195, UR6, RZ, P5, !PT ;  /* 0x00000006c3098c10 */ /* 0x000fe4000affe4ff */
[C---:B------:R-:W-:Y:S03]  /*b560*/  @!P0 LEA R170, P5, R13.reuse, c[0x0][0x1f8], 0x1 ;  /* 0x00007e000daa8a11 */ /* 0x040fe600078a08ff */
[----:B------:R-:W-:Y:S02]  /*b570*/  @!P0 LEA.HI.X R173, R0, c[0x0][0x1fc], R9, 0x1, P4 ;  /* 0x00007f0000ad8a11 */ /* 0x000fe400020f0c09 */
[C---:B------:R-:W-:Y:S01]  /*b580*/  HMMA.16816.F32 R8, R32.reuse, R10, RZ ;  /* 0x0000000a2008723c */ /* 0x040fe200000018ff */
[----:B------:R-:W-:Y:S02]  /*b590*/  @!P0 LEA.HI.X R171, R13, c[0x0][0x1fc], R12, 0x1, P5 ;  /* 0x00007f000dab8a11 */ /* 0x000fe400028f0c0c */
[----:B------:R-:W-:Y:S02]  /*b5a0*/  IADD3 R0, R184, UR4, RZ ;  /* 0x00000004b8007c10 */ /* 0x000fe4000fffe0ff */
[----:B------:R-:W-:Y:S01]  /*b5b0*/  @!P0 IADD3 R2, P4, R210, UR7, RZ ;  /* 0x00000007d2028c10 */ /* 0x000fe2000ff9e0ff */
[----:B------:R-:W-:Y:S02]  /*b5c0*/  @!UP1 UIADD3 UR7, UP0, UR12, UR7, URZ ;  /* 0x000000070c079290 */ /* 0x000fe4000ff1e03f */
[C---:B--2---:R-:W-:Y:S01]  /*b5d0*/  HMMA.16816.F32 R12, R32.reuse, R16, RZ ;  /* 0x00000010200c723c */ /* 0x044fe200000018ff */
[--C-:B------:R-:W-:Y:S03]  /*b5e0*/  IMAD.IADD R188, R185, 0x1, R0.reuse ;  /* 0x00000001b9bc7824 */ /* 0x100fe600078e0200 */
[C---:B------:R-:W-:Y:S01]  /*b5f0*/  @!P0 LEA R178, P5, R2.reuse, c[0x0][0x1f8], 0x1 ;  /* 0x00007e0002b28a11 */ /* 0x040fe200078a08ff */
[----:B------:R-:W-:Y:S01]  /*b600*/  IMAD.IADD R0, R133, 0x1, R0 ;  /* 0x0000000185007824 */ /* 0x000fe200078e0200 */
[----:B------:R-:W1:Y:S01]  /*b610*/  LDSM.16.M88.4 R144, [R188+0xc100] ;  /* 0x00c10000bc90783b */ /* 0x000e620000000200 */
[----:B------:R-:W-:Y:S01]  /*b620*/  @!P0 IADD3.X R21, R209, UR6, RZ, P4, !PT ;  /* 0x00000006d1158c10 */ /* 0x000fe2000a7fe4ff */
[C---:B------:R-:W-:Y:S01]  /*b630*/  HMMA.16816.F32 R16, R32.reuse, R18, RZ ;  /* 0x000000122010723c */ /* 0x040fe200000018ff */
[----:B------:R-:W-:Y:S02]  /*b640*/  @!UP1 UIADD3.X UR6, UR11, UR6, URZ, UP0, !UPT ;  /* 0x000000060b069290 */ /* 0x000fe400087fe43f */
[----:B------:R-:W-:Y:S01]  /*b650*/  LDSM.16.M88.4 R156, [R188+0xd900] ;  /* 0x00d90000bc9c783b */ /* 0x000fe20000000200 */
[----:B------:R-:W-:Y:S01]  /*b660*/  @!P0 LEA.HI.X R179, R2, c[0x0][0x1fc], R21, 0x1, P5 ;  /* 0x00007f0002b38a11 */ /* 0x000fe200028f0c15 */
[----:B------:R-:W-:Y:S01]  /*b670*/  UISETP.GE.AND UP0, UPT, UR15, 0x1, UPT ;  /* 0x000000010f00788c */ /* 0x000fe2000bf06270 */
[----:B------:R-:W-:Y:S02]  /*b680*/  @!P0 IADD3 R30, P6, R190, UR7, RZ ;  /* 0x00000007be1e8c10 */ /* 0x000fe4000ffde0ff */
[C---:B---3--:R-:W-:Y:S01]  /*b690*/  HMMA.16816.F32 R20, R32.reuse, R24, RZ ;  /* 0x000000182014723c */ /* 0x048fe200000018ff */
[----:B------:R-:W-:Y:S03]  /*b6a0*/  @!P0 IADD3 R153, P4, R210, UR7, RZ ;  /* 0x00000007d2998c10 */ /* 0x000fe6000ff9e0ff */
[----:B------:R-:W-:Y:S02]  /*b6b0*/  @!P0 IADD3.X R149, R195, UR6, RZ, P6, !PT ;  /* 0x00000006c3958c10 */ /* 0x000fe4000b7fe4ff */
[C---:B------:R-:W-:Y:S02]  /*b6c0*/  @!P0 LEA R212, P6, R30.reuse, c[0x0][0x1f8], 0x1 ;  /* 0x00007e001ed48a11 */ /* 0x040fe400078c08ff */
[C---:B------:R-:W-:Y:S01]  /*b6d0*/  HMMA.16816.F32 R24, R32.reuse, R26, RZ ;  /* 0x0000001a2018723c */ /* 0x040fe200000018ff */
[----:B------:R-:W-:Y:S03]  /*b6e0*/  @!P0 IADD3 R2, P5, R203, UR7, RZ ;  /* 0x00000007cb028c10 */ /* 0x000fe6000ffbe0ff */
[----:B------:R-:W-:Y:S02]  /*b6f0*/  @!P0 LEA.HI.X R213, R30, c[0x0][0x1fc], R149, 0x1, P6 ;  /* 0x00007f001ed58a11 */ /* 0x000fe400030f0c95 */
[----:B------:R-:W2:Y:S01]  /*b700*/  LDSM.16.M88.4 R148, [R188+0xc900] ;  /* 0x00c90000bc94783b */ /* 0x000ea20000000200 */
[----:B------:R-:W-:Y:S02]  /*b710*/  @!P0 IADD3.X R31, R211, UR6, RZ, P5, !PT ;  /* 0x00000006d31f8c10 */ /* 0x000fe4000affe4ff */
[C---:B------:R-:W-:Y:S03]  /*b720*/  @!P0 LEA R176, P5, R2.reuse, c[0x0][0x1f8], 0x1 ;  /* 0x00007e0002b08a11 */ /* 0x040fe600078a08ff */
[----:B------:R-:W-:Y:S01]  /*b730*/  @!P0 IADD3.X R28, R209, UR6, RZ, P4, !PT ;  /* 0x00000006d11c8c10 */ /* 0x000fe2000a7fe4ff */
[----:B------:R-:W-:Y:S01]  /*b740*/  USHF.L.U32 UR6, UR17, 0x6, URZ ;  /* 0x0000000611067899 */ /* 0x000fe2000800063f */
[----:B------:R-:W-:Y:S02]  /*b750*/  @!P0 LEA R174, P4, R153, c[0x0][0x1f8], 0x1 ;  /* 0x00007e0099ae8a11 */ /* 0x000fe400078808ff */
[----:B------:R-:W-:Y:S01]  /*b760*/  @!P0 LEA.HI.X R177, R2, c[0x0][0x1fc], R31, 0x1, P5 ;  /* 0x00007f0002b18a11 */ /* 0x000fe200028f0c1f */
[----:B------:R-:W-:Y:S01]  /*b770*/  IMAD.IADD R2, R133, 0x1, R188 ;  /* 0x0000000185027824 */ /* 0x000fe200078e02bc */
[----:B------:R-:W-:Y:S02]  /*b780*/  @!P0 LEA.HI.X R175, R153, c[0x0][0x1fc], R28, 0x1, P4 ;  /* 0x00007f0099af8a11 */ /* 0x000fe400020f0c1c */
[C---:B----4-:R-:W-:Y:S01]  /*b790*/  HMMA.16816.F32 R28, R32.reuse, R136, RZ ;  /* 0x00000088201c723c */ /* 0x050fe200000018ff */
[----:B------:R-:W3:Y:S05]  /*b7a0*/  LDSM.16.M88.4 R152, [R188+0xd100] ;  /* 0x00d10000bc98783b */ /* 0x000eea0000000200 */
[----:B------:R-:W-:Y:S01]  /*b7b0*/  @!PT LDS RZ, [RZ] ;  /* 0x00000000fffff984 */ /* 0x000fe20000000800 */
[----:B------:R-:W-:Y:S01]  /*b7c0*/  @!PT LDS RZ, [RZ] ;  /* 0x00000000fffff984 */ /* 0x000fe20000000800 */
[----:B------:R-:W-:Y:S01]  /*b7d0*/  @!PT LDS RZ, [RZ] ;  /* 0x00000000fffff984 */ /* 0x000fe20000000800 */
[----:B------:R4:W-:Y:S02]  /*b7e0*/  @!P0 LDGSTS.E.BYPASS.LTC128B.128 [R168], [R172.64], !P3 ;  /* 0x00000000aca88fae */ /* 0x0009e4000d901d52 */
[----:B------:R-:W-:Y:S03]  /*b7f0*/  HMMA.16816.F32 R32, R32, R138, RZ ;  /* 0x0000008a2020723c */ /* 0x000fe600000018ff */
[----:B------:R4:W-:Y:S05]  /*b800*/  @!P0 LDGSTS.E.BYPASS.LTC128B.128 [R168+0x2000], [R170.64], !P2 ;  /* 0x02000000aaa88fae */ /* 0x0009ea000d101d52 */
[C---:B-1----:R-:W-:Y:S01]  /*b810*/  HMMA.16816.F32 R4, R140.reuse, R144, R4 ;  /* 0x000000908c04723c */ /* 0x042fe20000001804 */
[----:B------:R4:W-:Y:S05]  /*b820*/  @!P0 LDGSTS.E.BYPASS.LTC128B.128 [R168+0x4000], [R178.64], !P1 ;  /* 0x04000000b2a88fae */ /* 0x0009ea000c901d52 */
[----:B------:R4:W-:Y:S02]  /*b830*/  @!P0 LDGSTS.E.BYPASS.LTC128B.128 [R168+0x1000], [R212.64], !P3 ;  /* 0x01000000d4a88fae */ /* 0x0009e4000d901d52 */
[C---:B------:R-:W-:Y:S03]  /*b840*/  HMMA.16816.F32 R8, R140.reuse, R146, R8 ;  /* 0x000000928c08723c */ /* 0x040fe60000001808 */
[----:B------:R4:W-:Y:S05]  /*b850*/  @!P0 LDGSTS.E.BYPASS.LTC128B.128 [R168+0x3000], [R176.64], !P2 ;  /* 0x03000000b0a88fae */ /* 0x0009ea000d101d52 */
[C---:B--2---:R-:W-:Y:S01]  /*b860*/  HMMA.16816.F32 R12, R140.reuse, R148, R12 ;  /* 0x000000948c0c723c */ /* 0x044fe2000000180c */
[----:B------:R4:W-:Y:S01]  /*b870*/  @!P0 LDGSTS.E.BYPASS.LTC128B.128 [R168+0x5000], [R174.64], !P1 ;  /* 0x05000000aea88fae */ /* 0x0009e2000c901d52 */
[----:B------:R-:W-:Y:S04]  /*b880*/  PLOP3.LUT P0, PT, PT, PT, UP3, 0x80, 0x0 ;  /* 0x000000000000781c */ /* 0x000fe80003f0f038 */
[----:B------:R-:W-:Y:S02]  /*b890*/  LDSM.16.M88.4 R160, [R181] ;  /* 0x00000000b5a0783b */ /* 0x000fe40000000200 */
[C---:B------:R-:W-:Y:S03]  /*b8a0*/  HMMA.16816.F32 R16, R140.reuse, R150, R16 ;  /* 0x000000968c10723c */ /* 0x040fe60000001810 */
[----:B------:R-:W1:Y:S05]  /*b8b0*/  LDSM.16.M88.4 R164, [R0+0xc100] ;  /* 0x00c1000000a4783b */ /* 0x000e6a0000000200 */
[C---:B---3--:R-:W-:Y:S01]  /*b8c0*/  HMMA.16816.F32 R20, R140.reuse, R152, R20 ;  /* 0x000000988c14723c */ /* 0x048fe20000001814 */
[----:B------:R-:W2:Y:S05]  /*b8d0*/  LDSM.16.M88.4 R136, [R0+0xc900] ;  /* 0x00c900000088783b */ /* 0x000eaa0000000200 */
[----:B------:R-:W3:Y:S02]  /*b8e0*/  LDSM.16.M88.4 R144, [R0+0xd100] ;  /* 0x00d100000090783b */ /* 0x000ee40000000200 */
[C---:B------:R-:W-:Y:S03]  /*b8f0*/  HMMA.16816.F32 R24, R140.reuse, R154, R24 ;  /* 0x0000009a8c18723c */ /* 0x040fe60000001818 */
[----:B------:R-:W5:Y:S05]  /*b900*/  LDSM.16.M88.4 R148, [R0+0xd900] ;  /* 0x00d900000094783b */ /* 0x000f6a0000000200 */
[C---:B------:R-:W-:Y:S01]  /*b910*/  HMMA.16816.F32 R28, R140.reuse, R156, R28 ;  /* 0x0000009c8c1c723c */ /* 0x040fe2000000181c */
[----:B----4-:R-:W-:Y:S05]  /*b920*/  LDSM.16.M88.4 R168, [R180] ;  /* 0x00000000b4a8783b */ /* 0x010fea0000000200 */
[----:B------:R-:W4:Y:S02]  /*b930*/  LDSM.16.M88.4 R172, [R2+0xc100] ;  /* 0x00c1000002ac783b */ /* 0x000f240000000200 */
[----:B------:R-:W-:Y:S03]  /*b940*/  HMMA.16816.F32 R32, R140, R158, R32 ;  /* 0x0000009e8c20723c */ /* 0x000fe60000001820 */
[----:B------:R-:W3:Y:S05]  /*b950*/  LDSM.16.M88.4 R176, [R2+0xc900] ;  /* 0x00c9000002b0783b */ /* 0x000eea0000000200 */
[----:B------:R-:W4:Y:S01]  /*b960*/  LDSM.16.M88.4 R140, [R2+0xd100] ;  /* 0x00d10000028c783b */ /* 0x000f220000000200 */
[C---:B-1----:R-:W-:Y:S04]  /*b970*/  HMMA.16816.F32 R4, R160.reuse, R164, R4 ;  /* 0x000000a4a004723c */ /* 0x042fe80000001804 */
[----:B------:R-:W-:Y:S05]  /*b980*/  LDSM.16.M88.4 R152, [R184+UR4+0xe900] ;  /* 0x00e90004b898783b */ /* 0x000fea0008000200 */
[----:B------:R-:W-:Y:S01]  /*b990*/  LDSM.16.M88.4 R156, [R184+UR4+0xf100] ;  /* 0x00f10004b89c783b */ /* 0x000fe20008000200 */
[C---:B------:R-:W-:Y:S04]  /*b9a0*/  HMMA.16816.F32 R8, R160.reuse, R166, R8 ;  /* 0x000000a6a008723c */ /* 0x040fe80000001808 */
[----:B------:R-:W-:Y:S04]  /*b9b0*/  LDSM.16.M88.4 R164, [R188+0xe100] ;  /* 0x00e10000bca4783b */ /* 0x000fe80000000200 */
[C---:B--2---:R-:W-:Y:S01]  /*b9c0*/  HMMA.16816.F32 R12, R160.reuse, R136, R12 ;  /* 0x00000088a00c723c */ /* 0x044fe2000000180c */
[----:B------:R-:W0:Y:S07]  /*b9d0*/  LDGDEPBAR ;  /* 0x00000000000079af */ /* 0x000e2e0000000000 */
[C---:B------:R-:W-:Y:S01]  /*b9e0*/  HMMA.16816.F32 R16, R160.reuse, R138, R16 ;  /* 0x0000008aa010723c */ /* 0x040fe20000001810 */
[----:B------:R-:W1:Y:S07]  /*b9f0*/  LDSM.16.M88.4 R136, [R2+0xd900] ;  /* 0x00d900000288783b */ /* 0x000e6e0000000200 */
[C---:B---3--:R-:W-:Y:S08]  /*ba00*/  HMMA.16816.F32 R20, R160.reuse, R144, R20 ;  /* 0x00000090a014723c */ /* 0x048ff00000001814 */
[C---:B------:R-:W-:Y:S01]  /*ba10*/  HMMA.16816.F32 R24, R160.reuse, R146, R24 ;  /* 0x00000092a018723c */ /* 0x040fe20000001818 */
[----:B------:R-:W-:Y:S07]  /*ba20*/  LDSM.16.M88.4 R144, [R186+0x4000] ;  /* 0x00400000ba90783b */ /* 0x000fee0000000200 */
[C---:B-----5:R-:W-:Y:S08]  /*ba30*/  HMMA.16816.F32 R28, R160.reuse, R148, R28 ;  /* 0x00000094a01c723c */ /* 0x060ff0000000181c */
[----:B------:R-:W-:Y:S01]  /*ba40*/  HMMA.16816.F32 R32, R160, R150, R32 ;  /* 0x00000096a020723c */ /* 0x000fe20000001820 */
[----:B------:R-:W2:Y:S05]  /*ba50*/  LDSM.16.M88.4 R148, [R184+UR4+0xe100] ;  /* 0x00e10004b894783b */ /* 0x000eaa0008000200 */
[----:B------:R-:W3:Y:S02]  /*ba60*/  LDSM.16.M88.4 R160, [R184+UR4+0xf900] ;  /* 0x00f90004b8a0783b */ /* 0x000ee40008000200 */
[C---:B----4-:R-:W-:Y:S08]  /*ba70*/  HMMA.16816.F32 R4, R168.reuse, R172, R4 ;  /* 0x000000aca804723c */ /* 0x050ff00000001804 */
[C---:B------:R-:W-:Y:S01]  /*ba80*/  HMMA.16816.F32 R8, R168.reuse, R174, R8 ;  /* 0x000000aea808723c */ /* 0x040fe20000001808 */
[----:B------:R-:W-:Y:S07]  /*ba90*/  LDSM.16.M88.4 R172, [R182+0x8000] ;  /* 0x00800000b6ac783b */ /* 0x000fee0000000200 */
[C---:B------:R-:W-:Y:S08]  /*baa0*/  HMMA.16816.F32 R12, R168.reuse, R176, R12 ;  /* 0x000000b0a80c723c */ /* 0x040ff0000000180c */
[C---:B------:R-:W-:Y:S01]  /*bab0*/  HMMA.16816.F32 R16, R168.reuse, R178, R16 ;  /* 0x000000b2a810723c */ /* 0x040fe20000001810 */
[----:B------:R-:W-:Y:S07]  /*bac0*/  LDSM.16.M88.4 R176, [R188+0x10100] ;  /* 0x01010000bcb0783b */ /* 0x000fee0000000200 */
[C---:B------:R-:W-:Y:S08]  /*bad0*/  HMMA.16816.F32 R20, R168.reuse, R140, R20 ;  /* 0x0000008ca814723c */ /* 0x040ff00000001814 */
[C---:B------:R-:W-:Y:S01]  /*bae0*/  HMMA.16816.F32 R24, R168.reuse, R142, R24 ;  /* 0x0000008ea818723c */ /* 0x040fe20000001818 */
[----:B------:R-:W4:Y:S07]  /*baf0*/  LDSM.16.M88.4 R140, [R182+0x4000] ;  /* 0x00400000b68c783b */ /* 0x000f2e0000000200 */
[C---:B-1----:R-:W-:Y:S08]  /*bb00*/  HMMA.16816.F32 R28, R168.reuse, R136, R28 ;  /* 0x00000088a81c723c */ /* 0x042ff0000000181c */
[----:B------:R-:W-:Y:S01]  /*bb10*/  HMMA.16816.F32 R32, R168, R138, R32 ;  /* 0x0000008aa820723c */ /* 0x000fe20000001820 */
[----:B------:R-:W1:Y:S05]  /*bb20*/  LDSM.16.M88.4 R136, [R188+0xe900] ;  /* 0x00e90000bc88783b */ /* 0x000e6a0000000200 */
[----:B------:R-:W-:Y:S02]  /*bb30*/  LDSM.16.M88.4 R168, [R188+0xf900] ;  /* 0x00f90000bca8783b */ /* 0x000fe40000000200 */
        /* <DEDUP_REMOVED lines=9> */
[C---:B---3--:R-:W-:Y:S08]  /*bbd0*/  HMMA.16816.F32 R28, R144.reuse, R160, R28 ;  /* 0x000000a0901c723c */ /* 0x048ff0000000181c */
[----:B------:R-:W-:Y:S01]  /*bbe0*/  HMMA.16816.F32 R32, R144, R162, R32 ;  /* 0x000000a29020723c */ /* 0x000fe20000001820 */
[----:B------:R-:W3:Y:S05]  /*bbf0*/  LDSM.16.M88.4 R144, [R181+0x4000] ;  /* 0x00400000b590783b */ /* 0x000eea0000000200 */
[----:B------:R-:W5:Y:S02]  /*bc00*/  LDSM.16.M88.4 R160, [R0+0xf100] ;  /* 0x00f1000000a0783b */ /* 0x000f640000000200 */
[C---:B----4-:R-:W-:Y:S08]  /*bc10*/  HMMA.16816.F32 R4, R140.reuse, R164, R4 ;  /* 0x000000a48c04723c */ /* 0x050ff00000001804 */
[C---:B------:R-:W-:Y:S01]  /*bc20*/  HMMA.16816.F32 R8, R140.reuse, R166, R8 ;  /* 0x000000a68c08723c */ /* 0x040fe20000001808 */
[----:B------:R-:W4:Y:S07]  /*bc30*/  LDSM.16.M88.4 R164, [R0+0xf900] ;  /* 0x00f9000000a4783b */ /* 0x000f2e0000000200 */
        /* <DEDUP_REMOVED lines=8> */
[----:B------:R-:W-:Y:S06]  /*bcc0*/  LDSM.16.M88.4 R168, [R184+UR4+0x11900] ;  /* 0x01190004b8a8783b */ /* 0x000fec0008000200 */
[----:B------:R-:W-:Y:S01]  /*bcd0*/  IADD3 R140, R133, UR4, R184 ;  /* 0x00000004858c7c10 */ /* 0x000fe2000fffe0b8 */
[C---:B---3--:R-:W-:Y:S05]  /*bce0*/  HMMA.16816.F32 R4, R144.reuse, R152, R4 ;  /* 0x000000989004723c */ /* 0x048fea0000001804 */
[----:B------:R-:W-:Y:S03]  /*bcf0*/  IMAD.IADD R187, R185, 0x1, R140 ;  /* 0x00000001b9bb7824 */ /* 0x000fe600078e028c */
[C---:B------:R-:W-:Y:S02]  /*bd00*/  HMMA.16816.F32 R8, R144.reuse, R154, R8 ;  /* 0x0000009a9008723c */ /* 0x040fe40000001808 */
[----:B------:R-:W2:Y:S05]  /*bd10*/  LDSM.16.M88.4 R140, [R187+0xe900] ;  /* 0x00e90000bb8c783b */ /* 0x000eaa0000000200 */
[----:B------:R-:W3:Y:S01]  /*bd20*/  LDSM.16.M88.4 R152, [R187+0xf100] ;  /* 0x00f10000bb98783b */ /* 0x000ee20000000200 */
[C---:B------:R-:W-:Y:S08]  /*bd30*/  HMMA.16816.F32 R12, R144.reuse, R156, R12 ;  /* 0x0000009c900c723c */ /* 0x040ff0000000180c */
[C---:B------:R-:W-:Y:S01]  /*bd40*/  HMMA.16816.F32 R16, R144.reuse, R158, R16 ;  /* 0x0000009e9010723c */ /* 0x040fe20000001810 */
[----:B------:R-:W-:Y:S07]  /*bd50*/  LDSM.16.M88.4 R156, [R186+0x8000] ;  /* 0x00800000ba9c783b */ /* 0x000fee0000000200 */
[C---:B-----5:R-:W-:Y:S08]  /*bd60*/  HMMA.16816.F32 R20, R144.reuse, R160, R20 ;  /* 0x000000a09014723c */ /* 0x060ff00000001814 */
[C---:B------:R-:W-:Y:S01]  /*bd70*/  HMMA.16816.F32 R24, R144.reuse, R162, R24 ;  /* 0x000000a29018723c */ /* 0x040fe20000001818 */
[----:B------:R-:W-:Y:S07]  /*bd80*/  LDSM.16.M88.4 R160, [R184+UR4+0x10100] ;  /* 0x01010004b8a0783b */ /* 0x000fee0008000200 */
[C---:B----4-:R-:W-:Y:S08]  /*bd90*/  HMMA.16816.F32 R28, R144.reuse, R164, R28 ;  /* 0x000000a4901c723c */ /* 0x050ff0000000181c */
[----:B------:R-:W-:Y:S01]  /*bda0*/  HMMA.16816.F32 R32, R144, R166, R32 ;  /* 0x000000a69020723c */ /* 0x000fe20000001820 */
[----:B------:R-:W4:Y:S05]  /*bdb0*/  LDSM.16.M88.4 R144, [R187+0xf900] ;  /* 0x00f90000bb90783b */ /* 0x000f2a0000000200 */
[----:B------:R-:W5:Y:S02]  /*bdc0*/  LDSM.16.M88.4 R164, [R184+UR4+0x10900] ;  /* 0x01090004b8a4783b */ /* 0x000f640008000200 */
[C---:B-1----:R-:W-:Y:S08]  /*bdd0*/  HMMA.16816.F32 R4, R136.reuse, R148, R4 ;  /* 0x000000948804723c */ /* 0x042ff00000001804 */
[C---:B------:R-:W-:Y:S01]  /*bde0*/  HMMA.16816.F32 R8, R136.reuse, R150, R8 ;  /* 0x000000968808723c */ /* 0x040fe20000001808 */
[----:B------:R-:W1:Y:S07]  /*bdf0*/  LDSM.16.M88.4 R148, [R184+UR4+0x11100] ;  /* 0x01110004b894783b */ /* 0x000e6e0008000200 */
[C---:B--2---:R-:W-:Y:S08]  /*be00*/  HMMA.16816.F32 R12, R136.reuse, R140, R12 ;  /* 0x0000008c880c723c */ /* 0x044ff0000000180c */
[C---:B------:R-:W-:Y:S01]  /*be10*/  HMMA.16816.F32 R16, R136.reuse, R142, R16 ;  /* 0x0000008e8810723c */ /* 0x040fe20000001810 */
[----:B------:R-:W-:Y:S07]  /*be20*/  LDSM.16.M88.4 R140, [R188+0x11100] ;  /* 0x01110000bc8c783b */ /* 0x000fee0000000200 */
[C---:B---3--:R-:W-:Y:S08]  /*be30*/  HMMA.16816.F32 R20, R136.reuse, R152, R20 ;  /* 0x000000988814723c */ /* 0x048ff00000001814 */
[C---:B------:R-:W-:Y:S01]  /*be40*/  HMMA.16816.F32 R24, R136.reuse, R154, R24 ;  /* 0x0000009a8818723c */ /* 0x040fe20000001818 */
[----:B------:R-:W-:Y:S07]  /*be50*/  LDSM.16.M88.4 R152, [R181+0x8000] ;  /* 0x00800000b598783b */ /* 0x000fee0000000200 */
[C---:B----4-:R-:W-:Y:S08]  /*be60*/  HMMA.16816.F32 R28, R136.reuse, R144, R28 ;  /* 0x00000090881c723c */ /* 0x050ff0000000181c */
[----:B------:R-:W-:Y:S01]  /*be70*/  HMMA.16816.F32 R32, R136, R146, R32 ;  /* 0x000000928820723c */ /* 0x000fe20000001820 */
[----:B------:R-:W2:Y:S05]  /*be80*/  LDSM.16.M88.4 R136, [R188+0x10900] ;  /* 0x01090000bc88783b */ /* 0x000eaa0000000200 */
[----:B------:R-:W3:Y:S02]  /*be90*/  LDSM.16.M88.4 R144, [R188+0x11900] ;  /* 0x01190000bc90783b */ /* 0x000ee40000000200 */
[C---:B------:R-:W-:Y:S08]  /*bea0*/  HMMA.16816.F32 R4, R156.reuse, R160, R4 ;  /* 0x000000a09c04723c */ /* 0x040ff00000001804 */
[C---:B------:R-:W-:Y:S01]  /*beb0*/  HMMA.16816.F32 R8, R156.reuse, R162, R8 ;  /* 0x000000a29c08723c */ /* 0x040fe20000001808 */
[----:B------:R-:W4:Y:S07]  /*bec0*/  LDSM.16.M88.4 R160, [R0+0x10100] ;  /* 0x0101000000a0783b */ /* 0x000f2e0000000200 */
[C---:B-----5:R-:W-:Y:S08]  /*bed0*/  HMMA.16816.F32 R12, R156.reuse, R164, R12 ;  /* 0x000000a49c0c723c */ /* 0x060ff0000000180c */
        /* <DEDUP_REMOVED lines=18> */
[----:B------:R3:W2:Y:S07]  /*c000*/  LDSM.16.M88.4 R144, [R2+0x10100] ;  /* 0x010100000290783b */ /* 0x0006ae0000000200 */
[C---:B----4-:R-:W-:Y:S08]  /*c010*/  HMMA.16816.F32 R4, R152.reuse, R160, R4 ;  /* 0x000000a09804723c */ /* 0x050ff00000001804 */
[C---:B------:R-:W-:Y:S01]  /*c020*/  HMMA.16816.F32 R8, R152.reuse, R162, R8 ;  /* 0x000000a29808723c */ /* 0x040fe20000001808 */
[----:B------:R-:W4:Y:S07]  /*c030*/  LDSM.16.M88.4 R160, [R187+0x10900] ;  /* 0x01090000bba0783b */ /* 0x000f2e0000000200 */
[C---:B-1----:R-:W-:Y:S01]  /*c040*/  HMMA.16816.F32 R12, R152.reuse, R148, R12 ;  /* 0x00000094980c723c */ /* 0x042fe2000000180c */
[----:B---3--:R-:W-:Y:S01]  /*c050*/  IMAD.U32 R2, RZ, RZ, UR6 ;  /* 0x00000006ff027e24 */ /* 0x008fe2000f8e00ff */
[----:B------:R-:W-:Y:S04]  /*c060*/  UIADD3 UR6, UR15, 0x1, URZ ;  /* 0x000000010f067890 */ /* 0x000fe8000fffe03f */
[----:B------:R-:W-:Y:S02]  /*c070*/  USEL UR15, UR6, URZ, !UP0 ;  /* 0x0000003f060f7287 */ /* 0x000fe4000c000000 */
[C---:B------:R-:W-:Y:S01]  /*c080*/  HMMA.16816.F32 R16, R152.reuse, R150, R16 ;  /* 0x000000969810723c */ /* 0x040fe20000001810 */
[----:B------:R-:W1:Y:S07]  /*c090*/  LDSM.16.M88.4 R148, [R187+0x11900] ;  /* 0x01190000bb94783b */ /* 0x000e6e0000000200 */
[C---:B-----5:R-:W-:Y:S08]  /*c0a0*/  HMMA.16816.F32 R20, R152.reuse, R156, R20 ;  /* 0x0000009c9814723c */ /* 0x060ff00000001814 */
[C---:B------:R-:W-:Y:S08]  /*c0b0*/  HMMA.16816.F32 R24, R152.reuse, R158, R24 ;  /* 0x0000009e9818723c */ /* 0x040ff00000001818 */
[C---:B--2---:R-:W-:Y:S07]  /*c0c0*/  HMMA.16816.F32 R28, R152.reuse, R136, R28 ;  /* 0x00000088981c723c */ /* 0x044fee000000181c */
[----:B------:R-:W-:Y:S01]  /*c0d0*/  IADD3 R136, -R197, 0x1, -R2 ;  /* 0x00000001c5887810 */ /* 0x000fe20007ffe902 */
[----:B------:R-:W-:Y:S04]  /*c0e0*/  HMMA.16816.F32 R32, R152, R138, R32 ;  /* 0x0000008a9820723c */ /* 0x000fe80000001820 */
[----:B------:R-:W-:Y:S01]  /*c0f0*/  IMAD.MOV.U32 R137, RZ, RZ, R196 ;  /* 0x000000ffff897224 */ /* 0x000fe200078e00c4 */
[----:B------:R-:W-:Y:S01]  /*c100*/  IADD3 R136, R136, c[0x0][0x1d0], RZ ;  /* 0x0000740088887a10 */ /* 0x000fe20007ffe0ff */
[----:B------:R-:W-:Y:S01]  /*c110*/  @P0 IMAD.MOV.U32 R137, RZ, RZ, R204 ;  /* 0x000000ffff890224 */ /* 0x000fe200078e00cc */
[----:B------:R-:W-:Y:S01]  /*c120*/  PLOP3.LUT P0, PT, PT, PT, UP2, 0x40, 0x0 ;  /* 0x000000000000781c */ /* 0x000fe20003f0e828 */
[C---:B------:R-:W-:Y:S03]  /*c130*/  HMMA.16816.F32 R4, R140.reuse, R144, R4 ;  /* 0x000000908c04723c */ /* 0x040fe60000001804 */
[----:B------:R-:W2:Y:S02]  /*c140*/  SHFL.IDX PT, R0, R137, RZ, 0x1c1f ;  /* 0x001c1fff89007589 */ /* 0x000ea400000e0000 */
[----:B------:R-:W-:Y:S03]  /*c150*/  IADD3 R139, R136, -c[0x0][0x168], RZ ;  /* 0x80005a00888b7a10 */ /* 0x000fe60007ffe0ff */
[C---:B------:R-:W-:Y:S08]  /*c160*/  HMMA.16816.F32 R8, R140.reuse, R146, R8 ;  /* 0x000000928c08723c */ /* 0x040ff00000001808 */
[C---:B----4-:R-:W-:Y:S08]  /*c170*/  HMMA.16816.F32 R12, R140.reuse, R160, R12 ;  /* 0x000000a08c0c723c */ /* 0x050ff0000000180c */
[C---:B------:R-:W-:Y:S08]  /*c180*/  HMMA.16816.F32 R16, R140.reuse, R162, R16 ;  /* 0x000000a28c10723c */ /* 0x040ff00000001810 */
[C---:B------:R-:W-:Y:S08]  /*c190*/  HMMA.16816.F32 R20, R140.reuse, R164, R20 ;  /* 0x000000a48c14723c */ /* 0x040ff00000001814 */
[C---:B------:R-:W-:Y:S08]  /*c1a0*/  HMMA.16816.F32 R24, R140.reuse, R166, R24 ;  /* 0x000000a68c18723c */ /* 0x040ff00000001818 */
[C---:B-1----:R-:W-:Y:S08]  /*c1b0*/  HMMA.16816.F32 R28, R140.reuse, R148, R28 ;  /* 0x000000948c1c723c */ /* 0x042ff0000000181c */
[----:B------:R-:W-:Y:S07]  /*c1c0*/  HMMA.16816.F32 R32, R140, R150, R32 ;  /* 0x000000968c20723c */ /* 0x000fee0000001820 */
        /* <DEDUP_REMOVED lines=19> */
.L_x_2106:
[----:B------:R-:W-:Y:S04]  /*c300*/  MOV R0, c[0x0][0x32c] ;  /* 0x0000cb0000007a02 */ /* 0x000fe80000000f00 */
[----:B------:R-:W-:Y:S11]  /*c310*/  ISETP.NE.AND P0, PT, R0, 0x1, PT ;  /* 0x000000010000780c */ /* 0x000ff60003f05270 */
[----:B------:R-:W-:Y:S02]  /*c320*/  @!UPT UIADD3 URZ, URZ, URZ, URZ ;  /* 0x0000003f3f3ff290 */ /* 0x000fe4000fffe03f */
[----:B------:R-:W-:Y:S05]  /*c330*/  @P0 IMAD.HI.U32 R0, R143, c[0x0][0x330], RZ ;  /* 0x0000cc008f000a27 */ /* 0x000fea00078e00ff */
[----:B------:R-:W-:Y:S02]  /*c340*/  @P0 SHF.R.U32.HI R143, RZ, c[0x0][0x334], R0 ;  /* 0x0000cd00ff8f0a19 */ /* 0x000fe40000011600 */
.L_x_2107:
[----:B------:R-:W-:Y:S05]  /*c350*/  BSYNC B0 ;  /* 0x0000000000007941 */ /* 0x000fea0003800000 */
.L_x_2105:
[----:B------:R-:W-:Y:S04]  /*c360*/  IMAD R0, R143, c[0x0][0x32c], -R2 ;  /* 0x0000cb008f007a24 */ /* 0x000fe800078e0a02 */
[----:B------:R-:W-:Y:S05]  /*c370*/  IMAD.IADD R143, R0, 0x1, -R197 ;  /* 0x00000001008f7824 */ /* 0x000fea00078e0ac5 */
[----:B------:R-:W-:Y:S02]  /*c380*/  IADD3 R0, R143, c[0x0][0x32c], RZ ;  /* 0x0000cb008f007a10 */ /* 0x000fe40007ffe0ff */
[----:B------:R-:W-:Y:S02]  /*c390*/  IMNMX R144, R144, R143, !PT ;  /* 0x0000008f90907217 */ /* 0x000fe40007800200 */
[----:B------:R-:W-:Y:S02]  /*c3a0*/  IMNMX R145, R145, R0, PT ;  /* 0x0000000091917217 */ /* 0x000fe40003800200 */
.L_x_2104:
[----:B------:R-:W-:Y:S06]  /*c3b0*/  UISETP.GT.AND UP0, UPT, UR17, -0x1, UPT ;  /* 0xffffffff1100788c */ /* 0x000fec000bf04270 */
[----:B------:R-:W-:Y:S04]  /*c3c0*/  PLOP3.LUT P0, PT, PT, PT, UP0, 0x80, 0x0 ;  /* 0x000000000000781c */ /* 0x000fe80003f0f008 */
[C---:B------:R-:W-:Y:S02]  /*c3d0*/  ISETP.GT.AND P5, PT, R144.reuse, RZ, P0 ;  /* 0x000000ff9000720c */ /* 0x040fe400007a4270 */
[----:B------:R-:W-:Y:S02]  /*c3e0*/  ISETP.GT.AND P4, PT, R144, 0x1, P0 ;  /* 0x000000019000780c */ /* 0x000fe40000784270 */
[C---:B------:R-:W-:Y:S02]  /*c3f0*/  ISETP.LT.OR P5, PT, R145.reuse, 0x1, P5 ;  /* 0x000000019100780c */ /* 0x040fe40002fa1670 */
[----:B------:R-:W-:Y:S02]  /*c400*/  ISETP.LT.OR P4, PT, R145, 0x2, P4 ;  /* 0x000000029100780c */ /* 0x000fe40002781670 */
[----:B------:R-:W-:Y:S02]  /*c410*/  FSEL R143, R4, -INF , !P5 ;  /* 0xff800000048f7808 */ /* 0x000fe40006800000 */
[----:B------:R-:W-:Y:S02]  /*c420*/  FSEL R4, R5, -INF , !P4 ;  /* 0xff80000005047808 */ /* 0x000fe40006000000 */
[C---:B------:R-:W-:Y:S02]  /*c430*/  ISETP.GT.AND P4, PT, R144.reuse, 0x10, P0 ;  /* 0x000000109000780c */ /* 0x040fe40000784270 */
[C---:B------:R-:W-:Y:S02]  /*c440*/  ISETP.GT.AND P5, PT, R144.reuse, 0x9, P0 ;  /* 0x000000099000780c */ /* 0x040fe400007a4270 */
[C---:B------:R-:W-:Y:S02]  /*c450*/  ISETP.LT.OR P4, PT, R145.reuse, 0x11, P4 ;  /* 0x000000119100780c */ /* 0x040fe40002781670 */
        /* <DEDUP_REMOVED lines=16> */
[----:B------:R-:W-:Y:S01]  /*c560*/  FSEL R140, R13, -INF , !P6 ;  /* 0xff8000000d8c7808 */ /* 0x000fe20007000000 */
[----:B------:R-:W1:Y:S01]  /*c570*/  SHFL.IDX PT, R16, R137, 0x1, 0x1c1f ;  /* 0x003c1f0089107f89 */ /* 0x000e6200000e0000 */
[C---:B------:R-:W-:Y:S02]  /*c580*/  ISETP.GT.AND P6, PT, R144.reuse, 0x20, P0 ;  /* 0x000000209000780c */ /* 0x040fe400007c4270 */
        /* <DEDUP_REMOVED lines=10> */
[----:B------:R-:W-:Y:S01]  /*c630*/  FSEL R159, R29, -INF , !P4 ;  /* 0xff8000001d9f7808 */ /* 0x000fe20006000000 */
[--C-:B-1----:R-:W-:Y:S01]  /*c640*/  IMAD.IADD R5, R141, 0x1, R16.reuse ;  /* 0x000000018d057824 */ /* 0x102fe200078e0210 */
[----:B------:R-:W-:Y:S01]  /*c650*/  PLOP3.LUT P4, PT, PT, PT, UP2, 0x40, 0x0 ;  /* 0x000000000000781c */ /* 0x000fe20003f8e828 */
[----:B------:R-:W-:Y:S01]  /*c660*/  IMAD.IADD R12, R139, 0x1, R16 ;  /* 0x000000018b0c7824 */ /* 0x000fe200078e0210 */
        /* <DEDUP_REMOVED lines=25> */
.L_x_2110:
[----:B------:R-:W-:Y:S04]  /*c800*/  MOV R9, c[0x0][0x32c] ;  /* 0x0000cb0000097a02 */ /* 0x000fe80000000f00 */
[----:B------:R-:W-:Y:S11]  /*c810*/  ISETP.NE.AND P4, PT, R9, 0x1, PT ;  /* 0x000000010900780c */ /* 0x000ff60003f85270 */
[----:B------:R-:W-:Y:S02]  /*c820*/  @!UPT UIADD3 URZ, URZ, URZ, URZ ;  /* 0x0000003f3f3ff290 */ /* 0x000fe4000fffe03f */
[----:B------:R-:W-:Y:S05]  /*c830*/  @P4 IMAD.HI.U32 R9, R13, c[0x0][0x330], RZ ;  /* 0x0000cc000d094a27 */ /* 0x000fea00078e00ff */
[----:B------:R-:W-:Y:S02]  /*c840*/  @P4 SHF.R.U32.HI R13, RZ, c[0x0][0x334], R9 ;  /* 0x0000cd00ff0d4a19 */ /* 0x000fe40000011609 */
.L_x_2111:
[----:B------:R-:W-:Y:S05]  /*c850*/  BSYNC B0 ;  /* 0x0000000000007941 */ /* 0x000fea0003800000 */
.L_x_2109:
[----:B------:R-:W-:Y:S04]  /*c860*/  IMAD R2, R13, c[0x0][0x32c], -R2 ;  /* 0x0000cb000d027a24 */ /* 0x000fe800078e0a02 */
[----:B------:R-:W-:Y:S05]  /*c870*/  IMAD.IADD R9, R2, 0x1, -R197 ;  /* 0x0000000102097824 */ /* 0x000fea00078e0ac5 */
[----:B------:R-:W-:Y:S02]  /*c880*/  IADD3 R2, R9, c[0x0][0x32c], RZ ;  /* 0x0000cb0009027a10 */ /* 0x000fe40007ffe0ff */
[----:B------:R-:W-:Y:S02]  /*c890*/  IMNMX R12, R12, R9, !PT ;  /* 0x000000090c0c7217 */ /* 0x000fe40007800200 */
[----:B------:R-:W-:Y:S02]  /*c8a0*/  IMNMX R5, R5, R2, PT ;  /* 0x0000000205057217 */ /* 0x000fe40003800200 */
.L_x_2108:
[----:B------:R-:W-:Y:S01]  /*c8b0*/  FMNMX.FTZ R13, R143, R132, !PT ;  /* 0x000000848f0d7209 */ /* 0x000fe20007810000 */
[----:B------:R-:W-:Y:S04]  /*c8c0*/  DEPBAR.LE SB0, 0x2 ;  /* 0x000080800000791a */ /* 0x000fe80000000000 */
[----:B------:R-:W-:Y:S01]  /*c8d0*/  FMNMX.FTZ R13, R4, R13, !PT ;  /* 0x0000000d040d7209 */ /* 0x000fe20007810000 */
[----:B------:R-:W-:Y:S01]  /*c8e0*/  BAR.SYNC.DEFER_BLOCKING 0x0 ;  /* 0x0000000000007b1d */ /* 0x000fe20000010000 */
[----:B------:R-:W-:Y:S01]  /*c8f0*/  ISETP.GT.AND P6, PT, R12, RZ, P0 ;  /* 0x000000ff0c00720c */ /* 0x000fe200007c4270 */
[----:B------:R-:W-:Y:S01]  /*c900*/  UIADD3 UR20, UR17, -0x2, URZ ;  /* 0xfffffffe11147890 */ /* 0x000fe2000fffe03f */
[----:B------:R-:W-:Y:S02]  /*c910*/  FMNMX.FTZ R13, R8, R13, !PT ;  /* 0x0000000d080d7209 */ /* 0x000fe40007810000 */
[C---:B------:R-:W-:Y:S01]  /*c920*/  ISETP.LT.OR P6, PT, R5.reuse, 0x1, P6 ;  /* 0x000000010500780c */ /* 0x040fe200037c1670 */
[----:B------:R-:W-:Y:S01]  /*c930*/  UISETP.GE.AND UP1, UPT, UR20, UR10, UPT ;  /* 0x0000000a1400728c */ /* 0x000fe2000bf26270 */
[----:B------:R-:W-:Y:S02]  /*c940*/  FMNMX.FTZ R13, R0, R13, !PT ;  /* 0x0000000d000d7209 */ /* 0x000fe40007810000 */
[----:B------:R-:W-:Y:S02]  /*c950*/  ISETP.GT.AND P5, PT, R12, 0x1, P0 ;  /* 0x000000010c00780c */ /* 0x000fe400007a4270 */
[----:B------:R-:W-:Y:S02]  /*c960*/  FMNMX.FTZ R13, R142, R13, !PT ;  /* 0x0000000d8e0d7209 */ /* 0x000fe40007810000 */
[----:B------:R-:W-:Y:S02]  /*c970*/  FSEL R6, R6, -INF , !P6 ;  /* 0xff80000006067808 */ /* 0x000fe40007000000 */
[----:B------:R-:W-:Y:S02]  /*c980*/  FMNMX.FTZ R13, R140, R13, !PT ;  /* 0x0000000d8c0d7209 */ /* 0x000fe40007810000 */
[----:B------:R-:W-:Y:S01]  /*c990*/  ISETP.LT.OR P5, PT, R5, 0x2, P5 ;  /* 0x000000020500780c */ /* 0x000fe20002fa1670 */
[----:B------:R-:W-:Y:S01]  /*c9a0*/  @UP1 USHF.R.S32.HI UR21, URZ, 0x1f, UR20 ;  /* 0x0000001f3f151899 */ /* 0x000fe20008011414 */
        /* <DEDUP_REMOVED lines=10> */
[C---:B------:R-:W-:Y:S02]  /*ca50*/  ISETP.GT.AND P5, PT, R12.reuse, 0x10, P0 ;  /* 0x000000100c00780c */ /* 0x040fe400007a4270 */
[----:B------:R-:W-:Y:S02]  /*ca60*/  ISETP.LT.OR P6, PT, R5, 0xa, P6 ;  /* 0x0000000a0500780c */ /* 0x000fe400037c1670 */
        /* <DEDUP_REMOVED lines=10> */
[----:B------:R-:W-:Y:S02]  /*cb10*/  FMNMX.FTZ R13, R168, R13, !PT ;  /* 0x0000000da80d7209 */ /* 0x000fe40007810000 */
[C---:B------:R-:W-:Y:S02]  /*cb20*/  ISETP.GT.AND P5, PT, R12.reuse, 0x18, P0 ;  /* 0x000000180c00780c */ /* 0x040fe400007a4270 */
[----:B------:R-:W-:Y:S02]  /*cb30*/  ISETP.GT.AND P4, PT, R12, 0x19, P0 ;  /* 0x000000190c00780c */ /* 0x000fe40000784270 */
[----:B------:R-:W-:Y:S02]  /*cb40*/  FMNMX.FTZ R2, R141, R2, !PT ;  /* 0x000000028d027209 */ /* 0x000fe40007810000 */
[----:B------:R-:W-:Y:S02]  /*cb50*/  FMNMX.FTZ R10, R160, R13, !PT ;  /* 0x0000000da00a7209 */ /* 0x000fe40007810000 */
[C---:B------:R-:W-:Y:S02]  /*cb60*/  ISETP.LT.OR P5, PT, R5.reuse, 0x19, P5 ;  /* 0x000000190500780c */ /* 0x040fe40002fa1670 */
[----:B------:R-:W-:Y:S02]  /*cb70*/  ISETP.LT.OR P4, PT, R5, 0x1a, P4 ;  /* 0x0000001a0500780c */ /* 0x000fe40002781670 */
[----:B------:R-:W-:Y:S02]  /*cb80*/  FSEL R33, R18, -INF , !P5 ;  /* 0xff80000012217808 */ /* 0x000fe40006800000 */
[----:B------:R-:W-:Y:S02]  /*cb90*/  FSEL R137, R19, -INF , !P4 ;  /* 0xff80000013897808 */ /* 0x000fe40006000000 */
[----:B------:R-:W-:Y:S02]  /*cba0*/  FMNMX.FTZ R13, R159, R10, !PT ;  /* 0x0000000a9f0d7209 */ /* 0x000fe40007810000 */
[----:B------:R-:W-:Y:S02]  /*cbb0*/  FMNMX.FTZ R10, R139, R2, !PT ;  /* 0x000000028b0a7209 */ /* 0x000fe40007810000 */
[C---:B------:R-:W-:Y:S02]  /*cbc0*/  ISETP.GT.AND P4, PT, R12.reuse, 0x20, P0 ;  /* 0x000000200c00780c */ /* 0x040fe40000784270 */
[----:B------:R-:W-:Y:S02]  /*cbd0*/  FMNMX.FTZ R10, R33, R10, !PT ;  /* 0x0000000a210a7209 */ /* 0x000fe40007810000 */
[----:B------:R-:W-:Y:S02]  /*cbe0*/  ISETP.LT.OR P4, PT, R5, 0x21, P4 ;  /* 0x000000210500780c */ /* 0x000fe40002781670 */
[----:B------:R-:W-:Y:S02]  /*cbf0*/  ISETP.GT.AND P6, PT, R12, 0x21, P0 ;  /* 0x000000210c00780c */ /* 0x000fe400007c4270 */
[----:B------:R-:W-:Y:S02]  /*cc00*/  FSEL R177, R22, -INF , !P4 ;  /* 0xff80000016b17808 */ /* 0x000fe40006000000 */
[----:B------:R-:W-:Y:S02]  /*cc10*/  FMNMX.FTZ R10, R137, R10, !PT ;  /* 0x0000000a890a7209 */ /* 0x000fe40007810000 */
[----:B------:R-:W-:Y:S02]  /*cc20*/  ISETP.LT.OR P6, PT, R5, 0x22, P6 ;  /* 0x000000220500780c */ /* 0x000fe400037c1670 */
[C---:B------:R-:W-:Y:S02]  /*cc30*/  ISETP.GT.AND P5, PT, R12.reuse, 0x28, P0 ;  /* 0x000000280c00780c */ /* 0x040fe400007a4270 */
[----:B------:R-:W-:Y:S02]  /*cc40*/  FSEL R175, R23, -INF , !P6 ;  /* 0xff80000017af7808 */ /* 0x000fe40007000000 */
[----:B------:R-:W-:Y:S01]  /*cc50*/  ISETP.LT.OR P5, PT, R5, 0x29, P5 ;  /* 0x000000290500780c */ /* 0x000fe20002fa1670 */
[----:B------:R-:W-:Y:S01]  /*cc60*/  LDSM.16.MT88.4 R20, [R135+UR4+0x100] ;  /* 0x000100048714783b */ /* 0x000fe20008004200 */
[----:B------:R-:W-:Y:S01]  /*cc70*/  ISETP.GT.AND P4, PT, R12, 0x29, P0 ;  /* 0x000000290c00780c */ /* 0x000fe20000784270 */
[----:B------:R-:W-:Y:S01]  /*cc80*/  ULDC.64 UR6, c[0x0][0x1e0] ;  /* 0x0000780000067ab9 */ /* 0x000fe20000000a00 */
[----:B------:R-:W-:Y:S02]  /*cc90*/  FMNMX.FTZ R10, R177, R10, !PT ;  /* 0x0000000ab10a7209 */ /* 0x000fe40007810000 */
[----:B------:R-:W-:Y:S02]  /*cca0*/  FSEL R173, R26, -INF , !P5 ;  /* 0xff8000001aad7808 */ /* 0x000fe40006800000 */
[----:B------:R-:W-:Y:S01]  /*ccb0*/  ISETP.LT.OR P4, PT, R5, 0x2a, P4 ;  /* 0x0000002a0500780c */ /* 0x000fe20002781670 */
[----:B------:R-:W-:Y:S01]  /*ccc0*/  @UP1 UIMAD UR21, UR21, UR6, URZ ;  /* 0x00000006151512a4 */ /* 0x000fe2000f8e023f */
[C---:B------:R-:W-:Y:S01]  /*ccd0*/  ISETP.GT.AND P6, PT, R12.reuse, 0x30, P0 ;  /* 0x000000300c00780c */ /* 0x040fe200007c4270 */
[----:B------:R-:W-:Y:S01]  /*cce0*/  @UP1 UIMAD.WIDE.U32 UR22, UR20, UR6, URZ ;  /* 0x00000006141612a5 */ /* 0x000fe2000f8e003f */
[----:B------:R-:W-:Y:S01]  /*ccf0*/  FMNMX.FTZ R10, R175, R10, !PT ;  /* 0x0000000aaf0a7209 */ /* 0x000fe20007810000 */
[----:B------:R-:W-:Y:S01]  /*cd00*/  @UP1 UIMAD UR21, UR20, UR7, UR21 ;  /* 0x00000007141512a4 */ /* 0x000fe2000f8e0215 */
[----:B------:R-:W-:Y:S01]  /*cd10*/  FSEL R171, R27, -INF , !P4 ;  /* 0xff8000001bab7808 */ /* 0x000fe20006000000 */
[----:B------:R-:W-:Y:S01]  /*cd20*/  @UP1 USHF.L.U32 UR6, UR22, 0x6, URZ ;  /* 0x0000000616061899 */ /* 0x000fe2000800063f */
[----:B------:R-:W-:Y:S01]  /*cd30*/  ISETP.LT.OR P6, PT, R5, 0x31, P6 ;  /* 0x000000310500780c */ /* 0x000fe200037c1670 */
[----:B------:R-:W-:Y:S01]  /*cd40*/  @UP1 UIADD3 UR21, UR23, UR21, URZ ;  /* 0x0000001517151290 */ /* 0x000fe2000fffe03f */
[----:B------:R-:W-:Y:S01]  /*cd50*/  ISETP.GT.AND P5, PT, R12, 0x31, P0 ;  /* 0x000000310c00780c */ /* 0x000fe200007a4270 */
[----:B------:R-:W-:Y:S01]  /*cd60*/  @UP1 UIADD3 UR7, UP0, UR14, UR6, URZ ;  /* 0x000000060e071290 */ /* 0x000fe2000ff1e03f */
[----:B------:R-:W-:Y:S01]  /*cd70*/  FMNMX.FTZ R10, R173, R10, !PT ;  /* 0x0000000aad0a7209 */ /* 0x000fe20007810000 */
[----:B------:R-:W-:Y:S01]  /*cd80*/  @UP1 USHF.L.U64.HI UR21, UR22, 0x6, UR21 ;  /* 0x0000000616151899 */ /* 0x000fe20008010215 */
[----:B------:R-:W-:Y:S02]  /*cd90*/  FMNMX.FTZ R15, R158, R13, !PT ;  /* 0x0000000d9e0f7209 */ /* 0x000fe40007810000 */
[----:B------:R-:W-:Y:S02]  /*cda0*/  FSEL R157, R30, -INF , !P6 ;  /* 0xff8000001e9d7808 */ /* 0x000fe40007000000 */
[----:B------:R-:W-:Y:S02]  /*cdb0*/  ISETP.LT.OR P5, PT, R5, 0x32, P5 ;  /* 0x000000320500780c */ /* 0x000fe40002fa1670 */
[----:B------:R-:W-:Y:S02]  /*cdc0*/  ISETP.GT.AND P4, PT, R12, 0x38, P0 ;  /* 0x000000380c00780c */ /* 0x000fe40000784270 */
[----:B------:R-:W-:Y:S02]  /*cdd0*/  FMNMX.FTZ R10, R171, R10, !PT ;  /* 0x0000000aab0a7209 */ /* 0x000fe40007810000 */
[----:B------:R-:W-:Y:S02]  /*cde0*/  FMNMX.FTZ R13, R154, R15, !PT ;  /* 0x0000000f9a0d7209 */ /* 0x000fe40007810000 */
[----:B------:R-:W-:Y:S02]  /*cdf0*/  FSEL R155, R31, -INF , !P5 ;  /* 0xff8000001f9b7808 */ /* 0x000fe40006800000 */
[----:B------:R-:W-:Y:S01]  /*ce00*/  ISETP.LT.OR P4, PT, R5, 0x39, P4 ;  /* 0x000000390500780c */ /* 0x000fe20002781670 */
[----:B------:R-:W1:Y:S01]  /*ce10*/  SHFL.BFLY PT, R2, R13, 0x2, 0x1f ;  /* 0x0c401f000d027f89 */ /* 0x000e6200000e0000 */
[----:B------:R-:W-:Y:S02]  /*ce20*/  ISETP.GT.AND P0, PT, R12, 0x39, P0 ;  /* 0x000000390c00780c */ /* 0x000fe40000704270 */
[----:B------:R-:W-:Y:S02]  /*ce30*/  FMNMX.FTZ R10, R157, R10, !PT ;  /* 0x0000000a9d0a7209 */ /* 0x000fe40007810000 */
[----:B------:R-:W-:Y:S02]  /*ce40*/  FSEL R153, R34, -INF , !P4 ;  /* 0xff80000022997808 */ /* 0x000fe40006000000 */
[----:B------:R-:W-:Y:S01]  /*ce50*/  ISETP.LT.OR P0, PT, R5, 0x3a, P0 ;  /* 0x0000003a0500780c */ /* 0x000fe20000701670 */
[----:B------:R-:W-:Y:S01]  /*ce60*/  LDSM.16.MT88.4 R28, [R134+UR4+0x100] ;  /* 0x00010004861c783b */ /* 0x000fe20008004200 */
        /* <DEDUP_REMOVED lines=13> */
[----:B------:R-:W-:Y:S05]  /*cf40*/  FSEL R161, R161, RZ, P0 ;  /* 0x000000ffa1a17208 */ /* 0x000fea0000000000 */
[--C-:B------:R-:W-:Y:S02]  /*cf50*/  FFMA.FTZ R145, R0, c[0x0][0x2d0], -R161.reuse ;  /* 0x0000b40000917a23 */ /* 0x100fe400000108a1 */
[--C-:B------:R-:W-:Y:S02]  /*cf60*/  FFMA.FTZ R149, R4, c[0x0][0x2d0], -R161.reuse ;  /* 0x0000b40004957a23 */ /* 0x100fe400000108a1 */
[----:B------:R-:W-:Y:S01]  /*cf70*/  FADD.FTZ R4, -R5, R132 ;  /* 0x0000008405047221 */ /* 0x000fe20000010100 */
[----:B------:R-:W-:Y:S01]  /*cf80*/  MOV R132, R2 ;  /* 0x0000000200847202 */ /* 0x000fe20000000f00 */
[--C-:B------:R-:W-:Y:S01]  /*cf90*/  FFMA.FTZ R150, R143, c[0x0][0x2d0], -R161.reuse ;  /* 0x0000b4008f967a23 */ /* 0x100fe200000108a1 */
[----:B--2---:R-:W-:Y:S01]  /*cfa0*/  FMNMX.FTZ R0, R13, R10, !PT ;  /* 0x0000000a0d007209 */ /* 0x004fe20007810000 */
[----:B------:R-:W-:Y:S01]  /*cfb0*/  FMUL.FTZ R12, R4, c[0x0][0x2d0] ;  /* 0x0000b400040c7a20 */ /* 0x000fe20000410000 */
[----:B------:R-:W-:Y:S01]  /*cfc0*/  MUFU.EX2 R149, R149 ;  /* 0x0000009500957308 */ /* 0x000fe20000000800 */
[--C-:B------:R-:W-:Y:S01]  /*cfd0*/  FFMA.FTZ R144, R8, c[0x0][0x2d0], -R161.reuse ;  /* 0x0000b40008907a23 */ /* 0x100fe200000108a1 */
[C---:B------:R-:W-:Y:S01]  /*cfe0*/  FSETP.NEU.FTZ.AND P0, PT, R0.reuse, -INF , PT ;  /* 0xff8000000000780b */ /* 0x040fe20003f1d000 */
[----:B------:R-:W-:Y:S02]  /*cff0*/  FMUL.FTZ R152, R0, c[0x0][0x2d0] ;  /* 0x0000b40000987a20 */ /* 0x000fe40000410000 */
[--C-:B------:R-:W-:Y:S01]  /*d000*/  FFMA.FTZ R156, R142, c[0x0][0x2d0], -R161.reuse ;  /* 0x0000b4008e9c7a23 */ /* 0x100fe200000108a1 */
[----:B------:R-:W-:Y:S01]  /*d010*/  FSEL R4, R0, RZ, P0 ;  /* 0x000000ff00047208 */ /* 0x000fe20000000000 */
[--C-:B------:R-:W-:Y:S01]  /*d020*/  FFMA.FTZ R163, R140, c[0x0][0x2d0], -R161.reuse ;  /* 0x0000b4008ca37a23 */ /* 0x100fe200000108a1 */
[----:B------:R-:W-:Y:S01]  /*d030*/  FSEL R152, R152, RZ, P0 ;  /* 0x000000ff98987208 */ /* 0x000fe20000000000 */
[----:B------:R-:W-:Y:S01]  /*d040*/  FFMA.FTZ R162, R138, c[0x0][0x2d0], -R161 ;  /* 0x0000b4008aa27a23 */ /* 0x000fe200000108a1 */
[----:B------:R-:W1:Y:S01]  /*d050*/  MUFU.EX2 R12, R12 ;  /* 0x0000000c000c7308 */ /* 0x000e620000000800 */
[----:B------:R-:W-:Y:S01]  /*d060*/  FADD.FTZ R4, -R4, R3 ;  /* 0x0000000304047221 */ /* 0x000fe20000010100 */
[----:B------:R-:W-:Y:S01]  /*d070*/  PLOP3.LUT P0, PT, PT, PT, UP1, 0x80, 0x0 ;  /* 0x000000000000781c */ /* 0x000fe20003f0f018 */
[--C-:B------:R-:W-:Y:S02]  /*d080*/  FFMA.FTZ R148, R6, c[0x0][0x2d0], -R152.reuse ;  /* 0x0000b40006947a23 */ /* 0x100fe40000010898 */
[--C-:B------:R-:W-:Y:S02]  /*d090*/  FFMA.FTZ R147, R9, c[0x0][0x2d0], -R152.reuse ;  /* 0x0000b40009937a23 */ /* 0x100fe40000010898 */
[--C-:B------:R-:W-:Y:S02]  /*d0a0*/  FFMA.FTZ R15, R7, c[0x0][0x2d0], -R152.reuse ;  /* 0x0000b400070f7a23 */ /* 0x100fe40000010898 */
[--C-:B------:R-:W-:Y:S01]  /*d0b0*/  FFMA.FTZ R146, R11, c[0x0][0x2d0], -R152.reuse ;  /* 0x0000b4000b927a23 */ /* 0x100fe20000010898 */
[----:B------:R-:W-:Y:S01]  /*d0c0*/  MUFU.EX2 R144, R144 ;  /* 0x0000009000907308 */ /* 0x000fe20000000800 */
[----:B------:R-:W-:Y:S01]  /*d0d0*/  FMUL.FTZ R3, R4, c[0x0][0x2d0] ;  /* 0x0000b40004037a20 */ /* 0x000fe20000410000 */
[----:B------:R-:W-:Y:S01]  /*d0e0*/  IADD3 R4, R135, UR4, RZ ;  /* 0x0000000487047c10 */ /* 0x000fe2000fffe0ff */
[--C-:B------:R-:W-:Y:S02]  /*d0f0*/  FFMA.FTZ R165, R136, c[0x0][0x2d0], -R161.reuse ;  /* 0x0000b40088a57a23 */ /* 0x100fe400000108a1 */
[--C-:B------:R-:W-:Y:S01]  /*d100*/  FFMA.FTZ R164, R141, c[0x0][0x2d0], -R152.reuse ;  /* 0x0000b4008da47a23 */ /* 0x100fe20000010898 */
[----:B------:R-:W-:Y:S01]  /*d110*/  IADD3 R13, R183, R4, RZ ;  /* 0x00000004b70d7210 */ /* 0x000fe20007ffe0ff */
[----:B------:R-:W-:Y:S01]  /*d120*/  LDSM.16.MT88.4 R140, [R134+UR4+0x2900] ;  /* 0x00290004868c783b */ /* 0x000fe20008004200 */
[--C-:B------:R-:W-:Y:S02]  /*d130*/  FFMA.FTZ R167, R139, c[0x0][0x2d0], -R152.reuse ;  /* 0x0000b4008ba77a23 */ /* 0x100fe40000010898 */
[----:B------:R-:W2:Y:S01]  /*d140*/  MUFU.EX2 R3, R3 ;  /* 0x0000000300037308 */ /* 0x000ea20000000800 */
[--C-:B------:R-:W-:Y:S02]  /*d150*/  FFMA.FTZ R166, R33, c[0x0][0x2d0], -R152.reuse ;  /* 0x0000b40021a67a23 */ /* 0x100fe40000010898 */
[----:B------:R-:W-:Y:S02]  /*d160*/  FFMA.FTZ R169, R137, c[0x0][0x2d0], -R152 ;  /* 0x0000b40089a97a23 */ /* 0x000fe40000010898 */
[----:B------:R-:W3:Y:S01]  /*d170*/  LDSM.16.MT88.4 R24, [R13+0x100] ;  /* 0x000100000d18783b */ /* 0x000ee20000004200 */
[C---:B-1----:R-:W-:Y:S02]  /*d180*/  FMUL.FTZ R4, R12.reuse, R128 ;  /* 0x000000800c047220 */ /* 0x042fe40000410000 */
[C---:B------:R-:W-:Y:S02]  /*d190*/  FMUL.FTZ R5, R12.reuse, R129 ;  /* 0x000000810c057220 */ /* 0x040fe40000410000 */
[----:B------:R-:W1:Y:S01]  /*d1a0*/  MUFU.EX2 R150, R150 ;  /* 0x0000009600967308 */ /* 0x000e620000000800 */
[C---:B------:R-:W-:Y:S02]  /*d1b0*/  FMUL.FTZ R8, R12.reuse, R124 ;  /* 0x0000007c0c087220 */ /* 0x040fe40000410000 */
[C---:B------:R-:W-:Y:S01]  /*d1c0*/  FMUL.FTZ R9, R12.reuse, R125 ;  /* 0x0000007d0c097220 */ /* 0x040fe20000410000 */
[----:B------:R-:W-:Y:S01]  /*d1d0*/  LDSM.16.MT88.4 R32, [R13+0x900] ;  /* 0x000900000d20783b */ /* 0x000fe20000004200 */
[C---:B------:R-:W-:Y:S02]  /*d1e0*/  FMUL.FTZ R100, R12.reuse, R100 ;  /* 0x000000640c647220 */ /* 0x040fe40000410000 */
[C---:B------:R-:W-:Y:S02]  /*d1f0*/  FMUL.FTZ R101, R12.reuse, R101 ;  /* 0x000000650c657220 */ /* 0x040fe40000410000 */
[C---:B------:R-:W-:Y:S01]  /*d200*/  FMUL.FTZ R104, R12.reuse, R104 ;  /* 0x000000680c687220 */ /* 0x040fe20000410000 */
[----:B------:R-:W4:Y:S01]  /*d210*/  MUFU.EX2 R145, R145 ;  /* 0x0000009100917308 */ /* 0x000f220000000800 */
[C---:B------:R-:W-:Y:S01]  /*d220*/  FMUL.FTZ R105, R12.reuse, R105 ;  /* 0x000000690c697220 */ /* 0x040fe20000410000 */
[----:B------:R-:W-:Y:S01]  /*d230*/  LDSM.16.MT88.4 R136, [R13+0x2900] ;  /* 0x002900000d88783b */ /* 0x000fe20000004200 */
[C---:B------:R-:W-:Y:S02]  /*d240*/  FMUL.FTZ R108, R12.reuse, R108 ;  /* 0x0000006c0c6c7220 */ /* 0x040fe40000410000 */
[C---:B--2---:R-:W-:Y:S02]  /*d250*/  FMUL.FTZ R6, R3.reuse, R130 ;  /* 0x0000008203067220 */ /* 0x044fe40000410000 */
[C---:B------:R-:W-:Y:S02]  /*d260*/  FMUL.FTZ R7, R3.reuse, R131 ;  /* 0x0000008303077220 */ /* 0x040fe40000410000 */
[C---:B------:R-:W-:Y:S01]  /*d270*/  FMUL.FTZ R10, R3.reuse, R126 ;  /* 0x0000007e030a7220 */ /* 0x040fe20000410000 */
[----:B------:R-:W-:Y:S01]  /*d280*/  MUFU.EX2 R146, R146 ;  /* 0x0000009200927308 */ /* 0x000fe20000000800 */
[C---:B------:R-:W-:Y:S01]  /*d290*/  FMUL.FTZ R11, R3.reuse, R127 ;  /* 0x0000007f030b7220 */ /* 0x040fe20000410000 */
[----:B------:R-:W-:Y:S01]  /*d2a0*/  LDSM.16.MT88.4 R128, [R135+UR4+0x2900] ;  /* 0x002900048780783b */ /* 0x000fe20008004200 */
[----:B------:R-:W-:Y:S01]  /*d2b0*/  FMUL.FTZ R102, R3, R102 ;  /* 0x0000006603667220 */ /* 0x000fe20000410000 */
[----:B-1----:R-:W-:Y:S01]  /*d2c0*/  F2FP.PACK_AB R16, R149, R150 ;  /* 0x000000969510723e */ /* 0x002fe200000000ff */
[C---:B------:R-:W-:Y:S02]  /*d2d0*/  FMUL.FTZ R103, R3.reuse, R103 ;  /* 0x0000006703677220 */ /* 0x040fe40000410000 */
[C---:B------:R-:W-:Y:S02]  /*d2e0*/  FMUL.FTZ R106, R3.reuse, R106 ;  /* 0x0000006a036a7220 */ /* 0x040fe40000410000 */
[C---:B------:R-:W-:Y:S01]  /*d2f0*/  FMUL.FTZ R107, R3.reuse, R107 ;  /* 0x0000006b036b7220 */ /* 0x040fe20000410000 */
[----:B------:R-:W-:Y:S01]  /*d300*/  MUFU.EX2 R148, R148 ;  /* 0x0000009400947308 */ /* 0x000fe20000000800 */
[C---:B------:R-:W-:Y:S02]  /*d310*/  FMUL.FTZ R109, R12.reuse, R109 ;  /* 0x0000006d0c6d7220 */ /* 0x040fe40000410000 */
[----:B------:R-:W-:Y:S01]  /*d320*/  FMUL.FTZ R110, R3, R110 ;  /* 0x0000006e036e7220 */ /* 0x000fe20000410000 */
[----:B----4-:R-:W-:Y:S01]  /*d330*/  F2FP.PACK_AB R18, R145, R144 ;  /* 0x000000909112723e */ /* 0x010fe200000000ff */
        /* <DEDUP_REMOVED lines=25> */
[----:B--2---:R-:W-:Y:S01]  /*d4d0*/  F2FP.PACK_AB R19, R146, R15 ;  /* 0x0000000f9213723e */ /* 0x004fe200000000ff */
[C---:B------:R-:W-:Y:S02]  /*d4e0*/  FMUL.FTZ R43, R3.reuse, R43 ;  /* 0x0000002b032b7220 */ /* 0x040fe40000410000 */
[C---:B------:R-:W-:Y:S02]  /*d4f0*/  FMUL.FTZ R44, R12.reuse, R44 ;  /* 0x0000002c0c2c7220 */ /* 0x040fe40000410000 */
[----:B------:R-:W-:Y:S01]  /*d500*/  FMUL.FTZ R46, R3, R46 ;  /* 0x0000002e032e7220 */ /* 0x000fe20000410000 */
[----:B------:R-:W1:Y:S01]  /*d510*/  MUFU.EX2 R163, R163 ;  /* 0x000000a300a37308 */ /* 0x000e620000000800 */
[C---:B------:R-:W-:Y:S05]  /*d520*/  HMMA.16816.F32 R4, R16.reuse, R20, R4 ;  /* 0x000000141004723c */ /* 0x040fea0000001804 */
[----:B------:R-:W-:Y:S02]  /*d530*/  FMUL.FTZ R45, R12, R45 ;  /* 0x0000002d0c2d7220 */ /* 0x000fe40000410000 */
[----:B------:R-:W-:Y:S01]  /*d540*/  IADD3 R20, R134, UR4, RZ ;  /* 0x0000000486147c10 */ /* 0x000fe2000fffe0ff */
[C---:B------:R-:W-:Y:S01]  /*d550*/  HMMA.16816.F32 R8, R16.reuse, R22, R8 ;  /* 0x000000161008723c */ /* 0x040fe20000001808 */
[----:B------:R-:W-:Y:S03]  /*d560*/  MUFU.EX2 R162, R162 ;  /* 0x000000a200a27308 */ /* 0x000fe60000000800 */
[----:B------:R-:W-:Y:S01]  /*d570*/  IADD3 R14, R183, R20, RZ ;  /* 0x00000014b70e7210 */ /* 0x000fe20007ffe0ff */
[C---:B------:R-:W-:Y:S02]  /*d580*/  FMUL.FTZ R47, R3.reuse, R47 ;  /* 0x0000002f032f7220 */ /* 0x040fe40000410000 */
[C---:B------:R-:W-:Y:S01]  /*d590*/  FMUL.FTZ R48, R12.reuse, R48 ;  /* 0x000000300c307220 */ /* 0x040fe20000410000 */
[C---:B---3--:R-:W-:Y:S01]  /*d5a0*/  HMMA.16816.F32 R100, R16.reuse, R24, R100 ;  /* 0x000000181064723c */ /* 0x048fe20000001864 */
[----:B------:R-:W2:Y:S02]  /*d5b0*/  LDSM.16.MT88.4 R20, [R14+0x100] ;  /* 0x000100000e14783b */ /* 0x000ea40000004200 */
[----:B------:R-:W3:Y:S01]  /*d5c0*/  MUFU.EX2 R165, R165 ;  /* 0x000000a500a57308 */ /* 0x000ee20000000800 */
[C---:B------:R-:W-:Y:S02]  /*d5d0*/  FMUL.FTZ R50, R3.reuse, R50 ;  /* 0x0000003203327220 */ /* 0x040fe40000410000 */
[C---:B------:R-:W-:Y:S02]  /*d5e0*/  FMUL.FTZ R49, R12.reuse, R49 ;  /* 0x000000310c317220 */ /* 0x040fe40000410000 */
[C---:B------:R-:W-:Y:S01]  /*d5f0*/  HMMA.16816.F32 R104, R16.reuse, R26, R104 ;  /* 0x0000001a1068723c */ /* 0x040fe20000001868 */
[----:B------:R-:W4:Y:S03]  /*d600*/  LDSM.16.MT88.4 R24, [R135+UR4+0x2100] ;  /* 0x002100048718783b */ /* 0x000f260008004200 */
[C---:B------:R-:W-:Y:S01]  /*d610*/  FMUL.FTZ R51, R3.reuse, R51 ;  /* 0x0000003303337220 */ /* 0x040fe20000410000 */
[----:B------:R-:W5:Y:S01]  /*d620*/  MUFU.EX2 R167, R167 ;  /* 0x000000a700a77308 */ /* 0x000f620000000800 */
[C---:B------:R-:W-:Y:S02]  /*d630*/  FMUL.FTZ R52, R12.reuse, R52 ;  /* 0x000000340c347220 */ /* 0x040fe40000410000 */
[C---:B------:R-:W-:Y:S01]  /*d640*/  HMMA.16816.F32 R108, R16.reuse, R28, R108 ;  /* 0x0000001c106c723c */ /* 0x040fe2000000186c */
[----:B------:R-:W-:Y:S03]  /*d650*/  LDSM.16.MT88.4 R124, [R14+0x900] ;  /* 0x000900000e7c783b */ /* 0x000fe60000004200 */
[C---:B------:R-:W-:Y:S02]  /*d660*/  FMUL.FTZ R54, R3.reuse, R54 ;  /* 0x0000003603367220 */ /* 0x040fe40000410000 */
[C---:B------:R-:W-:Y:S01]  /*d670*/  FMUL.FTZ R53, R12.reuse, R53 ;  /* 0x000000350c357220 */ /* 0x040fe20000410000 */
[----:B------:R-:W-:Y:S01]  /*d680*/  MUFU.EX2 R166, R166 ;  /* 0x000000a600a67308 */ /* 0x000fe20000000800 */
[C---:B------:R-:W-:Y:S01]  /*d690*/  HMMA.16816.F32 R112, R16.reuse, R30, R112 ;  /* 0x0000001e1070723c */ /* 0x040fe20000001870 */
[----:B------:R-:W1:Y:S03]  /*d6a0*/  LDSM.16.MT88.4 R28, [R13+0x2100] ;  /* 0x002100000d1c783b */ /* 0x000e660000004200 */
[C---:B------:R-:W-:Y:S02]  /*d6b0*/  FMUL.FTZ R55, R3.reuse, R55 ;  /* 0x0000003703377220 */ /* 0x040fe40000410000 */
[C---:B------:R-:W-:Y:S02]  /*d6c0*/  FMUL.FTZ R56, R12.reuse, R56 ;  /* 0x000000380c387220 */ /* 0x040fe40000410000 */
[C---:B------:R-:W-:Y:S01]  /*d6d0*/  FMUL.FTZ R58, R3.reuse, R58 ;  /* 0x0000003a033a7220 */ /* 0x040fe20000410000 */
[----:B------:R-:W1:Y:S03]  /*d6e0*/  MUFU.EX2 R169, R169 ;  /* 0x000000a900a97308 */ /* 0x000e660000000800 */
[C---:B------:R-:W-:Y:S02]  /*d6f0*/  FMUL.FTZ R57, R12.reuse, R57 ;  /* 0x000000390c397220 */ /* 0x040fe40000410000 */
[C---:B------:R-:W-:Y:S02]  /*d700*/  FMUL.FTZ R59, R3.reuse, R59 ;  /* 0x0000003b033b7220 */ /* 0x040fe40000410000 */
[C---:B------:R-:W-:Y:S01]  /*d710*/  FMUL.FTZ R60, R12.reuse, R60 ;  /* 0x0000003c0c3c7220 */ /* 0x040fe20000410000 */
[C---:B--2---:R-:W-:Y:S03]  /*d720*/  HMMA.16816.F32 R116, R16.reuse, R20, R116 ;  /* 0x000000141074723c */ /* 0x044fe60000001874 */
[C---:B------:R-:W-:Y:S02]  /*d730*/  FMUL.FTZ R62, R3.reuse, R62 ;  /* 0x0000003e033e7220 */ /* 0x040fe40000410000 */
[C---:B------:R-:W-:Y:S02]  /*d740*/  FMUL.FTZ R61, R12.reuse, R61 ;  /* 0x0000003d0c3d7220 */ /* 0x040fe40000410000 */
[C---:B------:R-:W-:Y:S01]  /*d750*/  FMUL.FTZ R63, R3.reuse, R63 ;  /* 0x0000003f033f7220 */ /* 0x040fe20000410000 */
[C---:B------:R-:W-:Y:S01]  /*d760*/  HMMA.16816.F32 R120, R16.reuse, R22, R120 ;  /* 0x000000161078723c */ /* 0x040fe20000001878 */
[----:B------:R-:W2:Y:S03]  /*d770*/  LDSM.16.MT88.4 R20, [R134+UR4+0x2100] ;  /* 0x002100048614783b */ /* 0x000ea60008004200 */
        /* <DEDUP_REMOVED lines=9> */
[C---:B-1----:R-:W-:Y:S04]  /*d810*/  HMMA.16816.F32 R44, R16.reuse, R28, R44 ;  /* 0x0000001c102c723c */ /* 0x042fe8000000182c */
[C---:B------:R-:W-:Y:S02]  /*d820*/  FMUL.FTZ R69, R12.reuse, R69 ;  /* 0x000000450c457220 */ /* 0x040fe40000410000 */
[C---:B------:R-:W-:Y:S02]  /*d830*/  FMUL.FTZ R71, R3.reuse, R71 ;  /* 0x0000004703477220 */ /* 0x040fe40000410000 */
[C---:B------:R-:W-:Y:S01]  /*d840*/  HMMA.16816.F32 R48, R16.reuse, R30, R48 ;  /* 0x0000001e1030723c */ /* 0x040fe20000001830 */
[----:B------:R-:W1:Y:S03]  /*d850*/  LDSM.16.MT88.4 R28, [R135+UR4+0x4100] ;  /* 0x00410004871c783b */ /* 0x000e660008004200 */
        /* <DEDUP_REMOVED lines=44> */
[----:B------:R-:W-:Y:S04]  /*db20*/  FFMA.FTZ R150, R12, R201, R150 ;  /* 0x000000c90c967223 */ /* 0x000fe80000010096 */
[----:B------:R-:W-:Y:S01]  /*db30*/  FFMA.FTZ R148, R3, R202, R148 ;  /* 0x000000ca03947223 */ /* 0x000fe20000010094 */
[----:B------:R-:W-:Y:S01]  /*db40*/  HMMA.16816.F32 R96, R16, R30, R96 ;  /* 0x0000001e1060723c */ /* 0x000fe20000001860 */
[----:B------:R-:W-:Y:S02]  /*db50*/  LDSM.16.MT88.4 R28, [R13+0x4900] ;  /* 0x004900000d1c783b */ /* 0x000fe40000004200 */
[--C-:B------:R-:W-:Y:S02]  /*db60*/  FFMA.FTZ R174, R174, c[0x0][0x2d0], -R161.reuse ;  /* 0x0000b400aeae7a23 */ /* 0x100fe400000108a1 */
[--C-:B------:R-:W-:Y:S02]  /*db70*/  FFMA.FTZ R179, R172, c[0x0][0x2d0], -R161.reuse ;  /* 0x0000b400acb37a23 */ /* 0x100fe400000108a1 */
[----:B------:R-:W-:Y:S01]  /*db80*/  F2FP.PACK_AB R16, R163, R156 ;  /* 0x0000009ca310723e */ /* 0x000fe200000000ff */
[--C-:B------:R-:W-:Y:S01]  /*db90*/  FFMA.FTZ R170, R170, c[0x0][0x2d0], -R161.reuse ;  /* 0x0000b400aaaa7a23 */ /* 0x100fe200000108a1 */
[----:B---3--:R-:W-:Y:S01]  /*dba0*/  F2FP.PACK_AB R18, R165, R162 ;  /* 0x000000a2a512723e */ /* 0x008fe200000000ff */
[----:B------:R-:W-:Y:S02]  /*dbb0*/  MUFU.EX2 R174, R174 ;  /* 0x000000ae00ae7308 */ /* 0x000fe40000000800 */
[----:B-----5:R-:W-:Y:S01]  /*dbc0*/  F2FP.PACK_AB R17, R167, R164 ;  /* 0x000000a4a711723e */ /* 0x020fe200000000ff */
[--C-:B------:R-:W-:Y:S01]  /*dbd0*/  FFMA.FTZ R187, R168, c[0x0][0x2d0], -R161.reuse ;  /* 0x0000b400a8bb7a23 */ /* 0x100fe200000108a1 */
[----:B------:R-:W-:Y:S01]  /*dbe0*/  F2FP.PACK_AB R19, R169, R166 ;  /* 0x000000a6a913723e */ /* 0x000fe200000000ff */
[--C-:B------:R-:W-:Y:S02]  /*dbf0*/  FFMA.FTZ R168, R177, c[0x0][0x2d0], -R152.reuse ;  /* 0x0000b400b1a87a23 */ /* 0x100fe40000010898 */
[--C-:B------:R-:W-:Y:S02]  /*dc00*/  FFMA.FTZ R175, R175, c[0x0][0x2d0], -R152.reuse ;  /* 0x0000b400afaf7a23 */ /* 0x100fe40000010898 */
[--C-:B------:R-:W-:Y:S01]  /*dc10*/  FFMA.FTZ R172, R173, c[0x0][0x2d0], -R152.reuse ;  /* 0x0000b400adac7a23 */ /* 0x100fe20000010898 */
[----:B------:R-:W1:Y:S01]  /*dc20*/  MUFU.EX2 R179, R179 ;  /* 0x000000b300b37308 */ /* 0x000e620000000800 */
[C---:B--2---:R-:W-:Y:S03]  /*dc30*/  HMMA.16816.F32 R4, R16.reuse, R20, R4 ;  /* 0x000000141004723c */ /* 0x044fe60000001804 */
[--C-:B------:R-:W-:Y:S02]  /*dc40*/  FFMA.FTZ R171, R171, c[0x0][0x2d0], -R152.reuse ;  /* 0x0000b400abab7a23 */ /* 0x100fe40000010898 */
[--C-:B------:R-:W-:Y:S02]  /*dc50*/  FFMA.FTZ R160, R160, c[0x0][0x2d0], -R161.reuse ;  /* 0x0000b400a0a07a23 */ /* 0x100fe400000108a1 */
[--C-:B------:R-:W-:Y:S01]  /*dc60*/  FFMA.FTZ R159, R159, c[0x0][0x2d0], -R161.reuse ;  /* 0x0000b4009f9f7a23 */ /* 0x100fe200000108a1 */
[C---:B------:R-:W-:Y:S01]  /*dc70*/  HMMA.16816.F32 R8, R16.reuse, R22, R8 ;  /* 0x000000161008723c */ /* 0x040fe20000001808 */
[----:B------:R-:W2:Y:S01]  /*dc80*/  LDSM.16.MT88.4 R20, [R14+0x2900] ;  /* 0x002900000e14783b */ /* 0x000ea20000004200 */
[----:B------:R-:W-:Y:S02]  /*dc90*/  MUFU.EX2 R170, R170 ;  /* 0x000000aa00aa7308 */ /* 0x000fe40000000800 */
[--C-:B------:R-:W-:Y:S02]  /*dca0*/  FFMA.FTZ R158, R158, c[0x0][0x2d0], -R161.reuse ;  /* 0x0000b4009e9e7a23 */ /* 0x100fe400000108a1 */
[----:B------:R-:W-:Y:S02]  /*dcb0*/  FFMA.FTZ R161, R154, c[0x0][0x2d0], -R161 ;  /* 0x0000b4009aa17a23 */ /* 0x000fe400000108a1 */
[C---:B------:R-:W-:Y:S04]  /*dcc0*/  HMMA.16816.F32 R100, R16.reuse, R32, R100 ;  /* 0x000000201064723c */ /* 0x040fe80000001864 */
[----:B------:R-:W3:Y:S01]  /*dcd0*/  MUFU.EX2 R187, R187 ;  /* 0x000000bb00bb7308 */ /* 0x000ee20000000800 */
[--C-:B------:R-:W-:Y:S02]  /*dce0*/  FFMA.FTZ R154, R157, c[0x0][0x2d0], -R152.reuse ;  /* 0x0000b4009d9a7a23 */ /* 0x100fe40000010898 */
[--C-:B------:R-:W-:Y:S01]  /*dcf0*/  FFMA.FTZ R155, R155, c[0x0][0x2d0], -R152.reuse ;  /* 0x0000b4009b9b7a23 */ /* 0x100fe20000010898 */
[C---:B------:R-:W-:Y:S01]  /*dd00*/  HMMA.16816.F32 R104, R16.reuse, R34, R104 ;  /* 0x000000221068723c */ /* 0x040fe20000001868 */
[----:B------:R-:W-:Y:S03]  /*dd10*/  LDSM.16.MT88.4 R32, [R134+UR4+0x4900] ;  /* 0x004900048620783b */ /* 0x000fe60008004200 */
[--C-:B------:R-:W-:Y:S02]  /*dd20*/  FFMA.FTZ R153, R153, c[0x0][0x2d0], -R152.reuse ;  /* 0x0000b40099997a23 */ /* 0x100fe40000010898 */
[----:B------:R-:W-:Y:S01]  /*dd30*/  MUFU.EX2 R168, R168 ;  /* 0x000000a800a87308 */ /* 0x000fe20000000800 */
[----:B------:R-:W-:Y:S01]  /*dd40*/  FFMA.FTZ R152, R151, c[0x0][0x2d0], -R152 ;  /* 0x0000b40097987a23 */ /* 0x000fe20000010898 */
[C---:B----4-:R-:W-:Y:S04]  /*dd50*/  HMMA.16816.F32 R108, R16.reuse, R24, R108 ;  /* 0x00000018106c723c */ /* 0x050fe8000000186c */
[----:B------:R-:W-:Y:S02]  /*dd60*/  FADD.FTZ R148, R147, R148 ;  /* 0x0000009493947221 */ /* 0x000fe40000010000 */
[----:B------:R-:W-:Y:S02]  /*dd70*/  FADD.FTZ R149, R149, R150 ;  /* 0x0000009695957221 */ /* 0x000fe40000010000 */
[C---:B------:R-:W-:Y:S01]  /*dd80*/  HMMA.16816.F32 R112, R16.reuse, R26, R112 ;  /* 0x0000001a1070723c */ /* 0x040fe20000001870 */
[----:B------:R-:W4:Y:S01]  /*dd90*/  LDSM.16.MT88.4 R24, [R135+UR4+0x4900] ;  /* 0x004900048718783b */ /* 0x000f220008004200 */
[----:B------:R-:W5:Y:S02]  /*dda0*/  MUFU.EX2 R175, R175 ;  /* 0x000000af00af7308 */ /* 0x000f640000000800 */
[----:B------:R-:W-:Y:S02]  /*ddb0*/  FADD.FTZ R15, R15, R148 ;  /* 0x000000940f0f7221 */ /* 0x000fe40000010000 */
[----:B------:R-:W-:Y:S02]  /*ddc0*/  FADD.FTZ R144, R144, R149 ;  /* 0x0000009590907221 */ /* 0x000fe40000010000 */
[C---:B------:R-:W-:Y:S04]  /*ddd0*/  HMMA.16816.F32 R116, R16.reuse, R124, R116 ;  /* 0x0000007c1074723c */ /* 0x040fe80000001874 */
[----:B------:R-:W-:Y:S01]  /*dde0*/  FADD.FTZ R15, R146, R15 ;  /* 0x0000000f920f7221 */ /* 0x000fe20000010000 */
[----:B------:R-:W-:Y:S01]  /*ddf0*/  MUFU.EX2 R172, R172 ;  /* 0x000000ac00ac7308 */ /* 0x000fe20000000800 */
[----:B------:R-:W-:Y:S02]  /*de00*/  FADD.FTZ R145, R145, R144 ;  /* 0x0000009091917221 */ /* 0x000fe40000010000 */
[C---:B------:R-:W-:Y:S01]  /*de10*/  HMMA.16816.F32 R120, R16.reuse, R126, R120 ;  /* 0x0000007e1078723c */ /* 0x040fe20000001878 */
[----:B------:R-:W-:Y:S03]  /*de20*/  LDSM.16.MT88.4 R124, [R13+0x1100] ;  /* 0x001100000d7c783b */ /* 0x000fe60000004200 */
[----:B------:R-:W-:Y:S02]  /*de30*/  FADD.FTZ R164, R164, R15 ;  /* 0x0000000fa4a47221 */ /* 0x000fe40000010000 */
[----:B------:R-:W-:Y:S01]  /*de40*/  FADD.FTZ R156, R156, R145 ;  /* 0x000000919c9c7221 */ /* 0x000fe20000010000 */
[----:B------:R-:W1:Y:S01]  /*de50*/  MUFU.EX2 R171, R171 ;  /* 0x000000ab00ab7308 */ /* 0x000e620000000800 */
[C---:B------:R-:W-:Y:S04]  /*de60*/  HMMA.16816.F32 R36, R16.reuse, R128, R36 ;  /* 0x000000801024723c */ /* 0x040fe80000001824 */
[----:B------:R-:W-:Y:S02]  /*de70*/  FADD.FTZ R163, R163, R156 ;  /* 0x0000009ca3a37221 */ /* 0x000fe40000010000 */
[----:B------:R-:W-:Y:S02]  /*de80*/  FADD.FTZ R167, R167, R164 ;  /* 0x000000a4a7a77221 */ /* 0x000fe40000010000 */
[C---:B------:R-:W-:Y:S01]  /*de90*/  HMMA.16816.F32 R40, R16.reuse, R130, R40 ;  /* 0x000000821028723c */ /* 0x040fe20000001828 */
[----:B------:R-:W-:Y:S01]  /*dea0*/  LDSM.16.MT88.4 R128, [R14+0x1100] ;  /* 0x001100000e80783b */ /* 0x000fe20000004200 */
[----:B------:R-:W-:Y:S02]  /*deb0*/  MUFU.EX2 R160, R160 ;  /* 0x000000a000a07308 */ /* 0x000fe40000000800 */
[----:B------:R-:W-:Y:S02]  /*dec0*/  FADD.FTZ R162, R162, R163 ;  /* 0x000000a3a2a27221 */ /* 0x000fe40000010000 */
[----:B------:R-:W-:Y:S02]  /*ded0*/  FADD.FTZ R166, R166, R167 ;  /* 0x000000a7a6a67221 */ /* 0x000fe40000010000 */
[C---:B------:R-:W-:Y:S04]  /*dee0*/  HMMA.16816.F32 R44, R16.reuse, R136, R44 ;  /* 0x00000088102c723c */ /* 0x040fe8000000182c */
[----:B------:R-:W1:Y:S01]  /*def0*/  MUFU.EX2 R159, R159 ;  /* 0x0000009f009f7308 */ /* 0x000e620000000800 */
[----:B------:R-:W-:Y:S02]  /*df00*/  FADD.FTZ R165, R165, R162 ;  /* 0x000000a2a5a57221 */ /* 0x000fe40000010000 */
[----:B------:R-:W-:Y:S01]  /*df10*/  FADD.FTZ R169, R169, R166 ;  /* 0x000000a6a9a97221 */ /* 0x000fe20000010000 */
[C---:B------:R-:W-:Y:S01]  /*df20*/  HMMA.16816.F32 R48, R16.reuse, R138, R48 ;  /* 0x0000008a1030723c */ /* 0x040fe20000001830 */
[----:B------:R-:W-:Y:S05]  /*df30*/  LDSM.16.MT88.4 R136, [R134+UR4+0x1900] ;  /* 0x001900048688783b */ /* 0x000fea0008004200 */
[----:B------:R-:W-:Y:S02]  /*df40*/  MUFU.EX2 R158, R158 ;  /* 0x0000009e009e7308 */ /* 0x000fe40000000800 */
[C---:B------:R-:W-:Y:S08]  /*df50*/  HMMA.16816.F32 R52, R16.reuse, R140, R52 ;  /* 0x0000008c1034723c */ /* 0x040ff00000001834 */
[C---:B------:R-:W-:Y:S01]  /*df60*/  HMMA.16816.F32 R56, R16.reuse, R142, R56 ;  /* 0x0000008e1038723c */ /* 0x040fe20000001838 */
[----:B------:R-:W-:Y:S01]  /*df70*/  LDSM.16.MT88.4 R140, [R14+0x1900] ;  /* 0x001900000e8c783b */ /* 0x000fe20000004200 */
[----:B------:R-:W1:Y:S06]  /*df80*/  MUFU.EX2 R161, R161 ;  /* 0x000000a100a17308 */ /* 0x000e6c0000000800 */
[C---:B--2---:R-:W-:Y:S04]  /*df90*/  HMMA.16816.F32 R60, R16.reuse, R20, R60 ;  /* 0x00000014103c723c */ /* 0x044fe8000000183c */
[----:B------:R-:W-:Y:S04]  /*dfa0*/  MUFU.EX2 R154, R154 ;  /* 0x0000009a009a7308 */ /* 0x000fe80000000800 */
[C---:B------:R-:W-:Y:S01]  /*dfb0*/  HMMA.16816.F32 R64, R16.reuse, R22, R64 ;  /* 0x000000161040723c */ /* 0x040fe20000001840 */
[----:B------:R-:W2:Y:S05]  /*dfc0*/  LDSM.16.MT88.4 R20, [R14+0x4900] ;  /* 0x004900000e14783b */ /* 0x000eaa0000004200 */
[----:B------:R-:W1:Y:S02]  /*dfd0*/  MUFU.EX2 R155, R155 ;  /* 0x0000009b009b7308 */ /* 0x000e640000000800 */
[C---:B----4-:R-:W-:Y:S08]  /*dfe0*/  HMMA.16816.F32 R68, R16.reuse, R24, R68 ;  /* 0x000000181044723c */ /* 0x050ff00000001844 */
[C---:B------:R-:W-:Y:S01]  /*dff0*/  HMMA.16816.F32 R72, R16.reuse, R26, R72 ;  /* 0x0000001a1048723c */ /* 0x040fe20000001848 */
[----:B------:R-:W4:Y:S01]  /*e000*/  LDSM.16.MT88.4 R24, [R135+UR4+0x1100] ;  /* 0x001100048718783b */ /* 0x000f220008004200 */
[----:B------:R-:W-:Y:S06]  /*e010*/  MUFU.EX2 R153, R153 ;  /* 0x0000009900997308 */ /* 0x000fec0000000800 */
[C---:B------:R-:W-:Y:S04]  /*e020*/  HMMA.16816.F32 R76, R16.reuse, R28, R76 ;  /* 0x0000001c104c723c */ /* 0x040fe8000000184c */
[----:B------:R-:W1:Y:S04]  /*e030*/  MUFU.EX2 R152, R152 ;  /* 0x0000009800987308 */ /* 0x000e680000000800 */
        /* <DEDUP_REMOVED lines=8> */
[----:B-1----:R-:W-:Y:S01]  /*e0c0*/  F2FP.PACK_AB R16, R179, R174 ;  /* 0x000000aeb310723e */ /* 0x002fe200000000ff */
[----:B------:R-:W-:Y:S01]  /*e0d0*/  FADD.FTZ R174, R174, R165 ;  /* 0x000000a5aeae7221 */ /* 0x000fe20000010000 */
[----:B---3--:R-:W-:Y:S03]  /*e0e0*/  F2FP.PACK_AB R18, R187, R170 ;  /* 0x000000aabb12723e */ /* 0x008fe600000000ff */
[----:B-----5:R-:W-:Y:S01]  /*e0f0*/  F2FP.PACK_AB R17, R175, R168 ;  /* 0x000000a8af11723e */ /* 0x020fe200000000ff */
[----:B------:R-:W-:Y:S01]  /*e100*/  FADD.FTZ R168, R168, R169 ;  /* 0x000000a9a8a87221 */ /* 0x000fe20000010000 */
[----:B------:R-:W-:Y:S01]  /*e110*/  F2FP.PACK_AB R19, R171, R172 ;  /* 0x000000acab13723e */ /* 0x000fe200000000ff */
[----:B------:R-:W-:Y:S02]  /*e120*/  FADD.FTZ R179, R179, R174 ;  /* 0x000000aeb3b37221 */ /* 0x000fe40000010000 */
[----:B------:R-:W-:Y:S02]  /*e130*/  FADD.FTZ R175, R175, R168 ;  /* 0x000000a8afaf7221 */ /* 0x000fe40000010000 */
[----:B------:R-:W-:Y:S02]  /*e140*/  FADD.FTZ R170, R170, R179 ;  /* 0x000000b3aaaa7221 */ /* 0x000fe40000010000 */
[C---:B----4-:R-:W-:Y:S03]  /*e150*/  HMMA.16816.F32 R4, R16.reuse, R24, R4 ;  /* 0x000000181004723c */ /* 0x050fe60000001804 */
[----:B------:R-:W-:Y:S02]  /*e160*/  FADD.FTZ R172, R172, R175 ;  /* 0x000000afacac7221 */ /* 0x000fe40000010000 */
[----:B------:R-:W-:Y:S02]  /*e170*/  FADD.FTZ R187, R187, R170 ;  /* 0x000000aabbbb7221 */ /* 0x000fe40000010000 */
[----:B------:R-:W-:Y:S01]  /*e180*/  FADD.FTZ R171, R171, R172 ;  /* 0x000000acabab7221 */ /* 0x000fe20000010000 */
        /* <DEDUP_REMOVED lines=9> */
[C---:B------:R-:W-:Y:S08]  /*e220*/  HMMA.16816.F32 R120, R16.reuse, R130, R120 ;  /* 0x000000821078723c */ /* 0x040ff00000001878 */
[C---:B------:R-:W-:Y:S08]  /*e230*/  HMMA.16816.F32 R36, R16.reuse, R32, R36 ;  /* 0x000000201024723c */ /* 0x040ff00000001824 */
        /* <DEDUP_REMOVED lines=15> */
[C---:B------:R-:W-:Y:S01]  /*e330*/  HMMA.16816.F32 R80, R16.reuse, R22, R80 ;  /* 0x000000161050723c */ /* 0x040fe20000001850 */
[----:B------:R-:W2:Y:S07]  /*e340*/  LDSM.16.MT88.4 R20, [R135+UR4+0x3900] ;  /* 0x003900048714783b */ /* 0x000eae0008004200 */
[C---:B-1----:R-:W-:Y:S08]  /*e350*/  HMMA.16816.F32 R84, R16.reuse, R24, R84 ;  /* 0x000000181054723c */ /* 0x042ff00000001854 */
[C---:B------:R-:W-:Y:S01]  /*e360*/  HMMA.16816.F32 R88, R16.reuse, R26, R88 ;  /* 0x0000001a1058723c */ /* 0x040fe20000001858 */
[----:B------:R-:W1:Y:S07]  /*e370*/  LDSM.16.MT88.4 R24, [R13+0x3900] ;  /* 0x003900000d18783b */ /* 0x000e6e0000004200 */
[C---:B---3--:R-:W-:Y:S08]  /*e380*/  HMMA.16816.F32 R92, R16.reuse, R28, R92 ;  /* 0x0000001c105c723c */ /* 0x048ff0000000185c */
[----:B------:R-:W-:Y:S01]  /*e390*/  HMMA.16816.F32 R96, R16, R30, R96 ;  /* 0x0000001e1060723c */ /* 0x000fe20000001860 */
[----:B------:R-:W3:Y:S06]  /*e3a0*/  LDSM.16.MT88.4 R28, [R134+UR4+0x3900] ;  /* 0x00390004861c783b */ /* 0x000eec0008004200 */
        /* <DEDUP_REMOVED lines=10> */
[----:B------:R-:W5:Y:S02]  /*e450*/  LDSM.16.MT88.4 R4, [R14+0x3900] ;  /* 0x003900000e04783b */ /* 0x000f640000004200 */
[----:B------:R-:W-:Y:S02]  /*e460*/  FADD.FTZ R153, R153, R154 ;  /* 0x0000009a99997221 */ /* 0x000fe40000010000 */
[----:B------:R-:W-:Y:S02]  /*e470*/  FADD.FTZ R201, R161, R158 ;  /* 0x0000009ea1c97221 */ /* 0x000fe40000010000 */
[----:B------:R-:W-:Y:S01]  /*e480*/  FADD.FTZ R202, R152, R153 ;  /* 0x0000009998ca7221 */ /* 0x000fe20000010000 */
[C---:B------:R-:W-:Y:S01]  /*e490*/  HMMA.16816.F32 R124, R16.reuse, R126, R8 ;  /* 0x0000007e107c723c */ /* 0x040fe20000001808 */
[----:B------:R-:W1:Y:S07]  /*e4a0*/  LDSM.16.MT88.4 R8, [R135+UR4+0x5900] ;  /* 0x005900048708783b */ /* 0x000e6e0008004200 */
[C---:B----4-:R-:W-:Y:S08]  /*e4b0*/  HMMA.16816.F32 R100, R16.reuse, R32, R100 ;  /* 0x000000201064723c */ /* 0x050ff00000001864 */
[C---:B------:R-:W-:Y:S08]  /*e4c0*/  HMMA.16816.F32 R104, R16.reuse, R34, R104 ;  /* 0x000000221068723c */ /* 0x040ff00000001868 */
[C---:B------:R-:W-:Y:S08]  /*e4d0*/  HMMA.16816.F32 R108, R16.reuse, R136, R108 ;  /* 0x00000088106c723c */ /* 0x040ff0000000186c */
[C---:B------:R-:W-:Y:S08]  /*e4e0*/  HMMA.16816.F32 R112, R16.reuse, R138, R112 ;  /* 0x0000008a1070723c */ /* 0x040ff00000001870 */
[C---:B------:R-:W-:Y:S08]  /*e4f0*/  HMMA.16816.F32 R116, R16.reuse, R140, R116 ;  /* 0x0000008c1074723c */ /* 0x040ff00000001874 */
[C---:B------:R-:W-:Y:S08]  /*e500*/  HMMA.16816.F32 R120, R16.reuse, R142, R120 ;  /* 0x0000008e1078723c */ /* 0x040ff00000001878 */
[C---:B--2---:R-:W-:Y:S08]  /*e510*/  HMMA.16816.F32 R36, R16.reuse, R20, R36 ;  /* 0x000000141024723c */ /* 0x044ff00000001824 */
[C---:B------:R-:W-:Y:S01]  /*e520*/  HMMA.16816.F32 R40, R16.reuse, R22, R40 ;  /* 0x000000161028723c */ /* 0x040fe20000001828 */
[----:B------:R2:W4:Y:S07]  /*e530*/  LDSM.16.MT88.4 R20, [R13+0x5900] ;  /* 0x005900000d14783b */ /* 0x00052e0000004200 */
[C---:B-1----:R-:W-:Y:S08]  /*e540*/  HMMA.16816.F32 R44, R16.reuse, R24, R44 ;  /* 0x00000018102c723c */ /* 0x042ff0000000182c */
[C---:B------:R-:W-:Y:S08]  /*e550*/  HMMA.16816.F32 R48, R16.reuse, R26, R48 ;  /* 0x0000001a1030723c */ /* 0x040ff00000001830 */
[C---:B---3--:R-:W-:Y:S08]  /*e560*/  HMMA.16816.F32 R52, R16.reuse, R28, R52 ;  /* 0x0000001c1034723c */ /* 0x048ff00000001834 */
[C---:B------:R-:W-:Y:S08]  /*e570*/  HMMA.16816.F32 R56, R16.reuse, R30, R56 ;  /* 0x0000001e1038723c */ /* 0x040ff00000001838 */
[C---:B-----5:R-:W-:Y:S07]  /*e580*/  HMMA.16816.F32 R60, R16.reuse, R4, R60 ;  /* 0x00000004103c723c */ /* 0x060fee000000183c */
[----:B------:R-:W-:Y:S01]  /*e590*/  @P0 IADD3 R4, P5, R192, UR6, RZ ;  /* 0x00000006c0040c10 */ /* 0x000fe2000ffbe0ff */
[C---:B------:R-:W-:Y:S04]  /*e5a0*/  HMMA.16816.F32 R64, R16.reuse, R6, R64 ;  /* 0x000000061040723c */ /* 0x040fe80000001840 */
[C---:B------:R-:W-:Y:S02]  /*e5b0*/  @P0 LEA R12, P4, R4.reuse, c[0x0][0x1c8], 0x1 ;  /* 0x00007200040c0a11 */ /* 0x040fe400078808ff */
[----:B------:R-:W-:Y:S02]  /*e5c0*/  @P0 IADD3.X R5, R199, UR21, RZ, P5, !PT ;  /* 0x00000015c7050c10 */ /* 0x000fe4000affe4ff */
[C---:B------:R-:W-:Y:S04]  /*e5d0*/  HMMA.16816.F32 R68, R16.reuse, R8, R68 ;  /* 0x000000081044723c */ /* 0x040fe80000001844 */
[----:B--2---:R-:W-:Y:S02]  /*e5e0*/  @P0 LEA.HI.X R13, R4, c[0x0][0x1cc], R5, 0x1, P4 ;  /* 0x00007300040d0a11 */ /* 0x004fe400020f0c05 */
[----:B------:R-:W1:Y:S01]  /*e5f0*/  LDSM.16.MT88.4 R4, [R134+UR4+0x5900] ;  /* 0x005900048604783b */ /* 0x000e620008004200 */
[----:B------:R-:W-:Y:S01]  /*e600*/  @P0 IADD3 R8, P5, R208, UR6, RZ ;  /* 0x00000006d0080c10 */ /* 0x000fe2000ffbe0ff */
[C---:B------:R-:W-:Y:S04]  /*e610*/  HMMA.16816.F32 R72, R16.reuse, R10, R72 ;  /* 0x0000000a1048723c */ /* 0x040fe80000001848 */
[C---:B------:R-:W-:Y:S02]  /*e620*/  @P0 LEA R24, P4, R8.reuse, c[0x0][0x1c8], 0x1 ;  /* 0x0000720008180a11 */ /* 0x040fe400078808ff */
[----:B------:R-:W-:Y:S02]  /*e630*/  @P0 IADD3.X R9, R207, UR21, RZ, P5, !PT ;  /* 0x00000015cf090c10 */ /* 0x000fe4000affe4ff */
[C---:B----4-:R-:W-:Y:S04]  /*e640*/  HMMA.16816.F32 R76, R16.reuse, R20, R76 ;  /* 0x00000014104c723c */ /* 0x050fe8000000184c */
[----:B------:R-:W-:Y:S02]  /*e650*/  @P0 LEA.HI.X R25, R8, c[0x0][0x1cc], R9, 0x1, P4 ;  /* 0x0000730008190a11 */ /* 0x000fe400020f0c09 */
[----:B------:R2:W3:Y:S01]  /*e660*/  LDSM.16.MT88.4 R8, [R14+0x5900] ;  /* 0x005900000e08783b */ /* 0x0004e20000004200 */
[----:B------:R-:W-:Y:S01]  /*e670*/  @P0 IADD3 R3, P4, R206, UR6, RZ ;  /* 0x00000006ce030c10 */ /* 0x000fe2000ff9e0ff */
[----:B------:R-:W-:Y:S01]  /*e680*/  @UP1 UIADD3.X UR6, UR13, UR21, URZ, UP0, !UPT ;  /* 0x000000150d061290 */ /* 0x000fe200087fe43f */
[----:B------:R-:W-:Y:S01]  /*e690*/  @P0 IADD3 R26, P5, R192, UR7, RZ ;  /* 0x00000007c01a0c10 */ /* 0x000fe2000ffbe0ff */
[C---:B------:R-:W-:Y:S01]  /*e6a0*/  HMMA.16816.F32 R80, R16.reuse, R22, R80 ;  /* 0x000000161050723c */ /* 0x040fe20000001850 */
[----:B------:R-:W-:Y:S02]  /*e6b0*/  UISETP.GE.AND UP0, UPT, UR10, UR17, UPT ;  /* 0x000000110a00728c */ /* 0x000fe4000bf06270 */
[----:B------:R-:W-:Y:S01]  /*e6c0*/  @P0 IADD3.X R30, R205, UR21, RZ, P4, !PT ;  /* 0x00000015cd1e0c10 */ /* 0x000fe2000a7fe4ff */
[----:B------:R-:W-:Y:S01]  /*e6d0*/  UISETP.GE.AND UP1, UPT, UR5, 0x1, UPT ;  /* 0x000000010500788c */ /* 0x000fe2000bf26270 */
[C---:B------:R-:W-:Y:S01]  /*e6e0*/  @P0 LEA R20, P4, R26.reuse, c[0x0][0x1c8], 0x1 ;  /* 0x000072001a140a11 */ /* 0x040fe200078808ff */
[----:B------:R-:W-:Y:S01]  /*e6f0*/  UIADD3 UR17, UR17, -0x1, URZ ;  /* 0xffffffff11117890 */ /* 0x000fe2000fffe03f */
[----:B------:R-:W-:Y:S02]  /*e700*/  @P0 IADD3.X R21, R199, UR6, RZ, P5, !PT ;  /* 0x00000006c7150c10 */ /* 0x000fe4000affe4ff */
[C---:B------:R-:W-:Y:S03]  /*e710*/  @P0 LEA R28, P6, R3.reuse, c[0x0][0x1c8], 0x1 ;  /* 0x00007200031c0a11 */ /* 0x040fe600078c08ff */
        /* <DEDUP_REMOVED lines=9> */
[----:B--2---:R-:W-:Y:S01]  /*e7b0*/  @P0 LEA R14, P4, R27, c[0x0][0x1c8], 0x1 ;  /* 0x000072001b0e0a11 */ /* 0x004fe200078808ff */
[C---:B------:R-:W-:Y:S04]  /*e7c0*/  HMMA.16816.F32 R88, R16.reuse, R6, R88 ;  /* 0x000000061058723c */ /* 0x040fe80000001858 */
[----:B------:R-:W-:Y:S02]  /*e7d0*/  @P0 LEA.HI.X R23, R3, c[0x0][0x1cc], R30, 0x1, P6 ;  /* 0x0000730003170a11 */ /* 0x000fe400030f0c1e */
[----:B------:R-:W-:Y:S02]  /*e7e0*/  @P0 SHF.L.U32 R3, R26, 0x1, RZ ;  /* 0x000000011a030819 */ /* 0x000fe400000006ff */
[----:B------:R-:W-:Y:S01]  /*e7f0*/  @P0 IADD3.X R32, R205, UR6, RZ, P5, !PT ;  /* 0x00000006cd200c10 */ /* 0x000fe2000affe4ff */
[C---:B---3--:R-:W-:Y:S01]  /*e800*/  HMMA.16816.F32 R92, R16.reuse, R8, R92 ;  /* 0x00000008105c723c */ /* 0x048fe2000000185c */
        /* <DEDUP_REMOVED lines=17> */
.L_x_2103:
        /* <DEDUP_REMOVED lines=123> */
.L_x_2076:
        /* <DEDUP_REMOVED lines=267> */
.L_x_2115:
[----:B---34-:R-:W-:Y:S05]  /*10180*/  BSYNC B0 ;  /* 0x0000000000007941 */ /* 0x018fea0003800000 */
.L_x_2114:
        /* <DEDUP_REMOVED lines=23> */
.L_x_2117:
[----:B------:R-:W-:Y:S05]  /*10300*/  BSYNC B0 ;  /* 0x0000000000007941 */ /* 0x000fea0003800000 */
.L_x_2116:
        /* <DEDUP_REMOVED lines=23> */
.L_x_2119:
[----:B------:R-:W-:Y:S05]  /*10480*/  BSYNC B0 ;  /* 0x0000000000007941 */ /* 0x000fea0003800000 */
.L_x_2118:
        /* <DEDUP_REMOVED lines=24> */
.L_x_2113:
        /* <DEDUP_REMOVED lines=40> */
.L_x_2121:
[----:B------:R-:W-:Y:S05]  /*10890*/  BSYNC B0 ;  /* 0x0000000000007941 */ /* 0x000fea0003800000 */
.L_x_2120:
        /* <DEDUP_REMOVED lines=62> */
.L_x_2123:
[----:B------:R-:W-:Y:S05]  /*10c80*/  BSYNC B0 ;  /* 0x0000000000007941 */ /* 0x000fea0003800000 */
.L_x_2122:
        /* <DEDUP_REMOVED lines=21> */
.L_x_2125:
[----:B------:R-:W-:Y:S05]  /*10de0*/  BSYNC B0 ;  /* 0x0000000000007941 */ /* 0x000fea0003800000 */
.L_x_2124:
        /* <DEDUP_REMOVED lines=21> */
.L_x_2127:
[----:B------:R-:W-:Y:S05]  /*10f40*/  BSYNC B0 ;  /* 0x0000000000007941 */ /* 0x000fea0003800000 */
.L_x_2126:
        /* <DEDUP_REMOVED lines=22> */
.L_x_2128:
        /* <DEDUP_REMOVED lines=13> */
.L_x_2602:


//--------------------- .text._ZN7cutlass13device_kernelIN5flash19enable_sm80_to_sm89INS1_16FlashAttnFwdSm80INS1_25CollectiveMainloopFwdSm80ILi8ELi2ELb0EN4cute5tupleIJNS5_1CILi128EEENS7_ILi64EEENS7_ILi192EEEEEELi192ENS_6half_tEfNS_4arch4Sm80ELb0ELb1ELb0ELb1ELb0ELb0ELb1ELb0EEENS1_21CollectiveEpilogueFwdINS6_IJS8_SA_S9_EEENS6_IJNS7_ILi1EEESI_SI_EEESC_SE_Li256ELb1ELb1ELb0ELb0EEENS1_19SingleTileSchedulerILb1ELb0ELb1ELi128EEEEEEEEEvNT_6ParamsE --------------------------
	.section	.text._ZN7cutlass13device_kernelIN5flash19enable_sm80_to_sm89INS1_16FlashAttnFwdSm80INS1_25CollectiveMainloopFwdSm80ILi8ELi2ELb0EN4cute5tupleIJNS5_1CILi128EEENS7_ILi64EEENS7_ILi192EEEEEELi192ENS_6half_tEfNS_4arch4Sm80ELb0ELb1ELb0ELb1ELb0ELb0ELb1ELb0EEENS1_21CollectiveEpilogueFwdINS6_IJS8_SA_S9_EEENS6_IJNS7_ILi1EEESI_SI_EEESC_SE_Li256ELb1ELb1ELb0ELb0EEENS1_19SingleTileSchedulerILb1ELb0ELb1ELi128EEEEEEEEEvNT_6ParamsE,"ax",@progbits
	.sectioninfo	@"SHI_REGISTERS=240"
	.align	128
.text._ZN7cutlass13device_kernelIN5flash19enable_sm80_to_sm89INS1_16FlashAttnFwdSm80INS1_25CollectiveMainloopFwdSm80ILi8ELi2ELb0EN4cute5tupleIJNS5_1CILi128EEENS7_ILi64EEENS7_ILi192EEEEEELi192ENS_6half_tEfNS_4arch4Sm80ELb0ELb1ELb0ELb1ELb0ELb0ELb1ELb0EEENS1_21CollectiveEpilogueFwdINS6_IJS8_SA_S9_EEENS6_IJNS7_ILi1EEESI_SI_EEESC_SE_Li256ELb1ELb1ELb0ELb0EEENS1_19SingleTileSchedulerILb1ELb0ELb1ELi128EEEEEEEEEvNT_6ParamsE:
        .type           _ZN7cutlass13device_kernelIN5flash19enable_sm80_to_sm89INS1_16FlashAttnFwdSm80INS1_25CollectiveMainloopFwdSm80ILi8ELi2ELb0EN4cute5tupleIJNS5_1CILi128EEENS7_ILi64EEENS7_ILi192EEEEEELi192ENS_6half_tEfNS_4arch4Sm80ELb0ELb1ELb0ELb1ELb0ELb0ELb1ELb0EEENS1_21CollectiveEpilogueFwdINS6_IJS8_SA_S9_EEENS6_IJNS7_ILi1EEESI_SI_EEESC_SE_Li256ELb1ELb1ELb0ELb0EEENS1_19SingleTileSchedulerILb1ELb0ELb1ELi128EEEEEEEEEvNT_6ParamsE,@function
        .size           _ZN7cutlass13device_kernelIN5flash19enable_sm80_to_sm89INS1_16FlashAttnFwdSm80INS1_25CollectiveMainloopFwdSm80ILi8ELi2ELb0EN4cute5tupleIJNS5_1CILi128EEENS7_ILi64EEENS7_ILi192EEEEEELi192ENS_6half_tEfNS_4arch4Sm80ELb0ELb1ELb0ELb1ELb0ELb0ELb1ELb0EEENS1_21CollectiveEpilogueFwdINS6_IJS8_SA_S9_EEENS6_IJNS7_ILi1EEESI_SI_EEESC_SE_Li256ELb1ELb1ELb0ELb0EEENS1_19SingleTileSchedulerILb1ELb0ELb1ELi128EEEEEEEEEvNT_6ParamsE,(.L_x_2603 - _ZN7cutlass13device_kernelIN5flash19enable_sm80_to_sm89INS1_16FlashAttnFwdSm80INS1_25CollectiveMainloopFwdSm80ILi8ELi2ELb0EN4cute5tupleIJNS5_1CILi128EEENS7_ILi64EEENS7_ILi192EEEEEELi192ENS_6half_tEfNS_4arch4Sm80ELb0ELb1ELb0ELb1ELb0ELb0ELb1ELb0EEENS1_21CollectiveEpilogueFwdINS6_IJS8_SA_S9_EEENS6_IJNS7_ILi1EEESI_SI_EEESC_SE_Li256ELb1ELb1ELb0ELb0EEENS1_19SingleTileSchedulerILb1ELb0ELb1ELi128EEEEEEEEEvNT_6ParamsE)
        .other          _ZN7cutlass13device_kernelIN5flash19enable_sm80_to_sm89INS1_16FlashAttnFwdSm80INS1_25CollectiveMainloopFwdSm80ILi8ELi2ELb0EN4cute5tupleIJNS5_1CILi128EEENS7_ILi64EEENS7_ILi192EEEEEELi192ENS_6half_tEfNS_4arch4Sm80ELb0ELb1ELb0ELb1ELb0ELb0ELb1ELb0EEENS1_21CollectiveEpilogueFwdINS6_IJS8_SA_S9_EEENS6_IJNS7_ILi1EEESI_SI_EEESC_SE_Li256ELb1ELb1ELb0ELb0EEENS1_19SingleTileSchedulerILb1ELb0ELb1ELi128EEEEEEEEEvNT_6ParamsE,@"STO_CUDA_ENTRY STV_DEFAULT"
_ZN7cutlass13device_kernelIN5flash19enable_sm80_to_sm89INS1_16FlashAttnFwdSm80INS1_25CollectiveMainloopFwdSm80ILi8ELi2ELb0EN4cute5tupleIJNS5_1CILi128EEENS7_ILi64EEENS7_ILi192EEEEEELi192ENS_6half_tEfNS_4arch4Sm80ELb0ELb1ELb0ELb1ELb0ELb0ELb1ELb0EEENS1_21CollectiveEpilogueFwdINS6_IJS8_SA_S9_EEENS6_IJNS7_ILi1EEESI_SI_EEESC_SE_Li256ELb1ELb1ELb0ELb0EEENS1_19SingleTileSchedulerILb1ELb0ELb1ELi128EEEEEEEEEvNT_6ParamsE:
        /* <DEDUP_REMOVED lines=16> */
.L_x_2130:
        /* <DEDUP_REMOVED lines=8> */
.L_x_2132:
[----:B------:R-:W-:-:S05]  /*0180*/  MOV R0, c[0x0][0x54c] ;  /* 0x0001530000007a02 */ /* 0x000fca0000000f00 */
.L_x_2131:
[----:B-----5:R-:W-:Y:S01]  /*0190*/  IMAD R0, R0, c[0x0][0x548], RZ ;  /* 0x0001520000007a24 */ /* 0x020fe200078e02ff */
[----:B------:R-:W-:-:S04]  /*01a0*/  SHF.L.U32 R135, R220, 0x7, RZ ;  /* 0x00000007dc877819 */ /* 0x000fc800000006ff */
[----:B------:R-:W-:-:S04]  /*01b0*/  ISETP.GE.AND P0, PT, R135, R0, PT ;  /* 0x000000008700720c */ /* 0x000fc80003f06270 */
[----:B------:R-:W-:Y:S01]  /*01c0*/  SEL R203, R203, 0xffffffff, !P0 ;  /* 0xffffffffcbcb7807 */ /* 0x000fe20004000000 */
[----:B------:R-:W-:Y:S05]  /*01d0*/  BRA `(.L_x_2133) ;  /* 0x0000012000007947 */ /* 0x000fea0003800000 */
.L_x_2129:
[----:B---3--:R-:W-:-:S04]  /*01e0*/  ISETP.NE.U32.AND P0, PT, RZ, c[0x0][0x568], PT ;  /* 0x00015a00ff007a0c */ /* 0x008fc80003f05070 */
[----:B------:R-:W-:-:S13]  /*01f0*/  ISETP.NE.AND.EX P0, PT, RZ, c[0x0][0x56c], PT, P0 ;  /* 0x00015b00ff007a0c */ /* 0x000fda0003f05300 */
[----:B------:R-:W-:Y:S05]  /*0200*/  @!P0 BRA `(.L_x_2134) ;  /* 0x0000002000008947 */ /* 0x000fea0003800000 */
[----:B------:R1:W5:Y:S01]  /*0210*/  LDG.E R0, [R2.64] ;  /* 0x0000000802007981 */ /* 0x000362000c1e1900 */
[----:B------:R-:W-:Y:S05]  /*0220*/  BRA `(.L_x_2135) ;  /* 0x0000009000007947 */ /* 0x000fea0003800000 */
.L_x_2134:
        /* <DEDUP_REMOVED lines=8> */
.L_x_2136:
[----:B------:R-:W-:-:S05]  /*02b0*/  MOV R0, c[0x0][0x54c] ;  /* 0x0001530000007a02 */ /* 0x000fca0000000f00 */
.L_x_2135:
[----:B-----5:R-:W-:Y:S01]  /*02c0*/  IMAD R0, R0, c[0x0][0x548], RZ ;  /* 0x0001520000007a24 */ /* 0x020fe200078e02ff */
[----:B------:R-:W-:-:S04]  /*02d0*/  SHF.L.U32 R135, R220, 0x7, RZ ;  /* 0x00000007dc877819 */ /* 0x000fc800000006ff */
[----:B------:R-:W-:-:S04]  /*02e0*/  ISETP.GE.AND P0, PT, R135, R0, PT ;  /* 0x000000008700720c */ /* 0x000fc80003f06270 */
[----:B------:R-:W-:-:S04]  /*02f0*/  SEL R203, R203, 0xffffffff, !P0 ;  /* 0xffffffffcbcb7807 */ /* 0x000fc80004000000 */
.L_x_2133:
        /* <DEDUP_REMOVED lines=14> */
[----:B------:R-:W-:Y:S02]  /*03e0*/  ISETP.NE.AND.EX P4, PT, RZ, c[0x0][0x354], PT, P4 ;  /* 0x0000d500ff007a0c */ /* 0x000fe40003f85340 */
[----:B------:R-:W-:Y:S01]  /*03f0*/  MOV R4, RZ ;  /* 0x000000ff00047202 */ /* 0x000fe20000000f00 */
[----:B------:R-:W-:-:S04]  /*0400*/  @P1 IMAD.WIDE R14, R203, R6, c[0x0][0x370] ;  /* 0x0000dc00cb0e1625 */ /* 0x000fc800078e0206 */
[----:B------:R-:W-:Y:S01]  /*0410*/  @P0 IMAD.WIDE R12, R203, R6, c[0x0][0x360] ;  /* 0x0000d800cb0c0625 */ /* 0x000fe200078e0206 */
[----:B------:R1:W5:Y:S04]  /*0420*/  @P1 LDG.E R8, [R14.64] ;  /* 0x000000080e081981 */ /* 0x000368000c1e1900 */
[----:B------:R1:W5:Y:S04]  /*0430*/  @P0 LDG.E R204, [R12.64] ;  /* 0x000000080ccc0981 */ /* 0x000368000c1e1900 */
[----:B------:R1:W5:Y:S04]  /*0440*/  @P3 LDG.E R4, [R10.64] ;  /* 0x000000080a043981 */ /* 0x000368000c1e1900 */
[----:B------:R1:W5:Y:S01]  /*0450*/  @P4 LDG.E R7, [R2.64] ;  /* 0x0000000802074981 */ /* 0x000362000c1e1900 */
[----:B------:R-:W-:Y:S01]  /*0460*/  MOV R195, c[0x0][0x1d0] ;  /* 0x0000740000c37a02 */ /* 0x000fe20000000f00 */
[----:B------:R-:W-:Y:S05]  /*0470*/  @P0 BRA `(.L_x_2137) ;  /* 0x0000004000000947 */ /* 0x000fea0003800000 */
[----:B------:R-:W-:Y:S05]  /*0480*/  @!P3 BRA `(.L_x_2137) ;  /* 0x000000300000b947 */ /* 0x000fea0003800000 */
[----:B-----5:R-:W2:Y:S04]  /*0490*/  LDG.E R204, [R10.64] ;  /* 0x000000080acc7981 */ /* 0x020ea8000c1e1900 */
[----:B------:R-:W2:Y:S02]  /*04a0*/  LDG.E R5, [R10.64+0x4] ;  /* 0x000004080a057981 */ /* 0x000ea4000c1e1900 */
[----:B--2---:R-:W-:-:S02]  /*04b0*/  IADD3 R204, -R204, R5, RZ ;  /* 0x00000005cccc7210 */ /* 0x004fc40007ffe1ff */
.L_x_2137:
[----:B------:R-:W-:-:S04]  /*04c0*/  ISETP.NE.U32.AND P0, PT, RZ, c[0x0][0x368], PT ;  /* 0x0000da00ff007a0c */ /* 0x000fc80003f05070 */
[----:B------:R-:W-:-:S13]  /*04d0*/  ISETP.NE.AND.EX P0, PT, RZ, c[0x0][0x36c], PT, P0 ;  /* 0x0000db00ff007a0c */ /* 0x000fda0003f05300 */
[----:B------:R-:W-:Y:S05]  /*04e0*/  @!P0 BRA `(.L_x_2138) ;  /* 0x0000003000008947 */ /* 0x000fea0003800000 */
[----:B-1----:R-:W-:-:S05]  /*04f0*/  IMAD.WIDE R2, R203, R6, c[0x0][0x368] ;  /* 0x0000da00cb027625 */ /* 0x002fca00078e0206 */
[----:B------:R1:W5:Y:S01]  /*0500*/  LDG.E R195, [R2.64] ;  /* 0x0000000802c37981 */ /* 0x000362000c1e1900 */
[----:B------:R-:W-:Y:S05]  /*0510*/  BRA `(.L_x_2139) ;  /* 0x0000004000007947 */ /* 0x000fea0003800000 */
.L_x_2138:
[----:B------:R-:W-:Y:S05]  /*0520*/  @!P4 BRA `(.L_x_2139) ;  /* 0x000000300000c947 */ /* 0x000fea0003800000 */
[----:B------:R-:W2:Y:S04]  /*0530*/  LDG.E R195, [R2.64] ;  /* 0x0000000802c37981 */ /* 0x000ea8000c1e1900 */
[----:B------:R-:W2:Y:S02]  /*0540*/  LDG.E R0, [R2.64+0x4] ;  /* 0x0000040802007981 */ /* 0x000ea4000c1e1900 */
[----:B--2---:R-:W-:Y:S02]  /*0550*/  IADD3 R195, -R195, R0, RZ ;  /* 0x00000000c3c37210 */ /* 0x004fe40007ffe1ff */
.L_x_2139:
[----:B------:R-:W-:Y:S01]  /*0560*/  IMAD.MOV.U32 R197, RZ, RZ, c[0x0][0x2c4] ;  /* 0x0000b100ffc57624 */ /* 0x000fe200078e00ff */
[----:B------:R-:W-:Y:S01]  /*0570*/  LOP3.LUT R0, R0, 0xfffffff7, RZ, 0xc0, !PT ;  /* 0xfffffff700007812 */ /* 0x000fe200078ec0ff */
[----:B------:R-:W-:Y:S01]  /*0580*/  IMAD.MOV.U32 R196, RZ, RZ, c[0x0][0x32c] ;  /* 0x0000cb00ffc47624 */ /* 0x000fe200078e00ff */
        /* <DEDUP_REMOVED lines=24> */
.L_x_2141:
[----:B------:R-:W-:-:S13]  /*0710*/  ISETP.NE.AND P0, PT, R196, 0x1, PT ;  /* 0x00000001c400780c */ /* 0x000fda0003f05270 */
[----:B------:R-:W-:-:S05]  /*0720*/  @P0 IMAD.HI.U32 R5, R3, c[0x0][0x330], RZ ;  /* 0x0000cc0003050a27 */ /* 0x000fca00078e00ff */
[----:B------:R-:W-:-:S05]  /*0730*/  @P0 SHF.R.U32.HI R3, RZ, c[0x0][0x334], R5 ;  /* 0x0000cd00ff030a19 */ /* 0x000fca0000011605 */
.L_x_2142:
[----:B------:R-:W-:-:S05]  /*0740*/  IMAD R3, R3, R196, c[0x0][0x32c] ;  /* 0x0000cb0003037624 */ /* 0x000fca00078e02c4 */
[----:B------:R-:W-:-:S04]  /*0750*/  IMNMX R8, R8, R3, PT ;  /* 0x0000000308087217 */ /* 0x000fc80003800200 */
.L_x_2140:
        /* <DEDUP_REMOVED lines=24> */
.L_x_2144:
[----:B------:R-:W-:-:S13]  /*08e0*/  ISETP.NE.AND P0, PT, R196, 0x1, PT ;  /* 0x00000001c400780c */ /* 0x000fda0003f05270 */
[----:B------:R-:W-:-:S05]  /*08f0*/  @P0 IMAD.HI.U32 R5, R7, c[0x0][0x330], RZ ;  /* 0x0000cc0007050a27 */ /* 0x000fca00078e00ff */
[----:B------:R-:W-:-:S05]  /*0900*/  @P0 SHF.R.U32.HI R7, RZ, c[0x0][0x334], R5 ;  /* 0x0000cd00ff070a19 */ /* 0x000fca0000011605 */
.L_x_2145:
[----:B------:R-:W-:-:S05]  /*0910*/  IMAD R8, R7, c[0x0][0x32c], RZ ;  /* 0x0000cb0007087a24 */ /* 0x000fca00078e02ff */
[----:B------:R-:W-:-:S04]  /*0920*/  IMNMX R3, R3, R8, !PT ;  /* 0x0000000803037217 */ /* 0x000fc80007800200 */
.L_x_2143:
        /* <DEDUP_REMOVED lines=17> */
[----:B------:R-:W-:Y:S01]  /*0a40*/  IMAD.MOV.U32 R7, RZ, RZ, RZ ;  /* 0x000000ffff077224 */ /* 0x000fe200078e00ff */
        /* <DEDUP_REMOVED lines=55> */
[----:B------:R-:W-:-:S02]  /*0dc0*/  SHF.R.S32.HI R8, RZ, 0x4, R11 ;  /* 0x00000004ff087819 */ /* 0x000fc4000001140b */
[----:B------:R-:W-:Y:S01]  /*0dd0*/  IADD3 R27, P1, R2, R14, RZ ;  /* 0x0000000e021b7210 */ /* 0x000fe20007f3e0ff */
[----:B------:R-:W-:Y:S01]  /*0de0*/  IMAD.IADD R193, R80, 0x1, -R193 ;  /* 0x0000000150c17824 */ /* 0x000fe200078e0ac1 */
[----:B------:R-:W-:Y:S01]  /*0df0*/  LEA.HI R9, R11, R8, RZ, 0x1 ;  /* 0x000000080b097211 */ /* 0x000fe200078f08ff */
[----:B------:R-:W-:Y:S01]  /*0e00*/  IMAD.IADD R25, R25, 0x1, R5 ;  /* 0x0000000119197824 */ /* 0x000fe200078e0205 */
[----:B------:R-:W-:Y:S01]  /*0e10*/  ISETP.NE.AND P5, PT, R197, 0x1, PT ;  /* 0x00000001c500780c */ /* 0x000fe20003fa5270 */
[----:B------:R-:W-:Y:S01]  /*0e20*/  IMAD.SHL.U32 R16, R193, 0x8, RZ ;  /* 0x00000008c1107824 */ /* 0x000fe200078e00ff */
[----:B------:R-:W-:Y:S01]  /*0e30*/  LOP3.LUT R9, R9, 0xfffffffe, RZ, 0xc0, !PT ;  /* 0xfffffffe09097812 */ /* 0x000fe200078ec0ff */
[----:B------:R-:W-:Y:S01]  /*0e40*/  IMAD.SHL.U32 R20, R193, 0x40, RZ ;  /* 0x00000040c1147824 */ /* 0x000fe200078e00ff */
[----:B------:R-:W-:Y:S01]  /*0e50*/  LOP3.LUT R11, R11, 0xfffffff0, RZ, 0xc0, !PT ;  /* 0xfffffff00b0b7812 */ /* 0x000fe200078ec0ff */
[----:B-1----:R-:W-:Y:S01]  /*0e60*/  IMAD.SHL.U32 R13, R14, 0x40, RZ ;  /* 0x000000400e0d7824 */ /* 0x002fe200078e00ff */
[----:B------:R-:W-:Y:S01]  /*0e70*/  SHF.R.S32.HI R18, RZ, 0x1f, R203 ;  /* 0x0000001fff127819 */ /* 0x000fe200000114cb */
[----:B------:R-:W-:Y:S01]  /*0e80*/  IMAD.IADD R4, R8, 0x1, -R9 ;  /* 0x0000000108047824 */ /* 0x000fe200078e0a09 */
[----:B------:R-:W-:Y:S01]  /*0e90*/  SHF.R.S32.HI R9, RZ, 0x1f, R2 ;  /* 0x0000001fff097819 */ /* 0x000fe20000011402 */
[----:B------:R-:W-:Y:S01]  /*0ea0*/  IMAD.IADD R22, R80, 0x1, -R11 ;  /* 0x0000000150167824 */ /* 0x000fe200078e0a0b */
[----:B------:R-:W-:Y:S01]  /*0eb0*/  LOP3.LUT R13, R13, 0x1c0, RZ, 0xc0, !PT ;  /* 0x000001c00d0d7812 */ /* 0x000fe200078ec0ff */
[----:B---3--:R-:W-:Y:S01]  /*0ec0*/  IMAD.WIDE.U32 R24, R3, c[0x0][0x1b8], R24 ;  /* 0x00006e0003187a25 */ /* 0x008fe200078e0018 */
[----:B------:R-:W-:-:S02]  /*0ed0*/  IADD3 R8, R16, 0x80, RZ ;  /* 0x0000008010087810 */ /* 0x000fc40007ffe0ff */
[----:B------:R-:W-:Y:S02]  /*0ee0*/  LOP3.LUT R5, R13, 0x38, R16, 0xf8, !PT ;  /* 0x000000380d057812 */ /* 0x000fe400078ef810 */
[----:B------:R-:W-:Y:S02]  /*0ef0*/  SHF.R.U32.HI R202, RZ, 0x3, R13 ;  /* 0x00000003ffca7819 */ /* 0x000fe4000001160d */
[----:B------:R-:W-:Y:S02]  /*0f00*/  LEA.HI.X.SX32 R10, R14, R9, 0x1, P1 ;  /* 0x000000090e0a7211 */ /* 0x000fe400008f0eff */
[----:B------:R-:W-:Y:S02]  /*0f10*/  LOP3.LUT R202, R5, R202, RZ, 0x3c, !PT ;  /* 0x000000ca05ca7212 */ /* 0x000fe400078e3cff */
[----:B------:R-:W-:Y:S01]  /*0f20*/  SHF.R.S32.HI R5, RZ, 0x1f, R3 ;  /* 0x0000001fff057819 */ /* 0x000fe20000011403 */
[----:B------:R-:W-:Y:S01]  /*0f30*/  IMAD R12, R10, c[0x0][0x1e0], RZ ;  /* 0x000078000a0c7a24 */ /* 0x000fe200078e02ff */
[----:B------:R-:W-:Y:S01]  /*0f40*/  ISETP.GE.AND P6, PT, R8, c[0x0][0x1d4], PT ;  /* 0x0000750008007a0c */ /* 0x000fe20003fc6270 */
[----:B------:R-:W-:Y:S01]  /*0f50*/  IMAD R10, R10, c[0x0][0x208], RZ ;  /* 0x000082000a0a7a24 */ /* 0x000fe200078e02ff */
[----:B------:R-:W-:Y:S01]  /*0f60*/  ISETP.GE.AND P1, PT, R8, c[0x0][0x198], PT ;  /* 0x0000660008007a0c */ /* 0x000fe20003f26270 */
[----:B------:R-:W-:Y:S01]  /*0f70*/  IMAD R8, R193, 0x20, R14 ;  /* 0x00000020c1087824 */ /* 0x000fe200078e020e */
[----:B------:R-:W-:Y:S01]  /*0f80*/  SHF.R.S32.HI R15, RZ, 0x1f, R22 ;  /* 0x0000001fff0f7819 */ /* 0x000fe20000011416 */
[----:B------:R-:W-:Y:S01]  /*0f90*/  IMAD R2, R5, c[0x0][0x1b8], RZ ;  /* 0x00006e0005027a24 */ /* 0x000fe200078e02ff */
[----:B------:R-:W-:Y:S01]  /*0fa0*/  SHF.R.S32.HI R17, RZ, 0x1f, R16 ;  /* 0x0000001fff117819 */ /* 0x000fe20000011410 */
[----:B------:R-:W-:Y:S01]  /*0fb0*/  IMAD.IADD R8, R135, 0x1, R8 ;  /* 0x0000000187087824 */ /* 0x000fe200078e0208 */
[----:B------:R-:W-:Y:S01]  /*0fc0*/  LOP3.LUT R20, R20, 0x1c0, RZ, 0xc0, !PT ;  /* 0x000001c014147812 */ /* 0x000fe200078ec0ff */
[----:B------:R-:W-:Y:S01]  /*0fd0*/  IMAD R9, R3, c[0x0][0x1bc], R2 ;  /* 0x00006f0003097a24 */ /* 0x000fe200078e0202 */
[----:B------:R-:W-:Y:S01]  /*0fe0*/  LOP3.LUT R0, R0, 0xffffffef, RZ, 0xc0, !PT ;  /* 0xffffffef00007812 */ /* 0x000fe200078ec0ff */
[----:B------:R-:W-:Y:S01]  /*0ff0*/  @P5 IMAD.HI.U32 R2, R8, c[0x0][0x2c8], RZ ;  /* 0x0000b20008025a27 */ /* 0x000fe200078e00ff */
[----:B------:R-:W-:-:S02]  /*1000*/  LOP3.LUT R7, R20, 0x8, R7, 0xf8, !PT ;  /* 0x0000000814077812 */ /* 0x000fc400078ef807 */
[----:B------:R-:W-:Y:S01]  /*1010*/  SHF.R.U32.HI R20, RZ, 0x3, R20 ;  /* 0x00000003ff147819 */ /* 0x000fe20000011614 */
[----:B------:R-:W-:Y:S01]  /*1020*/  IMAD.MOV.U32 R13, RZ, RZ, R8 ;  /* 0x000000ffff0d7224 */ /* 0x000fe200078e0008 */
[----:B------:R-:W-:Y:S01]  /*1030*/  @P5 SHF.R.U32.HI R13, RZ, c[0x0][0x2cc], R2 ;  /* 0x0000b300ff0d5a19 */ /* 0x000fe20000011602 */
[----:B------:R-:W-:Y:S01]  /*1040*/  IMAD.IADD R25, R25, 0x1, R9 ;  /* 0x0000000119197824 */ /* 0x000fe200078e0209 */
[----:B------:R-:W-:Y:S01]  /*1050*/  LEA.HI R2, R15, R22, RZ, 0x3 ;  /* 0x000000160f027211 */ /* 0x000fe200078f18ff */
[C---:B------:R-:W-:Y:S01]  /*1060*/  IMAD R12, R27.reuse, c[0x0][0x1e4], R12 ;  /* 0x000079001b0c7a24 */ /* 0x040fe200078e020c */
[----:B------:R-:W-:Y:S01]  /*1070*/  SEL R15, R18, RZ, !P3 ;  /* 0x000000ff120f7207 */ /* 0x000fe20005800000 */
[C---:B------:R-:W-:Y:S01]  /*1080*/  IMAD R10, R27.reuse, c[0x0][0x20c], R10 ;  /* 0x000083001b0a7a24 */ /* 0x040fe200078e020a */
[----:B------:R-:W-:Y:S01]  /*1090*/  LOP3.LUT R19, R2, 0xfffffff8, RZ, 0xc0, !PT ;  /* 0xfffffff802137812 */ /* 0x000fe200078ec0ff */
[----:B------:R-:W-:Y:S01]  /*10a0*/  IMAD.WIDE.U32 R28, R27, c[0x0][0x1e0], R16 ;  /* 0x000078001b1c7a25 */ /* 0x000fe200078e0010 */
[----:B------:R-:W-:-:S02]  /*10b0*/  SEL R9, R203, RZ, !P3 ;  /* 0x000000ffcb097207 */ /* 0x000fc40005800000 */
[----:B------:R-:W-:Y:S01]  /*10c0*/  IADD3 R19, R22, -R19, RZ ;  /* 0x8000001316137210 */ /* 0x000fe20007ffe0ff */
[----:B------:R-:W-:Y:S01]  /*10d0*/  IMAD R22, R15, c[0x0][0x1c0], RZ ;  /* 0x000070000f167a24 */ /* 0x000fe200078e02ff */
[----:B------:R-:W-:Y:S01]  /*10e0*/  LOP3.LUT R7, R7, R20, RZ, 0x3c, !PT ;  /* 0x0000001407077212 */ /* 0x000fe200078e3cff */
[----:B------:R-:W-:Y:S01]  /*10f0*/  IMAD.WIDE.U32 R24, R9, c[0x0][0x1c0], R24 ;  /* 0x0000700009187a25 */ /* 0x000fe200078e0018 */
[----:B------:R-:W-:Y:S02]  /*1100*/  LOP3.LUT P3, RZ, R19, 0x4, RZ, 0xc0, !PT ;  /* 0x0000000413ff7812 */ /* 0x000fe4000786c0ff */
[----:B------:R-:W-:Y:S01]  /*1110*/  LEA R190, R4, R7, 0x9 ;  /* 0x0000000704be7211 */ /* 0x000fe200078e48ff */
[----:B------:R-:W-:Y:S01]  /*1120*/  IMAD R22, R9, c[0x0][0x1c4], R22 ;  /* 0x0000710009167a24 */ /* 0x000fe200078e0216 */
[----:B------:R-:W-:Y:S01]  /*1130*/  SHF.R.S32.HI R9, RZ, 0x1f, R13 ;  /* 0x0000001fff097819 */ /* 0x000fe2000001140d */
[----:B------:R-:W-:Y:S01]  /*1140*/  IMAD.WIDE.U32 R26, R27, c[0x0][0x208], R16 ;  /* 0x000082001b1a7a25 */ /* 0x000fe200078e0010 */
[----:B------:R-:W-:-:S02]  /*1150*/  LOP3.LUT P2, RZ, R19, 0x2, RZ, 0xc0, !PT ;  /* 0x0000000213ff7812 */ /* 0x000fc4000784c0ff */
[CC--:B------:R-:W-:Y:S01]  /*1160*/  LEA.HI R21, R83.reuse, R80.reuse, RZ, 0x6 ;  /* 0x0000005053157211 */ /* 0x0c0fe200078f30ff */
[----:B------:R-:W-:Y:S01]  /*1170*/  IMAD.MOV R15, RZ, RZ, -R13 ;  /* 0x000000ffff0f7224 */ /* 0x000fe200078e0a0d */
[----:B------:R-:W-:Y:S01]  /*1180*/  LEA.HI R82, R83, R80, RZ, 0x5 ;  /* 0x0000005053527211 */ /* 0x000fe200078f28ff */
[----:B------:R-:W-:Y:S01]  /*1190*/  IMAD.IADD R27, R27, 0x1, R10 ;  /* 0x000000011b1b7824 */ /* 0x000fe200078e020a */
[----:B------:R-:W-:Y:S01]  /*11a0*/  P2R R11, PR, RZ, 0x2 ;  /* 0x00000002ff0b7803 */ /* 0x000fe20000000000 */
[----:B------:R-:W-:Y:S01]  /*11b0*/  IMAD R10, R9, c[0x0][0x1b0], RZ ;  /* 0x00006c00090a7a24 */ /* 0x000fe200078e02ff */
[----:B------:R-:W-:Y:S01]  /*11c0*/  SHF.R.S32.HI R81, RZ, 0x5, R82 ;  /* 0x00000005ff517819 */ /* 0x000fe20000011452 */
[----:B------:R-:W-:Y:S01]  /*11d0*/  IMAD R15, R15, c[0x0][0x2c4], R8 ;  /* 0x0000b1000f0f7a24 */ /* 0x000fe200078e0208 */
[----:B------:R-:W-:Y:S01]  /*11e0*/  LOP3.LUT P1, RZ, R193, 0x4, RZ, 0xc0, !PT ;  /* 0x00000004c1ff7812 */ /* 0x000fe2000782c0ff */
[----:B------:R-:W-:Y:S01]  /*11f0*/  IMAD.IADD R29, R29, 0x1, R12 ;  /* 0x000000011d1d7824 */ /* 0x000fe200078e020c */
[----:B------:R-:W-:Y:S01]  /*1200*/  ISETP.GE.AND P5, PT, R16, c[0x0][0x1d4], PT ;  /* 0x0000750010007a0c */ /* 0x000fe20003fa6270 */
[----:B------:R-:W-:-:S02]  /*1210*/  IMAD.IADD R25, R25, 0x1, R22 ;  /* 0x0000000119197824 */ /* 0x000fc400078e0216 */
[----:B------:R-:W-:Y:S02]  /*1220*/  IMAD R12, R5, c[0x0][0x210], RZ ;  /* 0x00008400050c7a24 */ /* 0x000fe400078e02ff */
[----:B------:R-:W-:-:S04]  /*1230*/  IMAD.WIDE.U32 R208, R3, c[0x0][0x1e8], R28 ;  /* 0x00007a0003d07a25 */ /* 0x000fc800078e001c */
[C---:B------:R-:W-:Y:S02]  /*1240*/  IMAD R10, R13.reuse, c[0x0][0x1b4], R10 ;  /* 0x00006d000d0a7a24 */ /* 0x040fe400078e020a */
[----:B------:R-:W-:-:S04]  /*1250*/  IMAD.WIDE.U32 R24, R13, c[0x0][0x1b0], R24 ;  /* 0x00006c000d187a25 */ /* 0x000fc800078e0018 */
[----:B------:R-:W-:Y:S02]  /*1260*/  IMAD.IADD R25, R25, 0x1, R10 ;  /* 0x0000000119197824 */ /* 0x000fe400078e020a */
[----:B------:R-:W-:Y:S02]  /*1270*/  IMAD R12, R3, c[0x0][0x214], R12 ;  /* 0x00008500030c7a24 */ /* 0x000fe400078e020c */
[----:B------:R-:W-:-:S04]  /*1280*/  IMAD.WIDE.U32 R24, R15, c[0x0][0x1a8], R24 ;  /* 0x00006a000f187a25 */ /* 0x000fc800078e0018 */
[----:B------:R-:W-:-:S04]  /*1290*/  IMAD.WIDE.U32 R26, R3, c[0x0][0x210], R26 ;  /* 0x00008400031a7a25 */ /* 0x000fc800078e001a */
[----:B------:R-:W-:Y:S02]  /*12a0*/  IMAD.SHL.U32 R19, R19, 0x40, RZ ;  /* 0x0000004013137824 */ /* 0x000fe400078e00ff */
[----:B------:R-:W-:Y:S02]  /*12b0*/  IMAD.SHL.U32 R4, R4, 0x8, RZ ;  /* 0x0000000804047824 */ /* 0x000fe400078e00ff */
[----:B------:R-:W-:Y:S01]  /*12c0*/  IMAD.IADD R13, R27, 0x1, R12 ;  /* 0x000000011b0d7824 */ /* 0x000fe200078e020c */
[----:B------:R-:W-:Y:S01]  /*12d0*/  LOP3.LUT R19, R19, 0x1c0, RZ, 0xc0, !PT ;  /* 0x000001c013137812 */ /* 0x000fe200078ec0ff */
[----:B------:R-:W-:Y:S02]  /*12e0*/  IMAD.MOV.U32 R12, RZ, RZ, R26 ;  /* 0x000000ffff0c7224 */ /* 0x000fe400078e001a */
[----:B------:R-:W-:Y:S01]  /*12f0*/  IMAD.SHL.U32 R21, R21, 0x8, RZ ;  /* 0x0000000815157824 */ /* 0x000fe200078e00ff */
[----:B------:R-:W-:Y:S02]  /*1300*/  LOP3.LUT R4, R19, 0x8, R4, 0xf8, !PT ;  /* 0x0000000813047812 */ /* 0x000fe400078ef804 */
[----:B------:R-:W-:-:S02]  /*1310*/  SHF.R.U32.HI R19, RZ, 0x3, R19 ;  /* 0x00000003ff137819 */ /* 0x000fc40000011613 */
[----:B------:R-:W-:Y:S02]  /*1320*/  LOP3.LUT R202, R202, 0xfffffe00, R21, 0xf8, !PT ;  /* 0xfffffe00caca7812 */ /* 0x000fe400078ef815 */
[----:B------:R-:W-:Y:S02]  /*1330*/  LOP3.LUT R4, R4, R19, RZ, 0x3c, !PT ;  /* 0x0000001304047212 */ /* 0x000fe400078e3cff */
[--C-:B--2---:R-:W-:Y:S01]  /*1340*/  @P0 SHF.R.S32.HI R9, RZ, 0x1f, R6.reuse ;  /* 0x0000001fff090819 */ /* 0x104fe20000011406 */
[----:B------:R-:W-:Y:S02]  /*1350*/  @P0 IMAD.MOV.U32 R8, RZ, RZ, R6 ;  /* 0x000000ffff080224 */ /* 0x000fe400078e0006 */
[----:B------:R-:W-:Y:S01]  /*1360*/  IMAD R6, R5, c[0x0][0x1e8], RZ ;  /* 0x00007a0005067a24 */ /* 0x000fe200078e02ff */
[----:B------:R-:W-:Y:S01]  /*1370*/  SHF.R.S32.HI R5, RZ, 0x1f, R15 ;  /* 0x0000001fff057819 */ /* 0x000fe2000001140f */
[----:B------:R-:W-:Y:S02]  /*1380*/  @!P0 IMAD.MOV.U32 R8, RZ, RZ, R203 ;  /* 0x000000ffff088224 */ /* 0x000fe400078e00cb */
[----:B------:R-:W-:-:S02]  /*1390*/  IMAD R6, R3, c[0x0][0x1ec], R6 ;  /* 0x00007b0003067a24 */ /* 0x000fc400078e0206 */
[----:B------:R-:W-:Y:S01]  /*13a0*/  @!P0 IMAD.MOV.U32 R9, RZ, RZ, R18 ;  /* 0x000000ffff098224 */ /* 0x000fe200078e0012 */
[----:B------:R-:W-:Y:S01]  /*13b0*/  SEL R207, R8, RZ, !P4 ;  /* 0x000000ff08cf7207 */ /* 0x000fe20006000000 */
[----:B------:R-:W-:Y:S02]  /*13c0*/  IMAD.IADD R209, R209, 0x1, R6 ;  /* 0x00000001d1d17824 */ /* 0x000fe400078e0206 */
[----:B------:R-:W-:Y:S01]  /*13d0*/  IMAD R6, R5, c[0x0][0x1a8], RZ ;  /* 0x00006a0005067a24 */ /* 0x000fe200078e02ff */
[----:B------:R-:W-:Y:S01]  /*13e0*/  SEL R8, R9, RZ, !P4 ;  /* 0x000000ff09087207 */ /* 0x000fe20006000000 */
[----:B------:R-:W-:Y:S01]  /*13f0*/  IMAD.SHL.U32 R3, R2, 0x40, RZ ;  /* 0x0000004002037824 */ /* 0x000fe200078e00ff */
[----:B------:R-:W-:Y:S01]  /*1400*/  LEA R9, P0, R24, c[0x0][0x160], 0x1 ;  /* 0x0000580018097a11 */ /* 0x000fe200078008ff */
[----:B------:R-:W-:Y:S01]  /*1410*/  IMAD R6, R15, c[0x0][0x1ac], R6 ;  /* 0x00006b000f067a24 */ /* 0x000fe200078e0206 */
[----:B------:R-:W-:Y:S01]  /*1420*/  LEA.HI R2, R83, R80, RZ, 0x3 ;  /* 0x0000005053027211 */ /* 0x000fe200078f18ff */
[----:B------:R-:W-:Y:S01]  /*1430*/  IMAD.WIDE.U32 R208, R207, c[0x0][0x1f0], R208 ;  /* 0x00007c00cfd07a25 */ /* 0x000fe200078e00d0 */
[----:B------:R-:W-:Y:S01]  /*1440*/  LOP3.LUT R4, R4, 0xfffffe00, R3, 0xf8, !PT ;  /* 0xfffffe0004047812 */ /* 0x000fe200078ef803 */
[----:B------:R1:W2:Y:S01]  /*1450*/  SHFL.IDX PT, R18, R9, RZ, 0x181f ;  /* 0x00181fff09127589 */ /* 0x0002a200000e0000 */
[----:B------:R-:W-:Y:S01]  /*1460*/  LOP3.LUT R5, R2, 0xfffffff8, RZ, 0xc0, !PT ;  /* 0xfffffff802057812 */ /* 0x000fe200078ec0ff */
[----:B------:R-:W-:Y:S01]  /*1470*/  IMAD.IADD R7, R25, 0x1, R6 ;  /* 0x0000000119077824 */ /* 0x000fe200078e0206 */
[----:B------:R-:W-:Y:S01]  /*1480*/  MOV R2, 0x10 ;  /* 0x0000001000027802 */ /* 0x000fe20000000f00 */
[----:B------:R-:W-:Y:S01]  /*1490*/  IMAD R6, R8, c[0x0][0x1f0], RZ ;  /* 0x00007c0008067a24 */ /* 0x000fe200078e02ff */
[----:B------:R-:W-:Y:S01]  /*14a0*/  IADD3 R15, R16, 0x40, RZ ;  /* 0x00000040100f7810 */ /* 0x000fe20007ffe0ff */
[----:B------:R-:W-:Y:S01]  /*14b0*/  IMAD.IADD R10, R80, 0x1, -R5 ;  /* 0x00000001500a7824 */ /* 0x000fe200078e0a05 */
[----:B------:R-:W-:Y:S01]  /*14c0*/  LEA.HI.X R7, R24, c[0x0][0x164], R7, 0x1, P0 ;  /* 0x0000590018077a11 */ /* 0x000fe200000f0c07 */
[----:B------:R-:W-:Y:S01]  /*14d0*/  IMAD R213, R207, c[0x0][0x1f4], R6 ;  /* 0x00007d00cfd57a24 */ /* 0x000fe200078e0206 */
[----:B------:R-:W-:Y:S01]  /*14e0*/  LOP3.LUT P0, RZ, R193, 0x2, RZ, 0xc0, !PT ;  /* 0x00000002c1ff7812 */ /* 0x000fe2000780c0ff */
[----:B------:R-:W-:Y:S01]  /*14f0*/  IMAD R6, R204, c[0x0][0x2c4], RZ ;  /* 0x0000b100cc067a24 */ /* 0x000fe200078e02ff */
[----:B------:R-:W-:Y:S01]  /*1500*/  SEL R2, R2, 0xfffffff0, !P2 ;  /* 0xfffffff002027807 */ /* 0x000fe20005000000 */
[----:B------:R-:W-:Y:S01]  /*1510*/  IMAD.IADD R5, R135, 0x1, R14 ;  /* 0x0000000187057824 */ /* 0x000fe200078e020e */
[----:B------:R1:W3:Y:S01]  /*1520*/  SHFL.IDX PT, R19, R7, RZ, 0x181f ;  /* 0x00181fff07137589 */ /* 0x0002e200000e0000 */
[----:B------:R-:W-:Y:S01]  /*1530*/  IMAD R8, R8, c[0x0][0x218], RZ ;  /* 0x0000860008087a24 */ /* 0x000fe200078e02ff */
[----:B------:R-:W-:Y:S01]  /*1540*/  ISETP.GE.AND P4, PT, R15, c[0x0][0x1d4], PT ;  /* 0x000075000f007a0c */ /* 0x000fe20003f86270 */
[----:B------:R-:W-:-:S02]  /*1550*/  IMAD.MOV.U32 R3, RZ, RZ, 0x20 ;  /* 0x00000020ff037424 */ /* 0x000fc400078e00ff */
[----:B------:R-:W-:Y:S02]  /*1560*/  IMAD R211, R207, c[0x0][0x21c], R8 ;  /* 0x00008700cfd37a24 */ /* 0x000fe400078e0208 */
[----:B------:R-:W-:Y:S01]  /*1570*/  IMAD.SHL.U32 R10, R10, 0x8, RZ ;  /* 0x000000080a0a7824 */ /* 0x000fe200078e00ff */
[----:B------:R-:W-:Y:S01]  /*1580*/  SEL R3, R3, 0xffffffe0, !P3 ;  /* 0xffffffe003037807 */ /* 0x000fe20005800000 */
[----:B------:R-:W-:Y:S01]  /*1590*/  IMAD.WIDE.U32 R206, R207, c[0x0][0x218], R12 ;  /* 0x00008600cfce7a25 */ /* 0x000fe200078e000c */
[----:B------:R-:W-:Y:S02]  /*15a0*/  @P0 LOP3.LUT R0, R0, 0x10, RZ, 0xfc, !PT ;  /* 0x0000001000000812 */ /* 0x000fe400078efcff */
[----:B------:R-:W-:Y:S01]  /*15b0*/  ISETP.GE.AND P0, PT, R5, R6, PT ;  /* 0x000000060500720c */ /* 0x000fe20003f06270 */
[----:B------:R-:W-:Y:S01]  /*15c0*/  IMAD.IADD R213, R209, 0x1, R213 ;  /* 0x00000001d1d57824 */ /* 0x000fe200078e02d5 */
[----:B------:R-:W-:Y:S01]  /*15d0*/  ISETP.GE.AND P2, PT, R10, c[0x0][0x198], PT ;  /* 0x000066000a007a0c */ /* 0x000fe20003f46270 */
[----:B------:R-:W-:Y:S01]  /*15e0*/  IMAD.IADD R211, R207, 0x1, R211 ;  /* 0x00000001cfd37824 */ /* 0x000fe200078e02d3 */
[----:B------:R-:W-:-:S09]  /*15f0*/  ISETP.GE.AND P3, PT, R15, c[0x0][0x198], PT ;  /* 0x000066000f007a0c */ /* 0x000fd20003f66270 */
[----:B------:R-:W-:Y:S05]  /*1600*/  @P0 BRA `(.L_x_2148) ;  /* 0x0000011000000947 */ /* 0x000fea0003800000 */
[C---:B-123--:R-:W-:Y:S02]  /*1610*/  IADD3 R0, R10.reuse, 0x80, RZ ;  /* 0x000000800a007810 */ /* 0x04efe40007ffe0ff */
[----:B------:R-:W-:Y:S02]  /*1620*/  SHF.R.S32.HI R8, RZ, 0x1f, R15 ;  /* 0x0000001fff087819 */ /* 0x000fe4000001140f */
[----:B------:R-:W-:Y:S02]  /*1630*/  LEA R20, P0, R10, R18, 0x1 ;  /* 0x000000120a147211 */ /* 0x000fe400078008ff */
        /* <DEDUP_REMOVED lines=14> */
.L_x_2148:
[----:B-123--:R-:W-:Y:S05]  /*1720*/  BSYNC B0 ;  /* 0x0000000000007941 */ /* 0x00efea0003800000 */
.L_x_2147:
[----:B------:R-:W-:Y:S01]  /*1730*/  IADD3 R13, R5, 0x20, RZ ;  /* 0x00000020050d7810 */ /* 0x000fe20007ffe0ff */
[----:B------:R1:W2:Y:S01]  /*1740*/  SHFL.IDX PT, R19, R7, 0x1, 0x181f ;  /* 0x00381f0007137f89 */ /* 0x0002a200000e0000 */
[----:B------:R-:W-:Y:S02]  /*1750*/  BSSY B0, `(.L_x_2149) ;  /* 0x0000015000007945 */ /* 0x000fe40003800000 */
[----:B------:R-:W-:Y:S01]  /*1760*/  ISETP.GE.AND P0, PT, R13, R6, PT ;  /* 0x000000060d00720c */ /* 0x000fe20003f06270 */
[----:B------:R1:W3:-:S12]  /*1770*/  SHFL.IDX PT, R18, R9, 0x1, 0x181f ;  /* 0x00381f0009127f89 */ /* 0x0002d800000e0000 */
[----:B------:R-:W-:Y:S05]  /*1780*/  @P0 BRA `(.L_x_2150) ;  /* 0x0000011000000947 */ /* 0x000fea0003800000 */
[----:B------:R-:W-:Y:S01]  /*1790*/  IADD3 R13, R10, 0x80, RZ ;  /* 0x000000800a0d7810 */ /* 0x000fe20007ffe0ff */
[----:B------:R-:W-:Y:S01]  /*17a0*/  IMAD.SHL.U32 R12, R202, 0x2, RZ ;  /* 0x00000002ca0c7824 */ /* 0x000fe200078e00ff */
[----:B------:R-:W-:Y:S02]  /*17b0*/  SHF.R.S32.HI R8, RZ, 0x1f, R15 ;  /* 0x0000001fff087819 */ /* 0x000fe4000001140f */
[----:B---3--:R-:W-:Y:S02]  /*17c0*/  LEA R20, P0, R10, R18, 0x1 ;  /* 0x000000120a147211 */ /* 0x008fe400078008ff */
[----:B------:R-:W-:Y:S02]  /*17d0*/  SHF.R.S32.HI R0, RZ, 0x1f, R13 ;  /* 0x0000001fff007819 */ /* 0x000fe4000001140d */
[----:B------:R-:W-:Y:S02]  /*17e0*/  LEA.HI R8, R8, R15, RZ, 0x3 ;  /* 0x0000000f08087211 */ /* 0x000fe400078f18ff */
[----:B--2---:R-:W-:-:S02]  /*17f0*/  LEA.HI.X R21, R10, R19, R17, 0x1, P0 ;  /* 0x000000130a157211 */ /* 0x004fc400000f0c11 */
        /* <DEDUP_REMOVED lines=10> */
.L_x_2150:
[----:B------:R-:W-:Y:S05]  /*18a0*/  BSYNC B0 ;  /* 0x0000000000007941 */ /* 0x000fea0003800000 */
.L_x_2149:
[----:B------:R-:W-:Y:S01]  /*18b0*/  IADD3 R13, R5, 0x40, RZ ;  /* 0x00000040050d7810 */ /* 0x000fe20007ffe0ff */
[----:B--2---:R2:W4:Y:S01]  /*18c0*/  SHFL.IDX PT, R19, R7, 0x2, 0x181f ;  /* 0x00581f0007137f89 */ /* 0x00452200000e0000 */
[----:B------:R-:W-:Y:S02]  /*18d0*/  BSSY B0, `(.L_x_2151) ;  /* 0x0000015000007945 */ /* 0x000fe40003800000 */
[----:B------:R-:W-:Y:S01]  /*18e0*/  ISETP.GE.AND P0, PT, R13, R6, PT ;  /* 0x000000060d00720c */ /* 0x000fe20003f06270 */
[----:B---3--:R2:W3:-:S12]  /*18f0*/  SHFL.IDX PT, R18, R9, 0x2, 0x181f ;  /* 0x00581f0009127f89 */ /* 0x0084d800000e0000 */
[----:B------:R-:W-:Y:S05]  /*1900*/  @P0 BRA `(.L_x_2152) ;  /* 0x0000011000000947 */ /* 0x000fea0003800000 */
[----:B------:R-:W-:Y:S01]  /*1910*/  IADD3 R13, R10, 0x80, RZ ;  /* 0x000000800a0d7810 */ /* 0x000fe20007ffe0ff */
[----:B------:R-:W-:Y:S01]  /*1920*/  IMAD.SHL.U32 R12, R202, 0x2, RZ ;  /* 0x00000002ca0c7824 */ /* 0x000fe200078e00ff */
[----:B------:R-:W-:Y:S02]  /*1930*/  SHF.R.S32.HI R8, RZ, 0x1f, R15 ;  /* 0x0000001fff087819 */ /* 0x000fe4000001140f */
[----:B---3--:R-:W-:Y:S02]  /*1940*/  LEA R20, P0, R10, R18, 0x1 ;  /* 0x000000120a147211 */ /* 0x008fe400078008ff */
[----:B------:R-:W-:Y:S02]  /*1950*/  SHF.R.S32.HI R0, RZ, 0x1f, R13 ;  /* 0x0000001fff007819 */ /* 0x000fe4000001140d */
[----:B------:R-:W-:Y:S02]  /*1960*/  LEA.HI R8, R8, R15, RZ, 0x3 ;  /* 0x0000000f08087211 */ /* 0x000fe400078f18ff */
[----:B----4-:R-:W-:-:S02]  /*1970*/  LEA.HI.X R21, R10, R19, R17, 0x1, P0 ;  /* 0x000000130a157211 */ /* 0x010fc400000f0c11 */
        /* <DEDUP_REMOVED lines=10> */
.L_x_2152:
[----:B------:R-:W-:Y:S05]  /*1a20*/  BSYNC B0 ;  /* 0x0000000000007941 */ /* 0x000fea0003800000 */
.L_x_2151:
[----:B---3--:R3:W5:Y:S01]  /*1a30*/  SHFL.IDX PT, R18, R9, 0x3, 0x181f ;  /* 0x00781f0009127f89 */ /* 0x00876200000e0000 */
[----:B------:R-:W-:Y:S01]  /*1a40*/  IADD3 R5, R5, 0x60, RZ ;  /* 0x0000006005057810 */ /* 0x000fe20007ffe0ff */
[----:B------:R-:W-:Y:S01]  /*1a50*/  IMAD.SHL.U32 R144, R202, 0x2, RZ ;  /* 0x00000002ca907824 */ /* 0x000fe200078e00ff */
[----:B------:R-:W-:Y:S01]  /*1a60*/  P2R R0, PR, RZ, 0x40 ;  /* 0x00000040ff007803 */ /* 0x000fe20000000000 */
[----:B----4-:R-:W4:Y:S01]  /*1a70*/  SHFL.IDX PT, R19, R7, 0x3, 0x181f ;  /* 0x00781f0007137f89 */ /* 0x010f2200000e0000 */
[----:B------:R-:W-:Y:S01]  /*1a80*/  ISETP.GE.AND P0, PT, R5, R6, PT ;  /* 0x000000060500720c */ /* 0x000fe20003f06270 */
[----:B------:R-:W-:Y:S01]  /*1a90*/  IMAD.MOV.U32 R6, RZ, RZ, 0x6 ;  /* 0x00000006ff067424 */ /* 0x000fe200078e00ff */
[----:B------:R-:W-:Y:S01]  /*1aa0*/  IADD3 R12, R10, 0x80, RZ ;  /* 0x000000800a0c7810 */ /* 0x000fe20007ffe0ff */
[----:B------:R-:W-:Y:S01]  /*1ab0*/  IMAD.MOV.U32 R210, RZ, RZ, R206 ;  /* 0x000000ffffd27224 */ /* 0x000fe200078e00ce */
[----:B------:R-:W-:Y:S01]  /*1ac0*/  P2R R8, PR, RZ, 0x2 ;  /* 0x00000002ff087803 */ /* 0x000fe20000000000 */
[----:B------:R-:W-:Y:S01]  /*1ad0*/  IMAD.MOV.U32 R201, RZ, RZ, c[0x0][0x1e0] ;  /* 0x00007800ffc97624 */ /* 0x000fe200078e00ff */
[----:B------:R-:W-:Y:S01]  /*1ae0*/  ISETP.NE.AND P1, PT, R11, RZ, PT ;  /* 0x000000ff0b00720c */ /* 0x000fe20003f25270 */
[----:B------:R-:W-:Y:S01]  /*1af0*/  IMAD.MOV.U32 R11, RZ, RZ, c[0x0][0x208] ;  /* 0x00008200ff0b7624 */ /* 0x000fe200078e00ff */
[----:B------:R-:W-:Y:S01]  /*1b00*/  IADD3 R21, R133, -0x1, RZ ;  /* 0xffffffff85157810 */ /* 0x000fe20007ffe0ff */
[----:B------:R-:W-:Y:S01]  /*1b10*/  IMAD.MOV.U32 R212, RZ, RZ, R208 ;  /* 0x000000ffffd47224 */ /* 0x000fe200078e00d0 */
[----:B------:R-:W-:Y:S01]  /*1b20*/  ULDC UR6, c[0x0][0x324] ;  /* 0x0000c90000067ab9 */ /* 0x000fe20000000800 */
[----:B------:R-:W-:Y:S01]  /*1b30*/  IMAD.MOV.U32 R198, RZ, RZ, 0x5 ;  /* 0x00000005ffc67424 */ /* 0x000fe200078e00ff */
[----:B------:R-:W-:Y:S01]  /*1b40*/  ULOP3.LUT UR6, URZ, UR6, URZ, 0x33, !UPT ;  /* 0x000000063f067292 */ /* 0x000fe2000f8e333f */
[----:B------:R-:W-:Y:S01]  /*1b50*/  IMAD.SHL.U32 R199, R11, 0x20, RZ ;  /* 0x000000200bc77824 */ /* 0x000fe200078e00ff */
[----:B------:R-:W-:Y:S01]  /*1b60*/  IADD3 R215, R144, 0x100, RZ ;  /* 0x0000010090d77810 */ /* 0x000fe20007ffe0ff */
[----:B------:R-:W-:Y:S01]  /*1b70*/  IMAD.MOV.U32 R134, RZ, RZ, 0x40 ;  /* 0x00000040ff867424 */ /* 0x000fe200078e00ff */
[-C--:B------:R-:W-:Y:S01]  /*1b80*/  SHF.L.U64.HI R200, R201, R198.reuse, c[0x0][0x1e4] ;  /* 0x00007900c9c87619 */ /* 0x080fe200000102c6 */
[----:B------:R-:W-:Y:S01]  /*1b90*/  IMAD.SHL.U32 R77, R199, 0x2, RZ ;  /* 0x00000002c74d7824 */ /* 0x000fe200078e00ff */
[C---:B------:R-:W-:Y:S01]  /*1ba0*/  SHF.L.U64.HI R198, R11.reuse, R198, c[0x0][0x20c] ;  /* 0x000083000bc67619 */ /* 0x040fe200000102c6 */
[----:B-123--:R-:W-:Y:S01]  /*1bb0*/  IMAD.SHL.U32 R9, R11, 0x40, RZ ;  /* 0x000000400b097824 */ /* 0x00efe200078e00ff */
[----:B-----5:R-:W-:Y:S01]  /*1bc0*/  @!P0 LEA R16, P6, R10, R18, 0x1 ;  /* 0x000000120a108211 */ /* 0x020fe200078c08ff */
[----:B------:R-:W-:-:S02]  /*1bd0*/  IMAD.SHL.U32 R190, R190, 0x2, RZ ;  /* 0x00000002bebe7824 */ /* 0x000fc400078e00ff */
[----:B------:R-:W-:Y:S01]  /*1be0*/  IMAD.MOV.U32 R191, RZ, RZ, 0x20 ;  /* 0x00000020ffbf7424 */ /* 0x000fe200078e00ff */
[----:B----4-:R-:W-:Y:S01]  /*1bf0*/  @!P0 LEA.HI.X R17, R10, R19, R17, 0x1, P6 ;  /* 0x000000130a118211 */ /* 0x010fe200030f0c11 */
[----:B------:R-:W-:Y:S01]  /*1c00*/  IMAD.SHL.U32 R189, R2, 0x2, RZ ;  /* 0x0000000202bd7824 */ /* 0x000fe200078e00ff */
[----:B------:R-:W-:Y:S02]  /*1c10*/  ISETP.NE.AND P6, PT, R0, RZ, PT ;  /* 0x000000ff0000720c */ /* 0x000fe40003fc5270 */
[----:B------:R-:W-:Y:S01]  /*1c20*/  @!P0 SHF.R.S32.HI R0, RZ, 0x1f, R15 ;  /* 0x0000001fff008819 */ /* 0x000fe2000001140f */
[----:B------:R-:W-:Y:S01]  /*1c30*/  @!PT LDS RZ, [RZ] ;  /* 0x00000000fffff984 */ /* 0x000fe20000000800 */
[----:B------:R1:W-:Y:S03]  /*1c40*/  @!P0 LDGSTS.E.BYPASS.LTC128B.128 [R144+0x1b100], [R16.64], !P2 ;  /* 0x1b10000010908fae */ /* 0x0003e6000d101d48 */
[----:B------:R-:W-:Y:S02]  /*1c50*/  @!P0 LEA.HI R5, R0, R15, RZ, 0x3 ;  /* 0x0000000f00058211 */ /* 0x000fe400078f18ff */
[----:B------:R-:W-:-:S02]  /*1c60*/  SHF.R.S32.HI R0, RZ, 0x1f, R21 ;  /* 0x0000001fff007819 */ /* 0x000fc40000011415 */
[----:B------:R-:W-:-:S05]  /*1c70*/  @!P0 LOP3.LUT R5, R5, 0xfffffff8, RZ, 0xc0, !PT ;  /* 0xfffffff805058812 */ /* 0x000fca00078ec0ff */
[----:B------:R-:W-:Y:S01]  /*1c80*/  @!P0 IMAD.WIDE R22, R5, 0x2, R18 ;  /* 0x0000000205168825 */ /* 0x000fe200078e0212 */
[----:B------:R-:W-:-:S04]  /*1c90*/  @!P0 SHF.R.S32.HI R5, RZ, 0x1f, R12 ;  /* 0x0000001fff058819 */ /* 0x000fc8000001140c */
[----:B------:R-:W-:Y:S01]  /*1ca0*/  @!P0 LEA.HI R5, R5, R12, RZ, 0x3 ;  /* 0x0000000c05058211 */ /* 0x000fe200078f18ff */
[----:B------:R2:W-:Y:S03]  /*1cb0*/  @!P0 LDGSTS.E.BYPASS.LTC128B.128 [R144+0x1f100], [R22.64], !P3 ;  /* 0x1f10000016908fae */ /* 0x0005e6000d901d48 */
[----:B------:R-:W-:-:S05]  /*1cc0*/  @!P0 LOP3.LUT R5, R5, 0xfffffff8, RZ, 0xc0, !PT ;  /* 0xfffffff805058812 */ /* 0x000fca00078ec0ff */
[----:B------:R-:W-:Y:S01]  /*1cd0*/  @!P0 IMAD.WIDE R18, R5, 0x2, R18 ;  /* 0x0000000205128825 */ /* 0x000fe200078e0212 */
[----:B-1----:R-:W-:Y:S02]  /*1ce0*/  SHF.L.U64.HI R16, R11, R6, c[0x0][0x20c] ;  /* 0x000083000b107619 */ /* 0x002fe40000010206 */
[----:B------:R-:W-:Y:S02]  /*1cf0*/  SHF.L.U64.HI R11, R199, 0x1, R198 ;  /* 0x00000001c70b7819 */ /* 0x000fe400000102c6 */
[----:B------:R1:W-:Y:S01]  /*1d00*/  @!P0 LDGSTS.E.BYPASS.LTC128B.128 [R144+0x23100], [R18.64], !P1 ;  /* 0x2310000012908fae */ /* 0x0003e2000c901d48 */
[----:B------:R-:W-:-:S03]  /*1d10*/  IMAD R5, R16, R21, RZ ;  /* 0x0000001510057224 */ /* 0x000fc600078e02ff */
[----:B------:R-:W0:Y:S01]  /*1d20*/  LDGDEPBAR ;  /* 0x00000000000079af */ /* 0x000e220000000000 */
[-C--:B------:R-:W-:Y:S02]  /*1d30*/  IMAD R5, R0, R9.reuse, R5 ;  /* 0x0000000900057224 */ /* 0x080fe400078e0205 */
[----:B--2---:R-:W-:-:S04]  /*1d40*/  IMAD.WIDE.U32 R22, R21, R9, R210 ;  /* 0x0000000915167225 */ /* 0x004fc800078e00d2 */
[----:B------:R-:W-:Y:S01]  /*1d50*/  IMAD.IADD R5, R23, 0x1, R5 ;  /* 0x0000000117057824 */ /* 0x000fe200078e0205 */
[----:B------:R-:W-:Y:S01]  /*1d60*/  BAR.SYNC.DEFER_BLOCKING 0x0 ;  /* 0x0000000000007b1d */ /* 0x000fe20000010000 */
[----:B-1----:R-:W-:-:S04]  /*1d70*/  LEA R18, P0, R22, c[0x0][0x1f8], 0x1 ;  /* 0x00007e0016127a11 */ /* 0x002fc800078008ff */
[----:B------:R-:W-:Y:S02]  /*1d80*/  LEA.HI.X R19, R22, c[0x0][0x1fc], R5, 0x1, P0 ;  /* 0x00007f0016137a11 */ /* 0x000fe400000f0c05 */
[----:B------:R-:W-:-:S13]  /*1d90*/  ISETP.GT.AND P0, PT, R21, R194, PT ;  /* 0x000000c21500720c */ /* 0x000fda0003f04270 */
[----:B------:R-:W-:-:S04]  /*1da0*/  @P0 IADD3 R7, R133, -0x2, RZ ;  /* 0xfffffffe85070810 */ /* 0x000fc80007ffe0ff */
[----:B------:R-:W-:Y:S01]  /*1db0*/  @P0 SHF.R.S32.HI R5, RZ, 0x1f, R7 ;  /* 0x0000001fff050819 */ /* 0x000fe20000011407 */
[----:B------:R-:W-:Y:S02]  /*1dc0*/  @P0 IMAD R16, R16, R7, RZ ;  /* 0x0000000710100224 */ /* 0x000fe400078e02ff */
[----:B------:R-:W-:-:S04]  /*1dd0*/  @P0 IMAD.WIDE.U32 R22, R7, R9, R210 ;  /* 0x0000000907160225 */ /* 0x000fc800078e00d2 */
[----:B------:R-:W-:Y:S01]  /*1de0*/  @P0 IMAD R5, R5, R9, R16 ;  /* 0x0000000905050224 */ /* 0x000fe200078e0210 */
[----:B------:R-:W-:Y:S01]  /*1df0*/  @P0 LEA R48, P2, R22, c[0x0][0x1f8], 0x1 ;  /* 0x00007e0016300a11 */ /* 0x000fe200078408ff */
[----:B------:R-:W-:Y:S01]  /*1e00*/  IMAD.SHL.U32 R7, R201, 0x40, RZ ;  /* 0x00000040c9077824 */ /* 0x000fe200078e00ff */
[----:B------:R-:W-:Y:S01]  /*1e10*/  @P0 IADD3 R16, R133, -0x2, RZ ;  /* 0xfffffffe85100810 */ /* 0x000fe20007ffe0ff */
[----:B------:R-:W-:-:S03]  /*1e20*/  @P0 IMAD.IADD R5, R23, 0x1, R5 ;  /* 0x0000000117050824 */ /* 0x000fc600078e0205 */
[----:B------:R-:W-:Y:S02]  /*1e30*/  @P0 SHF.R.S32.HI R9, RZ, 0x1f, R16 ;  /* 0x0000001fff090819 */ /* 0x000fe40000011410 */
[----:B------:R-:W-:Y:S01]  /*1e40*/  @P0 LEA.HI.X R49, R22, c[0x0][0x1fc], R5, 0x1, P2 ;  /* 0x00007f0016310a11 */ /* 0x000fe200010f0c05 */
[----:B------:R-:W-:Y:S01]  /*1e50*/  @P0 IMAD.WIDE.U32 R22, R16, R7, R212 ;  /* 0x0000000710160225 */ /* 0x000fe200078e00d4 */
[----:B------:R-:W-:-:S03]  /*1e60*/  SHF.L.U64.HI R5, R201, R6, c[0x0][0x1e4] ;  /* 0x00007900c9057619 */ /* 0x000fc60000010206 */
[----:B------:R-:W-:Y:S02]  /*1e70*/  IMAD.SHL.U32 R201, R201, 0x20, RZ ;  /* 0x00000020c9c97824 */ /* 0x000fe400078e00ff */
[C---:B------:R-:W-:Y:S01]  /*1e80*/  @P0 IMAD R6, R5.reuse, R16, RZ ;  /* 0x0000001005060224 */ /* 0x040fe200078e02ff */
[----:B------:R-:W-:Y:S01]  /*1e90*/  @P0 LEA R16, P2, R22, c[0x0][0x1c8], 0x1 ;  /* 0x0000720016100a11 */ /* 0x000fe200078408ff */
[----:B------:R-:W-:Y:S02]  /*1ea0*/  IMAD R13, R5, R21, RZ ;  /* 0x00000015050d7224 */ /* 0x000fe400078e02ff */
[-C--:B------:R-:W-:Y:S01]  /*1eb0*/  @P0 IMAD R6, R9, R7.reuse, R6 ;  /* 0x0000000709060224 */ /* 0x080fe200078e0206 */
[----:B------:R-:W-:Y:S01]  /*1ec0*/  P2R R9, PR, RZ, 0x1 ;  /* 0x00000001ff097803 */ /* 0x000fe20000000000 */
[----:B------:R-:W-:Y:S02]  /*1ed0*/  IMAD R13, R0, R7, R13 ;  /* 0x00000007000d7224 */ /* 0x000fe400078e020d */
[----:B------:R-:W-:-:S05]  /*1ee0*/  @P0 IMAD.IADD R6, R23, 0x1, R6 ;  /* 0x0000000117060824 */ /* 0x000fca00078e0206 */
[----:B------:R-:W-:Y:S01]  /*1ef0*/  @P0 LEA.HI.X R17, R22, c[0x0][0x1cc], R6, 0x1, P2 ;  /* 0x0000730016110a11 */ /* 0x000fe200010f0c06 */
[C---:B------:R-:W-:Y:S02]  /*1f00*/  IMAD.SHL.U32 R6, R21.reuse, 0x40, RZ ;  /* 0x0000004015067824 */ /* 0x040fe400078e00ff */
[----:B------:R-:W-:-:S03]  /*1f10*/  IMAD.WIDE.U32 R20, R21, R7, R212 ;  /* 0x0000000715147225 */ /* 0x000fc600078e00d4 */
[----:B------:R-:W-:Y:S01]  /*1f20*/  IADD3 R0, -R6, R195, -R14 ;  /* 0x000000c306007210 */ /* 0x000fe20007ffe90e */
[----:B------:R-:W-:-:S03]  /*1f30*/  IMAD.IADD R13, R21, 0x1, R13 ;  /* 0x00000001150d7824 */ /* 0x000fc600078e020d */
        /* <DEDUP_REMOVED lines=46> */
[C---:B------:R-:W-:Y:S01]  /*2220*/  IMAD.IADD R2, R190.reuse, 0x1, R134 ;  /* 0x00000001be027824 */ /* 0x040fe200078e0286 */
[----:B------:R-:W-:Y:S01]  /*2230*/  SEL R191, R191, 0xffffffe0, !P3 ;  /* 0xffffffe0bfbf7807 */ /* 0x000fe20005800000 */
[----:B------:R-:W0:Y:S01]  /*2240*/  LDGDEPBAR ;  /* 0x00000000000079af */ /* 0x000e220000000000 */
[----:B------:R-:W-:Y:S01]  /*2250*/  ISETP.NE.AND P2, PT, R197, 0x1, PT ;  /* 0x00000001c500780c */ /* 0x000fe20003f45270 */
[----:B------:R-:W-:Y:S01]  /*2260*/  @P0 IMAD.X R77, R11, 0x1, R49, P1 ;  /* 0x000000010b4d0824 */ /* 0x000fe200008e0631 */
[----:B------:R-:W-:Y:S01]  /*2270*/  @P0 LEA R8, P1, R201, R16, 0x1 ;  /* 0x00000010c9080211 */ /* 0x000fe200078208ff */
[----:B------:R2:W-:Y:S01]  /*2280*/  @P0 LDGSTS.E.BYPASS.LTC128B.128 [R144+0x12100], [R16.64], !P5 ;  /* 0x1210000010900fae */ /* 0x0005e2000e901d48 */
[----:B------:R-:W-:Y:S01]  /*2290*/  IMAD.IADD R85, R190, 0x1, R191 ;  /* 0x00000001be557824 */ /* 0x000fe200078e02bf */
[----:B------:R-:W-:-:S02]  /*22a0*/  ISETP.GE.AND P3, PT, R196, 0x1, PT ;  /* 0x00000001c400780c */ /* 0x000fc40003f66270 */
        /* <DEDUP_REMOVED lines=13> */
[----:B-1----:R-:W1:Y:S04]  /*2380*/  LDSM.16.M88.4 R20, [R190+0xc900] ;  /* 0x00c90000be14783b */ /* 0x002e680000000200 */
[----:B------:R-:W2:Y:S04]  /*2390*/  LDSM.16.M88.4 R64, [R190+0xd100] ;  /* 0x00d10000be40783b */ /* 0x000ea80000000200 */
[----:B------:R-:W1:Y:S04]  /*23a0*/  LDSM.16.M88.4 R40, [R190+0xd900] ;  /* 0x00d90000be28783b */ /* 0x000e680000000200 */
[----:B---3--:R-:W-:Y:S04]  /*23b0*/  LDSM.16.M88.4 R12, [R188] ;  /* 0x00000000bc0c783b */ /* 0x008fe80000000200 */
[----:B----4-:R-:W3:Y:S04]  /*23c0*/  LDSM.16.M88.4 R8, [R85+0xc100] ;  /* 0x00c100005508783b */ /* 0x010ee80000000200 */
[----:B------:R-:W4:Y:S04]  /*23d0*/  LDSM.16.M88.4 R44, [R85+0xc900] ;  /* 0x00c90000552c783b */ /* 0x000f280000000200 */
[----:B------:R-:W3:Y:S01]  /*23e0*/  LDSM.16.M88.4 R36, [R85+0xd100] ;  /* 0x00d100005524783b */ /* 0x000ee20000000200 */
[C---:B-----5:R-:W-:Y:S08]  /*23f0*/  HMMA.16816.F32 R32, R56.reuse, R28, RZ ;  /* 0x0000001c3820723c */ /* 0x060ff000000018ff */
[C---:B------:R-:W-:Y:S08]  /*2400*/  HMMA.16816.F32 R28, R56.reuse, R30, RZ ;  /* 0x0000001e381c723c */ /* 0x040ff000000018ff */
[C---:B-1----:R-:W-:Y:S08]  /*2410*/  HMMA.16816.F32 R24, R56.reuse, R20, RZ ;  /* 0x000000143818723c */ /* 0x042ff000000018ff */
[C---:B--2---:R-:W-:Y:S08]  /*2420*/  HMMA.16816.F32 R16, R56.reuse, R64, RZ ;  /* 0x000000403810723c */ /* 0x044ff000000018ff */
[C---:B------:R-:W-:Y:S08]  /*2430*/  HMMA.16816.F32 R20, R56.reuse, R22, RZ ;  /* 0x000000163814723c */ /* 0x040ff000000018ff */
[C---:B------:R-:W-:Y:S08]  /*2440*/  HMMA.16816.F32 R64, R56.reuse, R66, RZ ;  /* 0x000000423840723c */ /* 0x040ff000000018ff */
[C---:B------:R-:W-:Y:S08]  /*2450*/  HMMA.16816.F32 R60, R56.reuse, R40, RZ ;  /* 0x00000028383c723c */ /* 0x040ff000000018ff */
[----:B------:R-:W-:Y:S01]  /*2460*/  HMMA.16816.F32 R56, R56, R42, RZ ;  /* 0x0000002a3838723c */ /* 0x000fe200000018ff */
[----:B------:R-:W1:Y:S04]  /*2470*/  LDSM.16.M88.4 R40, [R85+0xd900] ;  /* 0x00d900005528783b */ /* 0x000e680000000200 */
[----:B------:R-:W-:Y:S01]  /*2480*/  @!PT LDS RZ, [RZ] ;  /* 0x00000000fffff984 */ /* 0x000fe20000000800 */
[----:B------:R-:W-:Y:S01]  /*2490*/  @!PT LDS RZ, [RZ] ;  /* 0x00000000fffff984 */ /* 0x000fe20000000800 */
[----:B------:R-:W-:Y:S01]  /*24a0*/  @!PT LDS RZ, [RZ] ;  /* 0x00000000fffff984 */ /* 0x000fe20000000800 */
[----:B------:R2:W-:Y:S03]  /*24b0*/  @P0 LDGSTS.E.BYPASS.LTC128B.128 [R144+0x6100], [R48.64], !P5 ;  /* 0x0610000030900fae */ /* 0x0005e6000e901d48 */
[C---:B---3--:R-:W-:Y:S01]  /*24c0*/  HMMA.16816.F32 R32, R12.reuse, R8, R32 ;  /* 0x000000080c20723c */ /* 0x048fe20000001820 */
[----:B------:R2:W-:Y:S04]  /*24d0*/  @P0 LDGSTS.E.BYPASS.LTC128B.128 [R144+0x8100], [R48.64+0x80], !P4 ;  /* 0x0810008030900fae */ /* 0x0005e8000e101d48 */
[----:B------:R2:W-:Y:S03]  /*24e0*/  @P0 LDGSTS.E.BYPASS.LTC128B.128 [R144+0xa100], [R48.64+0x100], !P6 ;  /* 0x0a10010030900fae */ /* 0x0005e6000f101d48 */
[C---:B------:R-:W-:Y:S01]  /*24f0*/  HMMA.16816.F32 R28, R12.reuse, R10, R28 ;  /* 0x0000000a0c1c723c */ /* 0x040fe2000000181c */
[----:B------:R3:W-:Y:S04]  /*2500*/  @P0 LDGSTS.E.BYPASS.LTC128B.128 [R144+0x7100], [R76.64], !P5 ;  /* 0x071000004c900fae */ /* 0x0007e8000e901d48 */
[----:B------:R3:W-:Y:S03]  /*2510*/  @P0 LDGSTS.E.BYPASS.LTC128B.128 [R144+0x9100], [R76.64+0x80], !P4 ;  /* 0x091000804c900fae */ /* 0x0007e6000e101d48 */
[C---:B----4-:R-:W-:Y:S01]  /*2520*/  HMMA.16816.F32 R24, R12.reuse, R44, R24 ;  /* 0x0000002c0c18723c */ /* 0x050fe20000001818 */
[----:B------:R3:W-:Y:S04]  /*2530*/  @P0 LDGSTS.E.BYPASS.LTC128B.128 [R144+0xb100], [R76.64+0x100], !P6 ;  /* 0x0b1001004c900fae */ /* 0x0007e8000f101d48 */
[----:B------:R-:W-:Y:S03]  /*2540*/  LDSM.16.M88.4 R8, [R187] ;  /* 0x00000000bb08783b */ /* 0x000fe60000000200 */
[C---:B------:R-:W-:Y:S01]  /*2550*/  HMMA.16816.F32 R20, R12.reuse, R46, R20 ;  /* 0x0000002e0c14723c */ /* 0x040fe20000001814 */
[----:B------:R-:W4:Y:S04]  /*2560*/  LDSM.16.M88.4 R72, [R2+0xc100] ;  /* 0x00c100000248783b */ /* 0x000f280000000200 */
[----:B------:R-:W5:Y:S03]  /*2570*/  LDSM.16.M88.4 R68, [R2+0xc900] ;  /* 0x00c900000244783b */ /* 0x000f660000000200 */
[C---:B------:R-:W-:Y:S01]  /*2580*/  HMMA.16816.F32 R16, R12.reuse, R36, R16 ;  /* 0x000000240c10723c */ /* 0x040fe20000001810 */
[----:B------:R-:W5:Y:S04]  /*2590*/  LDSM.16.M88.4 R52, [R2+0xd100] ;  /* 0x00d100000234783b */ /* 0x000f680000000200 */
[----:B--2---:R-:W2:Y:S03]  /*25a0*/  LDSM.16.M88.4 R48, [R2+0xd900] ;  /* 0x00d900000230783b */ /* 0x004ea60000000200 */
[C---:B------:R-:W-:Y:S01]  /*25b0*/  HMMA.16816.F32 R64, R12.reuse, R38, R64 ;  /* 0x000000260c40723c */ /* 0x040fe20000001840 */
[----:B------:R-:W-:Y:S04]  /*25c0*/  LDSM.16.M88.4 R36, [R186] ;  /* 0x00000000ba24783b */ /* 0x000fe80000000200 */
[----:B------:R-:W2:Y:S03]  /*25d0*/  LDSM.16.M88.4 R44, [R0+0xc100] ;  /* 0x00c10000002c783b */ /* 0x000ea60000000200 */
[C---:B-1----:R-:W-:Y:S01]  /*25e0*/  HMMA.16816.F32 R60, R12.reuse, R40, R60 ;  /* 0x000000280c3c723c */ /* 0x042fe2000000183c */
[----:B---3--:R-:W-:Y:S04]  /*25f0*/  LDSM.16.M88.4 R76, [R85+0x11100] ;  /* 0x01110000554c783b */ /* 0x008fe80000000200 */
[----:B------:R-:W0:Y:S03]  /*2600*/  LDGDEPBAR ;  /* 0x00000000000079af */ /* 0x000e260000000000 */
[----:B------:R-:W-:Y:S01]  /*2610*/  HMMA.16816.F32 R56, R12, R42, R56 ;  /* 0x0000002a0c38723c */ /* 0x000fe20000001838 */
[----:B------:R-:W1:Y:S04]  /*2620*/  LDSM.16.M88.4 R40, [R0+0xc900] ;  /* 0x00c900000028783b */ /* 0x000e680000000200 */
[----:B------:R-:W3:Y:S03]  /*2630*/  LDSM.16.M88.4 R12, [R0+0xd100] ;  /* 0x00d10000000c783b */ /* 0x000ee60000000200 */
[C---:B----4-:R-:W-:Y:S08]  /*2640*/  HMMA.16816.F32 R32, R8.reuse, R72, R32 ;  /* 0x000000480820723c */ /* 0x050ff00000001820 */
[C---:B------:R-:W-:Y:S01]  /*2650*/  HMMA.16816.F32 R28, R8.reuse, R74, R28 ;  /* 0x0000004a081c723c */ /* 0x040fe2000000181c */
[----:B------:R-:W4:Y:S07]  /*2660*/  LDSM.16.M88.4 R72, [R0+0xd900] ;  /* 0x00d900000048783b */ /* 0x000f2e0000000200 */
[C---:B-----5:R-:W-:Y:S08]  /*2670*/  HMMA.16816.F32 R24, R8.reuse, R68, R24 ;  /* 0x000000440818723c */ /* 0x060ff00000001818 */
[C---:B------:R-:W-:Y:S01]  /*2680*/  HMMA.16816.F32 R20, R8.reuse, R70, R20 ;  /* 0x000000460814723c */ /* 0x040fe20000001814 */
        /* <DEDUP_REMOVED lines=8> */
[C---:B------:R-:W-:Y:S08]  /*2710*/  HMMA.16816.F32 R32, R36.reuse, R44, R32 ;  /* 0x0000002c2420723c */ /* 0x040ff00000001820 */
[C---:B------:R-:W-:Y:S01]  /*2720*/  HMMA.16816.F32 R28, R36.reuse, R46, R28 ;  /* 0x0000002e241c723c */ /* 0x040fe2000000181c */
[----:B------:R-:W5:Y:S07]  /*2730*/  LDSM.16.M88.4 R44, [R190+0xf100] ;  /* 0x00f10000be2c783b */ /* 0x000f6e0000000200 */
[C---:B-1----:R-:W-:Y:S08]  /*2740*/  HMMA.16816.F32 R24, R36.reuse, R40, R24 ;  /* 0x000000282418723c */ /* 0x042ff00000001818 */
[C---:B------:R-:W-:Y:S01]  /*2750*/  HMMA.16816.F32 R20, R36.reuse, R42, R20 ;  /* 0x0000002a2414723c */ /* 0x040fe20000001814 */
[----:B------:R-:W-:Y:S07]  /*2760*/  LDSM.16.M88.4 R40, [R188+0x4000] ;  /* 0x00400000bc28783b */ /* 0x000fee0000000200 */
[C---:B---3--:R-:W-:Y:S08]  /*2770*/  HMMA.16816.F32 R16, R36.reuse, R12, R16 ;  /* 0x0000000c2410723c */ /* 0x048ff00000001810 */
[C---:B------:R-:W-:Y:S01]  /*2780*/  HMMA.16816.F32 R64, R36.reuse, R14, R64 ;  /* 0x0000000e2440723c */ /* 0x040fe20000001840 */
[----:B------:R-:W1:Y:S07]  /*2790*/  LDSM.16.M88.4 R12, [R85+0xe100] ;  /* 0x00e10000550c783b */ /* 0x000e6e0000000200 */
[C---:B----4-:R-:W-:Y:S08]  /*27a0*/  HMMA.16816.F32 R60, R36.reuse, R72, R60 ;  /* 0x00000048243c723c */ /* 0x050ff0000000183c */
[----:B------:R-:W-:Y:S01]  /*27b0*/  HMMA.16816.F32 R56, R36, R74, R56 ;  /* 0x0000004a2438723c */ /* 0x000fe20000001838 */
[----:B------:R-:W3:Y:S04]  /*27c0*/  LDSM.16.M88.4 R36, [R85+0xe900] ;  /* 0x00e900005524783b */ /* 0x000ee80000000200 */
[----:B------:R-:W-:Y:S03]  /*27d0*/  LDSM.16.M88.4 R72, [R85+0xf900] ;  /* 0x00f900005548783b */ /* 0x000fe60000000200 */
[C---:B--2---:R-:W-:Y:S08]  /*27e0*/  HMMA.16816.F32 R32, R48.reuse, R8, R32 ;  /* 0x000000083020723c */ /* 0x044ff00000001820 */
[C---:B------:R-:W-:Y:S01]  /*27f0*/  HMMA.16816.F32 R28, R48.reuse, R10, R28 ;  /* 0x0000000a301c723c */ /* 0x040fe2000000181c */
[----:B------:R-:W2:Y:S07]  /*2800*/  LDSM.16.M88.4 R8, [R85+0xf100] ;  /* 0x00f100005508783b */ /* 0x000eae0000000200 */
[C---:B------:R-:W-:Y:S08]  /*2810*/  HMMA.16816.F32 R24, R48.reuse, R68, R24 ;  /* 0x000000443018723c */ /* 0x040ff00000001818 */
[C---:B------:R-:W-:Y:S01]  /*2820*/  HMMA.16816.F32 R20, R48.reuse, R70, R20 ;  /* 0x000000463014723c */ /* 0x040fe20000001814 */
[----:B------:R-:W-:Y:S07]  /*2830*/  LDSM.16.M88.4 R68, [R2+0xe100] ;  /* 0x00e100000244783b */ /* 0x000fee0000000200 */
[C---:B-----5:R-:W-:Y:S08]  /*2840*/  HMMA.16816.F32 R16, R48.reuse, R44, R16 ;  /* 0x0000002c3010723c */ /* 0x060ff00000001810 */
[----:B------:R-:W-:Y:S01]  /*2850*/  HMMA.16816.F32 R64, R48, R46, R64 ;  /* 0x0000002e3040723c */ /* 0x000fe20000001840 */
[----:B------:R-:W4:Y:S07]  /*2860*/  LDSM.16.M88.4 R44, [R187+0x4000] ;  /* 0x00400000bb2c783b */ /* 0x000f2e0000000200 */
[C---:B-1----:R-:W-:Y:S08]  /*2870*/  HMMA.16816.F32 R32, R40.reuse, R12, R32 ;  /* 0x0000000c2820723c */ /* 0x042ff00000001820 */
[----:B------:R-:W-:Y:S01]  /*2880*/  HMMA.16816.F32 R28, R40, R14, R28 ;  /* 0x0000000e281c723c */ /* 0x000fe2000000181c */
[----:B------:R-:W1:Y:S07]  /*2890*/  LDSM.16.M88.4 R12, [R2+0xe900] ;  /* 0x00e90000020c783b */ /* 0x000e6e0000000200 */
[C---:B------:R-:W-:Y:S08]  /*28a0*/  HMMA.16816.F32 R60, R48.reuse, R52, R60 ;  /* 0x00000034303c723c */ /* 0x040ff0000000183c */
[----:B------:R-:W-:Y:S01]  /*28b0*/  HMMA.16816.F32 R56, R48, R54, R56 ;  /* 0x000000363038723c */ /* 0x000fe20000001838 */
[----:B------:R-:W5:Y:S04]  /*28c0*/  LDSM.16.M88.4 R52, [R2+0xf100] ;  /* 0x00f100000234783b */ /* 0x000f680000000200 */
[----:B------:R-:W-:Y:S03]  /*28d0*/  LDSM.16.M88.4 R48, [R2+0xf900] ;  /* 0x00f900000230783b */ /* 0x000fe60000000200 */
[C---:B---3--:R-:W-:Y:S08]  /*28e0*/  HMMA.16816.F32 R24, R40.reuse, R36, R24 ;  /* 0x000000242818723c */ /* 0x048ff00000001818 */
[C---:B------:R-:W-:Y:S01]  /*28f0*/  HMMA.16816.F32 R20, R40.reuse, R38, R20 ;  /* 0x000000262814723c */ /* 0x040fe20000001814 */
[----:B------:R-:W-:Y:S07]  /*2900*/  LDSM.16.M88.4 R36, [R0+0xe100] ;  /* 0x00e100000024783b */ /* 0x000fee0000000200 */
[C---:B--2---:R-:W-:Y:S08]  /*2910*/  HMMA.16816.F32 R16, R40.reuse, R8, R16 ;  /* 0x000000082810723c */ /* 0x044ff00000001810 */
[----:B------:R-:W-:Y:S01]  /*2920*/  HMMA.16816.F32 R64, R40, R10, R64 ;  /* 0x0000000a2840723c */ /* 0x000fe20000001840 */
[----:B------:R-:W2:Y:S07]  /*2930*/  LDSM.16.M88.4 R8, [R186+0x4000] ;  /* 0x00400000ba08783b */ /* 0x000eae0000000200 */
[C---:B----4-:R-:W-:Y:S08]  /*2940*/  HMMA.16816.F32 R32, R44.reuse, R68, R32 ;  /* 0x000000442c20723c */ /* 0x050ff00000001820 */
[----:B------:R-:W-:Y:S01]  /*2950*/  HMMA.16816.F32 R28, R44, R70, R28 ;  /* 0x000000462c1c723c */ /* 0x000fe2000000181c */
[----:B------:R-:W-:Y:S07]  /*2960*/  LDSM.16.M88.4 R68, [R0+0xf900] ;  /* 0x00f900000044783b */ /* 0x000fee0000000200 */
[C---:B------:R-:W-:Y:S08]  /*2970*/  HMMA.16816.F32 R60, R40.reuse, R72, R60 ;  /* 0x00000048283c723c */ /* 0x040ff0000000183c */
[----:B------:R-:W-:Y:S01]  /*2980*/  HMMA.16816.F32 R56, R40, R74, R56 ;  /* 0x0000004a2838723c */ /* 0x000fe20000001838 */
[----:B------:R-:W3:Y:S04]  /*2990*/  LDSM.16.M88.4 R40, [R0+0xe900] ;  /* 0x00e900000028783b */ /* 0x000ee80000000200 */
[----:B------:R-:W-:Y:S03]  /*29a0*/  LDSM.16.M88.4 R72, [R188+0x8000] ;  /* 0x00800000bc48783b */ /* 0x000fe60000000200 */
[C---:B-1----:R-:W-:Y:S08]  /*29b0*/  HMMA.16816.F32 R24, R44.reuse, R12, R24 ;  /* 0x0000000c2c18723c */ /* 0x042ff00000001818 */
[C---:B------:R-:W-:Y:S01]  /*29c0*/  HMMA.16816.F32 R20, R44.reuse, R14, R20 ;  /* 0x0000000e2c14723c */ /* 0x040fe20000001814 */
[----:B------:R-:W1:Y:S07]  /*29d0*/  LDSM.16.M88.4 R12, [R0+0xf100] ;  /* 0x00f10000000c783b */ /* 0x000e6e0000000200 */
[C---:B-----5:R-:W-:Y:S08]  /*29e0*/  HMMA.16816.F32 R16, R44.reuse, R52, R16 ;  /* 0x000000342c10723c */ /* 0x060ff00000001810 */
[----:B------:R-:W-:Y:S01]  /*29f0*/  HMMA.16816.F32 R64, R44, R54, R64 ;  /* 0x000000362c40723c */ /* 0x000fe20000001840 */
[----:B------:R-:W-:Y:S07]  /*2a00*/  LDSM.16.M88.4 R52, [R190+0x10100] ;  /* 0x01010000be34783b */ /* 0x000fee0000000200 */
[C---:B--2---:R-:W-:Y:S08]  /*2a10*/  HMMA.16816.F32 R32, R8.reuse, R36, R32 ;  /* 0x000000240820723c */ /* 0x044ff00000001820 */
[----:B------:R-:W-:Y:S01]  /*2a20*/  HMMA.16816.F32 R28, R8, R38, R28 ;  /* 0x00000026081c723c */ /* 0x000fe2000000181c */
[----:B------:R-:W2:Y:S07]  /*2a30*/  LDSM.16.M88.4 R36, [R192+0x8000] ;  /* 0x00800000c024783b */ /* 0x000eae0000000200 */
[C---:B------:R-:W-:Y:S08]  /*2a40*/  HMMA.16816.F32 R60, R44.reuse, R48, R60 ;  /* 0x000000302c3c723c */ /* 0x040ff0000000183c */
[----:B------:R-:W-:Y:S01]  /*2a50*/  HMMA.16816.F32 R56, R44, R50, R56 ;  /* 0x000000322c38723c */ /* 0x000fe20000001838 */
[----:B------:R-:W4:Y:S04]  /*2a60*/  LDSM.16.M88.4 R48, [R190+0x10900] ;  /* 0x01090000be30783b */ /* 0x000f280000000200 */
[----:B------:R-:W-:Y:S03]  /*2a70*/  LDSM.16.M88.4 R44, [R190+0x11100] ;  /* 0x01110000be2c783b */ /* 0x000fe60000000200 */
[C---:B---3--:R-:W-:Y:S08]  /*2a80*/  HMMA.16816.F32 R24, R8.reuse, R40, R24 ;  /* 0x000000280818723c */ /* 0x048ff00000001818 */
[C---:B------:R-:W-:Y:S01]  /*2a90*/  HMMA.16816.F32 R20, R8.reuse, R42, R20 ;  /* 0x0000002a0814723c */ /* 0x040fe20000001814 */
[----:B------:R-:W-:Y:S07]  /*2aa0*/  LDSM.16.M88.4 R40, [R190+0x11900] ;  /* 0x01190000be28783b */ /* 0x000fee0000000200 */
[C---:B-1----:R-:W-:Y:S08]  /*2ab0*/  HMMA.16816.F32 R16, R8.reuse, R12, R16 ;  /* 0x0000000c0810723c */ /* 0x042ff00000001810 */
[C---:B------:R-:W-:Y:S01]  /*2ac0*/  HMMA.16816.F32 R64, R8.reuse, R14, R64 ;  /* 0x0000000e0840723c */ /* 0x040fe20000001840 */
[----:B------:R-:W1:Y:S07]  /*2ad0*/  LDSM.16.M88.4 R12, [R85+0x10100] ;  /* 0x01010000550c783b */ /* 0x000e6e0000000200 */
[C---:B------:R-:W-:Y:S08]  /*2ae0*/  HMMA.16816.F32 R60, R8.reuse, R68, R60 ;  /* 0x00000044083c723c */ /* 0x040ff0000000183c */
[----:B------:R-:W-:Y:S01]  /*2af0*/  HMMA.16816.F32 R56, R8, R70, R56 ;  /* 0x000000460838723c */ /* 0x000fe20000001838 */
[----:B------:R-:W3:Y:S04]  /*2b00*/  LDSM.16.M88.4 R8, [R85+0x10900] ;  /* 0x010900005508783b */ /* 0x000ee80000000200 */
[----:B------:R-:W-:Y:S03]  /*2b10*/  LDSM.16.M88.4 R68, [R85+0x11900] ;  /* 0x011900005544783b */ /* 0x000fe60000000200 */
[C---:B--2---:R-:W-:Y:S08]  /*2b20*/  HMMA.16816.F32 R32, R36.reuse, R52, R32 ;  /* 0x000000342420723c */ /* 0x044ff00000001820 */
[C---:B------:R-:W-:Y:S01]  /*2b30*/  HMMA.16816.F32 R28, R36.reuse, R54, R28 ;  /* 0x00000036241c723c */ /* 0x040fe2000000181c */
[----:B------:R-:W-:Y:S07]  /*2b40*/  LDSM.16.M88.4 R52, [R187+0x8000] ;  /* 0x00800000bb34783b */ /* 0x000fee0000000200 */
[C---:B----4-:R-:W-:Y:S08]  /*2b50*/  HMMA.16816.F32 R24, R36.reuse, R48, R24 ;  /* 0x000000302418723c */ /* 0x050ff00000001818 */
[----:B------:R-:W-:Y:S01]  /*2b60*/  HMMA.16816.F32 R20, R36, R50, R20 ;  /* 0x000000322414723c */ /* 0x000fe20000001814 */
[----:B------:R-:W2:Y:S07]  /*2b70*/  LDSM.16.M88.4 R48, [R2+0x10100] ;  /* 0x010100000230783b */ /* 0x000eae0000000200 */
[----:B-1----:R-:W-:Y:S08]  /*2b80*/  HMMA.16816.F32 R32, R72, R12, R32 ;  /* 0x0000000c4820723c */ /* 0x002ff00000001820 */
[C---:B------:R-:W-:Y:S08]  /*2b90*/  HMMA.16816.F32 R16, R36.reuse, R44, R16 ;  /* 0x0000002c2410723c */ /* 0x040ff00000001810 */
[----:B------:R-:W-:Y:S01]  /*2ba0*/  HMMA.16816.F32 R64, R36, R46, R64 ;  /* 0x0000002e2440723c */ /* 0x000fe20000001840 */
[----:B------:R-:W1:Y:S07]  /*2bb0*/  LDSM.16.M88.4 R44, [R2+0x10900] ;  /* 0x01090000022c783b */ /* 0x000e6e0000000200 */
[C---:B------:R-:W-:Y:S01]  /*2bc0*/  HMMA.16816.F32 R28, R72.reuse, R14, R28 ;  /* 0x0000000e481c723c */ /* 0x040fe2000000181c */
[----:B------:R-:W-:Y:S07]  /*2bd0*/  LDSM.16.M88.4 R12, [R0+0x10100] ;  /* 0x01010000000c783b */ /* 0x000fee0000000200 */
[C---:B---3--:R-:W-:Y:S08]  /*2be0*/  HMMA.16816.F32 R24, R72.reuse, R8, R24 ;  /* 0x000000084818723c */ /* 0x048ff00000001818 */
[----:B------:R-:W-:Y:S01]  /*2bf0*/  HMMA.16816.F32 R20, R72, R10, R20 ;  /* 0x0000000a4814723c */ /* 0x000fe20000001814 */
[----:B------:R-:W3:Y:S07]  /*2c00*/  LDSM.16.M88.4 R8, [R186+0x8000] ;  /* 0x00800000ba08783b */ /* 0x000eee0000000200 */
[C---:B------:R-:W-:Y:S08]  /*2c10*/  HMMA.16816.F32 R60, R36.reuse, R40, R60 ;  /* 0x00000028243c723c */ /* 0x040ff0000000183c */
[----:B------:R-:W-:Y:S01]  /*2c20*/  HMMA.16816.F32 R56, R36, R42, R56 ;  /* 0x0000002a2438723c */ /* 0x000fe20000001838 */
[----:B------:R-:W4:Y:S04]  /*2c30*/  LDSM.16.M88.4 R40, [R2+0x11100] ;  /* 0x011100000228783b */ /* 0x000f280000000200 */
[----:B------:R5:W1:Y:S03]  /*2c40*/  LDSM.16.M88.4 R36, [R2+0x11900] ;  /* 0x011900000224783b */ /* 0x000a660000000200 */
[C---:B--2---:R-:W-:Y:S08]  /*2c50*/  HMMA.16816.F32 R32, R52.reuse, R48, R32 ;  /* 0x000000303420723c */ /* 0x044ff00000001820 */
[----:B------:R-:W-:Y:S08]  /*2c60*/  HMMA.16816.F32 R28, R52, R50, R28 ;  /* 0x00000032341c723c */ /* 0x000ff0000000181c */
[C---:B------:R-:W-:Y:S08]  /*2c70*/  HMMA.16816.F32 R16, R72.reuse, R76, R16 ;  /* 0x0000004c4810723c */ /* 0x040ff00000001810 */
[C---:B------:R-:W-:Y:S08]  /*2c80*/  HMMA.16816.F32 R64, R72.reuse, R78, R64 ;  /* 0x0000004e4840723c */ /* 0x040ff00000001840 */
[C---:B------:R-:W-:Y:S08]  /*2c90*/  HMMA.16816.F32 R60, R72.reuse, R68, R60 ;  /* 0x00000044483c723c */ /* 0x040ff0000000183c */
[----:B------:R-:W-:Y:S01]  /*2ca0*/  HMMA.16816.F32 R56, R72, R70, R56 ;  /* 0x000000464838723c */ /* 0x000fe20000001838 */
[----:B------:R-:W2:Y:S07]  /*2cb0*/  LDSM.16.M88.4 R68, [R0+0x10900] ;  /* 0x010900000044783b */ /* 0x000eae0000000200 */
[----:B-1----:R-:W-:Y:S07]  /*2cc0*/  HMMA.16816.F32 R24, R52, R44, R24 ;  /* 0x0000002c3418723c */ /* 0x002fee0000001818 */
[----:B------:R-:W-:Y:S01]  /*2cd0*/  LOP3.LUT R45, R82, 0xffffffe0, RZ, 0xc0, !PT ;  /* 0xffffffe0522d7812 */ /* 0x000fe200078ec0ff */
[----:B---3--:R-:W-:Y:S04]  /*2ce0*/  HMMA.16816.F32 R32, R8, R12, R32 ;  /* 0x0000000c0820723c */ /* 0x008fe80000001820 */
[----:B-----5:R-:W-:-:S03]  /*2cf0*/  IMAD.IADD R2, R80, 0x1, -R45 ;  /* 0x0000000150027824 */ /* 0x020fc600078e0a2d */
[----:B------:R-:W-:Y:S01]  /*2d00*/  LEA.HI R13, R83, R80, RZ, 0x2 ;  /* 0x00000050530d7211 */ /* 0x000fe200078f10ff */
[----:B------:R-:W-:Y:S01]  /*2d10*/  HMMA.16816.F32 R28, R8, R14, R28 ;  /* 0x0000000e081c723c */ /* 0x000fe2000000181c */
[----:B------:R-:W-:Y:S02]  /*2d20*/  SHF.R.S32.HI R12, RZ, 0x1f, R81 ;  /* 0x0000001fff0c7819 */ /* 0x000fe40000011451 */
[----:B------:R-:W-:Y:S02]  /*2d30*/  LOP3.LUT R13, R13, 0xfffffffc, RZ, 0xc0, !PT ;  /* 0xfffffffc0d0d7812 */ /* 0x000fe400078ec0ff */
[----:B------:R-:W-:Y:S02]  /*2d40*/  LEA.HI R12, R12, R81, RZ, 0x3 ;  /* 0x000000510c0c7211 */ /* 0x000fe400078f18ff */
[----:B------:R-:W-:Y:S01]  /*2d50*/  SHF.R.S32.HI R15, RZ, 0x1f, R2 ;  /* 0x0000001fff0f7819 */ /* 0x000fe20000011402 */
[----:B------:R-:W-:Y:S01]  /*2d60*/  IMAD.IADD R13, R80, 0x1, -R13 ;  /* 0x00000001500d7824 */ /* 0x000fe200078e0a0d */
[----:B----4-:R-:W-:Y:S01]  /*2d70*/  HMMA.16816.F32 R16, R52, R40, R16 ;  /* 0x000000283410723c */ /* 0x010fe20000001810 */
[----:B------:R-:W-:-:S02]  /*2d80*/  LOP3.LUT R44, R12, 0xffffff8, RZ, 0xc0, !PT ;  /* 0x0ffffff80c2c7812 */ /* 0x000fc400078ec0ff */
[----:B------:R-:W-:Y:S02]  /*2d90*/  LEA.HI R12, R15, R2, RZ, 0x2 ;  /* 0x000000020f0c7211 */ /* 0x000fe400078f10ff */
[----:B------:R-:W-:Y:S01]  /*2da0*/  LEA.HI R14, R13, R13, RZ, 0x1 ;  /* 0x0000000d0d0e7211 */ /* 0x000fe200078f08ff */
[----:B------:R-:W-:Y:S01]  /*2db0*/  IMAD.IADD R81, R81, 0x1, -R44 ;  /* 0x0000000151517824 */ /* 0x000fe200078e0a2c */
[----:B------:R-:W-:Y:S01]  /*2dc0*/  LOP3.LUT R15, R12, 0x7ffffffc, RZ, 0xc0, !PT ;  /* 0x7ffffffc0c0f7812 */ /* 0x000fe200078ec0ff */
[----:B------:R-:W-:Y:S01]  /*2dd0*/  HMMA.16816.F32 R64, R52, R42, R64 ;  /* 0x0000002a3440723c */ /* 0x000fe20000001840 */
[----:B------:R-:W1:Y:S01]  /*2de0*/  LDSM.16.M88.4 R40, [R0+0x11100] ;  /* 0x011100000028783b */ /* 0x000e620000000200 */
[----:B------:R-:W-:Y:S02]  /*2df0*/  LOP3.LUT R14, R14, 0x1ffffffe, RZ, 0xc0, !PT ;  /* 0x1ffffffe0e0e7812 */ /* 0x000fe400078ec0ff */
[----:B------:R-:W-:-:S04]  /*2e00*/  IMAD.IADD R214, R2, 0x1, -R15 ;  /* 0x0000000102d67824 */ /* 0x000fc800078e0a0f */
[----:B------:R-:W-:Y:S01]  /*2e10*/  HMMA.16816.F32 R60, R52, R36, R60 ;  /* 0x00000024343c723c */ /* 0x000fe2000000183c */
[----:B------:R-:W-:-:S05]  /*2e20*/  IMAD.SHL.U32 R214, R214, 0x2, RZ ;  /* 0x00000002d6d67824 */ /* 0x000fca00078e00ff */
[----:B------:R-:W-:Y:S02]  /*2e30*/  IADD3 R2, -R214, R195, -R6 ;  /* 0x000000c3d6027210 */ /* 0x000fe40007ffe906 */
[C---:B------:R-:W-:Y:S01]  /*2e40*/  HMMA.16816.F32 R56, R52.reuse, R38, R56 ;  /* 0x000000263438723c */ /* 0x040fe20000001838 */
[----:B------:R3:W4:Y:S07]  /*2e50*/  LDSM.16.M88.4 R36, [R0+0x11900] ;  /* 0x011900000024783b */ /* 0x00072e0000000200 */
[----:B------:R-:W-:Y:S08]  /*2e60*/  HMMA.16816.F32 R20, R52, R46, R20 ;  /* 0x0000002e3414723c */ /* 0x000ff00000001814 */
[----:B--2---:R-:W-:Y:S01]  /*2e70*/  HMMA.16816.F32 R24, R8, R68, R24 ;  /* 0x000000440818723c */ /* 0x004fe20000001818 */
[----:B---3--:R-:W-:-:S07]  /*2e80*/  LEA.HI.SX32 R0, R12, R135, 0x1e ;  /* 0x000000870c007211 */ /* 0x008fce00078ff2ff */
[----:B-1----:R-:W-:Y:S01]  /*2e90*/  HMMA.16816.F32 R16, R8, R40, R16 ;  /* 0x000000280810723c */ /* 0x002fe20000001810 */
[----:B------:R-:W-:Y:S02]  /*2ea0*/  IMAD R81, R81, 0x10, R0 ;  /* 0x0000001051517824 */ /* 0x000fe400078e0200 */
[----:B------:R-:W-:-:S05]  /*2eb0*/  IMAD.IADD R0, R13, 0x1, -R14 ;  /* 0x000000010d007824 */ /* 0x000fca00078e0a0e */
[----:B------:R-:W-:Y:S01]  /*2ec0*/  HMMA.16816.F32 R20, R8, R70, R20 ;  /* 0x000000460814723c */ /* 0x000fe20000001814 */
[----:B------:R-:W-:-:S04]  /*2ed0*/  IMAD R205, R0, 0x8, R81 ;  /* 0x0000000800cd7824 */ /* 0x000fc800078e0251 */
[----:B------:R-:W-:-:S03]  /*2ee0*/  @P2 IMAD.HI.U32 R13, R205, c[0x0][0x2c8], RZ ;  /* 0x0000b200cd0d2a27 */ /* 0x000fc600078e00ff */
[----:B------:R-:W-:Y:S01]  /*2ef0*/  HMMA.16816.F32 R64, R8, R42, R64 ;  /* 0x0000002a0840723c */ /* 0x000fe20000001840 */
[----:B------:R-:W-:Y:S01]  /*2f00*/  IMAD.MOV.U32 R0, RZ, RZ, R205 ;  /* 0x000000ffff007224 */ /* 0x000fe200078e00cd */
[----:B------:R-:W-:-:S05]  /*2f10*/  @P2 SHF.R.U32.HI R0, RZ, c[0x0][0x2cc], R13 ;  /* 0x0000b300ff002a19 */ /* 0x000fca000001160d */
[----:B------:R-:W1:Y:S01]  /*2f20*/  SHFL.IDX PT, R13, R0, RZ, 0x1c1f ;  /* 0x001c1fff000d7589 */ /* 0x000e6200000e0000 */
[C---:B----4-:R-:W-:Y:S08]  /*2f30*/  HMMA.16816.F32 R60, R8.reuse, R36, R60 ;  /* 0x00000024083c723c */ /* 0x050ff0000000183c */
[----:B------:R-:W-:Y:S07]  /*2f40*/  HMMA.16816.F32 R56, R8, R38, R56 ;  /* 0x000000260838723c */ /* 0x000fee0000001838 */
[----:B------:R-:W-:-:S04]  /*2f50*/  IADD3 R9, R195, 0x1, -R6 ;  /* 0x00000001c3097810 */ /* 0x000fc80007ffe806 */
[----:B------:R-:W-:-:S04]  /*2f60*/  IADD3 R8, -R204, R9, -R214 ;  /* 0x00000009cc087210 */ /* 0x000fc80007ffe9d6 */
[C---:B------:R-:W-:Y:S02]  /*2f70*/  IADD3 R10, R8.reuse, c[0x0][0x328], RZ ;  /* 0x0000ca00080a7a10 */ /* 0x040fe40007ffe0ff */
[----:B------:R-:W-:-:S03]  /*2f80*/  IADD3 R8, R8, UR6, RZ ;  /* 0x0000000608087c10 */ /* 0x000fc6000fffe0ff */
[--C-:B-1----:R-:W-:Y:S02]  /*2f90*/  IMAD.IADD R9, R10, 0x1, R13.reuse ;  /* 0x000000010a097824 */ /* 0x102fe400078e020d */
[----:B------:R-:W-:-:S03]  /*2fa0*/  IMAD.IADD R12, R8, 0x1, R13 ;  /* 0x00000001080c7824 */ /* 0x000fc600078e020d */
[----:B------:R-:W-:Y:S01]  /*2fb0*/  IMNMX R14, R9, R2, PT ;  /* 0x00000002090e7217 */ /* 0x000fe20003800200 */
[----:B------:R-:W-:Y:S05]  /*2fc0*/  @!P3 BRA `(.L_x_2153) ;  /* 0x000001500000b947 */ /* 0x000fea0003800000 */
[----:B------:R-:W-:Y:S01]  /*2fd0*/  IADD3 R13, -R204, R195, R13 ;  /* 0x000000c3cc0d7210 */ /* 0x000fe20007ffe10d */
        /* <DEDUP_REMOVED lines=10> */
.L_x_2155:
[----:B------:R-:W-:-:S04]  /*3080*/  MOV R9, c[0x0][0x32c] ;  /* 0x0000cb0000097a02 */ /* 0x000fc80000000f00 */
[----:B------:R-:W-:-:S13]  /*3090*/  ISETP.NE.AND P0, PT, R9, 0x1, PT ;  /* 0x000000010900780c */ /* 0x000fda0003f05270 */
[----:B------:R-:W-:-:S05]  /*30a0*/  @P0 IMAD.HI.U32 R9, R13, c[0x0][0x330], RZ ;  /* 0x0000cc000d090a27 */ /* 0x000fca00078e00ff */
[----:B------:R-:W-:Y:S02]  /*30b0*/  @P0 SHF.R.U32.HI R13, RZ, c[0x0][0x334], R9 ;  /* 0x0000cd00ff0d0a19 */ /* 0x000fe40000011609 */
.L_x_2156:
[----:B------:R-:W-:Y:S05]  /*30c0*/  BSYNC B0 ;  /* 0x0000000000007941 */ /* 0x000fea0003800000 */
.L_x_2154:
[----:B------:R-:W-:-:S04]  /*30d0*/  IMAD R11, R13, c[0x0][0x32c], -R6 ;  /* 0x0000cb000d0b7a24 */ /* 0x000fc800078e0a06 */
[----:B------:R-:W-:-:S05]  /*30e0*/  IMAD.IADD R11, R11, 0x1, -R214 ;  /* 0x000000010b0b7824 */ /* 0x000fca00078e0ad6 */
[----:B------:R-:W-:Y:S02]  /*30f0*/  IADD3 R9, R11, c[0x0][0x32c], RZ ;  /* 0x0000cb000b097a10 */ /* 0x000fe40007ffe0ff */
[----:B------:R-:W-:Y:S02]  /*3100*/  IMNMX R12, R12, R11, !PT ;  /* 0x0000000b0c0c7217 */ /* 0x000fe40007800200 */
[----:B------:R-:W-:Y:S02]  /*3110*/  IMNMX R14, R14, R9, PT ;  /* 0x000000090e0e7217 */ /* 0x000fe40003800200 */
.L_x_2153:
[----:B------:R-:W-:-:S04]  /*3120*/  ISETP.GT.AND P1, PT, R133, RZ, PT ;  /* 0x000000ff8500720c */ /* 0x000fc80003f24270 */
[----:B------:R-:W-:-:S04]  /*3130*/  ISETP.GT.AND P0, PT, R12, RZ, P1 ;  /* 0x000000ff0c00720c */ /* 0x000fc80000f04270 */
        /* <DEDUP_REMOVED lines=30> */
[----:B------:R-:W1:Y:S03]  /*3320*/  SHFL.IDX PT, R17, R0, 0x1, 0x1c1f ;  /* 0x003c1f0000117f89 */ /* 0x000e6600000e0000 */
[----:B------:R-:W-:-:S04]  /*3330*/  ISETP.LT.OR P0, PT, R14, 0x29, P0 ;  /* 0x000000290e00780c */ /* 0x000fc80000701670 */
[----:B------:R-:W-:Y:S02]  /*3340*/  FSEL R171, R64, -INF , !P0 ;  /* 0xff80000040ab7808 */ /* 0x000fe40004000000 */
[----:B------:R-:W-:-:S04]  /*3350*/  ISETP.GT.AND P0, PT, R12, 0x29, P1 ;  /* 0x000000290c00780c */ /* 0x000fc80000f04270 */
[----:B------:R-:W-:-:S04]  /*3360*/  ISETP.LT.OR P0, PT, R14, 0x2a, P0 ;  /* 0x0000002a0e00780c */ /* 0x000fc80000701670 */
[----:B------:R-:W-:Y:S02]  /*3370*/  FSEL R167, R65, -INF , !P0 ;  /* 0xff80000041a77808 */ /* 0x000fe40004000000 */
[----:B------:R-:W-:-:S04]  /*3380*/  ISETP.GT.AND P0, PT, R12, 0x30, P1 ;  /* 0x000000300c00780c */ /* 0x000fc80000f04270 */
[----:B------:R-:W-:Y:S01]  /*3390*/  ISETP.LT.OR P0, PT, R14, 0x31, P0 ;  /* 0x000000310e00780c */ /* 0x000fe20000701670 */
[----:B-1----:R-:W-:-:S03]  /*33a0*/  IMAD.IADD R15, R10, 0x1, R17 ;  /* 0x000000010a0f7824 */ /* 0x002fc600078e0211 */
[----:B------:R-:W-:Y:S02]  /*33b0*/  FSEL R177, R60, -INF , !P0 ;  /* 0xff8000003cb17808 */ /* 0x000fe40004000000 */
[----:B------:R-:W-:Y:S02]  /*33c0*/  ISETP.GT.AND P0, PT, R12, 0x31, P1 ;  /* 0x000000310c00780c */ /* 0x000fe40000f04270 */
[----:B------:R-:W-:Y:S01]  /*33d0*/  IMNMX R2, R15, R2, PT ;  /* 0x000000020f027217 */ /* 0x000fe20003800200 */
[----:B------:R-:W-:Y:S01]  /*33e0*/  IMAD.IADD R15, R8, 0x1, R17 ;  /* 0x00000001080f7824 */ /* 0x000fe200078e0211 */
[----:B------:R-:W-:-:S04]  /*33f0*/  ISETP.LT.OR P0, PT, R14, 0x32, P0 ;  /* 0x000000320e00780c */ /* 0x000fc80000701670 */
[----:B------:R-:W-:Y:S02]  /*3400*/  FSEL R175, R61, -INF , !P0 ;  /* 0xff8000003daf7808 */ /* 0x000fe40004000000 */
[----:B------:R-:W-:-:S04]  /*3410*/  ISETP.GT.AND P0, PT, R12, 0x38, P1 ;  /* 0x000000380c00780c */ /* 0x000fc80000f04270 */
[----:B------:R-:W-:-:S04]  /*3420*/  ISETP.LT.OR P0, PT, R14, 0x39, P0 ;  /* 0x000000390e00780c */ /* 0x000fc80000701670 */
[----:B------:R-:W-:Y:S02]  /*3430*/  FSEL R143, R56, -INF , !P0 ;  /* 0xff800000388f7808 */ /* 0x000fe40004000000 */
[----:B------:R-:W-:-:S04]  /*3440*/  ISETP.GT.AND P0, PT, R12, 0x39, P1 ;  /* 0x000000390c00780c */ /* 0x000fc80000f04270 */
[----:B------:R-:W-:-:S04]  /*3450*/  ISETP.LT.OR P0, PT, R14, 0x3a, P0 ;  /* 0x0000003a0e00780c */ /* 0x000fc80000701670 */
[----:B------:R-:W-:Y:S01]  /*3460*/  FSEL R141, R57, -INF , !P0 ;  /* 0xff800000398d7808 */ /* 0x000fe20004000000 */
        /* <DEDUP_REMOVED lines=12> */
.L_x_2159:
[----:B------:R-:W-:-:S04]  /*3530*/  MOV R0, c[0x0][0x32c] ;  /* 0x0000cb0000007a02 */ /* 0x000fc80000000f00 */
[----:B------:R-:W-:-:S13]  /*3540*/  ISETP.NE.AND P0, PT, R0, 0x1, PT ;  /* 0x000000010000780c */ /* 0x000fda0003f05270 */
[----:B------:R-:W-:-:S05]  /*3550*/  @P0 IMAD.HI.U32 R0, R17, c[0x0][0x330], RZ ;  /* 0x0000cc0011000a27 */ /* 0x000fca00078e00ff */
[----:B------:R-:W-:Y:S02]  /*3560*/  @P0 SHF.R.U32.HI R17, RZ, c[0x0][0x334], R0 ;  /* 0x0000cd00ff110a19 */ /* 0x000fe40000011600 */
.L_x_2160:
[----:B------:R-:W-:Y:S05]  /*3570*/  BSYNC B0 ;  /* 0x0000000000007941 */ /* 0x000fea0003800000 */
.L_x_2158:
[----:B------:R-:W-:-:S04]  /*3580*/  IMAD R17, R17, c[0x0][0x32c], -R6 ;  /* 0x0000cb0011117a24 */ /* 0x000fc800078e0a06 */
[----:B------:R-:W-:-:S05]  /*3590*/  IMAD.IADD R0, R17, 0x1, -R214 ;  /* 0x0000000111007824 */ /* 0x000fca00078e0ad6 */
[----:B------:R-:W-:Y:S02]  /*35a0*/  IADD3 R17, R0, c[0x0][0x32c], RZ ;  /* 0x0000cb0000117a10 */ /* 0x000fe40007ffe0ff */
[----:B------:R-:W-:Y:S02]  /*35b0*/  IMNMX R15, R15, R0, !PT ;  /* 0x000000000f0f7217 */ /* 0x000fe40007800200 */
[----:B------:R-:W-:Y:S02]  /*35c0*/  IMNMX R2, R2, R17, PT ;  /* 0x0000001102027217 */ /* 0x000fe40003800200 */
.L_x_2157:
[----:B------:R-:W-:Y:S01]  /*35d0*/  ISETP.GT.AND P0, PT, R15, 0x8, P1 ;  /* 0x000000080f00780c */ /* 0x000fe20000f04270 */
[----:B------:R-:W-:-:S04]  /*35e0*/  DEPBAR.LE SB0, 0x2 ;  /* 0x000080800000791a */ /* 0x000fc80000000000 */
[----:B------:R-:W-:Y:S01]  /*35f0*/  BAR.SYNC.DEFER_BLOCKING 0x0 ;  /* 0x0000000000007b1d */ /* 0x000fe20000010000 */
[----:B------:R-:W-:Y:S01]  /*3600*/  ISETP.LT.OR P0, PT, R2, 0x9, P0 ;  /* 0x000000090200780c */ /* 0x000fe20000701670 */
[----:B------:R-:W-:Y:S01]  /*3610*/  IMAD.SHL.U32 R185, R4, 0x2, RZ ;  /* 0x0000000204b97824 */ /* 0x000fe200078e00ff */
[----:B------:R-:W-:Y:S02]  /*3620*/  IADD3 R0, R133, -0x3, RZ ;  /* 0xfffffffd85007810 */ /* 0x000fe40007ffe0ff */
[----:B------:R-:W-:Y:S01]  /*3630*/  FSEL R30, R30, -INF , !P0 ;  /* 0xff8000001e1e7808 */ /* 0x000fe20004000000 */
        /* <DEDUP_REMOVED lines=8> */
[----:B------:R-:W-:-:S04]  /*36c0*/  ISETP.GT.AND P0, PT, R15, 0x10, P1 ;  /* 0x000000100f00780c */ /* 0x000fc80000f04270 */
[----:B------:R-:W-:Y:S01]  /*36d0*/  ISETP.LT.OR P0, PT, R2, 0x11, P0 ;  /* 0x000000110200780c */ /* 0x000fe20000701670 */
[----:B------:R-:W-:Y:S03]  /*36e0*/  LDSM.16.MT88.4 R40, [R185+0x2100] ;  /* 0x00210000b928783b */ /* 0x000fe60000004200 */
[----:B------:R-:W-:Y:S02]  /*36f0*/  FSEL R26, R26, -INF , !P0 ;  /* 0xff8000001a1a7808 */ /* 0x000fe40004000000 */
[----:B------:R-:W-:Y:S01]  /*3700*/  ISETP.GT.AND P0, PT, R15, 0x11, P1 ;  /* 0x000000110f00780c */ /* 0x000fe20000f04270 */
[----:B------:R-:W-:Y:S03]  /*3710*/  LDSM.16.MT88.4 R124, [R185+0x100] ;  /* 0x00010000b97c783b */ /* 0x000fe60000004200 */
[----:B------:R-:W-:Y:S01]  /*3720*/  ISETP.LT.OR P0, PT, R2, 0x12, P0 ;  /* 0x000000120200780c */ /* 0x000fe20000701670 */
[----:B------:R-:W-:Y:S03]  /*3730*/  LDSM.16.MT88.4 R104, [R172+0x100] ;  /* 0x00010000ac68783b */ /* 0x000fe60000004200 */
[----:B------:R-:W-:Y:S01]  /*3740*/  FSEL R12, R27, -INF , !P0 ;  /* 0xff8000001b0c7808 */ /* 0x000fe20004000000 */
[----:B------:R-:W-:Y:S01]  /*3750*/  LDSM.16.MT88.4 R112, [R184+0x100] ;  /* 0x00010000b870783b */ /* 0x000fe20000004200 */
[----:B------:R-:W-:-:S03]  /*3760*/  ISETP.GT.AND P0, PT, R15, 0x18, P1 ;  /* 0x000000180f00780c */ /* 0x000fc60000f04270 */
[----:B------:R-:W-:Y:S01]  /*3770*/  LDSM.16.MT88.4 R120, [R3+0x100] ;  /* 0x000100000378783b */ /* 0x000fe20000004200 */
[----:B------:R-:W-:-:S03]  /*3780*/  ISETP.LT.OR P0, PT, R2, 0x19, P0 ;  /* 0x000000190200780c */ /* 0x000fc60000701670 */
[----:B------:R-:W-:Y:S01]  /*3790*/  LDSM.16.MT88.4 R48, [R172+0x2100] ;  /* 0x00210000ac30783b */ /* 0x000fe20000004200 */
        /* <DEDUP_REMOVED lines=21> */
[----:B------:R-:W-:Y:S03]  /*38f0*/  LDSM.16.MT88.4 R64, [R163+0x2100] ;  /* 0x00210000a340783b */ /* 0x000fe60000004200 */
        /* <DEDUP_REMOVED lines=17> */
[----:B------:R-:W-:Y:S01]  /*3a10*/  ISETP.GE.AND P0, PT, R0, R194, PT ;  /* 0x000000c20000720c */ /* 0x000fe20003f06270 */
[----:B------:R-:W-:-:S12]  /*3a20*/  LDSM.16.MT88.4 R56, [R184+0x2100] ;  /* 0x00210000b838783b */ /* 0x000fd80000004200 */
[----:B------:R-:W-:Y:S01]  /*3a30*/  @P0 SHF.R.S32.HI R2, RZ, 0x1f, R0 ;  /* 0x0000001fff020819 */ /* 0x000fe20000011400 */
[----:B------:R-:W-:Y:S02]  /*3a40*/  @P0 IMAD R5, R5, R0, RZ ;  /* 0x0000000005050224 */ /* 0x000fe400078e02ff */
[----:B------:R-:W-:-:S04]  /*3a50*/  @P0 IMAD.WIDE.U32 R16, R0, R7, R212 ;  /* 0x0000000700100225 */ /* 0x000fc800078e00d4 */
[----:B------:R-:W-:Y:S01]  /*3a60*/  @P0 IMAD R0, R2, R7, R5 ;  /* 0x0000000702000224 */ /* 0x000fe200078e0205 */
[----:B------:R-:W-:Y:S02]  /*3a70*/  @P0 LEA R148, P1, R16, c[0x0][0x1c8], 0x1 ;  /* 0x0000720010940a11 */ /* 0x000fe400078208ff */
[----:B------:R-:W-:Y:S01]  /*3a80*/  FMNMX.FTZ R5, R34, R14, !PT ;  /* 0x0000000e22057209 */ /* 0x000fe20007810000 */
[----:B------:R-:W-:-:S03]  /*3a90*/  @P0 IMAD.IADD R0, R17, 0x1, R0 ;  /* 0x0000000111000824 */ /* 0x000fc600078e0200 */
[----:B------:R-:W-:Y:S02]  /*3aa0*/  FMNMX.FTZ R5, R30, R5, !PT ;  /* 0x000000051e057209 */ /* 0x000fe40007810000 */
[----:B------:R-:W-:Y:S02]  /*3ab0*/  @P0 LEA.HI.X R149, R16, c[0x0][0x1cc], R0, 0x1, P1 ;  /* 0x0000730010950a11 */ /* 0x000fe400008f0c00 */
[----:B------:R-:W-:Y:S02]  /*3ac0*/  FMNMX.FTZ R0, R32, R33, !PT ;  /* 0x0000002120007209 */ /* 0x000fe40007810000 */
[----:B------:R-:W-:Y:S02]  /*3ad0*/  FMNMX.FTZ R5, R6, R5, !PT ;  /* 0x0000000506057209 */ /* 0x000fe40007810000 */
[----:B------:R-:W-:Y:S02]  /*3ae0*/  FMNMX.FTZ R0, R13, R0, !PT ;  /* 0x000000000d007209 */ /* 0x000fe40007810000 */
[----:B------:R-:W-:-:S02]  /*3af0*/  FMNMX.FTZ R5, R26, R5, !PT ;  /* 0x000000051a057209 */ /* 0x000fc40007810000 */
[----:B------:R-:W-:Y:S02]  /*3b00*/  FMNMX.FTZ R0, R29, R0, !PT ;  /* 0x000000001d007209 */ /* 0x000fe40007810000 */
[----:B------:R-:W-:Y:S02]  /*3b10*/  FMNMX.FTZ R5, R12, R5, !PT ;  /* 0x000000050c057209 */ /* 0x000fe40007810000 */
        /* <DEDUP_REMOVED lines=21> */
[----:B------:R-:W-:Y:S01]  /*3c70*/  @P0 LEA R146, P1, R201, R148, 0x1 ;  /* 0x00000094c9920211 */ /* 0x000fe200078208ff */
[----:B------:R-:W1:Y:S01]  /*3c80*/  SHFL.BFLY PT, R5, R16, 0x2, 0x1f ;  /* 0x0c401f0010057f89 */ /* 0x000e6200000e0000 */
[----:B------:R-:W-:-:S02]  /*3c90*/  FMNMX.FTZ R0, R141, R0, !PT ;  /* 0x000000008d007209 */ /* 0x000fc40007810000 */
[----:B------:R-:W-:-:S03]  /*3ca0*/  @P0 LEA.HI.X R147, R201, R149, R200, 0x1, P1 ;  /* 0x00000095c9930211 */ /* 0x000fc600008f0cc8 */
[----:B------:R-:W2:Y:S01]  /*3cb0*/  SHFL.BFLY PT, R7, R0, 0x2, 0x1f ;  /* 0x0c401f0000077f89 */ /* 0x000ea200000e0000 */
[----:B-1----:R-:W-:-:S03]  /*3cc0*/  FMNMX.FTZ R5, R16, R5, !PT ;  /* 0x0000000510057209 */ /* 0x002fc60007810000 */
[----:B------:R-:W-:Y:S01]  /*3cd0*/  LDSM.16.MT88.4 R16, [R184+0x2900] ;  /* 0x00290000b810783b */ /* 0x000fe20000004200 */
[----:B--2---:R-:W-:-:S03]  /*3ce0*/  FMNMX.FTZ R7, R0, R7, !PT ;  /* 0x0000000700077209 */ /* 0x004fc60007810000 */
[----:B------:R-:W1:Y:S04]  /*3cf0*/  SHFL.BFLY PT, R0, R5, 0x1, 0x1f ;  /* 0x0c201f0005007f89 */ /* 0x000e6800000e0000 */
[----:B------:R-:W2:Y:S01]  /*3d00*/  SHFL.BFLY PT, R2, R7, 0x1, 0x1f ;  /* 0x0c201f0007027f89 */ /* 0x000ea200000e0000 */
[----:B-1----:R-:W-:Y:S02]  /*3d10*/  FMNMX.FTZ R0, R5, R0, !PT ;  /* 0x0000000005007209 */ /* 0x002fe40007810000 */
[----:B--2---:R-:W-:-:S03]  /*3d20*/  FMNMX.FTZ R2, R7, R2, !PT ;  /* 0x0000000207027209 */ /* 0x004fc60007810000 */
[----:B------:R-:W-:Y:S01]  /*3d30*/  FMUL.FTZ R169, R0, c[0x0][0x2d0] ;  /* 0x0000b40000a97a20 */ /* 0x000fe20000410000 */
[C---:B------:R-:W-:Y:S01]  /*3d40*/  FSETP.NEU.FTZ.AND P1, PT, R2.reuse, -INF , PT ;  /* 0xff8000000200780b */ /* 0x040fe20003f3d000 */
[----:B------:R-:W-:-:S05]  /*3d50*/  FMUL.FTZ R180, R2, c[0x0][0x2d0] ;  /* 0x0000b40002b47a20 */ /* 0x000fca0000410000 */
[----:B------:R-:W-:Y:S02]  /*3d60*/  FSEL R180, R180, RZ, P1 ;  /* 0x000000ffb4b47208 */ /* 0x000fe40000800000 */
[----:B------:R-:W-:-:S03]  /*3d70*/  FSETP.NEU.FTZ.AND P1, PT, R0, -INF , PT ;  /* 0xff8000000000780b */ /* 0x000fc60003f3d000 */
[--C-:B------:R-:W-:Y:S01]  /*3d80*/  FFMA.FTZ R160, R32, c[0x0][0x2d0], -R180.reuse ;  /* 0x0000b40020a07a23 */ /* 0x100fe200000108b4 */
[----:B------:R-:W-:Y:S01]  /*3d90*/  FSEL R169, R169, RZ, P1 ;  /* 0x000000ffa9a97208 */ /* 0x000fe20000800000 */
[--C-:B------:R-:W-:Y:S02]  /*3da0*/  FFMA.FTZ R159, R33, c[0x0][0x2d0], -R180.reuse ;  /* 0x0000b400219f7a23 */ /* 0x100fe400000108b4 */
[--C-:B------:R-:W-:Y:S02]  /*3db0*/  FFMA.FTZ R157, R13, c[0x0][0x2d0], -R180.reuse ;  /* 0x0000b4000d9d7a23 */ /* 0x100fe400000108b4 */
[----:B------:R-:W-:Y:S01]  /*3dc0*/  FFMA.FTZ R154, R29, c[0x0][0x2d0], -R180 ;  /* 0x0000b4001d9a7a23 */ /* 0x000fe200000108b4 */
[----:B------:R-:W-:Y:S01]  /*3dd0*/  MUFU.EX2 R160, R160 ;  /* 0x000000a000a07308 */ /* 0x000fe20000000800 */
[--C-:B------:R-:W-:Y:S02]  /*3de0*/  FFMA.FTZ R162, R34, c[0x0][0x2d0], -R169.reuse ;  /* 0x0000b40022a27a23 */ /* 0x100fe400000108a9 */
[--C-:B------:R-:W-:Y:S01]  /*3df0*/  FFMA.FTZ R161, R14, c[0x0][0x2d0], -R169.reuse ;  /* 0x0000b4000ea17a23 */ /* 0x100fe200000108a9 */
[----:B------:R-:W-:Y:S01]  /*3e00*/  LDSM.16.MT88.4 R32, [R184+0x900] ;  /* 0x00090000b820783b */ /* 0x000fe20000004200 */
[----:B------:R-:W-:-:S02]  /*3e10*/  FFMA.FTZ R164, R30, c[0x0][0x2d0], -R169 ;  /* 0x0000b4001ea47a23 */ /* 0x000fc400000108a9 */
[--C-:B------:R-:W-:Y:S01]  /*3e20*/  FFMA.FTZ R155, R6, c[0x0][0x2d0], -R169.reuse ;  /* 0x0000b400069b7a23 */ /* 0x100fe200000108a9 */
[----:B------:R-:W1:Y:S01]  /*3e30*/  MUFU.EX2 R159, R159 ;  /* 0x0000009f009f7308 */ /* 0x000e620000000800 */
[----:B------:R2:W3:Y:S01]  /*3e40*/  LDSM.16.MT88.4 R4, [R3+0x4100] ;  /* 0x004100000304783b */ /* 0x0004e20000004200 */
[--C-:B------:R-:W-:Y:S02]  /*3e50*/  FFMA.FTZ R158, R11, c[0x0][0x2d0], -R180.reuse ;  /* 0x0000b4000b9e7a23 */ /* 0x100fe400000108b4 */
[--C-:B------:R-:W-:Y:S01]  /*3e60*/  FFMA.FTZ R152, R9, c[0x0][0x2d0], -R180.reuse ;  /* 0x0000b40009987a23 */ /* 0x100fe200000108b4 */
[----:B------:R-:W-:Y:S01]  /*3e70*/  LDSM.16.MT88.4 R28, [R163+0x900] ;  /* 0x00090000a31c783b */ /* 0x000fe20000004200 */
[----:B------:R-:W-:Y:S02]  /*3e80*/  FFMA.FTZ R150, R10, c[0x0][0x2d0], -R169 ;  /* 0x0000b4000a967a23 */ /* 0x000fe400000108a9 */
[----:B------:R-:W-:Y:S01]  /*3e90*/  MUFU.EX2 R157, R157 ;  /* 0x0000009d009d7308 */ /* 0x000fe20000000800 */
[----:B------:R-:W-:-:S02]  /*3ea0*/  FFMA.FTZ R153, R25, c[0x0][0x2d0], -R180 ;  /* 0x0000b40019997a23 */ /* 0x000fc400000108b4 */
[--C-:B------:R-:W-:Y:S02]  /*3eb0*/  FFMA.FTZ R145, R21, c[0x0][0x2d0], -R180.reuse ;  /* 0x0000b40015917a23 */ /* 0x100fe400000108b4 */
[--C-:B------:R-:W-:Y:S01]  /*3ec0*/  FFMA.FTZ R156, R26, c[0x0][0x2d0], -R169.reuse ;  /* 0x0000b4001a9c7a23 */ /* 0x100fe200000108a9 */
[----:B------:R-:W-:Y:S01]  /*3ed0*/  LDSM.16.MT88.4 R20, [R185+0x900] ;  /* 0x00090000b914783b */ /* 0x000fe20000004200 */
[--C-:B------:R-:W-:Y:S01]  /*3ee0*/  FFMA.FTZ R151, R12, c[0x0][0x2d0], -R169.reuse ;  /* 0x0000b4000c977a23 */ /* 0x100fe200000108a9 */
[----:B------:R-:W4:Y:S01]  /*3ef0*/  MUFU.EX2 R154, R154 ;  /* 0x0000009a009a7308 */ /* 0x000f220000000800 */
[----:B-1----:R-:W-:Y:S01]  /*3f00*/  F2FP.PACK_AB R96, R159, R160 ;  /* 0x000000a09f60723e */ /* 0x002fe200000000ff */
[----:B------:R-:W-:Y:S01]  /*3f10*/  LDSM.16.MT88.4 R12, [R163+0x2900] ;  /* 0x00290000a30c783b */ /* 0x000fe20000004200 */
[--C-:B------:R-:W-:Y:S02]  /*3f20*/  FFMA.FTZ R168, R173, c[0x0][0x2d0], -R180.reuse ;  /* 0x0000b400ada87a23 */ /* 0x100fe400000108b4 */
[--C-:B------:R-:W-:Y:S01]  /*3f30*/  FFMA.FTZ R166, R171, c[0x0][0x2d0], -R180.reuse ;  /* 0x0000b400aba67a23 */ /* 0x100fe200000108b4 */
[----:B------:R-:W-:Y:S01]  /*3f40*/  LDSM.16.MT88.4 R24, [R172+0x2900] ;  /* 0x00290000ac18783b */ /* 0x000fe20000004200 */
[----:B------:R-:W-:Y:S01]  /*3f50*/  FFMA.FTZ R165, R165, c[0x0][0x2d0], -R180 ;  /* 0x0000b400a5a57a23 */ /* 0x000fe200000108b4 */
[----:B------:R-:W-:Y:S01]  /*3f60*/  MUFU.EX2 R162, R162 ;  /* 0x000000a200a27308 */ /* 0x000fe20000000800 */
[----:B--2---:R-:W-:-:S02]  /*3f70*/  FFMA.FTZ R3, R8, c[0x0][0x2d0], -R169 ;  /* 0x0000b40008037a23 */ /* 0x004fc400000108a9 */
[----:B------:R-:W1:Y:S01]  /*3f80*/  LDSM.16.MT88.4 R8, [R185+0x2900] ;  /* 0x00290000b908783b */ /* 0x000e620000004200 */
[----:B------:R-:W-:Y:S02]  /*3f90*/  FFMA.FTZ R167, R167, c[0x0][0x2d0], -R180 ;  /* 0x0000b400a7a77a23 */ /* 0x000fe400000108b4 */
[--C-:B------:R-:W-:Y:S02]  /*3fa0*/  FFMA.FTZ R171, R216, c[0x0][0x2d0], -R169.reuse ;  /* 0x0000b400d8ab7a23 */ /* 0x100fe400000108a9 */
[----:B------:R-:W2:Y:S01]  /*3fb0*/  MUFU.EX2 R161, R161 ;  /* 0x000000a100a17308 */ /* 0x000ea20000000800 */
[----:B----4-:R-:W-:Y:S01]  /*3fc0*/  F2FP.PACK_AB R98, R154, R157 ;  /* 0x0000009d9a62723e */ /* 0x010fe200000000ff */
[--C-:B------:R-:W-:Y:S02]  /*3fd0*/  FFMA.FTZ R174, R174, c[0x0][0x2d0], -R169.reuse ;  /* 0x0000b400aeae7a23 */ /* 0x100fe400000108a9 */
[--C-:B------:R-:W-:Y:S02]  /*3fe0*/  FFMA.FTZ R173, R182, c[0x0][0x2d0], -R169.reuse ;  /* 0x0000b400b6ad7a23 */ /* 0x100fe400000108a9 */
[----:B------:R-:W-:-:S02]  /*3ff0*/  FFMA.FTZ R178, R178, c[0x0][0x2d0], -R169 ;  /* 0x0000b400b2b27a23 */ /* 0x000fc400000108a9 */
        /* <DEDUP_REMOVED lines=65> */
[C---:B---3--:R-:W-:Y:S07]  /*4410*/  HMMA.16816.F32 R92, R96.reuse, R4, RZ ;  /* 0x00000004605c723c */ /* 0x048fee00000018ff */
        /* <DEDUP_REMOVED lines=8> */
[----:B-----5:R-:W-:Y:S01]  /*44a0*/  F2FP.PACK_AB R7, R3, R150 ;  /* 0x000000960307723e */ /* 0x020fe200000000ff */
        /* <DEDUP_REMOVED lines=152> */
.L_x_2162:
[----:B------:R-:W-:-:S13]  /*4e30*/  ISETP.NE.AND P0, PT, R3, 0x1, PT ;  /* 0x000000010300780c */ /* 0x000fda0003f05270 */
[----:B------:R-:W-:-:S05]  /*4e40*/  @P0 IMAD.HI.U32 R5, R6, c[0x0][0x330], RZ ;  /* 0x0000cc0006050a27 */ /* 0x000fca00078e00ff */
[----:B------:R-:W-:-:S05]  /*4e50*/  @P0 SHF.R.U32.HI R6, RZ, c[0x0][0x334], R5 ;  /* 0x0000cd00ff060a19 */ /* 0x000fca0000011605 */
.L_x_2163:
[----:B------:R-:W-:-:S05]  /*4e60*/  IMAD R3, R6, R3, c[0x0][0x32c] ;  /* 0x0000cb0006037624 */ /* 0x000fca00078e0203 */
[----:B------:R-:W-:-:S04]  /*4e70*/  IMNMX R4, R4, R3, PT ;  /* 0x0000000304047217 */ /* 0x000fc80003800200 */
.L_x_2161:
        /* <DEDUP_REMOVED lines=26> */
.L_x_2173:
[----:B------:R-:W-:Y:S04]  /*5020*/  DEPBAR.LE SB0, 0x2 ;  /* 0x000080800000791a */ /* 0x000fe80000000000 */
[----:B------:R-:W-:Y:S01]  /*5030*/  BAR.SYNC.DEFER_BLOCKING 0x0 ;  /* 0x0000000000007b1d */ /* 0x000fe20000010000 */
[----:B------:R-:W-:Y:S01]  /*5040*/  UIMAD UR4, UR5, 0x6000, URZ ;  /* 0x00006000050478a4 */ /* 0x000fe2000f8e023f */
[----:B------:R-:W-:Y:S02]  /*5050*/  ISETP.GE.AND P0, PT, R194, R219, PT ;  /* 0x000000dbc200720c */ /* 0x000fe40003f06270 */
[----:B------:R-:W-:Y:S02]  /*5060*/  ISETP.NE.AND P2, PT, R197, 0x1, PT ;  /* 0x00000001c500780c */ /* 0x000fe40003f45270 */
[----:B------:R-:W-:Y:S02]  /*5070*/  ISETP.GE.AND P3, PT, R196, 0x1, PT ;  /* 0x00000001c400780c */ /* 0x000fe40003f66270 */
[----:B------:R-:W-:Y:S05]  /*5080*/  IADD3 R135, R190, UR4, RZ ;  /* 0x00000004be877c10 */ /* 0x000fea000fffe0ff */
[--C-:B------:R-:W-:Y:S02]  /*5090*/  IMAD.IADD R133, R191, 0x1, R135.reuse ;  /* 0x00000001bf857824 */ /* 0x100fe400078e0287 */
[----:B------:R-:W-:Y:S01]  /*50a0*/  @!P0 IADD3 R176, R219, -0x1, RZ ;  /* 0xffffffffdbb08810 */ /* 0x000fe20007ffe0ff */
[C---:B------:R-:W-:Y:S01]  /*50b0*/  IMAD.IADD R0, R134.reuse, 0x1, R135 ;  /* 0x0000000186007824 */ /* 0x040fe200078e0287 */
[----:B------:R-:W-:Y:S01]  /*50c0*/  IADD3 R135, R191, R135, R134 ;  /* 0x00000087bf877210 */ /* 0x000fe20007ffe086 */
[----:B------:R-:W-:Y:S01]  /*50d0*/  IMAD.IADD R2, R134, 0x1, R133 ;  /* 0x0000000186027824 */ /* 0x000fe200078e0285 */
[----:B------:R-:W-:Y:S01]  /*50e0*/  @!P0 SHF.R.S32.HI R183, RZ, 0x1f, R176 ;  /* 0x0000001fffb78819 */ /* 0x000fe200000114b0 */
[----:B------:R-:W-:Y:S04]  /*50f0*/  LDSM.16.M88.4 R136, [R192] ;  /* 0x00000000c088783b */ /* 0x000fe80000000200 */
[----:B------:R-:W-:Y:S01]  /*5100*/  @!P0 IMAD R183, R183, c[0x0][0x208], RZ ;  /* 0x00008200b7b78a24 */ /* 0x000fe200078e02ff */
[----:B------:R-:W1:Y:S03]  /*5110*/  LDSM.16.M88.4 R140, [R190+UR4+0xc100] ;  /* 0x00c10004be8c783b */ /* 0x000e660008000200 */
[C---:B------:R-:W-:Y:S02]  /*5120*/  @!P0 IMAD R183, R176.reuse, c[0x0][0x20c], R183 ;  /* 0x00008300b0b78a24 */ /* 0x040fe400078e02b7 */
[----:B------:R-:W-:Y:S01]  /*5130*/  @!P0 IMAD.WIDE.U32 R176, R176, c[0x0][0x208], RZ ;  /* 0x00008200b0b08a25 */ /* 0x000fe200078e00ff */
[----:B------:R-:W2:Y:S03]  /*5140*/  LDSM.16.M88.4 R144, [R190+UR4+0xc900] ;  /* 0x00c90004be90783b */ /* 0x000ea60008000200 */
[----:B------:R-:W-:Y:S02]  /*5150*/  @!P0 IMAD.SHL.U32 R182, R176, 0x40, RZ ;  /* 0x00000040b0b68824 */ /* 0x000fe400078e00ff */
[----:B------:R-:W-:Y:S01]  /*5160*/  @!P0 IMAD.IADD R183, R177, 0x1, R183 ;  /* 0x00000001b1b78824 */ /* 0x000fe200078e02b7 */
[----:B------:R-:W3:Y:S02]  /*5170*/  LDSM.16.M88.4 R148, [R190+UR4+0xd100] ;  /* 0x00d10004be94783b */ /* 0x000ee40008000200 */
[----:B------:R-:W-:Y:S02]  /*5180*/  @!P0 IADD3 R178, P1, R182, R206, RZ ;  /* 0x000000ceb6b28210 */ /* 0x000fe40007f3e0ff */
[----:B------:R-:W-:Y:S01]  /*5190*/  @!P0 SHF.L.U64.HI R183, R176, 0x6, R183 ;  /* 0x00000006b0b78819 */ /* 0x000fe200000102b7 */
[----:B------:R-:W4:Y:S04]  /*51a0*/  LDSM.16.M88.4 R152, [R190+UR4+0xd900] ;  /* 0x00d90004be98783b */ /* 0x000f280008000200 */
[C---:B------:R-:W-:Y:S01]  /*51b0*/  @!P0 IMAD.X R177, R183.reuse, 0x1, R211, P1 ;  /* 0x00000001b7b18824 */ /* 0x040fe200008e06d3 */
[C---:B------:R-:W-:Y:S01]  /*51c0*/  @!P0 LEA R176, P1, R178.reuse, c[0x0][0x1f8], 0x1 ;  /* 0x00007e00b2b08a11 */ /* 0x040fe200078208ff */
[----:B------:R-:W-:Y:S03]  /*51d0*/  LDSM.16.M88.4 R156, [R133+0xd100] ;  /* 0x00d10000859c783b */ /* 0x000fe60000000200 */
[----:B------:R-:W-:Y:S02]  /*51e0*/  @!P0 LEA.HI.X R177, R178, c[0x0][0x1fc], R177, 0x1, P1 ;  /* 0x00007f00b2b18a11 */ /* 0x000fe400008f0cb1 */
[----:B------:R-:W-:Y:S01]  /*51f0*/  LDSM.16.M88.4 R160, [R133+0xd900] ;  /* 0x00d9000085a0783b */ /* 0x000fe20000000200 */
[C---:B------:R-:W-:Y:S05]  /*5200*/  @!P0 IADD3 R179, P1, R182.reuse, R229, RZ ;  /* 0x000000e5b6b38210 */ /* 0x040fea0007f3e0ff */
[----:B------:R-:W-:Y:S01]  /*5210*/  @!P0 IMAD.X R180, R183, 0x1, R228, P1 ;  /* 0x00000001b7b48824 */ /* 0x000fe200008e06e4 */
[C---:B------:R-:W-:Y:S04]  /*5220*/  @!P0 LEA R178, P1, R179.reuse, c[0x0][0x1f8], 0x1 ;  /* 0x00007e00b3b28a11 */ /* 0x040fe800078208ff */
[----:B------:R-:W-:Y:S02]  /*5230*/  @!P0 LEA.HI.X R179, R179, c[0x0][0x1fc], R180, 0x1, P1 ;  /* 0x00007f00b3b38a11 */ /* 0x000fe400008f0cb4 */
[----:B------:R-:W-:Y:S01]  /*5240*/  @!P0 IADD3 R181, P1, R182, R227, RZ ;  /* 0x000000e3b6b58210 */ /* 0x000fe20007f3e0ff */
[C---:B-1----:R-:W-:Y:S04]  /*5250*/  HMMA.16816.F32 R4, R136.reuse, R140, RZ ;  /* 0x0000008c8804723c */ /* 0x042fe800000018ff */
[----:B------:R-:W-:Y:S01]  /*5260*/  @!P0 IMAD.X R232, R183, 0x1, R226, P1 ;  /* 0x00000001b7e88824 */ /* 0x000fe200008e06e2 */
[C---:B------:R-:W-:Y:S03]  /*5270*/  @!P0 LEA R180, P1, R181.reuse, c[0x0][0x1f8], 0x1 ;  /* 0x00007e00b5b48a11 */ /* 0x040fe600078208ff */
[C---:B------:R-:W-:Y:S01]  /*5280*/  HMMA.16816.F32 R8, R136.reuse, R142, RZ ;  /* 0x0000008e8808723c */ /* 0x040fe200000018ff */
[----:B------:R-:W-:Y:S03]  /*5290*/  LDSM.16.M88.4 R140, [R188] ;  /* 0x00000000bc8c783b */ /* 0x000fe60000000200 */
[----:B------:R-:W-:Y:S02]  /*52a0*/  @!P0 LEA.HI.X R181, R181, c[0x0][0x1fc], R232, 0x1, P1 ;  /* 0x00007f00b5b58a11 */ /* 0x000fe400008f0ce8 */
[----:B------:R-:W-:Y:S02]  /*52b0*/  @!P0 IADD3 R182, P1, R199, R182, RZ ;  /* 0x000000b6c7b68210 */ /* 0x000fe40007f3e0ff */
[C---:B--2---:R-:W-:Y:S04]  /*52c0*/  HMMA.16816.F32 R12, R136.reuse, R144, RZ ;  /* 0x00000090880c723c */ /* 0x044fe800000018ff */
[----:B------:R-:W-:Y:S01]  /*52d0*/  @!P0 IMAD.X R183, R198, 0x1, R183, P1 ;  /* 0x00000001c6b78824 */ /* 0x000fe200008e06b7 */
[C---:B------:R-:W-:Y:S03]  /*52e0*/  @!P0 IADD3 R231, P1, R182.reuse, R206, RZ ;  /* 0x000000ceb6e78210 */ /* 0x040fe60007f3e0ff */
[C---:B------:R-:W-:Y:S01]  /*52f0*/  HMMA.16816.F32 R16, R136.reuse, R146, RZ ;  /* 0x000000928810723c */ /* 0x040fe200000018ff */
[----:B------:R-:W1:Y:S03]  /*5300*/  LDSM.16.M88.4 R144, [R133+0xc100] ;  /* 0x00c100008590783b */ /* 0x000e660000000200 */
[----:B------:R-:W-:Y:S01]  /*5310*/  @!P0 IMAD.X R234, R183, 0x1, R211, P1 ;  /* 0x00000001b7ea8824 */ /* 0x000fe200008e06d3 */
[C---:B------:R-:W-:Y:S03]  /*5320*/  @!P0 LEA R232, P1, R231.reuse, c[0x0][0x1f8], 0x1 ;  /* 0x00007e00e7e88a11 */ /* 0x040fe600078208ff */
[C---:B---3--:R-:W-:Y:S01]  /*5330*/  HMMA.16816.F32 R20, R136.reuse, R148, RZ ;  /* 0x000000948814723c */ /* 0x048fe200000018ff */
[----:B------:R-:W-:Y:S03]  /*5340*/  @!P0 LEA.HI.X R233, R231, c[0x0][0x1fc], R234, 0x1, P1 ;  /* 0x00007f00e7e98a11 */ /* 0x000fe600008f0cea */
[C---:B------:R-:W-:Y:S04]  /*5350*/  @!P0 IADD3 R231, P1, R182.reuse, R229, RZ ;  /* 0x000000e5b6e78210 */ /* 0x040fe80007f3e0ff */
[C---:B------:R-:W-:Y:S01]  /*5360*/  HMMA.16816.F32 R24, R136.reuse, R150, RZ ;  /* 0x000000968818723c */ /* 0x040fe200000018ff */
[----:B------:R-:W2:Y:S03]  /*5370*/  LDSM.16.M88.4 R148, [R133+0xc900] ;  /* 0x00c900008594783b */ /* 0x000ea60000000200 */
[----:B------:R-:W-:Y:S01]  /*5380*/  @!P0 IMAD.X R236, R183, 0x1, R228, P1 ;  /* 0x00000001b7ec8824 */ /* 0x000fe200008e06e4 */
[C---:B------:R-:W-:Y:S03]  /*5390*/  @!P0 LEA R234, P1, R231.reuse, c[0x0][0x1f8], 0x1 ;  /* 0x00007e00e7ea8a11 */ /* 0x040fe600078208ff */
[C---:B----4-:R-:W-:Y:S01]  /*53a0*/  HMMA.16816.F32 R28, R136.reuse, R152, RZ ;  /* 0x00000098881c723c */ /* 0x050fe200000018ff */
[----:B------:R-:W-:Y:S03]  /*53b0*/  @!P0 LEA.HI.X R235, R231, c[0x0][0x1fc], R236, 0x1, P1 ;  /* 0x00007f00e7eb8a11 */ /* 0x000fe600008f0cec */
[----:B------:R-:W-:Y:S04]  /*53c0*/  @!P0 IADD3 R182, P1, R182, R227, RZ ;  /* 0x000000e3b6b68210 */ /* 0x000fe80007f3e0ff */
[----:B------:R-:W-:Y:S01]  /*53d0*/  HMMA.16816.F32 R32, R136, R154, RZ ;  /* 0x0000009a8820723c */ /* 0x000fe200000018ff */
[----:B------:R-:W-:Y:S03]  /*53e0*/  @!P0 IMAD.X R231, R183, 0x1, R226, P1 ;  /* 0x00000001b7e78824 */ /* 0x000fe600008e06e2 */
[----:B------:R-:W-:Y:S01]  /*53f0*/  @!P0 IMAD R183, R216, 0x6000, R215 ;  /* 0x00006000d8b78824 */ /* 0x000fe200078e02d7 */
[C---:B------:R-:W-:Y:S03]  /*5400*/  @!P0 LEA R236, P1, R182.reuse, c[0x0][0x1f8], 0x1 ;  /* 0x00007e00b6ec8a11 */ /* 0x040fe600078208ff */
[C---:B-1----:R-:W-:Y:S01]  /*5410*/  HMMA.16816.F32 R4, R140.reuse, R144, R4 ;  /* 0x000000908c04723c */ /* 0x042fe20000001804 */
[----:B------:R-:W-:Y:S01]  /*5420*/  @!PT LDS RZ, [RZ] ;  /* 0x00000000fffff984 */ /* 0x000fe20000000800 */
[----:B------:R-:W-:Y:S01]  /*5430*/  @!PT LDS RZ, [RZ] ;  /* 0x00000000fffff984 */ /* 0x000fe20000000800 */
[----:B------:R-:W-:Y:S01]  /*5440*/  @!PT LDS RZ, [RZ] ;  /* 0x00000000fffff984 */ /* 0x000fe20000000800 */
[----:B------:R1:W-:Y:S04]  /*5450*/  @!P0 LDGSTS.E.BYPASS.LTC128B.128 [R183], [R176.64], !P5 ;  /* 0x00000000b0b78fae */ /* 0x0003e8000e901d48 */
[----:B------:R-:W-:Y:S01]  /*5460*/  @!P0 LEA.HI.X R237, R182, c[0x0][0x1fc], R231, 0x1, P1 ;  /* 0x00007f00b6ed8a11 */ /* 0x000fe200008f0ce7 */
[----:B------:R1:W-:Y:S02]  /*5470*/  @!P0 LDGSTS.E.BYPASS.LTC128B.128 [R183+0x2000], [R178.64], !P4 ;  /* 0x02000000b2b78fae */ /* 0x0003e4000e101d48 */
[C---:B------:R-:W-:Y:S03]  /*5480*/  HMMA.16816.F32 R8, R140.reuse, R146, R8 ;  /* 0x000000928c08723c */ /* 0x040fe60000001808 */
[----:B------:R3:W-:Y:S05]  /*5490*/  @!P0 LDGSTS.E.BYPASS.LTC128B.128 [R183+0x4000], [R180.64], !P6 ;  /* 0x04000000b4b78fae */ /* 0x0007ea000f101d48 */
[C---:B--2---:R-:W-:Y:S01]  /*54a0*/  HMMA.16816.F32 R12, R140.reuse, R148, R12 ;  /* 0x000000948c0c723c */ /* 0x044fe2000000180c */
[----:B------:R3:W-:Y:S05]  /*54b0*/  @!P0 LDGSTS.E.BYPASS.LTC128B.128 [R183+0x1000], [R232.64], !P5 ;  /* 0x01000000e8b78fae */ /* 0x0007ea000e901d48 */
[----:B------:R3:W-:Y:S02]  /*54c0*/  @!P0 LDGSTS.E.BYPASS.LTC128B.128 [R183+0x3000], [R234.64], !P4 ;  /* 0x03000000eab78fae */ /* 0x0007e4000e101d48 */
[C---:B------:R-:W-:Y:S03]  /*54d0*/  HMMA.16816.F32 R16, R140.reuse, R150, R16 ;  /* 0x000000968c10723c */ /* 0x040fe60000001810 */
[----:B------:R3:W-:Y:S01]  /*54e0*/  @!P0 LDGSTS.E.BYPASS.LTC128B.128 [R183+0x5000], [R236.64], !P6 ;  /* 0x05000000ecb78fae */ /* 0x0007e2000f101d48 */
[C---:B------:R-:W-:Y:S02]  /*54f0*/  ISETP.GE.AND P0, PT, R216.reuse, 0x1, PT ;  /* 0x00000001d800780c */ /* 0x040fe40003f06270 */
[----:B------:R-:W-:Y:S02]  /*5500*/  IADD3 R216, R216, 0x1, RZ ;  /* 0x00000001d8d87810 */ /* 0x000fe40007ffe0ff */
[C---:B------:R-:W-:Y:S01]  /*5510*/  HMMA.16816.F32 R20, R140.reuse, R156, R20 ;  /* 0x0000009c8c14723c */ /* 0x040fe20000001814 */
[----:B------:R-:W-:Y:S03]  /*5520*/  LDSM.16.M88.4 R136, [R187] ;  /* 0x00000000bb88783b */ /* 0x000fe60000000200 */
[----:B------:R-:W-:Y:S02]  /*5530*/  SEL R216, R216, RZ, !P0 ;  /* 0x000000ffd8d87207 */ /* 0x000fe40004000000 */
[----:B------:R-:W2:Y:S02]  /*5540*/  LDSM.16.M88.4 R152, [R0+0xc100] ;  /* 0x00c100000098783b */ /* 0x000ea40000000200 */
[C---:B------:R-:W-:Y:S03]  /*5550*/  HMMA.16816.F32 R24, R140.reuse, R158, R24 ;  /* 0x0000009e8c18723c */ /* 0x040fe60000001818 */
[----:B------:R-:W4:Y:S05]  /*5560*/  LDSM.16.M88.4 R164, [R0+0xc900] ;  /* 0x00c9000000a4783b */ /* 0x000f2a0000000200 */
[C---:B------:R-:W-:Y:S01]  /*5570*/  HMMA.16816.F32 R28, R140.reuse, R160, R28 ;  /* 0x000000a08c1c723c */ /* 0x040fe2000000181c */
[----:B------:R-:W5:Y:S05]  /*5580*/  LDSM.16.M88.4 R168, [R0+0xd100] ;  /* 0x00d1000000a8783b */ /* 0x000f6a0000000200 */
[----:B------:R-:W4:Y:S02]  /*5590*/  LDSM.16.M88.4 R172, [R0+0xd900] ;  /* 0x00d9000000ac783b */ /* 0x000f240000000200 */
[----:B------:R-:W-:Y:S03]  /*55a0*/  HMMA.16816.F32 R32, R140, R162, R32 ;  /* 0x000000a28c20723c */ /* 0x000fe60000001820 */
[----:B------:R-:W-:Y:S05]  /*55b0*/  LDSM.16.M88.4 R144, [R186] ;  /* 0x00000000ba90783b */ /* 0x000fea0000000200 */
[----:B------:R-:W5:Y:S05]  /*55c0*/  LDSM.16.M88.4 R148, [R2+0xc100] ;  /* 0x00c100000294783b */ /* 0x000f6a0000000200 */
[----:B------:R-:W5:Y:S05]  /*55d0*/  LDSM.16.M88.4 R156, [R2+0xc900] ;  /* 0x00c90000029c783b */ /* 0x000f6a0000000200 */
[----:B-1----:R-:W1:Y:S01]  /*55e0*/  LDSM.16.M88.4 R176, [R2+0xd100] ;  /* 0x00d1000002b0783b */ /* 0x002e620000000200 */
[C---:B--2---:R-:W-:Y:S04]  /*55f0*/  HMMA.16816.F32 R4, R136.reuse, R152, R4 ;  /* 0x000000988804723c */ /* 0x044fe80000001804 */
[----:B---3--:R-:W2:Y:S05]  /*5600*/  LDSM.16.M88.4 R180, [R2+0xd900] ;  /* 0x00d9000002b4783b */ /* 0x008eaa0000000200 */
[----:B------:R-:W-:Y:S01]  /*5610*/  LDSM.16.M88.4 R140, [R192+0x4000] ;  /* 0x00400000c08c783b */ /* 0x000fe20000000200 */
[C---:B------:R-:W-:Y:S04]  /*5620*/  HMMA.16816.F32 R8, R136.reuse, R154, R8 ;  /* 0x0000009a8808723c */ /* 0x040fe80000001808 */
[----:B------:R-:W3:Y:S04]  /*5630*/  LDSM.16.M88.4 R152, [R190+UR4+0xe100] ;  /* 0x00e10004be98783b */ /* 0x000ee80008000200 */
[C---:B----4-:R-:W-:Y:S01]  /*5640*/  HMMA.16816.F32 R12, R136.reuse, R164, R12 ;  /* 0x000000a4880c723c */ /* 0x050fe2000000180c */
[----:B------:R-:W4:Y:S05]  /*5650*/  LDSM.16.M88.4 R160, [R190+UR4+0xe900] ;  /* 0x00e90004bea0783b */ /* 0x000f2a0008000200 */
[----:B------:R-:W0:Y:S02]  /*5660*/  LDGDEPBAR ;  /* 0x00000000000079af */ /* 0x000e240000000000 */
[C---:B------:R-:W-:Y:S03]  /*5670*/  HMMA.16816.F32 R16, R136.reuse, R166, R16 ;  /* 0x000000a68810723c */ /* 0x040fe60000001810 */
[----:B------:R-:W1:Y:S05]  /*5680*/  LDSM.16.M88.4 R164, [R190+UR4+0xf100] ;  /* 0x00f10004bea4783b */ /* 0x000e6a0008000200 */
[C---:B-----5:R-:W-:Y:S08]  /*5690*/  HMMA.16816.F32 R20, R136.reuse, R168, R20 ;  /* 0x000000a88814723c */ /* 0x060ff00000001814 */
[C---:B------:R-:W-:Y:S01]  /*56a0*/  HMMA.16816.F32 R24, R136.reuse, R170, R24 ;  /* 0x000000aa8818723c */ /* 0x040fe20000001818 */
[----:B------:R-:W5:Y:S07]  /*56b0*/  LDSM.16.M88.4 R168, [R190+UR4+0xf900] ;  /* 0x00f90004bea8783b */ /* 0x000f6e0008000200 */
[C---:B------:R-:W-:Y:S08]  /*56c0*/  HMMA.16816.F32 R28, R136.reuse, R172, R28 ;  /* 0x000000ac881c723c */ /* 0x040ff0000000181c */
[----:B------:R-:W-:Y:S01]  /*56d0*/  HMMA.16816.F32 R32, R136, R174, R32 ;  /* 0x000000ae8820723c */ /* 0x000fe20000001820 */
[----:B------:R-:W-:Y:S05]  /*56e0*/  LDSM.16.M88.4 R136, [R188+0x4000] ;  /* 0x00400000bc88783b */ /* 0x000fea0000000200 */
[----:B------:R-:W-:Y:S02]  /*56f0*/  LDSM.16.M88.4 R172, [R133+0xf100] ;  /* 0x00f1000085ac783b */ /* 0x000fe40000000200 */
[C---:B------:R-:W-:Y:S08]  /*5700*/  HMMA.16816.F32 R4, R144.reuse, R148, R4 ;  /* 0x000000949004723c */ /* 0x040ff00000001804 */
[C---:B------:R-:W-:Y:S01]  /*5710*/  HMMA.16816.F32 R8, R144.reuse, R150, R8 ;  /* 0x000000969008723c */ /* 0x040fe20000001808 */
[----:B------:R-:W3:Y:S07]  /*5720*/  LDSM.16.M88.4 R148, [R133+0xe100] ;  /* 0x00e100008594783b */ /* 0x000eee0000000200 */
        /* <DEDUP_REMOVED lines=8> */
[----:B------:R-:W-:Y:S05]  /*57b0*/  LDSM.16.M88.4 R144, [R187+0x4000] ;  /* 0x00400000bb90783b */ /* 0x000fea0000000200 */
[----:B------:R-:W-:Y:S02]  /*57c0*/  LDSM.16.M88.4 R180, [R0+0xf900] ;  /* 0x00f9000000b4783b */ /* 0x000fe40000000200 */
[C---:B---3--:R-:W-:Y:S08]  /*57d0*/  HMMA.16816.F32 R4, R140.reuse, R152, R4 ;  /* 0x000000988c04723c */ /* 0x048ff00000001804 */
[C---:B------:R-:W-:Y:S01]  /*57e0*/  HMMA.16816.F32 R8, R140.reuse, R154, R8 ;  /* 0x0000009a8c08723c */ /* 0x040fe20000001808 */
[----:B------:R-:W2:Y:S07]  /*57f0*/  LDSM.16.M88.4 R152, [R0+0xe100] ;  /* 0x00e100000098783b */ /* 0x000eae0000000200 */
[C---:B----4-:R-:W-:Y:S08]  /*5800*/  HMMA.16816.F32 R12, R140.reuse, R160, R12 ;  /* 0x000000a08c0c723c */ /* 0x050ff0000000180c */
[C---:B------:R-:W-:Y:S01]  /*5810*/  HMMA.16816.F32 R16, R140.reuse, R162, R16 ;  /* 0x000000a28c10723c */ /* 0x040fe20000001810 */
[----:B------:R-:W3:Y:S07]  /*5820*/  LDSM.16.M88.4 R160, [R0+0xe900] ;  /* 0x00e9000000a0783b */ /* 0x000eee0000000200 */
[C---:B------:R-:W-:Y:S08]  /*5830*/  HMMA.16816.F32 R20, R140.reuse, R164, R20 ;  /* 0x000000a48c14723c */ /* 0x040ff00000001814 */
[C---:B------:R-:W-:Y:S01]  /*5840*/  HMMA.16816.F32 R24, R140.reuse, R166, R24 ;  /* 0x000000a68c18723c */ /* 0x040fe20000001818 */
[----:B------:R-:W4:Y:S07]  /*5850*/  LDSM.16.M88.4 R164, [R0+0xf100] ;  /* 0x00f1000000a4783b */ /* 0x000f2e0000000200 */
[C---:B-----5:R-:W-:Y:S08]  /*5860*/  HMMA.16816.F32 R28, R140.reuse, R168, R28 ;  /* 0x000000a88c1c723c */ /* 0x060ff0000000181c */
[----:B------:R-:W-:Y:S01]  /*5870*/  HMMA.16816.F32 R32, R140, R170, R32 ;  /* 0x000000aa8c20723c */ /* 0x000fe20000001820 */
[----:B------:R-:W-:Y:S05]  /*5880*/  LDSM.16.M88.4 R140, [R186+0x4000] ;  /* 0x00400000ba8c783b */ /* 0x000fea0000000200 */
[----:B------:R-:W-:Y:S02]  /*5890*/  LDSM.16.M88.4 R168, [R135+0xf100] ;  /* 0x00f1000087a8783b */ /* 0x000fe40000000200 */
[C---:B------:R-:W-:Y:S08]  /*58a0*/  HMMA.16816.F32 R4, R136.reuse, R148, R4 ;  /* 0x000000948804723c */ /* 0x040ff00000001804 */
[C---:B------:R-:W-:Y:S01]  /*58b0*/  HMMA.16816.F32 R8, R136.reuse, R150, R8 ;  /* 0x000000968808723c */ /* 0x040fe20000001808 */
[----:B------:R-:W5:Y:S07]  /*58c0*/  LDSM.16.M88.4 R148, [R2+0xe100] ;  /* 0x00e100000294783b */ /* 0x000f6e0000000200 */
        /* <DEDUP_REMOVED lines=8> */
[----:B------:R-:W-:Y:S05]  /*5950*/  LDSM.16.M88.4 R136, [R192+0x8000] ;  /* 0x00800000c088783b */ /* 0x000fea0000000200 */
[----:B------:R-:W-:Y:S02]  /*5960*/  LDSM.16.M88.4 R176, [R190+UR4+0x11900] ;  /* 0x01190004beb0783b */ /* 0x000fe40008000200 */
[C---:B--2---:R-:W-:Y:S08]  /*5970*/  HMMA.16816.F32 R4, R144.reuse, R152, R4 ;  /* 0x000000989004723c */ /* 0x044ff00000001804 */
[C---:B------:R-:W-:Y:S01]  /*5980*/  HMMA.16816.F32 R8, R144.reuse, R154, R8 ;  /* 0x0000009a9008723c */ /* 0x040fe20000001808 */
[----:B------:R-:W1:Y:S07]  /*5990*/  LDSM.16.M88.4 R152, [R190+UR4+0x10100] ;  /* 0x01010004be98783b */ /* 0x000e6e0008000200 */
[C---:B---3--:R-:W-:Y:S08]  /*59a0*/  HMMA.16816.F32 R12, R144.reuse, R160, R12 ;  /* 0x000000a0900c723c */ /* 0x048ff0000000180c */
[C---:B------:R-:W-:Y:S01]  /*59b0*/  HMMA.16816.F32 R16, R144.reuse, R162, R16 ;  /* 0x000000a29010723c */ /* 0x040fe20000001810 */
[----:B------:R-:W2:Y:S07]  /*59c0*/  LDSM.16.M88.4 R160, [R190+UR4+0x10900] ;  /* 0x01090004bea0783b */ /* 0x000eae0008000200 */
[C---:B----4-:R-:W-:Y:S08]  /*59d0*/  HMMA.16816.F32 R20, R144.reuse, R164, R20 ;  /* 0x000000a49014723c */ /* 0x050ff00000001814 */
[C---:B------:R-:W-:Y:S01]  /*59e0*/  HMMA.16816.F32 R24, R144.reuse, R166, R24 ;  /* 0x000000a69018723c */ /* 0x040fe20000001818 */
[----:B------:R-:W3:Y:S07]  /*59f0*/  LDSM.16.M88.4 R164, [R190+UR4+0x11100] ;  /* 0x01110004bea4783b */ /* 0x000eee0008000200 */
[C---:B------:R-:W-:Y:S08]  /*5a00*/  HMMA.16816.F32 R28, R144.reuse, R180, R28 ;  /* 0x000000b4901c723c */ /* 0x040ff0000000181c */
[----:B------:R-:W-:Y:S01]  /*5a10*/  HMMA.16816.F32 R32, R144, R182, R32 ;  /* 0x000000b69020723c */ /* 0x000fe20000001820 */
[----:B------:R-:W-:Y:S05]  /*5a20*/  LDSM.16.M88.4 R144, [R188+0x8000] ;  /* 0x00800000bc90783b */ /* 0x000fea0000000200 */
[----:B------:R-:W-:Y:S02]  /*5a30*/  LDSM.16.M88.4 R180, [R133+0x11900] ;  /* 0x0119000085b4783b */ /* 0x000fe40000000200 */
[C---:B-----5:R-:W-:Y:S08]  /*5a40*/  HMMA.16816.F32 R4, R140.reuse, R148, R4 ;  /* 0x000000948c04723c */ /* 0x060ff00000001804 */
[C---:B------:R-:W-:Y:S01]  /*5a50*/  HMMA.16816.F32 R8, R140.reuse, R150, R8 ;  /* 0x000000968c08723c */ /* 0x040fe20000001808 */
[----:B------:R-:W4:Y:S07]  /*5a60*/  LDSM.16.M88.4 R148, [R133+0x10100] ;  /* 0x010100008594783b */ /* 0x000f2e0000000200 */
[C---:B------:R-:W-:Y:S08]  /*5a70*/  HMMA.16816.F32 R12, R140.reuse, R156, R12 ;  /* 0x0000009c8c0c723c */ /* 0x040ff0000000180c */
        /* <DEDUP_REMOVED lines=17> */
[C---:B------:R-:W-:Y:S07]  /*5b90*/  HMMA.16816.F32 R28, R136.reuse, R176, R28 ;  /* 0x000000b0881c723c */ /* 0x040fee000000181c */
[----:B------:R-:W-:Y:S01]  /*5ba0*/  IMAD.MOV.U32 R176, RZ, RZ, R205 ;  /* 0x000000ffffb07224 */ /* 0x000fe200078e00cd */
[----:B------:R-:W-:Y:S01]  /*5bb0*/  HMMA.16816.F32 R32, R136, R178, R32 ;  /* 0x000000b28820723c */ /* 0x000fe20000001820 */
[----:B------:R-:W-:Y:S03]  /*5bc0*/  LDSM.16.M88.4 R136, [R0+0x11100] ;  /* 0x011100000088783b */ /* 0x000fe60000000200 */
[----:B------:R-:W-:Y:S02]  /*5bd0*/  @P2 IMAD.MOV.U32 R176, RZ, RZ, R221 ;  /* 0x000000ffffb02224 */ /* 0x000fe400078e00dd */
[----:B------:R-:W-:Y:S02]  /*5be0*/  IMAD.SHL.U32 R177, R219, 0x40, RZ ;  /* 0x00000040dbb17824 */ /* 0x000fe400078e00ff */
[C---:B----4-:R-:W-:Y:S05]  /*5bf0*/  HMMA.16816.F32 R4, R144.reuse, R148, R4 ;  /* 0x000000949004723c */ /* 0x050fea0000001804 */
[----:B------:R-:W-:Y:S03]  /*5c00*/  IADD3 R178, -R214, 0x1, -R177 ;  /* 0x00000001d6b27810 */ /* 0x000fe60007ffe9b1 */
[C---:B------:R-:W-:Y:S01]  /*5c10*/  HMMA.16816.F32 R8, R144.reuse, R150, R8 ;  /* 0x000000969008723c */ /* 0x040fe20000001808 */
[----:B------:R-:W-:Y:S03]  /*5c20*/  LDSM.16.M88.4 R148, [R186+0x8000] ;  /* 0x00800000ba94783b */ /* 0x000fe60000000200 */
[----:B------:R-:W-:Y:S04]  /*5c30*/  IADD3 R178, -R204, R178, R195 ;  /* 0x000000b2ccb27210 */ /* 0x000fe80007ffe1c3 */
[C---:B-----5:R-:W-:Y:S04]  /*5c40*/  HMMA.16816.F32 R12, R144.reuse, R156, R12 ;  /* 0x0000009c900c723c */ /* 0x060fe8000000180c */
[C---:B------:R-:W-:Y:S02]  /*5c50*/  IADD3 R179, R178.reuse, c[0x0][0x328], RZ ;  /* 0x0000ca00b2b37a10 */ /* 0x040fe40007ffe0ff */
[----:B------:R-:W-:Y:S02]  /*5c60*/  IADD3 R178, R178, UR6, RZ ;  /* 0x00000006b2b27c10 */ /* 0x000fe4000fffe0ff */
[C---:B------:R-:W-:Y:S01]  /*5c70*/  HMMA.16816.F32 R16, R144.reuse, R158, R16 ;  /* 0x0000009e9010723c */ /* 0x040fe20000001810 */
[----:B------:R-:W-:Y:S07]  /*5c80*/  LDSM.16.M88.4 R156, [R135+0x10900] ;  /* 0x01090000879c783b */ /* 0x000fee0000000200 */
[C---:B------:R-:W-:Y:S08]  /*5c90*/  HMMA.16816.F32 R20, R144.reuse, R168, R20 ;  /* 0x000000a89014723c */ /* 0x040ff00000001814 */
[C---:B------:R-:W-:Y:S08]  /*5ca0*/  HMMA.16816.F32 R24, R144.reuse, R170, R24 ;  /* 0x000000aa9018723c */ /* 0x040ff00000001818 */
[C---:B------:R-:W-:Y:S08]  /*5cb0*/  HMMA.16816.F32 R28, R144.reuse, R180, R28 ;  /* 0x000000b4901c723c */ /* 0x040ff0000000181c */
[----:B------:R-:W-:Y:S01]  /*5cc0*/  HMMA.16816.F32 R32, R144, R182, R32 ;  /* 0x000000b69020723c */ /* 0x000fe20000001820 */
[----:B------:R-:W-:Y:S05]  /*5cd0*/  LDSM.16.M88.4 R144, [R0+0x11900] ;  /* 0x011900000090783b */ /* 0x000fea0000000200 */
[----:B------:R-:W3:Y:S02]  /*5ce0*/  SHFL.IDX PT, R182, R176, RZ, 0x1c1f ;  /* 0x001c1fffb0b67589 */ /* 0x000ee400000e0000 */
[C---:B-1----:R-:W-:Y:S08]  /*5cf0*/  HMMA.16816.F32 R4, R140.reuse, R152, R4 ;  /* 0x000000988c04723c */ /* 0x042ff00000001804 */
[C---:B------:R-:W-:Y:S01]  /*5d00*/  HMMA.16816.F32 R8, R140.reuse, R154, R8 ;  /* 0x0000009a8c08723c */ /* 0x040fe20000001808 */
[----:B------:R-:W1:Y:S07]  /*5d10*/  LDSM.16.M88.4 R152, [R2+0x10100] ;  /* 0x010100000298783b */ /* 0x000e6e0000000200 */
[C---:B--2---:R-:W-:Y:S04]  /*5d20*/  HMMA.16816.F32 R12, R140.reuse, R160, R12 ;  /* 0x000000a08c0c723c */ /* 0x044fe8000000180c */
[--C-:B---3--:R-:W-:Y:S04]  /*5d30*/  IMAD.IADD R181, R179, 0x1, R182.reuse ;  /* 0x00000001b3b57824 */ /* 0x108fe800078e02b6 */
[C---:B------:R-:W-:Y:S01]  /*5d40*/  HMMA.16816.F32 R16, R140.reuse, R162, R16 ;  /* 0x000000a28c10723c */ /* 0x040fe20000001810 */
[----:B------:R-:W2:Y:S03]  /*5d50*/  LDSM.16.M88.4 R160, [R135+0x11900] ;  /* 0x0119000087a0783b */ /* 0x000ea60000000200 */
[----:B------:R-:W-:Y:S04]  /*5d60*/  IMAD.IADD R180, R178, 0x1, R182 ;  /* 0x00000001b2b47824 */ /* 0x000fe800078e02b6 */
[C---:B------:R-:W-:Y:S08]  /*5d70*/  HMMA.16816.F32 R20, R140.reuse, R136, R20 ;  /* 0x000000888c14723c */ /* 0x040ff00000001814 */
[C---:B------:R-:W-:Y:S08]  /*5d80*/  HMMA.16816.F32 R24, R140.reuse, R138, R24 ;  /* 0x0000008a8c18723c */ /* 0x040ff00000001818 */
[C---:B------:R-:W-:Y:S08]  /*5d90*/  HMMA.16816.F32 R28, R140.reuse, R144, R28 ;  /* 0x000000908c1c723c */ /* 0x040ff0000000181c */
[----:B------:R-:W-:Y:S08]  /*5da0*/  HMMA.16816.F32 R32, R140, R146, R32 ;  /* 0x000000928c20723c */ /* 0x000ff00000001820 */
[C---:B-1----:R-:W-:Y:S08]  /*5db0*/  HMMA.16816.F32 R4, R148.reuse, R152, R4 ;  /* 0x000000989404723c */ /* 0x042ff00000001804 */
[C---:B------:R-:W-:Y:S08]  /*5dc0*/  HMMA.16816.F32 R8, R148.reuse, R154, R8 ;  /* 0x0000009a9408723c */ /* 0x040ff00000001808 */
[C---:B------:R-:W-:Y:S08]  /*5dd0*/  HMMA.16816.F32 R12, R148.reuse, R156, R12 ;  /* 0x0000009c940c723c */ /* 0x040ff0000000180c */
[C---:B------:R-:W-:Y:S08]  /*5de0*/  HMMA.16816.F32 R16, R148.reuse, R158, R16 ;  /* 0x0000009e9410723c */ /* 0x040ff00000001810 */
[C---:B------:R-:W-:Y:S08]  /*5df0*/  HMMA.16816.F32 R20, R148.reuse, R164, R20 ;  /* 0x000000a49414723c */ /* 0x040ff00000001814 */
[C---:B------:R-:W-:Y:S08]  /*5e00*/  HMMA.16816.F32 R24, R148.reuse, R166, R24 ;  /* 0x000000a69418723c */ /* 0x040ff00000001818 */
[C---:B--2---:R-:W-:Y:S08]  /*5e10*/  HMMA.16816.F32 R28, R148.reuse, R160, R28 ;  /* 0x000000a0941c723c */ /* 0x044ff0000000181c */
[----:B------:R-:W-:Y:S01]  /*5e20*/  HMMA.16816.F32 R32, R148, R162, R32 ;  /* 0x000000a29420723c */ /* 0x000fe20000001820 */
[----:B------:R-:W-:-:S07]  /*5e30*/  @!P3 BRA `(.L_x_2165) ;  /* 0x000001800000b947 */ /* 0x000fce0003800000 */
        /* <DEDUP_REMOVED lines=13> */
.L_x_2167:
[----:B------:R-:W-:Y:S04]  /*5f10*/  MOV R0, c[0x0][0x32c] ;  /* 0x0000cb0000007a02 */ /* 0x000fe80000000f00 */
[----:B------:R-:W-:Y:S11]  /*5f20*/  ISETP.NE.AND P0, PT, R0, 0x1, PT ;  /* 0x000000010000780c */ /* 0x000ff60003f05270 */
[----:B------:R-:W-:Y:S02]  /*5f30*/  @!UPT UIADD3 URZ, URZ, URZ, URZ ;  /* 0x0000003f3f3ff290 */ /* 0x000fe4000fffe03f */
[----:B------:R-:W-:Y:S05]  /*5f40*/  @P0 IMAD.HI.U32 R0, R182, c[0x0][0x330], RZ ;  /* 0x0000cc00b6000a27 */ /* 0x000fea00078e00ff */
[----:B------:R-:W-:Y:S02]  /*5f50*/  @P0 SHF.R.U32.HI R182, RZ, c[0x0][0x334], R0 ;  /* 0x0000cd00ffb60a19 */ /* 0x000fe40000011600 */
.L_x_2168:
[----:B------:R-:W-:Y:S05]  /*5f60*/  BSYNC B0 ;  /* 0x0000000000007941 */ /* 0x000fea0003800000 */
.L_x_2166:
[----:B------:R-:W-:Y:S04]  /*5f70*/  IMAD R133, R182, c[0x0][0x32c], -R177 ;  /* 0x0000cb00b6857a24 */ /* 0x000fe800078e0ab1 */
[----:B------:R-:W-:Y:S05]  /*5f80*/  IMAD.IADD R133, R133, 0x1, -R214 ;  /* 0x0000000185857824 */ /* 0x000fea00078e0ad6 */
[----:B------:R-:W-:Y:S02]  /*5f90*/  IADD3 R0, R133, c[0x0][0x32c], RZ ;  /* 0x0000cb0085007a10 */ /* 0x000fe40007ffe0ff */
[----:B------:R-:W-:Y:S02]  /*5fa0*/  IMNMX R180, R180, R133, !PT ;  /* 0x00000085b4b47217 */ /* 0x000fe40007800200 */
[----:B------:R-:W-:Y:S02]  /*5fb0*/  IMNMX R181, R181, R0, PT ;  /* 0x00000000b5b57217 */ /* 0x000fe40003800200 */
.L_x_2165:
[----:B------:R-:W-:Y:S01]  /*5fc0*/  ISETP.GT.AND P2, PT, R219, -0x1, PT ;  /* 0xffffffffdb00780c */ /* 0x000fe20003f44270 */
[----:B------:R-:W1:Y:S03]  /*5fd0*/  SHFL.IDX PT, R2, R176, 0x1, 0x1c1f ;  /* 0x003c1f00b0027f89 */ /* 0x000e6600000e0000 */
[----:B------:R-:W-:Y:S04]  /*5fe0*/  ISETP.GT.AND P0, PT, R180, RZ, P2 ;  /* 0x000000ffb400720c */ /* 0x000fe80001704270 */
[C---:B------:R-:W-:Y:S04]  /*5ff0*/  ISETP.LT.OR P0, PT, R181.reuse, 0x1, P0 ;  /* 0x00000001b500780c */ /* 0x040fe80000701670 */
[----:B------:R-:W-:Y:S02]  /*6000*/  FSEL R135, R4, -INF , !P0 ;  /* 0xff80000004877808 */ /* 0x000fe40004000000 */
[C---:B------:R-:W-:Y:S04]  /*6010*/  ISETP.GT.AND P0, PT, R180.reuse, 0x1, P2 ;  /* 0x00000001b400780c */ /* 0x040fe80001704270 */
[----:B------:R-:W-:Y:S04]  /*6020*/  ISETP.LT.OR P0, PT, R181, 0x2, P0 ;  /* 0x00000002b500780c */ /* 0x000fe80000701670 */
[----:B------:R-:W-:Y:S02]  /*6030*/  FSEL R133, R5, -INF , !P0 ;  /* 0xff80000005857808 */ /* 0x000fe40004000000 */
[----:B------:R-:W-:Y:S01]  /*6040*/  ISETP.GT.AND P0, PT, R180, 0x8, P2 ;  /* 0x00000008b400780c */ /* 0x000fe20001704270 */
[--C-:B-1----:R-:W-:Y:S02]  /*6050*/  IMAD.IADD R179, R179, 0x1, R2.reuse ;  /* 0x00000001b3b37824 */ /* 0x102fe400078e0202 */
[----:B------:R-:W-:Y:S01]  /*6060*/  IMAD.IADD R0, R178, 0x1, R2 ;  /* 0x00000001b2007824 */ /* 0x000fe200078e0202 */
[C---:B------:R-:W-:Y:S04]  /*6070*/  ISETP.LT.OR P0, PT, R181.reuse, 0x9, P0 ;  /* 0x00000009b500780c */ /* 0x040fe80000701670 */
        /* <DEDUP_REMOVED lines=54> */
.L_x_2171:
[----:B------:R-:W-:Y:S04]  /*63e0*/  MOV R2, c[0x0][0x32c] ;  /* 0x0000cb0000027a02 */ /* 0x000fe80000000f00 */
[----:B------:R-:W-:Y:S11]  /*63f0*/  ISETP.NE.AND P0, PT, R2, 0x1, PT ;  /* 0x000000010200780c */ /* 0x000ff60003f05270 */
[----:B------:R-:W-:Y:S02]  /*6400*/  @!UPT UIADD3 URZ, URZ, URZ, URZ ;  /* 0x0000003f3f3ff290 */ /* 0x000fe4000fffe03f */
[----:B------:R-:W-:Y:S05]  /*6410*/  @P0 IMAD.HI.U32 R2, R4, c[0x0][0x330], RZ ;  /* 0x0000cc0004020a27 */ /* 0x000fea00078e00ff */
[----:B------:R-:W-:Y:S02]  /*6420*/  @P0 SHF.R.U32.HI R4, RZ, c[0x0][0x334], R2 ;  /* 0x0000cd00ff040a19 */ /* 0x000fe40000011602 */
.L_x_2172:
[----:B------:R-:W-:Y:S05]  /*6430*/  BSYNC B0 ;  /* 0x0000000000007941 */ /* 0x000fea0003800000 */
.L_x_2170:
[----:B------:R-:W-:Y:S04]  /*6440*/  IMAD R177, R4, c[0x0][0x32c], -R177 ;  /* 0x0000cb0004b17a24 */ /* 0x000fe800078e0ab1 */
[----:B------:R-:W-:Y:S05]  /*6450*/  IMAD.IADD R177, R177, 0x1, -R214 ;  /* 0x00000001b1b17824 */ /* 0x000fea00078e0ad6 */
[----:B------:R-:W-:Y:S02]  /*6460*/  IADD3 R2, R177, c[0x0][0x32c], RZ ;  /* 0x0000cb00b1027a10 */ /* 0x000fe40007ffe0ff */
[----:B------:R-:W-:Y:S02]  /*6470*/  IMNMX R0, R0, R177, !PT ;  /* 0x000000b100007217 */ /* 0x000fe40007800200 */
[----:B------:R-:W-:Y:S02]  /*6480*/  IMNMX R179, R179, R2, PT ;  /* 0x00000002b3b37217 */ /* 0x000fe40003800200 */
.L_x_2169:
        /* <DEDUP_REMOVED lines=8> */
[C---:B------:R-:W-:Y:S01]  /*6510*/  ISETP.GT.AND P0, PT, R0.reuse, 0x1, P2 ;  /* 0x000000010000780c */ /* 0x040fe20001704270 */
        /* <DEDUP_REMOVED lines=63> */
[----:B------:R-:W-:Y:S02]  /*6910*/  ISETP.GT.AND P1, PT, R0, 0x38, P2 ;  /* 0x000000380000780c */ /* 0x000fe40001724270 */
[----:B------:R-:W-:Y:S02]  /*6920*/  FMNMX.FTZ R11, R172, R11, !PT ;  /* 0x0000000bac0b7209 */ /* 0x000fe40007810000 */
[----:B------:R-:W-:Y:S02]  /*6930*/  FMNMX.FTZ R2, R147, R4, !PT ;  /* 0x0000000493027209 */ /* 0x000fe40007810000 */
[----:B------:R-:W-:Y:S02]  /*6940*/  FSEL R156, R31, -INF , !P0 ;  /* 0xff8000001f9c7808 */ /* 0x000fe40004000000 */
[----:B------:R-:W-:Y:S01]  /*6950*/  ISETP.GT.AND P0, PT, R0, 0x39, P2 ;  /* 0x000000390000780c */ /* 0x000fe20001704270 */
[----:B------:R-:W1:Y:S01]  /*6960*/  SHFL.BFLY PT, R7, R2, 0x2, 0x1f ;  /* 0x0c401f0002077f89 */ /* 0x000e6200000e0000 */
[C---:B------:R-:W-:Y:S02]  /*6970*/  ISETP.LT.OR P1, PT, R179.reuse, 0x39, P1 ;  /* 0x00000039b300780c */ /* 0x040fe40000f21670 */
[----:B------:R-:W-:Y:S02]  /*6980*/  FMNMX.FTZ R11, R158, R11, !PT ;  /* 0x0000000b9e0b7209 */ /* 0x000fe40007810000 */
[----:B------:R-:W-:Y:S02]  /*6990*/  FSEL R146, R34, -INF , !P1 ;  /* 0xff80000022927808 */ /* 0x000fe40004800000 */
[----:B------:R-:W-:Y:S01]  /*69a0*/  ISETP.LT.OR P0, PT, R179, 0x3a, P0 ;  /* 0x0000003ab300780c */ /* 0x000fe20000701670 */
[----:B------:R-:W-:Y:S01]  /*69b0*/  LDSM.16.MT88.4 R28, [R184+UR4+0x100] ;  /* 0x00010004b81c783b */ /* 0x000fe20008004200 */
[----:B------:R-:W-:Y:S02]  /*69c0*/  FMNMX.FTZ R11, R156, R11, !PT ;  /* 0x0000000b9c0b7209 */ /* 0x000fe40007810000 */
[----:B------:R-:W-:Y:S02]  /*69d0*/  FSEL R144, R35, -INF , !P0 ;  /* 0xff80000023907808 */ /* 0x000fe40004000000 */
[----:B------:R-:W-:Y:S02]  /*69e0*/  FMNMX.FTZ R15, R146, R11, !PT ;  /* 0x0000000b920f7209 */ /* 0x000fe40007810000 */
[----:B------:R-:W-:Y:S02]  /*69f0*/  IADD3 R16, R184, UR4, RZ ;  /* 0x00000004b8107c10 */ /* 0x000fe4000fffe0ff */
        /* <DEDUP_REMOVED lines=12> */
[--C-:B------:R-:W-:Y:S01]  /*6ac0*/  FFMA.FTZ R153, R135, c[0x0][0x2d0], -R162.reuse ;  /* 0x0000b40087997a23 */ /* 0x100fe200000108a2 */
[----:B------:R-:W-:Y:S01]  /*6ad0*/  IADD3 R135, R189, R16, RZ ;  /* 0x00000010bd877210 */ /* 0x000fe20007ffe0ff */
        /* <DEDUP_REMOVED lines=13> */
[----:B------:R-:W-:Y:S02]  /*6bb0*/  FADD.FTZ R4, -R4, R3 ;  /* 0x0000000304047221 */ /* 0x000fe40000010100 */
[--C-:B------:R-:W-:Y:S02]  /*6bc0*/  FFMA.FTZ R155, R12, c[0x0][0x2d0], -R145.reuse ;  /* 0x0000b4000c9b7a23 */ /* 0x100fe40000010891 */
[----:B------:R-:W2:Y:S01]  /*6bd0*/  LDSM.16.MT88.4 R12, [R185+UR4+0x100] ;  /* 0x00010004b90c783b */ /* 0x000ea20008004200 */
        /* <DEDUP_REMOVED lines=9> */
[--C-:B------:R-:W-:Y:S02]  /*6c70*/  FFMA.FTZ R163, R143, c[0x0][0x2d0], -R162.reuse ;  /* 0x0000b4008fa37a23 */ /* 0x100fe400000108a2 */
[--C-:B------:R-:W-:Y:S01]  /*6c80*/  FFMA.FTZ R165, R170, c[0x0][0x2d0], -R145.reuse ;  /* 0x0000b400aaa57a23 */ /* 0x100fe20000010891 */
[----:B------:R-:W3:Y:S01]  /*6c90*/  MUFU.EX2 R148, R148 ;  /* 0x0000009400947308 */ /* 0x000ee20000000800 */
[----:B------:R-:W4:Y:S01]  /*6ca0*/  LDSM.16.MT88.4 R20, [R133+0x100] ;  /* 0x000100008514783b */ /* 0x000f220000004200 */
[--C-:B------:R-:W-:Y:S01]  /*6cb0*/  FFMA.FTZ R170, R140, c[0x0][0x2d0], -R145.reuse ;  /* 0x0000b4008caa7a23 */ /* 0x100fe20000010891 */
[----:B-1----:R-:W-:Y:S01]  /*6cc0*/  F2FP.PACK_AB R136, R150, R153 ;  /* 0x000000999688723e */ /* 0x002fe200000000ff */
[--C-:B------:R-:W-:Y:S02]  /*6cd0*/  FFMA.FTZ R168, R168, c[0x0][0x2d0], -R145.reuse ;  /* 0x0000b400a8a87a23 */ /* 0x100fe40000010891 */
[--C-:B------:R-:W-:Y:S02]  /*6ce0*/  FFMA.FTZ R175, R175, c[0x0][0x2d0], -R162.reuse ;  /* 0x0000b400afaf7a23 */ /* 0x100fe400000108a2 */
[--C-:B------:R-:W-:Y:S01]  /*6cf0*/  FFMA.FTZ R180, R173, c[0x0][0x2d0], -R162.reuse ;  /* 0x0000b400adb47a23 */ /* 0x100fe200000108a2 */
[----:B------:R-:W-:Y:S01]  /*6d00*/  LDSM.16.MT88.4 R140, [R184+UR4+0x2900] ;  /* 0x00290004b88c783b */ /* 0x000fe20008004200 */
        /* <DEDUP_REMOVED lines=9> */
[----:B---3--:R-:W-:Y:S01]  /*6da0*/  F2FP.PACK_AB R138, R148, R151 ;  /* 0x00000097948a723e */ /* 0x008fe200000000ff */
[--C-:B------:R-:W-:Y:S02]  /*6db0*/  FFMA.FTZ R159, R159, c[0x0][0x2d0], -R162.reuse ;  /* 0x0000b4009f9f7a23 */ /* 0x100fe400000108a2 */
[--C-:B------:R-:W-:Y:S02]  /*6dc0*/  FFMA.FTZ R157, R157, c[0x0][0x2d0], -R162.reuse ;  /* 0x0000b4009d9d7a23 */ /* 0x100fe400000108a2 */
[----:B------:R-:W-:Y:S01]  /*6dd0*/  FFMA.FTZ R162, R147, c[0x0][0x2d0], -R162 ;  /* 0x0000b40093a27a23 */ /* 0x000fe200000108a2 */
[----:B------:R-:W3:Y:S01]  /*6de0*/  MUFU.EX2 R154, R154 ;  /* 0x0000009a009a7308 */ /* 0x000ee20000000800 */
[--C-:B------:R-:W-:Y:S02]  /*6df0*/  FFMA.FTZ R158, R158, c[0x0][0x2d0], -R145.reuse ;  /* 0x0000b4009e9e7a23 */ /* 0x100fe40000010891 */
[--C-:B------:R-:W-:Y:S02]  /*6e00*/  FFMA.FTZ R177, R156, c[0x0][0x2d0], -R145.reuse ;  /* 0x0000b4009cb17a23 */ /* 0x100fe40000010891 */
[C---:B-1----:R-:W-:Y:S02]  /*6e10*/  FMUL.FTZ R4, R132.reuse, R128 ;  /* 0x0000008084047220 */ /* 0x042fe40000410000 */
        /* <DEDUP_REMOVED lines=10> */
[----:B------:R-:W-:Y:S01]  /*6ec0*/  FMUL.FTZ R33, R132, R121 ;  /* 0x0000007984217220 */ /* 0x000fe20000410000 */
[----:B---3--:R-:W-:Y:S01]  /*6ed0*/  F2FP.PACK_AB R137, R154, R155 ;  /* 0x0000009b9a89723e */ /* 0x008fe200000000ff */
[C---:B------:R-:W-:Y:S02]  /*6ee0*/  FMUL.FTZ R36, R132.reuse, R36 ;  /* 0x0000002484247220 */ /* 0x040fe40000410000 */
[----:B------:R-:W-:Y:S02]  /*6ef0*/  FMUL.FTZ R37, R132, R37 ;  /* 0x0000002584257220 */ /* 0x000fe40000410000 */
        /* <DEDUP_REMOVED lines=33> */
[----:B------:R-:W-:Y:S01]  /*7110*/  LDSM.16.MT88.4 R104, [R185+UR4+0x2100] ;  /* 0x00210004b968783b */ /* 0x000fe20008004200 */
[C---:B------:R-:W-:Y:S01]  /*7120*/  FMUL.FTZ R15, R3.reuse, R103 ;  /* 0x00000067030f7220 */ /* 0x040fe20000410000 */
[----:B------:R-:W2:Y:S01]  /*7130*/  MUFU.EX2 R166, R166 ;  /* 0x000000a600a67308 */ /* 0x000ea20000000800 */
[C---:B------:R-:W-:Y:S02]  /*7140*/  FMUL.FTZ R26, R3.reuse, R114 ;  /* 0x00000072031a7220 */ /* 0x040fe40000410000 */
[C---:B------:R-:W-:Y:S02]  /*7150*/  FMUL.FTZ R27, R3.reuse, R115 ;  /* 0x00000073031b7220 */ /* 0x040fe40000410000 */
[C---:B------:R-:W-:Y:S01]  /*7160*/  FMUL.FTZ R34, R3.reuse, R122 ;  /* 0x0000007a03227220 */ /* 0x040fe20000410000 */
[C---:B----4-:R-:W-:Y:S01]  /*7170*/  HMMA.16816.F32 R12, R136.reuse, R20, R12 ;  /* 0x00000014880c723c */ /* 0x050fe2000000180c */
[----:B------:R-:W3:Y:S02]  /*7180*/  LDSM.16.MT88.4 R100, [R135+0x100] ;  /* 0x000100008764783b */ /* 0x000ee40000004200 */
        /* <DEDUP_REMOVED lines=8> */
[----:B------:R-:W4:Y:S01]  /*7210*/  MUFU.EX2 R168, R168 ;  /* 0x000000a800a87308 */ /* 0x000f220000000800 */
[C---:B------:R-:W-:Y:S01]  /*7220*/  FMUL.FTZ R22, R3.reuse, R110 ;  /* 0x0000006e03167220 */ /* 0x040fe20000410000 */
[----:B------:R-:W-:Y:S03]  /*7230*/  LDSM.16.MT88.4 R120, [R184+UR4+0x900] ;  /* 0x00090004b878783b */ /* 0x000fe60008004200 */
[C---:B------:R-:W-:Y:S02]  /*7240*/  FMUL.FTZ R23, R3.reuse, R111 ;  /* 0x0000006f03177220 */ /* 0x040fe40000410000 */
[C---:B------:R-:W-:Y:S02]  /*7250*/  FMUL.FTZ R42, R3.reuse, R42 ;  /* 0x0000002a032a7220 */ /* 0x040fe40000410000 */
[C---:B------:R-:W-:Y:S01]  /*7260*/  FMUL.FTZ R43, R3.reuse, R43 ;  /* 0x0000002b032b7220 */ /* 0x040fe20000410000 */
[----:B------:R-:W5:Y:S01]  /*7270*/  LDSM.16.MT88.4 R108, [R133+0x2100] ;  /* 0x00210000856c783b */ /* 0x000f620000004200 */
[C---:B------:R-:W-:Y:S01]  /*7280*/  FMUL.FTZ R46, R3.reuse, R46 ;  /* 0x0000002e032e7220 */ /* 0x040fe20000410000 */
[C---:B------:R-:W-:Y:S01]  /*7290*/  HMMA.16816.F32 R20, R136.reuse, R28, R20 ;  /* 0x0000001c8814723c */ /* 0x040fe20000001814 */
[----:B------:R-:W-:Y:S02]  /*72a0*/  MUFU.EX2 R167, R167 ;  /* 0x000000a700a77308 */ /* 0x000fe40000000800 */
[C---:B------:R-:W-:Y:S02]  /*72b0*/  FMUL.FTZ R47, R3.reuse, R47 ;  /* 0x0000002f032f7220 */ /* 0x040fe40000410000 */
[C---:B------:R-:W-:Y:S02]  /*72c0*/  FMUL.FTZ R50, R3.reuse, R50 ;  /* 0x0000003203327220 */ /* 0x040fe40000410000 */
[C---:B------:R-:W-:Y:S01]  /*72d0*/  FMUL.FTZ R28, R132.reuse, R116 ;  /* 0x00000074841c7220 */ /* 0x040fe20000410000 */
[C---:B------:R-:W-:Y:S03]  /*72e0*/  HMMA.16816.F32 R24, R136.reuse, R30, R24 ;  /* 0x0000001e8818723c */ /* 0x040fe60000001818 */
[----:B------:R-:W1:Y:S01]  /*72f0*/  MUFU.EX2 R170, R170 ;  /* 0x000000aa00aa7308 */ /* 0x000e620000000800 */
        /* <DEDUP_REMOVED lines=10> */
[----:B------:R-:W3:Y:S01]  /*73a0*/  MUFU.EX2 R180, R180 ;  /* 0x000000b400b47308 */ /* 0x000ee20000000800 */
[C---:B------:R-:W-:Y:S02]  /*73b0*/  FMUL.FTZ R59, R3.reuse, R59 ;  /* 0x0000003b033b7220 */ /* 0x040fe40000410000 */
[C---:B------:R-:W-:Y:S01]  /*73c0*/  FMUL.FTZ R61, R132.reuse, R61 ;  /* 0x0000003d843d7220 */ /* 0x040fe20000410000 */
[C---:B------:R-:W-:Y:S01]  /*73d0*/  HMMA.16816.F32 R32, R136.reuse, R102, R32 ;  /* 0x000000668820723c */ /* 0x040fe20000001820 */
[----:B------:R-:W1:Y:S03]  /*73e0*/  LDSM.16.MT88.4 R100, [R184+UR4+0x2100] ;  /* 0x00210004b864783b */ /* 0x000e660008004200 */
[C---:B------:R-:W-:Y:S02]  /*73f0*/  FMUL.FTZ R62, R3.reuse, R62 ;  /* 0x0000003e033e7220 */ /* 0x040fe40000410000 */
[C---:B------:R-:W-:Y:S01]  /*7400*/  FMUL.FTZ R63, R3.reuse, R63 ;  /* 0x0000003f033f7220 */ /* 0x040fe20000410000 */
[----:B------:R-:W-:Y:S01]  /*7410*/  MUFU.EX2 R171, R171 ;  /* 0x000000ab00ab7308 */ /* 0x000fe20000000800 */
[C---:B------:R-:W-:Y:S04]  /*7420*/  HMMA.16816.F32 R36, R136.reuse, R104, R36 ;  /* 0x000000688824723c */ /* 0x040fe80000001824 */
[C---:B------:R-:W-:Y:S02]  /*7430*/  FMUL.FTZ R64, R132.reuse, R64 ;  /* 0x0000004084407220 */ /* 0x040fe40000410000 */
[C---:B------:R-:W-:Y:S02]  /*7440*/  FMUL.FTZ R65, R132.reuse, R65 ;  /* 0x0000004184417220 */ /* 0x040fe40000410000 */
[C---:B------:R-:W-:Y:S01]  /*7450*/  HMMA.16816.F32 R40, R136.reuse, R106, R40 ;  /* 0x0000006a8828723c */ /* 0x040fe20000001828 */
[----:B------:R-:W2:Y:S01]  /*7460*/  LDSM.16.MT88.4 R104, [R135+0x2100] ;  /* 0x002100008768783b */ /* 0x000ea20000004200 */
[----:B------:R-:W2:Y:S02]  /*7470*/  MUFU.EX2 R182, R182 ;  /* 0x000000b600b67308 */ /* 0x000ea40000000800 */
[C---:B------:R-:W-:Y:S02]  /*7480*/  FMUL.FTZ R66, R3.reuse, R66 ;  /* 0x0000004203427220 */ /* 0x040fe40000410000 */
[C---:B------:R-:W-:Y:S02]  /*7490*/  FMUL.FTZ R67, R3.reuse, R67 ;  /* 0x0000004303437220 */ /* 0x040fe40000410000 */
[C---:B-----5:R-:W-:Y:S04]  /*74a0*/  HMMA.16816.F32 R44, R136.reuse, R108, R44 ;  /* 0x0000006c882c723c */ /* 0x060fe8000000182c */
[C---:B------:R-:W-:Y:S01]  /*74b0*/  FMUL.FTZ R68, R132.reuse, R68 ;  /* 0x0000004484447220 */ /* 0x040fe20000410000 */
[----:B------:R-:W-:Y:S01]  /*74c0*/  MUFU.EX2 R169, R169 ;  /* 0x000000a900a97308 */ /* 0x000fe20000000800 */
[C---:B------:R-:W-:Y:S02]  /*74d0*/  FMUL.FTZ R69, R132.reuse, R69 ;  /* 0x0000004584457220 */ /* 0x040fe40000410000 */
[C---:B------:R-:W-:Y:S01]  /*74e0*/  HMMA.16816.F32 R48, R136.reuse, R110, R48 ;  /* 0x0000006e8830723c */ /* 0x040fe20000001830 */
[----:B------:R-:W5:Y:S03]  /*74f0*/  LDSM.16.MT88.4 R108, [R185+UR4+0x4100] ;  /* 0x00410004b96c783b */ /* 0x000f660008004200 */
[C---:B------:R-:W-:Y:S02]  /*7500*/  FMUL.FTZ R70, R3.reuse, R70 ;  /* 0x0000004603467220 */ /* 0x040fe40000410000 */
[C---:B------:R-:W-:Y:S01]  /*7510*/  FMUL.FTZ R71, R3.reuse, R71 ;  /* 0x0000004703477220 */ /* 0x040fe20000410000 */
[----:B------:R-:W3:Y:S01]  /*7520*/  MUFU.EX2 R176, R176 ;  /* 0x000000b000b07308 */ /* 0x000ee20000000800 */
[C---:B------:R-:W-:Y:S01]  /*7530*/  FMUL.FTZ R72, R132.reuse, R72 ;  /* 0x0000004884487220 */ /* 0x040fe20000410000 */
[C---:B-1----:R-:W-:Y:S03]  /*7540*/  HMMA.16816.F32 R52, R136.reuse, R100, R52 ;  /* 0x000000648834723c */ /* 0x042fe60000001834 */
        /* <DEDUP_REMOVED lines=8> */
[C---:B--2---:R-:W-:Y:S04]  /*75d0*/  HMMA.16816.F32 R60, R136.reuse, R104, R60 ;  /* 0x00000068883c723c */ /* 0x044fe8000000183c */
[C---:B------:R-:W-:Y:S01]  /*75e0*/  FMUL.FTZ R78, R3.reuse, R78 ;  /* 0x0000004e034e7220 */ /* 0x040fe20000410000 */
[----:B------:R-:W2:Y:S01]  /*75f0*/  MUFU.EX2 R172, R172 ;  /* 0x000000ac00ac7308 */ /* 0x000ea20000000800 */
[C---:B------:R-:W-:Y:S02]  /*7600*/  FMUL.FTZ R79, R3.reuse, R79 ;  /* 0x0000004f034f7220 */ /* 0x040fe40000410000 */
[C---:B------:R-:W-:Y:S01]  /*7610*/  HMMA.16816.F32 R64, R136.reuse, R106, R64 ;  /* 0x0000006a8840723c */ /* 0x040fe20000001840 */
[----:B------:R-:W2:Y:S03]  /*7620*/  LDSM.16.MT88.4 R104, [R184+UR4+0x4100] ;  /* 0x00410004b868783b */ /* 0x000ea60008004200 */
[C---:B------:R-:W-:Y:S02]  /*7630*/  FMUL.FTZ R80, R132.reuse, R80 ;  /* 0x0000005084507220 */ /* 0x040fe40000410000 */
[C---:B------:R-:W-:Y:S01]  /*7640*/  FMUL.FTZ R81, R132.reuse, R81 ;  /* 0x0000005184517220 */ /* 0x040fe20000410000 */
[----:B------:R-:W-:Y:S01]  /*7650*/  MUFU.EX2 R160, R160 ;  /* 0x000000a000a07308 */ /* 0x000fe20000000800 */
[C---:B-----5:R-:W-:Y:S04]  /*7660*/  HMMA.16816.F32 R68, R136.reuse, R108, R68 ;  /* 0x0000006c8844723c */ /* 0x060fe80000001844 */
[C---:B------:R-:W-:Y:S02]  /*7670*/  FMUL.FTZ R82, R3.reuse, R82 ;  /* 0x0000005203527220 */ /* 0x040fe40000410000 */
[C---:B------:R-:W-:Y:S02]  /*7680*/  FMUL.FTZ R83, R3.reuse, R83 ;  /* 0x0000005303537220 */ /* 0x040fe40000410000 */
[C---:B------:R-:W-:Y:S01]  /*7690*/  HMMA.16816.F32 R72, R136.reuse, R110, R72 ;  /* 0x0000006e8848723c */ /* 0x040fe20000001848 */
[----:B------:R-:W5:Y:S01]  /*76a0*/  LDSM.16.MT88.4 R108, [R135+0x4100] ;  /* 0x00410000876c783b */ /* 0x000f620000004200 */
[----:B------:R-:W3:Y:S02]  /*76b0*/  MUFU.EX2 R159, R159 ;  /* 0x0000009f009f7308 */ /* 0x000ee40000000800 */
[C---:B------:R-:W-:Y:S02]  /*76c0*/  FMUL.FTZ R84, R132.reuse, R84 ;  /* 0x0000005484547220 */ /* 0x040fe40000410000 */
[C---:B------:R-:W-:Y:S02]  /*76d0*/  FMUL.FTZ R85, R132.reuse, R85 ;  /* 0x0000005584557220 */ /* 0x040fe40000410000 */
[C---:B------:R-:W-:Y:S01]  /*76e0*/  FMUL.FTZ R86, R3.reuse, R86 ;  /* 0x0000005603567220 */ /* 0x040fe20000410000 */
[C---:B-1----:R-:W-:Y:S03]  /*76f0*/  HMMA.16816.F32 R76, R136.reuse, R100, R76 ;  /* 0x00000064884c723c */ /* 0x042fe6000000184c */
[C---:B------:R-:W-:Y:S01]  /*7700*/  FMUL.FTZ R87, R3.reuse, R87 ;  /* 0x0000005703577220 */ /* 0x040fe20000410000 */
[----:B------:R-:W-:Y:S01]  /*7710*/  MUFU.EX2 R157, R157 ;  /* 0x0000009d009d7308 */ /* 0x000fe20000000800 */
[C---:B------:R-:W-:Y:S02]  /*7720*/  FMUL.FTZ R88, R132.reuse, R88 ;  /* 0x0000005884587220 */ /* 0x040fe40000410000 */
[----:B------:R-:W-:Y:S01]  /*7730*/  FMUL.FTZ R89, R132, R89 ;  /* 0x0000005984597220 */ /* 0x000fe20000410000 */
[C---:B------:R-:W-:Y:S04]  /*7740*/  HMMA.16816.F32 R80, R136.reuse, R102, R80 ;  /* 0x000000668850723c */ /* 0x040fe80000001850 */
[C---:B------:R-:W-:Y:S01]  /*7750*/  FMUL.FTZ R90, R3.reuse, R90 ;  /* 0x0000005a035a7220 */ /* 0x040fe20000410000 */
[----:B------:R-:W-:Y:S01]  /*7760*/  F2FP.PACK_AB R100, R164, R161 ;  /* 0x000000a1a464723e */ /* 0x000fe200000000ff */
[C---:B------:R-:W-:Y:S01]  /*7770*/  FMUL.FTZ R91, R3.reuse, R91 ;  /* 0x0000005b035b7220 */ /* 0x040fe20000410000 */
[----:B------:R-:W-:Y:S01]  /*7780*/  F2FP.PACK_AB R102, R166, R163 ;  /* 0x000000a3a666723e */ /* 0x000fe200000000ff */
[C---:B--2---:R-:W-:Y:S01]  /*7790*/  HMMA.16816.F32 R84, R136.reuse, R104, R84 ;  /* 0x000000688854723c */ /* 0x044fe20000001854 */
[----:B------:R-:W-:Y:S03]  /*77a0*/  MUFU.EX2 R162, R162 ;  /* 0x000000a200a27308 */ /* 0x000fe60000000800 */
[----:B------:R-:W-:Y:S01]  /*77b0*/  FMUL.FTZ R92, R132, R92 ;  /* 0x0000005c845c7220 */ /* 0x000fe20000410000 */
[----:B----4-:R-:W-:Y:S01]  /*77c0*/  F2FP.PACK_AB R101, R168, R165 ;  /* 0x000000a5a865723e */ /* 0x010fe200000000ff */
[----:B------:R-:W-:Y:S01]  /*77d0*/  FMUL.FTZ R93, R132, R93 ;  /* 0x0000005d845d7220 */ /* 0x000fe20000410000 */
[----:B------:R-:W-:Y:S01]  /*77e0*/  F2FP.PACK_AB R103, R170, R167 ;  /* 0x000000a7aa67723e */ /* 0x000fe200000000ff */
[C---:B------:R-:W-:Y:S01]  /*77f0*/  HMMA.16816.F32 R88, R136.reuse, R106, R88 ;  /* 0x0000006a8858723c */ /* 0x040fe20000001858 */
[----:B------:R-:W1:Y:S02]  /*7800*/  LDSM.16.MT88.4 R104, [R135+0x900] ;  /* 0x000900008768783b */ /* 0x000e640000004200 */
[----:B------:R-:W-:Y:S01]  /*7810*/  MUFU.EX2 R158, R158 ;  /* 0x0000009e009e7308 */ /* 0x000fe20000000800 */
[C---:B------:R-:W-:Y:S02]  /*7820*/  FMUL.FTZ R94, R3.reuse, R94 ;  /* 0x0000005e035e7220 */ /* 0x040fe40000410000 */
[C---:B------:R-:W-:Y:S02]  /*7830*/  FMUL.FTZ R95, R3.reuse, R95 ;  /* 0x0000005f035f7220 */ /* 0x040fe40000410000 */
[C---:B------:R-:W-:Y:S04]  /*7840*/  FMUL.FTZ R96, R132.reuse, R96 ;  /* 0x0000006084607220 */ /* 0x040fe80000410000 */
[C---:B------:R-:W-:Y:S01]  /*7850*/  FMUL.FTZ R97, R132.reuse, R97 ;  /* 0x0000006184617220 */ /* 0x040fe20000410000 */
[C---:B-----5:R-:W-:Y:S01]  /*7860*/  HMMA.16816.F32 R92, R136.reuse, R108, R92 ;  /* 0x0000006c885c723c */ /* 0x060fe2000000185c */
[----:B------:R-:W2:Y:S02]  /*7870*/  MUFU.EX2 R177, R177 ;  /* 0x000000b100b17308 */ /* 0x000ea40000000800 */
[C---:B------:R-:W-:Y:S02]  /*7880*/  FMUL.FTZ R98, R3.reuse, R98 ;  /* 0x0000006203627220 */ /* 0x040fe40000410000 */
[C---:B------:R-:W-:Y:S02]  /*7890*/  FMUL.FTZ R99, R3.reuse, R99 ;  /* 0x0000006303637220 */ /* 0x040fe40000410000 */
[----:B------:R-:W-:Y:S02]  /*78a0*/  FFMA.FTZ R155, R3, R218, R155 ;  /* 0x000000da039b7223 */ /* 0x000fe4000001009b */
[----:B------:R-:W-:Y:S02]  /*78b0*/  FFMA.FTZ R153, R132, R217, R153 ;  /* 0x000000d984997223 */ /* 0x000fe40000010099 */
[----:B------:R-:W4:Y:S01]  /*78c0*/  MUFU.EX2 R156, R156 ;  /* 0x0000009c009c7308 */ /* 0x000f220000000800 */
[----:B------:R-:W-:Y:S01]  /*78d0*/  HMMA.16816.F32 R96, R136, R110, R96 ;  /* 0x0000006e8860723c */ /* 0x000fe20000001860 */
[----:B------:R-:W5:Y:S02]  /*78e0*/  LDSM.16.MT88.4 R108, [R135+0x2900] ;  /* 0x00290000876c783b */ /* 0x000f640000004200 */
[----:B------:R-:W-:Y:S01]  /*78f0*/  MOV R132, R2 ;  /* 0x0000000200847202 */ /* 0x000fe20000000f00 */
[----:B------:R-:W-:Y:S02]  /*7900*/  FADD.FTZ R150, R150, R153 ;  /* 0x0000009996967221 */ /* 0x000fe40000010000 */
[----:B------:R-:W-:Y:S02]  /*7910*/  FADD.FTZ R154, R154, R155 ;  /* 0x0000009b9a9a7221 */ /* 0x000fe40000010000 */
[C---:B------:R-:W-:Y:S01]  /*7920*/  HMMA.16816.F32 R4, R100.reuse, R112, R4 ;  /* 0x000000706404723c */ /* 0x040fe20000001804 */
[----:B------:R-:W-:Y:S04]  /*7930*/  LDSM.16.MT88.4 R136, [R184+UR4+0x3100] ;  /* 0x00310004b888783b */ /* 0x000fe80008004200 */
        /* <DEDUP_REMOVED lines=32> */
[C---:B-----5:R-:W-:Y:S08]  /*7b40*/  HMMA.16816.F32 R60, R100.reuse, R108, R60 ;  /* 0x0000006c643c723c */ /* 0x060ff0000000183c */
[C---:B------:R-:W-:Y:S01]  /*7b50*/  HMMA.16816.F32 R64, R100.reuse, R110, R64 ;  /* 0x0000006e6440723c */ /* 0x040fe20000001840 */
[----:B------:R-:W5:Y:S07]  /*7b60*/  LDSM.16.MT88.4 R108, [R135+0x4900] ;  /* 0x00490000876c783b */ /* 0x000f6e0000004200 */
[C---:B-1----:R-:W-:Y:S08]  /*7b70*/  HMMA.16816.F32 R68, R100.reuse, R104, R68 ;  /* 0x000000686444723c */ /* 0x042ff00000001844 */
[C---:B------:R-:W-:Y:S01]  /*7b80*/  HMMA.16816.F32 R72, R100.reuse, R106, R72 ;  /* 0x0000006a6448723c */ /* 0x040fe20000001848 */
[----:B------:R-:W1:Y:S07]  /*7b90*/  LDSM.16.MT88.4 R104, [R185+UR4+0x1100] ;  /* 0x00110004b968783b */ /* 0x000e6e0008004200 */
[C---:B------:R-:W-:Y:S08]  /*7ba0*/  HMMA.16816.F32 R76, R100.reuse, R112, R76 ;  /* 0x00000070644c723c */ /* 0x040ff0000000184c */
[C---:B------:R-:W-:Y:S01]  /*7bb0*/  HMMA.16816.F32 R80, R100.reuse, R114, R80 ;  /* 0x000000726450723c */ /* 0x040fe20000001850 */
[----:B------:R-:W1:Y:S07]  /*7bc0*/  LDSM.16.MT88.4 R112, [R133+0x1100] ;  /* 0x001100008570783b */ /* 0x000e6e0000004200 */
[C---:B------:R-:W-:Y:S08]  /*7bd0*/  HMMA.16816.F32 R84, R100.reuse, R116, R84 ;  /* 0x000000746454723c */ /* 0x040ff00000001854 */
[C---:B------:R-:W-:Y:S01]  /*7be0*/  HMMA.16816.F32 R88, R100.reuse, R118, R88 ;  /* 0x000000766458723c */ /* 0x040fe20000001858 */
[----:B------:R-:W2:Y:S07]  /*7bf0*/  LDSM.16.MT88.4 R116, [R135+0x1100] ;  /* 0x001100008774783b */ /* 0x000eae0000004200 */
[C---:B-----5:R-:W-:Y:S08]  /*7c00*/  HMMA.16816.F32 R92, R100.reuse, R108, R92 ;  /* 0x0000006c645c723c */ /* 0x060ff0000000185c */
[----:B------:R-:W-:Y:S01]  /*7c10*/  HMMA.16816.F32 R96, R100, R110, R96 ;  /* 0x0000006e6460723c */ /* 0x000fe20000001860 */
[----:B------:R-:W5:Y:S06]  /*7c20*/  LDSM.16.MT88.4 R108, [R135+0x3100] ;  /* 0x00310000876c783b */ /* 0x000f6c0000004200 */
[----:B---3--:R-:W-:Y:S01]  /*7c30*/  F2FP.PACK_AB R100, R180, R175 ;  /* 0x000000afb464723e */ /* 0x008fe200000000ff */
        /* <DEDUP_REMOVED lines=14> */
[C---:B------:R-:W-:Y:S08]  /*7d20*/  HMMA.16816.F32 R12, R100.reuse, R112, R12 ;  /* 0x00000070640c723c */ /* 0x040ff0000000180c */
[C---:B------:R-:W-:Y:S01]  /*7d30*/  HMMA.16816.F32 R16, R100.reuse, R114, R16 ;  /* 0x000000726410723c */ /* 0x040fe20000001810 */
[----:B------:R-:W3:Y:S07]  /*7d40*/  LDSM.16.MT88.4 R112, [R133+0x5100] ;  /* 0x005100008570783b */ /* 0x000eee0000004200 */
[C---:B------:R-:W-:Y:S08]  /*7d50*/  HMMA.16816.F32 R20, R100.reuse, R120, R20 ;  /* 0x000000786414723c */ /* 0x040ff00000001814 */
[C---:B------:R-:W-:Y:S01]  /*7d60*/  HMMA.16816.F32 R24, R100.reuse, R122, R24 ;  /* 0x0000007a6418723c */ /* 0x040fe20000001818 */
[----:B------:R-:W-:Y:S07]  /*7d70*/  LDSM.16.MT88.4 R120, [R135+0x1900] ;  /* 0x001900008778783b */ /* 0x000fee0000004200 */
[C---:B--2---:R-:W-:Y:S08]  /*7d80*/  HMMA.16816.F32 R28, R100.reuse, R116, R28 ;  /* 0x00000074641c723c */ /* 0x044ff0000000181c */
[C---:B------:R-:W-:Y:S01]  /*7d90*/  HMMA.16816.F32 R32, R100.reuse, R118, R32 ;  /* 0x000000766420723c */ /* 0x040fe20000001820 */
[----:B------:R-:W2:Y:S07]  /*7da0*/  LDSM.16.MT88.4 R116, [R184+UR4+0x5100] ;  /* 0x00510004b874783b */ /* 0x000eae0008004200 */
        /* <DEDUP_REMOVED lines=11> */
[C---:B-----5:R-:W-:Y:S04]  /*7e60*/  HMMA.16816.F32 R60, R100.reuse, R108, R60 ;  /* 0x0000006c643c723c */ /* 0x060fe8000000183c */
[----:B----4-:R-:W-:Y:S01]  /*7e70*/  F2FP.PACK_AB R139, R179, R156 ;  /* 0x0000009cb38b723e */ /* 0x010fe200000000ff */
[----:B------:R-:W-:Y:S02]  /*7e80*/  FADD.FTZ R158, R158, R173 ;  /* 0x000000ad9e9e7221 */ /* 0x000fe40000010000 */
[----:B------:R-:W-:Y:S01]  /*7e90*/  FADD.FTZ R160, R159, R160 ;  /* 0x000000a09fa07221 */ /* 0x000fe20000010000 */
[C---:B------:R-:W-:Y:S01]  /*7ea0*/  HMMA.16816.F32 R64, R100.reuse, R110, R64 ;  /* 0x0000006e6440723c */ /* 0x040fe20000001840 */
[----:B------:R-:W4:Y:S03]  /*7eb0*/  LDSM.16.MT88.4 R108, [R135+0x5100] ;  /* 0x00510000876c783b */ /* 0x000f260000004200 */
        /* <DEDUP_REMOVED lines=9> */
[C---:B------:R-:W-:Y:S01]  /*7f50*/  HMMA.16816.F32 R80, R100.reuse, R114, R80 ;  /* 0x000000726450723c */ /* 0x040fe20000001850 */
[----:B------:R-:W3:Y:S07]  /*7f60*/  LDSM.16.MT88.4 R112, [R184+UR4+0x1900] ;  /* 0x00190004b870783b */ /* 0x000eee0008004200 */
[C---:B--2---:R-:W-:Y:S08]  /*7f70*/  HMMA.16816.F32 R84, R100.reuse, R116, R84 ;  /* 0x000000746454723c */ /* 0x044ff00000001854 */
[C---:B------:R-:W-:Y:S08]  /*7f80*/  HMMA.16816.F32 R88, R100.reuse, R118, R88 ;  /* 0x000000766458723c */ /* 0x040ff00000001858 */
[C---:B----4-:R-:W-:Y:S08]  /*7f90*/  HMMA.16816.F32 R92, R100.reuse, R108, R92 ;  /* 0x0000006c645c723c */ /* 0x050ff0000000185c */
[----:B------:R-:W-:Y:S08]  /*7fa0*/  HMMA.16816.F32 R96, R100, R110, R96 ;  /* 0x0000006e6460723c */ /* 0x000ff00000001860 */
[C---:B------:R-:W-:Y:S01]  /*7fb0*/  HMMA.16816.F32 R128, R136.reuse, R124, R4 ;  /* 0x0000007c8880723c */ /* 0x040fe20000001804 */
[----:B------:R-:W2:Y:S07]  /*7fc0*/  LDSM.16.MT88.4 R4, [R184+UR4+0x3900] ;  /* 0x00390004b804783b */ /* 0x000eae0008004200 */
[C---:B------:R-:W-:Y:S01]  /*7fd0*/  HMMA.16816.F32 R124, R136.reuse, R126, R8 ;  /* 0x0000007e887c723c */ /* 0x040fe20000001808 */
[----:B------:R-:W4:Y:S07]  /*7fe0*/  LDSM.16.MT88.4 R8, [R135+0x3900] ;  /* 0x003900008708783b */ /* 0x000f2e0000004200 */
[C---:B-1----:R-:W-:Y:S07]  /*7ff0*/  HMMA.16816.F32 R100, R136.reuse, R104, R12 ;  /* 0x000000688864723c */ /* 0x042fee000000180c */
[----:B------:R-:W-:Y:S01]  /*8000*/  IADD3 R13, R219, -0x2, RZ ;  /* 0xfffffffedb0d7810 */ /* 0x000fe20007ffe0ff */
[C---:B------:R-:W-:Y:S03]  /*8010*/  HMMA.16816.F32 R104, R136.reuse, R106, R16 ;  /* 0x0000006a8868723c */ /* 0x040fe60000001810 */
[C---:B------:R-:W-:Y:S05]  /*8020*/  ISETP.GE.AND P0, PT, R13.reuse, R194, PT ;  /* 0x000000c20d00720c */ /* 0x040fea0003f06270 */
[C---:B---3--:R-:W-:Y:S08]  /*8030*/  HMMA.16816.F32 R108, R136.reuse, R112, R20 ;  /* 0x00000070886c723c */ /* 0x048ff00000001814 */
[C---:B------:R-:W-:Y:S04]  /*8040*/  HMMA.16816.F32 R112, R136.reuse, R114, R24 ;  /* 0x000000728870723c */ /* 0x040fe80000001818 */
[----:B------:R-:W-:Y:S01]  /*8050*/  @P0 SHF.R.S32.HI R16, RZ, 0x1f, R13 ;  /* 0x0000001fff100819 */ /* 0x000fe2000001140d */
[C---:B------:R-:W-:Y:S03]  /*8060*/  @P0 IMAD.WIDE.U32 R18, R13.reuse, c[0x0][0x1e0], RZ ;  /* 0x000078000d120a25 */ /* 0x040fe600078e00ff */
[C---:B------:R-:W-:Y:S04]  /*8070*/  HMMA.16816.F32 R116, R136.reuse, R120, R28 ;  /* 0x000000788874723c */ /* 0x040fe8000000181c */
[----:B------:R-:W-:Y:S01]  /*8080*/  @P0 SHF.L.U32 R24, R18, 0x6, RZ ;  /* 0x0000000612180819 */ /* 0x000fe200000006ff */
[----:B------:R-:W-:Y:S03]  /*8090*/  @P0 IMAD R16, R16, c[0x0][0x1e0], RZ ;  /* 0x0000780010100a24 */ /* 0x000fe600078e02ff */
[C---:B------:R-:W-:Y:S04]  /*80a0*/  HMMA.16816.F32 R120, R136.reuse, R122, R32 ;  /* 0x0000007a8878723c */ /* 0x040fe80000001820 */
[----:B------:R-:W-:Y:S02]  /*80b0*/  @P0 IMAD R16, R13, c[0x0][0x1e4], R16 ;  /* 0x000079000d100a24 */ /* 0x000fe400078e0210 */
[----:B------:R-:W1:Y:S02]  /*80c0*/  LDSM.16.MT88.4 R12, [R185+UR4+0x5900] ;  /* 0x00590004b90c783b */ /* 0x000e640008004200 */
[C---:B------:R-:W-:Y:S04]  /*80d0*/  HMMA.16816.F32 R36, R136.reuse, R140, R36 ;  /* 0x0000008c8824723c */ /* 0x040fe80000001824 */
[----:B------:R-:W-:Y:S02]  /*80e0*/  @P0 IADD3 R25, R19, R16, RZ ;  /* 0x0000001013190210 */ /* 0x000fe40007ffe0ff */
[----:B------:R-:W-:Y:S02]  /*80f0*/  @P0 IADD3 R16, P1, R24, R208, RZ ;  /* 0x000000d018100210 */ /* 0x000fe40007f3e0ff */
[C---:B------:R-:W-:Y:S04]  /*8100*/  HMMA.16816.F32 R40, R136.reuse, R142, R40 ;  /* 0x0000008e8828723c */ /* 0x040fe80000001828 */
[----:B------:R-:W-:Y:S04]  /*8110*/  @P0 SHF.L.U64.HI R25, R18, 0x6, R25 ;  /* 0x0000000612190819 */ /* 0x000fe80000010219 */
[C---:B------:R-:W-:Y:S08]  /*8120*/  HMMA.16816.F32 R44, R136.reuse, R144, R44 ;  /* 0x00000090882c723c */ /* 0x040ff0000000182c */
[C---:B------:R-:W-:Y:S08]  /*8130*/  HMMA.16816.F32 R48, R136.reuse, R146, R48 ;  /* 0x000000928830723c */ /* 0x040ff00000001830 */
[C---:B--2---:R-:W-:Y:S07]  /*8140*/  HMMA.16816.F32 R52, R136.reuse, R4, R52 ;  /* 0x000000048834723c */ /* 0x044fee0000001834 */
[C---:B------:R-:W-:Y:S01]  /*8150*/  @P0 IADD3.X R5, R25.reuse, R213, RZ, P1, !PT ;  /* 0x000000d519050210 */ /* 0x040fe20000ffe4ff */
[C---:B------:R-:W-:Y:S04]  /*8160*/  HMMA.16816.F32 R56, R136.reuse, R6, R56 ;  /* 0x000000068838723c */ /* 0x040fe80000001838 */
[C---:B------:R-:W-:Y:S04]  /*8170*/  @P0 LEA R20, P1, R16.reuse, c[0x0][0x1c8], 0x1 ;  /* 0x0000720010140a11 */ /* 0x040fe800078208ff */
[C---:B----4-:R-:W-:Y:S04]  /*8180*/  HMMA.16816.F32 R60, R136.reuse, R8, R60 ;  /* 0x00000008883c723c */ /* 0x050fe8000000183c */
[----:B------:R-:W-:Y:S02]  /*8190*/  @P0 LEA.HI.X R21, R16, c[0x0][0x1cc], R5, 0x1, P1 ;  /* 0x0000730010150a11 */ /* 0x000fe400008f0c05 */
[----:B------:R-:W2:Y:S01]  /*81a0*/  LDSM.16.MT88.4 R16, [R133+0x5900] ;  /* 0x005900008510783b */ /* 0x000ea20000004200 */
[----:B------:R-:W-:Y:S01]  /*81b0*/  @P0 IADD3 R4, P1, R24, R225, RZ ;  /* 0x000000e118040210 */ /* 0x000fe20007f3e0ff */
[C---:B------:R-:W-:Y:S04]  /*81c0*/  HMMA.16816.F32 R64, R136.reuse, R10, R64 ;  /* 0x0000000a8840723c */ /* 0x040fe80000001840 */
[C---:B------:R-:W-:Y:S02]  /*81d0*/  @P0 IADD3.X R5, R25.reuse, R224, RZ, P1, !PT ;  /* 0x000000e019050210 */ /* 0x040fe40000ffe4ff */
        /* <DEDUP_REMOVED lines=41> */
[C---:B------:R-:W-:Y:S02]  /*8470*/  ISETP.GT.AND P0, PT, R219.reuse, R230, PT ;  /* 0x000000e6db00720c */ /* 0x040fe40003f04270 */
[----:B------:R-:W-:Y:S05]  /*8480*/  IADD3 R219, R219, -0x1, RZ ;  /* 0xffffffffdbdb7810 */ /* 0x000fea0007ffe0ff */
[----:B------:R-:W0:Y:S01]  /*8490*/  LDGDEPBAR ;  /* 0x00000000000079af */ /* 0x000e220000000000 */
[----:B-1----:R-:W-:Y:S05]  /*84a0*/  MOV R3, R0 ;  /* 0x0000000000037202 */ /* 0x002fea0000000f00 */
[----:B------:R-:W-:-:S05]  /*84b0*/  @P0 BRA `(.L_x_2173) ;  /* 0xffffcb6000000947 */ /* 0x000fca000383ffff */
.L_x_2164:
        /* <DEDUP_REMOVED lines=18> */
.L_x_2175:
[----:B------:R-:W-:-:S04]  /*85e0*/  MOV R3, c[0x0][0x32c] ;  /* 0x0000cb0000037a02 */ /* 0x000fc80000000f00 */
[----:B------:R-:W-:-:S13]  /*85f0*/  ISETP.NE.AND P0, PT, R3, 0x1, PT ;  /* 0x000000010300780c */ /* 0x000fda0003f05270 */
[----:B------:R-:W-:-:S05]  /*8600*/  @P0 IMAD.HI.U32 R3, R5, c[0x0][0x330], RZ ;  /* 0x0000cc0005030a27 */ /* 0x000fca00078e00ff */
[----:B------:R-:W-:-:S05]  /*8610*/  @P0 SHF.R.U32.HI R5, RZ, c[0x0][0x334], R3 ;  /* 0x0000cd00ff050a19 */ /* 0x000fca0000011603 */
.L_x_2176:
[----:B------:R-:W-:-:S05]  /*8620*/  IMAD R5, R5, c[0x0][0x32c], RZ ;  /* 0x0000cb0005057a24 */ /* 0x000fca00078e02ff */
[----:B------:R-:W-:-:S04]  /*8630*/  IMNMX R4, R4, R5, !PT ;  /* 0x0000000504047217 */ /* 0x000fc80007800200 */
.L_x_2174:
        /* <DEDUP_REMOVED lines=21> */
.L_x_2178:
[----:B------:R-:W-:Y:S04]  /*8790*/  DEPBAR.LE SB0, 0x2 ;  /* 0x000080800000791a */ /* 0x000fe80000000000 */
[----:B------:R-:W-:Y:S01]  /*87a0*/  BAR.SYNC.DEFER_BLOCKING 0x0 ;  /* 0x0000000000007b1d */ /* 0x000fe20000010000 */
[----:B------:R-:W-:Y:S01]  /*87b0*/  UIMAD UR4, UR5, 0x6000, URZ ;  /* 0x00006000050478a4 */ /* 0x000fe2000f8e023f */
[----:B------:R-:W-:Y:S01]  /*87c0*/  ISETP.GE.AND P0, PT, R194, R221, PT ;  /* 0x000000ddc200720c */ /* 0x000fe20003f06270 */
[----:B------:R-:W-:Y:S01]  /*87d0*/  UIADD3 UR7, UR5, 0x1, URZ ;  /* 0x0000000105077890 */ /* 0x000fe2000fffe03f */
[----:B------:R-:W-:Y:S01]  /*87e0*/  IADD3 R219, R221, -0x1, RZ ;  /* 0xffffffffdddb7810 */ /* 0x000fe20007ffe0ff */
[----:B------:R-:W-:Y:S04]  /*87f0*/  UISETP.GE.AND UP0, UPT, UR5, 0x1, UPT ;  /* 0x000000010500788c */ /* 0x000fe8000bf06270 */
[----:B------:R-:W-:Y:S06]  /*8800*/  USEL UR5, UR7, URZ, !UP0 ;  /* 0x0000003f07057287 */ /* 0x000fec000c000000 */
[----:B------:R-:W-:Y:S01]  /*8810*/  @!P0 SHF.R.S32.HI R153, RZ, 0x1f, R219 ;  /* 0x0000001fff998819 */ /* 0x000fe200000114db */
[----:B------:R-:W-:Y:S04]  /*8820*/  @!P0 IMAD.WIDE.U32 R4, R219, c[0x0][0x208], RZ ;  /* 0x00008200db048a25 */ /* 0x000fe800078e00ff */
[----:B------:R-:W-:Y:S01]  /*8830*/  @!P0 IMAD R153, R153, c[0x0][0x208], RZ ;  /* 0x0000820099998a24 */ /* 0x000fe200078e02ff */
[----:B------:R-:W-:Y:S01]  /*8840*/  @!P0 SHF.L.U32 R0, R4, 0x6, RZ ;  /* 0x0000000604008819 */ /* 0x000fe200000006ff */
[----:B------:R-:W-:Y:S01]  /*8850*/  @!P0 IMAD R171, R216, 0x6000, R215 ;  /* 0x00006000d8ab8824 */ /* 0x000fe200078e02d7 */
[----:B------:R-:W-:Y:S01]  /*8860*/  LDSM.16.M88.4 R32, [R192] ;  /* 0x00000000c020783b */ /* 0x000fe20000000200 */
[----:B------:R-:W-:Y:S05]  /*8870*/  @!P0 IMAD R153, R219, c[0x0][0x20c], R153 ;  /* 0x00008300db998a24 */ /* 0x000fea00078e0299 */
[----:B------:R-:W-:Y:S02]  /*8880*/  @!P0 IADD3 R153, R5, R153, RZ ;  /* 0x0000009905998210 */ /* 0x000fe40007ffe0ff */
[----:B------:R-:W1:Y:S01]  /*8890*/  LDSM.16.M88.4 R8, [R190+UR4+0xc100] ;  /* 0x00c10004be08783b */ /* 0x000e620008000200 */
[----:B------:R-:W-:Y:S02]  /*88a0*/  @!P0 IADD3 R5, P1, R0, R206, RZ ;  /* 0x000000ce00058210 */ /* 0x000fe40007f3e0ff */
[----:B------:R-:W-:Y:S04]  /*88b0*/  @!P0 SHF.L.U64.HI R153, R4, 0x6, R153 ;  /* 0x0000000604998819 */ /* 0x000fe80000010299 */
[----:B------:R-:W-:Y:S01]  /*88c0*/  @!P0 IADD3.X R2, R153, R211, RZ, P1, !PT ;  /* 0x000000d399028210 */ /* 0x000fe20000ffe4ff */
[----:B------:R-:W2:Y:S01]  /*88d0*/  LDSM.16.M88.4 R16, [R190+UR4+0xc900] ;  /* 0x00c90004be10783b */ /* 0x000ea20008000200 */
[C---:B------:R-:W-:Y:S04]  /*88e0*/  @!P0 LEA R160, P1, R5.reuse, c[0x0][0x1f8], 0x1 ;  /* 0x00007e0005a08a11 */ /* 0x040fe800078208ff */
[----:B------:R-:W-:Y:S02]  /*88f0*/  @!P0 LEA.HI.X R161, R5, c[0x0][0x1fc], R2, 0x1, P1 ;  /* 0x00007f0005a18a11 */ /* 0x000fe400008f0c02 */
[----:B------:R-:W-:Y:S01]  /*8900*/  IADD3 R2, R190, UR4, RZ ;  /* 0x00000004be027c10 */ /* 0x000fe2000fffe0ff */
[----:B------:R-:W3:Y:S01]  /*8910*/  LDSM.16.M88.4 R24, [R190+UR4+0xd100] ;  /* 0x00d10004be18783b */ /* 0x000ee20008000200 */
[----:B------:R-:W-:Y:S02]  /*8920*/  @!P0 IADD3 R12, P1, R0, R183, RZ ;  /* 0x000000b7000c8210 */ /* 0x000fe40007f3e0ff */
[----:B------:R-:W-:Y:S02]  /*8930*/  IADD3 R135, R191, R2, RZ ;  /* 0x00000002bf877210 */ /* 0x000fe40007ffe0ff */
[C---:B------:R-:W-:Y:S02]  /*8940*/  @!P0 IADD3.X R13, R153.reuse, R182, RZ, P1, !PT ;  /* 0x000000b6990d8210 */ /* 0x040fe40000ffe4ff */
[----:B------:R-:W-:Y:S01]  /*8950*/  IADD3 R172, R134, R135, RZ ;  /* 0x0000008786ac7210 */ /* 0x000fe20007ffe0ff */
[----:B------:R-:W4:Y:S01]  /*8960*/  LDSM.16.M88.4 R136, [R190+UR4+0xd900] ;  /* 0x00d90004be88783b */ /* 0x000f220008000200 */
[C---:B------:R-:W-:Y:S04]  /*8970*/  @!P0 LEA R164, P1, R12.reuse, c[0x0][0x1f8], 0x1 ;  /* 0x00007e000ca48a11 */ /* 0x040fe800078208ff */
[----:B------:R-:W-:Y:S02]  /*8980*/  @!P0 LEA.HI.X R165, R12, c[0x0][0x1fc], R13, 0x1, P1 ;  /* 0x00007f000ca58a11 */ /* 0x000fe400008f0c0d */
[----:B------:R-:W-:Y:S01]  /*8990*/  @!P0 IADD3 R21, P1, R0, R181, RZ ;  /* 0x000000b500158210 */ /* 0x000fe20007f3e0ff */
[----:B------:R-:W-:Y:S03]  /*89a0*/  LDSM.16.M88.4 R140, [R188] ;  /* 0x00000000bc8c783b */ /* 0x000fe60000000200 */
[----:B------:R-:W-:Y:S02]  /*89b0*/  @!P0 IADD3.X R20, R153, R180, RZ, P1, !PT ;  /* 0x000000b499148210 */ /* 0x000fe40000ffe4ff */
[C---:B------:R-:W-:Y:S01]  /*89c0*/  @!P0 LEA R166, P1, R21.reuse, c[0x0][0x1f8], 0x1 ;  /* 0x00007e0015a68a11 */ /* 0x040fe200078208ff */
[C---:B-1----:R-:W-:Y:S02]  /*89d0*/  HMMA.16816.F32 R4, R32.reuse, R8, RZ ;  /* 0x000000082004723c */ /* 0x042fe400000018ff */
[----:B------:R-:W1:Y:S01]  /*89e0*/  LDSM.16.M88.4 R144, [R135+0xc100] ;  /* 0x00c100008790783b */ /* 0x000e620000000200 */
[----:B------:R-:W-:Y:S02]  /*89f0*/  @!P0 LEA.HI.X R167, R21, c[0x0][0x1fc], R20, 0x1, P1 ;  /* 0x00007f0015a78a11 */ /* 0x000fe400008f0c14 */
[----:B------:R-:W-:Y:S03]  /*8a00*/  @!P0 IADD3 R0, P1, R199, R0, RZ ;  /* 0x00000000c7008210 */ /* 0x000fe60007f3e0ff */
[C---:B------:R-:W-:Y:S02]  /*8a10*/  HMMA.16816.F32 R8, R32.reuse, R10, RZ ;  /* 0x0000000a2008723c */ /* 0x040fe400000018ff */
[----:B------:R-:W5:Y:S02]  /*8a20*/  LDSM.16.M88.4 R148, [R135+0xc900] ;  /* 0x00c900008794783b */ /* 0x000f640000000200 */
[----:B------:R-:W-:Y:S02]  /*8a30*/  @!P0 IADD3.X R153, R198, R153, RZ, P1, !PT ;  /* 0x00000099c6998210 */ /* 0x000fe40000ffe4ff */
[----:B------:R-:W-:Y:S02]  /*8a40*/  @!P0 IADD3 R28, P1, R0, R206, RZ ;  /* 0x000000ce001c8210 */ /* 0x000fe40007f3e0ff */
[C---:B--2---:R-:W-:Y:S04]  /*8a50*/  HMMA.16816.F32 R12, R32.reuse, R16, RZ ;  /* 0x00000010200c723c */ /* 0x044fe800000018ff */
[C---:B------:R-:W-:Y:S02]  /*8a60*/  @!P0 IADD3.X R29, R153.reuse, R211, RZ, P1, !PT ;  /* 0x000000d3991d8210 */ /* 0x040fe40000ffe4ff */
[C---:B------:R-:W-:Y:S02]  /*8a70*/  @!P0 LEA R168, P1, R28.reuse, c[0x0][0x1f8], 0x1 ;  /* 0x00007e001ca88a11 */ /* 0x040fe400078208ff */
[C---:B------:R-:W-:Y:S04]  /*8a80*/  HMMA.16816.F32 R16, R32.reuse, R18, RZ ;  /* 0x000000122010723c */ /* 0x040fe800000018ff */
[----:B------:R-:W-:Y:S02]  /*8a90*/  @!P0 LEA.HI.X R169, R28, c[0x0][0x1fc], R29, 0x1, P1 ;  /* 0x00007f001ca98a11 */ /* 0x000fe400008f0c1d */
[C---:B------:R-:W-:Y:S02]  /*8aa0*/  @!P0 IADD3 R155, P1, R0.reuse, R183, RZ ;  /* 0x000000b7009b8210 */ /* 0x040fe40007f3e0ff */
[C---:B---3--:R-:W-:Y:S04]  /*8ab0*/  HMMA.16816.F32 R20, R32.reuse, R24, RZ ;  /* 0x000000182014723c */ /* 0x048fe800000018ff */
[----:B------:R-:W-:Y:S02]  /*8ac0*/  @!P0 IADD3.X R132, R153, R182, RZ, P1, !PT ;  /* 0x000000b699848210 */ /* 0x000fe40000ffe4ff */
[C---:B------:R-:W-:Y:S02]  /*8ad0*/  @!P0 LEA R174, P1, R155.reuse, c[0x0][0x1f8], 0x1 ;  /* 0x00007e009bae8a11 */ /* 0x040fe400078208ff */
[C---:B------:R-:W-:Y:S04]  /*8ae0*/  HMMA.16816.F32 R24, R32.reuse, R26, RZ ;  /* 0x0000001a2018723c */ /* 0x040fe800000018ff */
[----:B------:R-:W-:Y:S02]  /*8af0*/  @!P0 LEA.HI.X R175, R155, c[0x0][0x1fc], R132, 0x1, P1 ;  /* 0x00007f009baf8a11 */ /* 0x000fe400008f0c84 */
[----:B------:R-:W-:Y:S02]  /*8b00*/  @!P0 IADD3 R0, P1, R0, R181, RZ ;  /* 0x000000b500008210 */ /* 0x000fe40007f3e0ff */
[C---:B----4-:R-:W-:Y:S04]  /*8b10*/  HMMA.16816.F32 R28, R32.reuse, R136, RZ ;  /* 0x00000088201c723c */ /* 0x050fe800000018ff */
[----:B------:R-:W-:Y:S02]  /*8b20*/  @!P0 IADD3.X R153, R153, R180, RZ, P1, !PT ;  /* 0x000000b499998210 */ /* 0x000fe40000ffe4ff */
[C---:B------:R-:W-:Y:S02]  /*8b30*/  @!P0 LEA R222, P1, R0.reuse, c[0x0][0x1f8], 0x1 ;  /* 0x00007e0000de8a11 */ /* 0x040fe400078208ff */
[----:B------:R-:W-:Y:S01]  /*8b40*/  HMMA.16816.F32 R32, R32, R138, RZ ;  /* 0x0000008a2020723c */ /* 0x000fe200000018ff */
[----:B------:R-:W2:Y:S03]  /*8b50*/  LDSM.16.M88.4 R136, [R135+0xd100] ;  /* 0x00d100008788783b */ /* 0x000ea60000000200 */
[----:B------:R-:W-:Y:S02]  /*8b60*/  @!P0 LEA.HI.X R223, R0, c[0x0][0x1fc], R153, 0x1, P1 ;  /* 0x00007f0000df8a11 */ /* 0x000fe400008f0c99 */
[-C--:B------:R-:W-:Y:S02]  /*8b70*/  IADD3 R0, R134, R2.reuse, RZ ;  /* 0x0000000286007210 */ /* 0x080fe40007ffe0ff */
[C---:B-1----:R-:W-:Y:S01]  /*8b80*/  HMMA.16816.F32 R4, R140.reuse, R144, R4 ;  /* 0x000000908c04723c */ /* 0x042fe20000001804 */
[----:B------:R-:W1:Y:S04]  /*8b90*/  LDSM.16.M88.4 R152, [R135+0xd900] ;  /* 0x00d900008798783b */ /* 0x000e680000000200 */
[----:B------:R-:W-:Y:S03]  /*8ba0*/  IADD3 R2, R191, R2, R134 ;  /* 0x00000002bf027210 */ /* 0x000fe60007ffe086 */
[C---:B------:R-:W-:Y:S01]  /*8bb0*/  HMMA.16816.F32 R8, R140.reuse, R146, R8 ;  /* 0x000000928c08723c */ /* 0x040fe20000001808 */
[----:B------:R-:W-:Y:S01]  /*8bc0*/  @!PT LDS RZ, [RZ] ;  /* 0x00000000fffff984 */ /* 0x000fe20000000800 */
[----:B------:R-:W-:Y:S01]  /*8bd0*/  @!PT LDS RZ, [RZ] ;  /* 0x00000000fffff984 */ /* 0x000fe20000000800 */
[----:B------:R-:W-:Y:S01]  /*8be0*/  @!PT LDS RZ, [RZ] ;  /* 0x00000000fffff984 */ /* 0x000fe20000000800 */
[----:B------:R3:W-:Y:S07]  /*8bf0*/  @!P0 LDGSTS.E.BYPASS.LTC128B.128 [R171], [R160.64], !P5 ;  /* 0x00000000a0ab8fae */ /* 0x0007ee000e901d48 */
        /* <DEDUP_REMOVED lines=9> */
[----:B------:R2:W-:Y:S07]  /*8c90*/  @!P0 LDGSTS.E.BYPASS.LTC128B.128 [R171+0x5000], [R222.64], !P6 ;  /* 0x05000000deab8fae */ /* 0x0005ee000f101d48 */
[----:B------:R-:W-:Y:S01]  /*8ca0*/  HMMA.16816.F32 R32, R140, R154, R32 ;  /* 0x0000009a8c20723c */ /* 0x000fe20000001820 */
[----:B------:R-:W-:Y:S08]  /*8cb0*/  LDSM.16.M88.4 R144, [R187] ;  /* 0x00000000bb90783b */ /* 0x000ff00000000200 */
[----:B------:R-:W1:Y:S08]  /*8cc0*/  LDSM.16.M88.4 R156, [R0+0xc100] ;  /* 0x00c10000009c783b */ /* 0x000e700000000200 */
[----:B---3--:R-:W3:Y:S08]  /*8cd0*/  LDSM.16.M88.4 R160, [R0+0xc900] ;  /* 0x00c9000000a0783b */ /* 0x008ef00000000200 */
[----:B------:R-:W5:Y:S08]  /*8ce0*/  LDSM.16.M88.4 R148, [R0+0xd100] ;  /* 0x00d100000094783b */ /* 0x000f700000000200 */
[----:B------:R-:W0:Y:S08]  /*8cf0*/  LDGDEPBAR ;  /* 0x00000000000079af */ /* 0x000e300000000000 */
[----:B----4-:R-:W4:Y:S01]  /*8d00*/  LDSM.16.M88.4 R164, [R0+0xd900] ;  /* 0x00d9000000a4783b */ /* 0x010f220000000200 */
[C---:B-1----:R-:W-:Y:S07]  /*8d10*/  HMMA.16816.F32 R4, R144.reuse, R156, R4 ;  /* 0x0000009c9004723c */ /* 0x042fee0000001804 */
[----:B------:R-:W-:Y:S01]  /*8d20*/  LDSM.16.M88.4 R136, [R186] ;  /* 0x00000000ba88783b */ /* 0x000fe20000000200 */
[C---:B------:R-:W-:Y:S07]  /*8d30*/  HMMA.16816.F32 R8, R144.reuse, R158, R8 ;  /* 0x0000009e9008723c */ /* 0x040fee0000001808 */
[----:B--2---:R-:W1:Y:S01]  /*8d40*/  LDSM.16.M88.4 R168, [R172+0xc100] ;  /* 0x00c10000aca8783b */ /* 0x004e620000000200 */
[C---:B---3--:R-:W-:Y:S07]  /*8d50*/  HMMA.16816.F32 R12, R144.reuse, R160, R12 ;  /* 0x000000a0900c723c */ /* 0x048fee000000180c */
[----:B------:R-:W2:Y:S01]  /*8d60*/  LDSM.16.M88.4 R140, [R172+0xc900] ;  /* 0x00c90000ac8c783b */ /* 0x000ea20000000200 */
[C---:B------:R-:W-:Y:S07]  /*8d70*/  HMMA.16816.F32 R16, R144.reuse, R162, R16 ;  /* 0x000000a29010723c */ /* 0x040fee0000001810 */
[----:B------:R-:W3:Y:S01]  /*8d80*/  LDSM.16.M88.4 R152, [R172+0xd100] ;  /* 0x00d10000ac98783b */ /* 0x000ee20000000200 */
[C---:B-----5:R-:W-:Y:S07]  /*8d90*/  HMMA.16816.F32 R20, R144.reuse, R148, R20 ;  /* 0x000000949014723c */ /* 0x060fee0000001814 */
[----:B------:R-:W5:Y:S01]  /*8da0*/  LDSM.16.M88.4 R156, [R172+0xd900] ;  /* 0x00d90000ac9c783b */ /* 0x000f620000000200 */
[C---:B------:R-:W-:Y:S07]  /*8db0*/  HMMA.16816.F32 R24, R144.reuse, R150, R24 ;  /* 0x000000969018723c */ /* 0x040fee0000001818 */
[----:B------:R-:W-:Y:S01]  /*8dc0*/  LDSM.16.M88.4 R148, [R190+UR4+0xe100] ;  /* 0x00e10004be94783b */ /* 0x000fe20008000200 */
[C---:B----4-:R-:W-:Y:S07]  /*8dd0*/  HMMA.16816.F32 R28, R144.reuse, R164, R28 ;  /* 0x000000a4901c723c */ /* 0x050fee000000181c */
[----:B------:R-:W-:Y:S01]  /*8de0*/  LDSM.16.M88.4 R160, [R190+UR4+0xe900] ;  /* 0x00e90004bea0783b */ /* 0x000fe20008000200 */
[----:B------:R-:W-:Y:S07]  /*8df0*/  HMMA.16816.F32 R32, R144, R166, R32 ;  /* 0x000000a69020723c */ /* 0x000fee0000001820 */
[----:B------:R-:W4:Y:S01]  /*8e00*/  LDSM.16.M88.4 R144, [R192+0x4000] ;  /* 0x00400000c090783b */ /* 0x000f220000000200 */
[C---:B-1----:R-:W-:Y:S07]  /*8e10*/  HMMA.16816.F32 R4, R136.reuse, R168, R4 ;  /* 0x000000a88804723c */ /* 0x042fee0000001804 */
[----:B------:R-:W-:Y:S01]  /*8e20*/  LDSM.16.M88.4 R164, [R188+0x4000] ;  /* 0x00400000bca4783b */ /* 0x000fe20000000200 */
[C---:B------:R-:W-:Y:S07]  /*8e30*/  HMMA.16816.F32 R8, R136.reuse, R170, R8 ;  /* 0x000000aa8808723c */ /* 0x040fee0000001808 */
[----:B------:R-:W-:Y:S01]  /*8e40*/  LDSM.16.M88.4 R168, [R135+0xe100] ;  /* 0x00e1000087a8783b */ /* 0x000fe20000000200 */
[C---:B--2---:R-:W-:Y:S08]  /*8e50*/  HMMA.16816.F32 R12, R136.reuse, R140, R12 ;  /* 0x0000008c880c723c */ /* 0x044ff0000000180c */
[C---:B------:R-:W-:Y:S01]  /*8e60*/  HMMA.16816.F32 R16, R136.reuse, R142, R16 ;  /* 0x0000008e8810723c */ /* 0x040fe20000001810 */
[----:B------:R-:W1:Y:S07]  /*8e70*/  LDSM.16.M88.4 R140, [R190+UR4+0xf100] ;  /* 0x00f10004be8c783b */ /* 0x000e6e0008000200 */
[C---:B---3--:R-:W-:Y:S08]  /*8e80*/  HMMA.16816.F32 R20, R136.reuse, R152, R20 ;  /* 0x000000988814723c */ /* 0x048ff00000001814 */
[C---:B------:R-:W-:Y:S01]  /*8e90*/  HMMA.16816.F32 R24, R136.reuse, R154, R24 ;  /* 0x0000009a8818723c */ /* 0x040fe20000001818 */
[----:B------:R-:W2:Y:S07]  /*8ea0*/  LDSM.16.M88.4 R152, [R190+UR4+0xf900] ;  /* 0x00f90004be98783b */ /* 0x000eae0008000200 */
[C---:B-----5:R-:W-:Y:S08]  /*8eb0*/  HMMA.16816.F32 R28, R136.reuse, R156, R28 ;  /* 0x0000009c881c723c */ /* 0x060ff0000000181c */
        /* <DEDUP_REMOVED lines=76> */
[C---:B------:R-:W-:Y:S08]  /*9380*/  HMMA.16816.F32 R24, R144.reuse, R150, R24 ;  /* 0x000000969018723c */ /* 0x040ff00000001818 */
[C---:B------:R-:W-:Y:S08]  /*9390*/  HMMA.16816.F32 R28, R144.reuse, R152, R28 ;  /* 0x00000098901c723c */ /* 0x040ff0000000181c */
[----:B------:R-:W-:Y:S01]  /*93a0*/  HMMA.16816.F32 R32, R144, R154, R32 ;  /* 0x0000009a9020723c */ /* 0x000fe20000001820 */
[----:B------:R-:W3:Y:S07]  /*93b0*/  LDSM.16.M88.4 R144, [R2+0x10900] ;  /* 0x010900000290783b */ /* 0x000eee0000000200 */
[C---:B-----5:R-:W-:Y:S08]  /*93c0*/  HMMA.16816.F32 R4, R160.reuse, R164, R4 ;  /* 0x000000a4a004723c */ /* 0x060ff00000001804 */
[C---:B------:R-:W-:Y:S08]  /*93d0*/  HMMA.16816.F32 R8, R160.reuse, R166, R8 ;  /* 0x000000a6a008723c */ /* 0x040ff00000001808 */
[C---:B----4-:R-:W-:Y:S08]  /*93e0*/  HMMA.16816.F32 R12, R160.reuse, R140, R12 ;  /* 0x0000008ca00c723c */ /* 0x050ff0000000180c */
[C---:B------:R-:W-:Y:S01]  /*93f0*/  HMMA.16816.F32 R16, R160.reuse, R142, R16 ;  /* 0x0000008ea010723c */ /* 0x040fe20000001810 */
[----:B------:R-:W4:Y:S07]  /*9400*/  LDSM.16.M88.4 R140, [R2+0x11100] ;  /* 0x01110000028c783b */ /* 0x000f2e0000000200 */
[C---:B-1----:R-:W-:Y:S08]  /*9410*/  HMMA.16816.F32 R20, R160.reuse, R156, R20 ;  /* 0x0000009ca014723c */ /* 0x042ff00000001814 */
[C---:B------:R-:W-:Y:S08]  /*9420*/  HMMA.16816.F32 R24, R160.reuse, R158, R24 ;  /* 0x0000009ea018723c */ /* 0x040ff00000001818 */
[C---:B--2---:R-:W-:Y:S08]  /*9430*/  HMMA.16816.F32 R28, R160.reuse, R136, R28 ;  /* 0x00000088a01c723c */ /* 0x044ff0000000181c */
[----:B------:R-:W-:Y:S01]  /*9440*/  HMMA.16816.F32 R32, R160, R138, R32 ;  /* 0x0000008aa020723c */ /* 0x000fe20000001820 */
[----:B------:R1:W2:Y:S01]  /*9450*/  LDSM.16.M88.4 R136, [R2+0x11900] ;  /* 0x011900000288783b */ /* 0x0002a20000000200 */
[----:B------:R-:W-:Y:S06]  /*9460*/  DEPBAR.LE SB0, 0x2 ;  /* 0x000080800000791a */ /* 0x000fec0000000000 */
[C---:B------:R-:W-:Y:S01]  /*9470*/  HMMA.16816.F32 R4, R168.reuse, R172, R4 ;  /* 0x000000aca804723c */ /* 0x040fe20000001804 */
[----:B------:R-:W-:Y:S07]  /*9480*/  BAR.SYNC.DEFER_BLOCKING 0x0 ;  /* 0x0000000000007b1d */ /* 0x000fee0000010000 */
[C---:B------:R-:W-:Y:S08]  /*9490*/  HMMA.16816.F32 R8, R168.reuse, R174, R8 ;  /* 0x000000aea808723c */ /* 0x040ff00000001808 */
[C---:B---3--:R-:W-:Y:S08]  /*94a0*/  HMMA.16816.F32 R12, R168.reuse, R144, R12 ;  /* 0x00000090a80c723c */ /* 0x048ff0000000180c */
[C---:B------:R-:W-:Y:S01]  /*94b0*/  HMMA.16816.F32 R16, R168.reuse, R146, R16 ;  /* 0x00000092a810723c */ /* 0x040fe20000001810 */
[----:B------:R-:W-:Y:S03]  /*94c0*/  LDSM.16.MT88.4 R148, [R185+UR4+0x2900] ;  /* 0x00290004b994783b */ /* 0x000fe60008004200 */
[----:B------:R-:W-:Y:S02]  /*94d0*/  FMNMX.FTZ R0, R4, R133, !PT ;  /* 0x0000008504007209 */ /* 0x000fe40007810000 */
[----:B------:R-:W-:Y:S02]  /*94e0*/  FMNMX.FTZ R132, R6, R3, !PT ;  /* 0x0000000306847209 */ /* 0x000fe40007810000 */
[C---:B----4-:R-:W-:Y:S04]  /*94f0*/  HMMA.16816.F32 R20, R168.reuse, R140, R20 ;  /* 0x0000008ca814723c */ /* 0x050fe80000001814 */
[----:B------:R-:W-:Y:S03]  /*9500*/  FMNMX.FTZ R135, R5, R0, !PT ;  /* 0x0000000005877209 */ /* 0x000fe60007810000 */
[----:B------:R-:W-:Y:S01]  /*9510*/  FMNMX.FTZ R141, R7, R132, !PT ;  /* 0x00000084078d7209 */ /* 0x000fe20007810000 */
[C---:B------:R-:W-:Y:S04]  /*9520*/  HMMA.16816.F32 R24, R168.reuse, R142, R24 ;  /* 0x0000008ea818723c */ /* 0x040fe80000001818 */
[----:B------:R-:W-:Y:S02]  /*9530*/  FMNMX.FTZ R0, R8, R135, !PT ;  /* 0x0000008708007209 */ /* 0x000fe40007810000 */
[----:B-1----:R-:W-:Y:S02]  /*9540*/  FMNMX.FTZ R2, R10, R141, !PT ;  /* 0x0000008d0a027209 */ /* 0x002fe40007810000 */
        /* <DEDUP_REMOVED lines=34> */
[----:B-1----:R-:W-:Y:S07]  /*9770*/  FMNMX.FTZ R2, R137, R2, !PT ;  /* 0x0000000289027209 */ /* 0x002fee0007810000 */
[----:B------:R-:W1:Y:S01]  /*9780*/  LDSM.16.MT88.4 R136, [R185+UR4+0x100] ;  /* 0x00010004b988783b */ /* 0x000e620008004200 */
[C---:B------:R-:W-:Y:S02]  /*9790*/  FADD.FTZ R133, -R2.reuse, R133 ;  /* 0x0000008502857221 */ /* 0x040fe40000010100 */
[----:B------:R-:W-:Y:S01]  /*97a0*/  FMUL.FTZ R165, R2, c[0x0][0x2d0] ;  /* 0x0000b40002a57a20 */ /* 0x000fe20000410000 */
[----:B--2---:R-:W-:Y:S01]  /*97b0*/  FMNMX.FTZ R0, R135, R0, !PT ;  /* 0x0000000087007209 */ /* 0x004fe20007810000 */
[----:B------:R-:W-:Y:S02]  /*97c0*/  FMUL.FTZ R132, R133, c[0x0][0x2d0] ;  /* 0x0000b40085847a20 */ /* 0x000fe40000410000 */
[----:B------:R-:W-:Y:S02]  /*97d0*/  FFMA.FTZ R157, R8, c[0x0][0x2d0], -R165 ;  /* 0x0000b400089d7a23 */ /* 0x000fe400000108a5 */
[C---:B------:R-:W-:Y:S02]  /*97e0*/  FADD.FTZ R133, -R0.reuse, R3 ;  /* 0x0000000300857221 */ /* 0x040fe40000010100 */
[----:B------:R-:W-:Y:S01]  /*97f0*/  FMUL.FTZ R160, R0, c[0x0][0x2d0] ;  /* 0x0000b40000a07a20 */ /* 0x000fe20000410000 */
[----:B------:R-:W2:Y:S01]  /*9800*/  MUFU.EX2 R132, R132 ;  /* 0x0000008400847308 */ /* 0x000ea20000000800 */
[----:B------:R-:W-:Y:S02]  /*9810*/  FMUL.FTZ R3, R133, c[0x0][0x2d0] ;  /* 0x0000b40085037a20 */ /* 0x000fe40000410000 */
[--C-:B------:R-:W-:Y:S02]  /*9820*/  FFMA.FTZ R152, R9, c[0x0][0x2d0], -R165.reuse ;  /* 0x0000b40009987a23 */ /* 0x100fe400000108a5 */
[--C-:B------:R-:W-:Y:S02]  /*9830*/  FFMA.FTZ R155, R10, c[0x0][0x2d0], -R160.reuse ;  /* 0x0000b4000a9b7a23 */ /* 0x100fe400000108a0 */
[--C-:B------:R-:W-:Y:S02]  /*9840*/  FFMA.FTZ R156, R11, c[0x0][0x2d0], -R160.reuse ;  /* 0x0000b4000b9c7a23 */ /* 0x100fe400000108a0 */
[--C-:B------:R-:W-:Y:S01]  /*9850*/  FFMA.FTZ R153, R4, c[0x0][0x2d0], -R165.reuse ;  /* 0x0000b40004997a23 */ /* 0x100fe200000108a5 */
[----:B------:R-:W3:Y:S01]  /*9860*/  MUFU.EX2 R3, R3 ;  /* 0x0000000300037308 */ /* 0x000ee20000000800 */
[--C-:B------:R-:W-:Y:S01]  /*9870*/  FFMA.FTZ R154, R5, c[0x0][0x2d0], -R165.reuse ;  /* 0x0000b400059a7a23 */ /* 0x100fe200000108a5 */
[----:B------:R-:W-:Y:S01]  /*9880*/  IADD3 R4, R185, UR4, RZ ;  /* 0x00000004b9047c10 */ /* 0x000fe2000fffe0ff */
[--C-:B------:R-:W-:Y:S02]  /*9890*/  FFMA.FTZ R158, R6, c[0x0][0x2d0], -R160.reuse ;  /* 0x0000b400069e7a23 */ /* 0x100fe400000108a0 */
[--C-:B------:R-:W-:Y:S01]  /*98a0*/  FFMA.FTZ R159, R7, c[0x0][0x2d0], -R160.reuse ;  /* 0x0000b400079f7a23 */ /* 0x100fe200000108a0 */
[----:B------:R-:W-:Y:S01]  /*98b0*/  IADD3 R133, R189, R4, RZ ;  /* 0x00000004bd857210 */ /* 0x000fe20007ffe0ff */
[--C-:B------:R-:W-:Y:S02]  /*98c0*/  FFMA.FTZ R163, R16, c[0x0][0x2d0], -R165.reuse ;  /* 0x0000b40010a37a23 */ /* 0x100fe400000108a5 */
[--C-:B------:R-:W-:Y:S01]  /*98d0*/  FFMA.FTZ R164, R17, c[0x0][0x2d0], -R165.reuse ;  /* 0x0000b40011a47a23 */ /* 0x100fe200000108a5 */
[----:B------:R-:W-:Y:S01]  /*98e0*/  MUFU.EX2 R153, R153 ;  /* 0x0000009900997308 */ /* 0x000fe20000000800 */
[----:B------:R-:W4:Y:S01]  /*98f0*/  LDSM.16.MT88.4 R140, [R133+0x100] ;  /* 0x00010000858c783b */ /* 0x000f220000004200 */
[--C-:B------:R-:W-:Y:S02]  /*9900*/  FFMA.FTZ R168, R18, c[0x0][0x2d0], -R160.reuse ;  /* 0x0000b40012a87a23 */ /* 0x100fe400000108a0 */
[C---:B--2---:R-:W-:Y:S02]  /*9910*/  FMUL.FTZ R4, R132.reuse, R128 ;  /* 0x0000008084047220 */ /* 0x044fe40000410000 */
[C---:B------:R-:W-:Y:S02]  /*9920*/  FMUL.FTZ R5, R132.reuse, R129 ;  /* 0x0000008184057220 */ /* 0x040fe40000410000 */
[C---:B------:R-:W-:Y:S02]  /*9930*/  FMUL.FTZ R8, R132.reuse, R124 ;  /* 0x0000007c84087220 */ /* 0x040fe40000410000 */
[----:B------:R-:W2:Y:S01]  /*9940*/  MUFU.EX2 R154, R154 ;  /* 0x0000009a009a7308 */ /* 0x000ea20000000800 */
[C---:B------:R-:W-:Y:S02]  /*9950*/  FMUL.FTZ R9, R132.reuse, R125 ;  /* 0x0000007d84097220 */ /* 0x040fe40000410000 */
[C---:B------:R-:W-:Y:S02]  /*9960*/  FMUL.FTZ R100, R132.reuse, R100 ;  /* 0x0000006484647220 */ /* 0x040fe40000410000 */
[C---:B---3--:R-:W-:Y:S02]  /*9970*/  FMUL.FTZ R6, R3.reuse, R130 ;  /* 0x0000008203067220 */ /* 0x048fe40000410000 */
[C---:B------:R-:W-:Y:S02]  /*9980*/  FMUL.FTZ R7, R3.reuse, R131 ;  /* 0x0000008303077220 */ /* 0x040fe40000410000 */
[C---:B------:R-:W-:Y:S01]  /*9990*/  FMUL.FTZ R10, R3.reuse, R126 ;  /* 0x0000007e030a7220 */ /* 0x040fe20000410000 */
[----:B------:R-:W-:Y:S01]  /*99a0*/  MUFU.EX2 R157, R157 ;  /* 0x0000009d009d7308 */ /* 0x000fe20000000800 */
[C---:B------:R-:W-:Y:S02]  /*99b0*/  FMUL.FTZ R11, R3.reuse, R127 ;  /* 0x0000007f030b7220 */ /* 0x040fe40000410000 */
[----:B------:R-:W3:Y:S01]  /*99c0*/  LDSM.16.MT88.4 R124, [R184+UR4+0x100] ;  /* 0x00010004b87c783b */ /* 0x000ee20008004200 */
        /* <DEDUP_REMOVED lines=37> */
[----:B------:R-:W-:Y:S01]  /*9c20*/  LDSM.16.MT88.4 R16, [R133+0x900] ;  /* 0x000900008510783b */ /* 0x000fe20000004200 */
[--C-:B------:R-:W-:Y:S02]  /*9c30*/  FFMA.FTZ R170, R22, c[0x0][0x2d0], -R160.reuse ;  /* 0x0000b40016aa7a23 */ /* 0x100fe400000108a0 */
[--C-:B------:R-:W-:Y:S02]  /*9c40*/  FFMA.FTZ R171, R23, c[0x0][0x2d0], -R160.reuse ;  /* 0x0000b40017ab7a23 */ /* 0x100fe400000108a0 */
[--C-:B------:R-:W-:Y:S02]  /*9c50*/  FFMA.FTZ R172, R26, c[0x0][0x2d0], -R160.reuse ;  /* 0x0000b4001aac7a23 */ /* 0x100fe400000108a0 */
[--C-:B------:R-:W-:Y:S02]  /*9c60*/  FFMA.FTZ R173, R27, c[0x0][0x2d0], -R160.reuse ;  /* 0x0000b4001bad7a23 */ /* 0x100fe400000108a0 */
[C---:B------:R-:W-:Y:S01]  /*9c70*/  FMUL.FTZ R40, R132.reuse, R40 ;  /* 0x0000002884287220 */ /* 0x040fe20000410000 */
[----:B------:R-:W2:Y:S01]  /*9c80*/  MUFU.EX2 R164, R164 ;  /* 0x000000a400a47308 */ /* 0x000ea20000000800 */
[----:B------:R-:W-:Y:S01]  /*9c90*/  FMUL.FTZ R41, R132, R41 ;  /* 0x0000002984297220 */ /* 0x000fe20000410000 */
[----:B-----5:R-:W-:Y:S01]  /*9ca0*/  F2FP.PACK_AB R131, R156, R155 ;  /* 0x0000009b9c83723e */ /* 0x020fe200000000ff */
[C---:B------:R-:W-:Y:S02]  /*9cb0*/  FMUL.FTZ R42, R3.reuse, R42 ;  /* 0x0000002a032a7220 */ /* 0x040fe40000410000 */
[----:B------:R-:W-:Y:S02]  /*9cc0*/  FMUL.FTZ R43, R3, R43 ;  /* 0x0000002b032b7220 */ /* 0x000fe40000410000 */
[C---:B------:R-:W-:Y:S02]  /*9cd0*/  FMUL.FTZ R44, R132.reuse, R44 ;  /* 0x0000002c842c7220 */ /* 0x040fe40000410000 */
        /* <DEDUP_REMOVED lines=9> */
[C---:B----4-:R-:W-:Y:S01]  /*9d70*/  HMMA.16816.F32 R100, R128.reuse, R140, R100 ;  /* 0x0000008c8064723c */ /* 0x050fe20000001864 */
[----:B------:R-:W4:Y:S03]  /*9d80*/  LDSM.16.MT88.4 R136, [R135+0x100] ;  /* 0x000100008788783b */ /* 0x000f260000004200 */
        /* <DEDUP_REMOVED lines=8> */
[C---:B---3--:R-:W-:Y:S01]  /*9e10*/  HMMA.16816.F32 R108, R128.reuse, R124, R108 ;  /* 0x0000007c806c723c */ /* 0x048fe2000000186c */
[----:B------:R-:W-:Y:S03]  /*9e20*/  LDSM.16.MT88.4 R144, [R135+0x900] ;  /* 0x000900008790783b */ /* 0x000fe60000004200 */
[C---:B------:R-:W-:Y:S02]  /*9e30*/  FMUL.FTZ R52, R132.reuse, R52 ;  /* 0x0000003484347220 */ /* 0x040fe40000410000 */
[C---:B------:R-:W-:Y:S02]  /*9e40*/  FMUL.FTZ R53, R132.reuse, R53 ;  /* 0x0000003584357220 */ /* 0x040fe40000410000 */
[C---:B------:R-:W-:Y:S01]  /*9e50*/  HMMA.16816.F32 R112, R128.reuse, R126, R112 ;  /* 0x0000007e8070723c */ /* 0x040fe20000001870 */
[----:B------:R-:W3:Y:S01]  /*9e60*/  LDSM.16.MT88.4 R124, [R133+0x2100] ;  /* 0x00210000857c783b */ /* 0x000ee20000004200 */
        /* <DEDUP_REMOVED lines=8> */
[C---:B----4-:R-:W-:Y:S03]  /*9ef0*/  HMMA.16816.F32 R116, R128.reuse, R136, R116 ;  /* 0x000000888074723c */ /* 0x050fe60000001874 */
[C---:B------:R-:W-:Y:S02]  /*9f00*/  FMUL.FTZ R60, R132.reuse, R60 ;  /* 0x0000003c843c7220 */ /* 0x040fe40000410000 */
[C---:B------:R-:W-:Y:S02]  /*9f10*/  FMUL.FTZ R61, R132.reuse, R61 ;  /* 0x0000003d843d7220 */ /* 0x040fe40000410000 */
[C---:B------:R-:W-:Y:S01]  /*9f20*/  FMUL.FTZ R62, R3.reuse, R62 ;  /* 0x0000003e033e7220 */ /* 0x040fe20000410000 */
[C---:B------:R-:W-:Y:S01]  /*9f30*/  HMMA.16816.F32 R120, R128.reuse, R138, R120 ;  /* 0x0000008a8078723c */ /* 0x040fe20000001878 */
[----:B------:R-:W4:Y:S03]  /*9f40*/  LDSM.16.MT88.4 R136, [R184+UR4+0x2100] ;  /* 0x00210004b888783b */ /* 0x000f260008004200 */
[C---:B------:R-:W-:Y:S02]  /*9f50*/  FMUL.FTZ R63, R3.reuse, R63 ;  /* 0x0000003f033f7220 */ /* 0x040fe40000410000 */
[C---:B------:R-:W-:Y:S02]  /*9f60*/  FMUL.FTZ R64, R132.reuse, R64 ;  /* 0x0000004084407220 */ /* 0x040fe40000410000 */
[C---:B-----5:R-:W-:Y:S04]  /*9f70*/  HMMA.16816.F32 R36, R128.reuse, R140, R36 ;  /* 0x0000008c8024723c */ /* 0x060fe80000001824 */
[C---:B------:R-:W-:Y:S02]  /*9f80*/  FMUL.FTZ R65, R132.reuse, R65 ;  /* 0x0000004184417220 */ /* 0x040fe40000410000 */
[C---:B------:R-:W-:Y:S02]  /*9f90*/  FMUL.FTZ R66, R3.reuse, R66 ;  /* 0x0000004203427220 */ /* 0x040fe40000410000 */
[C---:B------:R-:W-:Y:S01]  /*9fa0*/  HMMA.16816.F32 R40, R128.reuse, R142, R40 ;  /* 0x0000008e8028723c */ /* 0x040fe20000001828 */
[----:B------:R-:W5:Y:S03]  /*9fb0*/  LDSM.16.MT88.4 R140, [R135+0x2100] ;  /* 0x00210000878c783b */ /* 0x000f660000004200 */
[C---:B------:R-:W-:Y:S02]  /*9fc0*/  FMUL.FTZ R67, R3.reuse, R67 ;  /* 0x0000004303437220 */ /* 0x040fe40000410000 */
[C---:B------:R-:W-:Y:S02]  /*9fd0*/  FMUL.FTZ R68, R132.reuse, R68 ;  /* 0x0000004484447220 */ /* 0x040fe40000410000 */
[C---:B---3--:R-:W-:Y:S04]  /*9fe0*/  HMMA.16816.F32 R44, R128.reuse, R124, R44 ;  /* 0x0000007c802c723c */ /* 0x048fe8000000182c */
[C---:B------:R-:W-:Y:S02]  /*9ff0*/  FMUL.FTZ R69, R132.reuse, R69 ;  /* 0x0000004584457220 */ /* 0x040fe40000410000 */
[C---:B------:R-:W-:Y:S02]  /*a000*/  FMUL.FTZ R70, R3.reuse, R70 ;  /* 0x0000004603467220 */ /* 0x040fe40000410000 */
[C---:B------:R-:W-:Y:S01]  /*a010*/  HMMA.16816.F32 R48, R128.reuse, R126, R48 ;  /* 0x0000007e8030723c */ /* 0x040fe20000001830 */
[----:B------:R-:W3:Y:S03]  /*a020*/  LDSM.16.MT88.4 R124, [R185+UR4+0x4100] ;  /* 0x00410004b97c783b */ /* 0x000ee60008004200 */
[C---:B------:R-:W-:Y:S02]  /*a030*/  FMUL.FTZ R71, R3.reuse, R71 ;  /* 0x0000004703477220 */ /* 0x040fe40000410000 */
[C---:B------:R-:W-:Y:S02]  /*a040*/  FMUL.FTZ R72, R132.reuse, R72 ;  /* 0x0000004884487220 */ /* 0x040fe40000410000 */
[C---:B------:R-:W-:Y:S01]  /*a050*/  FMUL.FTZ R73, R132.reuse, R73 ;  /* 0x0000004984497220 */ /* 0x040fe20000410000 */
[C---:B----4-:R-:W-:Y:S03]  /*a060*/  HMMA.16816.F32 R52, R128.reuse, R136, R52 ;  /* 0x000000888034723c */ /* 0x050fe60000001834 */
[C---:B------:R-:W-:Y:S02]  /*a070*/  FMUL.FTZ R74, R3.reuse, R74 ;  /* 0x0000004a034a7220 */ /* 0x040fe40000410000 */
[C---:B------:R-:W-:Y:S02]  /*a080*/  FMUL.FTZ R75, R3.reuse, R75 ;  /* 0x0000004b034b7220 */ /* 0x040fe40000410000 */
[C---:B------:R-:W-:Y:S01]  /*a090*/  FMUL.FTZ R76, R132.reuse, R76 ;  /* 0x0000004c844c7220 */ /* 0x040fe20000410000 */
[C---:B------:R-:W-:Y:S01]  /*a0a0*/  HMMA.16816.F32 R56, R128.reuse, R138, R56 ;  /* 0x0000008a8038723c */ /* 0x040fe20000001838 */
[----:B------:R-:W4:Y:S03]  /*a0b0*/  LDSM.16.MT88.4 R136, [R133+0x4100] ;  /* 0x004100008588783b */ /* 0x000f260000004200 */
        /* <DEDUP_REMOVED lines=17> */
[C---:B----4-:R-:W-:Y:S03]  /*a1d0*/  HMMA.16816.F32 R76, R128.reuse, R136, R76 ;  /* 0x00000088804c723c */ /* 0x050fe6000000184c */
[C---:B------:R-:W-:Y:S02]  /*a1e0*/  FMUL.FTZ R88, R132.reuse, R88 ;  /* 0x0000005884587220 */ /* 0x040fe40000410000 */
[----:B------:R-:W-:Y:S02]  /*a1f0*/  FMUL.FTZ R89, R132, R89 ;  /* 0x0000005984597220 */ /* 0x000fe40000410000 */
[----:B------:R-:W-:Y:S01]  /*a200*/  FMUL.FTZ R90, R3, R90 ;  /* 0x0000005a035a7220 */ /* 0x000fe20000410000 */
[C---:B------:R-:W-:Y:S01]  /*a210*/  HMMA.16816.F32 R80, R128.reuse, R138, R80 ;  /* 0x0000008a8050723c */ /* 0x040fe20000001850 */
[----:B------:R-:W4:Y:S03]  /*a220*/  LDSM.16.MT88.4 R136, [R185+UR4+0x900] ;  /* 0x00090004b988783b */ /* 0x000f260008004200 */
[--C-:B------:R-:W-:Y:S02]  /*a230*/  FFMA.FTZ R161, R12, c[0x0][0x2d0], -R165.reuse ;  /* 0x0000b4000ca17a23 */ /* 0x100fe400000108a5 */
[--C-:B------:R-:W-:Y:S02]  /*a240*/  FFMA.FTZ R162, R13, c[0x0][0x2d0], -R165.reuse ;  /* 0x0000b4000da27a23 */ /* 0x100fe400000108a5 */
[C---:B-----5:R-:W-:Y:S02]  /*a250*/  HMMA.16816.F32 R84, R128.reuse, R140, R84 ;  /* 0x0000008c8054723c */ /* 0x060fe40000001854 */
[----:B------:R-:W-:Y:S02]  /*a260*/  MUFU.EX2 R161, R161 ;  /* 0x000000a100a17308 */ /* 0x000fe40000000800 */
[--C-:B------:R-:W-:Y:S01]  /*a270*/  FFMA.FTZ R166, R14, c[0x0][0x2d0], -R160.reuse ;  /* 0x0000b4000ea67a23 */ /* 0x100fe200000108a0 */
[----:B--2---:R-:W-:Y:S01]  /*a280*/  F2FP.PACK_AB R14, R164, R163 ;  /* 0x000000a3a40e723e */ /* 0x004fe200000000ff */
[--C-:B------:R-:W-:Y:S01]  /*a290*/  FFMA.FTZ R167, R15, c[0x0][0x2d0], -R160.reuse ;  /* 0x0000b4000fa77a23 */ /* 0x100fe200000108a0 */
[----:B-1----:R-:W-:Y:S01]  /*a2a0*/  F2FP.PACK_AB R15, R169, R168 ;  /* 0x000000a8a90f723e */ /* 0x002fe200000000ff */
[C---:B------:R-:W-:Y:S04]  /*a2b0*/  FMUL.FTZ R91, R3.reuse, R91 ;  /* 0x0000005b035b7220 */ /* 0x040fe80000410000 */
[----:B------:R-:W-:Y:S01]  /*a2c0*/  MUFU.EX2 R166, R166 ;  /* 0x000000a600a67308 */ /* 0x000fe20000000800 */
[C---:B------:R-:W-:Y:S02]  /*a2d0*/  FMUL.FTZ R92, R132.reuse, R92 ;  /* 0x0000005c845c7220 */ /* 0x040fe40000410000 */
[C---:B------:R-:W-:Y:S01]  /*a2e0*/  HMMA.16816.F32 R88, R128.reuse, R142, R88 ;  /* 0x0000008e8058723c */ /* 0x040fe20000001858 */
[----:B------:R-:W1:Y:S02]  /*a2f0*/  LDSM.16.MT88.4 R140, [R184+UR4+0x900] ;  /* 0x00090004b88c783b */ /* 0x000e640008004200 */
[C---:B------:R-:W-:Y:S02]  /*a300*/  FMUL.FTZ R93, R132.reuse, R93 ;  /* 0x0000005d845d7220 */ /* 0x040fe40000410000 */
[C---:B------:R-:W-:Y:S02]  /*a310*/  FMUL.FTZ R94, R3.reuse, R94 ;  /* 0x0000005e035e7220 */ /* 0x040fe40000410000 */
[----:B------:R-:W2:Y:S01]  /*a320*/  MUFU.EX2 R162, R162 ;  /* 0x000000a200a27308 */ /* 0x000ea20000000800 */
[C---:B------:R-:W-:Y:S04]  /*a330*/  FMUL.FTZ R95, R3.reuse, R95 ;  /* 0x0000005f035f7220 */ /* 0x040fe80000410000 */
[C---:B------:R-:W-:Y:S02]  /*a340*/  FMUL.FTZ R96, R132.reuse, R96 ;  /* 0x0000006084607220 */ /* 0x040fe40000410000 */
[----:B------:R-:W-:Y:S01]  /*a350*/  FMUL.FTZ R97, R132, R97 ;  /* 0x0000006184617220 */ /* 0x000fe20000410000 */
[C---:B---3--:R-:W-:Y:S02]  /*a360*/  HMMA.16816.F32 R92, R128.reuse, R124, R92 ;  /* 0x0000007c805c723c */ /* 0x048fe4000000185c */
[----:B------:R-:W3:Y:S01]  /*a370*/  MUFU.EX2 R167, R167 ;  /* 0x000000a700a77308 */ /* 0x000ee20000000800 */
[C---:B------:R-:W-:Y:S02]  /*a380*/  FMUL.FTZ R98, R3.reuse, R98 ;  /* 0x0000006203627220 */ /* 0x040fe40000410000 */
[C---:B------:R-:W-:Y:S02]  /*a390*/  FMUL.FTZ R99, R3.reuse, R99 ;  /* 0x0000006303637220 */ /* 0x040fe40000410000 */
[----:B------:R-:W-:Y:S02]  /*a3a0*/  FFMA.FTZ R32, R32, c[0x0][0x2d0], -R165 ;  /* 0x0000b40020207a23 */ /* 0x000fe400000108a5 */
[----:B------:R-:W-:Y:S03]  /*a3b0*/  FFMA.FTZ R34, R34, c[0x0][0x2d0], -R160 ;  /* 0x0000b40022227a23 */ /* 0x000fe600000108a0 */
[----:B------:R-:W-:Y:S01]  /*a3c0*/  HMMA.16816.F32 R96, R128, R126, R96 ;  /* 0x0000007e8060723c */ /* 0x000fe20000001860 */
[----:B------:R-:W5:Y:S01]  /*a3d0*/  LDSM.16.MT88.4 R124, [R133+0x2900] ;  /* 0x00290000857c783b */ /* 0x000f620000004200 */
[----:B------:R-:W-:Y:S01]  /*a3e0*/  MUFU.EX2 R32, R32 ;  /* 0x0000002000207308 */ /* 0x000fe20000000800 */
[----:B------:R-:W-:Y:S01]  /*a3f0*/  FFMA.FTZ R158, R3, R218, R158 ;  /* 0x000000da039e7223 */ /* 0x000fe2000001009e */
[----:B--2---:R-:W-:Y:S01]  /*a400*/  F2FP.PACK_AB R12, R162, R161 ;  /* 0x000000a1a20c723e */ /* 0x004fe200000000ff */
[----:B------:R-:W-:Y:S02]  /*a410*/  FFMA.FTZ R153, R132, R217, R153 ;  /* 0x000000d984997223 */ /* 0x000fe40000010099 */
[----:B------:R-:W-:Y:S02]  /*a420*/  FADD.FTZ R158, R159, R158 ;  /* 0x0000009e9f9e7221 */ /* 0x000fe40000010000 */
[----:B------:R-:W2:Y:S03]  /*a430*/  LDSM.16.MT88.4 R128, [R184+UR4+0x2900] ;  /* 0x00290004b880783b */ /* 0x000ea60008004200 */
[----:B------:R-:W-:Y:S01]  /*a440*/  MUFU.EX2 R34, R34 ;  /* 0x0000002200227308 */ /* 0x000fe20000000800 */
[----:B------:R-:W-:Y:S01]  /*a450*/  FADD.FTZ R3, R155, R158 ;  /* 0x0000009e9b037221 */ /* 0x000fe20000010000 */
[----:B---3--:R-:W-:Y:S01]  /*a460*/  F2FP.PACK_AB R13, R167, R166 ;  /* 0x000000a6a70d723e */ /* 0x008fe200000000ff */
[----:B------:R-:W-:Y:S02]  /*a470*/  FADD.FTZ R154, R154, R153 ;  /* 0x000000999a9a7221 */ /* 0x000fe40000010000 */
[----:B------:R-:W-:Y:S02]  /*a480*/  FADD.FTZ R3, R156, R3 ;  /* 0x000000039c037221 */ /* 0x000fe40000010000 */
[----:B------:R-:W-:Y:S02]  /*a490*/  FADD.FTZ R157, R157, R154 ;  /* 0x0000009a9d9d7221 */ /* 0x000fe40000010000 */
[C---:B----4-:R-:W-:Y:S05]  /*a4a0*/  HMMA.16816.F32 R4, R12.reuse, R136, R4 ;  /* 0x000000880c04723c */ /* 0x050fea0000001804 */
[----:B------:R-:W-:Y:S02]  /*a4b0*/  FADD.FTZ R166, R166, R3 ;  /* 0x00000003a6a67221 */ /* 0x000fe40000010000 */
[----:B------:R-:W-:Y:S01]  /*a4c0*/  FADD.FTZ R152, R152, R157 ;  /* 0x0000009d98987221 */ /* 0x000fe20000010000 */
        /* <DEDUP_REMOVED lines=11> */
[C---:B-1----:R-:W-:Y:S04]  /*a580*/  HMMA.16816.F32 R108, R12.reuse, R140, R108 ;  /* 0x0000008c0c6c723c */ /* 0x042fe8000000186c */
[----:B------:R-:W-:Y:S04]  /*a590*/  FADD.FTZ R163, R164, R163 ;  /* 0x000000a3a4a37221 */ /* 0x000fe80000010000 */
[C---:B------:R-:W-:Y:S01]  /*a5a0*/  HMMA.16816.F32 R112, R12.reuse, R142, R112 ;  /* 0x0000008e0c70723c */ /* 0x040fe20000001870 */
[----:B------:R-:W-:Y:S07]  /*a5b0*/  LDSM.16.MT88.4 R140, [R135+0x4900] ;  /* 0x00490000878c783b */ /* 0x000fee0000004200 */
[C---:B------:R-:W-:Y:S08]  /*a5c0*/  HMMA.16816.F32 R116, R12.reuse, R144, R116 ;  /* 0x000000900c74723c */ /* 0x040ff00000001874 */
[C---:B------:R-:W-:Y:S01]  /*a5d0*/  HMMA.16816.F32 R120, R12.reuse, R146, R120 ;  /* 0x000000920c78723c */ /* 0x040fe20000001878 */
[----:B------:R-:W-:Y:S07]  /*a5e0*/  LDSM.16.MT88.4 R144, [R184+UR4+0x1100] ;  /* 0x00110004b890783b */ /* 0x000fee0008004200 */
[C---:B------:R-:W-:Y:S07]  /*a5f0*/  HMMA.16816.F32 R36, R12.reuse, R148, R36 ;  /* 0x000000940c24723c */ /* 0x040fee0000001824 */
[--C-:B------:R-:W-:Y:S01]  /*a600*/  FFMA.FTZ R148, R20, c[0x0][0x2d0], -R165.reuse ;  /* 0x0000b40014947a23 */ /* 0x100fe200000108a5 */
[C---:B------:R-:W-:Y:S04]  /*a610*/  HMMA.16816.F32 R40, R12.reuse, R150, R40 ;  /* 0x000000960c28723c */ /* 0x040fe80000001828 */
[--C-:B------:R-:W-:Y:S01]  /*a620*/  FFMA.FTZ R149, R21, c[0x0][0x2d0], -R165.reuse ;  /* 0x0000b40015957a23 */ /* 0x100fe200000108a5 */
[----:B------:R-:W-:Y:S01]  /*a630*/  MUFU.EX2 R148, R148 ;  /* 0x0000009400947308 */ /* 0x000fe20000000800 */
[----:B------:R-:W-:Y:S01]  /*a640*/  LDSM.16.MT88.4 R20, [R133+0x1100] ;  /* 0x001100008514783b */ /* 0x000fe20000004200 */
[--C-:B------:R-:W-:Y:S01]  /*a650*/  FFMA.FTZ R150, R24, c[0x0][0x2d0], -R165.reuse ;  /* 0x0000b40018967a23 */ /* 0x100fe200000108a5 */
[C---:B-----5:R-:W-:Y:S04]  /*a660*/  HMMA.16816.F32 R44, R12.reuse, R124, R44 ;  /* 0x0000007c0c2c723c */ /* 0x060fe8000000182c */
[----:B------:R-:W-:Y:S02]  /*a670*/  FFMA.FTZ R151, R25, c[0x0][0x2d0], -R165 ;  /* 0x0000b40019977a23 */ /* 0x000fe400000108a5 */
[----:B------:R-:W-:Y:S01]  /*a680*/  LDSM.16.MT88.4 R24, [R135+0x1100] ;  /* 0x001100008718783b */ /* 0x000fe20000004200 */
[----:B------:R-:W1:Y:S01]  /*a690*/  MUFU.EX2 R149, R149 ;  /* 0x0000009500957308 */ /* 0x000e620000000800 */
[C---:B------:R-:W-:Y:S06]  /*a6a0*/  HMMA.16816.F32 R48, R12.reuse, R126, R48 ;  /* 0x0000007e0c30723c */ /* 0x040fec0000001830 */
[----:B------:R-:W4:Y:S02]  /*a6b0*/  LDSM.16.MT88.4 R124, [R133+0x4900] ;  /* 0x00490000857c783b */ /* 0x000f240000004200 */
[C---:B--2---:R-:W-:Y:S01]  /*a6c0*/  HMMA.16816.F32 R52, R12.reuse, R128, R52 ;  /* 0x000000800c34723c */ /* 0x044fe20000001834 */
[----:B------:R-:W-:Y:S07]  /*a6d0*/  MUFU.EX2 R150, R150 ;  /* 0x0000009600967308 */ /* 0x000fee0000000800 */
[C---:B------:R-:W-:Y:S01]  /*a6e0*/  HMMA.16816.F32 R56, R12.reuse, R130, R56 ;  /* 0x000000820c38723c */ /* 0x040fe20000001838 */
[----:B------:R-:W2:Y:S02]  /*a6f0*/  LDSM.16.MT88.4 R128, [R184+UR4+0x4900] ;  /* 0x00490004b880783b */ /* 0x000ea40008004200 */
[----:B------:R-:W5:Y:S05]  /*a700*/  MUFU.EX2 R151, R151 ;  /* 0x0000009700977308 */ /* 0x000f6a0000000800 */
[C---:B---3--:R-:W-:Y:S08]  /*a710*/  HMMA.16816.F32 R60, R12.reuse, R16, R60 ;  /* 0x000000100c3c723c */ /* 0x048ff0000000183c */
[C---:B------:R-:W-:Y:S01]  /*a720*/  HMMA.16816.F32 R64, R12.reuse, R18, R64 ;  /* 0x000000120c40723c */ /* 0x040fe20000001840 */
[----:B------:R-:W3:Y:S07]  /*a730*/  LDSM.16.MT88.4 R16, [R185+UR4+0x1100] ;  /* 0x00110004b910783b */ /* 0x000eee0008004200 */
        /* <DEDUP_REMOVED lines=8> */
[----:B------:R-:W-:Y:S07]  /*a7c0*/  LDSM.16.MT88.4 R128, [R133+0x5100] ;  /* 0x005100008580783b */ /* 0x000fee0000004200 */
[C---:B------:R-:W-:Y:S08]  /*a7d0*/  HMMA.16816.F32 R92, R12.reuse, R140, R92 ;  /* 0x0000008c0c5c723c */ /* 0x040ff0000000185c */
[----:B------:R-:W-:Y:S01]  /*a7e0*/  HMMA.16816.F32 R96, R12, R142, R96 ;  /* 0x0000008e0c60723c */ /* 0x000fe20000001860 */
[----:B------:R-:W-:Y:S06]  /*a7f0*/  LDSM.16.MT88.4 R140, [R135+0x5100] ;  /* 0x00510000878c783b */ /* 0x000fec0000004200 */
[----:B-1----:R-:W-:Y:S01]  /*a800*/  F2FP.PACK_AB R12, R149, R148 ;  /* 0x00000094950c723e */ /* 0x002fe200000000ff */
[----:B------:R-:W-:Y:S01]  /*a810*/  FADD.FTZ R148, R148, R163 ;  /* 0x000000a394947221 */ /* 0x000fe20000010000 */
[----:B-----5:R-:W-:Y:S03]  /*a820*/  F2FP.PACK_AB R14, R151, R150 ;  /* 0x00000096970e723e */ /* 0x020fe600000000ff */
[----:B------:R-:W-:Y:S01]  /*a830*/  F2FP.PACK_AB R13, R171, R170 ;  /* 0x000000aaab0d723e */ /* 0x000fe200000000ff */
[----:B------:R-:W-:Y:S01]  /*a840*/  FADD.FTZ R170, R170, R169 ;  /* 0x000000a9aaaa7221 */ /* 0x000fe20000010000 */
[----:B------:R-:W-:Y:S01]  /*a850*/  F2FP.PACK_AB R15, R173, R172 ;  /* 0x000000acad0f723e */ /* 0x000fe200000000ff */
        /* <DEDUP_REMOVED lines=8> */
[----:B------:R-:W1:Y:S07]  /*a8e0*/  LDSM.16.MT88.4 R16, [R133+0x3100] ;  /* 0x003100008510783b */ /* 0x000e6e0000004200 */
[C---:B------:R-:W-:Y:S08]  /*a8f0*/  HMMA.16816.F32 R100, R12.reuse, R20, R100 ;  /* 0x000000140c64723c */ /* 0x040ff00000001864 */
[C---:B------:R-:W-:Y:S01]  /*a900*/  HMMA.16816.F32 R104, R12.reuse, R22, R104 ;  /* 0x000000160c68723c */ /* 0x040fe20000001868 */
[----:B------:R-:W2:Y:S07]  /*a910*/  LDSM.16.MT88.4 R20, [R184+UR4+0x3100] ;  /* 0x00310004b814783b */ /* 0x000eae0008004200 */
[C---:B------:R-:W-:Y:S07]  /*a920*/  HMMA.16816.F32 R108, R12.reuse, R144, R108 ;  /* 0x000000900c6c723c */ /* 0x040fee000000186c */
[--C-:B------:R-:W-:Y:S01]  /*a930*/  FFMA.FTZ R144, R28, c[0x0][0x2d0], -R165.reuse ;  /* 0x0000b4001c907a23 */ /* 0x100fe200000108a5 */
[C---:B------:R-:W-:Y:S04]  /*a940*/  HMMA.16816.F32 R112, R12.reuse, R146, R112 ;  /* 0x000000920c70723c */ /* 0x040fe80000001870 */
[--C-:B------:R-:W-:Y:S01]  /*a950*/  FFMA.FTZ R145, R29, c[0x0][0x2d0], -R165.reuse ;  /* 0x0000b4001d917a23 */ /* 0x100fe200000108a5 */
[----:B------:R-:W-:Y:S01]  /*a960*/  MUFU.EX2 R144, R144 ;  /* 0x0000009000907308 */ /* 0x000fe20000000800 */
[----:B------:R-:W-:Y:S02]  /*a970*/  FFMA.FTZ R165, R33, c[0x0][0x2d0], -R165 ;  /* 0x0000b40021a57a23 */ /* 0x000fe400000108a5 */
[C---:B------:R-:W-:Y:S04]  /*a980*/  HMMA.16816.F32 R116, R12.reuse, R24, R116 ;  /* 0x000000180c74723c */ /* 0x040fe80000001874 */
[--C-:B------:R-:W-:Y:S02]  /*a990*/  FFMA.FTZ R33, R30, c[0x0][0x2d0], -R160.reuse ;  /* 0x0000b4001e217a23 */ /* 0x100fe400000108a0 */
[--C-:B------:R-:W-:Y:S01]  /*a9a0*/  FFMA.FTZ R146, R31, c[0x0][0x2d0], -R160.reuse ;  /* 0x0000b4001f927a23 */ /* 0x100fe200000108a0 */
[----:B------:R-:W3:Y:S01]  /*a9b0*/  MUFU.EX2 R145, R145 ;  /* 0x0000009100917308 */ /* 0x000ee20000000800 */
[C---:B------:R-:W-:Y:S01]  /*a9c0*/  HMMA.16816.F32 R120, R12.reuse, R26, R120 ;  /* 0x0000001a0c78723c */ /* 0x040fe20000001878 */
[----:B------:R-:W5:Y:S03]  /*a9d0*/  LDSM.16.MT88.4 R24, [R135+0x3100] ;  /* 0x003100008718783b */ /* 0x000f660000004200 */
[----:B------:R-:W-:Y:S04]  /*a9e0*/  FFMA.FTZ R160, R35, c[0x0][0x2d0], -R160 ;  /* 0x0000b40023a07a23 */ /* 0x000fe800000108a0 */
[C---:B----4-:R-:W-:Y:S01]  /*a9f0*/  HMMA.16816.F32 R36, R12.reuse, R124, R36 ;  /* 0x0000007c0c24723c */ /* 0x050fe20000001824 */
[----:B------:R-:W-:Y:S01]  /*aa00*/  LDSM.16.MT88.4 R28, [R184+UR4+0x1900] ;  /* 0x00190004b81c783b */ /* 0x000fe20008004200 */
[----:B------:R-:W4:Y:S06]  /*aa10*/  MUFU.EX2 R165, R165 ;  /* 0x000000a500a57308 */ /* 0x000f2c0000000800 */
[C---:B------:R-:W-:Y:S01]  /*aa20*/  HMMA.16816.F32 R40, R12.reuse, R126, R40 ;  /* 0x0000007e0c28723c */ /* 0x040fe20000001828 */
[----:B------:R-:W3:Y:S03]  /*aa30*/  LDSM.16.MT88.4 R124, [R185+UR4+0x5100] ;  /* 0x00510004b97c783b */ /* 0x000ee60008004200 */
[----:B------:R-:W-:Y:S04]  /*aa40*/  MUFU.EX2 R33, R33 ;  /* 0x0000002100217308 */ /* 0x000fe80000000800 */
[C---:B-1----:R-:W-:Y:S06]  /*aa50*/  HMMA.16816.F32 R44, R12.reuse, R16, R44 ;  /* 0x000000100c2c723c */ /* 0x042fec000000182c */
[----:B------:R-:W1:Y:S02]  /*aa60*/  MUFU.EX2 R146, R146 ;  /* 0x0000009200927308 */ /* 0x000e640000000800 */
[C---:B------:R-:W-:Y:S01]  /*aa70*/  HMMA.16816.F32 R48, R12.reuse, R18, R48 ;  /* 0x000000120c30723c */ /* 0x040fe20000001830 */
[----:B------:R-:W1:Y:S07]  /*aa80*/  LDSM.16.MT88.4 R16, [R185+UR4+0x1900] ;  /* 0x00190004b910783b */ /* 0x000e6e0008004200 */
[C---:B--2---:R-:W-:Y:S01]  /*aa90*/  HMMA.16816.F32 R52, R12.reuse, R20, R52 ;  /* 0x000000140c34723c */ /* 0x044fe20000001834 */
[----:B------:R-:W2:Y:S07]  /*aaa0*/  MUFU.EX2 R35, R160 ;  /* 0x000000a000237308 */ /* 0x000eae0000000800 */
[C---:B------:R-:W-:Y:S01]  /*aab0*/  HMMA.16816.F32 R56, R12.reuse, R22, R56 ;  /* 0x000000160c38723c */ /* 0x040fe20000001838 */
[----:B------:R-:W1:Y:S07]  /*aac0*/  LDSM.16.MT88.4 R20, [R133+0x1900] ;  /* 0x001900008514783b */ /* 0x000e6e0000004200 */
[C---:B-----5:R-:W-:Y:S08]  /*aad0*/  HMMA.16816.F32 R60, R12.reuse, R24, R60 ;  /* 0x000000180c3c723c */ /* 0x060ff0000000183c */
[C---:B------:R-:W-:Y:S01]  /*aae0*/  HMMA.16816.F32 R64, R12.reuse, R26, R64 ;  /* 0x0000001a0c40723c */ /* 0x040fe20000001840 */
[----:B------:R-:W5:Y:S07]  /*aaf0*/  LDSM.16.MT88.4 R24, [R135+0x1900] ;  /* 0x001900008718783b */ /* 0x000f6e0000004200 */
[C---:B---3--:R-:W-:Y:S08]  /*ab00*/  HMMA.16816.F32 R68, R12.reuse, R124, R68 ;  /* 0x0000007c0c44723c */ /* 0x048ff00000001844 */
[C---:B------:R-:W-:Y:S08]  /*ab10*/  HMMA.16816.F32 R72, R12.reuse, R126, R72 ;  /* 0x0000007e0c48723c */ /* 0x040ff00000001848 */
[C---:B------:R-:W-:Y:S08]  /*ab20*/  HMMA.16816.F32 R76, R12.reuse, R128, R76 ;  /* 0x000000800c4c723c */ /* 0x040ff0000000184c */
[C---:B------:R-:W-:Y:S08]  /*ab30*/  HMMA.16816.F32 R80, R12.reuse, R130, R80 ;  /* 0x000000820c50723c */ /* 0x040ff00000001850 */
[C---:B------:R-:W-:Y:S08]  /*ab40*/  HMMA.16816.F32 R84, R12.reuse, R136, R84 ;  /* 0x000000880c54723c */ /* 0x040ff00000001854 */
[C---:B------:R-:W-:Y:S08]  /*ab50*/  HMMA.16816.F32 R88, R12.reuse, R138, R88 ;  /* 0x0000008a0c58723c */ /* 0x040ff00000001858 */
[C---:B------:R-:W-:Y:S08]  /*ab60*/  HMMA.16816.F32 R92, R12.reuse, R140, R92 ;  /* 0x0000008c0c5c723c */ /* 0x040ff0000000185c */
[----:B------:R-:W-:Y:S07]  /*ab70*/  HMMA.16816.F32 R96, R12, R142, R96 ;  /* 0x0000008e0c60723c */ /* 0x000fee0000001860 */
[----:B------:R-:W-:Y:S01]  /*ab80*/  F2FP.PACK_AB R12, R145, R144 ;  /* 0x00000090910c723e */ /* 0x000fe200000000ff */
[----:B------:R-:W-:Y:S01]  /*ab90*/  FADD.FTZ R144, R144, R151 ;  /* 0x0000009790907221 */ /* 0x000fe20000010000 */
[----:B----4-:R-:W-:Y:S03]  /*aba0*/  F2FP.PACK_AB R14, R165, R32 ;  /* 0x00000020a50e723e */ /* 0x010fe600000000ff */
[C---:B-1----:R-:W-:Y:S01]  /*abb0*/  F2FP.PACK_AB R13, R146.reuse, R33 ;  /* 0x00000021920d723e */ /* 0x042fe200000000ff */
[----:B------:R-:W-:Y:S01]  /*abc0*/  FADD.FTZ R33, R33, R172 ;  /* 0x000000ac21217221 */ /* 0x000fe20000010000 */
[----:B--2---:R-:W-:Y:S01]  /*abd0*/  F2FP.PACK_AB R15, R35, R34 ;  /* 0x00000022230f723e */ /* 0x004fe200000000ff */
[----:B------:R-:W-:Y:S02]  /*abe0*/  FADD.FTZ R145, R145, R144 ;  /* 0x0000009091917221 */ /* 0x000fe40000010000 */
[----:B------:R-:W-:Y:S02]  /*abf0*/  FADD.FTZ R33, R146, R33 ;  /* 0x0000002192217221 */ /* 0x000fe40000010000 */
[----:B------:R-:W-:Y:S02]  /*ac00*/  FADD.FTZ R32, R32, R145 ;  /* 0x0000009120207221 */ /* 0x000fe40000010000 */
[C---:B------:R-:W-:Y:S01]  /*ac10*/  HMMA.16816.F32 R128, R12.reuse, R16, R4 ;  /* 0x000000100c80723c */ /* 0x040fe20000001804 */
[----:B------:R-:W1:Y:S02]  /*ac20*/  LDSM.16.MT88.4 R4, [R185+UR4+0x3900] ;  /* 0x00390004b904783b */ /* 0x000e640008004200 */
[----:B------:R-:W-:Y:S02]  /*ac30*/  FADD.FTZ R34, R34, R33 ;  /* 0x0000002122227221 */ /* 0x000fe40000010000 */
[----:B------:R-:W-:Y:S02]  /*ac40*/  FADD.FTZ R217, R165, R32 ;  /* 0x00000020a5d97221 */ /* 0x000fe40000010000 */
[----:B------:R-:W-:Y:S01]  /*ac50*/  FADD.FTZ R218, R35, R34 ;  /* 0x0000002223da7221 */ /* 0x000fe20000010000 */
[C---:B------:R-:W-:Y:S01]  /*ac60*/  HMMA.16816.F32 R124, R12.reuse, R18, R8 ;  /* 0x000000120c7c723c */ /* 0x040fe20000001808 */
[----:B------:R-:W2:Y:S07]  /*ac70*/  LDSM.16.MT88.4 R8, [R133+0x3900] ;  /* 0x003900008508783b */ /* 0x000eae0000004200 */
[C---:B------:R-:W-:Y:S01]  /*ac80*/  HMMA.16816.F32 R100, R12.reuse, R20, R100 ;  /* 0x000000140c64723c */ /* 0x040fe20000001864 */
[----:B------:R-:W3:Y:S07]  /*ac90*/  LDSM.16.MT88.4 R16, [R184+UR4+0x3900] ;  /* 0x00390004b810783b */ /* 0x000eee0008004200 */
[C---:B------:R-:W-:Y:S08]  /*aca0*/  HMMA.16816.F32 R104, R12.reuse, R22, R104 ;  /* 0x000000160c68723c */ /* 0x040ff00000001868 */
[C---:B------:R-:W-:Y:S07]  /*acb0*/  HMMA.16816.F32 R108, R12.reuse, R28, R108 ;  /* 0x0000001c0c6c723c */ /* 0x040fee000000186c */
[----:B------:R-:W-:Y:S01]  /*acc0*/  IADD3 R29, R221, -0x2, RZ ;  /* 0xfffffffedd1d7810 */ /* 0x000fe20007ffe0ff */
[C---:B------:R-:W-:Y:S03]  /*acd0*/  HMMA.16816.F32 R112, R12.reuse, R30, R112 ;  /* 0x0000001e0c70723c */ /* 0x040fe60000001870 */
[C---:B------:R-:W-:Y:S05]  /*ace0*/  ISETP.GE.AND P0, PT, R29.reuse, R194, PT ;  /* 0x000000c21d00720c */ /* 0x040fea0003f06270 */
[C---:B-----5:R-:W-:Y:S08]  /*acf0*/  HMMA.16816.F32 R116, R12.reuse, R24, R116 ;  /* 0x000000180c74723c */ /* 0x060ff00000001874 */
[C---:B------:R-:W-:Y:S04]  /*ad00*/  HMMA.16816.F32 R120, R12.reuse, R26, R120 ;  /* 0x0000001a0c78723c */ /* 0x040fe80000001878 */
[----:B------:R-:W-:Y:S04]  /*ad10*/  @P0 SHF.R.S32.HI R20, RZ, 0x1f, R29 ;  /* 0x0000001fff140819 */ /* 0x000fe8000001141d */
[C---:B-1----:R-:W-:Y:S07]  /*ad20*/  HMMA.16816.F32 R36, R12.reuse, R4, R36 ;  /* 0x000000040c24723c */ /* 0x042fee0000001824 */
[----:B------:R-:W-:Y:S01]  /*ad30*/  @P0 IMAD R4, R20, c[0x0][0x1e0], RZ ;  /* 0x0000780014040a24 */ /* 0x000fe200078e02ff */
[C---:B------:R-:W-:Y:S01]  /*ad40*/  HMMA.16816.F32 R40, R12.reuse, R6, R40 ;  /* 0x000000060c28723c */ /* 0x040fe20000001828 */
[----:B------:R-:W1:Y:S03]  /*ad50*/  LDSM.16.MT88.4 R20, [R135+0x3900] ;  /* 0x003900008714783b */ /* 0x000e660000004200 */
[C---:B------:R-:W-:Y:S03]  /*ad60*/  @P0 IMAD R4, R29.reuse, c[0x0][0x1e4], R4 ;  /* 0x000079001d040a24 */ /* 0x040fe600078e0204 */
[----:B------:R-:W-:Y:S01]  /*ad70*/  @P0 IMAD.WIDE.U32 R6, R29, c[0x0][0x1e0], RZ ;  /* 0x000078001d060a25 */ /* 0x000fe200078e00ff */
[C---:B--2---:R-:W-:Y:S04]  /*ad80*/  HMMA.16816.F32 R44, R12.reuse, R8, R44 ;  /* 0x000000080c2c723c */ /* 0x044fe8000000182c */
[----:B------:R-:W-:Y:S02]  /*ad90*/  @P0 IADD3 R29, R7, R4, RZ ;  /* 0x00000004071d0210 */ /* 0x000fe40007ffe0ff */
[C---:B------:R-:W-:Y:S02]  /*ada0*/  @P0 SHF.L.U32 R28, R6.reuse, 0x6, RZ ;  /* 0x00000006061c0819 */ /* 0x040fe400000006ff */
[C---:B------:R-:W-:Y:S04]  /*adb0*/  HMMA.16816.F32 R48, R12.reuse, R10, R48 ;  /* 0x0000000a0c30723c */ /* 0x040fe80000001830 */
[----:B------:R-:W-:Y:S02]  /*adc0*/  @P0 SHF.L.U64.HI R29, R6, 0x6, R29 ;  /* 0x00000006061d0819 */ /* 0x000fe4000001021d */
[----:B------:R-:W-:Y:S01]  /*add0*/  @P0 IADD3 R8, P1, R28, R208, RZ ;  /* 0x000000d01c080210 */ /* 0x000fe20007f3e0ff */
[----:B------:R-:W2:Y:S01]  /*ade0*/  LDSM.16.MT88.4 R4, [R185+UR4+0x5900] ;  /* 0x00590004b904783b */ /* 0x000ea20008004200 */
[C---:B---3--:R-:W-:Y:S04]  /*adf0*/  HMMA.16816.F32 R52, R12.reuse, R16, R52 ;  /* 0x000000100c34723c */ /* 0x048fe80000001834 */
[C---:B------:R-:W-:Y:S02]  /*ae00*/  @P0 IADD3.X R9, R29.reuse, R213, RZ, P1, !PT ;  /* 0x000000d51d090210 */ /* 0x040fe40000ffe4ff */
[C---:B------:R-:W-:Y:S02]  /*ae10*/  @P0 LEA R24, P1, R8.reuse, c[0x0][0x1c8], 0x1 ;  /* 0x0000720008180a11 */ /* 0x040fe400078208ff */
[C---:B------:R-:W-:Y:S04]  /*ae20*/  HMMA.16816.F32 R56, R12.reuse, R18, R56 ;  /* 0x000000120c38723c */ /* 0x040fe80000001838 */
[----:B------:R-:W-:Y:S02]  /*ae30*/  @P0 LEA.HI.X R25, R8, c[0x0][0x1cc], R9, 0x1, P1 ;  /* 0x0000730008190a11 */ /* 0x000fe400008f0c09 */
[C---:B------:R-:W-:Y:S02]  /*ae40*/  @P0 IADD3 R9, P1, R28.reuse, R179, RZ ;  /* 0x000000b31c090210 */ /* 0x040fe40007f3e0ff */
[C---:B-1----:R-:W-:Y:S04]  /*ae50*/  HMMA.16816.F32 R60, R12.reuse, R20, R60 ;  /* 0x000000140c3c723c */ /* 0x042fe8000000183c */
[----:B------:R-:W-:Y:S02]  /*ae60*/  @P0 IADD3.X R8, R29, R178, RZ, P1, !PT ;  /* 0x000000b21d080210 */ /* 0x000fe40000ffe4ff */
[C---:B------:R-:W-:Y:S02]  /*ae70*/  @P0 LEA R26, P1, R9.reuse, c[0x0][0x1c8], 0x1 ;  /* 0x00007200091a0a11 */ /* 0x040fe400078208ff */
[C---:B------:R-:W-:Y:S04]  /*ae80*/  HMMA.16816.F32 R64, R12.reuse, R22, R64 ;  /* 0x000000160c40723c */ /* 0x040fe80000001840 */
[----:B------:R-:W-:Y:S02]  /*ae90*/  @P0 LEA.HI.X R27, R9, c[0x0][0x1cc], R8, 0x1, P1 ;  /* 0x00007300091b0a11 */ /* 0x000fe400008f0c08 */
[----:B------:R1:W3:Y:S01]  /*aea0*/  LDSM.16.MT88.4 R8, [R133+0x5900] ;  /* 0x005900008508783b */ /* 0x0002e20000004200 */
[----:B------:R-:W-:Y:S05]  /*aeb0*/  @P0 IADD3 R16, P1, R28, R177, RZ ;  /* 0x000000b11c100210 */ /* 0x000fea0007f3e0ff */
        /* <DEDUP_REMOVED lines=8> */
[C---:B------:R-:W-:Y:S02]  /*af40*/  @P0 IADD3 R23, P1, R28.reuse, R208, RZ ;  /* 0x000000d01c170210 */ /* 0x040fe40007f3e0ff */
[----:B-1----:R-:W-:Y:S04]  /*af50*/  MOV R133, R2 ;  /* 0x0000000200857202 */ /* 0x002fe80000000f00 */
[----:B------:R-:W-:Y:S02]  /*af60*/  @P0 IADD3.X R4, R29, R213, RZ, P1, !PT ;  /* 0x000000d51d040210 */ /* 0x000fe40000ffe4ff */
[C---:B------:R-:W-:Y:S04]  /*af70*/  @P0 LEA R22, P1, R23.reuse, c[0x0][0x1c8], 0x1 ;  /* 0x0000720017160a11 */ /* 0x040fe800078208ff */
[----:B------:R-:W-:Y:S02]  /*af80*/  @P0 LEA.HI.X R23, R23, c[0x0][0x1cc], R4, 0x1, P1 ;  /* 0x0000730017170a11 */ /* 0x000fe400008f0c04 */
[----:B------:R-:W-:Y:S01]  /*af90*/  @P0 IADD3 R4, P1, R28, R179, RZ ;  /* 0x000000b31c040210 */ /* 0x000fe20007f3e0ff */
[C---:B---3--:R-:W-:Y:S03]  /*afa0*/  HMMA.16816.F32 R76, R12.reuse, R8, R76 ;  /* 0x000000080c4c723c */ /* 0x048fe6000000184c */
[C---:B------:R-:W-:Y:S02]  /*afb0*/  @P0 IADD3.X R5, R29.reuse, R178, RZ, P1, !PT ;  /* 0x000000b21d050210 */ /* 0x040fe40000ffe4ff */
[C---:B------:R-:W-:Y:S03]  /*afc0*/  @P0 LEA R30, P1, R4.reuse, c[0x0][0x1c8], 0x1 ;  /* 0x00007200041e0a11 */ /* 0x040fe600078208ff */
[C---:B------:R-:W-:Y:S04]  /*afd0*/  HMMA.16816.F32 R80, R12.reuse, R10, R80 ;  /* 0x0000000a0c50723c */ /* 0x040fe80000001850 */
[----:B------:R-:W-:Y:S02]  /*afe0*/  @P0 LEA.HI.X R31, R4, c[0x0][0x1cc], R5, 0x1, P1 ;  /* 0x00007300041f0a11 */ /* 0x000fe400008f0c05 */
[----:B------:R-:W1:Y:S01]  /*aff0*/  LDSM.16.MT88.4 R4, [R135+0x5900] ;  /* 0x005900008704783b */ /* 0x000e620000004200 */
[C---:B------:R-:W-:Y:S01]  /*b000*/  ISETP.GE.AND P1, PT, R216.reuse, 0x1, PT ;  /* 0x00000001d800780c */ /* 0x040fe20003f26270 */
[C---:B--2---:R-:W-:Y:S04]  /*b010*/  HMMA.16816.F32 R84, R12.reuse, R16, R84 ;  /* 0x000000100c54723c */ /* 0x044fe80000001854 */
[----:B------:R-:W-:Y:S04]  /*b020*/  IADD3 R216, R216, 0x1, RZ ;  /* 0x00000001d8d87810 */ /* 0x000fe80007ffe0ff */
[----:B------:R-:W-:Y:S01]  /*b030*/  SEL R216, R216, RZ, !P1 ;  /* 0x000000ffd8d87207 */ /* 0x000fe20004800000 */
[C---:B------:R-:W-:Y:S03]  /*b040*/  HMMA.16816.F32 R88, R12.reuse, R18, R88 ;  /* 0x000000120c58723c */ /* 0x040fe60000001858 */
[----:B------:R-:W-:Y:S01]  /*b050*/  @P0 IADD3 R28, P1, R28, R177, RZ ;  /* 0x000000b11c1c0210 */ /* 0x000fe20007f3e0ff */
[----:B------:R-:W-:Y:S03]  /*b060*/  @P0 IMAD R10, R216, 0x3000, R202 ;  /* 0x00003000d80a0824 */ /* 0x000fe600078e02ca */
[----:B------:R-:W-:Y:S02]  /*b070*/  @P0 IADD3.X R29, R29, R176, RZ, P1, !PT ;  /* 0x000000b01d1d0210 */ /* 0x000fe40000ffe4ff */
[----:B------:R-:W-:Y:S03]  /*b080*/  @P0 SHF.L.U32 R3, R10, 0x1, RZ ;  /* 0x000000010a030819 */ /* 0x000fe600000006ff */
[C---:B------:R-:W-:Y:S02]  /*b090*/  @P0 LEA R8, P1, R28.reuse, c[0x0][0x1c8], 0x1 ;  /* 0x000072001c080a11 */ /* 0x040fe400078208ff */
[----:B------:R-:W-:Y:S01]  /*b0a0*/  @!PT LDS RZ, [RZ] ;  /* 0x00000000fffff984 */ /* 0x000fe20000000800 */
[----:B------:R-:W-:Y:S01]  /*b0b0*/  @!PT LDS RZ, [RZ] ;  /* 0x00000000fffff984 */ /* 0x000fe20000000800 */
[----:B------:R-:W-:Y:S01]  /*b0c0*/  @!PT LDS RZ, [RZ] ;  /* 0x00000000fffff984 */ /* 0x000fe20000000800 */
[----:B------:R2:W-:Y:S02]  /*b0d0*/  @P0 LDGSTS.E.BYPASS.LTC128B.128 [R3+0xc100], [R24.64], !P5 ;  /* 0x0c10000018030fae */ /* 0x0005e4000e901d48 */
[----:B------:R-:W-:Y:S06]  /*b0e0*/  @P0 LEA.HI.X R9, R28, c[0x0][0x1cc], R29, 0x1, P1 ;  /* 0x000073001c090a11 */ /* 0x000fec00008f0c1d */
[----:B------:R2:W-:Y:S01]  /*b0f0*/  @P0 LDGSTS.E.BYPASS.LTC128B.128 [R3+0xe100], [R26.64], !P4 ;  /* 0x0e1000001a030fae */ /* 0x0005e2000e101d48 */
[C---:B-1----:R-:W-:Y:S07]  /*b100*/  HMMA.16816.F32 R92, R12.reuse, R4, R92 ;  /* 0x000000040c5c723c */ /* 0x042fee000000185c */
[----:B------:R2:W-:Y:S01]  /*b110*/  @P0 LDGSTS.E.BYPASS.LTC128B.128 [R3+0x10100], [R20.64], !P6 ;  /* 0x1010000014030fae */ /* 0x0005e2000f101d48 */
[----:B------:R-:W-:Y:S07]  /*b120*/  HMMA.16816.F32 R96, R12, R6, R96 ;  /* 0x000000060c60723c */ /* 0x000fee0000001860 */
[----:B------:R2:W-:Y:S08]  /*b130*/  @P0 LDGSTS.E.BYPASS.LTC128B.128 [R3+0xd100], [R22.64], !P5 ;  /* 0x0d10000016030fae */ /* 0x0005f0000e901d48 */
[----:B------:R2:W-:Y:S08]  /*b140*/  @P0 LDGSTS.E.BYPASS.LTC128B.128 [R3+0xf100], [R30.64], !P4 ;  /* 0x0f1000001e030fae */ /* 0x0005f0000e101d48 */
[----:B------:R2:W-:Y:S01]  /*b150*/  @P0 LDGSTS.E.BYPASS.LTC128B.128 [R3+0x11100], [R8.64], !P6 ;  /* 0x1110000008030fae */ /* 0x0005e2000f101d48 */
[----:B------:R-:W-:Y:S02]  /*b160*/  ISETP.GT.AND P0, PT, R221, R220, PT ;  /* 0x000000dcdd00720c */ /* 0x000fe40003f04270 */
[----:B------:R-:W-:Y:S05]  /*b170*/  MOV R221, R219 ;  /* 0x000000db00dd7202 */ /* 0x000fea0000000f00 */
[----:B------:R-:W0:Y:S01]  /*b180*/  LDGDEPBAR ;  /* 0x00000000000079af */ /* 0x000e220000000000 */
[----:B--2---:R-:W-:Y:S05]  /*b190*/  MOV R3, R0 ;  /* 0x0000000000037202 */ /* 0x004fea0000000f00 */
[----:B------:R-:W-:-:S05]  /*b1a0*/  @P0 BRA `(.L_x_2178) ;  /* 0xffffd5e000000947 */ /* 0x000fca000383ffff */
.L_x_2177:
[----:B------:R-:W-:-:S13]  /*b1b0*/  ISETP.GE.AND P0, PT, R219, R194, PT ;  /* 0x000000c2db00720c */ /* 0x000fda0003f06270 */
[----:B------:R-:W-:Y:S05]  /*b1c0*/  @!P0 BRA `(.L_x_2179) ;  /* 0x000035b000008947 */ /* 0x000fea0003800000 */
[----:B------:R-:W-:Y:S01]  /*b1d0*/  LOP3.LUT P0, RZ, R193, 0x4, RZ, 0xc0, !PT ;  /* 0x00000004c1ff7812 */ /* 0x000fe2000780c0ff */
[----:B------:R-:W-:Y:S01]  /*b1e0*/  IMAD.MOV.U32 R193, RZ, RZ, 0x40 ;  /* 0x00000040ffc17424 */ /* 0x000fe200078e00ff */
[----:B------:R-:W-:Y:S01]  /*b1f0*/  ISETP.NE.AND P2, PT, R197, 0x1, PT ;  /* 0x00000001c500780c */ /* 0x000fe20003f45270 */
        /* <DEDUP_REMOVED lines=13> */
.L_x_2188:
[----:B------:R-:W-:Y:S01]  /*b2d0*/  ISETP.GE.AND P0, PT, R194, R219, PT ;  /* 0x000000dbc200720c */ /* 0x000fe20003f06270 */
[----:B------:R-:W-:Y:S04]  /*b2e0*/  DEPBAR.LE SB0, 0x2 ;  /* 0x000080800000791a */ /* 0x000fe80000000000 */
[----:B------:R-:W-:Y:S01]  /*b2f0*/  BAR.SYNC.DEFER_BLOCKING 0x0 ;  /* 0x0000000000007b1d */ /* 0x000fe20000010000 */
[----:B------:R-:W-:Y:S01]  /*b300*/  UIMAD UR4, UR5, 0x6000, URZ ;  /* 0x00006000050478a4 */ /* 0x000fe2000f8e023f */
[----:B------:R-:W-:Y:S02]  /*b310*/  ISETP.NE.AND P2, PT, R197, 0x1, PT ;  /* 0x00000001c500780c */ /* 0x000fe40003f45270 */
[----:B------:R-:W-:Y:S04]  /*b320*/  ISETP.GE.AND P3, PT, R196, 0x1, PT ;  /* 0x00000001c400780c */ /* 0x000fe80003f66270 */
[----:B------:R-:W-:Y:S04]  /*b330*/  @!P0 IADD3 R0, R219, -0x1, RZ ;  /* 0xffffffffdb008810 */ /* 0x000fe80007ffe0ff */
[----:B------:R-:W-:Y:S01]  /*b340*/  @!P0 SHF.R.S32.HI R13, RZ, 0x1f, R0 ;  /* 0x0000001fff0d8819 */ /* 0x000fe20000011400 */
[----:B------:R-:W-:Y:S04]  /*b350*/  @!P0 IMAD.WIDE.U32 R6, R0, c[0x0][0x208], RZ ;  /* 0x0000820000068a25 */ /* 0x000fe800078e00ff */
[----:B------:R-:W-:Y:S02]  /*b360*/  @!P0 IMAD R13, R13, c[0x0][0x208], RZ ;  /* 0x000082000d0d8a24 */ /* 0x000fe400078e02ff */
[----:B------:R-:W-:Y:S02]  /*b370*/  @!P0 IMAD.SHL.U32 R5, R6, 0x40, RZ ;  /* 0x0000004006058824 */ /* 0x000fe400078e00ff */
[----:B------:R-:W-:Y:S03]  /*b380*/  @!P0 IMAD R13, R0, c[0x0][0x20c], R13 ;  /* 0x00008300000d8a24 */ /* 0x000fe600078e020d */
[----:B------:R-:W-:Y:S01]  /*b390*/  @!P0 IADD3 R9, P1, R5, R206, RZ ;  /* 0x000000ce05098210 */ /* 0x000fe20007f3e0ff */
[----:B------:R-:W-:Y:S01]  /*b3a0*/  @!P0 IMAD.IADD R13, R7, 0x1, R13 ;  /* 0x00000001070d8824 */ /* 0x000fe200078e020d */
[----:B------:R-:W-:Y:S04]  /*b3b0*/  LDSM.16.M88.4 R32, [R192] ;  /* 0x00000000c020783b */ /* 0x000fe80000000200 */
[----:B------:R-:W-:Y:S01]  /*b3c0*/  @!P0 SHF.L.U64.HI R13, R6, 0x6, R13 ;  /* 0x00000006060d8819 */ /* 0x000fe2000001020d */
[----:B------:R-:W-:Y:S04]  /*b3d0*/  LDSM.16.M88.4 R16, [R190+UR4+0xc900] ;  /* 0x00c90004be10783b */ /* 0x000fe80008000200 */
[----:B------:R-:W-:Y:S01]  /*b3e0*/  @!P0 IMAD.X R2, R13, 0x1, R211, P1 ;  /* 0x000000010d028824 */ /* 0x000fe200008e06d3 */
[----:B------:R-:W-:Y:S01]  /*b3f0*/  @!P0 IADD3 R7, P1, R5, R220, RZ ;  /* 0x000000dc05078210 */ /* 0x000fe20007f3e0ff */
[----:B------:R-:W-:Y:S04]  /*b400*/  LDSM.16.M88.4 R24, [R190+UR4+0xd100] ;  /* 0x00d10004be18783b */ /* 0x000fe80008000200 */
[----:B------:R-:W-:Y:S01]  /*b410*/  @!P0 IMAD.X R0, R13, 0x1, R228, P1 ;  /* 0x000000010d008824 */ /* 0x000fe200008e06e4 */
[C---:B------:R-:W-:Y:S01]  /*b420*/  @!P0 LEA R22, P1, R9.reuse, c[0x0][0x1f8], 0x1 ;  /* 0x00007e0009168a11 */ /* 0x040fe200078208ff */
[----:B------:R-:W-:Y:S03]  /*b430*/  LDSM.16.M88.4 R136, [R190+UR4+0xd900] ;  /* 0x00d90004be88783b */ /* 0x000fe60008000200 */
[----:B------:R-:W-:Y:S02]  /*b440*/  @!P0 LEA.HI.X R23, R9, c[0x0][0x1fc], R2, 0x1, P1 ;  /* 0x00007f0009178a11 */ /* 0x000fe400008f0c02 */
[C---:B------:R-:W-:Y:S01]  /*b450*/  @!P0 LEA R20, P1, R7.reuse, c[0x0][0x1f8], 0x1 ;  /* 0x00007e0007148a11 */ /* 0x040fe200078208ff */
[----:B------:R-:W1:Y:S03]  /*b460*/  LDSM.16.M88.4 R8, [R190+UR4+0xc100] ;  /* 0x00c10004be08783b */ /* 0x000e660008000200 */
[----:B------:R-:W-:Y:S02]  /*b470*/  @!P0 LEA.HI.X R21, R7, c[0x0][0x1fc], R0, 0x1, P1 ;  /* 0x00007f0007158a11 */ /* 0x000fe400008f0c00 */
[----:B------:R-:W-:Y:S01]  /*b480*/  @!P0 IADD3 R7, P1, R5, R227, RZ ;  /* 0x000000e305078210 */ /* 0x000fe20007f3e0ff */
[----:B------:R-:W-:Y:S04]  /*b490*/  LDSM.16.M88.4 R140, [R188] ;  /* 0x00000000bc8c783b */ /* 0x000fe80000000200 */
[----:B------:R-:W-:Y:S01]  /*b4a0*/  @!P0 IMAD.X R0, R13, 0x1, R226, P1 ;  /* 0x000000010d008824 */ /* 0x000fe200008e06e2 */
[C---:B------:R-:W-:Y:S04]  /*b4b0*/  @!P0 LEA R30, P1, R7.reuse, c[0x0][0x1f8], 0x1 ;  /* 0x00007e00071e8a11 */ /* 0x040fe800078208ff */
[----:B------:R-:W-:Y:S02]  /*b4c0*/  @!P0 LEA.HI.X R31, R7, c[0x0][0x1fc], R0, 0x1, P1 ;  /* 0x00007f00071f8a11 */ /* 0x000fe400008f0c00 */
[----:B------:R-:W-:Y:S05]  /*b4d0*/  @!P0 IADD3 R5, P1, R199, R5, RZ ;  /* 0x00000005c7058210 */ /* 0x000fea0007f3e0ff */
[----:B------:R-:W-:Y:S01]  /*b4e0*/  @!P0 IMAD.X R13, R198, 0x1, R13, P1 ;  /* 0x00000001c60d8824 */ /* 0x000fe200008e060d */
[----:B------:R-:W-:Y:S05]  /*b4f0*/  @!P0 IADD3 R7, P1, R5, R206, RZ ;  /* 0x000000ce05078210 */ /* 0x000fea0007f3e0ff */
[----:B------:R-:W-:Y:S01]  /*b500*/  @!P0 IMAD.X R0, R13, 0x1, R211, P1 ;  /* 0x000000010d008824 */ /* 0x000fe200008e06d3 */
[C---:B------:R-:W-:Y:S04]  /*b510*/  @!P0 LEA R28, P1, R7.reuse, c[0x0][0x1f8], 0x1 ;  /* 0x00007e00071c8a11 */ /* 0x040fe800078208ff */
[----:B------:R-:W-:Y:S02]  /*b520*/  @!P0 LEA.HI.X R29, R7, c[0x0][0x1fc], R0, 0x1, P1 ;  /* 0x00007f00071d8a11 */ /* 0x000fe400008f0c00 */
[----:B------:R-:W-:Y:S02]  /*b530*/  @!P0 IADD3 R7, P1, R5, R220, RZ ;  /* 0x000000dc05078210 */ /* 0x000fe40007f3e0ff */
[----:B------:R-:W-:Y:S03]  /*b540*/  IADD3 R0, R190, UR4, RZ ;  /* 0x00000004be007c10 */ /* 0x000fe6000fffe0ff */
[----:B------:R-:W-:Y:S01]  /*b550*/  @!P0 IMAD.X R2, R13, 0x1, R228, P1 ;  /* 0x000000010d028824 */ /* 0x000fe200008e06e4 */
[----:B------:R-:W-:Y:S01]  /*b560*/  @!P0 LEA R172, P1, R7, c[0x0][0x1f8], 0x1 ;  /* 0x00007e0007ac8a11 */ /* 0x000fe200078208ff */
[--C-:B------:R-:W-:Y:S02]  /*b570*/  IMAD.IADD R134, R191, 0x1, R0.reuse ;  /* 0x00000001bf867824 */ /* 0x100fe400078e0200 */
[----:B------:R-:W-:Y:S01]  /*b580*/  IMAD.IADD R0, R193, 0x1, R0 ;  /* 0x00000001c1007824 */ /* 0x000fe200078e0200 */
[----:B------:R-:W-:Y:S01]  /*b590*/  @!P0 LEA.HI.X R173, R7, c[0x0][0x1fc], R2, 0x1, P1 ;  /* 0x00007f0007ad8a11 */ /* 0x000fe200008f0c02 */
[----:B------:R-:W-:Y:S01]  /*b5a0*/  @!P0 IMAD R2, R216, 0x6000, R215 ;  /* 0x00006000d8028824 */ /* 0x000fe200078e02d7 */
[----:B------:R-:W-:Y:S01]  /*b5b0*/  @!P0 IADD3 R12, P1, R5, R227, RZ ;  /* 0x000000e3050c8210 */ /* 0x000fe20007f3e0ff */
[----:B------:R-:W2:Y:S01]  /*b5c0*/  LDSM.16.M88.4 R144, [R134+0xc100] ;  /* 0x00c100008690783b */ /* 0x000ea20000000200 */
[C---:B-1----:R-:W-:Y:S04]  /*b5d0*/  HMMA.16816.F32 R4, R32.reuse, R8, RZ ;  /* 0x000000082004723c */ /* 0x042fe800000018ff */
[----:B------:R-:W1:Y:S03]  /*b5e0*/  LDSM.16.M88.4 R148, [R134+0xc900] ;  /* 0x00c900008694783b */ /* 0x000e660000000200 */
[----:B------:R-:W-:Y:S01]  /*b5f0*/  @!P0 IMAD.X R9, R13, 0x1, R226, P1 ;  /* 0x000000010d098824 */ /* 0x000fe200008e06e2 */
[C---:B------:R-:W-:Y:S01]  /*b600*/  @!P0 LEA R174, P1, R12.reuse, c[0x0][0x1f8], 0x1 ;  /* 0x00007e000cae8a11 */ /* 0x040fe200078208ff */
[----:B------:R-:W3:Y:S03]  /*b610*/  LDSM.16.M88.4 R152, [R134+0xd100] ;  /* 0x00d100008698783b */ /* 0x000ee60000000200 */
[----:B------:R-:W-:Y:S02]  /*b620*/  @!P0 LEA.HI.X R175, R12, c[0x0][0x1fc], R9, 0x1, P1 ;  /* 0x00007f000caf8a11 */ /* 0x000fe400008f0c09 */
[C---:B------:R-:W-:Y:S01]  /*b630*/  HMMA.16816.F32 R8, R32.reuse, R10, RZ ;  /* 0x0000000a2008723c */ /* 0x040fe200000018ff */
[----:B------:R-:W4:Y:S05]  /*b640*/  LDSM.16.M88.4 R156, [R134+0xd900] ;  /* 0x00d90000869c783b */ /* 0x000f2a0000000200 */
[----:B------:R-:W-:Y:S01]  /*b650*/  @!PT LDS RZ, [RZ] ;  /* 0x00000000fffff984 */ /* 0x000fe20000000800 */
[----:B------:R-:W-:Y:S01]  /*b660*/  @!PT LDS RZ, [RZ] ;  /* 0x00000000fffff984 */ /* 0x000fe20000000800 */
[----:B------:R-:W-:Y:S01]  /*b670*/  @!PT LDS RZ, [RZ] ;  /* 0x00000000fffff984 */ /* 0x000fe20000000800 */
[----:B------:R5:W-:Y:S02]  /*b680*/  @!P0 LDGSTS.E.BYPASS.LTC128B.128 [R2], [R22.64], !P5 ;  /* 0x0000000016028fae */ /* 0x000be4000e901d48 */
[C---:B------:R-:W-:Y:S03]  /*b690*/  HMMA.16816.F32 R12, R32.reuse, R16, RZ ;  /* 0x00000010200c723c */ /* 0x040fe600000018ff */
[----:B------:R5:W-:Y:S05]  /*b6a0*/  @!P0 LDGSTS.E.BYPASS.LTC128B.128 [R2+0x2000], [R20.64], !P4 ;  /* 0x0200000014028fae */ /* 0x000bea000e101d48 */
[C---:B------:R-:W-:Y:S01]  /*b6b0*/  HMMA.16816.F32 R16, R32.reuse, R18, RZ ;  /* 0x000000122010723c */ /* 0x040fe200000018ff */
[----:B------:R1:W-:Y:S05]  /*b6c0*/  @!P0 LDGSTS.E.BYPASS.LTC128B.128 [R2+0x4000], [R30.64], !P6 ;  /* 0x040000001e028fae */ /* 0x0003ea000f101d48 */
[----:B------:R1:W-:Y:S05]  /*b6d0*/  @!P0 LDGSTS.E.BYPASS.LTC128B.128 [R2+0x1000], [R28.64], !P5 ;  /* 0x010000001c028fae */ /* 0x0003ea000e901d48 */
[----:B------:R1:W-:Y:S05]  /*b6e0*/  @!P0 LDGSTS.E.BYPASS.LTC128B.128 [R2+0x3000], [R172.64], !P4 ;  /* 0x03000000ac028fae */ /* 0x0003ea000e101d48 */
[----:B------:R2:W-:Y:S01]  /*b6f0*/  @!P0 LDGSTS.E.BYPASS.LTC128B.128 [R2+0x5000], [R174.64], !P6 ;  /* 0x05000000ae028fae */ /* 0x0005e2000f101d48 */
[C---:B------:R-:W-:Y:S02]  /*b700*/  ISETP.GE.AND P0, PT, R216.reuse, 0x1, PT ;  /* 0x00000001d800780c */ /* 0x040fe40003f06270 */
[----:B------:R-:W-:Y:S02]  /*b710*/  IADD3 R216, R216, 0x1, RZ ;  /* 0x00000001d8d87810 */ /* 0x000fe40007ffe0ff */
[----:B------:R-:W-:Y:S01]  /*b720*/  LDSM.16.M88.4 R160, [R187] ;  /* 0x00000000bba0783b */ /* 0x000fe20000000200 */
[C---:B-----5:R-:W-:Y:S01]  /*b730*/  HMMA.16816.F32 R20, R32.reuse, R24, RZ ;  /* 0x000000182014723c */ /* 0x060fe200000018ff */
[----:B------:R-:W-:Y:S03]  /*b740*/  SEL R216, R216, RZ, !P0 ;  /* 0x000000ffd8d87207 */ /* 0x000fe60004000000 */
[----:B------:R-:W5:Y:S04]  /*b750*/  LDSM.16.M88.4 R164, [R0+0xc100] ;  /* 0x00c1000000a4783b */ /* 0x000f680000000200 */
[C---:B------:R-:W-:Y:S01]  /*b760*/  HMMA.16816.F32 R24, R32.reuse, R26, RZ ;  /* 0x0000001a2018723c */ /* 0x040fe200000018ff */
[----:B------:R-:W3:Y:S05]  /*b770*/  LDSM.16.M88.4 R168, [R0+0xc900] ;  /* 0x00c9000000a8783b */ /* 0x000eea0000000200 */
[----:B------:R-:W0:Y:S02]  /*b780*/  LDGDEPBAR ;  /* 0x00000000000079af */ /* 0x000e240000000000 */
[C---:B-1----:R-:W-:Y:S03]  /*b790*/  HMMA.16816.F32 R28, R32.reuse, R136, RZ ;  /* 0x00000088201c723c */ /* 0x042fe600000018ff */
[----:B--2---:R-:W-:Y:S01]  /*b7a0*/  LDSM.16.M88.4 R172, [R186] ;  /* 0x00000000baac783b */ /* 0x004fe20000000200 */
[C---:B------:R-:W-:Y:S04]  /*b7b0*/  IMAD.IADD R2, R193.reuse, 0x1, R134 ;  /* 0x00000001c1027824 */ /* 0x040fe800078e0286 */
[----:B------:R-:W-:Y:S01]  /*b7c0*/  HMMA.16816.F32 R32, R32, R138, RZ ;  /* 0x0000008a2020723c */ /* 0x000fe200000018ff */
[----:B------:R-:W1:Y:S05]  /*b7d0*/  LDSM.16.M88.4 R136, [R0+0xd100] ;  /* 0x00d100000088783b */ /* 0x000e6a0000000200 */
[----:B------:R-:W-:Y:S02]  /*b7e0*/  LDSM.16.M88.4 R176, [R2+0xc100] ;  /* 0x00c1000002b0783b */ /* 0x000fe40000000200 */
[C---:B------:R-:W-:Y:S03]  /*b7f0*/  HMMA.16816.F32 R4, R140.reuse, R144, R4 ;  /* 0x000000908c04723c */ /* 0x040fe60000001804 */
[----:B------:R-:W-:Y:S05]  /*b800*/  LDSM.16.M88.4 R180, [R2+0xc900] ;  /* 0x00c9000002b4783b */ /* 0x000fea0000000200 */
[C---:B------:R-:W-:Y:S01]  /*b810*/  HMMA.16816.F32 R8, R140.reuse, R146, R8 ;  /* 0x000000928c08723c */ /* 0x040fe20000001808 */
[----:B------:R-:W2:Y:S07]  /*b820*/  LDSM.16.M88.4 R144, [R0+0xd900] ;  /* 0x00d900000090783b */ /* 0x000eae0000000200 */
[C---:B------:R-:W-:Y:S08]  /*b830*/  HMMA.16816.F32 R12, R140.reuse, R148, R12 ;  /* 0x000000948c0c723c */ /* 0x040ff0000000180c */
[C---:B------:R-:W-:Y:S01]  /*b840*/  HMMA.16816.F32 R16, R140.reuse, R150, R16 ;  /* 0x000000968c10723c */ /* 0x040fe20000001810 */
[----:B------:R-:W-:Y:S07]  /*b850*/  LDSM.16.M88.4 R148, [R2+0xd900] ;  /* 0x00d900000294783b */ /* 0x000fee0000000200 */
[C---:B---3--:R-:W-:Y:S08]  /*b860*/  HMMA.16816.F32 R20, R140.reuse, R152, R20 ;  /* 0x000000988c14723c */ /* 0x048ff00000001814 */
[C---:B------:R-:W-:Y:S01]  /*b870*/  HMMA.16816.F32 R24, R140.reuse, R154, R24 ;  /* 0x0000009a8c18723c */ /* 0x040fe20000001818 */
[----:B------:R-:W-:Y:S07]  /*b880*/  LDSM.16.M88.4 R152, [R190+UR4+0xe900] ;  /* 0x00e90004be98783b */ /* 0x000fee0008000200 */
[C---:B----4-:R-:W-:Y:S08]  /*b890*/  HMMA.16816.F32 R28, R140.reuse, R156, R28 ;  /* 0x0000009c8c1c723c */ /* 0x050ff0000000181c */
[----:B------:R-:W-:Y:S01]  /*b8a0*/  HMMA.16816.F32 R32, R140, R158, R32 ;  /* 0x0000009e8c20723c */ /* 0x000fe20000001820 */
[----:B------:R-:W3:Y:S05]  /*b8b0*/  LDSM.16.M88.4 R140, [R2+0xd100] ;  /* 0x00d10000028c783b */ /* 0x000eea0000000200 */
[----:B------:R-:W-:Y:S02]  /*b8c0*/  LDSM.16.M88.4 R156, [R190+UR4+0xf900] ;  /* 0x00f90004be9c783b */ /* 0x000fe40008000200 */
[C---:B-----5:R-:W-:Y:S08]  /*b8d0*/  HMMA.16816.F32 R4, R160.reuse, R164, R4 ;  /* 0x000000a4a004723c */ /* 0x060ff00000001804 */
[C---:B------:R-:W-:Y:S01]  /*b8e0*/  HMMA.16816.F32 R8, R160.reuse, R166, R8 ;  /* 0x000000a6a008723c */ /* 0x040fe20000001808 */
[----:B------:R-:W-:Y:S07]  /*b8f0*/  LDSM.16.M88.4 R164, [R134+0xe100] ;  /* 0x00e1000086a4783b */ /* 0x000fee0000000200 */
[C---:B------:R-:W-:Y:S08]  /*b900*/  HMMA.16816.F32 R12, R160.reuse, R168, R12 ;  /* 0x000000a8a00c723c */ /* 0x040ff0000000180c */
[C---:B------:R-:W-:Y:S01]  /*b910*/  HMMA.16816.F32 R16, R160.reuse, R170, R16 ;  /* 0x000000aaa010723c */ /* 0x040fe20000001810 */
[----:B------:R-:W-:Y:S07]  /*b920*/  LDSM.16.M88.4 R168, [R134+0xf900] ;  /* 0x00f9000086a8783b */ /* 0x000fee0000000200 */
[C---:B-1----:R-:W-:Y:S08]  /*b930*/  HMMA.16816.F32 R20, R160.reuse, R136, R20 ;  /* 0x00000088a014723c */ /* 0x042ff00000001814 */
[C---:B------:R-:W-:Y:S01]  /*b940*/  HMMA.16816.F32 R24, R160.reuse, R138, R24 ;  /* 0x0000008aa018723c */ /* 0x040fe20000001818 */
[----:B------:R-:W-:Y:S07]  /*b950*/  LDSM.16.M88.4 R136, [R192+0x4000] ;  /* 0x00400000c088783b */ /* 0x000fee0000000200 */
[C---:B--2---:R-:W-:Y:S08]  /*b960*/  HMMA.16816.F32 R28, R160.reuse, R144, R28 ;  /* 0x00000090a01c723c */ /* 0x044ff0000000181c */
[----:B------:R-:W-:Y:S01]  /*b970*/  HMMA.16816.F32 R32, R160, R146, R32 ;  /* 0x00000092a020723c */ /* 0x000fe20000001820 */
[----:B------:R-:W1:Y:S05]  /*b980*/  LDSM.16.M88.4 R144, [R190+UR4+0xe100] ;  /* 0x00e10004be90783b */ /* 0x000e6a0008000200 */
[----:B------:R-:W-:Y:S02]  /*b990*/  LDSM.16.M88.4 R160, [R188+0x4000] ;  /* 0x00400000bca0783b */ /* 0x000fe40000000200 */
[C---:B------:R-:W-:Y:S08]  /*b9a0*/  HMMA.16816.F32 R4, R172.reuse, R176, R4 ;  /* 0x000000b0ac04723c */ /* 0x040ff00000001804 */
[C---:B------:R-:W-:Y:S08]  /*b9b0*/  HMMA.16816.F32 R8, R172.reuse, R178, R8 ;  /* 0x000000b2ac08723c */ /* 0x040ff00000001808 */
[C---:B------:R-:W-:Y:S08]  /*b9c0*/  HMMA.16816.F32 R12, R172.reuse, R180, R12 ;  /* 0x000000b4ac0c723c */ /* 0x040ff0000000180c */
[C---:B------:R-:W-:Y:S08]  /*b9d0*/  HMMA.16816.F32 R16, R172.reuse, R182, R16 ;  /* 0x000000b6ac10723c */ /* 0x040ff00000001810 */
[C---:B---3--:R-:W-:Y:S08]  /*b9e0*/  HMMA.16816.F32 R20, R172.reuse, R140, R20 ;  /* 0x0000008cac14723c */ /* 0x048ff00000001814 */
[C---:B------:R-:W-:Y:S01]  /*b9f0*/  HMMA.16816.F32 R24, R172.reuse, R142, R24 ;  /* 0x0000008eac18723c */ /* 0x040fe20000001818 */
[----:B------:R-:W2:Y:S07]  /*ba00*/  LDSM.16.M88.4 R140, [R190+UR4+0xf100] ;  /* 0x00f10004be8c783b */ /* 0x000eae0008000200 */
[C---:B------:R-:W-:Y:S08]  /*ba10*/  HMMA.16816.F32 R28, R172.reuse, R148, R28 ;  /* 0x00000094ac1c723c */ /* 0x040ff0000000181c */
[----:B------:R-:W-:Y:S01]  /*ba20*/  HMMA.16816.F32 R32, R172, R150, R32 ;  /* 0x00000096ac20723c */ /* 0x000fe20000001820 */
[----:B------:R-:W3:Y:S07]  /*ba30*/  LDSM.16.M88.4 R148, [R134+0xe900] ;  /* 0x00e900008694783b */ /* 0x000eee0000000200 */
        /* <DEDUP_REMOVED lines=11> */
[----:B------:R-:W2:Y:S05]  /*baf0*/  LDSM.16.M88.4 R136, [R187+0x4000] ;  /* 0x00400000bb88783b */ /* 0x000eaa0000000200 */
[----:B------:R-:W4:Y:S02]  /*bb00*/  LDSM.16.M88.4 R156, [R0+0xf100] ;  /* 0x00f10000009c783b */ /* 0x000f240000000200 */
[C---:B------:R-:W-:Y:S08]  /*bb10*/  HMMA.16816.F32 R4, R160.reuse, R164, R4 ;  /* 0x000000a4a004723c */ /* 0x040ff00000001804 */
[C---:B------:R-:W-:Y:S01]  /*bb20*/  HMMA.16816.F32 R8, R160.reuse, R166, R8 ;  /* 0x000000a6a008723c */ /* 0x040fe20000001808 */
[----:B------:R-:W5:Y:S07]  /*bb30*/  LDSM.16.M88.4 R164, [R0+0xf900] ;  /* 0x00f9000000a4783b */ /* 0x000f6e0000000200 */
[C---:B---3--:R-:W-:Y:S08]  /*bb40*/  HMMA.16816.F32 R12, R160.reuse, R148, R12 ;  /* 0x00000094a00c723c */ /* 0x048ff0000000180c */
[C---:B------:R-:W-:Y:S01]  /*bb50*/  HMMA.16816.F32 R16, R160.reuse, R150, R16 ;  /* 0x00000096a010723c */ /* 0x040fe20000001810 */
[----:B------:R-:W-:Y:S07]  /*bb60*/  LDSM.16.M88.4 R148, [R2+0xe100] ;  /* 0x00e100000294783b */ /* 0x000fee0000000200 */
[C---:B-1----:R-:W-:Y:S07]  /*bb70*/  HMMA.16816.F32 R20, R160.reuse, R144, R20 ;  /* 0x00000090a014723c */ /* 0x042fee0000001814 */
[----:B------:R-:W-:Y:S01]  /*bb80*/  IADD3 R144, R193, UR4, R190 ;  /* 0x00000004c1907c10 */ /* 0x000fe2000fffe0be */
[C---:B------:R-:W-:Y:S04]  /*bb90*/  HMMA.16816.F32 R24, R160.reuse, R146, R24 ;  /* 0x00000092a018723c */ /* 0x040fe80000001818 */
[----:B------:R-:W-:Y:S02]  /*bba0*/  IMAD.IADD R133, R191, 0x1, R144 ;  /* 0x00000001bf857824 */ /* 0x000fe400078e0290 */
[----:B------:R-:W1:Y:S02]  /*bbb0*/  LDSM.16.M88.4 R144, [R186+0x4000] ;  /* 0x00400000ba90783b */ /* 0x000e640000000200 */
[C---:B------:R-:W-:Y:S03]  /*bbc0*/  HMMA.16816.F32 R28, R160.reuse, R168, R28 ;  /* 0x000000a8a01c723c */ /* 0x040fe6000000181c */
[----:B------:R-:W3:Y:S05]  /*bbd0*/  LDSM.16.M88.4 R172, [R133+0xe900] ;  /* 0x00e9000085ac783b */ /* 0x000eea0000000200 */
[----:B------:R-:W-:Y:S01]  /*bbe0*/  HMMA.16816.F32 R32, R160, R170, R32 ;  /* 0x000000aaa020723c */ /* 0x000fe20000001820 */
[----:B------:R-:W1:Y:S05]  /*bbf0*/  LDSM.16.M88.4 R176, [R133+0xf100] ;  /* 0x00f1000085b0783b */ /* 0x000e6a0000000200 */
[----:B------:R-:W1:Y:S02]  /*bc00*/  LDSM.16.M88.4 R180, [R133+0xf900] ;  /* 0x00f9000085b4783b */ /* 0x000e640000000200 */
[C---:B--2---:R-:W-:Y:S03]  /*bc10*/  HMMA.16816.F32 R4, R136.reuse, R140, R4 ;  /* 0x0000008c8804723c */ /* 0x044fe60000001804 */
[----:B------:R-:W-:Y:S05]  /*bc20*/  LDSM.16.M88.4 R160, [R190+UR4+0x11100] ;  /* 0x01110004bea0783b */ /* 0x000fea0008000200 */
[C---:B------:R-:W-:Y:S01]  /*bc30*/  HMMA.16816.F32 R8, R136.reuse, R142, R8 ;  /* 0x0000008e8808723c */ /* 0x040fe20000001808 */
[----:B------:R-:W-:Y:S05]  /*bc40*/  LDSM.16.M88.4 R140, [R192+0x8000] ;  /* 0x00800000c08c783b */ /* 0x000fea0000000200 */
[----:B------:R-:W-:Y:S02]  /*bc50*/  LDSM.16.M88.4 R168, [R190+UR4+0x11900] ;  /* 0x01190004bea8783b */ /* 0x000fe40008000200 */
[C---:B------:R-:W-:Y:S08]  /*bc60*/  HMMA.16816.F32 R12, R136.reuse, R152, R12 ;  /* 0x00000098880c723c */ /* 0x040ff0000000180c */
[C---:B------:R-:W-:Y:S01]  /*bc70*/  HMMA.16816.F32 R16, R136.reuse, R154, R16 ;  /* 0x0000009a8810723c */ /* 0x040fe20000001810 */
[----:B------:R-:W2:Y:S07]  /*bc80*/  LDSM.16.M88.4 R152, [R190+UR4+0x10100] ;  /* 0x01010004be98783b */ /* 0x000eae0008000200 */
[C---:B----4-:R-:W-:Y:S08]  /*bc90*/  HMMA.16816.F32 R20, R136.reuse, R156, R20 ;  /* 0x0000009c8814723c */ /* 0x050ff00000001814 */
[C---:B------:R-:W-:Y:S01]  /*bca0*/  HMMA.16816.F32 R24, R136.reuse, R158, R24 ;  /* 0x0000009e8818723c */ /* 0x040fe20000001818 */
[----:B------:R-:W4:Y:S07]  /*bcb0*/  LDSM.16.M88.4 R156, [R190+UR4+0x10900] ;  /* 0x01090004be9c783b */ /* 0x000f2e0008000200 */
[C---:B-----5:R-:W-:Y:S08]  /*bcc0*/  HMMA.16816.F32 R28, R136.reuse, R164, R28 ;  /* 0x000000a4881c723c */ /* 0x060ff0000000181c */
[----:B------:R-:W-:Y:S01]  /*bcd0*/  HMMA.16816.F32 R32, R136, R166, R32 ;  /* 0x000000a68820723c */ /* 0x000fe20000001820 */
[----:B------:R-:W-:Y:S05]  /*bce0*/  LDSM.16.M88.4 R136, [R188+0x8000] ;  /* 0x00800000bc88783b */ /* 0x000fea0000000200 */
[----:B------:R-:W-:Y:S02]  /*bcf0*/  LDSM.16.M88.4 R164, [R134+0x10900] ;  /* 0x0109000086a4783b */ /* 0x000fe40000000200 */
        /* <DEDUP_REMOVED lines=8> */
[----:B------:R-:W5:Y:S07]  /*bd80*/  LDSM.16.M88.4 R176, [R134+0x11900] ;  /* 0x0119000086b0783b */ /* 0x000f6e0000000200 */
[C---:B------:R-:W-:Y:S08]  /*bd90*/  HMMA.16816.F32 R28, R144.reuse, R180, R28 ;  /* 0x000000b4901c723c */ /* 0x040ff0000000181c */
[----:B------:R-:W-:Y:S01]  /*bda0*/  HMMA.16816.F32 R32, R144, R182, R32 ;  /* 0x000000b69020723c */ /* 0x000fe20000001820 */
        /* <DEDUP_REMOVED lines=9> */
[----:B------:R-:W-:Y:S07]  /*be40*/  LDSM.16.M88.4 R160, [R133+0x10900] ;  /* 0x0109000085a0783b */ /* 0x000fee0000000200 */
[C---:B------:R-:W-:Y:S08]  /*be50*/  HMMA.16816.F32 R28, R140.reuse, R168, R28 ;  /* 0x000000a88c1c723c */ /* 0x040ff0000000181c */
[----:B------:R-:W-:Y:S01]  /*be60*/  HMMA.16816.F32 R32, R140, R170, R32 ;  /* 0x000000aa8c20723c */ /* 0x000fe20000001820 */
[----:B------:R-:W2:Y:S07]  /*be70*/  LDSM.16.M88.4 R140, [R0+0x11100] ;  /* 0x01110000008c783b */ /* 0x000eae0000000200 */
[C---:B-1----:R-:W-:Y:S08]  /*be80*/  HMMA.16816.F32 R4, R136.reuse, R148, R4 ;  /* 0x000000948804723c */ /* 0x042ff00000001804 */
[C---:B------:R-:W-:Y:S01]  /*be90*/  HMMA.16816.F32 R8, R136.reuse, R150, R8 ;  /* 0x000000968808723c */ /* 0x040fe20000001808 */
[----:B------:R-:W-:Y:S07]  /*bea0*/  LDSM.16.M88.4 R148, [R186+0x8000] ;  /* 0x00800000ba94783b */ /* 0x000fee0000000200 */
[C---:B------:R-:W-:Y:S08]  /*beb0*/  HMMA.16816.F32 R12, R136.reuse, R164, R12 ;  /* 0x000000a4880c723c */ /* 0x040ff0000000180c */
[C---:B------:R-:W-:Y:S01]  /*bec0*/  HMMA.16816.F32 R16, R136.reuse, R166, R16 ;  /* 0x000000a68810723c */ /* 0x040fe20000001810 */
[----:B------:R-:W-:Y:S07]  /*bed0*/  LDSM.16.M88.4 R164, [R133+0x11100] ;  /* 0x0111000085a4783b */ /* 0x000fee0000000200 */
[C---:B---3--:R-:W-:Y:S08]  /*bee0*/  HMMA.16816.F32 R20, R136.reuse, R172, R20 ;  /* 0x000000ac8814723c */ /* 0x048ff00000001814 */
[C---:B------:R-:W-:Y:S08]  /*bef0*/  HMMA.16816.F32 R24, R136.reuse, R174, R24 ;  /* 0x000000ae8818723c */ /* 0x040ff00000001818 */
[C---:B-----5:R-:W-:Y:S08]  /*bf00*/  HMMA.16816.F32 R28, R136.reuse, R176, R28 ;  /* 0x000000b0881c723c */ /* 0x060ff0000000181c */
[----:B------:R-:W-:Y:S01]  /*bf10*/  HMMA.16816.F32 R32, R136, R178, R32 ;  /* 0x000000b28820723c */ /* 0x000fe20000001820 */
[----:B------:R1:W3:Y:S07]  /*bf20*/  LDSM.16.M88.4 R136, [R0+0x11900] ;  /* 0x011900000088783b */ /* 0x0002ee0000000200 */
[C---:B--2---:R-:W-:Y:S08]  /*bf30*/  HMMA.16816.F32 R4, R144.reuse, R152, R4 ;  /* 0x000000989004723c */ /* 0x044ff00000001804 */
[C---:B------:R-:W-:Y:S01]  /*bf40*/  HMMA.16816.F32 R8, R144.reuse, R154, R8 ;  /* 0x0000009a9008723c */ /* 0x040fe20000001808 */
[----:B------:R-:W2:Y:S07]  /*bf50*/  LDSM.16.M88.4 R152, [R2+0x10100] ;  /* 0x010100000298783b */ /* 0x000eae0000000200 */
[C---:B----4-:R-:W-:Y:S04]  /*bf60*/  HMMA.16816.F32 R12, R144.reuse, R156, R12 ;  /* 0x0000009c900c723c */ /* 0x050fe8000000180c */
[----:B-1----:R-:W-:Y:S02]  /*bf70*/  IMAD.MOV.U32 R0, RZ, RZ, R205 ;  /* 0x000000ffff007224 */ /* 0x002fe400078e00cd */
[----:B------:R-:W-:Y:S02]  /*bf80*/  @P2 IMAD.MOV.U32 R0, RZ, RZ, R221 ;  /* 0x000000ffff002224 */ /* 0x000fe400078e00dd */
[C---:B------:R-:W-:Y:S01]  /*bf90*/  HMMA.16816.F32 R16, R144.reuse, R158, R16 ;  /* 0x0000009e9010723c */ /* 0x040fe20000001810 */
[----:B------:R1:W-:Y:S05]  /*bfa0*/  LDSM.16.M88.4 R156, [R133+0x11900] ;  /* 0x01190000859c783b */ /* 0x0003ea0000000200 */
[----:B------:R-:W4:Y:S02]  /*bfb0*/  SHFL.IDX PT, R134, R0, RZ, 0x1c1f ;  /* 0x001c1fff00867589 */ /* 0x000f2400000e0000 */
[C---:B------:R-:W-:Y:S08]  /*bfc0*/  HMMA.16816.F32 R20, R144.reuse, R140, R20 ;  /* 0x0000008c9014723c */ /* 0x040ff00000001814 */
[C---:B------:R-:W-:Y:S08]  /*bfd0*/  HMMA.16816.F32 R24, R144.reuse, R142, R24 ;  /* 0x0000008e9018723c */ /* 0x040ff00000001818 */
[C---:B---3--:R-:W-:Y:S04]  /*bfe0*/  HMMA.16816.F32 R28, R144.reuse, R136, R28 ;  /* 0x00000088901c723c */ /* 0x048fe8000000181c */
[----:B-1----:R-:W-:Y:S04]  /*bff0*/  IMAD.SHL.U32 R133, R219, 0x40, RZ ;  /* 0x00000040db857824 */ /* 0x002fe800078e00ff */
[----:B------:R-:W-:Y:S04]  /*c000*/  HMMA.16816.F32 R32, R144, R138, R32 ;  /* 0x0000008a9020723c */ /* 0x000fe80000001820 */
[----:B------:R-:W-:Y:S04]  /*c010*/  IADD3 R2, -R214, 0x1, -R133 ;  /* 0x00000001d6027810 */ /* 0x000fe80007ffe985 */
[C---:B--2---:R-:W-:Y:S05]  /*c020*/  HMMA.16816.F32 R4, R148.reuse, R152, R4 ;  /* 0x000000989404723c */ /* 0x044fea0000001804 */
[----:B------:R-:W-:Y:S03]  /*c030*/  IADD3 R2, -R204, R2, R195 ;  /* 0x00000002cc027210 */ /* 0x000fe60007ffe1c3 */
[C---:B------:R-:W-:Y:S04]  /*c040*/  HMMA.16816.F32 R8, R148.reuse, R154, R8 ;  /* 0x0000009a9408723c */ /* 0x040fe80000001808 */
[C---:B------:R-:W-:Y:S02]  /*c050*/  IADD3 R135, R2.reuse, c[0x0][0x328], RZ ;  /* 0x0000ca0002877a10 */ /* 0x040fe40007ffe0ff */
[----:B------:R-:W-:Y:S02]  /*c060*/  IADD3 R2, R2, UR6, RZ ;  /* 0x0000000602027c10 */ /* 0x000fe4000fffe0ff */
[C---:B------:R-:W-:Y:S04]  /*c070*/  HMMA.16816.F32 R12, R148.reuse, R160, R12 ;  /* 0x000000a0940c723c */ /* 0x040fe8000000180c */
[--C-:B----4-:R-:W-:Y:S02]  /*c080*/  IMAD.IADD R141, R135, 0x1, R134.reuse ;  /* 0x00000001878d7824 */ /* 0x110fe400078e0286 */
[----:B------:R-:W-:Y:S02]  /*c090*/  IMAD.IADD R137, R2, 0x1, R134 ;  /* 0x0000000102897824 */ /* 0x000fe400078e0286 */
[C---:B------:R-:W-:Y:S08]  /*c0a0*/  HMMA.16816.F32 R16, R148.reuse, R162, R16 ;  /* 0x000000a29410723c */ /* 0x040ff00000001810 */
[C---:B------:R-:W-:Y:S08]  /*c0b0*/  HMMA.16816.F32 R20, R148.reuse, R164, R20 ;  /* 0x000000a49414723c */ /* 0x040ff00000001814 */
[C---:B------:R-:W-:Y:S08]  /*c0c0*/  HMMA.16816.F32 R24, R148.reuse, R166, R24 ;  /* 0x000000a69418723c */ /* 0x040ff00000001818 */
[C---:B------:R-:W-:Y:S08]  /*c0d0*/  HMMA.16816.F32 R28, R148.reuse, R156, R28 ;  /* 0x0000009c941c723c */ /* 0x040ff0000000181c */
        /* <DEDUP_REMOVED lines=15> */
.L_x_2182:
[----:B------:R-:W-:Y:S04]  /*c1d0*/  MOV R134, c[0x0][0x32c] ;  /* 0x0000cb0000867a02 */ /* 0x000fe80000000f00 */
[----:B------:R-:W-:Y:S11]  /*c1e0*/  ISETP.NE.AND P0, PT, R134, 0x1, PT ;  /* 0x000000018600780c */ /* 0x000ff60003f05270 */
[----:B------:R-:W-:Y:S02]  /*c1f0*/  @!UPT UIADD3 URZ, URZ, URZ, URZ ;  /* 0x0000003f3f3ff290 */ /* 0x000fe4000fffe03f */
[----:B------:R-:W-:Y:S05]  /*c200*/  @P0 IMAD.HI.U32 R134, R136, c[0x0][0x330], RZ ;  /* 0x0000cc0088860a27 */ /* 0x000fea00078e00ff */
[----:B------:R-:W-:Y:S02]  /*c210*/  @P0 SHF.R.U32.HI R136, RZ, c[0x0][0x334], R134 ;  /* 0x0000cd00ff880a19 */ /* 0x000fe40000011686 */
.L_x_2183:
[----:B------:R-:W-:Y:S05]  /*c220*/  BSYNC B0 ;  /* 0x0000000000007941 */ /* 0x000fea0003800000 */
.L_x_2181:
[----:B------:R-:W-:Y:S04]  /*c230*/  IMAD R139, R136, c[0x0][0x32c], -R133 ;  /* 0x0000cb00888b7a24 */ /* 0x000fe800078e0a85 */
[----:B------:R-:W-:Y:S05]  /*c240*/  IMAD.IADD R136, R139, 0x1, -R214 ;  /* 0x000000018b887824 */ /* 0x000fea00078e0ad6 */
[----:B------:R-:W-:Y:S02]  /*c250*/  IADD3 R134, R136, c[0x0][0x32c], RZ ;  /* 0x0000cb0088867a10 */ /* 0x000fe40007ffe0ff */
[----:B------:R-:W-:Y:S02]  /*c260*/  IMNMX R137, R137, R136, !PT ;  /* 0x0000008889897217 */ /* 0x000fe40007800200 */
[----:B------:R-:W-:Y:S02]  /*c270*/  IMNMX R141, R141, R134, PT ;  /* 0x000000868d8d7217 */ /* 0x000fe40003800200 */
.L_x_2180:
[----:B------:R-:W-:Y:S01]  /*c280*/  ISETP.GT.AND P2, PT, R219, -0x1, PT ;  /* 0xffffffffdb00780c */ /* 0x000fe20003f44270 */
[----:B------:R-:W1:Y:S03]  /*c290*/  SHFL.IDX PT, R0, R0, 0x1, 0x1c1f ;  /* 0x003c1f0000007f89 */ /* 0x000e6600000e0000 */
[----:B------:R-:W-:Y:S04]  /*c2a0*/  ISETP.GT.AND P0, PT, R137, RZ, P2 ;  /* 0x000000ff8900720c */ /* 0x000fe80001704270 */
[----:B------:R-:W-:Y:S04]  /*c2b0*/  ISETP.LT.OR P0, PT, R141, 0x1, P0 ;  /* 0x000000018d00780c */ /* 0x000fe80000701670 */
[----:B------:R-:W-:Y:S02]  /*c2c0*/  FSEL R139, R4, -INF , !P0 ;  /* 0xff800000048b7808 */ /* 0x000fe40004000000 */
[----:B------:R-:W-:Y:S04]  /*c2d0*/  ISETP.GT.AND P0, PT, R137, 0x1, P2 ;  /* 0x000000018900780c */ /* 0x000fe80001704270 */
[----:B------:R-:W-:Y:S04]  /*c2e0*/  ISETP.LT.OR P0, PT, R141, 0x2, P0 ;  /* 0x000000028d00780c */ /* 0x000fe80000701670 */
[----:B------:R-:W-:Y:S02]  /*c2f0*/  FSEL R140, R5, -INF , !P0 ;  /* 0xff800000058c7808 */ /* 0x000fe40004000000 */
[----:B------:R-:W-:Y:S01]  /*c300*/  ISETP.GT.AND P0, PT, R137, 0x8, P2 ;  /* 0x000000088900780c */ /* 0x000fe20001704270 */
[--C-:B-1----:R-:W-:Y:S02]  /*c310*/  IMAD.IADD R5, R135, 0x1, R0.reuse ;  /* 0x0000000187057824 */ /* 0x102fe400078e0200 */
[----:B------:R-:W-:Y:S01]  /*c320*/  IMAD.IADD R2, R2, 0x1, R0 ;  /* 0x0000000102027824 */ /* 0x000fe200078e0200 */
        /* <DEDUP_REMOVED lines=55> */
.L_x_2186:
[----:B------:R-:W-:Y:S04]  /*c6a0*/  MOV R0, c[0x0][0x32c] ;  /* 0x0000cb0000007a02 */ /* 0x000fe80000000f00 */
[----:B------:R-:W-:Y:S11]  /*c6b0*/  ISETP.NE.AND P0, PT, R0, 0x1, PT ;  /* 0x000000010000780c */ /* 0x000ff60003f05270 */
[----:B------:R-:W-:Y:S02]  /*c6c0*/  @!UPT UIADD3 URZ, URZ, URZ, URZ ;  /* 0x0000003f3f3ff290 */ /* 0x000fe4000fffe03f */
[----:B------:R-:W-:Y:S05]  /*c6d0*/  @P0 IMAD.HI.U32 R0, R12, c[0x0][0x330], RZ ;  /* 0x0000cc000c000a27 */ /* 0x000fea00078e00ff */
[----:B------:R-:W-:Y:S02]  /*c6e0*/  @P0 SHF.R.U32.HI R12, RZ, c[0x0][0x334], R0 ;  /* 0x0000cd00ff0c0a19 */ /* 0x000fe40000011600 */
.L_x_2187:
[----:B------:R-:W-:Y:S05]  /*c6f0*/  BSYNC B0 ;  /* 0x0000000000007941 */ /* 0x000fea0003800000 */
.L_x_2185:
[----:B------:R-:W-:Y:S04]  /*c700*/  IMAD R133, R12, c[0x0][0x32c], -R133 ;  /* 0x0000cb000c857a24 */ /* 0x000fe800078e0a85 */
[----:B------:R-:W-:Y:S05]  /*c710*/  IMAD.IADD R133, R133, 0x1, -R214 ;  /* 0x0000000185857824 */ /* 0x000fea00078e0ad6 */
[----:B------:R-:W-:Y:S02]  /*c720*/  IADD3 R0, R133, c[0x0][0x32c], RZ ;  /* 0x0000cb0085007a10 */ /* 0x000fe40007ffe0ff */
[----:B------:R-:W-:Y:S02]  /*c730*/  IMNMX R2, R2, R133, !PT ;  /* 0x0000008502027217 */ /* 0x000fe40007800200 */
[----:B------:R-:W-:Y:S02]  /*c740*/  IMNMX R5, R5, R0, PT ;  /* 0x0000000005057217 */ /* 0x000fe40003800200 */
.L_x_2184:
        /* <DEDUP_REMOVED lines=54> */
[----:B------:R-:W-:Y:S01]  /*cab0*/  ISETP.GT.AND P0, PT, R2, 0x28, P2 ;  /* 0x000000280200780c */ /* 0x000fe20001704270 */
[----:B------:R-:W-:Y:S01]  /*cac0*/  LDSM.16.MT88.4 R20, [R185+UR4+0x100] ;  /* 0x00010004b914783b */ /* 0x000fe20008004200 */
[----:B------:R-:W-:Y:S02]  /*cad0*/  FMNMX.FTZ R13, R152, R13, !PT ;  /* 0x0000000d980d7209 */ /* 0x000fe40007810000 */
        /* <DEDUP_REMOVED lines=19> */
[C---:B------:R-:W-:Y:S02]  /*cc10*/  ISETP.GT.AND P1, PT, R2.reuse, 0x38, P2 ;  /* 0x000000380200780c */ /* 0x040fe40001724270 */
[----:B------:R-:W-:Y:S02]  /*cc20*/  FSEL R151, R31, -INF , !P0 ;  /* 0xff8000001f977808 */ /* 0x000fe40004000000 */
[----:B------:R-:W-:Y:S01]  /*cc30*/  ISETP.LT.OR P1, PT, R5, 0x39, P1 ;  /* 0x000000390500780c */ /* 0x000fe20000f21670 */
[----:B------:R-:W-:Y:S01]  /*cc40*/  LDSM.16.MT88.4 R28, [R184+UR4+0x100] ;  /* 0x00010004b81c783b */ /* 0x000fe20008004200 */
[----:B------:R-:W-:Y:S02]  /*cc50*/  ISETP.GT.AND P0, PT, R2, 0x39, P2 ;  /* 0x000000390200780c */ /* 0x000fe40001704270 */
[----:B------:R-:W-:Y:S02]  /*cc60*/  FMNMX.FTZ R2, R153, R10, !PT ;  /* 0x0000000a99027209 */ /* 0x000fe40007810000 */
[----:B------:R-:W-:Y:S02]  /*cc70*/  FSEL R149, R34, -INF , !P1 ;  /* 0xff80000022957808 */ /* 0x000fe40004800000 */
[----:B------:R-:W-:Y:S04]  /*cc80*/  ISETP.LT.OR P0, PT, R5, 0x3a, P0 ;  /* 0x0000003a0500780c */ /* 0x000fe80000701670 */
        /* <DEDUP_REMOVED lines=9> */
[C---:B------:R-:W-:Y:S03]  /*cd20*/  FMUL.FTZ R157, R2.reuse, c[0x0][0x2d0] ;  /* 0x0000b400029d7a20 */ /* 0x040fe60000410000 */
[----:B------:R-:W-:Y:S02]  /*cd30*/  FSEL R5, R2, RZ, P0 ;  /* 0x000000ff02057208 */ /* 0x000fe40000000000 */
[----:B--2---:R-:W-:Y:S02]  /*cd40*/  FMNMX.FTZ R13, R15, R0, !PT ;  /* 0x000000000f0d7209 */ /* 0x004fe40007810000 */
[----:B------:R-:W-:Y:S03]  /*cd50*/  FSEL R157, R157, RZ, P0 ;  /* 0x000000ff9d9d7208 */ /* 0x000fe60000000000 */
[----:B------:R-:W1:Y:S02]  /*cd60*/  SHFL.BFLY PT, R0, R13, 0x1, 0x1f ;  /* 0x0c201f000d007f89 */ /* 0x000e6400000e0000 */
[--C-:B------:R-:W-:Y:S02]  /*cd70*/  FFMA.FTZ R142, R140, c[0x0][0x2d0], -R157.reuse ;  /* 0x0000b4008c8e7a23 */ /* 0x100fe4000001089d */
[--C-:B------:R-:W-:Y:S02]  /*cd80*/  FFMA.FTZ R140, R4, c[0x0][0x2d0], -R157.reuse ;  /* 0x0000b400048c7a23 */ /* 0x100fe4000001089d */
[----:B------:R-:W-:Y:S02]  /*cd90*/  FADD.FTZ R4, -R5, R132 ;  /* 0x0000008405047221 */ /* 0x000fe40000010100 */
[--C-:B------:R-:W-:Y:S01]  /*cda0*/  FFMA.FTZ R143, R139, c[0x0][0x2d0], -R157.reuse ;  /* 0x0000b4008b8f7a23 */ /* 0x100fe2000001089d */
[----:B------:R-:W-:Y:S01]  /*cdb0*/  MUFU.EX2 R142, R142 ;  /* 0x0000008e008e7308 */ /* 0x000fe20000000800 */
[----:B------:R-:W-:Y:S02]  /*cdc0*/  FMUL.FTZ R12, R4, c[0x0][0x2d0] ;  /* 0x0000b400040c7a20 */ /* 0x000fe40000410000 */
[--C-:B------:R-:W-:Y:S02]  /*cdd0*/  FFMA.FTZ R15, R8, c[0x0][0x2d0], -R157.reuse ;  /* 0x0000b400080f7a23 */ /* 0x100fe4000001089d */
        /* <DEDUP_REMOVED lines=16> */
[----:B------:R-:W-:Y:S02]  /*cee0*/  FFMA.FTZ R154, R154, c[0x0][0x2d0], -R157 ;  /* 0x0000b4009a9a7a23 */ /* 0x000fe4000001089d */
[----:B------:R-:W-:Y:S02]  /*cef0*/  FADD.FTZ R4, -R4, R3 ;  /* 0x0000000304047221 */ /* 0x000fe40000010100 */
[--C-:B------:R-:W-:Y:S01]  /*cf00*/  FFMA.FTZ R146, R6, c[0x0][0x2d0], -R148.reuse ;  /* 0x0000b40006927a23 */ /* 0x100fe20000010894 */
[----:B------:R-:W1:Y:S01]  /*cf10*/  MUFU.EX2 R143, R143 ;  /* 0x0000008f008f7308 */ /* 0x000e620000000800 */
[--C-:B------:R-:W-:Y:S02]  /*cf20*/  FFMA.FTZ R145, R9, c[0x0][0x2d0], -R148.reuse ;  /* 0x0000b40009917a23 */ /* 0x100fe40000010894 */
[--C-:B------:R-:W-:Y:S02]  /*cf30*/  FFMA.FTZ R141, R7, c[0x0][0x2d0], -R148.reuse ;  /* 0x0000b400078d7a23 */ /* 0x100fe40000010894 */
[--C-:B------:R-:W-:Y:S02]  /*cf40*/  FFMA.FTZ R144, R11, c[0x0][0x2d0], -R148.reuse ;  /* 0x0000b4000b907a23 */ /* 0x100fe40000010894 */
[----:B------:R-:W-:Y:S01]  /*cf50*/  FMUL.FTZ R3, R4, c[0x0][0x2d0] ;  /* 0x0000b40004037a20 */ /* 0x000fe20000410000 */
[----:B------:R-:W-:Y:S01]  /*cf60*/  IADD3 R4, R185, UR4, RZ ;  /* 0x00000004b9047c10 */ /* 0x000fe2000fffe0ff */
[C---:B--2---:R-:W-:Y:S01]  /*cf70*/  FMUL.FTZ R5, R12.reuse, R129 ;  /* 0x000000810c057220 */ /* 0x044fe20000410000 */
[----:B------:R-:W-:Y:S01]  /*cf80*/  MUFU.EX2 R146, R146 ;  /* 0x0000009200927308 */ /* 0x000fe20000000800 */
[C---:B------:R-:W-:Y:S01]  /*cf90*/  FMUL.FTZ R8, R12.reuse, R124 ;  /* 0x0000007c0c087220 */ /* 0x040fe20000410000 */
[----:B------:R-:W-:Y:S01]  /*cfa0*/  IADD3 R13, R189, R4, RZ ;  /* 0x00000004bd0d7210 */ /* 0x000fe20007ffe0ff */
[C---:B------:R-:W-:Y:S02]  /*cfb0*/  FMUL.FTZ R4, R12.reuse, R128 ;  /* 0x000000800c047220 */ /* 0x040fe40000410000 */
[C---:B------:R-:W-:Y:S02]  /*cfc0*/  FMUL.FTZ R9, R12.reuse, R125 ;  /* 0x0000007d0c097220 */ /* 0x040fe40000410000 */
[----:B------:R-:W2:Y:S01]  /*cfd0*/  LDSM.16.MT88.4 R24, [R13+0x100] ;  /* 0x000100000d18783b */ /* 0x000ea20000004200 */
[C---:B------:R-:W-:Y:S02]  /*cfe0*/  FMUL.FTZ R100, R12.reuse, R100 ;  /* 0x000000640c647220 */ /* 0x040fe40000410000 */
[----:B------:R-:W3:Y:S01]  /*cff0*/  MUFU.EX2 R3, R3 ;  /* 0x0000000300037308 */ /* 0x000ee20000000800 */
[C---:B------:R-:W-:Y:S02]  /*d000*/  FMUL.FTZ R101, R12.reuse, R101 ;  /* 0x000000650c657220 */ /* 0x040fe40000410000 */
[----:B------:R-:W-:Y:S01]  /*d010*/  FMUL.FTZ R104, R12, R104 ;  /* 0x000000680c687220 */ /* 0x000fe20000410000 */
        /* <DEDUP_REMOVED lines=10> */
[----:B------:R-:W4:Y:S01]  /*d0c0*/  MUFU.EX2 R145, R145 ;  /* 0x0000009100917308 */ /* 0x000f220000000800 */
[----:B------:R-:W-:Y:S02]  /*d0d0*/  FMUL.FTZ R121, R12, R121 ;  /* 0x000000790c797220 */ /* 0x000fe40000410000 */
[--C-:B------:R-:W-:Y:S02]  /*d0e0*/  FFMA.FTZ R160, R137, c[0x0][0x2d0], -R148.reuse ;  /* 0x0000b40089a07a23 */ /* 0x100fe40000010894 */
[C---:B---3--:R-:W-:Y:S01]  /*d0f0*/  FMUL.FTZ R6, R3.reuse, R130 ;  /* 0x0000008203067220 */ /* 0x048fe20000410000 */
[----:B------:R-:W-:Y:S01]  /*d100*/  LDSM.16.MT88.4 R136, [R184+UR4+0x2900] ;  /* 0x00290004b888783b */ /* 0x000fe20008004200 */
[C---:B------:R-:W-:Y:S02]  /*d110*/  FMUL.FTZ R7, R3.reuse, R131 ;  /* 0x0000008303077220 */ /* 0x040fe40000410000 */
[C---:B------:R-:W-:Y:S01]  /*d120*/  FMUL.FTZ R10, R3.reuse, R126 ;  /* 0x0000007e030a7220 */ /* 0x040fe20000410000 */
[----:B------:R-:W-:Y:S01]  /*d130*/  MUFU.EX2 R141, R141 ;  /* 0x0000008d008d7308 */ /* 0x000fe20000000800 */
[C---:B------:R-:W-:Y:S02]  /*d140*/  FMUL.FTZ R11, R3.reuse, R127 ;  /* 0x0000007f030b7220 */ /* 0x040fe40000410000 */
[C---:B------:R-:W-:Y:S01]  /*d150*/  FMUL.FTZ R102, R3.reuse, R102 ;  /* 0x0000006603667220 */ /* 0x040fe20000410000 */
[----:B-1----:R-:W-:Y:S01]  /*d160*/  F2FP.PACK_AB R18, R140, R15 ;  /* 0x0000000f8c12723e */ /* 0x002fe200000000ff */
[C---:B------:R-:W-:Y:S01]  /*d170*/  FMUL.FTZ R103, R3.reuse, R103 ;  /* 0x0000006703677220 */ /* 0x040fe20000410000 */
[----:B------:R-:W-:Y:S01]  /*d180*/  LDSM.16.MT88.4 R124, [R184+UR4+0x900] ;  /* 0x00090004b87c783b */ /* 0x000fe20008004200 */
[C---:B------:R-:W-:Y:S02]  /*d190*/  FMUL.FTZ R106, R3.reuse, R106 ;  /* 0x0000006a036a7220 */ /* 0x040fe40000410000 */
[C---:B------:R-:W-:Y:S01]  /*d1a0*/  FMUL.FTZ R107, R3.reuse, R107 ;  /* 0x0000006b036b7220 */ /* 0x040fe20000410000 */
[----:B------:R-:W1:Y:S01]  /*d1b0*/  MUFU.EX2 R144, R144 ;  /* 0x0000009000907308 */ /* 0x000e620000000800 */
[C---:B------:R-:W-:Y:S02]  /*d1c0*/  FMUL.FTZ R110, R3.reuse, R110 ;  /* 0x0000006e036e7220 */ /* 0x040fe40000410000 */
[----:B------:R-:W-:Y:S01]  /*d1d0*/  FMUL.FTZ R111, R3, R111 ;  /* 0x0000006f036f7220 */ /* 0x000fe20000410000 */
[----:B----4-:R-:W-:Y:S01]  /*d1e0*/  F2FP.PACK_AB R17, R145, R146 ;  /* 0x000000929111723e */ /* 0x010fe200000000ff */
[C---:B------:R-:W-:Y:S01]  /*d1f0*/  FMUL.FTZ R114, R3.reuse, R114 ;  /* 0x0000007203727220 */ /* 0x040fe20000410000 */
[----:B------:R-:W-:Y:S01]  /*d200*/  LDSM.16.MT88.4 R128, [R185+UR4+0x2900] ;  /* 0x00290004b980783b */ /* 0x000fe20008004200 */
[C---:B------:R-:W-:Y:S02]  /*d210*/  FMUL.FTZ R115, R3.reuse, R115 ;  /* 0x0000007303737220 */ /* 0x040fe40000410000 */
[C---:B------:R-:W-:Y:S01]  /*d220*/  FMUL.FTZ R118, R3.reuse, R118 ;  /* 0x0000007603767220 */ /* 0x040fe20000410000 */
[----:B------:R-:W-:Y:S01]  /*d230*/  MUFU.EX2 R156, R156 ;  /* 0x0000009c009c7308 */ /* 0x000fe20000000800 */
[C---:B------:R-:W-:Y:S02]  /*d240*/  FMUL.FTZ R119, R3.reuse, R119 ;  /* 0x0000007703777220 */ /* 0x040fe40000410000 */
[C---:B------:R-:W-:Y:S02]  /*d250*/  FMUL.FTZ R122, R3.reuse, R122 ;  /* 0x0000007a037a7220 */ /* 0x040fe40000410000 */
[----:B------:R-:W-:Y:S02]  /*d260*/  FMUL.FTZ R123, R3, R123 ;  /* 0x0000007b037b7220 */ /* 0x000fe40000410000 */
[--C-:B------:R-:W-:Y:S02]  /*d270*/  FFMA.FTZ R163, R135, c[0x0][0x2d0], -R148.reuse ;  /* 0x0000b40087a37a23 */ /* 0x100fe40000010894 */
[--C-:B------:R-:W-:Y:S01]  /*d280*/  FFMA.FTZ R162, R33, c[0x0][0x2d0], -R148.reuse ;  /* 0x0000b40021a27a23 */ /* 0x100fe20000010894 */
[----:B------:R-:W3:Y:S01]  /*d290*/  MUFU.EX2 R159, R159 ;  /* 0x0000009f009f7308 */ /* 0x000ee20000000800 */
[----:B------:R-:W-:Y:S01]  /*d2a0*/  LDSM.16.MT88.4 R32, [R13+0x900] ;  /* 0x000900000d20783b */ /* 0x000fe20000004200 */
[----:B------:R-:W-:Y:S01]  /*d2b0*/  FFMA.FTZ R165, R133, c[0x0][0x2d0], -R148 ;  /* 0x0000b40085a57a23 */ /* 0x000fe20000010894 */
[----:B-1----:R-:W-:Y:S01]  /*d2c0*/  F2FP.PACK_AB R19, R144, R141 ;  /* 0x0000008d9013723e */ /* 0x002fe200000000ff */
[C---:B------:R-:W-:Y:S02]  /*d2d0*/  FMUL.FTZ R36, R12.reuse, R36 ;  /* 0x000000240c247220 */ /* 0x040fe40000410000 */
[C---:B------:R-:W-:Y:S03]  /*d2e0*/  FMUL.FTZ R38, R3.reuse, R38 ;  /* 0x0000002603267220 */ /* 0x040fe60000410000 */
[----:B------:R-:W-:Y:S01]  /*d2f0*/  LDSM.16.MT88.4 R132, [R13+0x2900] ;  /* 0x002900000d84783b */ /* 0x000fe20000004200 */
[----:B------:R-:W-:Y:S01]  /*d300*/  FMUL.FTZ R37, R12, R37 ;  /* 0x000000250c257220 */ /* 0x000fe20000410000 */
[C---:B------:R-:W-:Y:S01]  /*d310*/  HMMA.16816.F32 R4, R16.reuse, R20, R4 ;  /* 0x000000141004723c */ /* 0x040fe20000001804 */
        /* <DEDUP_REMOVED lines=8> */
[C---:B--2---:R-:W-:Y:S01]  /*d3a0*/  HMMA.16816.F32 R100, R16.reuse, R24, R100 ;  /* 0x000000181064723c */ /* 0x044fe20000001864 */
[----:B------:R-:W2:Y:S03]  /*d3b0*/  LDSM.16.MT88.4 R20, [R14+0x100] ;  /* 0x000100000e14783b */ /* 0x000ea60000004200 */
[C---:B------:R-:W-:Y:S01]  /*d3c0*/  FMUL.FTZ R41, R12.reuse, R41 ;  /* 0x000000290c297220 */ /* 0x040fe20000410000 */
[----:B------:R-:W-:Y:S01]  /*d3d0*/  MUFU.EX2 R160, R160 ;  /* 0x000000a000a07308 */ /* 0x000fe20000000800 */
[C---:B------:R-:W-:Y:S02]  /*d3e0*/  FMUL.FTZ R43, R3.reuse, R43 ;  /* 0x0000002b032b7220 */ /* 0x040fe40000410000 */
[C---:B------:R-:W-:Y:S01]  /*d3f0*/  HMMA.16816.F32 R104, R16.reuse, R26, R104 ;  /* 0x0000001a1068723c */ /* 0x040fe20000001868 */
[----:B------:R-:W4:Y:S03]  /*d400*/  LDSM.16.MT88.4 R24, [R185+UR4+0x2100] ;  /* 0x00210004b918783b */ /* 0x000f260008004200 */
[C---:B------:R-:W-:Y:S02]  /*d410*/  FMUL.FTZ R44, R12.reuse, R44 ;  /* 0x0000002c0c2c7220 */ /* 0x040fe40000410000 */
[C---:B------:R-:W-:Y:S01]  /*d420*/  FMUL.FTZ R46, R3.reuse, R46 ;  /* 0x0000002e032e7220 */ /* 0x040fe20000410000 */
[----:B------:R-:W5:Y:S01]  /*d430*/  MUFU.EX2 R163, R163 ;  /* 0x000000a300a37308 */ /* 0x000f620000000800 */
        /* <DEDUP_REMOVED lines=8> */
[C---:B------:R-:W-:Y:S04]  /*d4c0*/  FMUL.FTZ R49, R12.reuse, R49 ;  /* 0x000000310c317220 */ /* 0x040fe80000410000 */
[C---:B------:R-:W-:Y:S01]  /*d4d0*/  FMUL.FTZ R51, R3.reuse, R51 ;  /* 0x0000003303337220 */ /* 0x040fe20000410000 */
[----:B------:R-:W1:Y:S01]  /*d4e0*/  MUFU.EX2 R165, R165 ;  /* 0x000000a500a57308 */ /* 0x000e620000000800 */
[C---:B------:R-:W-:Y:S02]  /*d4f0*/  FMUL.FTZ R52, R12.reuse, R52 ;  /* 0x000000340c347220 */ /* 0x040fe40000410000 */
[C---:B------:R-:W-:Y:S01]  /*d500*/  FMUL.FTZ R54, R3.reuse, R54 ;  /* 0x0000003603367220 */ /* 0x040fe20000410000 */
[C---:B--2---:R-:W-:Y:S03]  /*d510*/  HMMA.16816.F32 R116, R16.reuse, R20, R116 ;  /* 0x000000141074723c */ /* 0x044fe60000001874 */
[C---:B------:R-:W-:Y:S02]  /*d520*/  FMUL.FTZ R53, R12.reuse, R53 ;  /* 0x000000350c357220 */ /* 0x040fe40000410000 */
[C---:B------:R-:W-:Y:S01]  /*d530*/  FMUL.FTZ R55, R3.reuse, R55 ;  /* 0x0000003703377220 */ /* 0x040fe20000410000 */
[----:B------:R-:W-:Y:S01]  /*d540*/  MUFU.EX2 R170, R170 ;  /* 0x000000aa00aa7308 */ /* 0x000fe20000000800 */
[C---:B------:R-:W-:Y:S01]  /*d550*/  FMUL.FTZ R56, R12.reuse, R56 ;  /* 0x000000380c387220 */ /* 0x040fe20000410000 */
[C---:B------:R-:W-:Y:S01]  /*d560*/  HMMA.16816.F32 R120, R16.reuse, R22, R120 ;  /* 0x000000161078723c */ /* 0x040fe20000001878 */
[----:B------:R-:W2:Y:S03]  /*d570*/  LDSM.16.MT88.4 R20, [R184+UR4+0x2100] ;  /* 0x00210004b814783b */ /* 0x000ea60008004200 */
[C---:B------:R-:W-:Y:S02]  /*d580*/  FMUL.FTZ R58, R3.reuse, R58 ;  /* 0x0000003a033a7220 */ /* 0x040fe40000410000 */
[C---:B------:R-:W-:Y:S02]  /*d590*/  FMUL.FTZ R57, R12.reuse, R57 ;  /* 0x000000390c397220 */ /* 0x040fe40000410000 */
[C---:B----4-:R-:W-:Y:S01]  /*d5a0*/  HMMA.16816.F32 R36, R16.reuse, R24, R36 ;  /* 0x000000181024723c */ /* 0x050fe20000001824 */
[----:B------:R-:W4:Y:S03]  /*d5b0*/  MUFU.EX2 R175, R175 ;  /* 0x000000af00af7308 */ /* 0x000f260000000800 */
[C---:B------:R-:W-:Y:S02]  /*d5c0*/  FMUL.FTZ R59, R3.reuse, R59 ;  /* 0x0000003b033b7220 */ /* 0x040fe40000410000 */
[C---:B------:R-:W-:Y:S02]  /*d5d0*/  FMUL.FTZ R60, R12.reuse, R60 ;  /* 0x0000003c0c3c7220 */ /* 0x040fe40000410000 */
[C---:B------:R-:W-:Y:S01]  /*d5e0*/  HMMA.16816.F32 R40, R16.reuse, R26, R40 ;  /* 0x0000001a1028723c */ /* 0x040fe20000001828 */
[----:B------:R-:W3:Y:S02]  /*d5f0*/  LDSM.16.MT88.4 R24, [R14+0x2100] ;  /* 0x002100000e18783b */ /* 0x000ee40000004200 */
[----:B------:R-:W-:Y:S01]  /*d600*/  MUFU.EX2 R166, R166 ;  /* 0x000000a600a67308 */ /* 0x000fe20000000800 */
[C---:B------:R-:W-:Y:S02]  /*d610*/  FMUL.FTZ R62, R3.reuse, R62 ;  /* 0x0000003e033e7220 */ /* 0x040fe40000410000 */
[C---:B------:R-:W-:Y:S02]  /*d620*/  FMUL.FTZ R61, R12.reuse, R61 ;  /* 0x0000003d0c3d7220 */ /* 0x040fe40000410000 */
[C---:B-1----:R-:W-:Y:S04]  /*d630*/  HMMA.16816.F32 R44, R16.reuse, R28, R44 ;  /* 0x0000001c102c723c */ /* 0x042fe8000000182c */
[C---:B------:R-:W-:Y:S01]  /*d640*/  FMUL.FTZ R63, R3.reuse, R63 ;  /* 0x0000003f033f7220 */ /* 0x040fe20000410000 */
[----:B------:R-:W1:Y:S01]  /*d650*/  MUFU.EX2 R177, R177 ;  /* 0x000000b100b17308 */ /* 0x000e620000000800 */
[C---:B------:R-:W-:Y:S02]  /*d660*/  FMUL.FTZ R64, R12.reuse, R64 ;  /* 0x000000400c407220 */ /* 0x040fe40000410000 */
[C---:B------:R-:W-:Y:S01]  /*d670*/  HMMA.16816.F32 R48, R16.reuse, R30, R48 ;  /* 0x0000001e1030723c */ /* 0x040fe20000001830 */
[----:B------:R-:W1:Y:S03]  /*d680*/  LDSM.16.MT88.4 R28, [R185+UR4+0x4100] ;  /* 0x00410004b91c783b */ /* 0x000e660008004200 */
[C---:B------:R-:W-:Y:S02]  /*d690*/  FMUL.FTZ R66, R3.reuse, R66 ;  /* 0x0000004203427220 */ /* 0x040fe40000410000 */
[C---:B------:R-:W-:Y:S01]  /*d6a0*/  FMUL.FTZ R65, R12.reuse, R65 ;  /* 0x000000410c417220 */ /* 0x040fe20000410000 */
[----:B------:R-:W-:Y:S01]  /*d6b0*/  MUFU.EX2 R155, R155 ;  /* 0x0000009b009b7308 */ /* 0x000fe20000000800 */
[C---:B------:R-:W-:Y:S01]  /*d6c0*/  FMUL.FTZ R67, R3.reuse, R67 ;  /* 0x0000004303437220 */ /* 0x040fe20000410000 */
[C---:B--2---:R-:W-:Y:S03]  /*d6d0*/  HMMA.16816.F32 R52, R16.reuse, R20, R52 ;  /* 0x000000141034723c */ /* 0x044fe60000001834 */
[C---:B------:R-:W-:Y:S02]  /*d6e0*/  FMUL.FTZ R68, R12.reuse, R68 ;  /* 0x000000440c447220 */ /* 0x040fe40000410000 */
[C---:B------:R-:W-:Y:S02]  /*d6f0*/  FMUL.FTZ R70, R3.reuse, R70 ;  /* 0x0000004603467220 */ /* 0x040fe40000410000 */
[C---:B------:R-:W-:Y:S01]  /*d700*/  FMUL.FTZ R69, R12.reuse, R69 ;  /* 0x000000450c457220 */ /* 0x040fe20000410000 */
[C---:B------:R-:W-:Y:S01]  /*d710*/  HMMA.16816.F32 R56, R16.reuse, R22, R56 ;  /* 0x000000161038723c */ /* 0x040fe20000001838 */
[----:B------:R-:W2:Y:S01]  /*d720*/  LDSM.16.MT88.4 R20, [R13+0x4100] ;  /* 0x004100000d14783b */ /* 0x000ea20000004200 */
[----:B------:R-:W-:Y:S02]  /*d730*/  MUFU.EX2 R154, R154 ;  /* 0x0000009a009a7308 */ /* 0x000fe40000000800 */
        /* <DEDUP_REMOVED lines=23> */
[----:B------:R-:W2:Y:S02]  /*d8b0*/  LDSM.16.MT88.4 R20, [R185+UR4+0x900] ;  /* 0x00090004b914783b */ /* 0x000ea40008004200 */
        /* <DEDUP_REMOVED lines=18> */
[----:B------:R-:W-:Y:S02]  /*d9e0*/  FFMA.FTZ R143, R12, R217, R143 ;  /* 0x000000d90c8f7223 */ /* 0x000fe4000001008f */
[----:B------:R-:W-:Y:S03]  /*d9f0*/  FFMA.FTZ R146, R3, R218, R146 ;  /* 0x000000da03927223 */ /* 0x000fe60000010092 */
[----:B------:R-:W-:Y:S01]  /*da00*/  HMMA.16816.F32 R96, R16, R30, R96 ;  /* 0x0000001e1060723c */ /* 0x000fe20000001860 */
[----:B------:R-:W-:Y:S02]  /*da10*/  LDSM.16.MT88.4 R28, [R13+0x4900] ;  /* 0x004900000d1c783b */ /* 0x000fe40000004200 */
[--C-:B------:R-:W-:Y:S02]  /*da20*/  FFMA.FTZ R164, R173, c[0x0][0x2d0], -R148.reuse ;  /* 0x0000b400ada47a23 */ /* 0x100fe40000010894 */
[--C-:B------:R-:W-:Y:S02]  /*da30*/  FFMA.FTZ R171, R171, c[0x0][0x2d0], -R148.reuse ;  /* 0x0000b400abab7a23 */ /* 0x100fe40000010894 */
[----:B------:R-:W-:Y:S01]  /*da40*/  F2FP.PACK_AB R16, R159, R156 ;  /* 0x0000009c9f10723e */ /* 0x000fe200000000ff */
[--C-:B------:R-:W-:Y:S01]  /*da50*/  FFMA.FTZ R168, R169, c[0x0][0x2d0], -R148.reuse ;  /* 0x0000b400a9a87a23 */ /* 0x100fe20000010894 */
[----:B------:R-:W-:Y:S01]  /*da60*/  F2FP.PACK_AB R18, R161, R158 ;  /* 0x0000009ea112723e */ /* 0x000fe200000000ff */
[----:B------:R-:W-:Y:S02]  /*da70*/  MUFU.EX2 R164, R164 ;  /* 0x000000a400a47308 */ /* 0x000fe40000000800 */
[----:B-----5:R-:W-:Y:S01]  /*da80*/  F2FP.PACK_AB R17, R163, R160 ;  /* 0x000000a0a311723e */ /* 0x020fe200000000ff */
[--C-:B------:R-:W-:Y:S01]  /*da90*/  FFMA.FTZ R167, R167, c[0x0][0x2d0], -R148.reuse ;  /* 0x0000b400a7a77a23 */ /* 0x100fe20000010894 */
[----:B------:R-:W-:Y:S01]  /*daa0*/  F2FP.PACK_AB R19, R165, R162 ;  /* 0x000000a2a513723e */ /* 0x000fe200000000ff */
[--C-:B------:R-:W-:Y:S02]  /*dab0*/  FFMA.FTZ R152, R152, c[0x0][0x2d0], -R157.reuse ;  /* 0x0000b40098987a23 */ /* 0x100fe4000001089d */
[----:B------:R-:W-:Y:S02]  /*dac0*/  FFMA.FTZ R157, R150, c[0x0][0x2d0], -R157 ;  /* 0x0000b400969d7a23 */ /* 0x000fe4000001089d */
[--C-:B------:R-:W-:Y:S01]  /*dad0*/  FFMA.FTZ R150, R153, c[0x0][0x2d0], -R148.reuse ;  /* 0x0000b40099967a23 */ /* 0x100fe20000010894 */
[----:B------:R-:W1:Y:S01]  /*dae0*/  MUFU.EX2 R171, R171 ;  /* 0x000000ab00ab7308 */ /* 0x000e620000000800 */
[C---:B--2---:R-:W-:Y:S03]  /*daf0*/  HMMA.16816.F32 R4, R16.reuse, R20, R4 ;  /* 0x000000141004723c */ /* 0x044fe60000001804 */
[--C-:B------:R-:W-:Y:S02]  /*db00*/  FFMA.FTZ R151, R151, c[0x0][0x2d0], -R148.reuse ;  /* 0x0000b40097977a23 */ /* 0x100fe40000010894 */
[--C-:B------:R-:W-:Y:S02]  /*db10*/  FFMA.FTZ R149, R149, c[0x0][0x2d0], -R148.reuse ;  /* 0x0000b40095957a23 */ /* 0x100fe40000010894 */
[----:B------:R-:W-:Y:S01]  /*db20*/  FFMA.FTZ R148, R147, c[0x0][0x2d0], -R148 ;  /* 0x0000b40093947a23 */ /* 0x000fe20000010894 */
[C---:B------:R-:W-:Y:S01]  /*db30*/  HMMA.16816.F32 R8, R16.reuse, R22, R8 ;  /* 0x000000161008723c */ /* 0x040fe20000001808 */
[----:B------:R-:W2:Y:S01]  /*db40*/  LDSM.16.MT88.4 R20, [R14+0x2900] ;  /* 0x002900000e14783b */ /* 0x000ea20000004200 */
[----:B------:R-:W-:Y:S02]  /*db50*/  MUFU.EX2 R168, R168 ;  /* 0x000000a800a87308 */ /* 0x000fe40000000800 */
[----:B------:R-:W-:Y:S02]  /*db60*/  FADD.FTZ R142, R142, R143 ;  /* 0x0000008f8e8e7221 */ /* 0x000fe40000010000 */
[----:B------:R-:W-:Y:S02]  /*db70*/  FADD.FTZ R146, R145, R146 ;  /* 0x0000009291927221 */ /* 0x000fe40000010000 */
[C---:B------:R-:W-:Y:S04]  /*db80*/  HMMA.16816.F32 R100, R16.reuse, R32, R100 ;  /* 0x000000201064723c */ /* 0x040fe80000001864 */
[----:B------:R-:W5:Y:S01]  /*db90*/  MUFU.EX2 R167, R167 ;  /* 0x000000a700a77308 */ /* 0x000f620000000800 */
[----:B------:R-:W-:Y:S02]  /*dba0*/  FADD.FTZ R15, R15, R142 ;  /* 0x0000008e0f0f7221 */ /* 0x000fe40000010000 */
[----:B------:R-:W-:Y:S01]  /*dbb0*/  FADD.FTZ R141, R141, R146 ;  /* 0x000000928d8d7221 */ /* 0x000fe20000010000 */
[C---:B------:R-:W-:Y:S01]  /*dbc0*/  HMMA.16816.F32 R104, R16.reuse, R34, R104 ;  /* 0x000000221068723c */ /* 0x040fe20000001868 */
[----:B------:R-:W-:Y:S03]  /*dbd0*/  LDSM.16.MT88.4 R32, [R184+UR4+0x4900] ;  /* 0x00490004b820783b */ /* 0x000fe60008004200 */
[----:B------:R-:W-:Y:S02]  /*dbe0*/  FADD.FTZ R15, R140, R15 ;  /* 0x0000000f8c0f7221 */ /* 0x000fe40000010000 */
[----:B------:R-:W-:Y:S01]  /*dbf0*/  MUFU.EX2 R152, R152 ;  /* 0x0000009800987308 */ /* 0x000fe20000000800 */
[----:B------:R-:W-:Y:S01]  /*dc00*/  FADD.FTZ R141, R144, R141 ;  /* 0x0000008d908d7221 */ /* 0x000fe20000010000 */
[C---:B------:R-:W-:Y:S04]  /*dc10*/  HMMA.16816.F32 R108, R16.reuse, R124, R108 ;  /* 0x0000007c106c723c */ /* 0x040fe8000000186c */
[----:B------:R-:W-:Y:S02]  /*dc20*/  FADD.FTZ R156, R156, R15 ;  /* 0x0000000f9c9c7221 */ /* 0x000fe40000010000 */
[----:B------:R-:W-:Y:S02]  /*dc30*/  FADD.FTZ R160, R160, R141 ;  /* 0x0000008da0a07221 */ /* 0x000fe40000010000 */
[C---:B------:R-:W-:Y:S01]  /*dc40*/  HMMA.16816.F32 R112, R16.reuse, R126, R112 ;  /* 0x0000007e1070723c */ /* 0x040fe20000001870 */
[----:B------:R-:W-:Y:S01]  /*dc50*/  LDSM.16.MT88.4 R124, [R184+UR4+0x1100] ;  /* 0x00110004b87c783b */ /* 0x000fe20008004200 */
[----:B------:R-:W1:Y:S02]  /*dc60*/  MUFU.EX2 R157, R157 ;  /* 0x0000009d009d7308 */ /* 0x000e640000000800 */
[----:B------:R-:W-:Y:S02]  /*dc70*/  FADD.FTZ R159, R159, R156 ;  /* 0x0000009c9f9f7221 */ /* 0x000fe40000010000 */
[----:B------:R-:W-:Y:S02]  /*dc80*/  FADD.FTZ R163, R163, R160 ;  /* 0x000000a0a3a37221 */ /* 0x000fe40000010000 */
[C---:B---3--:R-:W-:Y:S04]  /*dc90*/  HMMA.16816.F32 R116, R16.reuse, R24, R116 ;  /* 0x000000181074723c */ /* 0x048fe80000001874 */
[----:B------:R-:W-:Y:S01]  /*dca0*/  MUFU.EX2 R150, R150 ;  /* 0x0000009600967308 */ /* 0x000fe20000000800 */
[----:B------:R-:W-:Y:S02]  /*dcb0*/  FADD.FTZ R158, R158, R159 ;  /* 0x0000009f9e9e7221 */ /* 0x000fe40000010000 */
[----:B------:R-:W-:Y:S01]  /*dcc0*/  FADD.FTZ R162, R162, R163 ;  /* 0x000000a3a2a27221 */ /* 0x000fe20000010000 */
[C---:B------:R-:W-:Y:S01]  /*dcd0*/  HMMA.16816.F32 R120, R16.reuse, R26, R120 ;  /* 0x0000001a1078723c */ /* 0x040fe20000001878 */
[----:B------:R-:W3:Y:S03]  /*dce0*/  LDSM.16.MT88.4 R24, [R185+UR4+0x4900] ;  /* 0x00490004b918783b */ /* 0x000ee60008004200 */
[----:B------:R-:W-:Y:S02]  /*dcf0*/  FADD.FTZ R161, R161, R158 ;  /* 0x0000009ea1a17221 */ /* 0x000fe40000010000 */
[----:B------:R-:W1:Y:S01]  /*dd00*/  MUFU.EX2 R151, R151 ;  /* 0x0000009700977308 */ /* 0x000e620000000800 */
[----:B------:R-:W-:Y:S01]  /*dd10*/  FADD.FTZ R165, R165, R162 ;  /* 0x000000a2a5a57221 */ /* 0x000fe20000010000 */
[C---:B------:R-:W-:Y:S08]  /*dd20*/  HMMA.16816.F32 R36, R16.reuse, R128, R36 ;  /* 0x000000801024723c */ /* 0x040ff00000001824 */
[C---:B------:R-:W-:Y:S01]  /*dd30*/  HMMA.16816.F32 R40, R16.reuse, R130, R40 ;  /* 0x000000821028723c */ /* 0x040fe20000001828 */
[----:B------:R-:W-:Y:S01]  /*dd40*/  LDSM.16.MT88.4 R128, [R185+UR4+0x3100] ;  /* 0x00310004b980783b */ /* 0x000fe20008004200 */
[----:B------:R-:W-:Y:S06]  /*dd50*/  MUFU.EX2 R149, R149 ;  /* 0x0000009500957308 */ /* 0x000fec0000000800 */
[C---:B------:R-:W-:Y:S04]  /*dd60*/  HMMA.16816.F32 R44, R16.reuse, R132, R44 ;  /* 0x00000084102c723c */ /* 0x040fe8000000182c */
[----:B------:R-:W1:Y:S04]  /*dd70*/  MUFU.EX2 R148, R148 ;  /* 0x0000009400947308 */ /* 0x000e680000000800 */
        /* <DEDUP_REMOVED lines=8> */
[C---:B---3--:R-:W-:Y:S08]  /*de00*/  HMMA.16816.F32 R68, R16.reuse, R24, R68 ;  /* 0x000000181044723c */ /* 0x048ff00000001844 */
[C---:B------:R-:W-:Y:S01]  /*de10*/  HMMA.16816.F32 R72, R16.reuse, R26, R72 ;  /* 0x0000001a1048723c */ /* 0x040fe20000001848 */
[----:B------:R-:W3:Y:S07]  /*de20*/  LDSM.16.MT88.4 R24, [R185+UR4+0x1100] ;  /* 0x00110004b918783b */ /* 0x000eee0008004200 */
[C---:B------:R-:W-:Y:S08]  /*de30*/  HMMA.16816.F32 R76, R16.reuse, R28, R76 ;  /* 0x0000001c104c723c */ /* 0x040ff0000000184c */
[C---:B------:R-:W-:Y:S01]  /*de40*/  HMMA.16816.F32 R80, R16.reuse, R30, R80 ;  /* 0x0000001e1050723c */ /* 0x040fe20000001850 */
[----:B------:R-:W1:Y:S07]  /*de50*/  LDSM.16.MT88.4 R28, [R13+0x1100] ;  /* 0x001100000d1c783b */ /* 0x000e6e0000004200 */
[C---:B------:R-:W-:Y:S08]  /*de60*/  HMMA.16816.F32 R84, R16.reuse, R32, R84 ;  /* 0x000000201054723c */ /* 0x040ff00000001854 */
[C---:B------:R-:W-:Y:S01]  /*de70*/  HMMA.16816.F32 R88, R16.reuse, R34, R88 ;  /* 0x000000221058723c */ /* 0x040fe20000001858 */
[----:B------:R-:W3:Y:S07]  /*de80*/  LDSM.16.MT88.4 R32, [R14+0x1100] ;  /* 0x001100000e20783b */ /* 0x000eee0000004200 */
[C---:B--2---:R-:W-:Y:S08]  /*de90*/  HMMA.16816.F32 R92, R16.reuse, R20, R92 ;  /* 0x00000014105c723c */ /* 0x044ff0000000185c */
[----:B------:R-:W-:Y:S01]  /*dea0*/  HMMA.16816.F32 R96, R16, R22, R96 ;  /* 0x000000161060723c */ /* 0x000fe20000001860 */
[----:B------:R-:W2:Y:S06]  /*deb0*/  LDSM.16.MT88.4 R20, [R14+0x3100] ;  /* 0x003100000e14783b */ /* 0x000eac0000004200 */
[----:B----4-:R-:W-:Y:S01]  /*dec0*/  F2FP.PACK_AB R16, R175, R170 ;  /* 0x000000aaaf10723e */ /* 0x010fe200000000ff */
[----:B------:R-:W-:Y:S01]  /*ded0*/  FADD.FTZ R170, R170, R161 ;  /* 0x000000a1aaaa7221 */ /* 0x000fe20000010000 */
[----:B------:R-:W-:Y:S03]  /*dee0*/  F2FP.PACK_AB R18, R177, R166 ;  /* 0x000000a6b112723e */ /* 0x000fe600000000ff */
[----:B-1----:R-:W-:Y:S01]  /*def0*/  F2FP.PACK_AB R17, R171, R164 ;  /* 0x000000a4ab11723e */ /* 0x002fe200000000ff */
[----:B------:R-:W-:Y:S01]  /*df00*/  FADD.FTZ R164, R164, R165 ;  /* 0x000000a5a4a47221 */ /* 0x000fe20000010000 */
[----:B-----5:R-:W-:Y:S01]  /*df10*/  F2FP.PACK_AB R19, R167, R168 ;  /* 0x000000a8a713723e */ /* 0x020fe200000000ff */
        /* <DEDUP_REMOVED lines=14> */
[----:B------:R-:W-:Y:S07]  /*e000*/  LDSM.16.MT88.4 R124, [R185+UR4+0x1900] ;  /* 0x00190004b97c783b */ /* 0x000fee0008004200 */
[C---:B------:R-:W-:Y:S08]  /*e010*/  HMMA.16816.F32 R116, R16.reuse, R32, R116 ;  /* 0x000000201074723c */ /* 0x040ff00000001874 */
[C---:B------:R-:W-:Y:S01]  /*e020*/  HMMA.16816.F32 R120, R16.reuse, R34, R120 ;  /* 0x000000221078723c */ /* 0x040fe20000001878 */
[----:B------:R-:W4:Y:S07]  /*e030*/  LDSM.16.MT88.4 R32, [R184+UR4+0x5100] ;  /* 0x00510004b820783b */ /* 0x000f2e0008004200 */
[C---:B------:R-:W-:Y:S08]  /*e040*/  HMMA.16816.F32 R36, R16.reuse, R128, R36 ;  /* 0x000000801024723c */ /* 0x040ff00000001824 */
[C---:B------:R-:W-:Y:S08]  /*e050*/  HMMA.16816.F32 R40, R16.reuse, R130, R40 ;  /* 0x000000821028723c */ /* 0x040ff00000001828 */
[C---:B------:R-:W-:Y:S08]  /*e060*/  HMMA.16816.F32 R44, R16.reuse, R132, R44 ;  /* 0x00000084102c723c */ /* 0x040ff0000000182c */
[C---:B------:R-:W-:Y:S01]  /*e070*/  HMMA.16816.F32 R48, R16.reuse, R134, R48 ;  /* 0x000000861030723c */ /* 0x040fe20000001830 */
[----:B------:R-:W-:Y:S07]  /*e080*/  LDSM.16.MT88.4 R132, [R185+UR4+0x3900] ;  /* 0x00390004b984783b */ /* 0x000fee0008004200 */
        /* <DEDUP_REMOVED lines=15> */
[C---:B--2---:R-:W-:Y:S07]  /*e180*/  HMMA.16816.F32 R92, R16.reuse, R20, R92 ;  /* 0x00000014105c723c */ /* 0x044fee000000185c */
[----:B------:R-:W-:Y:S01]  /*e190*/  IADD3 R21, R219, -0x2, RZ ;  /* 0xfffffffedb157810 */ /* 0x000fe20007ffe0ff */
[----:B------:R-:W-:Y:S03]  /*e1a0*/  HMMA.16816.F32 R96, R16, R22, R96 ;  /* 0x000000161060723c */ /* 0x000fe60000001860 */
[----:B------:R-:W-:Y:S04]  /*e1b0*/  ISETP.GE.AND P0, PT, R21, R194, PT ;  /* 0x000000c21500720c */ /* 0x000fe80003f06270 */
[----:B------:R-:W-:Y:S01]  /*e1c0*/  F2FP.PACK_AB R16, R154, R155 ;  /* 0x0000009b9a10723e */ /* 0x000fe200000000ff */
[----:B------:R-:W-:Y:S01]  /*e1d0*/  FADD.FTZ R155, R155, R166 ;  /* 0x000000a69b9b7221 */ /* 0x000fe20000010000 */
[----:B------:R-:W-:Y:S03]  /*e1e0*/  F2FP.PACK_AB R18, R157, R152 ;  /* 0x000000989d12723e */ /* 0x000fe600000000ff */
[C---:B------:R-:W-:Y:S01]  /*e1f0*/  F2FP.PACK_AB R17, R151.reuse, R150 ;  /* 0x000000969711723e */ /* 0x040fe200000000ff */
[----:B------:R-:W-:Y:S01]  /*e200*/  FADD.FTZ R150, R150, R167 ;  /* 0x000000a796967221 */ /* 0x000fe20000010000 */
[----:B------:R-:W-:Y:S01]  /*e210*/  F2FP.PACK_AB R19, R148, R149 ;  /* 0x000000959413723e */ /* 0x000fe200000000ff */
[----:B------:R-:W-:Y:S02]  /*e220*/  FADD.FTZ R155, R154, R155 ;  /* 0x0000009b9a9b7221 */ /* 0x000fe40000010000 */
[----:B------:R-:W-:Y:S02]  /*e230*/  FADD.FTZ R150, R151, R150 ;  /* 0x0000009697967221 */ /* 0x000fe40000010000 */
[----:B------:R-:W-:Y:S02]  /*e240*/  FADD.FTZ R152, R152, R155 ;  /* 0x0000009b98987221 */ /* 0x000fe40000010000 */
[C---:B------:R-:W-:Y:S01]  /*e250*/  HMMA.16816.F32 R128, R16.reuse, R124, R4 ;  /* 0x0000007c1080723c */ /* 0x040fe20000001804 */
[----:B------:R-:W2:Y:S02]  /*e260*/  LDSM.16.MT88.4 R4, [R184+UR4+0x3900] ;  /* 0x00390004b804783b */ /* 0x000ea40008004200 */
[----:B------:R-:W-:Y:S02]  /*e270*/  FADD.FTZ R149, R149, R150 ;  /* 0x0000009695957221 */ /* 0x000fe40000010000 */
[----:B------:R-:W-:Y:S02]  /*e280*/  FADD.FTZ R217, R157, R152 ;  /* 0x000000989dd97221 */ /* 0x000fe40000010000 */
[----:B------:R-:W-:Y:S01]  /*e290*/  FADD.FTZ R218, R148, R149 ;  /* 0x0000009594da7221 */ /* 0x000fe20000010000 */
[C---:B------:R-:W-:Y:S01]  /*e2a0*/  HMMA.16816.F32 R124, R16.reuse, R126, R8 ;  /* 0x0000007e107c723c */ /* 0x040fe20000001808 */
[----:B------:R-:W5:Y:S07]  /*e2b0*/  LDSM.16.MT88.4 R8, [R14+0x3900] ;  /* 0x003900000e08783b */ /* 0x000f6e0000004200 */
[C---:B-1----:R-:W-:Y:S07]  /*e2c0*/  HMMA.16816.F32 R100, R16.reuse, R24, R100 ;  /* 0x000000181064723c */ /* 0x042fee0000001864 */
[----:B------:R-:W-:Y:S01]  /*e2d0*/  @P0 SHF.R.S32.HI R24, RZ, 0x1f, R21 ;  /* 0x0000001fff180819 */ /* 0x000fe20000011415 */
[C---:B------:R-:W-:Y:S04]  /*e2e0*/  HMMA.16816.F32 R104, R16.reuse, R26, R104 ;  /* 0x0000001a1068723c */ /* 0x040fe80000001868 */
[----:B------:R-:W-:Y:S03]  /*e2f0*/  @P0 IMAD R24, R24, c[0x0][0x1e0], RZ ;  /* 0x0000780018180a24 */ /* 0x000fe600078e02ff */
[C---:B------:R-:W-:Y:S01]  /*e300*/  @P0 IMAD.WIDE.U32 R26, R21.reuse, c[0x0][0x1e0], RZ ;  /* 0x00007800151a0a25 */ /* 0x040fe200078e00ff */
[C---:B---3--:R-:W-:Y:S04]  /*e310*/  HMMA.16816.F32 R108, R16.reuse, R28, R108 ;  /* 0x0000001c106c723c */ /* 0x048fe8000000186c */
[----:B------:R-:W-:Y:S02]  /*e320*/  @P0 IMAD R24, R21, c[0x0][0x1e4], R24 ;  /* 0x0000790015180a24 */ /* 0x000fe400078e0218 */
[----:B------:R-:W1:Y:S02]  /*e330*/  LDSM.16.MT88.4 R20, [R185+UR4+0x5900] ;  /* 0x00590004b914783b */ /* 0x000e640008004200 */
[C---:B------:R-:W-:Y:S08]  /*e340*/  HMMA.16816.F32 R112, R16.reuse, R30, R112 ;  /* 0x0000001e1070723c */ /* 0x040ff00000001870 */
[C---:B----4-:R-:W-:Y:S07]  /*e350*/  HMMA.16816.F32 R116, R16.reuse, R32, R116 ;  /* 0x000000201074723c */ /* 0x050fee0000001874 */
[----:B------:R-:W-:Y:S01]  /*e360*/  @P0 IADD3 R33, R27, R24, RZ ;  /* 0x000000181b210210 */ /* 0x000fe20007ffe0ff */
[C---:B------:R-:W-:Y:S04]  /*e370*/  HMMA.16816.F32 R120, R16.reuse, R34, R120 ;  /* 0x000000221078723c */ /* 0x040fe80000001878 */
[C---:B------:R-:W-:Y:S02]  /*e380*/  @P0 SHF.L.U32 R32, R26.reuse, 0x6, RZ ;  /* 0x000000061a200819 */ /* 0x040fe400000006ff */
[----:B------:R-:W-:Y:S02]  /*e390*/  @P0 SHF.L.U64.HI R33, R26, 0x6, R33 ;  /* 0x000000061a210819 */ /* 0x000fe40000010221 */
[C---:B------:R-:W-:Y:S04]  /*e3a0*/  HMMA.16816.F32 R36, R16.reuse, R132, R36 ;  /* 0x000000841024723c */ /* 0x040fe80000001824 */
[----:B------:R-:W-:Y:S03]  /*e3b0*/  @P0 IADD3 R24, P1, R32, R208, RZ ;  /* 0x000000d020180210 */ /* 0x000fe60007f3e0ff */
[----:B------:R-:W-:Y:S01]  /*e3c0*/  MOV R132, R2 ;  /* 0x0000000200847202 */ /* 0x000fe20000000f00 */
[C---:B------:R-:W-:Y:S08]  /*e3d0*/  HMMA.16816.F32 R40, R16.reuse, R134, R40 ;  /* 0x000000861028723c */ /* 0x040ff00000001828 */
[C---:B------:R-:W-:Y:S08]  /*e3e0*/  HMMA.16816.F32 R44, R16.reuse, R136, R44 ;  /* 0x00000088102c723c */ /* 0x040ff0000000182c */
[C---:B------:R-:W-:Y:S08]  /*e3f0*/  HMMA.16816.F32 R48, R16.reuse, R138, R48 ;  /* 0x0000008a1030723c */ /* 0x040ff00000001830 */
[C---:B--2---:R-:W-:Y:S07]  /*e400*/  HMMA.16816.F32 R52, R16.reuse, R4, R52 ;  /* 0x000000041034723c */ /* 0x044fee0000001834 */
[C---:B------:R-:W-:Y:S01]  /*e410*/  @P0 IADD3.X R5, R33.reuse, R213, RZ, P1, !PT ;  /* 0x000000d521050210 */ /* 0x040fe20000ffe4ff */
[C---:B------:R-:W-:Y:S04]  /*e420*/  HMMA.16816.F32 R56, R16.reuse, R6, R56 ;  /* 0x000000061038723c */ /* 0x040fe80000001838 */
[C---:B------:R-:W-:Y:S04]  /*e430*/  @P0 LEA R28, P1, R24.reuse, c[0x0][0x1c8], 0x1 ;  /* 0x00007200181c0a11 */ /* 0x040fe800078208ff */
[C---:B-----5:R-:W-:Y:S04]  /*e440*/  HMMA.16816.F32 R60, R16.reuse, R8, R60 ;  /* 0x00000008103c723c */ /* 0x060fe8000000183c */
        /* <DEDUP_REMOVED lines=16> */
[C---:B------:R-:W-:Y:S01]  /*e550*/  @P0 IADD3 R9, P1, R32.reuse, R208, RZ ;  /* 0x000000d020090210 */ /* 0x040fe20007f3e0ff */
[C---:B--2---:R-:W-:Y:S03]  /*e560*/  HMMA.16816.F32 R76, R16.reuse, R24, R76 ;  /* 0x00000018104c723c */ /* 0x044fe6000000184c */
[----:B------:R-:W-:Y:S02]  /*e570*/  @P0 IADD3.X R8, R33, R213, RZ, P1, !PT ;  /* 0x000000d521080210 */ /* 0x000fe40000ffe4ff */
[C---:B------:R-:W-:Y:S03]  /*e580*/  @P0 LEA R20, P1, R9.reuse, c[0x0][0x1c8], 0x1 ;  /* 0x0000720009140a11 */ /* 0x040fe600078208ff */
[C---:B------:R-:W-:Y:S04]  /*e590*/  HMMA.16816.F32 R80, R16.reuse, R26, R80 ;  /* 0x0000001a1050723c */ /* 0x040fe80000001850 */
[----:B------:R-:W-:Y:S02]  /*e5a0*/  @P0 LEA.HI.X R21, R9, c[0x0][0x1cc], R8, 0x1, P1 ;  /* 0x0000730009150a11 */ /* 0x000fe400008f0c08 */
[----:B------:R2:W3:Y:S01]  /*e5b0*/  LDSM.16.MT88.4 R8, [R14+0x5900] ;  /* 0x005900000e08783b */ /* 0x0004e20000004200 */
[----:B------:R-:W-:Y:S05]  /*e5c0*/  @P0 IADD3 R3, P1, R32, R225, RZ ;  /* 0x000000e120030210 */ /* 0x000fea0007f3e0ff */
[----:B------:R-:W-:Y:S02]  /*e5d0*/  @P0 IADD3.X R22, R33, R224, RZ, P1, !PT ;  /* 0x000000e021160210 */ /* 0x000fe40000ffe4ff */
[C---:B------:R-:W-:Y:S04]  /*e5e0*/  @P0 LEA R12, P1, R3.reuse, c[0x0][0x1c8], 0x1 ;  /* 0x00007200030c0a11 */ /* 0x040fe800078208ff */
[----:B------:R-:W-:Y:S01]  /*e5f0*/  @P0 LEA.HI.X R13, R3, c[0x0][0x1cc], R22, 0x1, P1 ;  /* 0x00007300030d0a11 */ /* 0x000fe200008f0c16 */
[----:B------:R-:W-:Y:S01]  /*e600*/  @P0 IMAD R22, R216, 0x3000, R202 ;  /* 0x00003000d8160824 */ /* 0x000fe200078e02ca */
[----:B------:R-:W-:Y:S04]  /*e610*/  @P0 IADD3 R32, P1, R32, R223, RZ ;  /* 0x000000df20200210 */ /* 0x000fe80007f3e0ff */
[----:B------:R-:W-:Y:S01]  /*e620*/  @P0 SHF.L.U32 R3, R22, 0x1, RZ ;  /* 0x0000000116030819 */ /* 0x000fe200000006ff */
[C---:B-1----:R-:W-:Y:S03]  /*e630*/  HMMA.16816.F32 R84, R16.reuse, R4, R84 ;  /* 0x000000041054723c */ /* 0x042fe60000001854 */
[----:B------:R-:W-:Y:S01]  /*e640*/  @P0 IADD3.X R33, R33, R222, RZ, P1, !PT ;  /* 0x000000de21210210 */ /* 0x000fe20000ffe4ff */
[----:B------:R-:W-:Y:S01]  /*e650*/  @!PT LDS RZ, [RZ] ;  /* 0x00000000fffff984 */ /* 0x000fe20000000800 */
[----:B------:R-:W-:Y:S01]  /*e660*/  @!PT LDS RZ, [RZ] ;  /* 0x00000000fffff984 */ /* 0x000fe20000000800 */
[----:B------:R-:W-:Y:S01]  /*e670*/  @!PT LDS RZ, [RZ] ;  /* 0x00000000fffff984 */ /* 0x000fe20000000800 */
[----:B------:R1:W-:Y:S01]  /*e680*/  @P0 LDGSTS.E.BYPASS.LTC128B.128 [R3+0xc100], [R28.64], !P5 ;  /* 0x0c1000001c030fae */ /* 0x0003e2000e901d48 */
[C---:B--2---:R-:W-:Y:S03]  /*e690*/  @P0 LEA R14, P1, R32.reuse, c[0x0][0x1c8], 0x1 ;  /* 0x00007200200e0a11 */ /* 0x044fe600078208ff */
[C---:B------:R-:W-:Y:S04]  /*e6a0*/  HMMA.16816.F32 R88, R16.reuse, R6, R88 ;  /* 0x000000061058723c */ /* 0x040fe80000001858 */
[----:B------:R1:W-:Y:S01]  /*e6b0*/  @P0 LDGSTS.E.BYPASS.LTC128B.128 [R3+0xe100], [R30.64], !P4 ;  /* 0x0e1000001e030fae */ /* 0x0003e2000e101d48 */
[----:B------:R-:W-:Y:S07]  /*e6c0*/  @P0 LEA.HI.X R15, R32, c[0x0][0x1cc], R33, 0x1, P1 ;  /* 0x00007300200f0a11 */ /* 0x000fee00008f0c21 */
[----:B------:R1:W-:Y:S01]  /*e6d0*/  @P0 LDGSTS.E.BYPASS.LTC128B.128 [R3+0x10100], [R34.64], !P6 ;  /* 0x1010000022030fae */ /* 0x0003e2000f101d48 */
[C---:B---3--:R-:W-:Y:S07]  /*e6e0*/  HMMA.16816.F32 R92, R16.reuse, R8, R92 ;  /* 0x00000008105c723c */ /* 0x048fee000000185c */
        /* <DEDUP_REMOVED lines=9> */
.L_x_2179:
        /* <DEDUP_REMOVED lines=122> */
.L_x_2146:
        /* <DEDUP_REMOVED lines=36> */
[----:B------:R-:W-:Y:S01]  /*f160*/  ISETP.NE.U32.AND P0, PT, R8, 0x1, PT ;  /* 0x000000010800780c */ /* 0x000fe20003f05070 */
[----:B------:R-:W-:Y:S01]  /*f170*/  IMAD.MOV.U32 R8, RZ, RZ, 0x20 ;  /* 0x00000020ff087424 */ /* 0x000fe200078e00ff */
        /* <DEDUP_REMOVED lines=105> */
[----:B---3--:R-:W-:Y:S02]  /*f810*/  CS2R R20, SRZ ;  /* 0x0000000000147805 */ /* 0x008fe4000001ff00 */
[--C-:B--2---:R-:W-:Y:S01]  /*f820*/  @P0 SHF.R.S32.HI R21, RZ, 0x1f, R7.reuse ;  /* 0x0000001fff150819 */ /* 0x104fe20000011407 */
[----:B------:R-:W-:Y:S01]  /*f830*/  @P0 IMAD.MOV.U32 R20, RZ, RZ, R7 ;  /* 0x000000ffff140224 */ /* 0x000fe200078e0007 */
[----:B------:R-:W-:Y:S05]  /*f840*/  @P1 BRA `(.L_x_2190) ;  /* 0x0000004000001947 */ /* 0x000fea0003800000 */
[----:B-1----:R-:W-:Y:S05]  /*f850*/  @!P0 BRA `(.L_x_2190) ;  /* 0x0000003000008947 */ /* 0x002fea0003800000 */
[----:B-----5:R-:W2:Y:S04]  /*f860*/  LDG.E R5, [R12.64] ;  /* 0x000000080c057981 */ /* 0x020ea8000c1e1900 */
[----:B------:R-:W2:Y:S02]  /*f870*/  LDG.E R6, [R12.64+0x4] ;  /* 0x000004080c067981 */ /* 0x000ea4000c1e1900 */
[----:B--2---:R-:W-:-:S02]  /*f880*/  IADD3 R5, -R5, R6, RZ ;  /* 0x0000000605057210 */ /* 0x004fc40007ffe1ff */
.L_x_2190:
        /* <DEDUP_REMOVED lines=45> */
[----:B------:R-:W-:Y:S02]  /*fb60*/  IMAD.IADD R23, R23, 0x1, R15 ;  /* 0x0000000117177824 */ /* 0x000fe400078e020f */
[----:B------:R-:W-:-:S02]  /*fb70*/  IMAD.MOV R12, RZ, RZ, -R20 ;  /* 0x000000ffff0c7224 */ /* 0x000fc400078e0a14 */
[C---:B------:R-:W-:Y:S02]  /*fb80*/  IMAD R17, R14.reuse, c[0x0][0x3ec], R17 ;  /* 0x0000fb000e117a24 */ /* 0x040fe400078e0211 */
[----:B------:R-:W-:Y:S01]  /*fb90*/  IMAD.WIDE.U32 R14, R14, c[0x0][0x3e8], R18 ;  /* 0x0000fa000e0e7a25 */ /* 0x000fe200078e0012 */
[----:B------:R-:W-:-:S03]  /*fba0*/  LEA R19, R57, R2, 0x7 ;  /* 0x0000000239137211 */ /* 0x000fc600078e38ff */
        /* <DEDUP_REMOVED lines=11> */
[C---:B------:R-:W-:Y:S01]  /*fc60*/  IMAD R10, R57.reuse, 0x80, R10 ;  /* 0x00000080390a7824 */ /* 0x040fe200078e020a */
[----:B------:R-:W-:Y:S01]  /*fc70*/  LOP3.LUT R13, R0, 0x1c0, RZ, 0xc0, !PT ;  /* 0x000001c0000d7812 */ /* 0x000fe200078ec0ff */
[----:B------:R-:W-:Y:S01]  /*fc80*/  IMAD.WIDE.U32 R20, R12, c[0x0][0x488], R20 ;  /* 0x000122000c147a25 */ /* 0x000fe200078e0014 */
[----:B------:R-:W-:-:S03]  /*fc90*/  LEA R57, R57, R8, 0x7 ;  /* 0x0000000839397211 */ /* 0x000fc600078e38ff */
[----:B------:R-:W-:Y:S01]  /*fca0*/  IMAD.SHL.U32 R0, R7, 0x8, RZ ;  /* 0x0000000807007824 */ /* 0x000fe200078e00ff */
[----:B------:R-:W-:Y:S01]  /*fcb0*/  LEA R7, P0, R20, c[0x0][0x450], 0x2 ;  /* 0x0001140014077a11 */ /* 0x000fe200078010ff */
[----:B------:R-:W-:Y:S01]  /*fcc0*/  @P1 IMAD.HI.U32 R18, R10, c[0x0][0x4ec], RZ ;  /* 0x00013b000a121a27 */ /* 0x000fe200078e00ff */
[----:B------:R-:W-:-:S03]  /*fcd0*/  IADD3 R17, R21, R17, RZ ;  /* 0x0000001115117210 */ /* 0x000fc60007ffe0ff */
[----:B------:R-:W-:Y:S01]  /*fce0*/  IMAD R12, R4, c[0x0][0x3f0], RZ ;  /* 0x0000fc00040c7a24 */ /* 0x000fe200078e02ff */
[----:B------:R-:W-:Y:S01]  /*fcf0*/  LEA.HI.X R17, R20, c[0x0][0x454], R17, 0x2, P0 ;  /* 0x0001150014117a11 */ /* 0x000fe200000f1411 */
[----:B------:R-:W-:Y:S01]  /*fd00*/  IMAD.MOV.U32 R6, RZ, RZ, R10 ;  /* 0x000000ffff067224 */ /* 0x000fe200078e000a */
[----:B------:R-:W-:Y:S01]  /*fd10*/  SHF.R.U32.HI R4, RZ, 0x3, R13 ;  /* 0x00000003ff047819 */ /* 0x000fe2000001160d */
[----:B------:R-:W-:Y:S01]  /*fd20*/  SHFL.IDX PT, R34, R7, RZ, 0x1c1f ;  /* 0x001c1fff07227589 */ /* 0x000fe200000e0000 */
[----:B------:R-:W-:Y:S01]  /*fd30*/  @P1 SHF.R.U32.HI R6, RZ, c[0x0][0x4f0], R18 ;  /* 0x00013c00ff061a19 */ /* 0x000fe20000011612 */
[----:B------:R-:W-:Y:S01]  /*fd40*/  IMAD R12, R203, c[0x0][0x3f4], R12 ;  /* 0x0000fd00cb0c7a24 */ /* 0x000fe200078e020c */
[----:B------:R-:W-:Y:S01]  /*fd50*/  LOP3.LUT R13, R13, 0x38, R0, 0xf8, !PT ;  /* 0x000000380d0d7812 */ /* 0x000fe200078ef800 */
[----:B------:R-:W1:Y:S01]  /*fd60*/  SHFL.IDX PT, R35, R17, RZ, 0x1c1f ;  /* 0x001c1fff11237589 */ /* 0x000e6200000e0000 */
[----:B------:R-:W-:Y:S01]  /*fd70*/  SHF.R.S32.HI R16, RZ, 0x1f, R6 ;  /* 0x0000001fff107819 */ /* 0x000fe20000011406 */
[----:B------:R-:W-:Y:S01]  /*fd80*/  IMAD.WIDE.U32 R14, R203, c[0x0][0x3f0], R14 ;  /* 0x0000fc00cb0e7a25 */ /* 0x000fe200078e000e */
[----:B------:R-:W-:Y:S01]  /*fd90*/  LOP3.LUT R4, R13, R4, RZ, 0x3c, !PT ;  /* 0x000000040d047212 */ /* 0x000fe200078e3cff */
[----:B------:R-:W-:Y:S02]  /*fda0*/  SHFL.IDX PT, R48, R7, 0x1, 0x1c1f ;  /* 0x003c1f0007307f89 */ /* 0x000fe400000e0000 */
[----:B------:R-:W-:-:S02]  /*fdb0*/  IMAD.MOV R13, RZ, RZ, -R6 ;  /* 0x000000ffff0d7224 */ /* 0x000fc400078e0a06 */
[----:B------:R-:W2:Y:S01]  /*fdc0*/  SHFL.IDX PT, R49, R17, 0x1, 0x1c1f ;  /* 0x003c1f0011317f89 */ /* 0x000ea200000e0000 */
[----:B-----5:R-:W-:Y:S01]  /*fdd0*/  IMAD R2, R5, c[0x0][0x4e8], RZ ;  /* 0x00013a0005027a24 */ /* 0x020fe200078e02ff */
[----:B------:R-:W-:Y:S01]  /*fde0*/  IADD3 R5, R19, 0x8, RZ ;  /* 0x0000000813057810 */ /* 0x000fe20007ffe0ff */
[----:B------:R-:W-:Y:S02]  /*fdf0*/  IMAD.IADD R15, R15, 0x1, R12 ;  /* 0x000000010f0f7824 */ /* 0x000fe400078e020c */
[----:B------:R-:W-:Y:S01]  /*fe00*/  IMAD R13, R13, c[0x0][0x4e8], R10 ;  /* 0x00013a000d0d7a24 */ /* 0x000fe200078e020a */
[-C--:B------:R-:W-:Y:S01]  /*fe10*/  ISETP.GE.OR P1, PT, R19, R2.reuse, P2 ;  /* 0x000000021300720c */ /* 0x080fe20001726670 */
[----:B------:R-:W-:Y:S01]  /*fe20*/  IMAD R21, R16, c[0x0][0x3e0], RZ ;  /* 0x0000f80010157a24 */ /* 0x000fe200078e02ff */
[----:B------:R-:W-:Y:S01]  /*fe30*/  ISETP.GE.OR P0, PT, R5, R2, P2 ;  /* 0x000000020500720c */ /* 0x000fe20001706670 */
[----:B------:R-:W-:Y:S02]  /*fe40*/  IMAD.SHL.U32 R11, R11, 0x8, RZ ;  /* 0x000000080b0b7824 */ /* 0x000fe400078e00ff */
[----:B------:R-:W-:-:S02]  /*fe50*/  IMAD R21, R6, c[0x0][0x3e4], R21 ;  /* 0x0000f90006157a24 */ /* 0x000fc400078e0215 */
[----:B------:R-:W-:Y:S01]  /*fe60*/  IMAD.WIDE.U32 R14, R6, c[0x0][0x3e0], R14 ;  /* 0x0000f800060e7a25 */ /* 0x000fe200078e000e */
[----:B------:R-:W-:Y:S02]  /*fe70*/  SHF.R.S32.HI R6, RZ, 0x1f, R13 ;  /* 0x0000001fff067819 */ /* 0x000fe4000001140d */
[----:B------:R-:W-:Y:S01]  /*fe80*/  LOP3.LUT R4, R4, 0x7ffffe00, R11, 0xf8, !PT ;  /* 0x7ffffe0004047812 */ /* 0x000fe200078ef80b */
[----:B------:R-:W-:Y:S02]  /*fe90*/  IMAD.IADD R15, R15, 0x1, R21 ;  /* 0x000000010f0f7824 */ /* 0x000fe400078e0215 */
        /* <DEDUP_REMOVED lines=42> */
.L_x_2192:
[----:B--2---:R-:W-:Y:S05]  /*10140*/  BSYNC B0 ;  /* 0x0000000000007941 */ /* 0x004fea0003800000 */
.L_x_2191:
        /* <DEDUP_REMOVED lines=23> */
.L_x_2194:
[----:B------:R-:W-:Y:S05]  /*102c0*/  BSYNC B0 ;  /* 0x0000000000007941 */ /* 0x000fea0003800000 */
.L_x_2193:
        /* <DEDUP_REMOVED lines=23> */
.L_x_2196:
[----:B------:R-:W-:Y:S05]  /*10440*/  BSYNC B0 ;  /* 0x0000000000007941 */ /* 0x000fea0003800000 */
.L_x_2195:
        /* <DEDUP_REMOVED lines=24> */
.L_x_2189:
        /* <DEDUP_REMOVED lines=18> */
.L_x_2197:
        /* <DEDUP_REMOVED lines=17> */
[----:B------:R-:W-:Y:S01]  /*10800*/  ISETP.NE.AND P0, PT, R3, 0x1, PT ;  /* 0x000000010300780c */ /* 0x000fe20003f05270 */
[----:B------:R-:W-:-:S04]  /*10810*/  IMAD R8, R9, c[0x0][0x498], RZ ;  /* 0x0001260009087a24 */ /* 0x000fc800078e02ff */
[----:B------:R-:W-:-:S08]  /*10820*/  IMAD R8, R203, c[0x0][0x49c], R8 ;  /* 0x00012700cb087a24 */ /* 0x000fd000078e0208 */
[----:B------:R-:W-:-:S05]  /*10830*/  @P0 IMAD.HI.U32 R5, R7, c[0x0][0x4ec], RZ ;  /* 0x00013b0007050a27 */ /* 0x000fca00078e00ff */
[----:B------:R-:W-:Y:S01]  /*10840*/  @P0 SHF.R.U32.HI R6, RZ, c[0x0][0x4f0], R5 ;  /* 0x00013c00ff060a19 */ /* 0x000fe20000011605 */
[----:B-1----:R-:W-:Y:S01]  /*10850*/  IMAD.WIDE.U32 R10, R4, c[0x0][0x490], R10 ;  /* 0x00012400040a7a25 */ /* 0x002fe200078e000a */
[----:B------:R-:W-:-:S05]  /*10860*/  SHF.R.S32.HI R3, RZ, 0x1f, R4 ;  /* 0x0000001fff037819 */ /* 0x000fca0000011404 */
[----:B------:R-:W-:-:S04]  /*10870*/  IMAD R3, R3, c[0x0][0x490], RZ ;  /* 0x0001240003037a24 */ /* 0x000fc800078e02ff */
[----:B------:R-:W-:Y:S01]  /*10880*/  IMAD R3, R4, c[0x0][0x494], R3 ;  /* 0x0001250004037a24 */ /* 0x000fe200078e0203 */
[----:B------:R-:W-:-:S03]  /*10890*/  IADD3 R4, -R6, RZ, RZ ;  /* 0x000000ff06047210 */ /* 0x000fc60007ffe1ff */
[----:B------:R-:W-:Y:S01]  /*108a0*/  IMAD.IADD R11, R3, 0x1, R11 ;  /* 0x00000001030b7824 */ /* 0x000fe200078e020b */
[----:B------:R-:W-:Y:S01]  /*108b0*/  SHF.R.S32.HI R3, RZ, 0x1f, R6 ;  /* 0x0000001fff037819 */ /* 0x000fe20000011406 */
[----:B------:R-:W-:Y:S02]  /*108c0*/  IMAD R4, R4, c[0x0][0x4e8], R7 ;  /* 0x00013a0004047a24 */ /* 0x000fe400078e0207 */
[----:B------:R-:W-:-:S03]  /*108d0*/  IMAD.WIDE.U32 R10, R203, c[0x0][0x498], R10 ;  /* 0x00012600cb0a7a25 */ /* 0x000fc600078e000a */
[----:B------:R-:W-:Y:S02]  /*108e0*/  SHF.R.S32.HI R5, RZ, 0x1f, R4 ;  /* 0x0000001fff057819 */ /* 0x000fe40000011404 */
        /* <DEDUP_REMOVED lines=10> */
.L_x_2199:
[----:B------:R-:W-:Y:S05]  /*10990*/  BSYNC B0 ;  /* 0x0000000000007941 */ /* 0x000fea0003800000 */
.L_x_2198:
        /* <DEDUP_REMOVED lines=11> */
[----:B-----5:R-:W-:Y:S01]  /*10a50*/  IMAD R2, R2, c[0x0][0x4e8], RZ ;  /* 0x00013a0002027a24 */ /* 0x020fe200078e02ff */
[----:B------:R-:W-:Y:S01]  /*10a60*/  SHF.R.S32.HI R4, RZ, 0x3, R4 ;  /* 0x00000003ff047819 */ /* 0x000fe20000011404 */
[----:B------:R-:W-:Y:S01]  /*10a70*/  IMAD.IADD R5, R0, 0x1, -R5 ;  /* 0x0000000100057824 */ /* 0x000fe200078e0a05 */
[----:B------:R-:W-:-:S04]  /*10a80*/  IADD3 R13, R13, R10, RZ ;  /* 0x0000000a0d0d7210 */ /* 0x000fc80007ffe0ff */
        /* <DEDUP_REMOVED lines=8> */
[----:B------:R-:W-:Y:S01]  /*10b10*/  @P0 IMAD.HI.U32 R0, R3, c[0x0][0x4ec], RZ ;  /* 0x00013b0003000a27 */ /* 0x000fe200078e00ff */
[----:B------:R-:W-:Y:S02]  /*10b20*/  MOV R7, R3 ;  /* 0x0000000300077202 */ /* 0x000fe40000000f00 */
[----:B------:R-:W-:Y:S01]  /*10b30*/  IADD3 R13, R6, R13, RZ ;  /* 0x0000000d060d7210 */ /* 0x000fe20007ffe0ff */
[----:B------:R-:W-:Y:S01]  /*10b40*/  IMAD R6, R9, c[0x0][0x3f0], RZ ;  /* 0x0000fc0009067a24 */ /* 0x000fe200078e02ff */
[----:B------:R-:W-:-:S03]  /*10b50*/  @P0 SHF.R.U32.HI R7, RZ, c[0x0][0x4f0], R0 ;  /* 0x00013c00ff070a19 */ /* 0x000fc60000011600 */
[C---:B------:R-:W-:Y:S01]  /*10b60*/  IMAD R6, R203.reuse, c[0x0][0x3f4], R6 ;  /* 0x0000fd00cb067a24 */ /* 0x040fe200078e0206 */
[----:B------:R-:W-:Y:S01]  /*10b70*/  SHF.R.S32.HI R9, RZ, 0x1f, R7 ;  /* 0x0000001fff097819 */ /* 0x000fe20000011407 */
[----:B------:R-:W-:-:S04]  /*10b80*/  IMAD.WIDE.U32 R12, R203, c[0x0][0x3f0], R12 ;  /* 0x0000fc00cb0c7a25 */ /* 0x000fc800078e000c */
[----:B------:R-:W-:Y:S01]  /*10b90*/  IMAD.MOV R0, RZ, RZ, -R7 ;  /* 0x000000ffff007224 */ /* 0x000fe200078e0a07 */
[----:B------:R-:W-:Y:S01]  /*10ba0*/  IADD3 R13, R13, R6, RZ ;  /* 0x000000060d0d7210 */ /* 0x000fe20007ffe0ff */
[----:B------:R-:W-:Y:S01]  /*10bb0*/  IMAD R6, R9, c[0x0][0x3e0], RZ ;  /* 0x0000f80009067a24 */ /* 0x000fe200078e02ff */
[----:B------:R-:W-:Y:S01]  /*10bc0*/  LEA R9, R8, R4, 0x7 ;  /* 0x0000000408097211 */ /* 0x000fe200078e38ff */
        /* <DEDUP_REMOVED lines=31> */
.L_x_2201:
[----:B------:R-:W-:Y:S05]  /*10dc0*/  BSYNC B0 ;  /* 0x0000000000007941 */ /* 0x000fea0003800000 */
.L_x_2200:
        /* <DEDUP_REMOVED lines=21> */
.L_x_2203:
[----:B------:R-:W-:Y:S05]  /*10f20*/  BSYNC B0 ;  /* 0x0000000000007941 */ /* 0x000fea0003800000 */
.L_x_2202:
        /* <DEDUP_REMOVED lines=21> */
.L_x_2205:
[----:B------:R-:W-:Y:S05]  /*11080*/  BSYNC B0 ;  /* 0x0000000000007941 */ /* 0x000fea0003800000 */
.L_x_2204:
        /* <DEDUP_REMOVED lines=22> */
.L_x_2206:
        /* <DEDUP_REMOVED lines=9> */
.L_x_2603:


//--------------------- .text._ZN7cutlass13device_kernelIN5flash19enable_sm80_to_sm89INS1_16FlashAttnFwdSm80INS1_25CollectiveMainloopFwdSm80ILi8ELi2ELb0EN4cute5tupleIJNS5_1CILi128EEENS7_ILi64EEENS7_ILi192EEEEEELi192ENS_6half_tEfNS_4arch4Sm80ELb0ELb1ELb0ELb1ELb0ELb1ELb1ELb0EEENS1_21CollectiveEpilogueFwdINS6_IJS8_SA_S9_EEENS6_IJNS7_ILi1EEESI_SI_EEESC_SE_Li256ELb1ELb1ELb0ELb0EEENS1_19SingleTileSchedulerILb1ELb0ELb1ELi128EEEEEEEEEvNT_6ParamsE --------------------------
	.section	.text._ZN7cutlass13device_kernelIN5flash19enable_sm80_to_sm89INS1_16FlashAttnFwdSm80INS1_25CollectiveMainloopFwdSm80ILi8ELi2ELb0EN4cute5tupleIJNS5_1CILi128EEENS7_ILi64EEENS7_ILi192EEEEEELi192ENS_6half_tEfNS_4arch4Sm80ELb0ELb1ELb0ELb1ELb0ELb1ELb1ELb0EEENS1_21CollectiveEpilogueFwdINS6_IJS8_SA_S9_EEENS6_IJNS7_ILi1EEESI_SI_EEESC_SE_Li256ELb1ELb1ELb0ELb0EEENS1_19SingleTileSchedulerILb1ELb0ELb1ELi128EEEEEEEEEvNT_6ParamsE,"ax",@progbits
	.sectioninfo	@"SHI_REGISTERS=236"
	.align	128
.text._ZN7cutlass13device_kernelIN5flash19enable_sm80_to_sm89INS1_16FlashAttnFwdSm80INS1_25CollectiveMainloopFwdSm80ILi8ELi2ELb0EN4cute5tupleIJNS5_1CILi128EEENS7_ILi64EEENS7_ILi192EEEEEELi192ENS_6half_tEfNS_4arch4Sm80ELb0ELb1ELb0ELb1ELb0ELb1ELb1ELb0EEENS1_21CollectiveEpilogueFwdINS6_IJS8_SA_S9_EEENS6_IJNS7_ILi1EEESI_SI_EEESC_SE_Li256ELb1ELb1ELb0ELb0EEENS1_19SingleTileSchedulerILb1ELb0ELb1ELi128EEEEEEEEEvNT_6ParamsE:
        .type           _ZN7cutlass13device_kernelIN5flash19enable_sm80_to_sm89INS1_16FlashAttnFwdSm80INS1_25CollectiveMainloopFwdSm80ILi8ELi2ELb0EN4cute5tupleIJNS5_1CILi128EEENS7_ILi64EEENS7_ILi192EEEEEELi192ENS_6half_tEfNS_4arch4Sm80ELb0ELb1ELb0ELb1ELb0ELb1ELb1ELb0EEENS1_21CollectiveEpilogueFwdINS6_IJS8_SA_S9_EEENS6_IJNS7_ILi1EEESI_SI_EEESC_SE_Li256ELb1ELb1ELb0ELb0EEENS1_19SingleTileSchedulerILb1ELb0ELb1ELi128EEEEEEEEEvNT_6ParamsE,@function
        .size           _ZN7cutlass13device_kernelIN5flash19enable_sm80_to_sm89INS1_16FlashAttnFwdSm80INS1_25CollectiveMainloopFwdSm80ILi8ELi2ELb0EN4cute5tupleIJNS5_1CILi128EEENS7_ILi64EEENS7_ILi192EEEEEELi192ENS_6half_tEfNS_4arch4Sm80ELb0ELb1ELb0ELb1ELb0ELb1ELb1ELb0EEENS1_21CollectiveEpilogueFwdINS6_IJS8_SA_S9_EEENS6_IJNS7_ILi1EEESI_SI_EEESC_SE_Li256ELb1ELb1ELb0ELb0EEENS1_19SingleTileSchedulerILb1ELb0ELb1ELi128EEEEEEEEEvNT_6ParamsE,(.L_x_2604 - _ZN7cutlass13device_kernelIN5flash19enable_sm80_to_sm89INS1_16FlashAttnFwdSm80INS1_25CollectiveMainloopFwdSm80ILi8ELi2ELb0EN4cute5tupleIJNS5_1CILi128EEENS7_ILi64EEENS7_ILi192EEEEEELi192ENS_6half_tEfNS_4arch4Sm80ELb0ELb1ELb0ELb1ELb0ELb1ELb1ELb0EEENS1_21CollectiveEpilogueFwdINS6_IJS8_SA_S9_EEENS6_IJNS7_ILi1EEESI_SI_EEESC_SE_Li256ELb1ELb1ELb0ELb0EEENS1_19SingleTileSchedulerILb1ELb0ELb1ELi128EEEEEEEEEvNT_6ParamsE)
        .other          _ZN7cutlass13device_kernelIN5flash19enable_sm80_to_sm89INS1_16FlashAttnFwdSm80INS1_25CollectiveMainloopFwdSm80ILi8ELi2ELb0EN4cute5tupleIJNS5_1CILi128EEENS7_ILi64EEENS7_ILi192EEEEEELi192ENS_6half_tEfNS_4arch4Sm80ELb0ELb1ELb0ELb1ELb0ELb1ELb1ELb0EEENS1_21CollectiveEpilogueFwdINS6_IJS8_SA_S9_EEENS6_IJNS7_ILi1EEESI_SI_EEESC_SE_Li256ELb1ELb1ELb0ELb0EEENS1_19SingleTileSchedulerILb1ELb0ELb1ELi128EEEEEEEEEvNT_6ParamsE,@"STO_CUDA_ENTRY STV_DEFAULT"
_ZN7cutlass13device_kernelIN5flash19enable_sm80_to_sm89INS1_16FlashAttnFwdSm80INS1_25CollectiveMainloopFwdSm80ILi8ELi2ELb0EN4cute5tupleIJNS5_1CILi128EEENS7_ILi64EEENS7_ILi192EEEEEELi192ENS_6half_tEfNS_4arch4Sm80ELb0ELb1ELb0ELb1ELb0ELb1ELb1ELb0EEENS1_21CollectiveEpilogueFwdINS6_IJS8_SA_S9_EEENS6_IJNS7_ILi1EEESI_SI_EEESC_SE_Li256ELb1ELb1ELb0ELb0EEENS1_19SingleTileSchedulerILb1ELb0ELb1ELi128EEEEEEEEEvNT_6ParamsE:
        /* <DEDUP_REMOVED lines=16> */
.L_x_2208:
        /* <DEDUP_REMOVED lines=8> */
.L_x_2210:
[----:B------:R-:W-:-:S05]  /*0180*/  MOV R0, c[0x0][0x54c] ;  /* 0x0001530000007a02 */ /* 0x000fca0000000f00 */
.L_x_2209:
[----:B-----5:R-:W-:Y:S01]  /*0190*/  IMAD R0, R0, c[0x0][0x548], RZ ;  /* 0x0001520000007a24 */ /* 0x020fe200078e02ff */
[----:B------:R-:W-:-:S04]  /*01a0*/  SHF.L.U32 R133, R219, 0x7, RZ ;  /* 0x00000007db857819 */ /* 0x000fc800000006ff */
[----:B------:R-:W-:-:S04]  /*01b0*/  ISETP.GE.AND P0, PT, R133, R0, PT ;  /* 0x000000008500720c */ /* 0x000fc80003f06270 */
[----:B------:R-:W-:Y:S01]  /*01c0*/  SEL R196, R196, 0xffffffff, !P0 ;  /* 0xffffffffc4c47807 */ /* 0x000fe20004000000 */
[----:B------:R-:W-:Y:S05]  /*01d0*/  BRA `(.L_x_2211) ;  /* 0x0000012000007947 */ /* 0x000fea0003800000 */
.L_x_2207:
[----:B---3--:R-:W-:-:S04]  /*01e0*/  ISETP.NE.U32.AND P0, PT, RZ, c[0x0][0x568], PT ;  /* 0x00015a00ff007a0c */ /* 0x008fc80003f05070 */
[----:B------:R-:W-:-:S13]  /*01f0*/  ISETP.NE.AND.EX P0, PT, RZ, c[0x0][0x56c], PT, P0 ;  /* 0x00015b00ff007a0c */ /* 0x000fda0003f05300 */
[----:B------:R-:W-:Y:S05]  /*0200*/  @!P0 BRA `(.L_x_2212) ;  /* 0x0000002000008947 */ /* 0x000fea0003800000 */
[----:B------:R1:W5:Y:S01]  /*0210*/  LDG.E R0, [R4.64] ;  /* 0x0000000604007981 */ /* 0x000362000c1e1900 */
[----:B------:R-:W-:Y:S05]  /*0220*/  BRA `(.L_x_2213) ;  /* 0x0000009000007947 */ /* 0x000fea0003800000 */
.L_x_2212:
        /* <DEDUP_REMOVED lines=8> */
.L_x_2214:
[----:B------:R-:W-:-:S05]  /*02b0*/  MOV R0, c[0x0][0x54c] ;  /* 0x0001530000007a02 */ /* 0x000fca0000000f00 */
.L_x_2213:
[----:B-----5:R-:W-:Y:S01]  /*02c0*/  IMAD R0, R0, c[0x0][0x548], RZ ;  /* 0x0001520000007a24 */ /* 0x020fe200078e02ff */
[----:B------:R-:W-:-:S04]  /*02d0*/  SHF.L.U32 R133, R219, 0x7, RZ ;  /* 0x00000007db857819 */ /* 0x000fc800000006ff */
[----:B------:R-:W-:-:S04]  /*02e0*/  ISETP.GE.AND P0, PT, R133, R0, PT ;  /* 0x000000008500720c */ /* 0x000fc80003f06270 */
[----:B------:R-:W-:-:S04]  /*02f0*/  SEL R196, R196, 0xffffffff, !P0 ;  /* 0xffffffffc4c47807 */ /* 0x000fc80004000000 */
.L_x_2211:
        /* <DEDUP_REMOVED lines=17> */
[CC--:B------:R-:W-:Y:S01]  /*0410*/  @P2 IMAD.WIDE R14, R196.reuse, R3.reuse, c[0x0][0x370] ;  /* 0x0000dc00c40e2625 */ /* 0x0c0fe200078e0203 */
[----:B------:R-:W-:Y:S02]  /*0420*/  ISETP.NE.AND.EX P4, PT, RZ, c[0x0][0x35c], PT, P4 ;  /* 0x0000d700ff007a0c */ /* 0x000fe40003f85340 */
[----:B------:R-:W-:Y:S01]  /*0430*/  MOV R91, RZ ;  /* 0x000000ff005b7202 */ /* 0x000fe20000000f00 */
        /* <DEDUP_REMOVED lines=16> */
.L_x_2215:
[----:B-1----:R-:W-:-:S04]  /*0540*/  ISETP.NE.U32.AND P0, PT, RZ, c[0x0][0x368], PT ;  /* 0x0000da00ff007a0c */ /* 0x002fc80003f05070 */
[----:B------:R-:W-:-:S13]  /*0550*/  ISETP.NE.AND.EX P0, PT, RZ, c[0x0][0x36c], PT, P0 ;  /* 0x0000db00ff007a0c */ /* 0x000fda0003f05300 */
[----:B------:R-:W-:Y:S05]  /*0560*/  @!P0 BRA `(.L_x_2216) ;  /* 0x0000003000008947 */ /* 0x000fea0003800000 */
[----:B------:R-:W-:-:S06]  /*0570*/  IMAD.WIDE R6, R196, R3, c[0x0][0x368] ;  /* 0x0000da00c4067625 */ /* 0x000fcc00078e0203 */
[----:B------:R1:W5:Y:S01]  /*0580*/  LDG.E R6, [R6.64] ;  /* 0x0000000606067981 */ /* 0x000362000c1e1900 */
[----:B------:R-:W-:Y:S05]  /*0590*/  BRA `(.L_x_2217) ;  /* 0x0000004000007947 */ /* 0x000fea0003800000 */
.L_x_2216:
[----:B------:R-:W-:Y:S05]  /*05a0*/  @!P5 BRA `(.L_x_2217) ;  /* 0x000000300000d947 */ /* 0x000fea0003800000 */
[----:B------:R-:W2:Y:S04]  /*05b0*/  LDG.E R6, [R4.64] ;  /* 0x0000000604067981 */ /* 0x000ea8000c1e1900 */
[----:B------:R-:W2:Y:S02]  /*05c0*/  LDG.E R7, [R4.64+0x4] ;  /* 0x0000040604077981 */ /* 0x000ea4000c1e1900 */
[----:B--2---:R-:W-:Y:S02]  /*05d0*/  IADD3 R6, -R6, R7, RZ ;  /* 0x0000000706067210 */ /* 0x004fe40007ffe1ff */
.L_x_2217:
        /* <DEDUP_REMOVED lines=33> */
.L_x_2219:
[----:B------:R-:W-:-:S13]  /*07f0*/  ISETP.NE.AND P0, PT, R195, 0x1, PT ;  /* 0x00000001c300780c */ /* 0x000fda0003f05270 */
[----:B------:R-:W-:-:S05]  /*0800*/  @P0 IMAD.HI.U32 R4, R2, c[0x0][0x330], RZ ;  /* 0x0000cc0002040a27 */ /* 0x000fca00078e00ff */
[----:B------:R-:W-:-:S05]  /*0810*/  @P0 SHF.R.U32.HI R2, RZ, c[0x0][0x334], R4 ;  /* 0x0000cd00ff020a19 */ /* 0x000fca0000011604 */
.L_x_2220:
[----:B------:R-:W-:-:S05]  /*0820*/  IMAD R2, R2, R195, c[0x0][0x32c] ;  /* 0x0000cb0002027624 */ /* 0x000fca00078e02c3 */
[----:B------:R-:W-:Y:S02]  /*0830*/  IMNMX R5, R5, R2, PT ;  /* 0x0000000205057217 */ /* 0x000fe40003800200 */
.L_x_2218:
[----:B---3--:R-:W-:Y:S01]  /*0840*/  @P1 IMAD.HI.U32 R4, R133, c[0x0][0x2c8], RZ ;  /* 0x0000b20085041a27 */ /* 0x008fe200078e00ff */
[----:B-1----:R-:W-:-:S03]  /*0850*/  IADD3 R7, R194, 0x3f, RZ ;  /* 0x0000003fc2077810 */ /* 0x002fc60007ffe0ff */
[----:B------:R-:W-:Y:S01]  /*0860*/  IMAD.MOV.U32 R9, RZ, RZ, R133 ;  /* 0x000000ffff097224 */ /* 0x000fe200078e0085 */
[----:B------:R-:W-:Y:S01]  /*0870*/  @P1 SHF.R.U32.HI R9, RZ, c[0x0][0x2cc], R4 ;  /* 0x0000b300ff091a19 */ /* 0x000fe20000011604 */
[----:B------:R-:W-:Y:S01]  /*0880*/  IMAD.IADD R132, R194, 0x1, -R199 ;  /* 0x00000001c2847824 */ /* 0x000fe200078e0ac7 */
[----:B------:R-:W-:-:S03]  /*0890*/  SHF.R.S32.HI R2, RZ, 0x1f, R7 ;  /* 0x0000001fff027819 */ /* 0x000fc60000011407 */
[----:B------:R-:W-:Y:S01]  /*08a0*/  IMAD.IADD R4, R132, 0x1, R9 ;  /* 0x0000000184047824 */ /* 0x000fe200078e0209 */
[----:B------:R-:W-:-:S04]  /*08b0*/  LEA.HI R2, R2, R7, RZ, 0x6 ;  /* 0x0000000702027211 */ /* 0x000fc800078f30ff */
[----:B------:R-:W-:Y:S02]  /*08c0*/  SHF.R.S32.HI R89, RZ, 0x6, R2 ;  /* 0x00000006ff597819 */ /* 0x000fe40000011402 */
        /* <DEDUP_REMOVED lines=10> */
.L_x_2222:
[----:B------:R-:W-:-:S13]  /*0970*/  ISETP.NE.AND P0, PT, R195, 0x1, PT ;  /* 0x00000001c300780c */ /* 0x000fda0003f05270 */
[----:B------:R-:W-:-:S05]  /*0980*/  @P0 IMAD.HI.U32 R2, R4, c[0x0][0x330], RZ ;  /* 0x0000cc0004020a27 */ /* 0x000fca00078e00ff */
[----:B------:R-:W-:-:S05]  /*0990*/  @P0 SHF.R.U32.HI R4, RZ, c[0x0][0x334], R2 ;  /* 0x0000cd00ff040a19 */ /* 0x000fca0000011602 */
.L_x_2223:
[----:B------:R-:W-:-:S05]  /*09a0*/  IMAD R4, R4, c[0x0][0x32c], RZ ;  /* 0x0000cb0004047a24 */ /* 0x000fca00078e02ff */
[----:B------:R-:W-:Y:S02]  /*09b0*/  IMNMX R7, R7, R4, !PT ;  /* 0x0000000407077217 */ /* 0x000fe40007800200 */
.L_x_2221:
        /* <DEDUP_REMOVED lines=104> */
[----:B------:R-:W-:Y:S02]  /*1040*/  IMAD.IADD R156, R91, 0x1, R6 ;  /* 0x000000015b9c7824 */ /* 0x000fe400078e0206 */
[----:B------:R-:W-:-:S02]  /*1050*/  IMAD.SHL.U32 R105, R0, 0x20, RZ ;  /* 0x0000002000697824 */ /* 0x000fc400078e00ff */
        /* <DEDUP_REMOVED lines=11> */
[----:B------:R-:W-:Y:S01]  /*1110*/  SEL R168, R20, RZ, !P5 ;  /* 0x000000ff14a87207 */ /* 0x000fe20006800000 */
[----:B------:R-:W-:Y:S01]  /*1120*/  IMAD.WIDE.U32 R16, R156, c[0x0][0x1e0], RZ ;  /* 0x000078009c107a25 */ /* 0x000fe200078e00ff */
[----:B------:R-:W-:Y:S02]  /*1130*/  SEL R4, R21, RZ, !P5 ;  /* 0x000000ff15047207 */ /* 0x000fe40006800000 */
[----:B------:R-:W-:Y:S01]  /*1140*/  ISETP.GE.AND P5, PT, R8, c[0x0][0x1d4], PT ;  /* 0x0000750008007a0c */ /* 0x000fe20003fa6270 */
[----:B------:R-:W-:Y:S01]  /*1150*/  @P1 IMAD.X R8, R94, 0x1, R13, P4 ;  /* 0x000000015e081824 */ /* 0x000fe200020e060d */
[----:B------:R-:W-:Y:S01]  /*1160*/  ISETP.GE.AND P4, PT, R14, c[0x0][0x1d4], PT ;  /* 0x000075000e007a0c */ /* 0x000fe20003f86270 */
[----:B------:R-:W-:Y:S01]  /*1170*/  IMAD.WIDE.U32 R12, R18, R98, R150 ;  /* 0x00000062120c7225 */ /* 0x000fe200078e0096 */
[----:B------:R-:W-:-:S02]  /*1180*/  LOP3.LUT R10, R3, 0xfffffe00, R10, 0xf8, !PT ;  /* 0xfffffe00030a7812 */ /* 0x000fc400078ef80a */
[----:B------:R-:W-:Y:S01]  /*1190*/  @P1 LEA R20, P0, R15, c[0x0][0x220], 0x1 ;  /* 0x000088000f141a11 */ /* 0x000fe200078008ff */
[----:B------:R-:W-:Y:S02]  /*11a0*/  IMAD.IADD R7, R13, 0x1, R7 ;  /* 0x000000010d077824 */ /* 0x000fe400078e0207 */
[C---:B------:R-:W-:Y:S01]  /*11b0*/  @P2 IMAD.SHL.U32 R13, R10.reuse, 0x2, RZ ;  /* 0x000000020a0d2824 */ /* 0x040fe200078e00ff */
[----:B------:R-:W-:Y:S01]  /*11c0*/  @P1 LEA.HI.X R21, R15, c[0x0][0x224], R8, 0x1, P0 ;  /* 0x000089000f151a11 */ /* 0x000fe200000f0c08 */
[----:B------:R-:W-:Y:S01]  /*11d0*/  @P1 IMAD.SHL.U32 R3, R10, 0x2, RZ ;  /* 0x000000020a031824 */ /* 0x000fe200078e00ff */
[----:B------:R-:W-:Y:S01]  /*11e0*/  @P2 LEA R14, P0, R12, c[0x0][0x250], 0x1 ;  /* 0x000094000c0e2a11 */ /* 0x000fe200078008ff */
[----:B------:R-:W-:Y:S01]  /*11f0*/  @P2 IMAD.SHL.U32 R9, R10, 0x2, RZ ;  /* 0x000000020a092824 */ /* 0x000fe200078e00ff */
[----:B------:R-:W-:Y:S01]  /*1200*/  @!PT LDS RZ, [RZ] ;  /* 0x00000000fffff984 */ /* 0x000fe20000000800 */
[----:B------:R-:W-:Y:S01]  /*1210*/  @!PT LDS RZ, [RZ] ;  /* 0x00000000fffff984 */ /* 0x000fe20000000800 */
[----:B------:R-:W-:Y:S01]  /*1220*/  @!PT LDS RZ, [RZ] ;  /* 0x00000000fffff984 */ /* 0x000fe20000000800 */
[----:B------:R1:W-:Y:S01]  /*1230*/  @P2 LDGSTS.E.BYPASS.LTC128B.128 [R13+0xc100], [R22.64], !P5 ;  /* 0x0c100000160d2fae */ /* 0x0003e2000e901d46 */
[----:B------:R-:W-:Y:S01]  /*1240*/  IMAD R103, R4, c[0x0][0x1f0], RZ ;  /* 0x00007c0004677a24 */ /* 0x000fe200078e02ff */
[----:B------:R-:W-:Y:S01]  /*1250*/  @P2 LEA.HI.X R15, R12, c[0x0][0x254], R7, 0x1, P0 ;  /* 0x000095000c0f2a11 */ /* 0x000fe200000f0c07 */
[----:B------:R-:W-:Y:S01]  /*1260*/  IMAD R121, R4, c[0x0][0x218], RZ ;  /* 0x0000860004797a24 */ /* 0x000fe200078e02ff */
[----:B------:R1:W-:Y:S01]  /*1270*/  @P2 LDGSTS.E.BYPASS.LTC128B.128 [R13+0xe100], [R22.64+0x80], !P4 ;  /* 0x0e100080160d2fae */ /* 0x0003e2000e101d46 */
[----:B------:R-:W-:Y:S01]  /*1280*/  ISETP.GT.AND P0, PT, R18, R11, PT ;  /* 0x0000000b1200720c */ /* 0x000fe20003f04270 */
[----:B------:R-:W-:-:S02]  /*1290*/  IMAD R103, R168, c[0x0][0x1f4], R103 ;  /* 0x00007d00a8677a24 */ /* 0x000fc400078e0267 */
[----:B------:R1:W-:Y:S01]  /*12a0*/  @P2 LDGSTS.E.BYPASS.LTC128B.128 [R13+0x10100], [R22.64+0x100], !P3 ;  /* 0x10100100160d2fae */ /* 0x0003e2000d901d46 */
[----:B------:R-:W-:-:S03]  /*12b0*/  IMAD R121, R168, c[0x0][0x21c], R121 ;  /* 0x00008700a8797a24 */ /* 0x000fc600078e0279 */
[----:B------:R2:W-:Y:S04]  /*12c0*/  @P1 LDGSTS.E.BYPASS.LTC128B.128 [R3+0xd100], [R20.64], !P5 ;  /* 0x0d10000014031fae */ /* 0x0005e8000e901d46 */
[----:B------:R2:W-:Y:S02]  /*12d0*/  @P1 LDGSTS.E.BYPASS.LTC128B.128 [R3+0xf100], [R20.64+0x80], !P4 ;  /* 0x0f10008014031fae */ /* 0x0005e4000e101d46 */
[----:B------:R-:W-:Y:S02]  /*12e0*/  @P0 IADD3 R6, R2, -0x2, RZ ;  /* 0xfffffffe02060810 */ /* 0x000fe40007ffe0ff */
[----:B------:R2:W-:Y:S01]  /*12f0*/  @P1 LDGSTS.E.BYPASS.LTC128B.128 [R3+0x11100], [R20.64+0x100], !P3 ;  /* 0x1110010014031fae */ /* 0x0005e2000d901d46 */
[----:B------:R-:W-:Y:S02]  /*1300*/  SHF.R.S32.HI R2, RZ, 0x1f, R156 ;  /* 0x0000001fff027819 */ /* 0x000fe4000001149c */
[----:B------:R-:W-:Y:S01]  /*1310*/  @P0 SHF.R.S32.HI R8, RZ, 0x1f, R6 ;  /* 0x0000001fff080819 */ /* 0x000fe20000011406 */
[----:B------:R-:W0:Y:S01]  /*1320*/  LDGDEPBAR ;  /* 0x00000000000079af */ /* 0x000e220000000000 */
[----:B------:R-:W-:-:S03]  /*1330*/  @P0 IMAD R0, R95, R6, RZ ;  /* 0x000000065f000224 */ /* 0x000fc600078e02ff */
[----:B------:R-:W-:Y:S01]  /*1340*/  BAR.SYNC.DEFER_BLOCKING 0x0 ;  /* 0x0000000000007b1d */ /* 0x000fe20000010000 */
[----:B------:R-:W-:Y:S01]  /*1350*/  @P0 IMAD R0, R8, R97, R0 ;  /* 0x0000006108000224 */ /* 0x000fe200078e0200 */
[----:B------:R-:W-:-:S04]  /*1360*/  LEA.HI R8, R5, R84, RZ, 0x2 ;  /* 0x0000005405087211 */ /* 0x000fc800078f10ff */
[----:B------:R-:W-:Y:S01]  /*1370*/  SHF.R.S32.HI R111, RZ, 0x2, R8 ;  /* 0x00000002ff6f7819 */ /* 0x000fe20000011408 */
[----:B-1----:R-:W-:-:S04]  /*1380*/  @P0 IMAD.WIDE.U32 R22, R6, R97, R152 ;  /* 0x0000006106160225 */ /* 0x002fc800078e0098 */
[----:B------:R-:W-:Y:S02]  /*1390*/  @P0 IMAD.IADD R0, R23, 0x1, R0 ;  /* 0x0000000117000824 */ /* 0x000fe400078e0200 */
[----:B------:R-:W-:-:S04]  /*13a0*/  IMAD.WIDE.U32 R158, R111, c[0x0][0x1e0], RZ ;  /* 0x000078006f9e7a25 */ /* 0x000fc800078e00ff */
[----:B--2---:R-:W-:-:S04]  /*13b0*/  IMAD R3, R2, c[0x0][0x1e0], RZ ;  /* 0x0000780002037a24 */ /* 0x004fc800078e02ff */
[----:B------:R-:W-:Y:S01]  /*13c0*/  IMAD R24, R156, c[0x0][0x1e4], R3 ;  /* 0x000079009c187a24 */ /* 0x000fe200078e0203 */
[----:B------:R-:W-:Y:S01]  /*13d0*/  @!PT LDS RZ, [RZ] ;  /* 0x00000000fffff984 */ /* 0x000fe20000000800 */
[----:B------:R-:W-:Y:S01]  /*13e0*/  @!PT LDS RZ, [RZ] ;  /* 0x00000000fffff984 */ /* 0x000fe20000000800 */
[----:B------:R-:W-:Y:S01]  /*13f0*/  @!PT LDS RZ, [RZ] ;  /* 0x00000000fffff984 */ /* 0x000fe20000000800 */
[----:B------:R1:W-:Y:S01]  /*1400*/  @P2 LDGSTS.E.BYPASS.LTC128B.128 [R9+0x100], [R14.64], !P5 ;  /* 0x001000000e092fae */ /* 0x0003e2000e901d46 */
[----:B------:R-:W-:Y:S02]  /*1410*/  @P1 IMAD.SHL.U32 R3, R10, 0x2, RZ ;  /* 0x000000020a031824 */ /* 0x000fe400078e00ff */
[----:B------:R-:W-:Y:S01]  /*1420*/  IMAD.IADD R25, R17, 0x1, R24 ;  /* 0x0000000111197824 */ /* 0x000fe200078e0218 */
[----:B------:R1:W-:Y:S01]  /*1430*/  @P2 LDGSTS.E.BYPASS.LTC128B.128 [R9+0x2100], [R14.64+0x80], !P4 ;  /* 0x021000800e092fae */ /* 0x0003e2000e101d46 */
[----:B------:R-:W-:-:S03]  /*1440*/  IMAD.MOV.U32 R24, RZ, RZ, R16 ;  /* 0x000000ffff187224 */ /* 0x000fc600078e0010 */
[----:B------:R1:W-:Y:S01]  /*1450*/  @P2 LDGSTS.E.BYPASS.LTC128B.128 [R9+0x4100], [R14.64+0x100], !P3 ;  /* 0x041001000e092fae */ /* 0x0003e2000d901d46 */
[----:B------:R-:W-:Y:S01]  /*1460*/  @P1 IADD3 R12, P2, R105, R12, RZ ;  /* 0x0000000c690c1210 */ /* 0x000fe20007f5e0ff */
[----:B------:R-:W-:-:S04]  /*1470*/  IMAD.WIDE.U32 R24, R197, c[0x0][0x1e8], R24 ;  /* 0x00007a00c5187a25 */ /* 0x000fc800078e0018 */
[----:B------:R-:W-:Y:S01]  /*1480*/  @P1 IMAD.X R7, R104, 0x1, R7, P2 ;  /* 0x0000000168071824 */ /* 0x000fe200010e0607 */
[C---:B------:R-:W-:Y:S01]  /*1490*/  @P1 LEA R20, P2, R12.reuse, c[0x0][0x250], 0x1 ;  /* 0x000094000c141a11 */ /* 0x040fe200078408ff */
[----:B------:R-:W-:Y:S02]  /*14a0*/  IMAD.IADD R155, R25, 0x1, R154 ;  /* 0x00000001199b7824 */ /* 0x000fe400078e029a */
[----:B------:R-:W-:Y:S01]  /*14b0*/  IMAD.MOV.U32 R154, RZ, RZ, R24 ;  /* 0x000000ffff9a7224 */ /* 0x000fe200078e0018 */
[----:B------:R-:W-:Y:S01]  /*14c0*/  @P1 LEA.HI.X R21, R12, c[0x0][0x254], R7, 0x1, P2 ;  /* 0x000095000c151a11 */ /* 0x000fe200010f0c07 */
[----:B------:R-:W-:Y:S01]  /*14d0*/  IMAD.MOV.U32 R12, RZ, RZ, c[0x0][0x27c] ;  /* 0x00009f00ff0c7624 */ /* 0x000fe200078e00ff */
[----:B------:R-:W-:Y:S01]  /*14e0*/  LOP3.LUT R7, R8, 0xfffffffc, RZ, 0xc0, !PT ;  /* 0xfffffffc08077812 */ /* 0x000fe200078ec0ff */
[----:B------:R-:W-:Y:S01]  /*14f0*/  IMAD R24, R86, c[0x0][0x210], RZ ;  /* 0x0000840056187a24 */ /* 0x000fe200078e02ff */
[----:B------:R-:W-:Y:S01]  /*1500*/  SHF.R.S32.HI R8, RZ, 0x1f, R8 ;  /* 0x0000001fff087819 */ /* 0x000fe20000011408 */
[----:B------:R2:W-:Y:S01]  /*1510*/  @P1 LDGSTS.E.BYPASS.LTC128B.128 [R3+0x1100], [R20.64], !P5 ;  /* 0x0110000014031fae */ /* 0x0005e2000e901d46 */
[----:B------:R-:W-:-:S02]  /*1520*/  IMAD.SHL.U32 R12, R12, 0x2, RZ ;  /* 0x000000020c0c7824 */ /* 0x000fc400078e00ff */
[----:B------:R-:W-:Y:S01]  /*1530*/  LEA.HI R8, R8, R111, RZ, 0x3 ;  /* 0x0000006f08087211 */ /* 0x000fe200078f18ff */
[----:B------:R2:W-:Y:S01]  /*1540*/  @P1 LDGSTS.E.BYPASS.LTC128B.128 [R3+0x3100], [R20.64+0x80], !P4 ;  /* 0x0310008014031fae */ /* 0x0005e2000e101d46 */
[----:B------:R-:W-:Y:S02]  /*1550*/  IMAD R24, R197, c[0x0][0x214], R24 ;  /* 0x00008500c5187a24 */ /* 0x000fe400078e0218 */
[----:B------:R-:W-:Y:S01]  /*1560*/  LOP3.LUT R8, R8, 0xfffffff8, RZ, 0xc0, !PT ;  /* 0xfffffff808087812 */ /* 0x000fe200078ec0ff */
[----:B------:R2:W-:Y:S01]  /*1570*/  @P1 LDGSTS.E.BYPASS.LTC128B.128 [R3+0x5100], [R20.64+0x100], !P3 ;  /* 0x0510010014031fae */ /* 0x0005e2000d901d46 */
[----:B------:R-:W-:Y:S01]  /*1580*/  ISETP.LE.AND P1, PT, R102, c[0x0][0x27c], PT ;  /* 0x00009f0066007a0c */ /* 0x000fe20003f23270 */
[----:B------:R-:W-:Y:S01]  /*1590*/  IMAD.WIDE.U32 R154, R168, c[0x0][0x1f0], R154 ;  /* 0x00007c00a89a7a25 */ /* 0x000fe200078e009a */
[----:B-1----:R-:W-:Y:S01]  /*15a0*/  @P0 LEA R14, P2, R22, c[0x0][0x220], 0x1 ;  /* 0x00008800160e0a11 */ /* 0x002fe200078408ff */
[----:B------:R-:W0:Y:S01]  /*15b0*/  LDGDEPBAR ;  /* 0x00000000000079af */ /* 0x000e220000000000 */
[----:B------:R-:W-:Y:S01]  /*15c0*/  IADD3 R9, -R12, c[0x0][0x1d4], RZ ;  /* 0x000075000c097a10 */ /* 0x000fe20007ffe1ff */
[----:B------:R-:W-:Y:S01]  /*15d0*/  IMAD.IADD R8, R111, 0x1, -R8 ;  /* 0x000000016f087824 */ /* 0x000fe200078e0a08 */
[----:B------:R-:W-:Y:S01]  /*15e0*/  @P0 LEA.HI.X R15, R22, c[0x0][0x224], R0, 0x1, P2 ;  /* 0x00008900160f0a11 */ /* 0x000fe200010f0c00 */
[----:B------:R-:W-:Y:S01]  /*15f0*/  IMAD.IADD R103, R155, 0x1, R103 ;  /* 0x000000019b677824 */ /* 0x000fe200078e0267 */
[----:B------:R-:W-:Y:S01]  /*1600*/  P2R R0, PR, RZ, 0x2 ;  /* 0x00000002ff007803 */ /* 0x000fe20000000000 */
[----:B------:R-:W-:Y:S01]  /*1610*/  @P0 IMAD.SHL.U32 R0, R10, 0x2, RZ ;  /* 0x000000020a000824 */ /* 0x000fe200078e00ff */
[----:B------:R-:W-:-:S02]  /*1620*/  @P0 LEA R26, P1, R99, R14, 0x1 ;  /* 0x0000000e631a0211 */ /* 0x000fc400078208ff */
[C---:B------:R-:W-:Y:S01]  /*1630*/  LOP3.LUT P6, RZ, R8.reuse, 0x4, RZ, 0xc0, !PT ;  /* 0x0000000408ff7812 */ /* 0x040fe200078cc0ff */
[----:B------:R-:W-:Y:S01]  /*1640*/  IMAD.SHL.U32 R8, R8, 0x40, RZ ;  /* 0x0000004008087824 */ /* 0x000fe200078e00ff */
[----:B------:R-:W-:Y:S01]  /*1650*/  @P0 LEA.HI.X R27, R99, R15, R94, 0x1, P1 ;  /* 0x0000000f631b0211 */ /* 0x000fe200008f0c5e */
[----:B------:R1:W-:Y:S03]  /*1660*/  @P0 LDGSTS.E.BYPASS.LTC128B.128 [R0+0x12100], [R14.64], !P5 ;  /* 0x121000000e000fae */ /* 0x0003e6000e901d46 */
[----:B------:R-:W-:Y:S01]  /*1670*/  LOP3.LUT R8, R8, 0x1c0, RZ, 0xc0, !PT ;  /* 0x000001c008087812 */ /* 0x000fe200078ec0ff */
[----:B------:R1:W-:Y:S04]  /*1680*/  @P0 LDGSTS.E.BYPASS.LTC128B.128 [R0+0x14100], [R14.64+0x80], !P4 ;  /* 0x141000800e000fae */ /* 0x0003e8000e101d46 */
[----:B------:R1:W-:Y:S01]  /*1690*/  @P0 LDGSTS.E.BYPASS.LTC128B.128 [R0+0x16100], [R14.64+0x100], !P3 ;  /* 0x161001000e000fae */ /* 0x0003e2000d901d46 */
[----:B--2---:R-:W-:-:S03]  /*16a0*/  IMAD.IADD R20, R84, 0x1, -R7 ;  /* 0x0000000154147824 */ /* 0x004fc600078e0a07 */
[----:B------:R2:W-:Y:S01]  /*16b0*/  @P0 LDGSTS.E.BYPASS.LTC128B.128 [R0+0x13100], [R26.64], !P5 ;  /* 0x131000001a000fae */ /* 0x0005e2000e901d46 */
[----:B------:R-:W-:Y:S01]  /*16c0*/  SHF.R.S32.HI R3, RZ, 0x1f, R111 ;  /* 0x0000001fff037819 */ /* 0x000fe2000001146f */
[C---:B------:R-:W-:Y:S02]  /*16d0*/  IMAD.SHL.U32 R22, R20.reuse, 0x8, RZ ;  /* 0x0000000814167824 */ /* 0x040fe400078e00ff */
[----:B------:R2:W-:Y:S01]  /*16e0*/  @P0 LDGSTS.E.BYPASS.LTC128B.128 [R0+0x15100], [R26.64+0x80], !P4 ;  /* 0x151000801a000fae */ /* 0x0005e2000e101d46 */
[----:B------:R-:W-:Y:S02]  /*16f0*/  IMAD.SHL.U32 R20, R20, 0x4, RZ ;  /* 0x0000000414147824 */ /* 0x000fe400078e00ff */
[C---:B------:R-:W-:Y:S01]  /*1700*/  IMAD R162, R3.reuse, c[0x0][0x290], RZ ;  /* 0x0000a40003a27a24 */ /* 0x040fe200078e02ff */
[----:B------:R2:W-:Y:S01]  /*1710*/  @P0 LDGSTS.E.BYPASS.LTC128B.128 [R0+0x17100], [R26.64+0x100], !P3 ;  /* 0x171001001a000fae */ /* 0x0005e2000d901d46 */
[----:B------:R-:W-:Y:S01]  /*1720*/  ISETP.GE.AND P0, PT, R22, c[0x0][0x27c], PT ;  /* 0x00009f0016007a0c */ /* 0x000fe20003f06270 */
[----:B------:R-:W-:Y:S01]  /*1730*/  IMAD R160, R3, c[0x0][0x280], RZ ;  /* 0x0000a00003a07a24 */ /* 0x000fe200078e02ff */
[C---:B------:R-:W-:Y:S01]  /*1740*/  IADD3 R19, R20.reuse, 0x20, RZ ;  /* 0x0000002014137810 */ /* 0x040fe20007ffe0ff */
[----:B------:R-:W0:Y:S01]  /*1750*/  LDGDEPBAR ;  /* 0x00000000000079af */ /* 0x000e220000000000 */
[----:B------:R-:W-:Y:S01]  /*1760*/  SEL R7, RZ, c[0x0][0x27c], !P0 ;  /* 0x00009f00ff077a07 */ /* 0x000fe20004000000 */
[C---:B------:R-:W-:Y:S01]  /*1770*/  IMAD R162, R111.reuse, c[0x0][0x294], R162 ;  /* 0x0000a5006fa27a24 */ /* 0x040fe200078e02a2 */
[C---:B------:R-:W-:Y:S01]  /*1780*/  IADD3 R17, R20.reuse, 0x40, RZ ;  /* 0x0000004014117810 */ /* 0x040fe20007ffe0ff */
[----:B------:R-:W-:Y:S01]  /*1790*/  IMAD.IADD R16, R20, 0x1, R19 ;  /* 0x0000000114107824 */ /* 0x000fe200078e0213 */
[----:B------:R-:W-:Y:S01]  /*17a0*/  SEL R13, R12, R9, !P0 ;  /* 0x000000090c0d7207 */ /* 0x000fe20004000000 */
[----:B------:R-:W-:Y:S01]  /*17b0*/  IMAD.IADD R7, R22, 0x1, R7 ;  /* 0x0000000116077824 */ /* 0x000fe200078e0207 */
[----:B------:R-:W-:Y:S01]  /*17c0*/  SHF.R.S32.HI R23, RZ, 0x1f, R22 ;  /* 0x0000001fff177819 */ /* 0x000fe20000011416 */
[----:B------:R-:W-:Y:S01]  /*17d0*/  IMAD R160, R111, c[0x0][0x284], R160 ;  /* 0x0000a1006fa07a24 */ /* 0x000fe200078e02a0 */
[----:B------:R-:W-:-:S02]  /*17e0*/  ISETP.GE.AND P1, PT, R16, c[0x0][0x27c], PT ;  /* 0x00009f0010007a0c */ /* 0x000fc40003f26270 */
[----:B------:R-:W-:Y:S01]  /*17f0*/  SHF.R.S32.HI R110, RZ, 0x1f, R7 ;  /* 0x0000001fff6e7819 */ /* 0x000fe20000011407 */
[----:B-1----:R-:W-:Y:S01]  /*1800*/  IMAD.IADD R15, R20, 0x1, R17 ;  /* 0x00000001140f7824 */ /* 0x002fe200078e0211 */
[----:B------:R-:W-:Y:S01]  /*1810*/  SEL R6, R12, R9, !P1 ;  /* 0x000000090c067207 */ /* 0x000fe20004800000 */
[C-C-:B------:R-:W-:Y:S01]  /*1820*/  IMAD.WIDE.U32 R166, R111.reuse, c[0x0][0x290], R22.reuse ;  /* 0x0000a4006fa67a25 */ /* 0x140fe200078e0016 */
[CC--:B------:R-:W-:Y:S02]  /*1830*/  LEA.HI R139, R110.reuse, R7.reuse, RZ, 0x3 ;  /* 0x000000076e8b7211 */ /* 0x0c0fe400078f18ff */
[----:B------:R-:W-:Y:S01]  /*1840*/  LEA.HI R110, R110, R7, RZ, 0x6 ;  /* 0x000000076e6e7211 */ /* 0x000fe200078f30ff */
[----:B------:R-:W-:Y:S01]  /*1850*/  IMAD.WIDE.U32 R164, R111, c[0x0][0x280], R22 ;  /* 0x0000a0006fa47a25 */ /* 0x000fe200078e0016 */
[----:B------:R-:W-:Y:S02]  /*1860*/  SEL R7, RZ, c[0x0][0x27c], !P1 ;  /* 0x00009f00ff077a07 */ /* 0x000fe40004800000 */
[----:B------:R-:W-:Y:S01]  /*1870*/  IADD3 R156, P1, R156, R111, RZ ;  /* 0x0000006f9c9c7210 */ /* 0x000fe20007f3e0ff */
[----:B------:R-:W-:Y:S01]  /*1880*/  IMAD.SHL.U32 R110, R110, 0x40, RZ ;  /* 0x000000406e6e7824 */ /* 0x000fe200078e00ff */
[----:B------:R-:W-:Y:S01]  /*1890*/  ISETP.GE.AND P0, PT, R15, c[0x0][0x27c], PT ;  /* 0x00009f000f007a0c */ /* 0x000fe20003f06270 */
[----:B------:R-:W-:Y:S01]  /*18a0*/  IMAD.IADD R7, R7, 0x1, R16 ;  /* 0x0000000107077824 */ /* 0x000fe200078e0210 */
[----:B------:R-:W-:Y:S01]  /*18b0*/  SHF.R.S32.HI R113, RZ, 0x1f, R6 ;  /* 0x0000001fff717819 */ /* 0x000fe20000011406 */
[----:B------:R-:W-:Y:S01]  /*18c0*/  IMAD.X R157, R2, 0x1, R3, P1 ;  /* 0x00000001029d7824 */ /* 0x000fe200008e0603 */
[----:B--2---:R-:W-:Y:S01]  /*18d0*/  SHF.R.S32.HI R0, RZ, 0x1f, R13 ;  /* 0x0000001fff007819 */ /* 0x004fe2000001140d */
[----:B------:R-:W-:Y:S01]  /*18e0*/  IMAD R2, R3, c[0x0][0x1e0], RZ ;  /* 0x0000780003027a24 */ /* 0x000fe200078e02ff */
[----:B------:R-:W-:Y:S01]  /*18f0*/  LEA.HI R113, R113, R6, RZ, 0x4 ;  /* 0x0000000671717211 */ /* 0x000fe200078f20ff */
[----:B------:R-:W-:Y:S01]  /*1900*/  IMAD.IADD R167, R167, 0x1, R162 ;  /* 0x00000001a7a77824 */ /* 0x000fe200078e02a2 */
[----:B------:R-:W-:Y:S01]  /*1910*/  SEL R9, R12, R9, !P0 ;  /* 0x000000090c097207 */ /* 0x000fe20004000000 */
[----:B------:R-:W-:Y:S01]  /*1920*/  IMAD R3, R111, c[0x0][0x1e4], R2 ;  /* 0x000079006f037a24 */ /* 0x000fe200078e0202 */
[----:B------:R-:W-:Y:S01]  /*1930*/  SEL R2, RZ, c[0x0][0x27c], !P0 ;  /* 0x00009f00ff027a07 */ /* 0x000fe20004000000 */
[----:B------:R-:W-:Y:S01]  /*1940*/  IMAD.IADD R165, R165, 0x1, R160 ;  /* 0x00000001a5a57824 */ /* 0x000fe200078e02a0 */
[----:B------:R-:W-:Y:S01]  /*1950*/  LEA.HI R0, R0, R13, RZ, 0x4 ;  /* 0x0000000d00007211 */ /* 0x000fe200078f20ff */
[----:B------:R-:W-:Y:S01]  /*1960*/  IMAD.IADD R106, R159, 0x1, R3 ;  /* 0x000000019f6a7824 */ /* 0x000fe200078e0203 */
[----:B------:R-:W-:Y:S01]  /*1970*/  SHF.R.S32.HI R6, RZ, 0x1f, R7 ;  /* 0x0000001fff067819 */ /* 0x000fe20000011407 */
[----:B------:R-:W-:Y:S01]  /*1980*/  IMAD.IADD R3, R2, 0x1, R15 ;  /* 0x0000000102037824 */ /* 0x000fe200078e020f */
[----:B------:R-:W-:Y:S01]  /*1990*/  SHF.R.S32.HI R112, RZ, 0x1f, R9 ;  /* 0x0000001fff707819 */ /* 0x000fe20000011409 */
[----:B------:R-:W-:Y:S01]  /*19a0*/  IMAD.WIDE.U32 R12, R197, c[0x0][0x210], R22 ;  /* 0x00008400c50c7a25 */ /* 0x000fe200078e0016 */
[----:B------:R-:W-:-:S02]  /*19b0*/  LEA.HI R138, R6, R7, RZ, 0x3 ;  /* 0x00000007068a7211 */ /* 0x000fc400078f18ff */
[----:B------:R-:W-:Y:S01]  /*19c0*/  SHF.R.S32.HI R108, RZ, 0x1f, R3 ;  /* 0x0000001fff6c7819 */ /* 0x000fe20000011403 */
[----:B------:R-:W-:Y:S01]  /*19d0*/  IMAD.IADD R25, R13, 0x1, R24 ;  /* 0x000000010d197824 */ /* 0x000fe200078e0218 */
[----:B------:R-:W-:Y:S01]  /*19e0*/  LEA.HI R6, R6, R7, RZ, 0x6 ;  /* 0x0000000706067211 */ /* 0x000fe200078f30ff */
[----:B------:R-:W-:Y:S01]  /*19f0*/  IMAD.MOV.U32 R24, RZ, RZ, R12 ;  /* 0x000000ffff187224 */ /* 0x000fe200078e000c */
[----:B------:R-:W-:Y:S01]  /*1a00*/  LEA.HI R2, R5, R84, RZ, 0x5 ;  /* 0x0000005405027211 */ /* 0x000fe200078f28ff */
[----:B-----5:R-:W-:Y:S01]  /*1a10*/  IMAD.WIDE.U32 R166, R85, c[0x0][0x290], R166 ;  /* 0x0000a40055a67a25 */ /* 0x020fe200078e00a6 */
[CC--:B------:R-:W-:Y:S02]  /*1a20*/  LEA.HI R137, R108.reuse, R3.reuse, RZ, 0x3 ;  /* 0x000000036c897211 */ /* 0x0c0fe400078f18ff */
[----:B------:R-:W-:Y:S01]  /*1a30*/  LEA.HI R108, R108, R3, RZ, 0x6 ;  /* 0x000000036c6c7211 */ /* 0x000fe200078f30ff */
[----:B------:R-:W-:Y:S01]  /*1a40*/  IMAD.SHL.U32 R2, R2, 0x10, RZ ;  /* 0x0000001002027824 */ /* 0x000fe200078e00ff */
[----:B------:R-:W-:Y:S01]  /*1a50*/  SHF.R.U32.HI R3, RZ, 0x3, R8 ;  /* 0x00000003ff037819 */ /* 0x000fe20000011608 */
[----:B------:R-:W-:Y:S01]  /*1a60*/  IMAD.SHL.U32 R6, R6, 0x40, RZ ;  /* 0x0000004006067824 */ /* 0x000fe200078e00ff */
[----:B------:R-:W-:Y:S01]  /*1a70*/  LOP3.LUT R12, R8, 0x38, R139, 0xf8, !PT ;  /* 0x00000038080c7812 */ /* 0x000fe200078ef88b */
[----:B------:R-:W-:Y:S01]  /*1a80*/  IMAD.SHL.U32 R108, R108, 0x40, RZ ;  /* 0x000000406c6c7824 */ /* 0x000fe200078e00ff */
[----:B------:R-:W-:Y:S01]  /*1a90*/  LEA.HI R112, R112, R9, RZ, 0x4 ;  /* 0x0000000970707211 */ /* 0x000fe200078f20ff */
[----:B------:R-:W-:Y:S01]  /*1aa0*/  IMAD.WIDE.U32 R168, R168, c[0x0][0x218], R24 ;  /* 0x00008600a8a87a25 */ /* 0x000fe200078e0018 */
[----:B------:R-:W-:-:S02]  /*1ab0*/  LOP3.LUT R7, R12, R3, RZ, 0x3c, !PT ;  /* 0x000000030c077212 */ /* 0x000fc400078e3cff */
[C---:B------:R-:W-:Y:S01]  /*1ac0*/  LOP3.LUT R14, R8.reuse, 0x38, R138, 0xf8, !PT ;  /* 0x00000038080e7812 */ /* 0x040fe200078ef88a */
[----:B------:R-:W-:Y:S01]  /*1ad0*/  IMAD.WIDE.U32 R164, R85, c[0x0][0x280], R164 ;  /* 0x0000a00055a47a25 */ /* 0x000fe200078e00a4 */
[----:B------:R-:W-:Y:S02]  /*1ae0*/  SHF.R.S32.HI R0, RZ, 0x4, R0 ;  /* 0x00000004ff007819 */ /* 0x000fe40000011400 */
[----:B------:R-:W-:Y:S01]  /*1af0*/  LOP3.LUT R12, R8, 0x38, R137, 0xf8, !PT ;  /* 0x00000038080c7812 */ /* 0x000fe200078ef889 */
[----:B------:R-:W-:Y:S01]  /*1b00*/  IMAD.IADD R121, R169, 0x1, R121 ;  /* 0x00000001a9797824 */ /* 0x000fe200078e0279 */
[----:B------:R-:W-:Y:S02]  /*1b10*/  SHF.R.S32.HI R113, RZ, 0x4, R113 ;  /* 0x00000004ff717819 */ /* 0x000fe40000011471 */
[----:B------:R-:W-:Y:S02]  /*1b20*/  SHF.R.S32.HI R112, RZ, 0x4, R112 ;  /* 0x00000004ff707819 */ /* 0x000fe40000011470 */
[----:B------:R-:W-:-:S02]  /*1b30*/  LOP3.LUT R2, R2, 0xfffffe00, RZ, 0xc0, !PT ;  /* 0xfffffe0002027812 */ /* 0x000fc400078ec0ff */
[----:B------:R-:W-:Y:S02]  /*1b40*/  LOP3.LUT R6, R6, 0xfffff000, RZ, 0xc0, !PT ;  /* 0xfffff00006067812 */ /* 0x000fe400078ec0ff */
[-C--:B------:R-:W-:Y:S02]  /*1b50*/  LOP3.LUT R109, R14, R3.reuse, RZ, 0x3c, !PT ;  /* 0x000000030e6d7212 */ /* 0x080fe400078e3cff */
[----:B------:R-:W-:Y:S02]  /*1b60*/  LOP3.LUT R108, R108, 0xfffff000, RZ, 0xc0, !PT ;  /* 0xfffff0006c6c7812 */ /* 0x000fe400078ec0ff */
        /* <DEDUP_REMOVED lines=34> */
[----:B------:R-:W-:Y:S02]  /*1d90*/  SHF.R.S32.HI R21, RZ, 0x1f, R20 ;  /* 0x0000001fff157819 */ /* 0x000fe40000011414 */
[--C-:B------:R-:W-:Y:S02]  /*1da0*/  IADD3 R110, R7, R110, R2.reuse ;  /* 0x0000006e076e7210 */ /* 0x100fe40007ffe002 */
[----:B------:R-:W-:Y:S01]  /*1db0*/  IADD3 R115, R115, R6, R2 ;  /* 0x0000000673737210 */ /* 0x000fe20007ffe002 */
[----:B------:R-:W-:Y:S01]  /*1dc0*/  IMAD.WIDE.U32 R28, R111, c[0x0][0x290], R20 ;  /* 0x0000a4006f1c7a25 */ /* 0x000fe200078e0014 */
[--C-:B------:R-:W-:Y:S02]  /*1dd0*/  IADD3 R114, R5, R114, R2.reuse ;  /* 0x0000007205727210 */ /* 0x100fe40007ffe002 */
[----:B------:R-:W-:Y:S01]  /*1de0*/  IADD3 R136, R3, R136, R2 ;  /* 0x0000008803887210 */ /* 0x000fe20007ffe002 */
[----:B------:R-:W-:Y:S01]  /*1df0*/  IMAD.WIDE.U32 R26, R111, c[0x0][0x280], R20 ;  /* 0x0000a0006f1a7a25 */ /* 0x000fe200078e0014 */
[----:B------:R-:W-:-:S02]  /*1e00*/  SHF.R.S32.HI R2, RZ, 0x1f, R85 ;  /* 0x0000001fff027819 */ /* 0x000fc40000011455 */
[----:B------:R-:W-:Y:S01]  /*1e10*/  IADD3 R101, P1, P0, R154, R158, R22 ;  /* 0x0000009e9a657210 */ /* 0x000fe2000783e016 */
[----:B------:R-:W-:Y:S01]  /*1e20*/  IMAD.IADD R163, R162, 0x1, R29 ;  /* 0x00000001a2a37824 */ /* 0x000fe200078e021d */
[----:B------:R-:W-:Y:S01]  /*1e30*/  LOP3.LUT R139, R139, 0xfffffff8, RZ, 0xc0, !PT ;  /* 0xfffffff88b8b7812 */ /* 0x000fe200078ec0ff */
[----:B------:R-:W-:Y:S01]  /*1e40*/  IMAD.IADD R161, R160, 0x1, R27 ;  /* 0x00000001a0a17824 */ /* 0x000fe200078e021b */
[----:B------:R-:W-:Y:S01]  /*1e50*/  IADD3.X R100, R103, R106, R23, P1, P0 ;  /* 0x0000006a67647210 */ /* 0x000fe20000fe0417 */
[----:B------:R-:W-:Y:S01]  /*1e60*/  IMAD R4, R2, c[0x0][0x290], RZ ;  /* 0x0000a40002047a24 */ /* 0x000fe200078e02ff */
[----:B------:R-:W-:Y:S01]  /*1e70*/  ISETP.NE.AND P0, PT, RZ, UR4, PT ;  /* 0x00000004ff007c0c */ /* 0x000fe2000bf05270 */
[----:B------:R-:W-:Y:S01]  /*1e80*/  IMAD.MOV.U32 R162, RZ, RZ, R28 ;  /* 0x000000ffffa27224 */ /* 0x000fe200078e001c */
[----:B------:R-:W-:Y:S01]  /*1e90*/  LOP3.LUT R138, R138, 0xfffffff8, RZ, 0xc0, !PT ;  /* 0xfffffff88a8a7812 */ /* 0x000fe200078ec0ff */
[----:B------:R-:W-:Y:S01]  /*1ea0*/  IMAD.MOV.U32 R160, RZ, RZ, R26 ;  /* 0x000000ffffa07224 */ /* 0x000fe200078e001a */
[----:B------:R-:W-:Y:S01]  /*1eb0*/  LOP3.LUT R137, R137, 0xfffffff8, RZ, 0xc0, !PT ;  /* 0xfffffff889897812 */ /* 0x000fe200078ec0ff */
[----:B------:R-:W-:Y:S01]  /*1ec0*/  IMAD R2, R2, c[0x0][0x280], RZ ;  /* 0x0000a00002027a24 */ /* 0x000fe200078e02ff */
[-C--:B------:R-:W-:Y:S01]  /*1ed0*/  SHF.L.U64.HI R123, R12, R131.reuse, c[0x0][0x294] ;  /* 0x0000a5000c7b7619 */ /* 0x080fe20000010283 */
[----:B------:R-:W-:Y:S01]  /*1ee0*/  IMAD.MOV.U32 R6, RZ, RZ, c[0x0][0x1e0] ;  /* 0x00007800ff067624 */ /* 0x000fe200078e00ff */
[-C--:B------:R-:W-:Y:S01]  /*1ef0*/  SHF.L.U64.HI R127, R8, R131.reuse, c[0x0][0x284] ;  /* 0x0000a100087f7619 */ /* 0x080fe20000010283 */
[C---:B------:R-:W-:Y:S01]  /*1f00*/  IMAD R117, R85.reuse, c[0x0][0x294], R4 ;  /* 0x0000a50055757a24 */ /* 0x040fe200078e0204 */
[----:B------:R-:W-:Y:S01]  /*1f10*/  P2R R143, PR, RZ, 0x1 ;  /* 0x00000001ff8f7803 */ /* 0x000fe20000000000 */
[C---:B------:R-:W-:Y:S01]  /*1f20*/  IMAD R3, R85.reuse, c[0x0][0x284], R2 ;  /* 0x0000a10055037a24 */ /* 0x040fe200078e0202 */
[----:B------:R-:W-:Y:S01]  /*1f30*/  SHF.L.U64.HI R131, R6, R131, c[0x0][0x1e4] ;  /* 0x0000790006837619 */ /* 0x000fe20000010283 */
[----:B------:R-:W-:Y:S01]  /*1f40*/  IMAD.WIDE.U32 R162, R85, c[0x0][0x290], R162 ;  /* 0x0000a40055a27a25 */ /* 0x000fe200078e00a2 */
[----:B------:R-:W-:-:S02]  /*1f50*/  IADD3 R142, R22, 0x60, RZ ;  /* 0x00000060168e7810 */ /* 0x000fc40007ffe0ff */
[C---:B------:R-:W-:Y:S01]  /*1f60*/  IADD3 R141, R22.reuse, 0x80, RZ ;  /* 0x00000080168d7810 */ /* 0x040fe20007ffe0ff */
[----:B------:R-:W-:Y:S01]  /*1f70*/  IMAD.WIDE.U32 R160, R85, c[0x0][0x280], R160 ;  /* 0x0000a00055a07a25 */ /* 0x000fe200078e00a0 */
[----:B------:R-:W-:Y:S02]  /*1f80*/  IADD3 R140, R22, 0xa0, RZ ;  /* 0x000000a0168c7810 */ /* 0x000fe40007ffe0ff */
[C---:B------:R-:W-:Y:S01]  /*1f90*/  IADD3 R14, R20.reuse, 0x30, RZ ;  /* 0x00000030140e7810 */ /* 0x040fe20007ffe0ff */
[----:B------:R-:W-:Y:S01]  /*1fa0*/  IMAD.IADD R119, R167, 0x1, R117 ;  /* 0x00000001a7777824 */ /* 0x000fe200078e0275 */
[----:B------:R-:W-:Y:S01]  /*1fb0*/  IADD3 R13, R20, 0x50, RZ ;  /* 0x00000050140d7810 */ /* 0x000fe20007ffe0ff */
[----:B------:R-:W-:Y:S01]  /*1fc0*/  IMAD.SHL.U32 R135, R6, 0x40, RZ ;  /* 0x0000004006877824 */ /* 0x000fe200078e00ff */
[----:B------:R-:W-:Y:S01]  /*1fd0*/  IADD3 R12, R20, 0x10, RZ ;  /* 0x00000010140c7810 */ /* 0x000fe20007ffe0ff */
[----:B------:R-:W-:Y:S01]  /*1fe0*/  IMAD.IADD R117, R117, 0x1, R163 ;  /* 0x0000000175757824 */ /* 0x000fe200078e02a3 */
[----:B------:R-:W-:Y:S01]  /*1ff0*/  SHF.R.S32.HI R134, RZ, 0x1f, R139 ;  /* 0x0000001fff867819 */ /* 0x000fe2000001148b */
[----:B------:R-:W-:Y:S01]  /*2000*/  IMAD.IADD R118, R165, 0x1, R3 ;  /* 0x00000001a5767824 */ /* 0x000fe200078e0203 */
[----:B------:R-:W-:Y:S01]  /*2010*/  SHF.R.S32.HI R126, RZ, 0x1f, R107 ;  /* 0x0000001fff7e7819 */ /* 0x000fe2000001146b */
[----:B------:R-:W-:Y:S01]  /*2020*/  IMAD.IADD R116, R3, 0x1, R161 ;  /* 0x0000000103747824 */ /* 0x000fe200078e02a1 */
[----:B------:R-:W-:-:S02]  /*2030*/  SHF.R.S32.HI R130, RZ, 0x1f, R138 ;  /* 0x0000001fff827819 */ /* 0x000fc4000001148a */
[----:B------:R-:W-:Y:S02]  /*2040*/  SHF.R.S32.HI R128, RZ, 0x1f, R137 ;  /* 0x0000001fff807819 */ /* 0x000fe40000011489 */
[----:B------:R-:W-:Y:S02]  /*2050*/  SHF.R.S32.HI R124, RZ, 0x1f, R113 ;  /* 0x0000001fff7c7819 */ /* 0x000fe40000011471 */
[----:B------:R-:W-:Y:S02]  /*2060*/  SHF.R.S32.HI R122, RZ, 0x1f, R112 ;  /* 0x0000001fff7a7819 */ /* 0x000fe40000011470 */
.L_x_2249:
        /* <DEDUP_REMOVED lines=90> */
.L_x_2229:
[----:B------:R-:W-:Y:S05]  /*2610*/  BSYNC B0 ;  /* 0x0000000000007941 */ /* 0x000fea0003800000 */
.L_x_2228:
        /* <DEDUP_REMOVED lines=89> */
.L_x_2232:
[----:B------:R-:W-:Y:S05]  /*2bb0*/  BSYNC B0 ;  /* 0x0000000000007941 */ /* 0x000fea0003800000 */
.L_x_2231:
        /* <DEDUP_REMOVED lines=56> */
.L_x_2234:
[----:B------:R-:W-:Y:S05]  /*2f40*/  BSYNC B0 ;  /* 0x0000000000007941 */ /* 0x000fea0003800000 */
.L_x_2233:
        /* <DEDUP_REMOVED lines=56> */
.L_x_2236:
[----:B------:R-:W-:Y:S05]  /*32d0*/  BSYNC B0 ;  /* 0x0000000000007941 */ /* 0x000fea0003800000 */
.L_x_2235:
        /* <DEDUP_REMOVED lines=56> */
.L_x_2238:
[----:B------:R-:W-:Y:S05]  /*3660*/  BSYNC B0 ;  /* 0x0000000000007941 */ /* 0x000fea0003800000 */
.L_x_2237:
        /* <DEDUP_REMOVED lines=56> */
.L_x_2240:
[----:B------:R-:W-:Y:S05]  /*39f0*/  BSYNC B0 ;  /* 0x0000000000007941 */ /* 0x000fea0003800000 */
.L_x_2239:
        /* <DEDUP_REMOVED lines=56> */
.L_x_2227:
        /* <DEDUP_REMOVED lines=47> */
.L_x_2242:
[----:B------:R-:W-:Y:S05]  /*4070*/  BSYNC B0 ;  /* 0x0000000000007941 */ /* 0x000fea0003800000 */
.L_x_2241:
        /* <DEDUP_REMOVED lines=153> */
.L_x_2244:
[----:B------:R-:W-:Y:S05]  /*4a10*/  BSYNC B0 ;  /* 0x0000000000007941 */ /* 0x000fea0003800000 */
.L_x_2243:
        /* <DEDUP_REMOVED lines=118> */
.L_x_2246:
[----:B------:R-:W-:Y:S05]  /*5180*/  BSYNC B0 ;  /* 0x0000000000007941 */ /* 0x000fea0003800000 */
.L_x_2245:
        /* <DEDUP_REMOVED lines=120> */
.L_x_2226:
        /* <DEDUP_REMOVED lines=29> */
.L_x_2230:
[----:B------:R-:W-:Y:S05]  /*5ae0*/  BSYNC B1 ;  /* 0x0000000000017941 */ /* 0x000fea0003800000 */
.L_x_2225:
        /* <DEDUP_REMOVED lines=66> */
.L_x_2248:
[----:B-1----:R-:W-:Y:S05]  /*5f10*/  BSYNC B0 ;  /* 0x0000000000007941 */ /* 0x002fea0003800000 */
.L_x_2247:
        /* <DEDUP_REMOVED lines=33> */
.L_x_2224:
        /* <DEDUP_REMOVED lines=21> */
.L_x_2251:
[----:B------:R-:W-:-:S04]  /*6280*/  MOV R2, 0x1 ;  /* 0x0000000100027802 */ /* 0x000fc80000000f00 */
[----:B------:R-:W-:-:S13]  /*6290*/  ISETP.NE.AND P0, PT, R2, c[0x0][0x32c], PT ;  /* 0x0000cb0002007a0c */ /* 0x000fda0003f05270 */
[----:B------:R-:W-:-:S05]  /*62a0*/  @P0 IMAD.HI.U32 R2, R3, c[0x0][0x330], RZ ;  /* 0x0000cc0003020a27 */ /* 0x000fca00078e00ff */
[----:B------:R-:W-:Y:S02]  /*62b0*/  @P0 SHF.R.U32.HI R3, RZ, c[0x0][0x334], R2 ;  /* 0x0000cd00ff030a19 */ /* 0x000fe40000011602 */
.L_x_2252:
[----:B------:R-:W-:-:S05]  /*62c0*/  MOV R2, c[0x0][0x32c] ;  /* 0x0000cb0000027a02 */ /* 0x000fca0000000f00 */
[----:B------:R-:W-:-:S05]  /*62d0*/  IMAD R2, R3, R2, c[0x0][0x32c] ;  /* 0x0000cb0003027624 */ /* 0x000fca00078e0202 */
[----:B------:R-:W-:-:S04]  /*62e0*/  IMNMX R5, R5, R2, PT ;  /* 0x0000000205057217 */ /* 0x000fc80003800200 */
.L_x_2250:
        /* <DEDUP_REMOVED lines=20> */
.L_x_2254:
[----:B------:R-:W-:-:S04]  /*6430*/  MOV R2, c[0x0][0x32c] ;  /* 0x0000cb0000027a02 */ /* 0x000fc80000000f00 */
[----:B------:R-:W-:-:S13]  /*6440*/  ISETP.NE.AND P0, PT, R2, 0x1, PT ;  /* 0x000000010200780c */ /* 0x000fda0003f05270 */
[----:B------:R-:W-:-:S05]  /*6450*/  @P0 IMAD.HI.U32 R2, R3, c[0x0][0x330], RZ ;  /* 0x0000cc0003020a27 */ /* 0x000fca00078e00ff */
[----:B------:R-:W-:-:S05]  /*6460*/  @P0 SHF.R.U32.HI R3, RZ, c[0x0][0x334], R2 ;  /* 0x0000cd00ff030a19 */ /* 0x000fca0000011602 */
.L_x_2255:
[----:B------:R-:W-:-:S05]  /*6470*/  IMAD R3, R3, c[0x0][0x32c], RZ ;  /* 0x0000cb0003037a24 */ /* 0x000fca00078e02ff */
[----:B------:R-:W-:-:S04]  /*6480*/  IMNMX R198, R198, R3, !PT ;  /* 0x00000003c6c67217 */ /* 0x000fc80007800200 */
.L_x_2253:
        /* <DEDUP_REMOVED lines=62> */
[----:B------:R-:W2:Y:S01]  /*6870*/  @P2 LDG.E R12, [R12.64] ;  /* 0x000000060c0c2981 */ /* 0x000ea2000c1e1900 */
[----:B------:R-:W-:Y:S01]  /*6880*/  SHF.R.S32.HI R83, RZ, 0x1f, R84 ;  /* 0x0000001fff537819 */ /* 0x000fe20000011454 */
[----:B------:R-:W-:Y:S01]  /*6890*/  IMAD.WIDE.U32 R6, R87, c[0x0][0x178], RZ ;  /* 0x00005e0057067a25 */ /* 0x000fe200078e00ff */
[----:B------:R-:W-:Y:S01]  /*68a0*/  SHF.R.S32.HI R2, RZ, 0x1f, R87 ;  /* 0x0000001fff027819 */ /* 0x000fe20000011457 */
[----:B------:R-:W-:Y:S01]  /*68b0*/  BSSY B0, `(.L_x_2257) ;  /* 0x000009f000007945 */ /* 0x000fe20003800000 */
[-C--:B------:R-:W-:Y:S02]  /*68c0*/  LEA.HI R5, R83, R84.reuse, RZ, 0x3 ;  /* 0x0000005453057211 */ /* 0x080fe400078f18ff */
[----:B------:R-:W-:Y:S01]  /*68d0*/  ISETP.NE.U32.AND P0, PT, RZ, c[0x0][0x348], PT ;  /* 0x0000d200ff007a0c */ /* 0x000fe20003f05070 */
[----:B------:R-:W-:Y:S01]  /*68e0*/  IMAD R2, R2, c[0x0][0x178], RZ ;  /* 0x00005e0002027a24 */ /* 0x000fe200078e02ff */
[----:B------:R-:W-:Y:S02]  /*68f0*/  LOP3.LUT R135, R5, 0xfffffff8, RZ, 0xc0, !PT ;  /* 0xfffffff805877812 */ /* 0x000fe400078ec0ff */
[----:B------:R-:W-:Y:S01]  /*6900*/  SHF.R.S32.HI R14, RZ, 0x3, R5 ;  /* 0x00000003ff0e7819 */ /* 0x000fe20000011405 */
[----:B------:R-:W-:Y:S01]  /*6910*/  IMAD R3, R87, c[0x0][0x17c], R2 ;  /* 0x00005f0057037a24 */ /* 0x000fe200078e0202 */
[----:B------:R-:W-:Y:S01]  /*6920*/  SHF.R.S32.HI R11, RZ, 0x1f, R196 ;  /* 0x0000001fff0b7819 */ /* 0x000fe200000114c4 */
[----:B------:R-:W-:Y:S01]  /*6930*/  IMAD.IADD R135, R84, 0x1, -R135 ;  /* 0x0000000154877824 */ /* 0x000fe200078e0a87 */
[----:B------:R-:W-:Y:S01]  /*6940*/  ISETP.NE.AND.EX P0, PT, RZ, c[0x0][0x34c], PT, P0 ;  /* 0x0000d300ff007a0c */ /* 0x000fe20003f05300 */
[----:B------:R-:W-:Y:S01]  /*6950*/  IMAD R2, R86, c[0x0][0x1b8], RZ ;  /* 0x00006e0056027a24 */ /* 0x000fe200078e02ff */
[----:B------:R-:W-:Y:S01]  /*6960*/  LOP3.LUT R88, R88, 0xffffffef, RZ, 0xc0, !PT ;  /* 0xffffffef58587812 */ /* 0x000fe200078ec0ff */
[----:B------:R-:W-:Y:S01]  /*6970*/  IMAD R4, R135, 0x20, R14 ;  /* 0x0000002087047824 */ /* 0x000fe200078e020e */
[----:B------:R-:W-:Y:S01]  /*6980*/  SEL R9, R11, RZ, !P0 ;  /* 0x000000ff0b097207 */ /* 0x000fe20004000000 */
[----:B------:R-:W-:Y:S01]  /*6990*/  IMAD.IADD R7, R7, 0x1, R3 ;  /* 0x0000000107077824 */ /* 0x000fe200078e0203 */
[----:B------:R-:W-:Y:S01]  /*69a0*/  SEL R16, R196, RZ, !P0 ;  /* 0x000000ffc4107207 */ /* 0x000fe20004000000 */
[----:B------:R-:W-:Y:S01]  /*69b0*/  IMAD.IADD R4, R133, 0x1, R4 ;  /* 0x0000000185047824 */ /* 0x000fe200078e0204 */
[----:B------:R-:W-:Y:S01]  /*69c0*/  LOP3.LUT P0, RZ, R135, 0x2, RZ, 0xc0, !PT ;  /* 0x0000000287ff7812 */ /* 0x000fe2000780c0ff */
[----:B------:R-:W-:Y:S01]  /*69d0*/  IMAD R3, R197, c[0x0][0x1bc], R2 ;  /* 0x00006f00c5037a24 */ /* 0x000fe200078e0202 */
[CC--:B------:R-:W-:Y:S01]  /*69e0*/  LEA.HI R10, R83.reuse, R84.reuse, RZ, 0x6 ;  /* 0x00000054530a7211 */ /* 0x0c0fe200078f30ff */
[----:B------:R-:W-:Y:S01]  /*69f0*/  @P1 IMAD.HI.U32 R2, R4, c[0x0][0x2c8], RZ ;  /* 0x0000b20004021a27 */ /* 0x000fe200078e00ff */
[----:B------:R-:W-:-:S03]  /*6a00*/  LEA.HI R80, R83, R84, RZ, 0x5 ;  /* 0x0000005453507211 */ /* 0x000fc600078f28ff */
[----:B------:R-:W-:Y:S01]  /*6a10*/  IMAD.WIDE.U32 R6, R197, c[0x0][0x1b8], R6 ;  /* 0x00006e00c5067a25 */ /* 0x000fe200078e0006 */
[----:B------:R-:W-:-:S03]  /*6a20*/  SHF.R.S32.HI R87, RZ, 0x5, R80 ;  /* 0x00000005ff577819 */ /* 0x000fc60000011450 */
[----:B------:R-:W-:Y:S01]  /*6a30*/  IMAD.MOV.U32 R20, RZ, RZ, R4 ;  /* 0x000000ffff147224 */ /* 0x000fe200078e0004 */
[----:B------:R-:W-:Y:S01]  /*6a40*/  @P1 SHF.R.U32.HI R20, RZ, c[0x0][0x2cc], R2 ;  /* 0x0000b300ff141a19 */ /* 0x000fe20000011602 */
[----:B------:R-:W-:Y:S01]  /*6a50*/  IMAD R9, R9, c[0x0][0x1c0], RZ ;  /* 0x0000700009097a24 */ /* 0x000fe200078e02ff */
[----:B------:R-:W-:Y:S01]  /*6a60*/  @P0 LOP3.LUT R88, R88, 0x10, RZ, 0xfc, !PT ;  /* 0x0000001058580812 */ /* 0x000fe200078efcff */
[----:B------:R-:W-:Y:S01]  /*6a70*/  IMAD.IADD R7, R7, 0x1, R3 ;  /* 0x0000000107077824 */ /* 0x000fe200078e0203 */
[----:B------:R-:W-:Y:S01]  /*6a80*/  LEA.HI R3, R83, R84, RZ, 0x4 ;  /* 0x0000005453037211 */ /* 0x000fe200078f20ff */
[----:B------:R-:W-:Y:S01]  /*6a90*/  IMAD R9, R16, c[0x0][0x1c4], R9 ;  /* 0x0000710010097a24 */ /* 0x000fe200078e0209 */
[----:B------:R-:W-:Y:S01]  /*6aa0*/  IADD3 R23, P0, R14, R0, RZ ;  /* 0x000000000e177210 */ /* 0x000fe20007f1e0ff */
[----:B------:R-:W-:Y:S01]  /*6ab0*/  IMAD.WIDE.U32 R16, R16, c[0x0][0x1c0], R6 ;  /* 0x0000700010107a25 */ /* 0x000fe200078e0006 */
[----:B------:R-:W-:Y:S02]  /*6ac0*/  SHF.R.S32.HI R8, RZ, 0x4, R3 ;  /* 0x00000004ff087819 */ /* 0x000fe40000011403 */
[----:B------:R-:W-:Y:S01]  /*6ad0*/  LOP3.LUT P1, RZ, R135, 0x4, RZ, 0xc0, !PT ;  /* 0x0000000487ff7812 */ /* 0x000fe2000782c0ff */
[----:B------:R-:W-:Y:S01]  /*6ae0*/  IMAD.MOV R7, RZ, RZ, -R20 ;  /* 0x000000ffff077224 */ /* 0x000fe200078e0a14 */
[C---:B------:R-:W-:Y:S01]  /*6af0*/  LEA.HI R2, R3.reuse, R8, RZ, 0x1 ;  /* 0x0000000803027211 */ /* 0x040fe200078f08ff */
[----:B------:R-:W-:Y:S01]  /*6b00*/  IMAD.SHL.U32 R205, R14, 0x40, RZ ;  /* 0x000000400ecd7824 */ /* 0x000fe200078e00ff */
[----:B------:R-:W-:Y:S01]  /*6b10*/  LOP3.LUT R3, R3, 0xfffffff0, RZ, 0xc0, !PT ;  /* 0xfffffff003037812 */ /* 0x000fe200078ec0ff */
[----:B------:R-:W-:Y:S01]  /*6b20*/  IMAD R26, R7, c[0x0][0x2c4], R4 ;  /* 0x0000b100071a7a24 */ /* 0x000fe200078e0204 */
[----:B------:R-:W-:Y:S01]  /*6b30*/  SHF.R.S32.HI R7, RZ, 0x1f, R20 ;  /* 0x0000001fff077819 */ /* 0x000fe20000011414 */
[----:B------:R-:W-:Y:S01]  /*6b40*/  IMAD.SHL.U32 R18, R135, 0x8, RZ ;  /* 0x0000000887127824 */ /* 0x000fe200078e00ff */
[----:B------:R-:W-:Y:S01]  /*6b50*/  LOP3.LUT R205, R205, 0x1c0, RZ, 0xc0, !PT ;  /* 0x000001c0cdcd7812 */ /* 0x000fe200078ec0ff */
[----:B------:R-:W-:Y:S01]  /*6b60*/  IMAD.IADD R17, R17, 0x1, R9 ;  /* 0x0000000111117824 */ /* 0x000fe200078e0209 */
[----:B------:R-:W-:Y:S01]  /*6b70*/  SHF.R.S32.HI R9, RZ, 0x1f, R0 ;  /* 0x0000001fff097819 */ /* 0x000fe20000011400 */
[----:B------:R-:W-:Y:S01]  /*6b80*/  IMAD R7, R7, c[0x0][0x1b0], RZ ;  /* 0x00006c0007077a24 */ /* 0x000fe200078e02ff */
[----:B------:R-:W-:Y:S01]  /*6b90*/  LOP3.LUT R6, R205, 0x38, R18, 0xf8, !PT ;  /* 0x00000038cd067812 */ /* 0x000fe200078ef812 */
[----:B------:R-:W-:Y:S01]  /*6ba0*/  IMAD.IADD R3, R84, 0x1, -R3 ;  /* 0x0000000154037824 */ /* 0x000fe200078e0a03 */
[----:B------:R-:W-:Y:S01]  /*6bb0*/  SHF.R.U32.HI R205, RZ, 0x3, R205 ;  /* 0x00000003ffcd7819 */ /* 0x000fe200000116cd */
[----:B------:R-:W-:Y:S01]  /*6bc0*/  IMAD R7, R20, c[0x0][0x1b4], R7 ;  /* 0x00006d0014077a24 */ /* 0x000fe200078e0207 */
[----:B------:R-:W-:Y:S01]  /*6bd0*/  LOP3.LUT R2, R2, 0xfffffffe, RZ, 0xc0, !PT ;  /* 0xfffffffe02027812 */ /* 0x000fe200078ec0ff */
[----:B------:R-:W-:Y:S01]  /*6be0*/  IMAD.WIDE.U32 R20, R20, c[0x0][0x1b0], R16 ;  /* 0x00006c0014147a25 */ /* 0x000fe200078e0010 */
[----:B------:R-:W-:-:S02]  /*6bf0*/  LOP3.LUT R205, R6, R205, RZ, 0x3c, !PT ;  /* 0x000000cd06cd7212 */ /* 0x000fc400078e3cff */
[----:B------:R-:W-:Y:S01]  /*6c00*/  LEA.HI.X.SX32 R16, R14, R9, 0x1, P0 ;  /* 0x000000090e107211 */ /* 0x000fe200000f0eff */
[----:B------:R-:W-:Y:S01]  /*6c10*/  IMAD.IADD R21, R21, 0x1, R7 ;  /* 0x0000000115157824 */ /* 0x000fe200078e0207 */
[----:B------:R-:W-:Y:S01]  /*6c20*/  SHF.L.U32 R6, R135, 0x6, RZ ;  /* 0x0000000687067819 */ /* 0x000fe200000006ff */
[----:B------:R-:W-:Y:S01]  /*6c30*/  IMAD.IADD R2, R8, 0x1, -R2 ;  /* 0x0000000108027824 */ /* 0x000fe200078e0a02 */
[----:B------:R-:W-:Y:S01]  /*6c40*/  SHF.R.S32.HI R9, RZ, 0x1f, R26 ;  /* 0x0000001fff097819 */ /* 0x000fe2000001141a */
[----:B------:R-:W-:Y:S01]  /*6c50*/  IMAD.SHL.U32 R10, R10, 0x8, RZ ;  /* 0x000000080a0a7824 */ /* 0x000fe200078e00ff */
[----:B------:R-:W-:Y:S02]  /*6c60*/  LOP3.LUT R6, R6, 0x1c0, RZ, 0xc0, !PT ;  /* 0x000001c006067812 */ /* 0x000fe400078ec0ff */
[----:B------:R-:W-:Y:S01]  /*6c70*/  IADD3 R4, R18, 0x80, RZ ;  /* 0x0000008012047810 */ /* 0x000fe20007ffe0ff */
[----:B------:R-:W-:Y:S01]  /*6c80*/  IMAD R9, R9, c[0x0][0x1a8], RZ ;  /* 0x00006a0009097a24 */ /* 0x000fe200078e02ff */
[----:B------:R-:W-:-:S02]  /*6c90*/  LOP3.LUT R0, R6, 0x8, R5, 0xf8, !PT ;  /* 0x0000000806007812 */ /* 0x000fc400078ef805 */
[----:B------:R-:W-:Y:S01]  /*6ca0*/  SHF.R.U32.HI R5, RZ, 0x3, R6 ;  /* 0x00000003ff057819 */ /* 0x000fe20000011606 */
[----:B------:R-:W-:Y:S01]  /*6cb0*/  IMAD R9, R26, c[0x0][0x1ac], R9 ;  /* 0x00006b001a097a24 */ /* 0x000fe200078e0209 */
[----:B------:R-:W-:Y:S01]  /*6cc0*/  ISETP.GE.AND P0, PT, R4, c[0x0][0x198], PT ;  /* 0x0000660004007a0c */ /* 0x000fe20003f06270 */
[----:B------:R-:W-:Y:S01]  /*6cd0*/  IMAD.WIDE.U32 R26, R26, c[0x0][0x1a8], R20 ;  /* 0x00006a001a1a7a25 */ /* 0x000fe200078e0014 */
[----:B------:R-:W-:Y:S02]  /*6ce0*/  SHF.R.S32.HI R8, RZ, 0x1f, R3 ;  /* 0x0000001fff087819 */ /* 0x000fe40000011403 */
[----:B------:R-:W-:Y:S01]  /*6cf0*/  LOP3.LUT R5, R0, R5, RZ, 0x3c, !PT ;  /* 0x0000000500057212 */ /* 0x000fe200078e3cff */
[----:B------:R-:W-:Y:S01]  /*6d00*/  IMAD.IADD R0, R27, 0x1, R9 ;  /* 0x000000011b007824 */ /* 0x000fe200078e0209 */
[----:B------:R-:W-:Y:S01]  /*6d10*/  P2R R7, PR, RZ, 0x1 ;  /* 0x00000001ff077803 */ /* 0x000fe20000000000 */
[----:B------:R-:W-:Y:S01]  /*6d20*/  IMAD R20, R16, c[0x0][0x1e0], RZ ;  /* 0x0000780010147a24 */ /* 0x000fe200078e02ff */
[----:B------:R-:W-:Y:S01]  /*6d30*/  LEA R6, P0, R26, c[0x0][0x160], 0x1 ;  /* 0x000058001a067a11 */ /* 0x000fe200078008ff */
[----:B------:R-:W-:Y:S01]  /*6d40*/  IMAD R16, R16, c[0x0][0x208], RZ ;  /* 0x0000820010107a24 */ /* 0x000fe200078e02ff */
[----:B------:R-:W-:Y:S01]  /*6d50*/  LEA.HI R8, R8, R3, RZ, 0x3 ;  /* 0x0000000308087211 */ /* 0x000fe200078f18ff */
[C---:B------:R-:W-:Y:S01]  /*6d60*/  IMAD R20, R23.reuse, c[0x0][0x1e4], R20 ;  /* 0x0000790017147a24 */ /* 0x040fe200078e0214 */
[----:B------:R-:W-:Y:S01]  /*6d70*/  ISETP.GE.AND P6, PT, R4, c[0x0][0x1d4], PT ;  /* 0x0000750004007a0c */ /* 0x000fe20003fc6270 */
[----:B------:R-:W-:Y:S01]  /*6d80*/  IMAD R16, R23, c[0x0][0x20c], R16 ;  /* 0x0000830017107a24 */ /* 0x000fe200078e0210 */
[----:B------:R-:W-:Y:S01]  /*6d90*/  LEA.HI.X R0, R26, c[0x0][0x164], R0, 0x1, P0 ;  /* 0x000059001a007a11 */ /* 0x000fe200000f0c00 */
[C---:B------:R-:W-:Y:S01]  /*6da0*/  IMAD R5, R2.reuse, 0x200, R5 ;  /* 0x0000020002057824 */ /* 0x040fe200078e0205 */
[----:B------:R-:W-:Y:S01]  /*6db0*/  ISETP.NE.U32.AND P0, PT, RZ, c[0x0][0x350], PT ;  /* 0x0000d400ff007a0c */ /* 0x000fe20003f05070 */
[----:B------:R-:W-:Y:S01]  /*6dc0*/  IMAD.SHL.U32 R2, R2, 0x8, RZ ;  /* 0x0000000802027824 */ /* 0x000fe200078e00ff */
[----:B------:R-:W-:-:S02]  /*6dd0*/  LOP3.LUT R4, R8, 0xfffffff8, RZ, 0xc0, !PT ;  /* 0xfffffff808047812 */ /* 0x000fc400078ec0ff */
[--C-:B------:R-:W-:Y:S02]  /*6de0*/  SHF.R.S32.HI R19, RZ, 0x1f, R18.reuse ;  /* 0x0000001fff137819 */ /* 0x100fe40000011412 */
[----:B------:R-:W-:Y:S02]  /*6df0*/  IADD3 R4, R3, -R4, RZ ;  /* 0x8000000403047210 */ /* 0x000fe40007ffe0ff */
[----:B------:R-:W-:Y:S01]  /*6e00*/  ISETP.NE.AND.EX P0, PT, RZ, c[0x0][0x354], PT, P0 ;  /* 0x0000d500ff007a0c */ /* 0x000fe20003f05300 */
[----:B------:R-:W-:Y:S01]  /*6e10*/  IMAD.WIDE.U32 R24, R23, c[0x0][0x1e0], R18 ;  /* 0x0000780017187a25 */ /* 0x000fe200078e0012 */
[----:B------:R-:W-:Y:S02]  /*6e20*/  LOP3.LUT R205, R205, 0xfffffe00, R10, 0xf8, !PT ;  /* 0xfffffe00cdcd7812 */ /* 0x000fe400078ef80a */
[----:B------:R-:W-:Y:S01]  /*6e30*/  ISETP.GE.AND P5, PT, R18, c[0x0][0x1d4], PT ;  /* 0x0000750012007a0c */ /* 0x000fe20003fa6270 */
[----:B------:R-:W-:-:S04]  /*6e40*/  IMAD.WIDE.U32 R22, R23, c[0x0][0x208], R18 ;  /* 0x0000820017167a25 */ /* 0x000fc800078e0012 */
[----:B------:R-:W-:Y:S02]  /*6e50*/  IMAD.IADD R17, R23, 0x1, R16 ;  /* 0x0000000117117824 */ /* 0x000fe400078e0210 */
[C---:B------:R-:W-:Y:S02]  /*6e60*/  IMAD R10, R86.reuse, c[0x0][0x1e8], RZ ;  /* 0x00007a00560a7a24 */ /* 0x040fe400078e02ff */
[----:B------:R-:W-:Y:S02]  /*6e70*/  IMAD.MOV.U32 R16, RZ, RZ, R22 ;  /* 0x000000ffff107224 */ /* 0x000fe400078e0016 */
[----:B------:R-:W-:Y:S02]  /*6e80*/  IMAD R86, R86, c[0x0][0x210], RZ ;  /* 0x0000840056567a24 */ /* 0x000fe400078e02ff */
[----:B------:R-:W-:-:S04]  /*6e90*/  IMAD.WIDE.U32 R16, R197, c[0x0][0x210], R16 ;  /* 0x00008400c5107a25 */ /* 0x000fc800078e0010 */
[----:B------:R-:W-:Y:S02]  /*6ea0*/  IMAD R9, R197, c[0x0][0x214], R86 ;  /* 0x00008500c5097a24 */ /* 0x000fe400078e0256 */
[----:B------:R-:W-:Y:S02]  /*6eb0*/  IMAD.IADD R21, R25, 0x1, R20 ;  /* 0x0000000119157824 */ /* 0x000fe400078e0214 */
[----:B------:R-:W-:Y:S01]  /*6ec0*/  IMAD.IADD R17, R9, 0x1, R17 ;  /* 0x0000000109117824 */ /* 0x000fe200078e0211 */
[----:B------:R-:W-:Y:S01]  /*6ed0*/  SHF.L.U32 R9, R8, 0x6, RZ ;  /* 0x0000000608097819 */ /* 0x000fe200000006ff */
[----:B------:R-:W-:Y:S02]  /*6ee0*/  IMAD.MOV.U32 R20, RZ, RZ, R24 ;  /* 0x000000ffff147224 */ /* 0x000fe400078e0018 */
[C---:B------:R-:W-:Y:S02]  /*6ef0*/  IMAD R10, R197.reuse, c[0x0][0x1ec], R10 ;  /* 0x00007b00c50a7a24 */ /* 0x040fe400078e020a */
[----:B------:R-:W-:-:S04]  /*6f00*/  IMAD.WIDE.U32 R20, R197, c[0x0][0x1e8], R20 ;  /* 0x00007a00c5147a25 */ /* 0x000fc800078e0014 */
[----:B------:R-:W-:Y:S02]  /*6f10*/  IMAD.IADD R21, R10, 0x1, R21 ;  /* 0x000000010a157824 */ /* 0x000fe400078e0215 */
[----:B------:R-:W-:Y:S01]  /*6f20*/  IMAD R8, R199, c[0x0][0x2c4], RZ ;  /* 0x0000b100c7087a24 */ /* 0x000fe200078e02ff */
[----:B--2---:R-:W-:Y:S01]  /*6f30*/  @P2 SHF.R.S32.HI R13, RZ, 0x1f, R12 ;  /* 0x0000001fff0d2819 */ /* 0x004fe2000001140c */
[----:B------:R-:W-:Y:S02]  /*6f40*/  @!P2 IMAD.MOV.U32 R12, RZ, RZ, R196 ;  /* 0x000000ffff0ca224 */ /* 0x000fe400078e00c4 */
[----:B------:R-:W-:Y:S02]  /*6f50*/  @!P2 IMAD.MOV.U32 R13, RZ, RZ, R11 ;  /* 0x000000ffff0da224 */ /* 0x000fe400078e000b */
[----:B------:R-:W-:Y:S01]  /*6f60*/  IMAD.MOV.U32 R11, RZ, RZ, 0x10 ;  /* 0x00000010ff0b7424 */ /* 0x000fe200078e00ff */
[----:B------:R-:W-:Y:S01]  /*6f70*/  SEL R206, R12, RZ, !P0 ;  /* 0x000000ff0cce7207 */ /* 0x000fe20004000000 */
[----:B------:R-:W-:Y:S01]  /*6f80*/  IMAD.SHL.U32 R12, R4, 0x40, RZ ;  /* 0x00000040040c7824 */ /* 0x000fe200078e00ff */
[----:B------:R-:W-:-:S02]  /*6f90*/  SEL R3, R13, RZ, !P0 ;  /* 0x000000ff0d037207 */ /* 0x000fc40004000000 */
[----:B------:R-:W-:Y:S01]  /*6fa0*/  LOP3.LUT P0, RZ, R4, 0x2, RZ, 0xc0, !PT ;  /* 0x0000000204ff7812 */ /* 0x000fe2000780c0ff */
[----:B------:R-:W-:Y:S01]  /*6fb0*/  IMAD.WIDE.U32 R208, R206, c[0x0][0x1f0], R20 ;  /* 0x00007c00ced07a25 */ /* 0x000fe200078e0014 */
[----:B------:R-:W-:Y:S01]  /*6fc0*/  LOP3.LUT R13, R12, 0x1c0, RZ, 0xc0, !PT ;  /* 0x000001c00c0d7812 */ /* 0x000fe200078ec0ff */
[----:B------:R1:W2:Y:S02]  /*6fd0*/  SHFL.IDX PT, R20, R6, RZ, 0x181f ;  /* 0x00181fff06147589 */ /* 0x0002a400000e0000 */
[----:B------:R-:W-:Y:S01]  /*6fe0*/  IMAD R215, R3, c[0x0][0x1f0], RZ ;  /* 0x00007c0003d77a24 */ /* 0x000fe200078e02ff */
[----:B------:R-:W-:Y:S01]  /*6ff0*/  LOP3.LUT R12, R13, 0x8, R2, 0xf8, !PT ;  /* 0x000000080d0c7812 */ /* 0x000fe200078ef802 */
[----:B------:R-:W-:Y:S01]  /*7000*/  IMAD R211, R3, c[0x0][0x218], RZ ;  /* 0x0000860003d37a24 */ /* 0x000fe200078e02ff */
[----:B------:R-:W-:Y:S01]  /*7010*/  SHF.R.U32.HI R13, RZ, 0x3, R13 ;  /* 0x00000003ff0d7819 */ /* 0x000fe2000001160d */
[----:B------:R-:W-:Y:S01]  /*7020*/  IMAD.MOV.U32 R3, RZ, RZ, 0x20 ;  /* 0x00000020ff037424 */ /* 0x000fe200078e00ff */
[----:B------:R-:W-:Y:S01]  /*7030*/  SEL R2, R11, 0xfffffff0, !P0 ;  /* 0xfffffff00b027807 */ /* 0x000fe20004000000 */
[----:B------:R-:W-:Y:S01]  /*7040*/  IMAD R215, R206, c[0x0][0x1f4], R215 ;  /* 0x00007d00ced77a24 */ /* 0x000fe200078e02d7 */
[----:B------:R-:W-:Y:S01]  /*7050*/  LOP3.LUT P0, RZ, R4, 0x4, RZ, 0xc0, !PT ;  /* 0x0000000404ff7812 */ /* 0x000fe2000780c0ff */
[----:B------:R-:W-:Y:S01]  /*7060*/  IMAD R211, R206, c[0x0][0x21c], R211 ;  /* 0x00008700ced37a24 */ /* 0x000fe200078e02d3 */
[----:B------:R-:W-:Y:S01]  /*7070*/  LOP3.LUT R4, R12, R13, RZ, 0x3c, !PT ;  /* 0x0000000d0c047212 */ /* 0x000fe200078e3cff */
[----:B------:R-:W-:Y:S01]  /*7080*/  IMAD.WIDE.U32 R206, R206, c[0x0][0x218], R16 ;  /* 0x00008600cece7a25 */ /* 0x000fe200078e0010 */
[----:B------:R-:W-:Y:S01]  /*7090*/  SEL R3, R3, 0xffffffe0, !P0 ;  /* 0xffffffe003037807 */ /* 0x000fe20004000000 */
[----:B------:R1:W3:Y:S01]  /*70a0*/  SHFL.IDX PT, R21, R0, RZ, 0x181f ;  /* 0x00181fff00157589 */ /* 0x0002e200000e0000 */
[----:B------:R-:W-:Y:S01]  /*70b0*/  LOP3.LUT R4, R4, 0xfffffe00, R9, 0xf8, !PT ;  /* 0xfffffe0004047812 */ /* 0x000fe200078ef809 */
[----:B------:R-:W-:Y:S01]  /*70c0*/  IMAD.IADD R215, R209, 0x1, R215 ;  /* 0x00000001d1d77824 */ /* 0x000fe200078e02d7 */
[----:B------:R-:W-:Y:S01]  /*70d0*/  LEA.HI R9, R83, R84, RZ, 0x3 ;  /* 0x0000005453097211 */ /* 0x000fe200078f18ff */
[----:B------:R-:W-:Y:S01]  /*70e0*/  IMAD.IADD R211, R207, 0x1, R211 ;  /* 0x00000001cfd37824 */ /* 0x000fe200078e02d3 */
[----:B------:R-:W-:-:S02]  /*70f0*/  IADD3 R12, R18, 0x40, RZ ;  /* 0x00000040120c7810 */ /* 0x000fc40007ffe0ff */
[----:B------:R-:W-:Y:S02]  /*7100*/  LOP3.LUT R9, R9, 0xfffffff8, RZ, 0xc0, !PT ;  /* 0xfffffff809097812 */ /* 0x000fe400078ec0ff */
[C---:B------:R-:W-:Y:S02]  /*7110*/  ISETP.GE.AND P4, PT, R12.reuse, c[0x0][0x1d4], PT ;  /* 0x000075000c007a0c */ /* 0x040fe40003f86270 */
        /* <DEDUP_REMOVED lines=24> */
.L_x_2258:
[----:B-123--:R-:W-:Y:S05]  /*72a0*/  BSYNC B0 ;  /* 0x0000000000007941 */ /* 0x00efea0003800000 */
.L_x_2257:
[----:B------:R-:W-:Y:S01]  /*72b0*/  IADD3 R11, R9, 0x20, RZ ;  /* 0x00000020090b7810 */ /* 0x000fe20007ffe0ff */
[----:B------:R1:W2:Y:S01]  /*72c0*/  SHFL.IDX PT, R21, R0, 0x1, 0x181f ;  /* 0x00381f0000157f89 */ /* 0x0002a200000e0000 */
[----:B------:R-:W-:Y:S02]  /*72d0*/  BSSY B0, `(.L_x_2259) ;  /* 0x0000015000007945 */ /* 0x000fe40003800000 */
[----:B------:R-:W-:Y:S01]  /*72e0*/  ISETP.GE.AND P0, PT, R11, R8, PT ;  /* 0x000000080b00720c */ /* 0x000fe20003f06270 */
[----:B------:R1:W3:-:S12]  /*72f0*/  SHFL.IDX PT, R20, R6, 0x1, 0x181f ;  /* 0x00381f0006147f89 */ /* 0x0002d800000e0000 */
[----:B------:R-:W-:Y:S05]  /*7300*/  @P0 BRA `(.L_x_2260) ;  /* 0x0000011000000947 */ /* 0x000fea0003800000 */
[C---:B------:R-:W-:Y:S01]  /*7310*/  IADD3 R16, R10.reuse, 0x80, RZ ;  /* 0x000000800a107810 */ /* 0x040fe20007ffe0ff */
[----:B------:R-:W-:Y:S01]  /*7320*/  IMAD.SHL.U32 R15, R205, 0x2, RZ ;  /* 0x00000002cd0f7824 */ /* 0x000fe200078e00ff */
[----:B------:R-:W-:Y:S02]  /*7330*/  SHF.R.S32.HI R13, RZ, 0x1f, R12 ;  /* 0x0000001fff0d7819 */ /* 0x000fe4000001140c */
[C---:B---3--:R-:W-:Y:S02]  /*7340*/  LEA R22, P0, R10.reuse, R20, 0x1 ;  /* 0x000000140a167211 */ /* 0x048fe400078008ff */
        /* <DEDUP_REMOVED lines=13> */
.L_x_2260:
[----:B------:R-:W-:Y:S05]  /*7420*/  BSYNC B0 ;  /* 0x0000000000007941 */ /* 0x000fea0003800000 */
.L_x_2259:
[----:B------:R-:W-:Y:S01]  /*7430*/  IADD3 R11, R9, 0x40, RZ ;  /* 0x00000040090b7810 */ /* 0x000fe20007ffe0ff */
[----:B--2---:R2:W4:Y:S01]  /*7440*/  SHFL.IDX PT, R21, R0, 0x2, 0x181f ;  /* 0x00581f0000157f89 */ /* 0x00452200000e0000 */
[----:B------:R-:W-:Y:S02]  /*7450*/  BSSY B0, `(.L_x_2261) ;  /* 0x0000015000007945 */ /* 0x000fe40003800000 */
[----:B------:R-:W-:Y:S01]  /*7460*/  ISETP.GE.AND P0, PT, R11, R8, PT ;  /* 0x000000080b00720c */ /* 0x000fe20003f06270 */
[----:B---3--:R2:W3:-:S12]  /*7470*/  SHFL.IDX PT, R20, R6, 0x2, 0x181f ;  /* 0x00581f0006147f89 */ /* 0x0084d800000e0000 */
[----:B------:R-:W-:Y:S05]  /*7480*/  @P0 BRA `(.L_x_2262) ;  /* 0x0000011000000947 */ /* 0x000fea0003800000 */
[C---:B------:R-:W-:Y:S01]  /*7490*/  IADD3 R16, R10.reuse, 0x80, RZ ;  /* 0x000000800a107810 */ /* 0x040fe20007ffe0ff */
[----:B------:R-:W-:Y:S01]  /*74a0*/  IMAD.SHL.U32 R15, R205, 0x2, RZ ;  /* 0x00000002cd0f7824 */ /* 0x000fe200078e00ff */
[----:B------:R-:W-:Y:S02]  /*74b0*/  SHF.R.S32.HI R13, RZ, 0x1f, R12 ;  /* 0x0000001fff0d7819 */ /* 0x000fe4000001140c */
[C---:B---3--:R-:W-:Y:S02]  /*74c0*/  LEA R22, P0, R10.reuse, R20, 0x1 ;  /* 0x000000140a167211 */ /* 0x048fe400078008ff */
        /* <DEDUP_REMOVED lines=13> */
.L_x_2262:
[----:B------:R-:W-:Y:S05]  /*75a0*/  BSYNC B0 ;  /* 0x0000000000007941 */ /* 0x000fea0003800000 */
.L_x_2261:
[----:B------:R-:W-:Y:S01]  /*75b0*/  IADD3 R9, R9, 0x60, RZ ;  /* 0x0000006009097810 */ /* 0x000fe20007ffe0ff */
[----:B---3--:R-:W3:Y:S01]  /*75c0*/  SHFL.IDX PT, R16, R6, 0x3, 0x181f ;  /* 0x00781f0006107f89 */ /* 0x008ee200000e0000 */
[----:B------:R-:W-:Y:S01]  /*75d0*/  P2R R13, PR, RZ, 0x2 ;  /* 0x00000002ff0d7803 */ /* 0x000fe20000000000 */
[----:B------:R-:W-:Y:S01]  /*75e0*/  IMAD.MOV.U32 R15, RZ, RZ, c[0x0][0x208] ;  /* 0x00008200ff0f7624 */ /* 0x000fe200078e00ff */
[----:B------:R-:W-:Y:S01]  /*75f0*/  ISETP.GE.AND P0, PT, R9, R8, PT ;  /* 0x000000080900720c */ /* 0x000fe20003f06270 */
[----:B------:R5:W1:Y:S01]  /*7600*/  SHFL.IDX PT, R17, R0, 0x3, 0x181f ;  /* 0x00781f0000117f89 */ /* 0x000a6200000e0000 */
[----:B------:R-:W-:Y:S01]  /*7610*/  ISETP.NE.AND P1, PT, R7, RZ, PT ;  /* 0x000000ff0700720c */ /* 0x000fe20003f25270 */
[----:B------:R-:W-:Y:S01]  /*7620*/  IMAD.SHL.U32 R144, R205, 0x2, RZ ;  /* 0x00000002cd907824 */ /* 0x000fe200078e00ff */
[----:B------:R-:W-:Y:S01]  /*7630*/  P2R R11, PR, RZ, 0x40 ;  /* 0x00000040ff0b7803 */ /* 0x000fe20000000000 */
[----:B------:R-:W-:Y:S01]  /*7640*/  IMAD.SHL.U32 R51, R15, 0x40, RZ ;  /* 0x000000400f337824 */ /* 0x000fe200078e00ff */
[----:B------:R-:W-:Y:S01]  /*7650*/  IADD3 R9, R145, -0x1, RZ ;  /* 0xffffffff91097810 */ /* 0x000fe20007ffe0ff */
[----:B------:R-:W-:Y:S01]  /*7660*/  IMAD.MOV.U32 R210, RZ, RZ, R206 ;  /* 0x000000ffffd27224 */ /* 0x000fe200078e00ce */
[----:B------:R-:W-:Y:S01]  /*7670*/  IADD3 R204, R144, 0x100, RZ ;  /* 0x0000010090cc7810 */ /* 0x000fe20007ffe0ff */
[----:B------:R-:W-:-:S02]  /*7680*/  IMAD.MOV.U32 R203, RZ, RZ, c[0x0][0x1e0] ;  /* 0x00007800ffcb7624 */ /* 0x000fc400078e00ff */
[----:B------:R-:W-:Y:S02]  /*7690*/  IMAD.SHL.U32 R81, R9, 0x40, RZ ;  /* 0x0000004009517824 */ /* 0x000fe400078e00ff */
[----:B------:R-:W-:Y:S01]  /*76a0*/  @!P0 SHF.R.S32.HI R7, RZ, 0x1f, R12 ;  /* 0x0000001fff078819 */ /* 0x000fe2000001140c */
[----:B------:R-:W-:Y:S02]  /*76b0*/  IMAD.MOV.U32 R214, RZ, RZ, R208 ;  /* 0x000000ffffd67224 */ /* 0x000fe400078e00d0 */
[----:B------:R-:W-:Y:S01]  /*76c0*/  IMAD.MOV.U32 R200, RZ, RZ, 0x5 ;  /* 0x00000005ffc87424 */ /* 0x000fe200078e00ff */
[----:B------:R-:W-:Y:S01]  /*76d0*/  @!P0 LEA.HI R7, R7, R12, RZ, 0x3 ;  /* 0x0000000c07078211 */ /* 0x000fe200078f18ff */
[----:B------:R-:W-:-:S03]  /*76e0*/  IMAD.SHL.U32 R201, R15, 0x20, RZ ;  /* 0x000000200fc97824 */ /* 0x000fc600078e00ff */
[----:B------:R-:W-:Y:S01]  /*76f0*/  @!P0 LOP3.LUT R7, R7, 0xfffffff8, RZ, 0xc0, !PT ;  /* 0xfffffff807078812 */ /* 0x000fe200078ec0ff */
[----:B------:R-:W-:Y:S01]  /*7700*/  IMAD.SHL.U32 R49, R201, 0x2, RZ ;  /* 0x00000002c9317824 */ /* 0x000fe200078e00ff */
[C---:B---3--:R-:W-:Y:S02]  /*7710*/  @!P0 LEA R18, P6, R10.reuse, R16, 0x1 ;  /* 0x000000100a128211 */ /* 0x048fe400078c08ff */
[C---:B-12--5:R-:W-:Y:S01]  /*7720*/  IADD3 R0, R10.reuse, 0x80, RZ ;  /* 0x000000800a007810 */ /* 0x066fe20007ffe0ff */
[----:B----4-:R-:W-:Y:S01]  /*7730*/  @!P0 IMAD.WIDE R20, R7, 0x2, R16 ;  /* 0x0000000207148825 */ /* 0x010fe200078e0210 */
[----:B------:R-:W-:Y:S02]  /*7740*/  @!P0 LEA.HI.X R19, R10, R17, R19, 0x1, P6 ;  /* 0x000000110a138211 */ /* 0x000fe400030f0c13 */
[----:B------:R-:W-:Y:S02]  /*7750*/  @!P0 SHF.R.S32.HI R7, RZ, 0x1f, R0 ;  /* 0x0000001fff078819 */ /* 0x000fe40000011400 */
[----:B------:R-:W-:Y:S01]  /*7760*/  ISETP.NE.AND P6, PT, R11, RZ, PT ;  /* 0x000000ff0b00720c */ /* 0x000fe20003fc5270 */
[----:B------:R-:W-:Y:S01]  /*7770*/  @!PT LDS RZ, [RZ] ;  /* 0x00000000fffff984 */ /* 0x000fe20000000800 */
[----:B------:R1:W-:Y:S01]  /*7780*/  @!P0 LDGSTS.E.BYPASS.LTC128B.128 [R144+0x1b100], [R18.64], !P2 ;  /* 0x1b10000012908fae */ /* 0x0003e2000d101d46 */
[----:B------:R-:W-:-:S02]  /*7790*/  @!P0 LEA.HI R6, R7, R0, RZ, 0x3 ;  /* 0x0000000007068211 */ /* 0x000fc400078f18ff */
[----:B------:R-:W-:Y:S01]  /*77a0*/  IADD3 R11, -R81, R194, -R14 ;  /* 0x000000c2510b7210 */ /* 0x000fe20007ffe90e */
[----:B------:R2:W-:Y:S01]  /*77b0*/  @!P0 LDGSTS.E.BYPASS.LTC128B.128 [R144+0x1f100], [R20.64], !P3 ;  /* 0x1f10000014908fae */ /* 0x0005e2000d901d46 */
[----:B------:R-:W-:Y:S02]  /*77c0*/  @!P0 LOP3.LUT R6, R6, 0xfffffff8, RZ, 0xc0, !PT ;  /* 0xfffffff806068812 */ /* 0x000fe400078ec0ff */
[----:B------:R-:W-:Y:S02]  /*77d0*/  ISETP.GE.AND P2, PT, R11, 0x1, PT ;  /* 0x000000010b00780c */ /* 0x000fe40003f46270 */
[-C--:B------:R-:W-:Y:S01]  /*77e0*/  SHF.L.U64.HI R202, R203, R200.reuse, c[0x0][0x1e4] ;  /* 0x00007900cbca7619 */ /* 0x080fe200000102c8 */
[----:B------:R-:W-:Y:S01]  /*77f0*/  @!P0 IMAD.WIDE R22, R6, 0x2, R16 ;  /* 0x0000000206168825 */ /* 0x000fe200078e0210 */
[----:B------:R-:W-:Y:S02]  /*7800*/  SHF.R.S32.HI R16, RZ, 0x1f, R9 ;  /* 0x0000001fff107819 */ /* 0x000fe40000011409 */
[----:B------:R-:W-:Y:S01]  /*7810*/  SHF.L.U64.HI R200, R15, R200, c[0x0][0x20c] ;  /* 0x000083000fc87619 */ /* 0x000fe200000102c8 */
[----:B------:R-:W-:Y:S01]  /*7820*/  IMAD.MOV.U32 R6, RZ, RZ, 0x6 ;  /* 0x00000006ff067424 */ /* 0x000fe200078e00ff */
[----:B------:R3:W-:Y:S02]  /*7830*/  @!P0 LDGSTS.E.BYPASS.LTC128B.128 [R144+0x23100], [R22.64], !P1 ;  /* 0x2310000016908fae */ /* 0x0007e4000c901d46 */
[----:B------:R-:W-:-:S02]  /*7840*/  SHF.L.U64.HI R48, R201, 0x1, R200 ;  /* 0x00000001c9307819 */ /* 0x000fc400000102c8 */
[-C--:B------:R-:W-:Y:S01]  /*7850*/  SHF.L.U64.HI R50, R15, R6.reuse, c[0x0][0x20c] ;  /* 0x000083000f327619 */ /* 0x080fe20000010206 */
[----:B------:R-:W0:Y:S01]  /*7860*/  LDGDEPBAR ;  /* 0x00000000000079af */ /* 0x000e220000000000 */
[----:B------:R-:W-:-:S03]  /*7870*/  SHF.L.U64.HI R6, R203, R6, c[0x0][0x1e4] ;  /* 0x00007900cb067619 */ /* 0x000fc60000010206 */
[-C--:B------:R-:W-:Y:S02]  /*7880*/  IMAD R7, R50, R9.reuse, RZ ;  /* 0x0000000932077224 */ /* 0x080fe400078e02ff */
[----:B------:R-:W-:Y:S02]  /*7890*/  IMAD R17, R6, R9, RZ ;  /* 0x0000000906117224 */ /* 0x000fe400078e02ff */
[-C--:B------:R-:W-:Y:S02]  /*78a0*/  IMAD R7, R16, R51.reuse, R7 ;  /* 0x0000003310077224 */ /* 0x080fe400078e0207 */
[----:B--2---:R-:W-:-:S04]  /*78b0*/  IMAD.WIDE.U32 R20, R9, R51, R210 ;  /* 0x0000003309147225 */ /* 0x004fc800078e00d2 */
[----:B------:R-:W-:Y:S01]  /*78c0*/  IMAD.IADD R7, R21, 0x1, R7 ;  /* 0x0000000115077824 */ /* 0x000fe200078e0207 */
[----:B------:R-:W-:Y:S01]  /*78d0*/  BAR.SYNC.DEFER_BLOCKING 0x0 ;  /* 0x0000000000007b1d */ /* 0x000fe20000010000 */
[----:B-1----:R-:W-:-:S04]  /*78e0*/  LEA R18, P0, R20, c[0x0][0x1f8], 0x1 ;  /* 0x00007e0014127a11 */ /* 0x002fc800078008ff */
[----:B------:R-:W-:Y:S01]  /*78f0*/  LEA.HI.X R19, R20, c[0x0][0x1fc], R7, 0x1, P0 ;  /* 0x00007f0014137a11 */ /* 0x000fe200000f0c07 */
[C---:B------:R-:W-:Y:S02]  /*7900*/  IMAD.SHL.U32 R7, R203.reuse, 0x40, RZ ;  /* 0x00000040cb077824 */ /* 0x040fe400078e00ff */
[----:B------:R-:W-:Y:S02]  /*7910*/  IMAD.SHL.U32 R203, R203, 0x20, RZ ;  /* 0x00000020cbcb7824 */ /* 0x000fe400078e00ff */
[-C--:B------:R-:W-:Y:S02]  /*7920*/  IMAD R17, R16, R7.reuse, R17 ;  /* 0x0000000710117224 */ /* 0x080fe400078e0211 */
[----:B---3--:R-:W-:-:S04]  /*7930*/  IMAD.WIDE.U32 R22, R9, R7, R214 ;  /* 0x0000000709167225 */ /* 0x008fc800078e00d6 */
[----:B------:R-:W-:Y:S01]  /*7940*/  IMAD.IADD R17, R23, 0x1, R17 ;  /* 0x0000000117117824 */ /* 0x000fe200078e0211 */
        /* <DEDUP_REMOVED lines=54> */
.L_x_2263:
[----:B------:R-:W-:Y:S01]  /*7cb0*/  ISETP.LT.AND P0, PT, RZ, c[0x0][0x27c], PT ;  /* 0x00009f00ff007a0c */ /* 0x000fe20003f01270 */
[----:B------:R-:W0:Y:S01]  /*7cc0*/  LDGDEPBAR ;  /* 0x00000000000079af */ /* 0x000e220000000000 */
[----:B------:R-:W-:-:S11]  /*7cd0*/  LEA R0, R87, R4, 0xa ;  /* 0x0000000457007211 */ /* 0x000fd600078e50ff */
[----:B------:R-:W-:Y:S05]  /*7ce0*/  @P0 BRA `(.L_x_2264) ;  /* 0x0000002000000947 */ /* 0x000fea0003800000 */
[----:B------:R-:W-:-:S04]  /*7cf0*/  DEPBAR.LE SB0, 0x3 ;  /* 0x000080c00000791a */ /* 0x000fc80000000000 */
[----:B------:R-:W-:Y:S05]  /*7d00*/  BRA `(.L_x_2265) ;  /* 0x00006e0000007947 */ /* 0x000fea0003800000 */
.L_x_2264:
        /* <DEDUP_REMOVED lines=22> */
[----:B------:R-:W-:Y:S01]  /*7e70*/  BSSY B0, `(.L_x_2267) ;  /* 0x0000063000007945 */ /* 0x000fe20003800000 */
[----:B------:R-:W-:Y:S01]  /*7e80*/  IMAD.MOV.U32 R16, RZ, RZ, R12 ;  /* 0x000000ffff107224 */ /* 0x000fe200078e000c */
[----:B------:R-:W-:Y:S01]  /*7e90*/  CS2R R18, SRZ ;  /* 0x0000000000127805 */ /* 0x000fe2000001ff00 */
        /* <DEDUP_REMOVED lines=17> */
[C---:B------:R-:W-:Y:S01]  /*7fb0*/  IMAD R13, R11.reuse, c[0x0][0x280], RZ ;  /* 0x0000a0000b0d7a24 */ /* 0x040fe200078e02ff */
[----:B------:R-:W-:Y:S01]  /*7fc0*/  LEA R14, P0, R20, c[0x0][0x270], 0x1 ;  /* 0x00009c00140e7a11 */ /* 0x000fe200078008ff */
[----:B------:R-:W-:Y:S02]  /*7fd0*/  IMAD R11, R11, c[0x0][0x290], RZ ;  /* 0x0000a4000b0b7a24 */ /* 0x000fe400078e02ff */
[C---:B------:R-:W-:Y:S02]  /*7fe0*/  IMAD R13, R10.reuse, c[0x0][0x284], R13 ;  /* 0x0000a1000a0d7a24 */ /* 0x040fe400078e020d */
[C---:B------:R-:W-:Y:S01]  /*7ff0*/  IMAD.WIDE.U32 R16, R10.reuse, c[0x0][0x290], R16 ;  /* 0x0000a4000a107a25 */ /* 0x040fe200078e0010 */
[----:B------:R1:W2:Y:S02]  /*8000*/  SHFL.IDX PT, R22, R14, RZ, 0x1c1f ;  /* 0x001c1fff0e167589 */ /* 0x0002a400000e0000 */
[----:B------:R-:W-:Y:S01]  /*8010*/  IADD3 R21, R21, R13, RZ ;  /* 0x0000000d15157210 */ /* 0x000fe20007ffe0ff */
[----:B------:R-:W-:-:S03]  /*8020*/  IMAD R11, R10, c[0x0][0x294], R11 ;  /* 0x0000a5000a0b7a24 */ /* 0x000fc600078e020b */
[----:B------:R-:W-:Y:S02]  /*8030*/  LEA.HI.X R21, R20, c[0x0][0x274], R21, 0x1, P0 ;  /* 0x00009d0014157a11 */ /* 0x000fe400000f0c15 */
[----:B------:R-:W-:Y:S02]  /*8040*/  IADD3 R20, R17, R11, RZ ;  /* 0x0000000b11147210 */ /* 0x000fe40007ffe0ff */
[C---:B------:R-:W-:Y:S01]  /*8050*/  LEA R12, P0, R16.reuse, c[0x0][0x288], 0x1 ;  /* 0x0000a200100c7a11 */ /* 0x040fe200078008ff */
[----:B------:R1:W3:Y:S03]  /*8060*/  SHFL.IDX PT, R23, R21, RZ, 0x1c1f ;  /* 0x001c1fff15177589 */ /* 0x0002e600000e0000 */
[----:B------:R-:W-:Y:S02]  /*8070*/  LEA.HI.X R20, R16, c[0x0][0x28c], R20, 0x1, P0 ;  /* 0x0000a30010147a11 */ /* 0x000fe400000f0c14 */
        /* <DEDUP_REMOVED lines=66> */
.L_x_2268:
[----:B--2---:R-:W-:Y:S05]  /*84a0*/  BSYNC B0 ;  /* 0x0000000000007941 */ /* 0x004fea0003800000 */
.L_x_2267:
        /* <DEDUP_REMOVED lines=117> */
.L_x_2270:
[----:B--2---:R-:W-:Y:S05]  /*8c00*/  BSYNC B0 ;  /* 0x0000000000007941 */ /* 0x004fea0003800000 */
.L_x_2269:
        /* <DEDUP_REMOVED lines=108> */
.L_x_2274:
[----:B------:R-:W-:Y:S05]  /*92d0*/  BSYNC B0 ;  /* 0x0000000000007941 */ /* 0x000fea0003800000 */
.L_x_2273:
        /* <DEDUP_REMOVED lines=46> */
.L_x_2276:
[----:B------:R-:W-:Y:S05]  /*95c0*/  BSYNC B0 ;  /* 0x0000000000007941 */ /* 0x000fea0003800000 */
.L_x_2275:
        /* <DEDUP_REMOVED lines=46> */
.L_x_2278:
[----:B------:R-:W-:Y:S05]  /*98b0*/  BSYNC B0 ;  /* 0x0000000000007941 */ /* 0x000fea0003800000 */
.L_x_2277:
        /* <DEDUP_REMOVED lines=46> */
.L_x_2280:
[----:B------:R-:W-:Y:S05]  /*9ba0*/  BSYNC B0 ;  /* 0x0000000000007941 */ /* 0x000fea0003800000 */
.L_x_2279:
        /* <DEDUP_REMOVED lines=46> */
.L_x_2282:
[----:B------:R-:W-:Y:S05]  /*9e90*/  BSYNC B0 ;  /* 0x0000000000007941 */ /* 0x000fea0003800000 */
.L_x_2281:
        /* <DEDUP_REMOVED lines=45> */
.L_x_2272:
[----:B------:R-:W-:Y:S05]  /*a170*/  BSYNC B1 ;  /* 0x0000000000017941 */ /* 0x000fea0003800000 */
.L_x_2271:
        /* <DEDUP_REMOVED lines=48> */
.L_x_2285:
[----:B------:R-:W-:Y:S05]  /*a480*/  BSYNC B0 ;  /* 0x0000000000007941 */ /* 0x000fea0003800000 */
.L_x_2284:
        /* <DEDUP_REMOVED lines=46> */
.L_x_2287:
[----:B------:R-:W-:Y:S05]  /*a770*/  BSYNC B0 ;  /* 0x0000000000007941 */ /* 0x000fea0003800000 */
.L_x_2286:
        /* <DEDUP_REMOVED lines=46> */
.L_x_2289:
[----:B------:R-:W-:Y:S05]  /*aa60*/  BSYNC B0 ;  /* 0x0000000000007941 */ /* 0x000fea0003800000 */
.L_x_2288:
        /* <DEDUP_REMOVED lines=46> */
.L_x_2291:
[----:B------:R-:W-:Y:S05]  /*ad50*/  BSYNC B0 ;  /* 0x0000000000007941 */ /* 0x000fea0003800000 */
.L_x_2290:
        /* <DEDUP_REMOVED lines=46> */
.L_x_2293:
[----:B------:R-:W-:Y:S05]  /*b040*/  BSYNC B0 ;  /* 0x0000000000007941 */ /* 0x000fea0003800000 */
.L_x_2292:
        /* <DEDUP_REMOVED lines=46> */
.L_x_2266:
[----:B------:R-:W-:Y:S01]  /*b330*/  ISETP.NE.AND P0, PT, R193, 0x1, PT ;  /* 0x00000001c100780c */ /* 0x000fe20003f05270 */
[----:B------:R-:W-:Y:S01]  /*b340*/  IMAD.MOV.U32 R20, RZ, RZ, R14 ;  /* 0x000000ffff147224 */ /* 0x000fe200078e000e */
[----:B------:R-:W-:Y:S01]  /*b350*/  MOV R16, R12 ;  /* 0x0000000c00107202 */ /* 0x000fe20000000f00 */
        /* <DEDUP_REMOVED lines=18> */
[C---:B------:R-:W-:Y:S01]  /*b480*/  IMAD R19, R11.reuse, c[0x0][0x280], RZ ;  /* 0x0000a0000b137a24 */ /* 0x040fe200078e02ff */
[----:B------:R-:W-:Y:S01]  /*b490*/  LEA R14, P0, R20, c[0x0][0x270], 0x1 ;  /* 0x00009c00140e7a11 */ /* 0x000fe200078008ff */
[----:B------:R-:W-:Y:S02]  /*b4a0*/  IMAD R11, R11, c[0x0][0x290], RZ ;  /* 0x0000a4000b0b7a24 */ /* 0x000fe400078e02ff */
[C---:B------:R-:W-:Y:S02]  /*b4b0*/  IMAD R19, R10.reuse, c[0x0][0x284], R19 ;  /* 0x0000a1000a137a24 */ /* 0x040fe400078e0213 */
[----:B------:R-:W-:-:S04]  /*b4c0*/  IMAD.WIDE.U32 R16, R10, c[0x0][0x290], R16 ;  /* 0x0000a4000a107a25 */ /* 0x000fc800078e0010 */
[----:B------:R-:W-:Y:S02]  /*b4d0*/  IMAD.IADD R19, R21, 0x1, R19 ;  /* 0x0000000115137824 */ /* 0x000fe400078e0213 */
        /* <DEDUP_REMOVED lines=46> */
.L_x_2295:
[----:B------:R-:W-:Y:S05]  /*b7c0*/  BSYNC B0 ;  /* 0x0000000000007941 */ /* 0x000fea0003800000 */
.L_x_2294:
        /* <DEDUP_REMOVED lines=90> */
.L_x_2297:
[----:B-1--4-:R-:W-:Y:S05]  /*bd70*/  BSYNC B0 ;  /* 0x0000000000007941 */ /* 0x012fea0003800000 */
.L_x_2296:
        /* <DEDUP_REMOVED lines=154> */
.L_x_2301:
[----:B------:R-:W-:Y:S05]  /*c720*/  BSYNC B0 ;  /* 0x0000000000007941 */ /* 0x000fea0003800000 */
.L_x_2300:
        /* <DEDUP_REMOVED lines=114> */
.L_x_2303:
[----:B------:R-:W-:Y:S05]  /*ce50*/  BSYNC B0 ;  /* 0x0000000000007941 */ /* 0x000fea0003800000 */
.L_x_2302:
        /* <DEDUP_REMOVED lines=69> */
[----:B------:R-:W-:Y:S01]  /*d2b0*/  FMUL.FTZ R46, R15, R72 ;  /* 0x000000480f2e7220 */ /* 0x000fe20000410000 */
[----:B------:R-:W-:Y:S01]  /*d2c0*/  HADD2.F32 R9, -RZ, R90.H1_H1 ;  /* 0x3000005aff097230 */ /* 0x000fe20000004100 */
[----:B------:R-:W-:Y:S01]  /*d2d0*/  FMUL.FTZ R90, R60, R88 ;  /* 0x000000583c5a7220 */ /* 0x000fe20000410000 */
        /* <DEDUP_REMOVED lines=23> */
[----:B------:R-:W-:Y:S02]  /*d450*/  FFMA.FTZ R59, R59, R96, -R58 ;  /* 0x000000603b3b7223 */ /* 0x000fe4000001083a */
[----:B------:R-:W-:Y:S02]  /*d460*/  FFMA.FTZ R94, R13, R100, -R94 ;  /* 0x000000640d5e7223 */ /* 0x000fe4000001085e */
[----:B------:R-:W-:Y:S01]  /*d470*/  FFMA.FTZ R15, R15, R102, -R72 ;  /* 0x000000660f0f7223 */ /* 0x000fe20000010848 */
[----:B------:R-:W-:Y:S01]  /*d480*/  F2FP.PACK_AB R13, R59, R62 ;  /* 0x0000003e3b0d723e */ /* 0x000fe200000000ff */
[----:B------:R-:W-:-:S02]  /*d490*/  FFMA.FTZ R88, R60, R91, -R88 ;  /* 0x0000005b3c587223 */ /* 0x000fc40000010858 */
        /* <DEDUP_REMOVED lines=8> */
[----:B------:R-:W-:Y:S02]  /*d520*/  F2FP.PACK_AB R14, R14, R43 ;  /* 0x0000002b0e0e723e */ /* 0x000fe400000000ff */
[----:B------:R-:W-:-:S02]  /*d530*/  F2FP.PACK_AB R8, R63, R90 ;  /* 0x0000005a3f08723e */ /* 0x000fc400000000ff */
[----:B------:R-:W-:Y:S01]  /*d540*/  F2FP.PACK_AB R10, R41, R40 ;  /* 0x00000028290a723e */ /* 0x000fe200000000ff */
[----:B------:R1:W-:Y:S04]  /*d550*/  STS.128 [R57+0x18100], R12 ;  /* 0x0181000c39007388 */ /* 0x0003e80000000c00 */
[----:B------:R1:W-:Y:S02]  /*d560*/  STS.128 [R56+0x18100], R8 ;  /* 0x0181000838007388 */ /* 0x0003e40000000c00 */
.L_x_2299:
[----:B------:R-:W-:Y:S05]  /*d570*/  BSYNC B1 ;  /* 0x0000000000017941 */ /* 0x000fea0003800000 */
.L_x_2298:
        /* <DEDUP_REMOVED lines=111> */
.L_x_2305:
[----:B------:R-:W-:Y:S05]  /*dc70*/  BSYNC B0 ;  /* 0x0000000000007941 */ /* 0x000fea0003800000 */
.L_x_2304:
        /* <DEDUP_REMOVED lines=116> */
.L_x_2307:
[----:B------:R-:W-:Y:S05]  /*e3c0*/  BSYNC B0 ;  /* 0x0000000000007941 */ /* 0x000fea0003800000 */
.L_x_2306:
        /* <DEDUP_REMOVED lines=115> */
.L_x_2283:
[----:B------:R-:W-:Y:S05]  /*eb00*/  BSYNC B2 ;  /* 0x0000000000027941 */ /* 0x000fea0003800000 */
.L_x_2265:
[----:B------:R-:W-:-:S04]  /*eb10*/  DEPBAR.LE SB0, 0x2 ;  /* 0x000080800000791a */ /* 0x000fc80000000000 */
[----:B-1----:R-:W-:Y:S01]  /*eb20*/  IMAD.SHL.U32 R56, R0, 0x2, RZ ;  /* 0x0000000200387824 */ /* 0x002fe200078e00ff */
[----:B------:R-:W-:Y:S01]  /*eb30*/  BAR.SYNC.DEFER_BLOCKING 0x0 ;  /* 0x0000000000007b1d */ /* 0x000fe20000010000 */
[----:B------:R-:W-:Y:S01]  /*eb40*/  IMAD.SHL.U32 R190, R5, 0x2, RZ ;  /* 0x0000000205be7824 */ /* 0x000fe200078e00ff */
[----:B------:R-:W-:Y:S01]  /*eb50*/  @P2 IADD3 R9, R145, -0x2, RZ ;  /* 0xfffffffe91092810 */ /* 0x000fe20007ffe0ff */
[----:B------:R-:W-:Y:S01]  /*eb60*/  IMAD.MOV.U32 R191, RZ, RZ, 0x20 ;  /* 0x00000020ffbf7424 */ /* 0x000fe200078e00ff */
[----:B------:R-:W-:Y:S01]  /*eb70*/  LOP3.LUT P3, RZ, R135, 0x2, RZ, 0xc0, !PT ;  /* 0x0000000287ff7812 */ /* 0x000fe2000786c0ff */
[----:B------:R-:W-:Y:S01]  /*eb80*/  IMAD.SHL.U32 R189, R2, 0x2, RZ ;  /* 0x0000000202bd7824 */ /* 0x000fe200078e00ff */
[----:B------:R-:W-:Y:S01]  /*eb90*/  @P2 SHF.R.S32.HI R8, RZ, 0x1f, R9 ;  /* 0x0000001fff082819 */ /* 0x000fe20000011409 */
[----:B------:R-:W-:Y:S01]  /*eba0*/  @P2 IMAD R50, R50, R9, RZ ;  /* 0x0000000932322224 */ /* 0x000fe200078e02ff */
[----:B------:R-:W-:Y:S01]  /*ebb0*/  LEA R192, R0, 0x18100, 0x1 ;  /* 0x0001810000c07811 */ /* 0x000fe200078e08ff */
[-C--:B--2---:R-:W-:Y:S01]  /*ebc0*/  @P2 IMAD.WIDE.U32 R10, R9, R51.reuse, R210 ;  /* 0x00000033090a2225 */ /* 0x084fe200078e00d2 */
[----:B------:R-:W-:Y:S01]  /*ebd0*/  SEL R191, R191, 0xffffffe0, !P3 ;  /* 0xffffffe0bfbf7807 */ /* 0x000fe20005800000 */
[----:B------:R-:W-:Y:S01]  /*ebe0*/  ULDC UR4, c[0x0][0x324] ;  /* 0x0000c90000047ab9 */ /* 0x000fe20000000800 */
[----:B------:R-:W-:Y:S01]  /*ebf0*/  ISETP.GE.AND P3, PT, R195, 0x1, PT ;  /* 0x00000001c300780c */ /* 0x000fe20003f66270 */
[----:B------:R-:W-:Y:S01]  /*ec00*/  @P2 IMAD R8, R8, R51, R50 ;  /* 0x0000003308082224 */ /* 0x000fe200078e0232 */
[----:B------:R-:W-:Y:S01]  /*ec10*/  @P2 LEA R50, P0, R10, c[0x0][0x1f8], 0x1 ;  /* 0x00007e000a322a11 */ /* 0x000fe200078008ff */
[----:B------:R-:W-:Y:S01]  /*ec20*/  IMAD.IADD R188, R192, 0x1, R189 ;  /* 0x00000001c0bc7824 */ /* 0x000fe200078e02bd */
[----:B------:R-:W-:Y:S01]  /*ec30*/  ULOP3.LUT UR4, URZ, UR4, URZ, 0x33, !UPT ;  /* 0x000000043f047292 */ /* 0x000fe2000f8e333f */
[----:B------:R-:W-:-:S02]  /*ec40*/  @P2 IMAD.IADD R8, R11, 0x1, R8 ;  /* 0x000000010b082824 */ /* 0x000fc400078e0208 */
[----:B------:R-:W-:Y:S02]  /*ec50*/  IMAD.IADD R5, R190, 0x1, R191 ;  /* 0x00000001be057824 */ /* 0x000fe400078e02bf */
[----:B------:R-:W-:Y:S01]  /*ec60*/  IMAD.MOV.U32 R134, RZ, RZ, 0x40 ;  /* 0x00000040ff867424 */ /* 0x000fe200078e00ff */
[----:B------:R-:W-:Y:S01]  /*ec70*/  @P2 LEA.HI.X R51, R10, c[0x0][0x1fc], R8, 0x1, P0 ;  /* 0x00007f000a332a11 */ /* 0x000fe200000f0c08 */
[----:B------:R-:W-:Y:S01]  /*ec80*/  IMAD R187, R3, 0x2, R192 ;  /* 0x0000000203bb7824 */ /* 0x000fe200078e02c0 */
[----:B------:R-:W-:Y:S01]  /*ec90*/  LDSM.16.M88.4 R56, [R56+0x18100] ;  /* 0x018100003838783b */ /* 0x000fe20000000200 */
[----:B------:R-:W-:Y:S01]  /*eca0*/  @P2 IADD3 R76, P0, R49, R50, RZ ;  /* 0x00000032314c2210 */ /* 0x000fe20007f1e0ff */
[----:B------:R-:W-:Y:S01]  /*ecb0*/  IMAD R186, R3, 0x2, R188 ;  /* 0x0000000203ba7824 */ /* 0x000fe200078e02bc */
[----:B------:R-:W-:Y:S01]  /*ecc0*/  SEL R134, R134, 0xffffffc0, !P1 ;  /* 0xffffffc086867807 */ /* 0x000fe20004800000 */
[----:B------:R-:W1:Y:S02]  /*ecd0*/  LDSM.16.M88.4 R28, [R190+0xc100] ;  /* 0x00c10000be1c783b */ /* 0x000e640000000200 */
[----:B------:R-:W-:-:S02]  /*ece0*/  @P2 IMAD.X R77, R48, 0x1, R51, P0 ;  /* 0x00000001304d2824 */ /* 0x000fc400000e0633 */
[----:B------:R-:W2:Y:S01]  /*ecf0*/  LDSM.16.M88.4 R20, [R190+0xc900] ;  /* 0x00c90000be14783b */ /* 0x000ea20000000200 */
[----:B------:R-:W-:Y:S02]  /*ed00*/  IMAD.IADD R2, R190, 0x1, R134 ;  /* 0x00000001be027824 */ /* 0x000fe400078e0286 */
[----:B------:R-:W-:Y:S01]  /*ed10*/  IMAD.IADD R0, R134, 0x1, R5 ;  /* 0x0000000186007824 */ /* 0x000fe200078e0205 */
[----:B------:R-:W3:Y:S04]  /*ed20*/  LDSM.16.M88.4 R64, [R190+0xd100] ;  /* 0x00d10000be40783b */ /* 0x000ee80000000200 */
[----:B------:R-:W4:Y:S04]  /*ed30*/  LDSM.16.M88.4 R40, [R190+0xd900] ;  /* 0x00d90000be28783b */ /* 0x000f280000000200 */
[----:B------:R-:W-:Y:S04]  /*ed40*/  LDSM.16.M88.4 R12, [R188] ;  /* 0x00000000bc0c783b */ /* 0x000fe80000000200 */
[----:B------:R-:W5:Y:S04]  /*ed50*/  LDSM.16.M88.4 R8, [R5+0xc100] ;  /* 0x00c100000508783b */ /* 0x000f680000000200 */
[----:B------:R-:W3:Y:S04]  /*ed60*/  LDSM.16.M88.4 R44, [R5+0xc900] ;  /* 0x00c90000052c783b */ /* 0x000ee80000000200 */
[----:B------:R-:W4:Y:S01]  /*ed70*/  LDSM.16.M88.4 R36, [R5+0xd100] ;  /* 0x00d100000524783b */ /* 0x000f220000000200 */
[C---:B-1----:R-:W-:Y:S08]  /*ed80*/  HMMA.16816.F32 R32, R56.reuse, R28, RZ ;  /* 0x0000001c3820723c */ /* 0x042ff000000018ff */
[C---:B------:R-:W-:Y:S08]  /*ed90*/  HMMA.16816.F32 R28, R56.reuse, R30, RZ ;  /* 0x0000001e381c723c */ /* 0x040ff000000018ff */
[C---:B--2---:R-:W-:Y:S08]  /*eda0*/  HMMA.16816.F32 R24, R56.reuse, R20, RZ ;  /* 0x000000143818723c */ /* 0x044ff000000018ff */
[C---:B---3--:R-:W-:Y:S08]  /*edb0*/  HMMA.16816.F32 R16, R56.reuse, R64, RZ ;  /* 0x000000403810723c */ /* 0x048ff000000018ff */
[C---:B------:R-:W-:Y:S08]  /*edc0*/  HMMA.16816.F32 R20, R56.reuse, R22, RZ ;  /* 0x000000163814723c */ /* 0x040ff000000018ff */
[C---:B------:R-:W-:Y:S08]  /*edd0*/  HMMA.16816.F32 R64, R56.reuse, R66, RZ ;  /* 0x000000423840723c */ /* 0x040ff000000018ff */
[C---:B----4-:R-:W-:Y:S08]  /*ede0*/  HMMA.16816.F32 R60, R56.reuse, R40, RZ ;  /* 0x00000028383c723c */ /* 0x050ff000000018ff */
[----:B------:R-:W-:Y:S01]  /*edf0*/  HMMA.16816.F32 R56, R56, R42, RZ ;  /* 0x0000002a3838723c */ /* 0x000fe200000018ff */
[----:B------:R-:W1:Y:S04]  /*ee00*/  LDSM.16.M88.4 R40, [R5+0xd900] ;  /* 0x00d900000528783b */ /* 0x000e680000000200 */
[----:B------:R-:W-:Y:S01]  /*ee10*/  @!PT LDS RZ, [RZ] ;  /* 0x00000000fffff984 */ /* 0x000fe20000000800 */
[----:B------:R-:W-:Y:S01]  /*ee20*/  @!PT LDS RZ, [RZ] ;  /* 0x00000000fffff984 */ /* 0x000fe20000000800 */
[----:B------:R-:W-:Y:S01]  /*ee30*/  @!PT LDS RZ, [RZ] ;  /* 0x00000000fffff984 */ /* 0x000fe20000000800 */
[----:B------:R2:W-:Y:S03]  /*ee40*/  @P2 LDGSTS.E.BYPASS.LTC128B.128 [R144+0x6100], [R50.64], !P5 ;  /* 0x0610000032902fae */ /* 0x0005e6000e901d46 */
[C---:B-----5:R-:W-:Y:S01]  /*ee50*/  HMMA.16816.F32 R32, R12.reuse, R8, R32 ;  /* 0x000000080c20723c */ /* 0x060fe20000001820 */
[----:B------:R2:W-:Y:S04]  /*ee60*/  @P2 LDGSTS.E.BYPASS.LTC128B.128 [R144+0x8100], [R50.64+0x80], !P4 ;  /* 0x0810008032902fae */ /* 0x0005e8000e101d46 */
[----:B------:R2:W-:Y:S03]  /*ee70*/  @P2 LDGSTS.E.BYPASS.LTC128B.128 [R144+0xa100], [R50.64+0x100], !P6 ;  /* 0x0a10010032902fae */ /* 0x0005e6000f101d46 */
[C---:B------:R-:W-:Y:S01]  /*ee80*/  HMMA.16816.F32 R28, R12.reuse, R10, R28 ;  /* 0x0000000a0c1c723c */ /* 0x040fe2000000181c */
[----:B------:R3:W-:Y:S04]  /*ee90*/  @P2 LDGSTS.E.BYPASS.LTC128B.128 [R144+0x7100], [R76.64], !P5 ;  /* 0x071000004c902fae */ /* 0x0007e8000e901d46 */
[----:B------:R3:W-:Y:S03]  /*eea0*/  @P2 LDGSTS.E.BYPASS.LTC128B.128 [R144+0x9100], [R76.64+0x80], !P4 ;  /* 0x091000804c902fae */ /* 0x0007e6000e101d46 */
[----:B------:R-:W-:Y:S01]  /*eeb0*/  HMMA.16816.F32 R24, R12, R44, R24 ;  /* 0x0000002c0c18723c */ /* 0x000fe20000001818 */
[----:B------:R3:W-:Y:S01]  /*eec0*/  @P2 LDGSTS.E.BYPASS.LTC128B.128 [R144+0xb100], [R76.64+0x100], !P6 ;  /* 0x0b1001004c902fae */ /* 0x0007e2000f101d46 */
[----:B------:R-:W-:-:S03]  /*eed0*/  ISETP.NE.AND P2, PT, R193, 0x1, PT ;  /* 0x00000001c100780c */ /* 0x000fc60003f45270 */
        /* <DEDUP_REMOVED lines=93> */
[----:B------:R5:W-:Y:S03]  /*f4b0*/  LDSM.16.M88.4 R68, [R5+0x11900] ;  /* 0x011900000544783b */ /* 0x000be60000000200 */
[C---:B--2---:R-:W-:Y:S08]  /*f4c0*/  HMMA.16816.F32 R32, R36.reuse, R52, R32 ;  /* 0x000000342420723c */ /* 0x044ff00000001820 */
[C---:B------:R-:W-:Y:S01]  /*f4d0*/  HMMA.16816.F32 R28, R36.reuse, R54, R28 ;  /* 0x00000036241c723c */ /* 0x040fe2000000181c */
[----:B------:R-:W-:Y:S07]  /*f4e0*/  LDSM.16.M88.4 R52, [R187+0x8000] ;  /* 0x00800000bb34783b */ /* 0x000fee0000000200 */
[----:B----4-:R-:W-:Y:S01]  /*f4f0*/  HMMA.16816.F32 R24, R36, R48, R24 ;  /* 0x000000302418723c */ /* 0x010fe20000001818 */
[----:B-----5:R-:W-:-:S07]  /*f500*/  LEA.HI R5, R83, R84, RZ, 0x2 ;  /* 0x0000005453057211 */ /* 0x020fce00078f10ff */
[----:B------:R-:W-:Y:S01]  /*f510*/  HMMA.16816.F32 R20, R36, R50, R20 ;  /* 0x000000322414723c */ /* 0x000fe20000001814 */
[----:B------:R-:W2:Y:S01]  /*f520*/  LDSM.16.M88.4 R48, [R2+0x10100] ;  /* 0x010100000230783b */ /* 0x000ea20000000200 */
[----:B------:R-:W-:-:S05]  /*f530*/  LOP3.LUT R5, R5, 0xfffffffc, RZ, 0xc0, !PT ;  /* 0xfffffffc05057812 */ /* 0x000fca00078ec0ff */
[----:B------:R-:W-:Y:S01]  /*f540*/  IMAD.IADD R5, R84, 0x1, -R5 ;  /* 0x0000000154057824 */ /* 0x000fe200078e0a05 */
[C---:B-1----:R-:W-:Y:S08]  /*f550*/  HMMA.16816.F32 R32, R72.reuse, R12, R32 ;  /* 0x0000000c4820723c */ /* 0x042ff00000001820 */
[C---:B------:R-:W-:Y:S01]  /*f560*/  HMMA.16816.F32 R28, R72.reuse, R14, R28 ;  /* 0x0000000e481c723c */ /* 0x040fe2000000181c */
[----:B------:R-:W-:Y:S07]  /*f570*/  LDSM.16.M88.4 R12, [R0+0x10100] ;  /* 0x01010000000c783b */ /* 0x000fee0000000200 */
[C---:B---3--:R-:W-:Y:S08]  /*f580*/  HMMA.16816.F32 R24, R72.reuse, R8, R24 ;  /* 0x000000084818723c */ /* 0x048ff00000001818 */
[----:B------:R-:W-:Y:S01]  /*f590*/  HMMA.16816.F32 R20, R72, R10, R20 ;  /* 0x0000000a4814723c */ /* 0x000fe20000001814 */
[----:B------:R-:W1:Y:S07]  /*f5a0*/  LDSM.16.M88.4 R8, [R186+0x8000] ;  /* 0x00800000ba08783b */ /* 0x000e6e0000000200 */
[C---:B------:R-:W-:Y:S08]  /*f5b0*/  HMMA.16816.F32 R60, R36.reuse, R40, R60 ;  /* 0x00000028243c723c */ /* 0x040ff0000000183c */
[C---:B------:R-:W-:Y:S01]  /*f5c0*/  HMMA.16816.F32 R56, R36.reuse, R42, R56 ;  /* 0x0000002a2438723c */ /* 0x040fe20000001838 */
[----:B------:R-:W-:Y:S07]  /*f5d0*/  LDSM.16.M88.4 R40, [R2+0x11100] ;  /* 0x011100000228783b */ /* 0x000fee0000000200 */
[C---:B------:R-:W-:Y:S08]  /*f5e0*/  HMMA.16816.F32 R16, R36.reuse, R44, R16 ;  /* 0x0000002c2410723c */ /* 0x040ff00000001810 */
[----:B------:R-:W-:Y:S01]  /*f5f0*/  HMMA.16816.F32 R64, R36, R46, R64 ;  /* 0x0000002e2440723c */ /* 0x000fe20000001840 */
[----:B------:R-:W3:Y:S04]  /*f600*/  LDSM.16.M88.4 R36, [R2+0x11900] ;  /* 0x011900000224783b */ /* 0x000ee80000000200 */
[----:B------:R4:W5:Y:S03]  /*f610*/  LDSM.16.M88.4 R44, [R2+0x10900] ;  /* 0x01090000022c783b */ /* 0x0009660000000200 */
[----:B--2---:R-:W-:Y:S08]  /*f620*/  HMMA.16816.F32 R32, R52, R48, R32 ;  /* 0x000000303420723c */ /* 0x004ff00000001820 */
[C---:B------:R-:W-:Y:S08]  /*f630*/  HMMA.16816.F32 R60, R72.reuse, R68, R60 ;  /* 0x00000044483c723c */ /* 0x040ff0000000183c */
[----:B------:R-:W-:Y:S01]  /*f640*/  HMMA.16816.F32 R56, R72, R70, R56 ;  /* 0x000000464838723c */ /* 0x000fe20000001838 */
[----:B------:R-:W-:Y:S07]  /*f650*/  LDSM.16.M88.4 R68, [R0+0x10900] ;  /* 0x010900000044783b */ /* 0x000fee0000000200 */
[----:B------:R-:W-:Y:S08]  /*f660*/  HMMA.16816.F32 R28, R52, R50, R28 ;  /* 0x00000032341c723c */ /* 0x000ff0000000181c */
[C---:B------:R-:W-:Y:S08]  /*f670*/  HMMA.16816.F32 R16, R72.reuse, R76, R16 ;  /* 0x0000004c4810723c */ /* 0x040ff00000001810 */
[----:B------:R-:W-:Y:S08]  /*f680*/  HMMA.16816.F32 R64, R72, R78, R64 ;  /* 0x0000004e4840723c */ /* 0x000ff00000001840 */
[----:B-1----:R-:W-:Y:S07]  /*f690*/  HMMA.16816.F32 R32, R8, R12, R32 ;  /* 0x0000000c0820723c */ /* 0x002fee0000001820 */
[----:B------:R-:W-:Y:S01]  /*f6a0*/  LOP3.LUT R13, R80, 0xffffffe0, RZ, 0xc0, !PT ;  /* 0xffffffe0500d7812 */ /* 0x000fe200078ec0ff */
[----:B---3--:R-:W-:Y:S01]  /*f6b0*/  HMMA.16816.F32 R60, R52, R36, R60 ;  /* 0x00000024343c723c */ /* 0x008fe2000000183c */
[----:B------:R-:W-:-:S03]  /*f6c0*/  SHF.R.S32.HI R12, RZ, 0x1f, R87 ;  /* 0x0000001fff0c7819 */ /* 0x000fc60000011457 */
[----:B----4-:R-:W-:Y:S01]  /*f6d0*/  IMAD.IADD R2, R84, 0x1, -R13 ;  /* 0x0000000154027824 */ /* 0x010fe200078e0a0d */
[----:B------:R-:W-:-:S03]  /*f6e0*/  LEA.HI R12, R12, R87, RZ, 0x3 ;  /* 0x000000570c0c7211 */ /* 0x000fc600078f18ff */
[----:B------:R-:W-:Y:S01]  /*f6f0*/  HMMA.16816.F32 R56, R52, R38, R56 ;  /* 0x000000263438723c */ /* 0x000fe20000001838 */
[----:B------:R-:W-:Y:S01]  /*f700*/  SHF.R.S32.HI R13, RZ, 0x1f, R2 ;  /* 0x0000001fff0d7819 */ /* 0x000fe20000011402 */
[----:B------:R-:W1:Y:S06]  /*f710*/  LDSM.16.M88.4 R36, [R0+0x11900] ;  /* 0x011900000024783b */ /* 0x000e6c0000000200 */
[----:B------:R-:W-:Y:S07]  /*f720*/  HMMA.16816.F32 R28, R8, R14, R28 ;  /* 0x0000000e081c723c */ /* 0x000fee000000181c */
[----:B------:R-:W-:Y:S01]  /*f730*/  LOP3.LUT R14, R12, 0xffffff8, RZ, 0xc0, !PT ;  /* 0x0ffffff80c0e7812 */ /* 0x000fe200078ec0ff */
[----:B------:R-:W-:Y:S01]  /*f740*/  HMMA.16816.F32 R16, R52, R40, R16 ;  /* 0x000000283410723c */ /* 0x000fe20000001810 */
[----:B------:R-:W-:-:S02]  /*f750*/  LEA.HI R12, R13, R2, RZ, 0x2 ;  /* 0x000000020d0c7211 */ /* 0x000fc400078f10ff */
[----:B------:R-:W-:Y:S01]  /*f760*/  LEA.HI R13, R5, R5, RZ, 0x1 ;  /* 0x00000005050d7211 */ /* 0x000fe200078f08ff */
[----:B------:R-:W-:Y:S01]  /*f770*/  IMAD.IADD R87, R87, 0x1, -R14 ;  /* 0x0000000157577824 */ /* 0x000fe200078e0a0e */
[----:B------:R-:W-:Y:S02]  /*f780*/  LOP3.LUT R213, R12, 0x7ffffffc, RZ, 0xc0, !PT ;  /* 0x7ffffffc0cd57812 */ /* 0x000fe400078ec0ff */
[----:B------:R-:W-:Y:S01]  /*f790*/  LOP3.LUT R212, R13, 0x1ffffffe, RZ, 0xc0, !PT ;  /* 0x1ffffffe0dd47812 */ /* 0x000fe200078ec0ff */
[----:B------:R-:W-:Y:S01]  /*f7a0*/  HMMA.16816.F32 R64, R52, R42, R64 ;  /* 0x0000002a3440723c */ /* 0x000fe20000001840 */
[----:B------:R2:W3:Y:S01]  /*f7b0*/  LDSM.16.M88.4 R40, [R0+0x11100] ;  /* 0x011100000028783b */ /* 0x0004e20000000200 */
[----:B------:R-:W-:Y:S02]  /*f7c0*/  IMAD.IADD R213, R2, 0x1, -R213 ;  /* 0x0000000102d57824 */ /* 0x000fe400078e0ad5 */
[----:B------:R-:W-:Y:S02]  /*f7d0*/  IMAD.IADD R212, R5, 0x1, -R212 ;  /* 0x0000000105d47824 */ /* 0x000fe400078e0ad4 */
[----:B------:R-:W-:-:S02]  /*f7e0*/  IMAD.SHL.U32 R213, R213, 0x2, RZ ;  /* 0x00000002d5d57824 */ /* 0x000fc400078e00ff */
[----:B-----5:R-:W-:Y:S03]  /*f7f0*/  HMMA.16816.F32 R24, R52, R44, R24 ;  /* 0x0000002c3418723c */ /* 0x020fe60000001818 */
[----:B------:R-:W-:-:S05]  /*f800*/  IADD3 R2, -R213, R194, -R81 ;  /* 0x000000c2d5027210 */ /* 0x000fca0007ffe951 */
[----:B------:R-:W-:Y:S01]  /*f810*/  HMMA.16816.F32 R20, R52, R46, R20 ;  /* 0x0000002e3414723c */ /* 0x000fe20000001814 */
[----:B--2---:R-:W-:-:S07]  /*f820*/  LEA.HI.SX32 R0, R12, R133, 0x1e ;  /* 0x000000850c007211 */ /* 0x004fce00078ff2ff */
[----:B-1----:R-:W-:Y:S01]  /*f830*/  HMMA.16816.F32 R60, R8, R36, R60 ;  /* 0x00000024083c723c */ /* 0x002fe2000000183c */
[----:B------:R-:W-:-:S06]  /*f840*/  IMAD R87, R87, 0x10, R0 ;  /* 0x0000001057577824 */ /* 0x000fcc00078e0200 */
[----:B------:R-:W-:Y:S01]  /*f850*/  IADD3 R36, R194, 0x1, -R81 ;  /* 0x00000001c2247810 */ /* 0x000fe20007ffe851 */
[----:B------:R-:W-:Y:S01]  /*f860*/  IMAD R212, R212, 0x8, R87 ;  /* 0x00000008d4d47824 */ /* 0x000fe200078e0257 */
[----:B------:R-:W-:Y:S02]  /*f870*/  HMMA.16816.F32 R56, R8, R38, R56 ;  /* 0x000000260838723c */ /* 0x000fe40000001838 */
[----:B------:R-:W-:Y:S01]  /*f880*/  IADD3 R36, -R199, R36, -R213 ;  /* 0x00000024c7247210 */ /* 0x000fe20007ffe9d5 */
[----:B------:R-:W-:-:S04]  /*f890*/  @P2 IMAD.HI.U32 R5, R212, c[0x0][0x2c8], RZ ;  /* 0x0000b200d4052a27 */ /* 0x000fc800078e00ff */
[----:B------:R-:W-:Y:S01]  /*f8a0*/  IMAD.MOV.U32 R0, RZ, RZ, R212 ;  /* 0x000000ffff007224 */ /* 0x000fe200078e00d4 */
[----:B------:R-:W-:Y:S01]  /*f8b0*/  @P2 SHF.R.U32.HI R0, RZ, c[0x0][0x2cc], R5 ;  /* 0x0000b300ff002a19 */ /* 0x000fe20000011605 */
[C---:B------:R-:W-:Y:S01]  /*f8c0*/  HMMA.16816.F32 R24, R8.reuse, R68, R24 ;  /* 0x000000440818723c */ /* 0x040fe20000001818 */
[C---:B------:R-:W-:Y:S02]  /*f8d0*/  IADD3 R38, R36.reuse, c[0x0][0x328], RZ ;  /* 0x0000ca0024267a10 */ /* 0x040fe40007ffe0ff */
[----:B------:R-:W-:Y:S01]  /*f8e0*/  IADD3 R36, R36, UR4, RZ ;  /* 0x0000000424247c10 */ /* 0x000fe2000fffe0ff */
[----:B------:R-:W1:Y:S04]  /*f8f0*/  SHFL.IDX PT, R5, R0, RZ, 0x1c1f ;  /* 0x001c1fff00057589 */ /* 0x000e6800000e0000 */
[C---:B------:R-:W-:Y:S08]  /*f900*/  HMMA.16816.F32 R20, R8.reuse, R70, R20 ;  /* 0x000000460814723c */ /* 0x040ff00000001814 */
[C---:B---3--:R-:W-:Y:S08]  /*f910*/  HMMA.16816.F32 R16, R8.reuse, R40, R16 ;  /* 0x000000280810723c */ /* 0x048ff00000001810 */
[----:B------:R-:W-:Y:S07]  /*f920*/  HMMA.16816.F32 R64, R8, R42, R64 ;  /* 0x0000002a0840723c */ /* 0x000fee0000001840 */
[----:B-1----:R-:W-:-:S02]  /*f930*/  IMAD.IADD R11, R38, 0x1, R5 ;  /* 0x00000001260b7824 */ /* 0x002fc400078e0205 */
        /* <DEDUP_REMOVED lines=14> */
.L_x_2310:
[----:B------:R-:W-:-:S04]  /*fa20*/  MOV R5, c[0x0][0x32c] ;  /* 0x0000cb0000057a02 */ /* 0x000fc80000000f00 */
[----:B------:R-:W-:-:S13]  /*fa30*/  ISETP.NE.AND P0, PT, R5, 0x1, PT ;  /* 0x000000010500780c */ /* 0x000fda0003f05270 */
[----:B------:R-:W-:-:S05]  /*fa40*/  @P0 IMAD.HI.U32 R5, R8, c[0x0][0x330], RZ ;  /* 0x0000cc0008050a27 */ /* 0x000fca00078e00ff */
[----:B------:R-:W-:Y:S02]  /*fa50*/  @P0 SHF.R.U32.HI R8, RZ, c[0x0][0x334], R5 ;  /* 0x0000cd00ff080a19 */ /* 0x000fe40000011605 */
.L_x_2311:
[----:B------:R-:W-:Y:S05]  /*fa60*/  BSYNC B0 ;  /* 0x0000000000007941 */ /* 0x000fea0003800000 */
.L_x_2309:
[----:B------:R-:W-:-:S04]  /*fa70*/  IMAD R10, R8, c[0x0][0x32c], -R81 ;  /* 0x0000cb00080a7a24 */ /* 0x000fc800078e0a51 */
[----:B------:R-:W-:-:S05]  /*fa80*/  IMAD.IADD R10, R10, 0x1, -R213 ;  /* 0x000000010a0a7824 */ /* 0x000fca00078e0ad5 */
[----:B------:R-:W-:Y:S02]  /*fa90*/  IADD3 R8, R10, c[0x0][0x32c], RZ ;  /* 0x0000cb000a087a10 */ /* 0x000fe40007ffe0ff */
[----:B------:R-:W-:Y:S02]  /*faa0*/  IMNMX R9, R9, R10, !PT ;  /* 0x0000000a09097217 */ /* 0x000fe40007800200 */
[----:B------:R-:W-:Y:S02]  /*fab0*/  IMNMX R11, R11, R8, PT ;  /* 0x000000080b0b7217 */ /* 0x000fe40003800200 */
.L_x_2308:
[----:B------:R-:W-:Y:S01]  /*fac0*/  ISETP.GT.AND P1, PT, R145, RZ, PT ;  /* 0x000000ff9100720c */ /* 0x000fe20003f24270 */
[----:B------:R-:W1:Y:S03]  /*fad0*/  SHFL.IDX PT, R5, R0, 0x1, 0x1c1f ;  /* 0x003c1f0000057f89 */ /* 0x000e6600000e0000 */
[----:B------:R-:W-:-:S04]  /*fae0*/  ISETP.GT.AND P0, PT, R9, RZ, P1 ;  /* 0x000000ff0900720c */ /* 0x000fc80000f04270 */
[----:B------:R-:W-:-:S04]  /*faf0*/  ISETP.LT.OR P0, PT, R11, 0x1, P0 ;  /* 0x000000010b00780c */ /* 0x000fc80000701670 */
[----:B------:R-:W-:Y:S02]  /*fb00*/  FSEL R32, R32, -INF , !P0 ;  /* 0xff80000020207808 */ /* 0x000fe40004000000 */
[----:B------:R-:W-:-:S04]  /*fb10*/  ISETP.GT.AND P0, PT, R9, 0x1, P1 ;  /* 0x000000010900780c */ /* 0x000fc80000f04270 */
[----:B------:R-:W-:-:S04]  /*fb20*/  ISETP.LT.OR P0, PT, R11, 0x2, P0 ;  /* 0x000000020b00780c */ /* 0x000fc80000701670 */
[----:B------:R-:W-:Y:S02]  /*fb30*/  FSEL R14, R33, -INF , !P0 ;  /* 0xff800000210e7808 */ /* 0x000fe40004000000 */
[----:B------:R-:W-:Y:S01]  /*fb40*/  ISETP.GT.AND P0, PT, R9, 0x8, P1 ;  /* 0x000000080900780c */ /* 0x000fe20000f04270 */
[----:B-1----:R-:W-:-:S03]  /*fb50*/  IMAD.IADD R36, R36, 0x1, R5 ;  /* 0x0000000124247824 */ /* 0x002fc600078e0205 */
        /* <DEDUP_REMOVED lines=39> */
[----:B------:R-:W-:-:S03]  /*fdd0*/  IMAD.IADD R9, R38, 0x1, R5 ;  /* 0x0000000126097824 */ /* 0x000fc600078e0205 */
[----:B------:R-:W-:Y:S02]  /*fde0*/  ISETP.LT.OR P0, PT, R11, 0x3a, P0 ;  /* 0x0000003a0b00780c */ /* 0x000fe40000701670 */
[----:B------:R-:W-:Y:S02]  /*fdf0*/  IMNMX R2, R9, R2, PT ;  /* 0x0000000209027217 */ /* 0x000fe40003800200 */
        /* <DEDUP_REMOVED lines=13> */
.L_x_2314:
[----:B------:R-:W-:-:S04]  /*fed0*/  MOV R0, c[0x0][0x32c] ;  /* 0x0000cb0000007a02 */ /* 0x000fc80000000f00 */
[----:B------:R-:W-:-:S13]  /*fee0*/  ISETP.NE.AND P0, PT, R0, 0x1, PT ;  /* 0x000000010000780c */ /* 0x000fda0003f05270 */
[----:B------:R-:W-:-:S05]  /*fef0*/  @P0 IMAD.HI.U32 R0, R16, c[0x0][0x330], RZ ;  /* 0x0000cc0010000a27 */ /* 0x000fca00078e00ff */
[----:B------:R-:W-:Y:S02]  /*ff00*/  @P0 SHF.R.U32.HI R16, RZ, c[0x0][0x334], R0 ;  /* 0x0000cd00ff100a19 */ /* 0x000fe40000011600 */
.L_x_2315:
[----:B------:R-:W-:Y:S05]  /*ff10*/  BSYNC B0 ;  /* 0x0000000000007941 */ /* 0x000fea0003800000 */
.L_x_2313:
[----:B------:R-:W-:-:S04]  /*ff20*/  IMAD R16, R16, c[0x0][0x32c], -R81 ;  /* 0x0000cb0010107a24 */ /* 0x000fc800078e0a51 */
[----:B------:R-:W-:-:S05]  /*ff30*/  IMAD.IADD R9, R16, 0x1, -R213 ;  /* 0x0000000110097824 */ /* 0x000fca00078e0ad5 */
[----:B------:R-:W-:Y:S02]  /*ff40*/  IADD3 R5, R9, c[0x0][0x32c], RZ ;  /* 0x0000cb0009057a10 */ /* 0x000fe40007ffe0ff */
[----:B------:R-:W-:Y:S02]  /*ff50*/  IMNMX R36, R36, R9, !PT ;  /* 0x0000000924247217 */ /* 0x000fe40007800200 */
[----:B------:R-:W-:Y:S02]  /*ff60*/  IMNMX R2, R2, R5, PT ;  /* 0x0000000502027217 */ /* 0x000fe40003800200 */
.L_x_2312:
        /* <DEDUP_REMOVED lines=74> */
[----:B------:R-:W-:Y:S02]  /*10410*/  FMNMX.FTZ R7, R32, R14, !PT ;  /* 0x0000000e20077209 */ /* 0x000fe40007810000 */
[----:B------:R-:W-:Y:S01]  /*10420*/  @P0 LEA R148, P1, R16, c[0x0][0x1c8], 0x1 ;  /* 0x0000720010940a11 */ /* 0x000fe200078208ff */
[----:B------:R-:W-:Y:S01]  /*10430*/  @P0 IMAD.IADD R0, R17, 0x1, R0 ;  /* 0x0000000111000824 */ /* 0x000fe200078e0200 */
[----:B------:R-:W-:Y:S02]  /*10440*/  FMNMX.FTZ R7, R28, R7, !PT ;  /* 0x000000071c077209 */ /* 0x000fe40007810000 */
[----:B------:R-:W-:Y:S02]  /*10450*/  FMNMX.FTZ R6, R34, R35, !PT ;  /* 0x0000002322067209 */ /* 0x000fe40007810000 */
[----:B------:R-:W-:Y:S02]  /*10460*/  FMNMX.FTZ R7, R12, R7, !PT ;  /* 0x000000070c077209 */ /* 0x000fe40007810000 */
[----:B------:R-:W-:-:S02]  /*10470*/  @P0 LEA.HI.X R149, R16, c[0x0][0x1cc], R0, 0x1, P1 ;  /* 0x0000730010950a11 */ /* 0x000fc400008f0c00 */
[----:B------:R-:W-:Y:S01]  /*10480*/  FMNMX.FTZ R7, R24, R7, !PT ;  /* 0x0000000718077209 */ /* 0x000fe20007810000 */
[----:B------:R-:W-:Y:S01]  /*10490*/  LDSM.16.MT88.4 R16, [R184+0x2900] ;  /* 0x00290000b810783b */ /* 0x000fe20000004200 */
        /* <DEDUP_REMOVED lines=23> */
[----:B------:R-:W-:Y:S01]  /*10610*/  @P0 LEA R146, P1, R203, R148, 0x1 ;  /* 0x00000094cb920211 */ /* 0x000fe200078208ff */
[----:B------:R-:W1:Y:S01]  /*10620*/  SHFL.BFLY PT, R7, R0, 0x2, 0x1f ;  /* 0x0c401f0000077f89 */ /* 0x000e6200000e0000 */
[----:B------:R-:W-:Y:S02]  /*10630*/  FMNMX.FTZ R6, R141, R6, !PT ;  /* 0x000000068d067209 */ /* 0x000fe40007810000 */
[----:B------:R-:W-:Y:S02]  /*10640*/  @P0 LEA.HI.X R147, R203, R149, R202, 0x1, P1 ;  /* 0x00000095cb930211 */ /* 0x000fe400008f0cca */
[----:B------:R-:W-:Y:S02]  /*10650*/  FMNMX.FTZ R6, R171, R6, !PT ;  /* 0x00000006ab067209 */ /* 0x000fe40007810000 */
[----:B-1----:R-:W-:-:S05]  /*10660*/  FMNMX.FTZ R7, R0, R7, !PT ;  /* 0x0000000700077209 */ /* 0x002fca0007810000 */
[----:B------:R-:W1:Y:S02]  /*10670*/  SHFL.BFLY PT, R2, R7, 0x1, 0x1f ;  /* 0x0c201f0007027f89 */ /* 0x000e6400000e0000 */
[----:B-1----:R-:W-:Y:S02]  /*10680*/  FMNMX.FTZ R2, R7, R2, !PT ;  /* 0x0000000207027209 */ /* 0x002fe40007810000 */
[----:B------:R-:W1:Y:S02]  /*10690*/  SHFL.BFLY PT, R7, R6, 0x2, 0x1f ;  /* 0x0c401f0006077f89 */ /* 0x000e6400000e0000 */
        /* <DEDUP_REMOVED lines=11> */
[----:B------:R-:W-:-:S02]  /*10750*/  FFMA.FTZ R159, R24, c[0x0][0x2d0], -R179 ;  /* 0x0000b400189f7a23 */ /* 0x000fc400000108b3 */
[--C-:B------:R-:W-:Y:S01]  /*10760*/  FFMA.FTZ R153, R20, c[0x0][0x2d0], -R179.reuse ;  /* 0x0000b40014997a23 */ /* 0x100fe200000108b3 */
[----:B------:R-:W1:Y:S01]  /*10770*/  MUFU.EX2 R160, R160 ;  /* 0x000000a000a07308 */ /* 0x000e620000000800 */
[----:B------:R-:W2:Y:S01]  /*10780*/  SHFL.BFLY PT, R0, R7, 0x1, 0x1f ;  /* 0x0c201f0007007f89 */ /* 0x000ea200000e0000 */
[--C-:B------:R-:W-:Y:S02]  /*10790*/  FFMA.FTZ R169, R176, c[0x0][0x2d0], -R179.reuse ;  /* 0x0000b400b0a97a23 */ /* 0x100fe400000108b3 */
[--C-:B------:R-:W-:Y:S01]  /*107a0*/  FFMA.FTZ R167, R174, c[0x0][0x2d0], -R179.reuse ;  /* 0x0000b400aea77a23 */ /* 0x100fe200000108b3 */
[----:B------:R-:W-:Y:S01]  /*107b0*/  LDSM.16.MT88.4 R20, [R185+0x900] ;  /* 0x00090000b914783b */ /* 0x000fe20000004200 */
[--C-:B------:R-:W-:Y:S02]  /*107c0*/  FFMA.FTZ R166, R166, c[0x0][0x2d0], -R179.reuse ;  /* 0x0000b400a6a67a23 */ /* 0x100fe400000108b3 */
[----:B------:R-:W-:Y:S01]  /*107d0*/  MUFU.EX2 R158, R158 ;  /* 0x0000009e009e7308 */ /* 0x000fe20000000800 */
[----:B------:R-:W-:-:S02]  /*107e0*/  FFMA.FTZ R168, R168, c[0x0][0x2d0], -R179 ;  /* 0x0000b400a8a87a23 */ /* 0x000fc400000108b3 */
[--C-:B------:R-:W-:Y:S02]  /*107f0*/  FFMA.FTZ R180, R180, c[0x0][0x2d0], -R179.reuse ;  /* 0x0000b400b4b47a23 */ /* 0x100fe400000108b3 */
[----:B------:R-:W-:-:S03]  /*10800*/  FFMA.FTZ R217, R140, c[0x0][0x2d0], -R179 ;  /* 0x0000b4008cd97a23 */ /* 0x000fc600000108b3 */
[----:B------:R-:W3:Y:S01]  /*10810*/  MUFU.EX2 R155, R155 ;  /* 0x0000009b009b7308 */ /* 0x000ee20000000800 */
[----:B-1----:R-:W-:Y:S01]  /*10820*/  F2FP.PACK_AB R96, R160, R161 ;  /* 0x000000a1a060723e */ /* 0x002fe200000000ff */
[----:B------:R-:W-:-:S06]  /*10830*/  FADD.FTZ R161, R161, R160 ;  /* 0x000000a0a1a17221 */ /* 0x000fcc0000010000 */
[----:B------:R-:W-:Y:S01]  /*10840*/  MUFU.EX2 R159, R159 ;  /* 0x0000009f009f7308 */ /* 0x000fe20000000800 */
[----:B--2---:R-:W-:-:S04]  /*10850*/  FMNMX.FTZ R0, R7, R0, !PT ;  /* 0x0000000007007209 */ /* 0x004fc80007810000 */
[C---:B------:R-:W-:Y:S01]  /*10860*/  FSETP.NEU.FTZ.AND P1, PT, R0.reuse, -INF , PT ;  /* 0xff8000000000780b */ /* 0x040fe20003f3d000 */
[----:B------:R-:W-:Y:S01]  /*10870*/  FMUL.FTZ R170, R0, c[0x0][0x2d0] ;  /* 0x0000b40000aa7a20 */ /* 0x000fe20000410000 */
[C---:B---3--:R-:W-:Y:S01]  /*10880*/  F2FP.PACK_AB R98, R155.reuse, R158 ;  /* 0x0000009e9b62723e */ /* 0x048fe200000000ff */
[----:B------:R-:W-:Y:S01]  /*10890*/  MUFU.EX2 R154, R154 ;  /* 0x0000009a009a7308 */ /* 0x000fe20000000800 */
[----:B------:R-:W-:Y:S02]  /*108a0*/  FADD.FTZ R158, R158, R161 ;  /* 0x000000a19e9e7221 */ /* 0x000fe40000010000 */
[----:B------:R-:W-:Y:S02]  /*108b0*/  FSEL R170, R170, RZ, P1 ;  /* 0x000000ffaaaa7208 */ /* 0x000fe40000800000 */
[----:B------:R-:W-:-:S03]  /*108c0*/  FADD.FTZ R158, R155, R158 ;  /* 0x0000009e9b9e7221 */ /* 0x000fc60000010000 */
[--C-:B------:R-:W-:Y:S01]  /*108d0*/  FFMA.FTZ R163, R34, c[0x0][0x2d0], -R170.reuse ;  /* 0x0000b40022a37a23 */ /* 0x100fe200000108aa */
        /* <DEDUP_REMOVED lines=9> */
[--C-:B------:R-:W-:Y:S01]  /*10970*/  FFMA.FTZ R151, R27, c[0x0][0x2d0], -R170.reuse ;  /* 0x0000b4001b977a23 */ /* 0x100fe200000108aa */
[----:B------:R-:W-:Y:S01]  /*10980*/  LDSM.16.MT88.4 R12, [R165+0x2900] ;  /* 0x00290000a50c783b */ /* 0x000fe20000004200 */
[--C-:B------:R-:W-:Y:S02]  /*10990*/  FFMA.FTZ R173, R173, c[0x0][0x2d0], -R170.reuse ;  /* 0x0000b400adad7a23 */ /* 0x100fe400000108aa */
[--C-:B------:R-:W-:Y:S01]  /*109a0*/  FFMA.FTZ R174, R183, c[0x0][0x2d0], -R170.reuse ;  /* 0x0000b400b7ae7a23 */ /* 0x100fe200000108aa */
[----:B------:R-:W3:Y:S01]  /*109b0*/  MUFU.EX2 R162, R162 ;  /* 0x000000a200a27308 */ /* 0x000ee20000000800 */
[----:B------:R-:W-:Y:S01]  /*109c0*/  LDSM.16.MT88.4 R28, [R165+0x900] ;  /* 0x00090000a51c783b */ /* 0x000fe20000004200 */
[--C-:B------:R-:W-:Y:S02]  /*109d0*/  FFMA.FTZ R175, R175, c[0x0][0x2d0], -R170.reuse ;  /* 0x0000b400afaf7a23 */ /* 0x100fe400000108aa */
[----:B------:R-:W-:Y:S01]  /*109e0*/  FFMA.FTZ R176, R181, c[0x0][0x2d0], -R170 ;  /* 0x0000b400b5b07a23 */ /* 0x000fe200000108aa */
[----:B------:R-:W-:Y:S01]  /*109f0*/  LDSM.16.MT88.4 R24, [R172+0x2900] ;  /* 0x00290000ac18783b */ /* 0x000fe20000004200 */
[----:B------:R-:W-:-:S02]  /*10a00*/  FFMA.FTZ R181, R178, c[0x0][0x2d0], -R179 ;  /* 0x0000b400b2b57a23 */ /* 0x000fc400000108b3 */
[----:B------:R-:W-:Y:S01]  /*10a10*/  MUFU.EX2 R164, R164 ;  /* 0x000000a400a47308 */ /* 0x000fe20000000800 */
[----:B------:R-:W-:Y:S02]  /*10a20*/  FFMA.FTZ R178, R142, c[0x0][0x2d0], -R179 ;  /* 0x0000b4008eb27a23 */ /* 0x000fe400000108b3 */
[--C-:B------:R-:W-:Y:S02]  /*10a30*/  FFMA.FTZ R177, R177, c[0x0][0x2d0], -R170.reuse ;  /* 0x0000b400b1b17a23 */ /* 0x100fe400000108aa */
[--C-:B------:R-:W-:Y:S02]  /*10a40*/  FFMA.FTZ R182, R143, c[0x0][0x2d0], -R170.reuse ;  /* 0x0000b4008fb67a23 */ /* 0x100fe400000108aa */
[--C-:B-1----:R-:W-:Y:S01]  /*10a50*/  FFMA.FTZ R3, R9, c[0x0][0x2d0], -R170.reuse ;  /* 0x0000b40009037a23 */ /* 0x102fe200000108aa */
[----:B------:R-:W1:Y:S01]  /*10a60*/  MUFU.EX2 R157, R157 ;  /* 0x0000009d009d7308 */ /* 0x000e620000000800 */
[----:B------:R-:W4:Y:S01]  /*10a70*/  LDSM.16.MT88.4 R8, [R185+0x2900] ;  /* 0x00290000b908783b */ /* 0x000f220000004200 */
[----:B---3--:R-:W-:Y:S01]  /*10a80*/  F2FP.PACK_AB R97, R162, R163 ;  /* 0x000000a3a261723e */ /* 0x008fe200000000ff */
[----:B------:R-:W-:-:S02]  /*10a90*/  FFMA.FTZ R179, R141, c[0x0][0x2d0], -R170 ;  /* 0x0000b4008db37a23 */ /* 0x000fc400000108aa */
[----:B------:R-:W-:Y:S01]  /*10aa0*/  FFMA.FTZ R218, R171, c[0x0][0x2d0], -R170 ;  /* 0x0000b400abda7a23 */ /* 0x000fe200000108aa */
[----:B------:R-:W-:Y:S01]  /*10ab0*/  LDSM.16.MT88.4 R140, [R172+0x3900] ;  /* 0x00390000ac8c783b */ /* 0x000fe20000004200 */
[----:B------:R-:W-:Y:S01]  /*10ac0*/  FADD.FTZ R163, R163, R162 ;  /* 0x000000a2a3a37221 */ /* 0x000fe20000010000 */
[----:B------:R-:W-:Y:S01]  /*10ad0*/  MUFU.EX2 R150, R150 ;  /* 0x0000009600967308 */ /* 0x000fe20000000800 */
[----:B-1----:R-:W-:-:S07]  /*10ae0*/  F2FP.PACK_AB R99, R157, R164 ;  /* 0x000000a49d63723e */ /* 0x002fce00000000ff */
[----:B------:R-:W-:Y:S01]  /*10af0*/  MUFU.EX2 R156, R156 ;  /* 0x0000009c009c7308 */ /* 0x000fe20000000800 */
[----:B------:R-:W-:-:S04]  /*10b00*/  FADD.FTZ R164, R164, R163 ;  /* 0x000000a3a4a47221 */ /* 0x000fc80000010000 */
[----:B------:R-:W-:Y:S01]  /*10b10*/  FADD.FTZ R157, R157, R164 ;  /* 0x000000a49d9d7221 */ /* 0x000fe20000010000 */
[C---:B------:R-:W-:Y:S02]  /*10b20*/  HMMA.16816.F32 R36, R96.reuse, R40, RZ ;  /* 0x000000286024723c */ /* 0x040fe400000018ff */
[----:B------:R-:W1:Y:S06]  /*10b30*/  MUFU.EX2 R151, R151 ;  /* 0x0000009700977308 */ /* 0x000e6c0000000800 */
        /* <DEDUP_REMOVED lines=201> */
.L_x_2317:
[----:B------:R-:W-:-:S13]  /*117d0*/  ISETP.NE.AND P0, PT, R3, 0x1, PT ;  /* 0x000000010300780c */ /* 0x000fda0003f05270 */
[----:B------:R-:W-:-:S05]  /*117e0*/  @P0 IMAD.HI.U32 R5, R6, c[0x0][0x330], RZ ;  /* 0x0000cc0006050a27 */ /* 0x000fca00078e00ff */
[----:B------:R-:W-:-:S05]  /*117f0*/  @P0 SHF.R.U32.HI R6, RZ, c[0x0][0x334], R5 ;  /* 0x0000cd00ff060a19 */ /* 0x000fca0000011605 */
.L_x_2318:
[----:B------:R-:W-:-:S05]  /*11800*/  IMAD R3, R6, R3, c[0x0][0x32c] ;  /* 0x0000cb0006037624 */ /* 0x000fca00078e0203 */
[----:B------:R-:W-:-:S04]  /*11810*/  IMNMX R4, R4, R3, PT ;  /* 0x0000000304047217 */ /* 0x000fc80003800200 */
.L_x_2316:
        /* <DEDUP_REMOVED lines=10> */
[C---:B------:R-:W-:Y:S01]  /*118c0*/  IADD3 RZ, P0, R206.reuse, 0x40, RZ ;  /* 0x00000040ceff7810 */ /* 0x040fe20007f1e0ff */
        /* <DEDUP_REMOVED lines=21> */
.L_x_2328:
[----:B------:R-:W-:Y:S04]  /*11a20*/  DEPBAR.LE SB0, 0x2 ;  /* 0x000080800000791a */ /* 0x000fe80000000000 */
[----:B------:R-:W-:Y:S01]  /*11a30*/  BAR.SYNC.DEFER_BLOCKING 0x0 ;  /* 0x0000000000007b1d */ /* 0x000fe20000010000 */
[----:B------:R-:W-:Y:S01]  /*11a40*/  UIMAD UR4, UR5, 0x6000, URZ ;  /* 0x00006000050478a4 */ /* 0x000fe2000f8e023f */
[----:B------:R-:W-:Y:S02]  /*11a50*/  ISETP.GE.AND P0, PT, R198, R221, PT ;  /* 0x000000ddc600720c */ /* 0x000fe40003f06270 */
[----:B------:R-:W-:Y:S02]  /*11a60*/  ISETP.NE.AND P2, PT, R193, 0x1, PT ;  /* 0x00000001c100780c */ /* 0x000fe40003f45270 */
[----:B------:R-:W-:Y:S02]  /*11a70*/  ISETP.GE.AND P3, PT, R195, 0x1, PT ;  /* 0x00000001c300780c */ /* 0x000fe40003f66270 */
[----:B------:R-:W-:Y:S05]  /*11a80*/  IADD3 R135, R190, UR4, RZ ;  /* 0x00000004be877c10 */ /* 0x000fea000fffe0ff */
[----:B------:R-:W-:Y:S02]  /*11a90*/  IMAD.IADD R133, R191, 0x1, R135 ;  /* 0x00000001bf857824 */ /* 0x000fe400078e0287 */
[----:B------:R-:W-:Y:S01]  /*11aa0*/  @!P0 IADD3 R28, R221, -0x1, RZ ;  /* 0xffffffffdd1c8810 */ /* 0x000fe20007ffe0ff */
[----:B------:R-:W-:Y:S02]  /*11ab0*/  @!P0 IMAD R179, R216, 0x6000, R204 ;  /* 0x00006000d8b38824 */ /* 0x000fe400078e02cc */
        /* <DEDUP_REMOVED lines=8> */
[----:B------:R-:W-:Y:S02]  /*11b40*/  @!P0 IMAD.IADD R33, R29, 0x1, R33 ;  /* 0x000000011d218824 */ /* 0x000fe400078e0221 */
[C---:B------:R-:W-:Y:S01]  /*11b50*/  @!P0 IMAD.SHL.U32 R29, R28.reuse, 0x40, RZ ;  /* 0x000000401c1d8824 */ /* 0x040fe200078e00ff */
[----:B------:R-:W3:Y:S02]  /*11b60*/  LDSM.16.M88.4 R148, [R190+UR4+0xd100] ;  /* 0x00d10004be94783b */ /* 0x000ee40008000200 */
[----:B------:R-:W-:Y:S02]  /*11b70*/  @!P0 SHF.L.U64.HI R33, R28, 0x6, R33 ;  /* 0x000000061c218819 */ /* 0x000fe40000010221 */
[----:B------:R-:W-:Y:S01]  /*11b80*/  @!P0 IADD3 R31, P1, R29, R206, RZ ;  /* 0x000000ce1d1f8210 */ /* 0x000fe20007f3e0ff */
[----:B------:R-:W4:Y:S04]  /*11b90*/  LDSM.16.M88.4 R152, [R190+UR4+0xd900] ;  /* 0x00d90004be98783b */ /* 0x000f280008000200 */
[----:B------:R-:W-:Y:S01]  /*11ba0*/  @!P0 IMAD.X R0, R33, 0x1, R211, P1 ;  /* 0x0000000121008824 */ /* 0x000fe200008e06d3 */
[C---:B------:R-:W-:Y:S01]  /*11bb0*/  @!P0 LEA R172, P1, R31.reuse, c[0x0][0x1f8], 0x1 ;  /* 0x00007e001fac8a11 */ /* 0x040fe200078208ff */
[----:B------:R-:W-:Y:S03]  /*11bc0*/  LDSM.16.M88.4 R156, [R133+0xd100] ;  /* 0x00d10000859c783b */ /* 0x000fe60000000200 */
[----:B------:R-:W-:Y:S02]  /*11bd0*/  @!P0 LEA.HI.X R173, R31, c[0x0][0x1fc], R0, 0x1, P1 ;  /* 0x00007f001fad8a11 */ /* 0x000fe400008f0c00 */
[----:B------:R-:W-:Y:S01]  /*11be0*/  @!P0 IADD3 R0, P1, R29, R224, RZ ;  /* 0x000000e01d008210 */ /* 0x000fe20007f3e0ff */
[----:B------:R-:W-:Y:S04]  /*11bf0*/  LDSM.16.M88.4 R160, [R133+0xd900] ;  /* 0x00d9000085a0783b */ /* 0x000fe80000000200 */
[----:B------:R-:W-:Y:S01]  /*11c00*/  @!P0 IMAD.X R31, R33, 0x1, R229, P1 ;  /* 0x00000001211f8824 */ /* 0x000fe200008e06e5 */
[C---:B------:R-:W-:Y:S04]  /*11c10*/  @!P0 LEA R174, P1, R0.reuse, c[0x0][0x1f8], 0x1 ;  /* 0x00007e0000ae8a11 */ /* 0x040fe800078208ff */
[----:B------:R-:W-:Y:S02]  /*11c20*/  @!P0 LEA.HI.X R175, R0, c[0x0][0x1fc], R31, 0x1, P1 ;  /* 0x00007f0000af8a11 */ /* 0x000fe400008f0c1f */
[----:B------:R-:W-:Y:S01]  /*11c30*/  @!P0 IADD3 R0, P1, R29, R223, RZ ;  /* 0x000000df1d008210 */ /* 0x000fe20007f3e0ff */
[C---:B-1----:R-:W-:Y:S04]  /*11c40*/  HMMA.16816.F32 R4, R136.reuse, R140, RZ ;  /* 0x0000008c8804723c */ /* 0x042fe800000018ff */
[--C-:B------:R-:W-:Y:S01]  /*11c50*/  @!P0 IMAD.X R31, R33, 0x1, R228.reuse, P1 ;  /* 0x00000001211f8824 */ /* 0x100fe200008e06e4 */
        /* <DEDUP_REMOVED lines=10> */
[----:B------:R-:W-:Y:S01]  /*11d00*/  @!P0 IMAD.X R31, R33, 0x1, R211, P1 ;  /* 0x00000001211f8824 */ /* 0x000fe200008e06d3 */
[C---:B------:R-:W-:Y:S03]  /*11d10*/  @!P0 LEA R180, P1, R0.reuse, c[0x0][0x1f8], 0x1 ;  /* 0x00007e0000b48a11 */ /* 0x040fe600078208ff */
[C---:B---3--:R-:W-:Y:S01]  /*11d20*/  HMMA.16816.F32 R20, R136.reuse, R148, RZ ;  /* 0x000000948814723c */ /* 0x048fe200000018ff */
[----:B------:R-:W-:Y:S03]  /*11d30*/  @!P0 LEA.HI.X R181, R0, c[0x0][0x1fc], R31, 0x1, P1 ;  /* 0x00007f0000b58a11 */ /* 0x000fe600008f0c1f */
[----:B------:R-:W-:Y:S04]  /*11d40*/  @!P0 IADD3 R0, P1, R29, R224, RZ ;  /* 0x000000e01d008210 */ /* 0x000fe80007f3e0ff */
[C---:B------:R-:W-:Y:S01]  /*11d50*/  HMMA.16816.F32 R24, R136.reuse, R150, RZ ;  /* 0x000000968818723c */ /* 0x040fe200000018ff */
[----:B------:R-:W-:Y:S01]  /*11d60*/  @!P0 IMAD.X R31, R33, 0x1, R229, P1 ;  /* 0x00000001211f8824 */ /* 0x000fe200008e06e5 */
[----:B------:R-:W2:Y:S02]  /*11d70*/  LDSM.16.M88.4 R148, [R133+0xc900] ;  /* 0x00c900008594783b */ /* 0x000ea40000000200 */
[C---:B------:R-:W-:Y:S03]  /*11d80*/  @!P0 LEA R182, P1, R0.reuse, c[0x0][0x1f8], 0x1 ;  /* 0x00007e0000b68a11 */ /* 0x040fe600078208ff */
[----:B------:R-:W-:Y:S01]  /*11d90*/  @!PT LDS RZ, [RZ] ;  /* 0x00000000fffff984 */ /* 0x000fe20000000800 */
[----:B------:R-:W-:Y:S01]  /*11da0*/  @!PT LDS RZ, [RZ] ;  /* 0x00000000fffff984 */ /* 0x000fe20000000800 */
[----:B------:R-:W-:Y:S01]  /*11db0*/  @!PT LDS RZ, [RZ] ;  /* 0x00000000fffff984 */ /* 0x000fe20000000800 */
[----:B------:R3:W-:Y:S01]  /*11dc0*/  @!P0 LDGSTS.E.BYPASS.LTC128B.128 [R179], [R172.64], !P5 ;  /* 0x00000000acb38fae */ /* 0x0007e2000e901d46 */
[----:B------:R-:W-:Y:S04]  /*11dd0*/  @!P0 LEA.HI.X R183, R0, c[0x0][0x1fc], R31, 0x1, P1 ;  /* 0x00007f0000b78a11 */ /* 0x000fe800008f0c1f */
[----:B------:R-:W-:Y:S01]  /*11de0*/  @!P0 IADD3 R0, P1, R29, R223, RZ ;  /* 0x000000df1d008210 */ /* 0x000fe20007f3e0ff */
[----:B------:R3:W-:Y:S01]  /*11df0*/  @!P0 LDGSTS.E.BYPASS.LTC128B.128 [R179+0x2000], [R174.64], !P4 ;  /* 0x02000000aeb38fae */ /* 0x0007e2000e101d46 */
[C---:B----4-:R-:W-:Y:S03]  /*11e00*/  HMMA.16816.F32 R28, R136.reuse, R152, RZ ;  /* 0x00000098881c723c */ /* 0x050fe600000018ff */
[----:B------:R-:W-:Y:S01]  /*11e10*/  @!P0 IMAD.X R33, R33, 0x1, R228, P1 ;  /* 0x0000000121218824 */ /* 0x000fe200008e06e4 */
[C---:B------:R-:W-:Y:S01]  /*11e20*/  @!P0 LEA R232, P1, R0.reuse, c[0x0][0x1f8], 0x1 ;  /* 0x00007e0000e88a11 */ /* 0x040fe200078208ff */
[----:B------:R4:W-:Y:S03]  /*11e30*/  @!P0 LDGSTS.E.BYPASS.LTC128B.128 [R179+0x4000], [R176.64], !P6 ;  /* 0x04000000b0b38fae */ /* 0x0009e6000f101d46 */
[----:B------:R-:W-:Y:S01]  /*11e40*/  @!P0 LEA.HI.X R233, R0, c[0x0][0x1fc], R33, 0x1, P1 ;  /* 0x00007f0000e98a11 */ /* 0x000fe200008f0c21 */
[----:B------:R-:W-:Y:S01]  /*11e50*/  IMAD.IADD R0, R134, 0x1, R135 ;  /* 0x0000000186007824 */ /* 0x000fe200078e0287 */
[----:B------:R-:W-:Y:S01]  /*11e60*/  HMMA.16816.F32 R32, R136, R154, RZ ;  /* 0x0000009a8820723c */ /* 0x000fe200000018ff */
[----:B------:R4:W-:Y:S01]  /*11e70*/  @!P0 LDGSTS.E.BYPASS.LTC128B.128 [R179+0x1000], [R180.64], !P5 ;  /* 0x01000000b4b38fae */ /* 0x0009e2000e901d46 */
[----:B------:R-:W-:Y:S04]  /*11e80*/  IADD3 R135, R191, R135, R134 ;  /* 0x00000087bf877210 */ /* 0x000fe80007ffe086 */
[----:B------:R4:W-:Y:S02]  /*11e90*/  @!P0 LDGSTS.E.BYPASS.LTC128B.128 [R179+0x3000], [R182.64], !P4 ;  /* 0x03000000b6b38fae */ /* 0x0009e4000e101d46 */
[C---:B-1----:R-:W-:Y:S03]  /*11ea0*/  HMMA.16816.F32 R4, R140.reuse, R144, R4 ;  /* 0x000000908c04723c */ /* 0x042fe60000001804 */
[----:B------:R4:W-:Y:S02]  /*11eb0*/  @!P0 LDGSTS.E.BYPASS.LTC128B.128 [R179+0x5000], [R232.64], !P6 ;  /* 0x05000000e8b38fae */ /* 0x0009e4000f101d46 */
[C---:B------:R-:W-:Y:S02]  /*11ec0*/  ISETP.GE.AND P0, PT, R216.reuse, 0x1, PT ;  /* 0x00000001d800780c */ /* 0x040fe40003f06270 */
[----:B------:R-:W-:Y:S01]  /*11ed0*/  IADD3 R216, R216, 0x1, RZ ;  /* 0x00000001d8d87810 */ /* 0x000fe20007ffe0ff */
[C---:B------:R-:W-:Y:S01]  /*11ee0*/  HMMA.16816.F32 R8, R140.reuse, R146, R8 ;  /* 0x000000928c08723c */ /* 0x040fe20000001808 */
[----:B------:R-:W-:Y:S03]  /*11ef0*/  LDSM.16.M88.4 R136, [R187] ;  /* 0x00000000bb88783b */ /* 0x000fe60000000200 */
[----:B------:R-:W-:Y:S02]  /*11f00*/  SEL R216, R216, RZ, !P0 ;  /* 0x000000ffd8d87207 */ /* 0x000fe40004000000 */
[----:B------:R-:W1:Y:S02]  /*11f10*/  LDSM.16.M88.4 R152, [R0+0xc100] ;  /* 0x00c100000098783b */ /* 0x000e640000000200 */
[C---:B--2---:R-:W-:Y:S03]  /*11f20*/  HMMA.16816.F32 R12, R140.reuse, R148, R12 ;  /* 0x000000948c0c723c */ /* 0x044fe6000000180c */
[----:B------:R-:W2:Y:S05]  /*11f30*/  LDSM.16.M88.4 R164, [R0+0xc900] ;  /* 0x00c9000000a4783b */ /* 0x000eaa0000000200 */
[C---:B------:R-:W-:Y:S01]  /*11f40*/  HMMA.16816.F32 R16, R140.reuse, R150, R16 ;  /* 0x000000968c10723c */ /* 0x040fe20000001810 */
[----:B------:R-:W5:Y:S05]  /*11f50*/  LDSM.16.M88.4 R168, [R0+0xd100] ;  /* 0x00d1000000a8783b */ /* 0x000f6a0000000200 */
[----:B---3--:R-:W3:Y:S02]  /*11f60*/  LDSM.16.M88.4 R172, [R0+0xd900] ;  /* 0x00d9000000ac783b */ /* 0x008ee40000000200 */
[C---:B------:R-:W-:Y:S03]  /*11f70*/  HMMA.16816.F32 R20, R140.reuse, R156, R20 ;  /* 0x0000009c8c14723c */ /* 0x040fe60000001814 */
[----:B------:R-:W-:Y:S05]  /*11f80*/  LDSM.16.M88.4 R144, [R186] ;  /* 0x00000000ba90783b */ /* 0x000fea0000000200 */
[C---:B------:R-:W-:Y:S01]  /*11f90*/  HMMA.16816.F32 R24, R140.reuse, R158, R24 ;  /* 0x0000009e8c18723c */ /* 0x040fe20000001818 */
[----:B------:R-:W3:Y:S05]  /*11fa0*/  LDSM.16.M88.4 R148, [R2+0xc100] ;  /* 0x00c100000294783b */ /* 0x000eea0000000200 */
[----:B------:R-:W3:Y:S02]  /*11fb0*/  LDSM.16.M88.4 R156, [R2+0xc900] ;  /* 0x00c90000029c783b */ /* 0x000ee40000000200 */
[C---:B------:R-:W-:Y:S03]  /*11fc0*/  HMMA.16816.F32 R28, R140.reuse, R160, R28 ;  /* 0x000000a08c1c723c */ /* 0x040fe6000000181c */
[----:B----4-:R-:W4:Y:S05]  /*11fd0*/  LDSM.16.M88.4 R176, [R2+0xd100] ;  /* 0x00d1000002b0783b */ /* 0x010f2a0000000200 */
[----:B------:R-:W-:Y:S01]  /*11fe0*/  HMMA.16816.F32 R32, R140, R162, R32 ;  /* 0x000000a28c20723c */ /* 0x000fe20000001820 */
[----:B------:R-:W3:Y:S05]  /*11ff0*/  LDSM.16.M88.4 R180, [R2+0xd900] ;  /* 0x00d9000002b4783b */ /* 0x000eea0000000200 */
[----:B------:R-:W-:Y:S02]  /*12000*/  LDSM.16.M88.4 R140, [R192+0x4000] ;  /* 0x00400000c08c783b */ /* 0x000fe40000000200 */
[C---:B-1----:R-:W-:Y:S03]  /*12010*/  HMMA.16816.F32 R4, R136.reuse, R152, R4 ;  /* 0x000000988804723c */ /* 0x042fe60000001804 */
[----:B------:R-:W-:Y:S05]  /*12020*/  LDSM.16.M88.4 R160, [R190+UR4+0xe900] ;  /* 0x00e90004bea0783b */ /* 0x000fea0008000200 */
[C---:B------:R-:W-:Y:S01]  /*12030*/  HMMA.16816.F32 R8, R136.reuse, R154, R8 ;  /* 0x0000009a8808723c */ /* 0x040fe20000001808 */
[----:B------:R-:W1:Y:S05]  /*12040*/  LDSM.16.M88.4 R152, [R190+UR4+0xe100] ;  /* 0x00e10004be98783b */ /* 0x000e6a0008000200 */
[----:B------:R-:W0:Y:S02]  /*12050*/  LDGDEPBAR ;  /* 0x00000000000079af */ /* 0x000e240000000000 */
[C---:B--2---:R-:W-:Y:S08]  /*12060*/  HMMA.16816.F32 R12, R136.reuse, R164, R12 ;  /* 0x000000a4880c723c */ /* 0x044ff0000000180c */
[C---:B------:R-:W-:Y:S01]  /*12070*/  HMMA.16816.F32 R16, R136.reuse, R166, R16 ;  /* 0x000000a68810723c */ /* 0x040fe20000001810 */
[----:B------:R-:W2:Y:S07]  /*12080*/  LDSM.16.M88.4 R164, [R190+UR4+0xf100] ;  /* 0x00f10004bea4783b */ /* 0x000eae0008000200 */
[C---:B-----5:R-:W-:Y:S08]  /*12090*/  HMMA.16816.F32 R20, R136.reuse, R168, R20 ;  /* 0x000000a88814723c */ /* 0x060ff00000001814 */
[C---:B------:R-:W-:Y:S01]  /*120a0*/  HMMA.16816.F32 R24, R136.reuse, R170, R24 ;  /* 0x000000aa8818723c */ /* 0x040fe20000001818 */
[----:B------:R-:W5:Y:S07]  /*120b0*/  LDSM.16.M88.4 R168, [R190+UR4+0xf900] ;  /* 0x00f90004bea8783b */ /* 0x000f6e0008000200 */
[C---:B---3--:R-:W-:Y:S08]  /*120c0*/  HMMA.16816.F32 R28, R136.reuse, R172, R28 ;  /* 0x000000ac881c723c */ /* 0x048ff0000000181c */
        /* <DEDUP_REMOVED lines=8> */
[----:B------:R-:W2:Y:S07]  /*12150*/  LDSM.16.M88.4 R156, [R133+0xe900] ;  /* 0x00e90000859c783b */ /* 0x000eae0000000200 */
[C---:B----4-:R-:W-:Y:S08]  /*12160*/  HMMA.16816.F32 R20, R144.reuse, R176, R20 ;  /* 0x000000b09014723c */ /* 0x050ff00000001814 */
[C---:B------:R-:W-:Y:S01]  /*12170*/  HMMA.16816.F32 R24, R144.reuse, R178, R24 ;  /* 0x000000b29018723c */ /* 0x040fe20000001818 */
[----:B------:R-:W4:Y:S07]  /*12180*/  LDSM.16.M88.4 R176, [R133+0xf900] ;  /* 0x00f9000085b0783b */ /* 0x000f2e0000000200 */
[C---:B------:R-:W-:Y:S08]  /*12190*/  HMMA.16816.F32 R28, R144.reuse, R180, R28 ;  /* 0x000000b4901c723c */ /* 0x040ff0000000181c */
[----:B------:R-:W-:Y:S01]  /*121a0*/  HMMA.16816.F32 R32, R144, R182, R32 ;  /* 0x000000b69020723c */ /* 0x000fe20000001820 */
[----:B------:R-:W-:Y:S05]  /*121b0*/  LDSM.16.M88.4 R144, [R187+0x4000] ;  /* 0x00400000bb90783b */ /* 0x000fea0000000200 */
[----:B------:R-:W-:Y:S02]  /*121c0*/  LDSM.16.M88.4 R180, [R0+0xf900] ;  /* 0x00f9000000b4783b */ /* 0x000fe40000000200 */
        /* <DEDUP_REMOVED lines=9> */
[C---:B-----5:R-:W-:Y:S08]  /*12260*/  HMMA.16816.F32 R28, R140.reuse, R168, R28 ;  /* 0x000000a88c1c723c */ /* 0x060ff0000000181c */
[----:B------:R-:W-:Y:S01]  /*12270*/  HMMA.16816.F32 R32, R140, R170, R32 ;  /* 0x000000aa8c20723c */ /* 0x000fe20000001820 */
[----:B------:R-:W-:Y:S05]  /*12280*/  LDSM.16.M88.4 R140, [R186+0x4000] ;  /* 0x00400000ba8c783b */ /* 0x000fea0000000200 */
        /* <DEDUP_REMOVED lines=9> */
[----:B------:R-:W2:Y:S07]  /*12320*/  LDSM.16.M88.4 R172, [R135+0xf900] ;  /* 0x00f9000087ac783b */ /* 0x000eae0000000200 */
[C---:B----4-:R-:W-:Y:S08]  /*12330*/  HMMA.16816.F32 R28, R136.reuse, R176, R28 ;  /* 0x000000b0881c723c */ /* 0x050ff0000000181c */
[----:B------:R-:W-:Y:S01]  /*12340*/  HMMA.16816.F32 R32, R136, R178, R32 ;  /* 0x000000b28820723c */ /* 0x000fe20000001820 */
[----:B------:R-:W-:Y:S05]  /*12350*/  LDSM.16.M88.4 R136, [R192+0x8000] ;  /* 0x00800000c088783b */ /* 0x000fea0000000200 */
[----:B------:R-:W-:Y:S02]  /*12360*/  LDSM.16.M88.4 R176, [R190+UR4+0x11900] ;  /* 0x01190004beb0783b */ /* 0x000fe40008000200 */
[C---:B-1----:R-:W-:Y:S08]  /*12370*/  HMMA.16816.F32 R4, R144.reuse, R152, R4 ;  /* 0x000000989004723c */ /* 0x042ff00000001804 */
[C---:B------:R-:W-:Y:S01]  /*12380*/  HMMA.16816.F32 R8, R144.reuse, R154, R8 ;  /* 0x0000009a9008723c */ /* 0x040fe20000001808 */
[----:B------:R-:W1:Y:S07]  /*12390*/  LDSM.16.M88.4 R152, [R190+UR4+0x10100] ;  /* 0x01010004be98783b */ /* 0x000e6e0008000200 */
[C---:B------:R-:W-:Y:S08]  /*123a0*/  HMMA.16816.F32 R12, R144.reuse, R160, R12 ;  /* 0x000000a0900c723c */ /* 0x040ff0000000180c */
[C---:B------:R-:W-:Y:S01]  /*123b0*/  HMMA.16816.F32 R16, R144.reuse, R162, R16 ;  /* 0x000000a29010723c */ /* 0x040fe20000001810 */
[----:B------:R-:W4:Y:S07]  /*123c0*/  LDSM.16.M88.4 R160, [R190+UR4+0x10900] ;  /* 0x01090004bea0783b */ /* 0x000f2e0008000200 */
[C---:B--2---:R-:W-:Y:S08]  /*123d0*/  HMMA.16816.F32 R20, R144.reuse, R164, R20 ;  /* 0x000000a49014723c */ /* 0x044ff00000001814 */
[C---:B------:R-:W-:Y:S01]  /*123e0*/  HMMA.16816.F32 R24, R144.reuse, R166, R24 ;  /* 0x000000a69018723c */ /* 0x040fe20000001818 */
[----:B------:R-:W2:Y:S07]  /*123f0*/  LDSM.16.M88.4 R164, [R190+UR4+0x11100] ;  /* 0x01110004bea4783b */ /* 0x000eae0008000200 */
[C---:B------:R-:W-:Y:S08]  /*12400*/  HMMA.16816.F32 R28, R144.reuse, R180, R28 ;  /* 0x000000b4901c723c */ /* 0x040ff0000000181c */
[----:B------:R-:W-:Y:S01]  /*12410*/  HMMA.16816.F32 R32, R144, R182, R32 ;  /* 0x000000b69020723c */ /* 0x000fe20000001820 */
[----:B------:R-:W-:Y:S05]  /*12420*/  LDSM.16.M88.4 R144, [R188+0x8000] ;  /* 0x00800000bc90783b */ /* 0x000fea0000000200 */
[----:B------:R-:W-:Y:S02]  /*12430*/  LDSM.16.M88.4 R180, [R133+0x11900] ;  /* 0x0119000085b4783b */ /* 0x000fe40000000200 */
[C---:B---3--:R-:W-:Y:S08]  /*12440*/  HMMA.16816.F32 R4, R140.reuse, R148, R4 ;  /* 0x000000948c04723c */ /* 0x048ff00000001804 */
[C---:B------:R-:W-:Y:S01]  /*12450*/  HMMA.16816.F32 R8, R140.reuse, R150, R8 ;  /* 0x000000968c08723c */ /* 0x040fe20000001808 */
[----:B------:R-:W3:Y:S07]  /*12460*/  LDSM.16.M88.4 R148, [R133+0x10100] ;  /* 0x010100008594783b */ /* 0x000eee0000000200 */
[C---:B-----5:R-:W-:Y:S08]  /*12470*/  HMMA.16816.F32 R12, R140.reuse, R156, R12 ;  /* 0x0000009c8c0c723c */ /* 0x060ff0000000180c */
[C---:B------:R-:W-:Y:S01]  /*12480*/  HMMA.16816.F32 R16, R140.reuse, R158, R16 ;  /* 0x0000009e8c10723c */ /* 0x040fe20000001810 */
[----:B------:R-:W5:Y:S07]  /*12490*/  LDSM.16.M88.4 R156, [R133+0x10900] ;  /* 0x01090000859c783b */ /* 0x000f6e0000000200 */
[C---:B------:R-:W-:Y:S08]  /*124a0*/  HMMA.16816.F32 R20, R140.reuse, R168, R20 ;  /* 0x000000a88c14723c */ /* 0x040ff00000001814 */
[C---:B------:R-:W-:Y:S01]  /*124b0*/  HMMA.16816.F32 R24, R140.reuse, R170, R24 ;  /* 0x000000aa8c18723c */ /* 0x040fe20000001818 */
[----:B------:R-:W2:Y:S07]  /*124c0*/  LDSM.16.M88.4 R168, [R133+0x11100] ;  /* 0x0111000085a8783b */ /* 0x000eae0000000200 */
[C---:B------:R-:W-:Y:S08]  /*124d0*/  HMMA.16816.F32 R28, R140.reuse, R172, R28 ;  /* 0x000000ac8c1c723c */ /* 0x040ff0000000181c */
[----:B------:R-:W-:Y:S01]  /*124e0*/  HMMA.16816.F32 R32, R140, R174, R32 ;  /* 0x000000ae8c20723c */ /* 0x000fe20000001820 */
[----:B------:R-:W-:Y:S07]  /*124f0*/  LDSM.16.M88.4 R140, [R187+0x8000] ;  /* 0x00800000bb8c783b */ /* 0x000fee0000000200 */
        /* <DEDUP_REMOVED lines=8> */
[----:B------:R-:W-:Y:S07]  /*12580*/  LDSM.16.M88.4 R164, [R135+0x11100] ;  /* 0x0111000087a4783b */ /* 0x000fee0000000200 */
[C---:B------:R-:W-:Y:S08]  /*12590*/  HMMA.16816.F32 R28, R136.reuse, R176, R28 ;  /* 0x000000b0881c723c */ /* 0x040ff0000000181c */
[----:B------:R-:W-:Y:S01]  /*125a0*/  HMMA.16816.F32 R32, R136, R178, R32 ;  /* 0x000000b28820723c */ /* 0x000fe20000001820 */
[----:B------:R-:W2:Y:S07]  /*125b0*/  LDSM.16.M88.4 R136, [R0+0x11100] ;  /* 0x011100000088783b */ /* 0x000eae0000000200 */
[C---:B---3--:R-:W-:Y:S08]  /*125c0*/  HMMA.16816.F32 R4, R144.reuse, R148, R4 ;  /* 0x000000949004723c */ /* 0x048ff00000001804 */
[C---:B------:R-:W-:Y:S01]  /*125d0*/  HMMA.16816.F32 R8, R144.reuse, R150, R8 ;  /* 0x000000969008723c */ /* 0x040fe20000001808 */
[----:B------:R-:W-:Y:S07]  /*125e0*/  LDSM.16.M88.4 R148, [R186+0x8000] ;  /* 0x00800000ba94783b */ /* 0x000fee0000000200 */
[C---:B-----5:R-:W-:Y:S08]  /*125f0*/  HMMA.16816.F32 R12, R144.reuse, R156, R12 ;  /* 0x0000009c900c723c */ /* 0x060ff0000000180c */
[C---:B------:R-:W-:Y:S01]  /*12600*/  HMMA.16816.F32 R16, R144.reuse, R158, R16 ;  /* 0x0000009e9010723c */ /* 0x040fe20000001810 */
[----:B------:R-:W-:Y:S07]  /*12610*/  LDSM.16.M88.4 R156, [R135+0x10900] ;  /* 0x01090000879c783b */ /* 0x000fee0000000200 */
[C---:B------:R-:W-:Y:S08]  /*12620*/  HMMA.16816.F32 R20, R144.reuse, R168, R20 ;  /* 0x000000a89014723c */ /* 0x040ff00000001814 */
[C---:B------:R-:W-:Y:S08]  /*12630*/  HMMA.16816.F32 R24, R144.reuse, R170, R24 ;  /* 0x000000aa9018723c */ /* 0x040ff00000001818 */
[C---:B------:R-:W-:Y:S08]  /*12640*/  HMMA.16816.F32 R28, R144.reuse, R180, R28 ;  /* 0x000000b4901c723c */ /* 0x040ff0000000181c */
[----:B------:R-:W-:Y:S01]  /*12650*/  HMMA.16816.F32 R32, R144, R182, R32 ;  /* 0x000000b69020723c */ /* 0x000fe20000001820 */
[----:B------:R3:W5:Y:S07]  /*12660*/  LDSM.16.M88.4 R144, [R0+0x11900] ;  /* 0x011900000090783b */ /* 0x00076e0000000200 */
[C---:B-1----:R-:W-:Y:S08]  /*12670*/  HMMA.16816.F32 R4, R140.reuse, R152, R4 ;  /* 0x000000988c04723c */ /* 0x042ff00000001804 */
[C---:B------:R-:W-:Y:S01]  /*12680*/  HMMA.16816.F32 R8, R140.reuse, R154, R8 ;  /* 0x0000009a8c08723c */ /* 0x040fe20000001808 */
[----:B------:R1:W5:Y:S07]  /*12690*/  LDSM.16.M88.4 R152, [R2+0x10100] ;  /* 0x010100000298783b */ /* 0x00036e0000000200 */
[C---:B----4-:R-:W-:Y:S04]  /*126a0*/  HMMA.16816.F32 R12, R140.reuse, R160, R12 ;  /* 0x000000a08c0c723c */ /* 0x050fe8000000180c */
[----:B---3--:R-:W-:Y:S02]  /*126b0*/  IMAD.MOV.U32 R0, RZ, RZ, R212 ;  /* 0x000000ffff007224 */ /* 0x008fe400078e00d4 */
[----:B------:R-:W-:Y:S02]  /*126c0*/  @P2 IMAD.MOV.U32 R0, RZ, RZ, R225 ;  /* 0x000000ffff002224 */ /* 0x000fe400078e00e1 */
[C---:B------:R-:W-:Y:S01]  /*126d0*/  HMMA.16816.F32 R16, R140.reuse, R162, R16 ;  /* 0x000000a28c10723c */ /* 0x040fe20000001810 */
[----:B------:R-:W3:Y:S07]  /*126e0*/  LDSM.16.M88.4 R160, [R135+0x11900] ;  /* 0x0119000087a0783b */ /* 0x000eee0000000200 */
[C---:B--2---:R-:W-:Y:S04]  /*126f0*/  HMMA.16816.F32 R20, R140.reuse, R136, R20 ;  /* 0x000000888c14723c */ /* 0x044fe80000001814 */
[----:B-1----:R-:W-:Y:S04]  /*12700*/  IMAD.SHL.U32 R2, R221, 0x40, RZ ;  /* 0x00000040dd027824 */ /* 0x002fe800078e00ff */
[C---:B------:R-:W-:Y:S08]  /*12710*/  HMMA.16816.F32 R24, R140.reuse, R138, R24 ;  /* 0x0000008a8c18723c */ /* 0x040ff00000001818 */
[C---:B-----5:R-:W-:Y:S08]  /*12720*/  HMMA.16816.F32 R28, R140.reuse, R144, R28 ;  /* 0x000000908c1c723c */ /* 0x060ff0000000181c */
[----:B------:R-:W-:Y:S08]  /*12730*/  HMMA.16816.F32 R32, R140, R146, R32 ;  /* 0x000000928c20723c */ /* 0x000ff00000001820 */
[C---:B------:R-:W-:Y:S08]  /*12740*/  HMMA.16816.F32 R4, R148.reuse, R152, R4 ;  /* 0x000000989404723c */ /* 0x040ff00000001804 */
[C---:B------:R-:W-:Y:S08]  /*12750*/  HMMA.16816.F32 R8, R148.reuse, R154, R8 ;  /* 0x0000009a9408723c */ /* 0x040ff00000001808 */
[C---:B------:R-:W-:Y:S08]  /*12760*/  HMMA.16816.F32 R12, R148.reuse, R156, R12 ;  /* 0x0000009c940c723c */ /* 0x040ff0000000180c */
[C---:B------:R-:W-:Y:S08]  /*12770*/  HMMA.16816.F32 R16, R148.reuse, R158, R16 ;  /* 0x0000009e9410723c */ /* 0x040ff00000001810 */
[C---:B------:R-:W-:Y:S08]  /*12780*/  HMMA.16816.F32 R20, R148.reuse, R164, R20 ;  /* 0x000000a49414723c */ /* 0x040ff00000001814 */
[C---:B------:R-:W-:Y:S08]  /*12790*/  HMMA.16816.F32 R24, R148.reuse, R166, R24 ;  /* 0x000000a69418723c */ /* 0x040ff00000001818 */
[C---:B---3--:R-:W-:Y:S01]  /*127a0*/  HMMA.16816.F32 R28, R148.reuse, R160, R28 ;  /* 0x000000a0941c723c */ /* 0x048fe2000000181c */
[----:B------:R-:W1:Y:S07]  /*127b0*/  SHFL.IDX PT, R161, R0, RZ, 0x1c1f ;  /* 0x001c1fff00a17589 */ /* 0x000e6e00000e0000 */
[----:B------:R-:W-:Y:S07]  /*127c0*/  HMMA.16816.F32 R32, R148, R162, R32 ;  /* 0x000000a29420723c */ /* 0x000fee0000001820 */
[----:B------:R-:W-:Y:S05]  /*127d0*/  IADD3 R162, -R213, 0x1, -R2 ;  /* 0x00000001d5a27810 */ /* 0x000fea0007ffe902 */
[----:B------:R-:W-:Y:S04]  /*127e0*/  IADD3 R162, -R199, R162, R194 ;  /* 0x000000a2c7a27210 */ /* 0x000fe80007ffe1c2 */
[C---:B------:R-:W-:Y:S02]  /*127f0*/  IADD3 R164, R162.reuse, c[0x0][0x328], RZ ;  /* 0x0000ca00a2a47a10 */ /* 0x040fe40007ffe0ff */
[----:B------:R-:W-:Y:S03]  /*12800*/  IADD3 R162, R162, UR8, RZ ;  /* 0x00000008a2a27c10 */ /* 0x000fe6000fffe0ff */
[--C-:B-1----:R-:W-:Y:S02]  /*12810*/  IMAD.IADD R166, R164, 0x1, R161.reuse ;  /* 0x00000001a4a67824 */ /* 0x102fe400078e02a1 */
[----:B------:R-:W-:Y:S01]  /*12820*/  IMAD.IADD R165, R162, 0x1, R161 ;  /* 0x00000001a2a57824 */ /* 0x000fe200078e02a1 */
        /* <DEDUP_REMOVED lines=14> */
.L_x_2322:
[----:B------:R-:W-:Y:S04]  /*12910*/  MOV R133, c[0x0][0x32c] ;  /* 0x0000cb0000857a02 */ /* 0x000fe80000000f00 */
[----:B------:R-:W-:Y:S11]  /*12920*/  ISETP.NE.AND P0, PT, R133, 0x1, PT ;  /* 0x000000018500780c */ /* 0x000ff60003f05270 */
[----:B------:R-:W-:Y:S02]  /*12930*/  @!UPT UIADD3 URZ, URZ, URZ, URZ ;  /* 0x0000003f3f3ff290 */ /* 0x000fe4000fffe03f */
[----:B------:R-:W-:Y:S05]  /*12940*/  @P0 IMAD.HI.U32 R133, R161, c[0x0][0x330], RZ ;  /* 0x0000cc00a1850a27 */ /* 0x000fea00078e00ff */
[----:B------:R-:W-:Y:S02]  /*12950*/  @P0 SHF.R.U32.HI R161, RZ, c[0x0][0x334], R133 ;  /* 0x0000cd00ffa10a19 */ /* 0x000fe40000011685 */
.L_x_2323:
[----:B------:R-:W-:Y:S05]  /*12960*/  BSYNC B0 ;  /* 0x0000000000007941 */ /* 0x000fea0003800000 */
.L_x_2321:
[----:B------:R-:W-:Y:S04]  /*12970*/  IMAD R136, R161, c[0x0][0x32c], -R2 ;  /* 0x0000cb00a1887a24 */ /* 0x000fe800078e0a02 */
[----:B------:R-:W-:Y:S05]  /*12980*/  IMAD.IADD R136, R136, 0x1, -R213 ;  /* 0x0000000188887824 */ /* 0x000fea00078e0ad5 */
[----:B------:R-:W-:Y:S02]  /*12990*/  IADD3 R133, R136, c[0x0][0x32c], RZ ;  /* 0x0000cb0088857a10 */ /* 0x000fe40007ffe0ff */
[----:B------:R-:W-:Y:S02]  /*129a0*/  IMNMX R165, R165, R136, !PT ;  /* 0x00000088a5a57217 */ /* 0x000fe40007800200 */
[----:B------:R-:W-:Y:S02]  /*129b0*/  IMNMX R166, R166, R133, PT ;  /* 0x00000085a6a67217 */ /* 0x000fe40003800200 */
.L_x_2320:
[----:B------:R-:W-:Y:S04]  /*129c0*/  ISETP.GT.AND P2, PT, R221, -0x1, PT ;  /* 0xffffffffdd00780c */ /* 0x000fe80003f44270 */
[C---:B------:R-:W-:Y:S04]  /*129d0*/  ISETP.GT.AND P0, PT, R165.reuse, RZ, P2 ;  /* 0x000000ffa500720c */ /* 0x040fe80001704270 */
        /* <DEDUP_REMOVED lines=17> */
[C---:B------:R-:W-:Y:S01]  /*12af0*/  ISETP.GT.AND P0, PT, R165.reuse, 0x18, P2 ;  /* 0x00000018a500780c */ /* 0x040fe20001704270 */
[----:B------:R-:W1:Y:S03]  /*12b00*/  SHFL.IDX PT, R13, R0, 0x1, 0x1c1f ;  /* 0x003c1f00000d7f89 */ /* 0x000e6600000e0000 */
[----:B------:R-:W-:Y:S04]  /*12b10*/  ISETP.LT.OR P0, PT, R166, 0x19, P0 ;  /* 0x00000019a600780c */ /* 0x000fe80000701670 */
[----:B------:R-:W-:Y:S02]  /*12b20*/  FSEL R143, R16, -INF , !P0 ;  /* 0xff800000108f7808 */ /* 0x000fe40004000000 */
[----:B------:R-:W-:Y:S04]  /*12b30*/  ISETP.GT.AND P0, PT, R165, 0x19, P2 ;  /* 0x00000019a500780c */ /* 0x000fe80001704270 */
[C---:B------:R-:W-:Y:S04]  /*12b40*/  ISETP.LT.OR P0, PT, R166.reuse, 0x1a, P0 ;  /* 0x0000001aa600780c */ /* 0x040fe80000701670 */
[----:B------:R-:W-:Y:S02]  /*12b50*/  FSEL R141, R17, -INF , !P0 ;  /* 0xff800000118d7808 */ /* 0x000fe40004000000 */
[C---:B------:R-:W-:Y:S04]  /*12b60*/  ISETP.GT.AND P0, PT, R165.reuse, 0x20, P2 ;  /* 0x00000020a500780c */ /* 0x040fe80001704270 */
[----:B------:R-:W-:Y:S01]  /*12b70*/  ISETP.LT.OR P0, PT, R166, 0x21, P0 ;  /* 0x00000021a600780c */ /* 0x000fe20000701670 */
[--C-:B-1----:R-:W-:Y:S02]  /*12b80*/  IMAD.IADD R164, R164, 0x1, R13.reuse ;  /* 0x00000001a4a47824 */ /* 0x102fe400078e020d */
[----:B------:R-:W-:Y:S01]  /*12b90*/  IMAD.IADD R162, R162, 0x1, R13 ;  /* 0x00000001a2a27824 */ /* 0x000fe200078e020d */
        /* <DEDUP_REMOVED lines=36> */
.L_x_2326:
[----:B------:R-:W-:Y:S04]  /*12de0*/  MOV R0, c[0x0][0x32c] ;  /* 0x0000cb0000007a02 */ /* 0x000fe80000000f00 */
[----:B------:R-:W-:Y:S11]  /*12df0*/  ISETP.NE.AND P0, PT, R0, 0x1, PT ;  /* 0x000000010000780c */ /* 0x000ff60003f05270 */
[----:B------:R-:W-:Y:S02]  /*12e00*/  @!UPT UIADD3 URZ, URZ, URZ, URZ ;  /* 0x0000003f3f3ff290 */ /* 0x000fe4000fffe03f */
[----:B------:R-:W-:Y:S05]  /*12e10*/  @P0 IMAD.HI.U32 R0, R13, c[0x0][0x330], RZ ;  /* 0x0000cc000d000a27 */ /* 0x000fea00078e00ff */
[----:B------:R-:W-:Y:S02]  /*12e20*/  @P0 SHF.R.U32.HI R13, RZ, c[0x0][0x334], R0 ;  /* 0x0000cd00ff0d0a19 */ /* 0x000fe40000011600 */
.L_x_2327:
[----:B------:R-:W-:Y:S05]  /*12e30*/  BSYNC B0 ;  /* 0x0000000000007941 */ /* 0x000fea0003800000 */
.L_x_2325:
[----:B------:R-:W-:Y:S04]  /*12e40*/  IMAD R2, R13, c[0x0][0x32c], -R2 ;  /* 0x0000cb000d027a24 */ /* 0x000fe800078e0a02 */
[----:B------:R-:W-:Y:S05]  /*12e50*/  IMAD.IADD R17, R2, 0x1, -R213 ;  /* 0x0000000102117824 */ /* 0x000fea00078e0ad5 */
[----:B------:R-:W-:Y:S02]  /*12e60*/  IADD3 R13, R17, c[0x0][0x32c], RZ ;  /* 0x0000cb00110d7a10 */ /* 0x000fe40007ffe0ff */
[----:B------:R-:W-:Y:S02]  /*12e70*/  IMNMX R162, R162, R17, !PT ;  /* 0x00000011a2a27217 */ /* 0x000fe40007800200 */
[----:B------:R-:W-:Y:S02]  /*12e80*/  IMNMX R164, R164, R13, PT ;  /* 0x0000000da4a47217 */ /* 0x000fe40003800200 */
.L_x_2324:
        /* <DEDUP_REMOVED lines=73> */
[----:B------:R-:W-:Y:S02]  /*13320*/  ISETP.LT.OR P0, PT, R164, 0x32, P0 ;  /* 0x00000032a400780c */ /* 0x000fe40000701670 */
[----:B------:R-:W-:Y:S02]  /*13330*/  ISETP.GT.AND P1, PT, R162, 0x38, P2 ;  /* 0x00000038a200780c */ /* 0x000fe40001724270 */
[----:B------:R-:W-:Y:S02]  /*13340*/  FMNMX.FTZ R11, R172, R11, !PT ;  /* 0x0000000bac0b7209 */ /* 0x000fe40007810000 */
[----:B------:R-:W-:Y:S02]  /*13350*/  FSEL R156, R31, -INF , !P0 ;  /* 0xff8000001f9c7808 */ /* 0x000fe40004000000 */
[----:B------:R-:W-:Y:S01]  /*13360*/  ISETP.LT.OR P1, PT, R164, 0x39, P1 ;  /* 0x00000039a400780c */ /* 0x000fe20000f21670 */
[----:B------:R-:W-:Y:S01]  /*13370*/  LDSM.16.MT88.4 R28, [R184+UR4+0x100] ;  /* 0x00010004b81c783b */ /* 0x000fe20008004200 */
[----:B------:R-:W-:Y:S02]  /*13380*/  ISETP.GT.AND P0, PT, R162, 0x39, P2 ;  /* 0x00000039a200780c */ /* 0x000fe40001704270 */
[----:B------:R-:W-:Y:S02]  /*13390*/  FMNMX.FTZ R11, R158, R11, !PT ;  /* 0x0000000b9e0b7209 */ /* 0x000fe40007810000 */
[----:B------:R-:W-:Y:S02]  /*133a0*/  FSEL R146, R34, -INF , !P1 ;  /* 0xff80000022927808 */ /* 0x000fe40004800000 */
[----:B------:R-:W-:Y:S02]  /*133b0*/  ISETP.LT.OR P0, PT, R164, 0x3a, P0 ;  /* 0x0000003aa400780c */ /* 0x000fe40000701670 */
[----:B------:R-:W-:Y:S02]  /*133c0*/  FMNMX.FTZ R11, R156, R11, !PT ;  /* 0x0000000b9c0b7209 */ /* 0x000fe40007810000 */
[----:B------:R-:W-:Y:S02]  /*133d0*/  FSEL R144, R35, -INF , !P0 ;  /* 0xff80000023907808 */ /* 0x000fe40004000000 */
[----:B------:R-:W-:Y:S02]  /*133e0*/  FMNMX.FTZ R15, R146, R11, !PT ;  /* 0x0000000b920f7209 */ /* 0x000fe40007810000 */
[----:B------:R-:W-:Y:S02]  /*133f0*/  IADD3 R16, R184, UR4, RZ ;  /* 0x00000004b8107c10 */ /* 0x000fe4000fffe0ff */
        /* <DEDUP_REMOVED lines=15> */
[----:B-1----:R-:W-:Y:S01]  /*134f0*/  FMNMX.FTZ R0, R7, R0, !PT ;  /* 0x0000000007007209 */ /* 0x002fe20007810000 */
        /* <DEDUP_REMOVED lines=344> */
[----:B------:R-:W-:Y:S03]  /*14a80*/  @P0 IMAD R16, R16, c[0x0][0x1e0], RZ ;  /* 0x0000780010100a24 */ /* 0x000fe600078e02ff */
[C---:B------:R-:W-:Y:S01]  /*14a90*/  @P0 SHF.L.U32 R29, R18.reuse, 0x6, RZ ;  /* 0x00000006121d0819 */ /* 0x040fe200000006ff */
        /* <DEDUP_REMOVED lines=11> */
[----:B------:R-:W-:Y:S01]  /*14b50*/  @P0 IADD3.X R5, R25, R215, RZ, P1, !PT ;  /* 0x000000d719050210 */ /* 0x000fe20000ffe4ff */
[C---:B------:R-:W-:Y:S04]  /*14b60*/  HMMA.16816.F32 R56, R136.reuse, R6, R56 ;  /* 0x000000068838723c */ /* 0x040fe80000001838 */
[C---:B------:R-:W-:Y:S04]  /*14b70*/  @P0 LEA R20, P1, R16.reuse, c[0x0][0x1c8], 0x1 ;  /* 0x0000720010140a11 */ /* 0x040fe800078208ff */
[C---:B----4-:R-:W-:Y:S04]  /*14b80*/  HMMA.16816.F32 R60, R136.reuse, R8, R60 ;  /* 0x00000008883c723c */ /* 0x050fe8000000183c */
[----:B------:R-:W-:Y:S02]  /*14b90*/  @P0 LEA.HI.X R21, R16, c[0x0][0x1cc], R5, 0x1, P1 ;  /* 0x0000730010150a11 */ /* 0x000fe400008f0c05 */
[----:B------:R-:W2:Y:S01]  /*14ba0*/  LDSM.16.MT88.4 R16, [R133+0x5900] ;  /* 0x005900008510783b */ /* 0x000ea20000004200 */
[----:B------:R-:W-:Y:S01]  /*14bb0*/  @P0 IADD3 R4, P1, R29, R220, RZ ;  /* 0x000000dc1d040210 */ /* 0x000fe20007f3e0ff */
        /* <DEDUP_REMOVED lines=48> */
.L_x_2319:
        /* <DEDUP_REMOVED lines=19> */
.L_x_2330:
[----:B------:R-:W-:-:S04]  /*14ff0*/  MOV R3, c[0x0][0x32c] ;  /* 0x0000cb0000037a02 */ /* 0x000fc80000000f00 */
[----:B------:R-:W-:-:S13]  /*15000*/  ISETP.NE.AND P0, PT, R3, 0x1, PT ;  /* 0x000000010300780c */ /* 0x000fda0003f05270 */
[----:B------:R-:W-:-:S05]  /*15010*/  @P0 IMAD.HI.U32 R3, R5, c[0x0][0x330], RZ ;  /* 0x0000cc0005030a27 */ /* 0x000fca00078e00ff */
[----:B------:R-:W-:-:S05]  /*15020*/  @P0 SHF.R.U32.HI R5, RZ, c[0x0][0x334], R3 ;  /* 0x0000cd00ff050a19 */ /* 0x000fca0000011603 */
.L_x_2331:
[----:B------:R-:W-:-:S05]  /*15030*/  IMAD R5, R5, c[0x0][0x32c], RZ ;  /* 0x0000cb0005057a24 */ /* 0x000fca00078e02ff */
[----:B------:R-:W-:-:S04]  /*15040*/  IMNMX R4, R4, R5, !PT ;  /* 0x0000000504047217 */ /* 0x000fc80007800200 */
.L_x_2329:
        /* <DEDUP_REMOVED lines=29> */
.L_x_2333:
[----:B------:R-:W-:Y:S04]  /*15220*/  DEPBAR.LE SB0, 0x2 ;  /* 0x000080800000791a */ /* 0x000fe80000000000 */
[----:B------:R-:W-:Y:S01]  /*15230*/  BAR.SYNC.DEFER_BLOCKING 0x0 ;  /* 0x0000000000007b1d */ /* 0x000fe20000010000 */
[----:B------:R-:W-:Y:S01]  /*15240*/  UIMAD UR4, UR5, 0x6000, URZ ;  /* 0x00006000050478a4 */ /* 0x000fe2000f8e023f */
[----:B------:R-:W-:Y:S01]  /*15250*/  ISETP.GE.AND P0, PT, R198, R221, PT ;  /* 0x000000ddc600720c */ /* 0x000fe20003f06270 */
[----:B------:R-:W-:Y:S01]  /*15260*/  UIADD3 UR8, UR5, 0x1, URZ ;  /* 0x0000000105087890 */ /* 0x000fe2000fffe03f */
[----:B------:R-:W-:Y:S01]  /*15270*/  IADD3 R5, R221, -0x1, RZ ;  /* 0xffffffffdd057810 */ /* 0x000fe20007ffe0ff */
[----:B------:R-:W-:Y:S02]  /*15280*/  UISETP.GE.AND UP0, UPT, UR5, 0x1, UPT ;  /* 0x000000010500788c */ /* 0x000fe4000bf06270 */
[----:B------:R-:W-:Y:S02]  /*15290*/  IADD3 R2, R190, UR4, RZ ;  /* 0x00000004be027c10 */ /* 0x000fe4000fffe0ff */
[----:B------:R-:W-:Y:S02]  /*152a0*/  USEL UR5, UR8, URZ, !UP0 ;  /* 0x0000003f08057287 */ /* 0x000fe4000c000000 */
[----:B------:R-:W-:Y:S04]  /*152b0*/  IADD3 R135, R191, R2, RZ ;  /* 0x00000002bf877210 */ /* 0x000fe80007ffe0ff */
[----:B------:R-:W-:Y:S01]  /*152c0*/  @!P0 SHF.R.S32.HI R0, RZ, 0x1f, R5 ;  /* 0x0000001fff008819 */ /* 0x000fe20000011405 */
[----:B------:R-:W-:Y:S01]  /*152d0*/  @!P0 IMAD R171, R216, 0x6000, R204 ;  /* 0x00006000d8ab8824 */ /* 0x000fe200078e02cc */
[----:B------:R-:W-:Y:S03]  /*152e0*/  IADD3 R172, R134, R135, RZ ;  /* 0x0000008786ac7210 */ /* 0x000fe60007ffe0ff */
[----:B------:R-:W-:Y:S01]  /*152f0*/  @!P0 IMAD R0, R0, c[0x0][0x208], RZ ;  /* 0x0000820000008a24 */ /* 0x000fe200078e02ff */
[----:B------:R-:W-:Y:S03]  /*15300*/  LDSM.16.M88.4 R32, [R192] ;  /* 0x00000000c020783b */ /* 0x000fe60000000200 */
[C---:B------:R-:W-:Y:S02]  /*15310*/  @!P0 IMAD R0, R5.reuse, c[0x0][0x20c], R0 ;  /* 0x0000830005008a24 */ /* 0x040fe400078e0200 */
[----:B------:R-:W-:Y:S03]  /*15320*/  @!P0 IMAD.WIDE.U32 R4, R5, c[0x0][0x208], RZ ;  /* 0x0000820005048a25 */ /* 0x000fe600078e00ff */
[----:B------:R-:W1:Y:S02]  /*15330*/  LDSM.16.M88.4 R8, [R190+UR4+0xc100] ;  /* 0x00c10004be08783b */ /* 0x000e640008000200 */
[----:B------:R-:W-:Y:S02]  /*15340*/  @!P0 IADD3 R0, R5, R0, RZ ;  /* 0x0000000005008210 */ /* 0x000fe40007ffe0ff */
[C---:B------:R-:W-:Y:S02]  /*15350*/  @!P0 SHF.L.U32 R155, R4.reuse, 0x6, RZ ;  /* 0x00000006049b8819 */ /* 0x040fe400000006ff */
[----:B------:R-:W-:Y:S02]  /*15360*/  @!P0 SHF.L.U64.HI R153, R4, 0x6, R0 ;  /* 0x0000000604998819 */ /* 0x000fe40000010200 */
[----:B------:R-:W-:Y:S01]  /*15370*/  @!P0 IADD3 R5, P1, R155, R206, RZ ;  /* 0x000000ce9b058210 */ /* 0x000fe20007f3e0ff */
[----:B------:R-:W2:Y:S03]  /*15380*/  LDSM.16.M88.4 R16, [R190+UR4+0xc900] ;  /* 0x00c90004be10783b */ /* 0x000ea60008000200 */
[----:B------:R-:W-:Y:S02]  /*15390*/  @!P0 IADD3.X R0, R153, R211, RZ, P1, !PT ;  /* 0x000000d399008210 */ /* 0x000fe40000ffe4ff */
[C---:B------:R-:W-:Y:S03]  /*153a0*/  @!P0 LEA R160, P1, R5.reuse, c[0x0][0x1f8], 0x1 ;  /* 0x00007e0005a08a11 */ /* 0x040fe600078208ff */
[----:B------:R-:W3:Y:S01]  /*153b0*/  LDSM.16.M88.4 R24, [R190+UR4+0xd100] ;  /* 0x00d10004be18783b */ /* 0x000ee20008000200 */
[----:B------:R-:W-:Y:S02]  /*153c0*/  @!P0 LEA.HI.X R161, R5, c[0x0][0x1fc], R0, 0x1, P1 ;  /* 0x00007f0005a18a11 */ /* 0x000fe400008f0c00 */
[----:B------:R-:W-:Y:S04]  /*153d0*/  @!P0 IADD3 R0, P1, R155, R179, RZ ;  /* 0x000000b39b008210 */ /* 0x000fe80007f3e0ff */
[----:B------:R-:W-:Y:S01]  /*153e0*/  @!P0 IADD3.X R13, R153, R183, RZ, P1, !PT ;  /* 0x000000b7990d8210 */ /* 0x000fe20000ffe4ff */
        /* <DEDUP_REMOVED lines=16> */
[----:B------:R-:W-:Y:S02]  /*154f0*/  @!P0 IADD3.X R29, R153, R211, RZ, P1, !PT ;  /* 0x000000d3991d8210 */ /* 0x000fe40000ffe4ff */
[C---:B------:R-:W-:Y:S02]  /*15500*/  @!P0 LEA R168, P1, R0.reuse, c[0x0][0x1f8], 0x1 ;  /* 0x00007e0000a88a11 */ /* 0x040fe400078208ff */
[C---:B------:R-:W-:Y:S04]  /*15510*/  HMMA.16816.F32 R16, R32.reuse, R18, RZ ;  /* 0x000000122010723c */ /* 0x040fe800000018ff */
[----:B------:R-:W-:Y:S02]  /*15520*/  @!P0 LEA.HI.X R169, R0, c[0x0][0x1fc], R29, 0x1, P1 ;  /* 0x00007f0000a98a11 */ /* 0x000fe400008f0c1d */
[----:B------:R-:W-:Y:S02]  /*15530*/  @!P0 IADD3 R157, P1, R155, R179, RZ ;  /* 0x000000b39b9d8210 */ /* 0x000fe40007f3e0ff */
        /* <DEDUP_REMOVED lines=246> */
[----:B------:R-:W-:Y:S02]  /*164a0*/  FMUL.FTZ R104, R132, R104 ;  /* 0x0000006884687220 */ /* 0x000fe40000410000 */
        /* <DEDUP_REMOVED lines=12> */
[----:B------:R-:W-:Y:S02]  /*16570*/  FMUL.FTZ R113, R132, R113 ;  /* 0x0000007184717220 */ /* 0x000fe40000410000 */
        /* <DEDUP_REMOVED lines=11> */
[----:B------:R-:W5:Y:S01]  /*16630*/  MUFU.EX2 R156, R156 ;  /* 0x0000009c009c7308 */ /* 0x000f620000000800 */
[C---:B------:R-:W-:Y:S02]  /*16640*/  FMUL.FTZ R36, R132.reuse, R36 ;  /* 0x0000002484247220 */ /* 0x040fe40000410000 */
[----:B------:R-:W-:Y:S01]  /*16650*/  FMUL.FTZ R38, R3, R38 ;  /* 0x0000002603267220 */ /* 0x000fe20000410000 */
[----:B--2---:R-:W-:Y:S01]  /*16660*/  F2FP.PACK_AB R129, R159, R158 ;  /* 0x0000009e9f81723e */ /* 0x004fe200000000ff */
[----:B------:R-:W-:Y:S02]  /*16670*/  FMUL.FTZ R37, R132, R37 ;  /* 0x0000002584257220 */ /* 0x000fe40000410000 */
        /* <DEDUP_REMOVED lines=8> */
[----:B------:R-:W-:Y:S01]  /*16700*/  FMUL.FTZ R40, R132, R40 ;  /* 0x0000002884287220 */ /* 0x000fe20000410000 */
[----:B------:R-:W2:Y:S01]  /*16710*/  MUFU.EX2 R164, R164 ;  /* 0x000000a400a47308 */ /* 0x000ea20000000800 */
[C---:B------:R-:W-:Y:S01]  /*16720*/  FMUL.FTZ R42, R3.reuse, R42 ;  /* 0x0000002a032a7220 */ /* 0x040fe20000410000 */
        /* <DEDUP_REMOVED lines=90> */
[----:B------:R-:W-:Y:S02]  /*16cd0*/  FFMA.FTZ R162, R13, c[0x0][0x2d0], -R165 ;  /* 0x0000b4000da27a23 */ /* 0x000fe400000108a5 */
        /* <DEDUP_REMOVED lines=16> */
[C---:B------:R-:W-:Y:S01]  /*16de0*/  FMUL.FTZ R98, R3.reuse, R98 ;  /* 0x0000006203627220 */ /* 0x040fe20000410000 */
[C---:B---3--:R-:W-:Y:S02]  /*16df0*/  HMMA.16816.F32 R92, R128.reuse, R124, R92 ;  /* 0x0000007c805c723c */ /* 0x048fe4000000185c */
[----:B------:R-:W3:Y:S01]  /*16e00*/  MUFU.EX2 R167, R167 ;  /* 0x000000a700a77308 */ /* 0x000ee20000000800 */
[C---:B------:R-:W-:Y:S02]  /*16e10*/  FMUL.FTZ R97, R132.reuse, R97 ;  /* 0x0000006184617220 */ /* 0x040fe40000410000 */
[C---:B------:R-:W-:Y:S02]  /*16e20*/  FMUL.FTZ R99, R3.reuse, R99 ;  /* 0x0000006303637220 */ /* 0x040fe40000410000 */
[----:B------:R-:W-:Y:S02]  /*16e30*/  FFMA.FTZ R153, R132, R217, R153 ;  /* 0x000000d984997223 */ /* 0x000fe40000010099 */
[----:B------:R-:W-:Y:S03]  /*16e40*/  FFMA.FTZ R32, R32, c[0x0][0x2d0], -R165 ;  /* 0x0000b40020207a23 */ /* 0x000fe600000108a5 */
[----:B------:R-:W-:Y:S01]  /*16e50*/  HMMA.16816.F32 R96, R128, R126, R96 ;  /* 0x0000007e8060723c */ /* 0x000fe20000001860 */
[----:B------:R-:W5:Y:S02]  /*16e60*/  LDSM.16.MT88.4 R124, [R133+0x2900] ;  /* 0x00290000857c783b */ /* 0x000f640000004200 */
[----:B------:R-:W-:Y:S01]  /*16e70*/  MUFU.EX2 R32, R32 ;  /* 0x0000002000207308 */ /* 0x000fe20000000800 */
[----:B--2---:R-:W-:Y:S01]  /*16e80*/  F2FP.PACK_AB R12, R162, R161 ;  /* 0x000000a1a20c723e */ /* 0x004fe200000000ff */
[----:B------:R-:W-:Y:S02]  /*16e90*/  FFMA.FTZ R34, R34, c[0x0][0x2d0], -R160 ;  /* 0x0000b40022227a23 */ /* 0x000fe400000108a0 */
[----:B------:R-:W-:Y:S02]  /*16ea0*/  FFMA.FTZ R158, R3, R218, R158 ;  /* 0x000000da039e7223 */ /* 0x000fe4000001009e */
[----:B------:R-:W2:Y:S03]  /*16eb0*/  LDSM.16.MT88.4 R128, [R184+UR4+0x2900] ;  /* 0x00290004b880783b */ /* 0x000ea60008004200 */
[----:B------:R-:W-:Y:S01]  /*16ec0*/  FADD.FTZ R158, R159, R158 ;  /* 0x0000009e9f9e7221 */ /* 0x000fe20000010000 */
[----:B------:R-:W-:Y:S01]  /*16ed0*/  MUFU.EX2 R34, R34 ;  /* 0x0000002200227308 */ /* 0x000fe20000000800 */
        /* <DEDUP_REMOVED lines=165> */
[----:B------:R-:W1:Y:S01]  /*17930*/  LDSM.16.MT88.4 R8, [R133+0x5900] ;  /* 0x005900008508783b */ /* 0x000e620000004200 */
        /* <DEDUP_REMOVED lines=9> */
[----:B------:R-:W-:Y:S06]  /*179d0*/  @P0 IADD3 R22, P1, R23, R208, RZ ;  /* 0x000000d017160210 */ /* 0x000fec0007f3e0ff */
[----:B------:R-:W-:Y:S02]  /*179e0*/  @P0 IADD3.X R5, R29, R215, RZ, P1, !PT ;  /* 0x000000d71d050210 */ /* 0x000fe40000ffe4ff */
[C---:B------:R-:W-:Y:S04]  /*179f0*/  @P0 LEA R30, P1, R22.reuse, c[0x0][0x1c8], 0x1 ;  /* 0x00007200161e0a11 */ /* 0x040fe800078208ff */
[----:B------:R-:W-:Y:S02]  /*17a00*/  @P0 LEA.HI.X R31, R22, c[0x0][0x1cc], R5, 0x1, P1 ;  /* 0x00007300161f0a11 */ /* 0x000fe400008f0c05 */
[----:B------:R-:W-:Y:S01]  /*17a10*/  @P0 IADD3 R4, P1, R23, R177, RZ ;  /* 0x000000b117040210 */ /* 0x000fe20007f3e0ff */
[C---:B-1----:R-:W-:Y:S03]  /*17a20*/  HMMA.16816.F32 R76, R12.reuse, R8, R76 ;  /* 0x000000080c4c723c */ /* 0x042fe6000000184c */
[----:B------:R-:W-:Y:S02]  /*17a30*/  @P0 IADD3.X R5, R29, R181, RZ, P1, !PT ;  /* 0x000000b51d050210 */ /* 0x000fe40000ffe4ff */
        /* <DEDUP_REMOVED lines=26> */
[C---:B------:R-:W-:Y:S02]  /*17be0*/  ISETP.GT.AND P0, PT, R221.reuse, R220, PT ;  /* 0x000000dcdd00720c */ /* 0x040fe40003f04270 */
[----:B------:R-:W-:Y:S05]  /*17bf0*/  IADD3 R221, R221, -0x1, RZ ;  /* 0xffffffffdddd7810 */ /* 0x000fea0007ffe0ff */
[----:B------:R-:W0:Y:S01]  /*17c00*/  LDGDEPBAR ;  /* 0x00000000000079af */ /* 0x000e220000000000 */
[----:B-1----:R-:W-:Y:S02]  /*17c10*/  MOV R133, R2 ;  /* 0x0000000200857202 */ /* 0x002fe40000000f00 */
[----:B--2---:R-:W-:Y:S03]  /*17c20*/  MOV R3, R0 ;  /* 0x0000000000037202 */ /* 0x004fe60000000f00 */
[----:B------:R-:W-:-:S05]  /*17c30*/  @P0 BRA `(.L_x_2333) ;  /* 0xffffd5e000000947 */ /* 0x000fca000383ffff */
.L_x_2332:
        /* <DEDUP_REMOVED lines=10> */
[----:B------:R-:W-:Y:S01]  /*17ce0*/  IMAD.X R224, RZ, RZ, R211, P0 ;  /* 0x000000ffffe07224 */ /* 0x000fe200000e06d3 */
        /* <DEDUP_REMOVED lines=17> */
.L_x_2343:
[----:B------:R-:W-:Y:S01]  /*17e00*/  ISETP.GE.AND P0, PT, R198, R221, PT ;  /* 0x000000ddc600720c */ /* 0x000fe20003f06270 */
[----:B------:R-:W-:Y:S04]  /*17e10*/  DEPBAR.LE SB0, 0x2 ;  /* 0x000080800000791a */ /* 0x000fe80000000000 */
[----:B------:R-:W-:Y:S01]  /*17e20*/  BAR.SYNC.DEFER_BLOCKING 0x0 ;  /* 0x0000000000007b1d */ /* 0x000fe20000010000 */
[----:B------:R-:W-:Y:S07]  /*17e30*/  UIMAD UR4, UR5, 0x6000, URZ ;  /* 0x00006000050478a4 */ /* 0x000fee000f8e023f */
        /* <DEDUP_REMOVED lines=49> */
[----:B------:R-:W4:Y:S01]  /*18150*/  LDSM.16.M88.4 R156, [R134+0xd900] ;  /* 0x00d90000869c783b */ /* 0x000f220000000200 */
[----:B------:R-:W-:Y:S04]  /*18160*/  ISETP.GE.AND P1, PT, R195, 0x1, PT ;  /* 0x00000001c300780c */ /* 0x000fe80003f26270 */
        /* <DEDUP_REMOVED lines=144> */
[----:B------:R2:W5:Y:S07]  /*18a70*/  LDSM.16.M88.4 R152, [R2+0x10100] ;  /* 0x010100000298783b */ /* 0x00056e0000000200 */
[C---:B----4-:R-:W-:Y:S04]  /*18a80*/  HMMA.16816.F32 R12, R144.reuse, R156, R12 ;  /* 0x0000009c900c723c */ /* 0x050fe8000000180c */
[----:B-1----:R-:W-:Y:S02]  /*18a90*/  IMAD.MOV.U32 R0, RZ, RZ, R212 ;  /* 0x000000ffff007224 */ /* 0x002fe400078e00d4 */
[----:B------:R-:W-:Y:S02]  /*18aa0*/  @P3 IMAD.MOV.U32 R0, RZ, RZ, R219 ;  /* 0x000000ffff003224 */ /* 0x000fe400078e00db */
[C---:B------:R-:W-:Y:S01]  /*18ab0*/  HMMA.16816.F32 R16, R144.reuse, R158, R16 ;  /* 0x0000009e9010723c */ /* 0x040fe20000001810 */
[----:B------:R1:W-:Y:S05]  /*18ac0*/  LDSM.16.M88.4 R156, [R133+0x11900] ;  /* 0x01190000859c783b */ /* 0x0003ea0000000200 */
[----:B------:R-:W4:Y:S02]  /*18ad0*/  SHFL.IDX PT, R134, R0, RZ, 0x1c1f ;  /* 0x001c1fff00867589 */ /* 0x000f2400000e0000 */
[C---:B------:R-:W-:Y:S04]  /*18ae0*/  HMMA.16816.F32 R20, R144.reuse, R140, R20 ;  /* 0x0000008c9014723c */ /* 0x040fe80000001814 */
[----:B--2---:R-:W-:Y:S04]  /*18af0*/  IMAD.SHL.U32 R2, R221, 0x40, RZ ;  /* 0x00000040dd027824 */ /* 0x004fe800078e00ff */
[C---:B------:R-:W-:Y:S08]  /*18b00*/  HMMA.16816.F32 R24, R144.reuse, R142, R24 ;  /* 0x0000008e9018723c */ /* 0x040ff00000001818 */
[C---:B---3--:R-:W-:Y:S04]  /*18b10*/  HMMA.16816.F32 R28, R144.reuse, R136, R28 ;  /* 0x00000088901c723c */ /* 0x048fe8000000181c */
[----:B-1----:R-:W-:Y:S04]  /*18b20*/  IADD3 R133, -R213, 0x1, -R2 ;  /* 0x00000001d5857810 */ /* 0x002fe80007ffe902 */
[----:B------:R-:W-:Y:S04]  /*18b30*/  HMMA.16816.F32 R32, R144, R138, R32 ;  /* 0x0000008a9020723c */ /* 0x000fe80000001820 */
[----:B------:R-:W-:Y:S04]  /*18b40*/  IADD3 R133, -R199, R133, R194 ;  /* 0x00000085c7857210 */ /* 0x000fe80007ffe1c2 */
[C---:B-----5:R-:W-:Y:S05]  /*18b50*/  HMMA.16816.F32 R4, R148.reuse, R152, R4 ;  /* 0x000000989404723c */ /* 0x060fea0000001804 */
[C---:B------:R-:W-:Y:S02]  /*18b60*/  IADD3 R135, R133.reuse, c[0x0][0x328], RZ ;  /* 0x0000ca0085877a10 */ /* 0x040fe40007ffe0ff */
[----:B------:R-:W-:Y:S01]  /*18b70*/  IADD3 R133, R133, UR8, RZ ;  /* 0x0000000885857c10 */ /* 0x000fe2000fffe0ff */
[C---:B------:R-:W-:Y:S04]  /*18b80*/  HMMA.16816.F32 R8, R148.reuse, R154, R8 ;  /* 0x0000009a9408723c */ /* 0x040fe80000001808 */
[--C-:B----4-:R-:W-:Y:S02]  /*18b90*/  IMAD.IADD R141, R135, 0x1, R134.reuse ;  /* 0x00000001878d7824 */ /* 0x110fe400078e0286 */
[----:B------:R-:W-:Y:S02]  /*18ba0*/  IMAD.IADD R137, R133, 0x1, R134 ;  /* 0x0000000185897824 */ /* 0x000fe400078e0286 */
[C---:B------:R-:W-:Y:S08]  /*18bb0*/  HMMA.16816.F32 R12, R148.reuse, R160, R12 ;  /* 0x000000a0940c723c */ /* 0x040ff0000000180c */
        /* <DEDUP_REMOVED lines=19> */
.L_x_2337:
[----:B------:R-:W-:Y:S04]  /*18cf0*/  MOV R134, c[0x0][0x32c] ;  /* 0x0000cb0000867a02 */ /* 0x000fe80000000f00 */
[----:B------:R-:W-:Y:S11]  /*18d00*/  ISETP.NE.AND P0, PT, R134, 0x1, PT ;  /* 0x000000018600780c */ /* 0x000ff60003f05270 */
[----:B------:R-:W-:Y:S02]  /*18d10*/  @!UPT UIADD3 URZ, URZ, URZ, URZ ;  /* 0x0000003f3f3ff290 */ /* 0x000fe4000fffe03f */
[----:B------:R-:W-:Y:S05]  /*18d20*/  @P0 IMAD.HI.U32 R134, R139, c[0x0][0x330], RZ ;  /* 0x0000cc008b860a27 */ /* 0x000fea00078e00ff */
[----:B------:R-:W-:Y:S02]  /*18d30*/  @P0 SHF.R.U32.HI R139, RZ, c[0x0][0x334], R134 ;  /* 0x0000cd00ff8b0a19 */ /* 0x000fe40000011686 */
.L_x_2338:
[----:B------:R-:W-:Y:S05]  /*18d40*/  BSYNC B0 ;  /* 0x0000000000007941 */ /* 0x000fea0003800000 */
.L_x_2336:
[----:B------:R-:W-:Y:S04]  /*18d50*/  IMAD R136, R139, c[0x0][0x32c], -R2 ;  /* 0x0000cb008b887a24 */ /* 0x000fe800078e0a02 */
[----:B------:R-:W-:Y:S05]  /*18d60*/  IMAD.IADD R136, R136, 0x1, -R213 ;  /* 0x0000000188887824 */ /* 0x000fea00078e0ad5 */
[----:B------:R-:W-:Y:S02]  /*18d70*/  IADD3 R134, R136, c[0x0][0x32c], RZ ;  /* 0x0000cb0088867a10 */ /* 0x000fe40007ffe0ff */
[----:B------:R-:W-:Y:S02]  /*18d80*/  IMNMX R137, R137, R136, !PT ;  /* 0x0000008889897217 */ /* 0x000fe40007800200 */
[----:B------:R-:W-:Y:S02]  /*18d90*/  IMNMX R141, R141, R134, PT ;  /* 0x000000868d8d7217 */ /* 0x000fe40003800200 */
.L_x_2335:
        /* <DEDUP_REMOVED lines=9> */
[--C-:B-1----:R-:W-:Y:S03]  /*18e30*/  IMAD.IADD R5, R135, 0x1, R0.reuse ;  /* 0x0000000187057824 */ /* 0x102fe600078e0200 */
        /* <DEDUP_REMOVED lines=8> */
[----:B------:R-:W-:Y:S01]  /*18ec0*/  IMAD.IADD R12, R133, 0x1, R0 ;  /* 0x00000001850c7824 */ /* 0x000fe200078e0200 */
        /* <DEDUP_REMOVED lines=47> */
.L_x_2341:
[----:B------:R-:W-:Y:S04]  /*191c0*/  MOV R0, c[0x0][0x32c] ;  /* 0x0000cb0000007a02 */ /* 0x000fe80000000f00 */
[----:B------:R-:W-:Y:S11]  /*191d0*/  ISETP.NE.AND P0, PT, R0, 0x1, PT ;  /* 0x000000010000780c */ /* 0x000ff60003f05270 */
[----:B------:R-:W-:Y:S02]  /*191e0*/  @!UPT UIADD3 URZ, URZ, URZ, URZ ;  /* 0x0000003f3f3ff290 */ /* 0x000fe4000fffe03f */
[----:B------:R-:W-:Y:S05]  /*191f0*/  @P0 IMAD.HI.U32 R0, R9, c[0x0][0x330], RZ ;  /* 0x0000cc0009000a27 */ /* 0x000fea00078e00ff */
[----:B------:R-:W-:Y:S02]  /*19200*/  @P0 SHF.R.U32.HI R9, RZ, c[0x0][0x334], R0 ;  /* 0x0000cd00ff090a19 */ /* 0x000fe40000011600 */
.L_x_2342:
[----:B------:R-:W-:Y:S05]  /*19210*/  BSYNC B0 ;  /* 0x0000000000007941 */ /* 0x000fea0003800000 */
.L_x_2340:
[----:B------:R-:W-:Y:S04]  /*19220*/  IMAD R2, R9, c[0x0][0x32c], -R2 ;  /* 0x0000cb0009027a24 */ /* 0x000fe800078e0a02 */
[----:B------:R-:W-:Y:S05]  /*19230*/  IMAD.IADD R9, R2, 0x1, -R213 ;  /* 0x0000000102097824 */ /* 0x000fea00078e0ad5 */
[----:B------:R-:W-:Y:S02]  /*19240*/  IADD3 R0, R9, c[0x0][0x32c], RZ ;  /* 0x0000cb0009007a10 */ /* 0x000fe40007ffe0ff */
[----:B------:R-:W-:Y:S02]  /*19250*/  IMNMX R12, R12, R9, !PT ;  /* 0x000000090c0c7217 */ /* 0x000fe40007800200 */
[----:B------:R-:W-:Y:S02]  /*19260*/  IMNMX R5, R5, R0, PT ;  /* 0x0000000005057217 */ /* 0x000fe40003800200 */
.L_x_2339:
        /* <DEDUP_REMOVED lines=74> */
[C---:B------:R-:W-:Y:S02]  /*19710*/  ISETP.GT.AND P1, PT, R12.reuse, 0x38, P2 ;  /* 0x000000380c00780c */ /* 0x040fe40001724270 */
[----:B------:R-:W-:Y:S02]  /*19720*/  ISETP.LT.OR P0, PT, R5, 0x32, P0 ;  /* 0x000000320500780c */ /* 0x000fe40000701670 */
[----:B------:R-:W-:Y:S02]  /*19730*/  FMNMX.FTZ R2, R167, R2, !PT ;  /* 0x00000002a7027209 */ /* 0x000fe40007810000 */
        /* <DEDUP_REMOVED lines=39> */
[----:B------:R-:W1:Y:S01]  /*199b0*/  MUFU.EX2 R143, R143 ;  /* 0x0000008f008f7308 */ /* 0x000e620000000800 */
[--C-:B------:R-:W-:Y:S01]  /*199c0*/  FFMA.FTZ R177, R164, c[0x0][0x2d0], -R157.reuse ;  /* 0x0000b400a4b17a23 */ /* 0x100fe2000001089d */
[----:B------:R-:W-:Y:S01]  /*199d0*/  FSEL R4, R0, RZ, P0 ;  /* 0x000000ff00047208 */ /* 0x000fe20000000000 */
[--C-:B------:R-:W-:Y:S01]  /*199e0*/  FFMA.FTZ R155, R155, c[0x0][0x2d0], -R157.reuse ;  /* 0x0000b4009b9b7a23 */ /* 0x100fe2000001089d */
[----:B------:R-:W-:Y:S01]  /*199f0*/  FSEL R148, R148, RZ, P0 ;  /* 0x000000ff94947208 */ /* 0x000fe20000000000 */
[----:B------:R-:W-:Y:S02]  /*19a00*/  FFMA.FTZ R154, R154, c[0x0][0x2d0], -R157 ;  /* 0x0000b4009a9a7a23 */ /* 0x000fe4000001089d */
[----:B------:R-:W-:Y:S02]  /*19a10*/  FADD.FTZ R4, -R4, R3 ;  /* 0x0000000304047221 */ /* 0x000fe40000010100 */
[--C-:B------:R-:W-:Y:S01]  /*19a20*/  FFMA.FTZ R146, R6, c[0x0][0x2d0], -R148.reuse ;  /* 0x0000b40006927a23 */ /* 0x100fe20000010894 */
[----:B------:R-:W-:Y:S01]  /*19a30*/  MUFU.EX2 R15, R15 ;  /* 0x0000000f000f7308 */ /* 0x000fe20000000800 */
[--C-:B------:R-:W-:Y:S02]  /*19a40*/  FFMA.FTZ R145, R9, c[0x0][0x2d0], -R148.reuse ;  /* 0x0000b40009917a23 */ /* 0x100fe40000010894 */
[--C-:B------:R-:W-:Y:S02]  /*19a50*/  FFMA.FTZ R141, R7, c[0x0][0x2d0], -R148.reuse ;  /* 0x0000b400078d7a23 */ /* 0x100fe40000010894 */
[--C-:B------:R-:W-:Y:S02]  /*19a60*/  FFMA.FTZ R144, R11, c[0x0][0x2d0], -R148.reuse ;  /* 0x0000b4000b907a23 */ /* 0x100fe40000010894 */
[----:B------:R-:W-:Y:S01]  /*19a70*/  FMUL.FTZ R3, R4, c[0x0][0x2d0] ;  /* 0x0000b40004037a20 */ /* 0x000fe20000410000 */
[----:B------:R-:W-:Y:S01]  /*19a80*/  IADD3 R4, R185, UR4, RZ ;  /* 0x00000004b9047c10 */ /* 0x000fe2000fffe0ff */
[C---:B--2---:R-:W-:Y:S01]  /*19a90*/  FMUL.FTZ R5, R12.reuse, R129 ;  /* 0x000000810c057220 */ /* 0x044fe20000410000 */
[----:B------:R-:W2:Y:S01]  /*19aa0*/  MUFU.EX2 R140, R140 ;  /* 0x0000008c008c7308 */ /* 0x000ea20000000800 */
[C---:B------:R-:W-:Y:S01]  /*19ab0*/  FMUL.FTZ R8, R12.reuse, R124 ;  /* 0x0000007c0c087220 */ /* 0x040fe20000410000 */
[----:B------:R-:W-:Y:S01]  /*19ac0*/  IADD3 R13, R189, R4, RZ ;  /* 0x00000004bd0d7210 */ /* 0x000fe20007ffe0ff */
[----:B------:R-:W-:Y:S01]  /*19ad0*/  FMUL.FTZ R4, R12, R128 ;  /* 0x000000800c047220 */ /* 0x000fe20000410000 */
[----:B-1----:R-:W-:Y:S01]  /*19ae0*/  F2FP.PACK_AB R16, R142, R143 ;  /* 0x0000008f8e10723e */ /* 0x002fe200000000ff */
[C---:B------:R-:W-:Y:S02]  /*19af0*/  FMUL.FTZ R9, R12.reuse, R125 ;  /* 0x0000007d0c097220 */ /* 0x040fe40000410000 */
[----:B------:R-:W1:Y:S01]  /*19b00*/  LDSM.16.MT88.4 R24, [R13+0x100] ;  /* 0x000100000d18783b */ /* 0x000e620000004200 */
        /* <DEDUP_REMOVED lines=13> */
[C---:B------:R-:W-:Y:S01]  /*19be0*/  FMUL.FTZ R120, R12.reuse, R120 ;  /* 0x000000780c787220 */ /* 0x040fe20000410000 */
[----:B------:R-:W2:Y:S01]  /*19bf0*/  MUFU.EX2 R145, R145 ;  /* 0x0000009100917308 */ /* 0x000ea20000000800 */
[C---:B------:R-:W-:Y:S02]  /*19c00*/  FMUL.FTZ R121, R12.reuse, R121 ;  /* 0x000000790c797220 */ /* 0x040fe40000410000 */
[C---:B------:R-:W-:Y:S02]  /*19c10*/  FMUL.FTZ R36, R12.reuse, R36 ;  /* 0x000000240c247220 */ /* 0x040fe40000410000 */
[C---:B---3--:R-:W-:Y:S02]  /*19c20*/  FMUL.FTZ R6, R3.reuse, R130 ;  /* 0x0000008203067220 */ /* 0x048fe40000410000 */
        /* <DEDUP_REMOVED lines=9> */
[----:B------:R-:W3:Y:S01]  /*19cc0*/  MUFU.EX2 R144, R144 ;  /* 0x0000009000907308 */ /* 0x000ee20000000800 */
[C---:B------:R-:W-:Y:S01]  /*19cd0*/  FMUL.FTZ R110, R3.reuse, R110 ;  /* 0x0000006e036e7220 */ /* 0x040fe20000410000 */
[----:B------:R-:W-:Y:S01]  /*19ce0*/  LDSM.16.MT88.4 R124, [R184+UR4+0x900] ;  /* 0x00090004b87c783b */ /* 0x000fe20008004200 */
        /* <DEDUP_REMOVED lines=13> */
[----:B------:R-:W-:Y:S01]  /*19dc0*/  FMUL.FTZ R40, R12, R40 ;  /* 0x000000280c287220 */ /* 0x000fe20000410000 */
[----:B---3--:R-:W-:Y:S01]  /*19dd0*/  F2FP.PACK_AB R19, R144, R141 ;  /* 0x0000008d9013723e */ /* 0x008fe200000000ff */
[--C-:B------:R-:W-:Y:S02]  /*19de0*/  FFMA.FTZ R160, R137, c[0x0][0x2d0], -R148.reuse ;  /* 0x0000b40089a07a23 */ /* 0x100fe40000010894 */
[----:B------:R-:W-:Y:S01]  /*19df0*/  LDSM.16.MT88.4 R136, [R184+UR4+0x2900] ;  /* 0x00290004b888783b */ /* 0x000fe20008004200 */
[--C-:B------:R-:W-:Y:S02]  /*19e00*/  FFMA.FTZ R163, R135, c[0x0][0x2d0], -R148.reuse ;  /* 0x0000b40087a37a23 */ /* 0x100fe40000010894 */
[--C-:B------:R-:W-:Y:S01]  /*19e10*/  FFMA.FTZ R162, R33, c[0x0][0x2d0], -R148.reuse ;  /* 0x0000b40021a27a23 */ /* 0x100fe20000010894 */
[C---:B------:R-:W-:Y:S01]  /*19e20*/  HMMA.16816.F32 R4, R16.reuse, R20, R4 ;  /* 0x000000141004723c */ /* 0x040fe20000001804 */
[----:B------:R-:W-:Y:S03]  /*19e30*/  MUFU.EX2 R158, R158 ;  /* 0x0000009e009e7308 */ /* 0x000fe60000000800 */
[----:B------:R-:W-:Y:S01]  /*19e40*/  LDSM.16.MT88.4 R32, [R13+0x900] ;  /* 0x000900000d20783b */ /* 0x000fe20000004200 */
[----:B------:R-:W-:Y:S02]  /*19e50*/  FFMA.FTZ R165, R133, c[0x0][0x2d0], -R148 ;  /* 0x0000b40085a57a23 */ /* 0x000fe40000010894 */
[----:B------:R-:W-:Y:S01]  /*19e60*/  IADD3 R20, R184, UR4, RZ ;  /* 0x00000004b8147c10 */ /* 0x000fe2000fffe0ff */
[C---:B------:R-:W-:Y:S03]  /*19e70*/  HMMA.16816.F32 R8, R16.reuse, R22, R8 ;  /* 0x000000161008723c */ /* 0x040fe60000001808 */
[----:B------:R-:W3:Y:S01]  /*19e80*/  MUFU.EX2 R161, R161 ;  /* 0x000000a100a17308 */ /* 0x000ee20000000800 */
[----:B------:R-:W-:Y:S01]  /*19e90*/  IADD3 R14, R189, R20, RZ ;  /* 0x00000014bd0e7210 */ /* 0x000fe20007ffe0ff */
[----:B------:R-:W-:Y:S01]  /*19ea0*/  LDSM.16.MT88.4 R132, [R13+0x2900] ;  /* 0x002900000d84783b */ /* 0x000fe20000004200 */
[C---:B------:R-:W-:Y:S02]  /*19eb0*/  FMUL.FTZ R41, R12.reuse, R41 ;  /* 0x000000290c297220 */ /* 0x040fe40000410000 */
[C---:B-1----:R-:W-:Y:S04]  /*19ec0*/  HMMA.16816.F32 R100, R16.reuse, R24, R100 ;  /* 0x000000181064723c */ /* 0x042fe80000001864 */
[C---:B------:R-:W-:Y:S01]  /*19ed0*/  FMUL.FTZ R42, R3.reuse, R42 ;  /* 0x0000002a032a7220 */ /* 0x040fe20000410000 */
[----:B------:R-:W1:Y:S01]  /*19ee0*/  LDSM.16.MT88.4 R20, [R14+0x100] ;  /* 0x000100000e14783b */ /* 0x000e620000004200 */
[C---:B------:R-:W-:Y:S01]  /*19ef0*/  FMUL.FTZ R43, R3.reuse, R43 ;  /* 0x0000002b032b7220 */ /* 0x040fe20000410000 */
[----:B------:R-:W-:Y:S01]  /*19f00*/  MUFU.EX2 R160, R160 ;  /* 0x000000a000a07308 */ /* 0x000fe20000000800 */
[C---:B------:R-:W-:Y:S04]  /*19f10*/  HMMA.16816.F32 R104, R16.reuse, R26, R104 ;  /* 0x0000001a1068723c */ /* 0x040fe80000001868 */
[C---:B------:R-:W-:Y:S01]  /*19f20*/  FMUL.FTZ R44, R12.reuse, R44 ;  /* 0x0000002c0c2c7220 */ /* 0x040fe20000410000 */
[----:B------:R-:W4:Y:S01]  /*19f30*/  LDSM.16.MT88.4 R24, [R185+UR4+0x2100] ;  /* 0x00210004b918783b */ /* 0x000f220008004200 */
[C---:B------:R-:W-:Y:S02]  /*19f40*/  FMUL.FTZ R45, R12.reuse, R45 ;  /* 0x0000002d0c2d7220 */ /* 0x040fe40000410000 */
[C---:B------:R-:W-:Y:S01]  /*19f50*/  HMMA.16816.F32 R108, R16.reuse, R28, R108 ;  /* 0x0000001c106c723c */ /* 0x040fe2000000186c */
[----:B------:R-:W5:Y:S03]  /*19f60*/  MUFU.EX2 R163, R163 ;  /* 0x000000a300a37308 */ /* 0x000f660000000800 */
[C---:B------:R-:W-:Y:S02]  /*19f70*/  FMUL.FTZ R46, R3.reuse, R46 ;  /* 0x0000002e032e7220 */ /* 0x040fe40000410000 */
[C---:B------:R-:W-:Y:S02]  /*19f80*/  FMUL.FTZ R47, R3.reuse, R47 ;  /* 0x0000002f032f7220 */ /* 0x040fe40000410000 */
[C---:B------:R-:W-:Y:S01]  /*19f90*/  HMMA.16816.F32 R112, R16.reuse, R30, R112 ;  /* 0x0000001e1070723c */ /* 0x040fe20000001870 */
[----:B------:R-:W2:Y:S02]  /*19fa0*/  LDSM.16.MT88.4 R28, [R13+0x2100] ;  /* 0x002100000d1c783b */ /* 0x000ea40000004200 */
[----:B------:R-:W-:Y:S01]  /*19fb0*/  MUFU.EX2 R162, R162 ;  /* 0x000000a200a27308 */ /* 0x000fe20000000800 */
[C---:B------:R-:W-:Y:S02]  /*19fc0*/  FMUL.FTZ R48, R12.reuse, R48 ;  /* 0x000000300c307220 */ /* 0x040fe40000410000 */
[C---:B------:R-:W-:Y:S02]  /*19fd0*/  FMUL.FTZ R49, R12.reuse, R49 ;  /* 0x000000310c317220 */ /* 0x040fe40000410000 */
[C---:B------:R-:W-:Y:S04]  /*19fe0*/  FMUL.FTZ R50, R3.reuse, R50 ;  /* 0x0000003203327220 */ /* 0x040fe80000410000 */
[C---:B------:R-:W-:Y:S01]  /*19ff0*/  FMUL.FTZ R51, R3.reuse, R51 ;  /* 0x0000003303337220 */ /* 0x040fe20000410000 */
[----:B------:R-:W2:Y:S01]  /*1a000*/  MUFU.EX2 R165, R165 ;  /* 0x000000a500a57308 */ /* 0x000ea20000000800 */
[C---:B------:R-:W-:Y:S02]  /*1a010*/  FMUL.FTZ R52, R12.reuse, R52 ;  /* 0x000000340c347220 */ /* 0x040fe40000410000 */
[C---:B------:R-:W-:Y:S02]  /*1a020*/  FMUL.FTZ R53, R12.reuse, R53 ;  /* 0x000000350c357220 */ /* 0x040fe40000410000 */
[C---:B------:R-:W-:Y:S02]  /*1a030*/  FMUL.FTZ R54, R3.reuse, R54 ;  /* 0x0000003603367220 */ /* 0x040fe40000410000 */
[C---:B------:R-:W-:Y:S01]  /*1a040*/  FMUL.FTZ R55, R3.reuse, R55 ;  /* 0x0000003703377220 */ /* 0x040fe20000410000 */
        /* <DEDUP_REMOVED lines=8> */
[----:B------:R-:W1:Y:S01]  /*1a0d0*/  MUFU.EX2 R175, R175 ;  /* 0x000000af00af7308 */ /* 0x000e620000000800 */
[C---:B------:R-:W-:Y:S02]  /*1a0e0*/  FMUL.FTZ R60, R12.reuse, R60 ;  /* 0x0000003c0c3c7220 */ /* 0x040fe40000410000 */
[C---:B----4-:R-:W-:Y:S04]  /*1a0f0*/  HMMA.16816.F32 R36, R16.reuse, R24, R36 ;  /* 0x000000181024723c */ /* 0x050fe80000001824 */
[C---:B------:R-:W-:Y:S02]  /*1a100*/  FMUL.FTZ R61, R12.reuse, R61 ;  /* 0x0000003d0c3d7220 */ /* 0x040fe40000410000 */
[C---:B------:R-:W-:Y:S01]  /*1a110*/  FMUL.FTZ R62, R3.reuse, R62 ;  /* 0x0000003e033e7220 */ /* 0x040fe20000410000 */
[----:B------:R-:W-:Y:S01]  /*1a120*/  MUFU.EX2 R166, R166 ;  /* 0x000000a600a67308 */ /* 0x000fe20000000800 */
[C---:B------:R-:W-:Y:S01]  /*1a130*/  HMMA.16816.F32 R40, R16.reuse, R26, R40 ;  /* 0x0000001a1028723c */ /* 0x040fe20000001828 */
[----:B------:R-:W4:Y:S03]  /*1a140*/  LDSM.16.MT88.4 R24, [R14+0x2100] ;  /* 0x002100000e18783b */ /* 0x000f260000004200 */
[C---:B------:R-:W-:Y:S02]  /*1a150*/  FMUL.FTZ R63, R3.reuse, R63 ;  /* 0x0000003f033f7220 */ /* 0x040fe40000410000 */
[C---:B------:R-:W-:Y:S02]  /*1a160*/  FMUL.FTZ R64, R12.reuse, R64 ;  /* 0x000000400c407220 */ /* 0x040fe40000410000 */
[C---:B--2---:R-:W-:Y:S01]  /*1a170*/  HMMA.16816.F32 R44, R16.reuse, R28, R44 ;  /* 0x0000001c102c723c */ /* 0x044fe2000000182c */
[----:B------:R-:W2:Y:S03]  /*1a180*/  MUFU.EX2 R177, R177 ;  /* 0x000000b100b17308 */ /* 0x000ea60000000800 */
[C---:B------:R-:W-:Y:S02]  /*1a190*/  FMUL.FTZ R65, R12.reuse, R65 ;  /* 0x000000410c417220 */ /* 0x040fe40000410000 */
[C---:B------:R-:W-:Y:S02]  /*1a1a0*/  FMUL.FTZ R66, R3.reuse, R66 ;  /* 0x0000004203427220 */ /* 0x040fe40000410000 */
[C---:B------:R-:W-:Y:S01]  /*1a1b0*/  HMMA.16816.F32 R48, R16.reuse, R30, R48 ;  /* 0x0000001e1030723c */ /* 0x040fe20000001830 */
[----:B------:R-:W2:Y:S02]  /*1a1c0*/  LDSM.16.MT88.4 R28, [R185+UR4+0x4100] ;  /* 0x00410004b91c783b */ /* 0x000ea40008004200 */
[----:B------:R-:W-:Y:S01]  /*1a1d0*/  MUFU.EX2 R155, R155 ;  /* 0x0000009b009b7308 */ /* 0x000fe20000000800 */
        /* <DEDUP_REMOVED lines=35> */
[C---:B------:R-:W-:Y:S03]  /*1a410*/  FMUL.FTZ R89, R12.reuse, R89 ;  /* 0x000000590c597220 */ /* 0x040fe60000410000 */
[C---:B----4-:R-:W-:Y:S03]  /*1a420*/  HMMA.16816.F32 R84, R16.reuse, R24, R84 ;  /* 0x000000181054723c */ /* 0x050fe60000001854 */
[C---:B------:R-:W-:Y:S02]  /*1a430*/  FMUL.FTZ R90, R3.reuse, R90 ;  /* 0x0000005a035a7220 */ /* 0x040fe40000410000 */
[C---:B------:R-:W-:Y:S02]  /*1a440*/  FMUL.FTZ R91, R3.reuse, R91 ;  /* 0x0000005b035b7220 */ /* 0x040fe40000410000 */
[C---:B------:R-:W-:Y:S02]  /*1a450*/  FMUL.FTZ R92, R12.reuse, R92 ;  /* 0x0000005c0c5c7220 */ /* 0x040fe40000410000 */
[C---:B------:R-:W-:Y:S03]  /*1a460*/  FMUL.FTZ R93, R12.reuse, R93 ;  /* 0x0000005d0c5d7220 */ /* 0x040fe60000410000 */
[C---:B------:R-:W-:Y:S01]  /*1a470*/  HMMA.16816.F32 R88, R16.reuse, R26, R88 ;  /* 0x0000001a1058723c */ /* 0x040fe20000001858 */
[----:B------:R-:W4:Y:S02]  /*1a480*/  LDSM.16.MT88.4 R24, [R14+0x900] ;  /* 0x000900000e18783b */ /* 0x000f240000004200 */
[C---:B------:R-:W-:Y:S02]  /*1a490*/  FMUL.FTZ R94, R3.reuse, R94 ;  /* 0x0000005e035e7220 */ /* 0x040fe40000410000 */
[C---:B------:R-:W-:Y:S02]  /*1a4a0*/  FMUL.FTZ R95, R3.reuse, R95 ;  /* 0x0000005f035f7220 */ /* 0x040fe40000410000 */
[C---:B------:R-:W-:Y:S02]  /*1a4b0*/  FMUL.FTZ R96, R12.reuse, R96 ;  /* 0x000000600c607220 */ /* 0x040fe40000410000 */
[C---:B------:R-:W-:Y:S03]  /*1a4c0*/  FMUL.FTZ R97, R12.reuse, R97 ;  /* 0x000000610c617220 */ /* 0x040fe60000410000 */
[C---:B--2---:R-:W-:Y:S03]  /*1a4d0*/  HMMA.16816.F32 R92, R16.reuse, R28, R92 ;  /* 0x0000001c105c723c */ /* 0x044fe6000000185c */
        /* <DEDUP_REMOVED lines=16> */
[----:B------:R-:W-:Y:S02]  /*1a5e0*/  FFMA.FTZ R157, R150, c[0x0][0x2d0], -R157 ;  /* 0x0000b400969d7a23 */ /* 0x000fe4000001089d */
[--C-:B------:R-:W-:Y:S01]  /*1a5f0*/  FFMA.FTZ R150, R153, c[0x0][0x2d0], -R148.reuse ;  /* 0x0000b40099967a23 */ /* 0x100fe20000010894 */
[----:B------:R-:W2:Y:S01]  /*1a600*/  MUFU.EX2 R171, R171 ;  /* 0x000000ab00ab7308 */ /* 0x000ea20000000800 */
[C---:B-1----:R-:W-:Y:S03]  /*1a610*/  HMMA.16816.F32 R4, R16.reuse, R20, R4 ;  /* 0x000000141004723c */ /* 0x042fe60000001804 */
[--C-:B------:R-:W-:Y:S02]  /*1a620*/  FFMA.FTZ R151, R151, c[0x0][0x2d0], -R148.reuse ;  /* 0x0000b40097977a23 */ /* 0x100fe40000010894 */
[--C-:B------:R-:W-:Y:S02]  /*1a630*/  FFMA.FTZ R149, R149, c[0x0][0x2d0], -R148.reuse ;  /* 0x0000b40095957a23 */ /* 0x100fe40000010894 */
[----:B------:R-:W-:Y:S01]  /*1a640*/  FFMA.FTZ R148, R147, c[0x0][0x2d0], -R148 ;  /* 0x0000b40093947a23 */ /* 0x000fe20000010894 */
[C---:B------:R-:W-:Y:S01]  /*1a650*/  HMMA.16816.F32 R8, R16.reuse, R22, R8 ;  /* 0x000000161008723c */ /* 0x040fe20000001808 */
[----:B------:R-:W1:Y:S01]  /*1a660*/  LDSM.16.MT88.4 R20, [R14+0x2900] ;  /* 0x002900000e14783b */ /* 0x000e620000004200 */
[----:B------:R-:W-:Y:S02]  /*1a670*/  MUFU.EX2 R168, R168 ;  /* 0x000000a800a87308 */ /* 0x000fe40000000800 */
[----:B------:R-:W-:Y:S02]  /*1a680*/  FADD.FTZ R142, R142, R143 ;  /* 0x0000008f8e8e7221 */ /* 0x000fe40000010000 */
[----:B------:R-:W-:Y:S02]  /*1a690*/  FADD.FTZ R146, R145, R146 ;  /* 0x0000009291927221 */ /* 0x000fe40000010000 */
[C---:B------:R-:W-:Y:S04]  /*1a6a0*/  HMMA.16816.F32 R100, R16.reuse, R32, R100 ;  /* 0x000000201064723c */ /* 0x040fe80000001864 */
[----:B------:R-:W3:Y:S01]  /*1a6b0*/  MUFU.EX2 R167, R167 ;  /* 0x000000a700a77308 */ /* 0x000ee20000000800 */
        /* <DEDUP_REMOVED lines=15> */
[C---:B----4-:R-:W-:Y:S04]  /*1a7b0*/  HMMA.16816.F32 R116, R16.reuse, R24, R116 ;  /* 0x000000181074723c */ /* 0x050fe80000001874 */
[----:B------:R-:W-:Y:S01]  /*1a7c0*/  MUFU.EX2 R150, R150 ;  /* 0x0000009600967308 */ /* 0x000fe20000000800 */
[----:B------:R-:W-:Y:S02]  /*1a7d0*/  FADD.FTZ R158, R158, R159 ;  /* 0x0000009f9e9e7221 */ /* 0x000fe40000010000 */
[----:B------:R-:W-:Y:S01]  /*1a7e0*/  FADD.FTZ R162, R162, R163 ;  /* 0x000000a3a2a27221 */ /* 0x000fe20000010000 */
[C---:B------:R-:W-:Y:S01]  /*1a7f0*/  HMMA.16816.F32 R120, R16.reuse, R26, R120 ;  /* 0x0000001a1078723c */ /* 0x040fe20000001878 */
[----:B------:R-:W4:Y:S03]  /*1a800*/  LDSM.16.MT88.4 R24, [R185+UR4+0x4900] ;  /* 0x00490004b918783b */ /* 0x000f260008004200 */
        /* <DEDUP_REMOVED lines=17> */
[C---:B----4-:R-:W-:Y:S08]  /*1a920*/  HMMA.16816.F32 R68, R16.reuse, R24, R68 ;  /* 0x000000181044723c */ /* 0x050ff00000001844 */
[C---:B------:R-:W-:Y:S01]  /*1a930*/  HMMA.16816.F32 R72, R16.reuse, R26, R72 ;  /* 0x0000001a1048723c */ /* 0x040fe20000001848 */
[----:B------:R-:W4:Y:S07]  /*1a940*/  LDSM.16.MT88.4 R24, [R185+UR4+0x1100] ;  /* 0x00110004b918783b */ /* 0x000f2e0008004200 */
[C---:B------:R-:W-:Y:S08]  /*1a950*/  HMMA.16816.F32 R76, R16.reuse, R28, R76 ;  /* 0x0000001c104c723c */ /* 0x040ff0000000184c */
[C---:B------:R-:W-:Y:S01]  /*1a960*/  HMMA.16816.F32 R80, R16.reuse, R30, R80 ;  /* 0x0000001e1050723c */ /* 0x040fe20000001850 */
[----:B------:R-:W2:Y:S07]  /*1a970*/  LDSM.16.MT88.4 R28, [R13+0x1100] ;  /* 0x001100000d1c783b */ /* 0x000eae0000004200 */
[C---:B------:R-:W-:Y:S08]  /*1a980*/  HMMA.16816.F32 R84, R16.reuse, R32, R84 ;  /* 0x000000201054723c */ /* 0x040ff00000001854 */
[C---:B------:R-:W-:Y:S01]  /*1a990*/  HMMA.16816.F32 R88, R16.reuse, R34, R88 ;  /* 0x000000221058723c */ /* 0x040fe20000001858 */
[----:B------:R-:W5:Y:S07]  /*1a9a0*/  LDSM.16.MT88.4 R32, [R14+0x1100] ;  /* 0x001100000e20783b */ /* 0x000f6e0000004200 */
[C---:B-1----:R-:W-:Y:S08]  /*1a9b0*/  HMMA.16816.F32 R92, R16.reuse, R20, R92 ;  /* 0x00000014105c723c */ /* 0x042ff0000000185c */
[----:B------:R-:W-:Y:S01]  /*1a9c0*/  HMMA.16816.F32 R96, R16, R22, R96 ;  /* 0x000000161060723c */ /* 0x000fe20000001860 */
[----:B------:R-:W1:Y:S06]  /*1a9d0*/  LDSM.16.MT88.4 R20, [R14+0x3100] ;  /* 0x003100000e14783b */ /* 0x000e6c0000004200 */
[----:B------:R-:W-:Y:S01]  /*1a9e0*/  F2FP.PACK_AB R16, R175, R170 ;  /* 0x000000aaaf10723e */ /* 0x000fe200000000ff */
[----:B------:R-:W-:Y:S01]  /*1a9f0*/  FADD.FTZ R170, R170, R161 ;  /* 0x000000a1aaaa7221 */ /* 0x000fe20000010000 */
[----:B------:R-:W-:Y:S03]  /*1aa00*/  F2FP.PACK_AB R18, R177, R166 ;  /* 0x000000a6b112723e */ /* 0x000fe600000000ff */
[----:B--2---:R-:W-:Y:S01]  /*1aa10*/  F2FP.PACK_AB R17, R171, R164 ;  /* 0x000000a4ab11723e */ /* 0x004fe200000000ff */
[----:B------:R-:W-:Y:S01]  /*1aa20*/  FADD.FTZ R164, R164, R165 ;  /* 0x000000a5a4a47221 */ /* 0x000fe20000010000 */
[----:B---3--:R-:W-:Y:S01]  /*1aa30*/  F2FP.PACK_AB R19, R167, R168 ;  /* 0x000000a8a713723e */ /* 0x008fe200000000ff */
        /* <DEDUP_REMOVED lines=15> */
[C---:B-----5:R-:W-:Y:S08]  /*1ab30*/  HMMA.16816.F32 R116, R16.reuse, R32, R116 ;  /* 0x000000201074723c */ /* 0x060ff00000001874 */
        /* <DEDUP_REMOVED lines=21> */
[----:B------:R-:W4:Y:S07]  /*1ac90*/  LDSM.16.MT88.4 R32, [R14+0x1900] ;  /* 0x001900000e20783b */ /* 0x000f2e0000004200 */
[C---:B-1----:R-:W-:Y:S07]  /*1aca0*/  HMMA.16816.F32 R92, R16.reuse, R20, R92 ;  /* 0x00000014105c723c */ /* 0x042fee000000185c */
        /* <DEDUP_REMOVED lines=18> */
[----:B------:R-:W5:Y:S07]  /*1add0*/  LDSM.16.MT88.4 R8, [R14+0x3900] ;  /* 0x003900000e08783b */ /* 0x000f6e0000004200 */
[C---:B--2---:R-:W-:Y:S07]  /*1ade0*/  HMMA.16816.F32 R100, R16.reuse, R24, R100 ;  /* 0x000000181064723c */ /* 0x044fee0000001864 */
[----:B------:R-:W-:Y:S01]  /*1adf0*/  @P0 SHF.R.S32.HI R24, RZ, 0x1f, R21 ;  /* 0x0000001fff180819 */ /* 0x000fe20000011415 */
[C---:B------:R-:W-:Y:S04]  /*1ae00*/  HMMA.16816.F32 R104, R16.reuse, R26, R104 ;  /* 0x0000001a1068723c */ /* 0x040fe80000001868 */
[----:B------:R-:W-:Y:S03]  /*1ae10*/  @P0 IMAD R24, R24, c[0x0][0x1e0], RZ ;  /* 0x0000780018180a24 */ /* 0x000fe600078e02ff */
[C---:B------:R-:W-:Y:S01]  /*1ae20*/  @P0 IMAD.WIDE.U32 R26, R21.reuse, c[0x0][0x1e0], RZ ;  /* 0x00007800151a0a25 */ /* 0x040fe200078e00ff */
[C---:B---3--:R-:W-:Y:S04]  /*1ae30*/  HMMA.16816.F32 R108, R16.reuse, R28, R108 ;  /* 0x0000001c106c723c */ /* 0x048fe8000000186c */
[----:B------:R-:W-:Y:S02]  /*1ae40*/  @P0 IMAD R24, R21, c[0x0][0x1e4], R24 ;  /* 0x0000790015180a24 */ /* 0x000fe400078e0218 */
[----:B------:R-:W2:Y:S02]  /*1ae50*/  LDSM.16.MT88.4 R20, [R185+UR4+0x5900] ;  /* 0x00590004b914783b */ /* 0x000ea40008004200 */
        /* <DEDUP_REMOVED lines=12> */
[C---:B-1----:R-:W-:Y:S07]  /*1af20*/  HMMA.16816.F32 R52, R16.reuse, R4, R52 ;  /* 0x000000041034723c */ /* 0x042fee0000001834 */
[C---:B------:R-:W-:Y:S01]  /*1af30*/  @P0 IADD3.X R5, R33.reuse, R215, RZ, P1, !PT ;  /* 0x000000d721050210 */ /* 0x040fe20000ffe4ff */
[C---:B------:R-:W-:Y:S04]  /*1af40*/  HMMA.16816.F32 R56, R16.reuse, R6, R56 ;  /* 0x000000061038723c */ /* 0x040fe80000001838 */
[C---:B------:R-:W-:Y:S04]  /*1af50*/  @P0 LEA R28, P1, R24.reuse, c[0x0][0x1c8], 0x1 ;  /* 0x00007200181c0a11 */ /* 0x040fe800078208ff */
[C---:B-----5:R-:W-:Y:S04]  /*1af60*/  HMMA.16816.F32 R60, R16.reuse, R8, R60 ;  /* 0x00000008103c723c */ /* 0x060fe8000000183c */
[----:B------:R-:W-:Y:S02]  /*1af70*/  @P0 LEA.HI.X R29, R24, c[0x0][0x1cc], R5, 0x1, P1 ;  /* 0x00007300181d0a11 */ /* 0x000fe400008f0c05 */
[----:B------:R1:W3:Y:S01]  /*1af80*/  LDSM.16.MT88.4 R24, [R13+0x5900] ;  /* 0x005900000d18783b */ /* 0x0002e20000004200 */
        /* <DEDUP_REMOVED lines=12> */
[----:B-1----:R-:W-:Y:S04]  /*1b050*/  @P0 IADD3 R13, P1, R203, R32, RZ ;  /* 0x00000020cb0d0210 */ /* 0x002fe80007f3e0ff */
[----:B------:R-:W-:Y:S02]  /*1b060*/  @P0 IADD3.X R33, R202, R33, RZ, P1, !PT ;  /* 0x00000021ca210210 */ /* 0x000fe40000ffe4ff */
[----:B------:R-:W-:Y:S01]  /*1b070*/  @P0 IADD3 R9, P1, R13, R208, RZ ;  /* 0x000000d00d090210 */ /* 0x000fe20007f3e0ff */
[C---:B---3--:R-:W-:Y:S03]  /*1b080*/  HMMA.16816.F32 R76, R16.reuse, R24, R76 ;  /* 0x00000018104c723c */ /* 0x048fe6000000184c */
        /* <DEDUP_REMOVED lines=8> */
[----:B------:R-:W-:Y:S02]  /*1b110*/  @P0 LEA.HI.X R23, R3, c[0x0][0x1cc], R12, 0x1, P1 ;  /* 0x0000730003170a11 */ /* 0x000fe400008f0c0c */
[----:B------:R-:W-:Y:S04]  /*1b120*/  @P0 IADD3 R13, P1, R13, R226, RZ ;  /* 0x000000e20d0d0210 */ /* 0x000fe80007f3e0ff */
[----:B------:R-:W-:Y:S01]  /*1b130*/  @P0 IADD3.X R24, R33, R220, RZ, P1, !PT ;  /* 0x000000dc21180210 */ /* 0x000fe20000ffe4ff */
[C---:B--2---:R-:W-:Y:S03]  /*1b140*/  HMMA.16816.F32 R84, R16.reuse, R4, R84 ;  /* 0x000000041054723c */ /* 0x044fe60000001854 */
[C---:B------:R-:W-:Y:S01]  /*1b150*/  @P0 LEA R12, P1, R13.reuse, c[0x0][0x1c8], 0x1 ;  /* 0x000072000d0c0a11 */ /* 0x040fe200078208ff */
[----:B-1----:R-:W-:Y:S03]  /*1b160*/  @P0 IMAD R14, R216, 0x3000, R205 ;  /* 0x00003000d80e0824 */ /* 0x002fe600078e02cd */
[----:B------:R-:W-:Y:S01]  /*1b170*/  @P0 LEA.HI.X R13, R13, c[0x0][0x1cc], R24, 0x1, P1 ;  /* 0x000073000d0d0a11 */ /* 0x000fe200008f0c18 */
[C---:B------:R-:W-:Y:S04]  /*1b180*/  HMMA.16816.F32 R88, R16.reuse, R6, R88 ;  /* 0x000000061058723c */ /* 0x040fe80000001858 */
[----:B------:R-:W-:Y:S05]  /*1b190*/  @P0 SHF.L.U32 R3, R14, 0x1, RZ ;  /* 0x000000010e030819 */ /* 0x000fea00000006ff */
[----:B------:R-:W-:Y:S01]  /*1b1a0*/  @!PT LDS RZ, [RZ] ;  /* 0x00000000fffff984 */ /* 0x000fe20000000800 */
[----:B------:R-:W-:Y:S01]  /*1b1b0*/  @!PT LDS RZ, [RZ] ;  /* 0x00000000fffff984 */ /* 0x000fe20000000800 */
[----:B------:R-:W-:Y:S01]  /*1b1c0*/  @!PT LDS RZ, [RZ] ;  /* 0x00000000fffff984 */ /* 0x000fe20000000800 */
[----:B------:R1:W-:Y:S01]  /*1b1d0*/  @P0 LDGSTS.E.BYPASS.LTC128B.128 [R3+0xc100], [R28.64], !P5 ;  /* 0x0c1000001c030fae */ /* 0x0003e2000e901d46 */
[C---:B---3--:R-:W-:Y:S07]  /*1b1e0*/  HMMA.16816.F32 R92, R16.reuse, R8, R92 ;  /* 0x00000008105c723c */ /* 0x048fee000000185c */
[----:B------:R1:W-:Y:S01]  /*1b1f0*/  @P0 LDGSTS.E.BYPASS.LTC128B.128 [R3+0xe100], [R30.64], !P4 ;  /* 0x0e1000001e030fae */ /* 0x0003e2000e101d46 */
[----:B------:R-:W-:Y:S07]  /*1b200*/  HMMA.16816.F32 R96, R16, R10, R96 ;  /* 0x0000000a1060723c */ /* 0x000fee0000001860 */
[----:B------:R1:W-:Y:S08]  /*1b210*/  @P0 LDGSTS.E.BYPASS.LTC128B.128 [R3+0x10100], [R34.64], !P6 ;  /* 0x1010000022030fae */ /* 0x0003f0000f101d46 */
[----:B------:R1:W-:Y:S08]  /*1b220*/  @P0 LDGSTS.E.BYPASS.LTC128B.128 [R3+0xd100], [R20.64], !P5 ;  /* 0x0d10000014030fae */ /* 0x0003f0000e901d46 */
[----:B------:R1:W-:Y:S08]  /*1b230*/  @P0 LDGSTS.E.BYPASS.LTC128B.128 [R3+0xf100], [R22.64], !P4 ;  /* 0x0f10000016030fae */ /* 0x0003f0000e101d46 */
[----:B------:R1:W-:Y:S01]  /*1b240*/  @P0 LDGSTS.E.BYPASS.LTC128B.128 [R3+0x11100], [R12.64], !P6 ;  /* 0x111000000c030fae */ /* 0x0003e2000f101d46 */
[----:B------:R-:W-:Y:S02]  /*1b250*/  ISETP.GE.AND P0, PT, R198, R221, PT ;  /* 0x000000ddc600720c */ /* 0x000fe40003f06270 */
[----:B------:R-:W-:Y:S05]  /*1b260*/  IADD3 R221, R221, -0x1, RZ ;  /* 0xffffffffdddd7810 */ /* 0x000fea0007ffe0ff */
[----:B------:R-:W0:Y:S01]  /*1b270*/  LDGDEPBAR ;  /* 0x00000000000079af */ /* 0x000e220000000000 */
[----:B-1----:R-:W-:Y:S05]  /*1b280*/  MOV R3, R0 ;  /* 0x0000000000037202 */ /* 0x002fea0000000f00 */
[----:B------:R-:W-:-:S05]  /*1b290*/  @!P0 BRA `(.L_x_2343) ;  /* 0xffffcb6000008947 */ /* 0x000fca000383ffff */
.L_x_2334:
        /* <DEDUP_REMOVED lines=122> */
.L_x_2256:
        /* <DEDUP_REMOVED lines=152> */
.L_x_2345:
        /* <DEDUP_REMOVED lines=61> */
[----:B------:R-:W-:Y:S01]  /*1c790*/  IMAD R18, R9, c[0x0][0x48c], R18 ;  /* 0x0001230009127a24 */ /* 0x000fe200078e0212 */
[----:B------:R-:W-:Y:S01]  /*1c7a0*/  LEA R9, P0, R20, c[0x0][0x450], 0x2 ;  /* 0x0001140014097a11 */ /* 0x000fe200078010ff */
[----:B------:R-:W-:Y:S02]  /*1c7b0*/  IMAD.SHL.U32 R0, R7, 0x8, RZ ;  /* 0x0000000807007824 */ /* 0x000fe400078e00ff */
[----:B------:R-:W-:Y:S01]  /*1c7c0*/  IMAD R7, R2, c[0x0][0x3f0], RZ ;  /* 0x0000fc0002077a24 */ /* 0x000fe200078e02ff */
[----:B------:R-:W-:Y:S01]  /*1c7d0*/  IADD3 R19, R21, R18, RZ ;  /* 0x0000001215137210 */ /* 0x000fe20007ffe0ff */
[----:B------:R-:W-:Y:S01]  /*1c7e0*/  IMAD.MOV.U32 R6, RZ, RZ, R8 ;  /* 0x000000ffff067224 */ /* 0x000fe200078e0008 */
[----:B------:R-:W-:Y:S01]  /*1c7f0*/  SHF.R.U32.HI R2, RZ, 0x3, R17 ;  /* 0x00000003ff027819 */ /* 0x000fe20000011611 */
[C---:B------:R-:W-:Y:S01]  /*1c800*/  IMAD R7, R196.reuse, c[0x0][0x3f4], R7 ;  /* 0x0000fd00c4077a24 */ /* 0x040fe200078e0207 */
[----:B------:R-:W-:Y:S01]  /*1c810*/  LOP3.LUT R17, R17, 0x38, R0, 0xf8, !PT ;  /* 0x0000003811117812 */ /* 0x000fe200078ef800 */
[----:B------:R-:W-:Y:S01]  /*1c820*/  IMAD.WIDE.U32 R10, R196, c[0x0][0x3f0], R10 ;  /* 0x0000fc00c40a7a25 */ /* 0x000fe200078e000a */
[----:B------:R-:W-:Y:S01]  /*1c830*/  LEA.HI.X R19, R20, c[0x0][0x454], R19, 0x2, P0 ;  /* 0x0001150014137a11 */ /* 0x000fe200000f1413 */
[----:B------:R-:W-:Y:S01]  /*1c840*/  SHFL.IDX PT, R34, R9, RZ, 0x1c1f ;  /* 0x001c1fff09227589 */ /* 0x000fe200000e0000 */
[----:B------:R-:W-:-:S02]  /*1c850*/  @P1 SHF.R.U32.HI R6, RZ, c[0x0][0x4f0], R16 ;  /* 0x00013c00ff061a19 */ /* 0x000fc40000011610 */
[----:B------:R-:W-:Y:S01]  /*1c860*/  LOP3.LUT R17, R17, R2, RZ, 0x3c, !PT ;  /* 0x0000000211117212 */ /* 0x000fe200078e3cff */
[----:B------:R-:W1:Y:S01]  /*1c870*/  SHFL.IDX PT, R35, R19, RZ, 0x1c1f ;  /* 0x001c1fff13237589 */ /* 0x000e6200000e0000 */
[--C-:B------:R-:W-:Y:S01]  /*1c880*/  SHF.R.S32.HI R2, RZ, 0x1f, R6.reuse ;  /* 0x0000001fff027819 */ /* 0x100fe20000011406 */
[----:B------:R-:W-:Y:S01]  /*1c890*/  IMAD.MOV R21, RZ, RZ, -R6 ;  /* 0x000000ffff157224 */ /* 0x000fe200078e0a06 */
[----:B------:R-:W-:Y:S01]  /*1c8a0*/  IADD3 R11, R11, R7, RZ ;  /* 0x000000070b0b7210 */ /* 0x000fe20007ffe0ff */
[----:B------:R-:W-:Y:S01]  /*1c8b0*/  SHFL.IDX PT, R48, R9, 0x1, 0x1c1f ;  /* 0x003c1f0009307f89 */ /* 0x000fe200000e0000 */
        /* <DEDUP_REMOVED lines=57> */
.L_x_2347:
[----:B--2---:R-:W-:Y:S05]  /*1cc50*/  BSYNC B0 ;  /* 0x0000000000007941 */ /* 0x004fea0003800000 */
.L_x_2346:
        /* <DEDUP_REMOVED lines=23> */
.L_x_2349:
[----:B------:R-:W-:Y:S05]  /*1cdd0*/  BSYNC B0 ;  /* 0x0000000000007941 */ /* 0x000fea0003800000 */
.L_x_2348:
        /* <DEDUP_REMOVED lines=23> */
.L_x_2351:
[----:B------:R-:W-:Y:S05]  /*1cf50*/  BSYNC B0 ;  /* 0x0000000000007941 */ /* 0x000fea0003800000 */
.L_x_2350:
        /* <DEDUP_REMOVED lines=24> */
.L_x_2344:
        /* <DEDUP_REMOVED lines=18> */
.L_x_2352:
        /* <DEDUP_REMOVED lines=41> */
.L_x_2354:
[----:B------:R-:W-:Y:S05]  /*1d490*/  BSYNC B0 ;  /* 0x0000000000007941 */ /* 0x000fea0003800000 */
.L_x_2353:
        /* <DEDUP_REMOVED lines=64> */
.L_x_2356:
[----:B------:R-:W-:Y:S05]  /*1d8a0*/  BSYNC B0 ;  /* 0x0000000000007941 */ /* 0x000fea0003800000 */
.L_x_2355:
        /* <DEDUP_REMOVED lines=21> */
.L_x_2358:
[----:B------:R-:W-:Y:S05]  /*1da00*/  BSYNC B0 ;  /* 0x0000000000007941 */ /* 0x000fea0003800000 */
.L_x_2357:
        /* <DEDUP_REMOVED lines=21> */
.L_x_2360:
[----:B------:R-:W-:Y:S05]  /*1db60*/  BSYNC B0 ;  /* 0x0000000000007941 */ /* 0x000fea0003800000 */
.L_x_2359:
        /* <DEDUP_REMOVED lines=22> */
.L_x_2361:
        /* <DEDUP_REMOVED lines=11> */
.L_x_2604:


//--------------------- .text._ZN7cutlass13device_kernelIN5flash19enable_sm80_to_sm89INS1_16FlashAttnFwdSm80INS1_25CollectiveMainloopFwdSm80ILi8ELi2ELb1EN4cute5tupleIJNS5_1CILi128EEENS7_ILi96EEENS7_ILi192EEEEEELi192ENS_6half_tEfNS_4arch4Sm80ELb1ELb0ELb0ELb0ELb0ELb0ELb1ELb0EEENS1_21CollectiveEpilogueFwdINS6_IJS8_SA_S9_EEENS6_IJNS7_ILi1EEESI_SI_EEESC_SE_Li256ELb0ELb1ELb0ELb0EEENS1_30DynamicPersistentTileSchedulerILi256ELi256ELb0ELb1ELb0EEEEEEEEEvNT_6ParamsE --------------------------
	.section	.text._ZN7cutlass13device_kernelIN5flash19enable_sm80_to_sm89INS1_16FlashAttnFwdSm80INS1_25CollectiveMainloopFwdSm80ILi8ELi2ELb1EN4cute5tupleIJNS5_1CILi128EEENS7_ILi96EEENS7_ILi192EEEEEELi192ENS_6half_tEfNS_4arch4Sm80ELb1ELb0ELb0ELb0ELb0ELb0ELb1ELb0EEENS1_21CollectiveEpilogueFwdINS6_IJS8_SA_S9_EEENS6_IJNS7_ILi1EEESI_SI_EEESC_SE_Li256ELb0ELb1ELb0ELb0EEENS1_30DynamicPersistentTileSchedulerILi256ELi256ELb0ELb1ELb0EEEEEEEEEvNT_6ParamsE,"ax",@progbits
	.sectioninfo	@"SHI_REGISTERS=255"
	.align	128
.text._ZN7cutlass13device_kernelIN5flash19enable_sm80_to_sm89INS1_16FlashAttnFwdSm80INS1_25CollectiveMainloopFwdSm80ILi8ELi2ELb1EN4cute5tupleIJNS5_1CILi128EEENS7_ILi96EEENS7_ILi192EEEEEELi192ENS_6half_tEfNS_4arch4Sm80ELb1ELb0ELb0ELb0ELb0ELb0ELb1ELb0EEENS1_21CollectiveEpilogueFwdINS6_IJS8_SA_S9_EEENS6_IJNS7_ILi1EEESI_SI_EEESC_SE_Li256ELb0ELb1ELb0ELb0EEENS1_30DynamicPersistentTileSchedulerILi256ELi256ELb0ELb1ELb0EEEEEEEEEvNT_6ParamsE:
        .type           _ZN7cutlass13device_kernelIN5flash19enable_sm80_to_sm89INS1_16FlashAttnFwdSm80INS1_25CollectiveMainloopFwdSm80ILi8ELi2ELb1EN4cute5tupleIJNS5_1CILi128EEENS7_ILi96EEENS7_ILi192EEEEEELi192ENS_6half_tEfNS_4arch4Sm80ELb1ELb0ELb0ELb0ELb0ELb0ELb1ELb0EEENS1_21CollectiveEpilogueFwdINS6_IJS8_SA_S9_EEENS6_IJNS7_ILi1EEESI_SI_EEESC_SE_Li256ELb0ELb1ELb0ELb0EEENS1_30DynamicPersistentTileSchedulerILi256ELi256ELb0ELb1ELb0EEEEEEEEEvNT_6ParamsE,@function
        .size           _ZN7cutlass13device_kernelIN5flash19enable_sm80_to_sm89INS1_16FlashAttnFwdSm80INS1_25CollectiveMainloopFwdSm80ILi8ELi2ELb1EN4cute5tupleIJNS5_1CILi128EEENS7_ILi96EEENS7_ILi192EEEEEELi192ENS_6half_tEfNS_4arch4Sm80ELb1ELb0ELb0ELb0ELb0ELb0ELb1ELb0EEENS1_21CollectiveEpilogueFwdINS6_IJS8_SA_S9_EEENS6_IJNS7_ILi1EEESI_SI_EEESC_SE_Li256ELb0ELb1ELb0ELb0EEENS1_30DynamicPersistentTileSchedulerILi256ELi256ELb0ELb1ELb0EEEEEEEEEvNT_6ParamsE,(.L_x_2605 - _ZN7cutlass13device_kernelIN5flash19enable_sm80_to_sm89INS1_16FlashAttnFwdSm80INS1_25CollectiveMainloopFwdSm80ILi8ELi2ELb1EN4cute5tupleIJNS5_1CILi128EEENS7_ILi96EEENS7_ILi192EEEEEELi192ENS_6half_tEfNS_4arch4Sm80ELb1ELb0ELb0ELb0ELb0ELb0ELb1ELb0EEENS1_21CollectiveEpilogueFwdINS6_IJS8_SA_S9_EEENS6_IJNS7_ILi1EEESI_SI_EEESC_SE_Li256ELb0ELb1ELb0ELb0EEENS1_30DynamicPersistentTileSchedulerILi256ELi256ELb0ELb1ELb0EEEEEEEEEvNT_6ParamsE)
        .other          _ZN7cutlass13device_kernelIN5flash19enable_sm80_to_sm89INS1_16FlashAttnFwdSm80INS1_25CollectiveMainloopFwdSm80ILi8ELi2ELb1EN4cute5tupleIJNS5_1CILi128EEENS7_ILi96EEENS7_ILi192EEEEEELi192ENS_6half_tEfNS_4arch4Sm80ELb1ELb0ELb0ELb0ELb0ELb0ELb1ELb0EEENS1_21CollectiveEpilogueFwdINS6_IJS8_SA_S9_EEENS6_IJNS7_ILi1EEESI_SI_EEESC_SE_Li256ELb0ELb1ELb0ELb0EEENS1_30DynamicPersistentTileSchedulerILi256ELi256ELb0ELb1ELb0EEEEEEEEEvNT_6ParamsE,@"STO_CUDA_ENTRY STV_DEFAULT"
_ZN7cutlass13device_kernelIN5flash19enable_sm80_to_sm89INS1_16FlashAttnFwdSm80INS1_25CollectiveMainloopFwdSm80ILi8ELi2ELb1EN4cute5tupleIJNS5_1CILi128EEENS7_ILi96EEENS7_ILi192EEEEEELi192ENS_6half_tEfNS_4arch4Sm80ELb1ELb0ELb0ELb0ELb0ELb0ELb1ELb0EEENS1_21CollectiveEpilogueFwdINS6_IJS8_SA_S9_EEENS6_IJNS7_ILi1EEESI_SI_EEESC_SE_Li256ELb0ELb1ELb0ELb0EEENS1_30DynamicPersistentTileSchedulerILi256ELi256ELb0ELb1ELb0EEEEEEEEEvNT_6ParamsE:
        /* <DEDUP_REMOVED lines=138> */
.L_x_2407:
        /* <DEDUP_REMOVED lines=19> */
.L_x_2363:
[----:B------:R-:W-:-:S04]  /*09d0*/  MOV R0, c[0x0][0x554] ;  /* 0x0001550000007a02 */ /* 0x000fc80000000f00 */
[----:B------:R-:W-:Y:S02]  /*09e0*/  ISETP.NE.AND P0, PT, R0, 0x1, PT ;  /* 0x000000010000780c */ /* 0x000fe40003f05270 */
[----:B------:R-:W-:-:S11]  /*09f0*/  MOV R0, R2 ;  /* 0x0000000200007202 */ /* 0x000fd60000000f00 */
[----:B------:R-:W-:-:S05]  /*0a00*/  @P0 IMAD.HI.U32 R4, R2, c[0x0][0x558], RZ ;  /* 0x0001560002040a27 */ /* 0x000fca00078e00ff */
[----:B------:R-:W-:-:S05]  /*0a10*/  @P0 SHF.R.U32.HI R0, RZ, c[0x0][0x55c], R4 ;  /* 0x00015700ff000a19 */ /* 0x000fca0000011604 */
[----:B------:R-:W-:Y:S02]  /*0a20*/  IMAD R4, R0, c[0x0][0x554], RZ ;  /* 0x0001550000047a24 */ /* 0x000fe400078e02ff */
.L_x_2364:
[----:B------:R-:W-:Y:S05]  /*0a30*/  BSYNC B0 ;  /* 0x0000000000007941 */ /* 0x000fea0003800000 */
.L_x_2362:
        /* <DEDUP_REMOVED lines=191> */
[----:B------:R-:W-:Y:S01]  /*1630*/  BAR.SYNC.DEFER_BLOCKING 0x0 ;  /* 0x0000000000007b1d */ /* 0x000fe20000010000 */
        /* <DEDUP_REMOVED lines=11> */
[----:B------:R-:W-:-:S03]  /*16f0*/  ISETP.GE.AND P0, PT, R5, R16, PT ;  /* 0x000000100500720c */ /* 0x000fc60003f06270 */
[----:B-1----:R-:W-:-:S04]  /*1700*/  @!P5 LEA R10, P1, R144, R3, 0x1 ;  /* 0x00000003900ad211 */ /* 0x002fc800078208ff */
[----:B------:R-:W-:Y:S01]  /*1710*/  @!P5 LEA.HI.X R11, R144, R4, R145, 0x1, P1 ;  /* 0x00000004900bd211 */ /* 0x000fe200008f0c91 */
[----:B------:R-:W-:Y:S01]  /*1720*/  SHFL.IDX PT, R15, R2, 0x3, 0x181f ;  /* 0x00781f00020f7f89 */ /* 0x000fe200000e0000 */
[----:B------:R-:W-:-:S04]  /*1730*/  IMAD.MOV.U32 R100, RZ, RZ, -0x60 ;  /* 0xffffffa0ff647424 */ /* 0x000fc800078e00ff */
[----:B------:R-:W-:Y:S01]  /*1740*/  IMAD R100, R226, R100, 0x60 ;  /* 0x00000060e2647424 */ /* 0x000fe200078e0264 */
[C---:B--2---:R-:W-:Y:S02]  /*1750*/  ISETP.GE.AND P3, PT, R52.reuse, c[0x0][0x198], PT ;  /* 0x0000660034007a0c */ /* 0x044fe40003f66270 */
[CC--:B------:R-:W-:Y:S02]  /*1760*/  @!P5 LEA R8, P4, R52.reuse, R3.reuse, 0x1 ;  /* 0x000000033408d211 */ /* 0x0c0fe400078808ff */
[C---:B---3--:R-:W-:Y:S01]  /*1770*/  ISETP.GE.AND P1, PT, R19.reuse, c[0x0][0x198], PT ;  /* 0x0000660013007a0c */ /* 0x048fe20003f26270 */
[----:B----4-:R1:W-:Y:S01]  /*1780*/  @!P5 LDGSTS.E.BYPASS.LTC128B.128 [R18+0x100], [R10.64], !P6 ;  /* 0x001000000a12dfae */ /* 0x0103e2000f101d46 */
[----:B-----5:R-:W-:Y:S02]  /*1790*/  @!P5 LEA.HI.X R9, R52, R4, R26, 0x1, P4 ;  /* 0x000000043409d211 */ /* 0x020fe400020f0c1a */
[----:B------:R-:W-:Y:S02]  /*17a0*/  @!P5 LEA R6, P4, R19, R3, 0x1 ;  /* 0x000000031306d211 */ /* 0x000fe400078808ff */
        /* <DEDUP_REMOVED lines=44> */
[----:B------:R-:W-:Y:S02]  /*1a70*/  IMAD.MOV.U32 R23, RZ, RZ, R22 ;  /* 0x000000ffff177224 */ /* 0x000fe400078e0016 */
[----:B------:R-:W-:Y:S02]  /*1a80*/  IMAD.IADD R0, R7, 0x1, R8 ;  /* 0x0000000107007824 */ /* 0x000fe400078e0208 */
[----:B------:R-:W-:Y:S01]  /*1a90*/  IMAD.MOV.U32 R22, RZ, RZ, R20 ;  /* 0x000000ffff167224 */ /* 0x000fe200078e0014 */
[----:B------:R2:W-:Y:S01]  /*1aa0*/  @!P0 LDGSTS.E.BYPASS.LTC128B.128 [R18+0xb100], [R2.64], !P1 ;  /* 0x0b10000002128fae */ /* 0x0005e2000c901d46 */
[----:B------:R-:W-:-:S02]  /*1ab0*/  IMAD R0, R0, 0x60, RZ ;  /* 0x0000006000007824 */ /* 0x000fc400078e02ff */
[----:B------:R-:W-:Y:S01]  /*1ac0*/  IMAD.MOV.U32 R20, RZ, RZ, c[0x0][0x1e0] ;  /* 0x00007800ff147624 */ /* 0x000fe200078e00ff */
[----:B------:R-:W-:Y:S01]  /*1ad0*/  ISETP.GE.AND P5, PT, R9, 0x41, PT ;  /* 0x000000410900780c */ /* 0x000fe20003fa6270 */
[----:B------:R-:W-:Y:S01]  /*1ae0*/  IMAD.MOV.U32 R8, RZ, RZ, c[0x0][0x1e4] ;  /* 0x00007900ff087624 */ /* 0x000fe200078e00ff */
[----:B------:R-:W-:Y:S01]  /*1af0*/  @P4 ISETP.GE.AND P3, PT, R144, c[0x0][0x1d4], PT ;  /* 0x0000750090004a0c */ /* 0x000fe20003f66270 */
[----:B------:R-:W-:Y:S01]  /*1b00*/  IMAD.WIDE.U32 R12, R20, 0x40, RZ ;  /* 0x00000040140c7825 */ /* 0x000fe200078e00ff */
[----:B------:R-:W0:Y:S03]  /*1b10*/  LDGDEPBAR ;  /* 0x00000000000079af */ /* 0x000e260000000000 */
        /* <DEDUP_REMOVED lines=131> */
.L_x_2367:
[----:B--234-:R-:W-:Y:S05]  /*2350*/  BSYNC B0 ;  /* 0x0000000000007941 */ /* 0x01cfea0003800000 */
.L_x_2366:
        /* <DEDUP_REMOVED lines=55> */
.L_x_2369:
[----:B--23--:R-:W-:Y:S05]  /*26d0*/  BSYNC B0 ;  /* 0x0000000000007941 */ /* 0x00cfea0003800000 */
.L_x_2368:
[C---:B------:R-:W-:Y:S08]  /*26e0*/  HMMA.16816.F32 R16, R152.reuse, R20, RZ ;  /* 0x000000149810723c */ /* 0x040ff000000018ff */
[C---:B------:R-:W-:Y:S08]  /*26f0*/  HMMA.16816.F32 R12, R152.reuse, R22, RZ ;  /* 0x00000016980c723c */ /* 0x040ff000000018ff */
[C---:B------:R-:W-:Y:S08]  /*2700*/  HMMA.16816.F32 R8, R152.reuse, R24, RZ ;  /* 0x000000189808723c */ /* 0x040ff000000018ff */
[----:B------:R-:W-:Y:S01]  /*2710*/  HMMA.16816.F32 R4, R152, R26, RZ ;  /* 0x0000001a9804723c */ /* 0x000fe200000018ff */
[----:B------:R-:W-:Y:S01]  /*2720*/  IMAD.MOV.U32 R0, RZ, RZ, 0x40 ;  /* 0x00000040ff007424 */ /* 0x000fe200078e00ff */
[----:B------:R-:W-:Y:S01]  /*2730*/  LOP3.LUT P0, RZ, R53, 0x4, RZ, 0xc0, !PT ;  /* 0x0000000435ff7812 */ /* 0x000fe2000780c0ff */
[----:B------:R-:W2:Y:S03]  /*2740*/  LDL R102, [R1+0x98] ;  /* 0x0000980001667983 */ /* 0x000ea60000100800 */
[----:B------:R-:W-:Y:S01]  /*2750*/  SEL R206, R0, 0xffffffc0, !P0 ;  /* 0xffffffc000ce7807 */ /* 0x000fe20004000000 */
[----:B------:R-:W3:Y:S01]  /*2760*/  LDL R101, [R1+0x58] ;  /* 0x0000580001657983 */ /* 0x000ee20000100800 */
[C---:B-1----:R-:W-:Y:S03]  /*2770*/  HMMA.16816.F32 R80, R156.reuse, R32, R16 ;  /* 0x000000209c50723c */ /* 0x042fe60000001810 */
[----:B------:R-:W0:Y:S05]  /*2780*/  LDGDEPBAR ;  /* 0x00000000000079af */ /* 0x000e2a0000000000 */
[----:B------:R-:W-:Y:S01]  /*2790*/  HMMA.16816.F32 R76, R156, R34, R12 ;  /* 0x000000229c4c723c */ /* 0x000fe2000000180c */
[----:B------:R-:W-:-:S05]  /*27a0*/  IMAD.IADD R2, R209, 0x1, R206 ;  /* 0x00000001d1027824 */ /* 0x000fca00078e02ce */
[----:B------:R-:W-:Y:S02]  /*27b0*/  LDSM.16.M88.4 R68, [R2+0x800] ;  /* 0x000800000244783b */ /* 0x000fe40000000200 */
[C---:B------:R-:W-:Y:S08]  /*27c0*/  HMMA.16816.F32 R88, R156.reuse, R28, R8 ;  /* 0x0000001c9c58723c */ /* 0x040ff00000001808 */
[----:B------:R-:W-:Y:S08]  /*27d0*/  HMMA.16816.F32 R84, R156, R30, R4 ;  /* 0x0000001e9c54723c */ /* 0x000ff00000001804 */
[C---:B----4-:R-:W-:Y:S08]  /*27e0*/  HMMA.16816.F32 R32, R152.reuse, R36, RZ ;  /* 0x000000249820723c */ /* 0x050ff000000018ff */
[C---:B------:R-:W-:Y:S08]  /*27f0*/  HMMA.16816.F32 R28, R152.reuse, R38, RZ ;  /* 0x00000026981c723c */ /* 0x040ff000000018ff */
[C---:B------:R-:W-:Y:S08]  /*2800*/  HMMA.16816.F32 R24, R152.reuse, R40, RZ ;  /* 0x000000289818723c */ /* 0x040ff000000018ff */
[C---:B------:R-:W-:Y:S08]  /*2810*/  HMMA.16816.F32 R16, R152.reuse, R44, RZ ;  /* 0x0000002c9810723c */ /* 0x040ff000000018ff */
[C---:B------:R-:W-:Y:S01]  /*2820*/  HMMA.16816.F32 R12, R152.reuse, R46, RZ ;  /* 0x0000002e980c723c */ /* 0x040fe200000018ff */
[----:B------:R-:W1:Y:S07]  /*2830*/  LDSM.16.M88.4 R44, [R2] ;  /* 0x00000000022c783b */ /* 0x000e6e0000000200 */
[C---:B------:R-:W-:Y:S01]  /*2840*/  HMMA.16816.F32 R20, R152.reuse, R42, RZ ;  /* 0x0000002a9814723c */ /* 0x040fe200000018ff */
[----:B------:R-:W4:Y:S07]  /*2850*/  LDSM.16.M88.4 R40, [R2+0x1000] ;  /* 0x001000000228783b */ /* 0x000f2e0000000200 */
[----:B------:R-:W-:Y:S08]  /*2860*/  HMMA.16816.F32 R8, R152, R48, RZ ;  /* 0x000000309808723c */ /* 0x000ff000000018ff */
[C---:B------:R-:W-:Y:S01]  /*2870*/  HMMA.16816.F32 R72, R156.reuse, R64, R32 ;  /* 0x000000409c48723c */ /* 0x040fe20000001820 */
[----:B------:R-:W5:Y:S07]  /*2880*/  LDSM.16.M88.4 R32, [R2+0x1800] ;  /* 0x001800000220783b */ /* 0x000f6e0000000200 */
[C---:B------:R-:W-:Y:S01]  /*2890*/  HMMA.16816.F32 R64, R156.reuse, R66, R28 ;  /* 0x000000429c40723c */ /* 0x040fe2000000181c */
[----:B------:R-:W1:Y:S07]  /*28a0*/  LDSM.16.M88.4 R28, [R2+0x2000] ;  /* 0x00200000021c783b */ /* 0x000e6e0000000200 */
[----:B------:R-:W-:Y:S01]  /*28b0*/  HMMA.16816.F32 R60, R156, R56, R24 ;  /* 0x000000389c3c723c */ /* 0x000fe20000001818 */
[----:B------:R-:W1:Y:S01]  /*28c0*/  LDSM.16.M88.4 R24, [R2+0x2800] ;  /* 0x002800000218783b */ /* 0x000e620000000200 */
[----:B------:R-:W-:-:S06]  /*28d0*/  IADD3 R0, R206, R209, R208 ;  /* 0x000000d1ce007210 */ /* 0x000fcc0007ffe0d0 */
[----:B------:R-:W-:Y:S08]  /*28e0*/  HMMA.16816.F32 R4, R152, R50, RZ ;  /* 0x000000329804723c */ /* 0x000ff000000018ff */
[C---:B------:R-:W-:Y:S08]  /*28f0*/  HMMA.16816.F32 R56, R156.reuse, R58, R20 ;  /* 0x0000003a9c38723c */ /* 0x040ff00000001814 */
[C---:B------:R-:W-:Y:S01]  /*2900*/  HMMA.16816.F32 R52, R156.reuse, R92, R16 ;  /* 0x0000005c9c34723c */ /* 0x040fe20000001810 */
[----:B------:R-:W5:Y:S07]  /*2910*/  LDSM.16.M88.4 R16, [R0] ;  /* 0x000000000010783b */ /* 0x000f6e0000000200 */
[C---:B------:R-:W-:Y:S08]  /*2920*/  HMMA.16816.F32 R48, R156.reuse, R94, R12 ;  /* 0x0000005e9c30723c */ /* 0x040ff0000000180c */
[----:B------:R-:W-:Y:S08]  /*2930*/  HMMA.16816.F32 R36, R156, R96, R8 ;  /* 0x000000609c24723c */ /* 0x000ff00000001808 */
[C---:B-1----:R-:W-:Y:S08]  /*2940*/  HMMA.16816.F32 R12, R160.reuse, R44, R80 ;  /* 0x0000002ca00c723c */ /* 0x042ff00000001850 */
[C---:B----4-:R-:W-:Y:S08]  /*2950*/  HMMA.16816.F32 R72, R160.reuse, R40, R72 ;  /* 0x00000028a048723c */ /* 0x050ff00000001848 */
[C---:B------:R-:W-:Y:S01]  /*2960*/  HMMA.16816.F32 R80, R160.reuse, R42, R64 ;  /* 0x0000002aa050723c */ /* 0x040fe20000001840 */
[----:B------:R-:W1:Y:S07]  /*2970*/  LDSM.16.M88.4 R40, [R0+0x800] ;  /* 0x000800000028783b */ /* 0x000e6e0000000200 */
[----:B------:R-:W-:Y:S08]  /*2980*/  HMMA.16816.F32 R8, R160, R46, R76 ;  /* 0x0000002ea008723c */ /* 0x000ff0000000184c */
[----:B------:R-:W-:Y:S08]  /*2990*/  HMMA.16816.F32 R20, R156, R98, R4 ;  /* 0x000000629c14723c */ /* 0x000ff00000001804 */
[C---:B------:R-:W-:Y:S08]  /*29a0*/  HMMA.16816.F32 R4, R160.reuse, R68, R88 ;  /* 0x00000044a004723c */ /* 0x040ff00000001858 */
[C---:B------:R-:W-:Y:S08]  /*29b0*/  HMMA.16816.F32 R84, R160.reuse, R70, R84 ;  /* 0x00000046a054723c */ /* 0x040ff00000001854 */
[C---:B-----5:R-:W-:Y:S01]  /*29c0*/  HMMA.16816.F32 R68, R160.reuse, R34, R56 ;  /* 0x00000022a044723c */ /* 0x060fe20000001838 */
[----:B------:R-:W4:Y:S07]  /*29d0*/  LDSM.16.M88.4 R56, [R0+0x1000] ;  /* 0x001000000038783b */ /* 0x000f2e0000000200 */
[C---:B------:R-:W-:Y:S01]  /*29e0*/  HMMA.16816.F32 R92, R160.reuse, R28, R52 ;  /* 0x0000001ca05c723c */ /* 0x040fe20000001834 */
[----:B------:R-:W5:Y:S07]  /*29f0*/  LDSM.16.M88.4 R52, [R0+0x1800] ;  /* 0x001800000034783b */ /* 0x000f6e0000000200 */
[C---:B------:R-:W-:Y:S01]  /*2a00*/  HMMA.16816.F32 R76, R160.reuse, R30, R48 ;  /* 0x0000001ea04c723c */ /* 0x040fe20000001830 */
[----:B------:R-:W1:Y:S04]  /*2a10*/  LDSM.16.M88.4 R48, [R0+0x2000] ;  /* 0x002000000030783b */ /* 0x000e680000000200 */
[----:B------:R-:W-:Y:S03]  /*2a20*/  LDSM.16.M88.4 R28, [R209+0x3800] ;  /* 0x00380000d11c783b */ /* 0x000fe60000000200 */
[C---:B------:R-:W-:Y:S01]  /*2a30*/  HMMA.16816.F32 R96, R160.reuse, R32, R60 ;  /* 0x00000020a060723c */ /* 0x040fe2000000183c */
[----:B------:R-:W2:Y:S07]  /*2a40*/  LDSM.16.M88.4 R32, [R209+0x3000] ;  /* 0x00300000d120783b */ /* 0x000eae0000000200 */
[----:B------:R-:W-:Y:S01]  /*2a50*/  HMMA.16816.F32 R88, R160, R24, R36 ;  /* 0x00000018a058723c */ /* 0x000fe20000001824 */
[----:B------:R-:W2:Y:S07]  /*2a60*/  LDSM.16.M88.4 R36, [R0+0x2800] ;  /* 0x002800000024783b */ /* 0x000eae0000000200 */
[----:B------:R-:W-:Y:S08]  /*2a70*/  HMMA.16816.F32 R44, R164, R18, R8 ;  /* 0x00000012a42c723c */ /* 0x000ff00000001808 */
[----:B------:R-:W-:Y:S01]  /*2a80*/  HMMA.16816.F32 R64, R160, R26, R20 ;  /* 0x0000001aa040723c */ /* 0x000fe20000001814 */
[----:B------:R-:W2:Y:S07]  /*2a90*/  LDSM.16.M88.4 R24, [R209+0x4000] ;  /* 0x00400000d118783b */ /* 0x000eae0000000200 */
[C---:B------:R-:W-:Y:S08]  /*2aa0*/  HMMA.16816.F32 R60, R164.reuse, R16, R12 ;  /* 0x00000010a43c723c */ /* 0x040ff0000000180c */
[C---:B-1----:R-:W-:Y:S08]  /*2ab0*/  HMMA.16816.F32 R20, R164.reuse, R40, R4 ;  /* 0x00000028a414723c */ /* 0x042ff00000001804 */
[C---:B------:R-:W-:Y:S01]  /*2ac0*/  HMMA.16816.F32 R16, R164.reuse, R42, R84 ;  /* 0x0000002aa410723c */ /* 0x040fe20000001854 */
[----:B------:R-:W1:Y:S07]  /*2ad0*/  LDSM.16.M88.4 R40, [R209+0x4800] ;  /* 0x00480000d128783b */ /* 0x000e6e0000000200 */
[C---:B----4-:R-:W-:Y:S08]  /*2ae0*/  HMMA.16816.F32 R8, R164.reuse, R58, R80 ;  /* 0x0000003aa408723c */ /* 0x050ff00000001850 */
[C---:B-----5:R-:W-:Y:S08]  /*2af0*/  HMMA.16816.F32 R4, R164.reuse, R52, R96 ;  /* 0x00000034a404723c */ /* 0x060ff00000001860 */
[C---:B------:R-:W-:Y:S08]  /*2b00*/  HMMA.16816.F32 R52, R164.reuse, R54, R68 ;  /* 0x00000036a434723c */ /* 0x040ff00000001844 */
[C---:B------:R-:W-:Y:S01]  /*2b10*/  HMMA.16816.F32 R12, R164.reuse, R56, R72 ;  /* 0x00000038a40c723c */ /* 0x040fe20000001848 */
[----:B------:R-:W4:Y:S07]  /*2b20*/  LDSM.16.M88.4 R56, [R209+0x5000] ;  /* 0x00500000d138783b */ /* 0x000f2e0000000200 */
[C---:B------:R-:W-:Y:S08]  /*2b30*/  HMMA.16816.F32 R68, R164.reuse, R48, R92 ;  /* 0x00000030a444723c */ /* 0x040ff0000000185c */
[----:B------:R-:W-:Y:S01]  /*2b40*/  HMMA.16816.F32 R76, R164, R50, R76 ;  /* 0x00000032a44c723c */ /* 0x000fe2000000184c */
[----:B------:R-:W5:Y:S07]  /*2b50*/  LDSM.16.M88.4 R48, [R209+0x5800] ;  /* 0x00580000d130783b */ /* 0x000f6e0000000200 */
[----:B--2---:R-:W-:Y:S01]  /*2b60*/  HMMA.16816.F32 R80, R168, R34, R44 ;  /* 0x00000022a850723c */ /* 0x004fe2000000182c */
[----:B------:R-:W2:Y:S07]  /*2b70*/  LDSM.16.M88.4 R44, [R3+0x3000] ;  /* 0x00300000032c783b */ /* 0x000eae0000000200 */
[C---:B------:R-:W-:Y:S08]  /*2b80*/  HMMA.16816.F32 R96, R164.reuse, R36, R88 ;  /* 0x00000024a460723c */ /* 0x040ff00000001858 */
[----:B------:R-:W-:Y:S01]  /*2b90*/  HMMA.16816.F32 R84, R164, R38, R64 ;  /* 0x00000026a454723c */ /* 0x000fe20000001840 */
[----:B------:R-:W1:Y:S07]  /*2ba0*/  LDSM.16.M88.4 R36, [R3+0x3800] ;  /* 0x003800000324783b */ /* 0x000e6e0000000200 */
[C---:B------:R-:W-:Y:S01]  /*2bb0*/  HMMA.16816.F32 R92, R168.reuse, R32, R60 ;  /* 0x00000020a85c723c */ /* 0x040fe2000000183c */
[----:B------:R-:W2:Y:S07]  /*2bc0*/  LDSM.16.M88.4 R32, [R3+0x4000] ;  /* 0x004000000320783b */ /* 0x000eae0000000200 */
[C---:B------:R-:W-:Y:S08]  /*2bd0*/  HMMA.16816.F32 R88, R168.reuse, R28, R20 ;  /* 0x0000001ca858723c */ /* 0x040ff00000001814 */
        /* <DEDUP_REMOVED lines=8> */
[C---:B----4-:R-:W-:Y:S08]  /*2c60*/  HMMA.16816.F32 R12, R168.reuse, R56, R68 ;  /* 0x00000038a80c723c */ /* 0x050ff00000001844 */
[C---:B------:R-:W-:Y:S01]  /*2c70*/  HMMA.16816.F32 R8, R168.reuse, R58, R76 ;  /* 0x0000003aa808723c */ /* 0x040fe2000000184c */
[----:B------:R-:W-:Y:S07]  /*2c80*/  LDSM.16.M88.4 R56, [R2+0x4000] ;  /* 0x004000000238783b */ /* 0x000fee0000000200 */
[C---:B-----5:R-:W-:Y:S08]  /*2c90*/  HMMA.16816.F32 R4, R168.reuse, R48, R96 ;  /* 0x00000030a804723c */ /* 0x060ff00000001860 */
[----:B------:R-:W-:Y:S08]  /*2ca0*/  HMMA.16816.F32 R48, R168, R50, R84 ;  /* 0x00000032a830723c */ /* 0x000ff00000001854 */
[C---:B--2---:R-:W-:Y:S08]  /*2cb0*/  HMMA.16816.F32 R52, R172.reuse, R44, R92 ;  /* 0x0000002cac34723c */ /* 0x044ff0000000185c */
[C---:B------:R-:W-:Y:S01]  /*2cc0*/  HMMA.16816.F32 R76, R172.reuse, R46, R80 ;  /* 0x0000002eac4c723c */ /* 0x040fe20000001850 */
[----:B------:R-:W2:Y:S07]  /*2cd0*/  LDSM.16.M88.4 R44, [R2+0x3000] ;  /* 0x00300000022c783b */ /* 0x000eae0000000200 */
[C---:B------:R-:W-:Y:S08]  /*2ce0*/  HMMA.16816.F32 R96, R172.reuse, R36, R88 ;  /* 0x00000024ac60723c */ /* 0x040ff00000001858 */
[C---:B------:R-:W-:Y:S01]  /*2cf0*/  HMMA.16816.F32 R84, R172.reuse, R38, R72 ;  /* 0x00000026ac54723c */ /* 0x040fe20000001848 */
[----:B------:R-:W4:Y:S07]  /*2d00*/  LDSM.16.M88.4 R36, [R2+0x4800] ;  /* 0x004800000224783b */ /* 0x000f2e0000000200 */
[C---:B------:R-:W-:Y:S01]  /*2d10*/  HMMA.16816.F32 R80, R172.reuse, R34, R60 ;  /* 0x00000022ac50723c */ /* 0x040fe2000000183c */
[----:B------:R-:W5:Y:S07]  /*2d20*/  LDSM.16.M88.4 R60, [R2+0x3800] ;  /* 0x00380000023c783b */ /* 0x000f6e0000000200 */
[C---:B------:R-:W-:Y:S01]  /*2d30*/  HMMA.16816.F32 R92, R172.reuse, R32, R64 ;  /* 0x00000020ac5c723c */ /* 0x040fe20000001840 */
[----:B------:R-:W2:Y:S07]  /*2d40*/  LDSM.16.M88.4 R32, [R2+0x5000] ;  /* 0x005000000220783b */ /* 0x000eae0000000200 */
[C---:B------:R-:W-:Y:S08]  /*2d50*/  HMMA.16816.F32 R88, R172.reuse, R28, R20 ;  /* 0x0000001cac58723c */ /* 0x040ff00000001814 */
[C---:B------:R-:W-:Y:S01]  /*2d60*/  HMMA.16816.F32 R72, R172.reuse, R30, R16 ;  /* 0x0000001eac48723c */ /* 0x040fe20000001810 */
[----:B------:R-:W3:Y:S04]  /*2d70*/  LDSM.16.M88.4 R28, [R2+0x5800] ;  /* 0x00580000021c783b */ /* 0x000ee80000000200 */
[----:B------:R-:W3:Y:S03]  /*2d80*/  LDSM.16.M88.4 R16, [R0+0x3000] ;  /* 0x003000000010783b */ /* 0x000ee60000000200 */
[C---:B------:R-:W-:Y:S08]  /*2d90*/  HMMA.16816.F32 R68, R172.reuse, R24, R12 ;  /* 0x00000018ac44723c */ /* 0x040ff0000000180c */
[C---:B------:R-:W-:Y:S08]  /*2da0*/  HMMA.16816.F32 R64, R172.reuse, R26, R8 ;  /* 0x0000001aac40723c */ /* 0x040ff00000001808 */
[C---:B-1----:R-:W-:Y:S08]  /*2db0*/  HMMA.16816.F32 R24, R172.reuse, R40, R4 ;  /* 0x00000028ac18723c */ /* 0x042ff00000001804 */
[----:B------:R-:W-:Y:S08]  /*2dc0*/  HMMA.16816.F32 R20, R172, R42, R48 ;  /* 0x0000002aac14723c */ /* 0x000ff00000001830 */
[C---:B--2---:R-:W-:Y:S08]  /*2dd0*/  HMMA.16816.F32 R12, R176.reuse, R44, R52 ;  /* 0x0000002cb00c723c */ /* 0x044ff00000001834 */
[C---:B------:R-:W-:Y:S01]  /*2de0*/  HMMA.16816.F32 R8, R176.reuse, R46, R76 ;  /* 0x0000002eb008723c */ /* 0x040fe2000000184c */
[----:B------:R-:W1:Y:S07]  /*2df0*/  LDSM.16.M88.4 R44, [R0+0x3800] ;  /* 0x00380000002c783b */ /* 0x000e6e0000000200 */
[C---:B------:R-:W-:Y:S08]  /*2e00*/  HMMA.16816.F32 R52, R176.reuse, R56, R92 ;  /* 0x00000038b034723c */ /* 0x040ff0000000185c */
[C---:B------:R-:W-:Y:S01]  /*2e10*/  HMMA.16816.F32 R76, R176.reuse, R58, R80 ;  /* 0x0000003ab04c723c */ /* 0x040fe20000001850 */
[----:B------:R-:W-:Y:S07]  /*2e20*/  LDSM.16.M88.4 R56, [R0+0x5000] ;  /* 0x005000000038783b */ /* 0x000fee0000000200 */
[C---:B----4-:R-:W-:Y:S08]  /*2e30*/  HMMA.16816.F32 R92, R176.reuse, R36, R88 ;  /* 0x00000024b05c723c */ /* 0x050ff00000001858 */
[C---:B------:R-:W-:Y:S01]  /*2e40*/  HMMA.16816.F32 R80, R176.reuse, R38, R72 ;  /* 0x00000026b050723c */ /* 0x040fe20000001848 */
[----:B------:R-:W2:Y:S07]  /*2e50*/  LDSM.16.M88.4 R36, [R0+0x4000] ;  /* 0x004000000024783b */ /* 0x000eae0000000200 */
[C---:B-----5:R-:W-:Y:S08]  /*2e60*/  HMMA.16816.F32 R4, R176.reuse, R60, R96 ;  /* 0x0000003cb004723c */ /* 0x060ff00000001860 */
[C---:B------:R-:W-:Y:S01]  /*2e70*/  HMMA.16816.F32 R48, R176.reuse, R62, R84 ;  /* 0x0000003eb030723c */ /* 0x040fe20000001854 */
[----:B------:R-:W4:Y:S07]  /*2e80*/  LDSM.16.M88.4 R60, [R0+0x4800] ;  /* 0x00480000003c783b */ /* 0x000f2e0000000200 */
[C---:B------:R-:W-:Y:S08]  /*2e90*/  HMMA.16816.F32 R88, R176.reuse, R32, R68 ;  /* 0x00000020b058723c */ /* 0x040ff00000001844 */
[C---:B------:R-:W-:Y:S01]  /*2ea0*/  HMMA.16816.F32 R72, R176.reuse, R34, R64 ;  /* 0x00000022b048723c */ /* 0x040fe20000001840 */
[----:B------:R-:W5:Y:S07]  /*2eb0*/  LDSM.16.M88.4 R32, [R0+0x5800] ;  /* 0x005800000020783b */ /* 0x000f6e0000000200 */
[C---:B---3--:R-:W-:Y:S01]  /*2ec0*/  HMMA.16816.F32 R84, R176.reuse, R28, R24 ;  /* 0x0000001cb054723c */ /* 0x048fe20000001818 */
[----:B------:R-:W-:Y:S07]  /*2ed0*/  LDSM.16.M88.4 R24, [R209+0x6800] ;  /* 0x00680000d118783b */ /* 0x000fee0000000200 */
[----:B------:R-:W-:Y:S01]  /*2ee0*/  HMMA.16816.F32 R68, R176, R30, R20 ;  /* 0x0000001eb044723c */ /* 0x000fe20000001814 */
[----:B------:R-:W3:Y:S04]  /*2ef0*/  LDSM.16.M88.4 R28, [R209+0x6000] ;  /* 0x00600000d11c783b */ /* 0x000ee80000000200 */
[----:B------:R-:W3:Y:S03]  /*2f00*/  LDSM.16.M88.4 R20, [R209+0x7000] ;  /* 0x00700000d114783b */ /* 0x000ee60000000200 */
[C---:B------:R-:W-:Y:S08]  /*2f10*/  HMMA.16816.F32 R64, R180.reuse, R16, R12 ;  /* 0x00000010b440723c */ /* 0x040ff0000000180c */
[C---:B------:R-:W-:Y:S08]  /*2f20*/  HMMA.16816.F32 R40, R180.reuse, R18, R8 ;  /* 0x00000012b428723c */ /* 0x040ff00000001808 */
        /* <DEDUP_REMOVED lines=8> */
[C---:B------:R-:W-:Y:S01]  /*2fb0*/  HMMA.16816.F32 R72, R180.reuse, R58, R72 ;  /* 0x0000003ab448723c */ /* 0x040fe20000001848 */
[----:B------:R-:W2:Y:S07]  /*2fc0*/  LDSM.16.M88.4 R56, [R209+0x8000] ;  /* 0x00800000d138783b */ /* 0x000eae0000000200 */
[C---:B-----5:R-:W-:Y:S08]  /*2fd0*/  HMMA.16816.F32 R88, R180.reuse, R32, R84 ;  /* 0x00000020b458723c */ /* 0x060ff00000001854 */
[----:B------:R-:W-:Y:S01]  /*2fe0*/  HMMA.16816.F32 R68, R180, R34, R68 ;  /* 0x00000022b444723c */ /* 0x000fe20000001844 */
[----:B------:R-:W4:Y:S07]  /*2ff0*/  LDSM.16.M88.4 R32, [R209+0x8800] ;  /* 0x00880000d120783b */ /* 0x000f2e0000000200 */
[C---:B---3--:R-:W-:Y:S08]  /*3000*/  HMMA.16816.F32 R84, R184.reuse, R28, R64 ;  /* 0x0000001cb854723c */ /* 0x048ff00000001840 */
[C---:B------:R-:W-:Y:S01]  /*3010*/  HMMA.16816.F32 R76, R184.reuse, R30, R40 ;  /* 0x0000001eb84c723c */ /* 0x040fe20000001828 */
[----:B------:R-:W3:Y:S04]  /*3020*/  LDSM.16.M88.4 R28, [R3+0x6800] ;  /* 0x00680000031c783b */ /* 0x000ee80000000200 */
[----:B------:R-:W5:Y:S03]  /*3030*/  LDSM.16.M88.4 R40, [R3+0x6000] ;  /* 0x006000000328783b */ /* 0x000f660000000200 */
[C---:B------:R-:W-:Y:S08]  /*3040*/  HMMA.16816.F32 R80, R184.reuse, R24, R16 ;  /* 0x00000018b850723c */ /* 0x040ff00000001810 */
[C---:B------:R-:W-:Y:S01]  /*3050*/  HMMA.16816.F32 R64, R184.reuse, R26, R12 ;  /* 0x0000001ab840723c */ /* 0x040fe2000000180c */
[----:B------:R-:W3:Y:S07]  /*3060*/  LDSM.16.M88.4 R24, [R3+0x7000] ;  /* 0x007000000318783b */ /* 0x000eee0000000200 */
[C---:B------:R-:W-:Y:S08]  /*3070*/  HMMA.16816.F32 R52, R184.reuse, R20, R8 ;  /* 0x00000014b834723c */ /* 0x040ff00000001808 */
[C---:B------:R-:W-:Y:S01]  /*3080*/  HMMA.16816.F32 R16, R184.reuse, R22, R4 ;  /* 0x00000016b810723c */ /* 0x040fe20000001804 */
[----:B------:R-:W3:Y:S07]  /*3090*/  LDSM.16.M88.4 R20, [R3+0x7800] ;  /* 0x007800000314783b */ /* 0x000eee0000000200 */
[C---:B-1----:R-:W-:Y:S08]  /*30a0*/  HMMA.16816.F32 R12, R184.reuse, R44, R36 ;  /* 0x0000002cb80c723c */ /* 0x042ff00000001824 */
[C---:B------:R-:W-:Y:S01]  /*30b0*/  HMMA.16816.F32 R8, R184.reuse, R46, R48 ;  /* 0x0000002eb808723c */ /* 0x040fe20000001830 */
        /* <DEDUP_REMOVED lines=8> */
[----:B------:R-:W-:Y:S08]  /*3140*/  HMMA.16816.F32 R36, R184, R58, R72 ;  /* 0x0000003ab824723c */ /* 0x000ff00000001848 */
[C---:B-----5:R-:W-:Y:S08]  /*3150*/  HMMA.16816.F32 R68, R188.reuse, R40, R84 ;  /* 0x00000028bc44723c */ /* 0x060ff00000001854 */
[C---:B------:R-:W-:Y:S01]  /*3160*/  HMMA.16816.F32 R72, R188.reuse, R42, R76 ;  /* 0x0000002abc48723c */ /* 0x040fe2000000184c */
[----:B------:R-:W3:Y:S07]  /*3170*/  LDSM.16.M88.4 R40, [R3+0x8800] ;  /* 0x008800000328783b */ /* 0x000eee0000000200 */
[C---:B------:R-:W-:Y:S08]  /*3180*/  HMMA.16816.F32 R84, R188.reuse, R24, R52 ;  /* 0x00000018bc54723c */ /* 0x040ff00000001834 */
[C---:B------:R-:W-:Y:S08]  /*3190*/  HMMA.16816.F32 R88, R188.reuse, R22, R8 ;  /* 0x00000016bc58723c */ /* 0x040ff00000001808 */
[C---:B------:R-:W-:Y:S01]  /*31a0*/  HMMA.16816.F32 R52, R188.reuse, R20, R12 ;  /* 0x00000014bc34723c */ /* 0x040fe2000000180c */
[----:B------:R-:W4:Y:S07]  /*31b0*/  LDSM.16.M88.4 R20, [R2+0x7800] ;  /* 0x007800000214783b */ /* 0x000f2e0000000200 */
[C---:B-1----:R-:W-:Y:S08]  /*31c0*/  HMMA.16816.F32 R8, R188.reuse, R34, R36 ;  /* 0x00000022bc08723c */ /* 0x042ff00000001824 */
[----:B------:R-:W-:Y:S01]  /*31d0*/  HMMA.16816.F32 R56, R188, R26, R16 ;  /* 0x0000001abc38723c */ /* 0x000fe20000001810 */
[----:B------:R-:W1:Y:S04]  /*31e0*/  LDSM.16.M88.4 R16, [R2+0x8000] ;  /* 0x008000000210783b */ /* 0x000e680000000200 */
[----:B------:R-:W-:Y:S03]  /*31f0*/  LDSM.16.M88.4 R24, [R2+0x7000] ;  /* 0x007000000218783b */ /* 0x000fe60000000200 */
[C---:B--2---:R-:W-:Y:S08]  /*3200*/  HMMA.16816.F32 R36, R192.reuse, R28, R68 ;  /* 0x0000001cc024723c */ /* 0x044ff00000001844 */
[----:B------:R-:W-:Y:S01]  /*3210*/  HMMA.16816.F32 R68, R192, R30, R72 ;  /* 0x0000001ec044723c */ /* 0x000fe20000001848 */
[----:B------:R2:W5:Y:S07]  /*3220*/  LDSM.16.M88.4 R28, [R2+0x8800] ;  /* 0x00880000021c783b */ /* 0x00056e0000000200 */
[C---:B------:R-:W-:Y:S08]  /*3230*/  HMMA.16816.F32 R12, R188.reuse, R32, R4 ;  /* 0x00000020bc0c723c */ /* 0x040ff00000001804 */
[C---:B---3--:R-:W-:Y:S08]  /*3240*/  HMMA.16816.F32 R4, R188.reuse, R40, R44 ;  /* 0x00000028bc04723c */ /* 0x048ff0000000182c */
[----:B------:R-:W-:Y:S01]  /*3250*/  HMMA.16816.F32 R32, R188, R42, R60 ;  /* 0x0000002abc20723c */ /* 0x000fe2000000183c */
[----:B------:R-:W3:Y:S07]  /*3260*/  LDSM.16.M88.4 R40, [R0+0x6000] ;  /* 0x006000000028783b */ /* 0x000eee0000000200 */
[----:B------:R-:W-:Y:S01]  /*3270*/  HMMA.16816.F32 R76, R192, R50, R64 ;  /* 0x00000032c04c723c */ /* 0x000fe20000001840 */
[----:B------:R-:W-:-:S07]  /*3280*/  IMAD.IADD R102, R102, 0x1, R103 ;  /* 0x0000000166667824 */ /* 0x000fce00078e0267 */
[C---:B----4-:R-:W-:Y:S08]  /*3290*/  HMMA.16816.F32 R64, R192.reuse, R20, R52 ;  /* 0x00000014c040723c */ /* 0x050ff00000001834 */
[C---:B-1----:R-:W-:Y:S08]  /*32a0*/  HMMA.16816.F32 R52, R192.reuse, R16, R12 ;  /* 0x00000010c034723c */ /* 0x042ff0000000180c */
[C---:B------:R-:W-:Y:S01]  /*32b0*/  HMMA.16816.F32 R44, R192.reuse, R18, R8 ;  /* 0x00000012c02c723c */ /* 0x040fe20000001808 */
[----:B--2---:R-:W-:Y:S01]  /*32c0*/  @P2 IMAD.HI.U32 R2, R102, c[0x0][0x2c8], RZ ;  /* 0x0000b20066022a27 */ /* 0x004fe200078e00ff */
[----:B------:R-:W-:Y:S06]  /*32d0*/  LDSM.16.M88.4 R8, [R0+0x8000] ;  /* 0x008000000008783b */ /* 0x000fec0000000200 */
[C---:B-----5:R-:W-:Y:S01]  /*32e0*/  HMMA.16816.F32 R16, R192.reuse, R28, R4 ;  /* 0x0000001cc010723c */ /* 0x060fe20000001804 */
[----:B------:R-:W1:Y:S07]  /*32f0*/  LDSM.16.M88.4 R4, [R0+0x7800] ;  /* 0x007800000004783b */ /* 0x000e6e0000000200 */
[C---:B------:R-:W-:Y:S01]  /*3300*/  HMMA.16816.F32 R72, R192.reuse, R48, R80 ;  /* 0x00000030c048723c */ /* 0x040fe20000001850 */
[----:B------:R-:W-:Y:S07]  /*3310*/  LDSM.16.M88.4 R48, [R0+0x6800] ;  /* 0x006800000030783b */ /* 0x000fee0000000200 */
[C---:B------:R-:W-:Y:S01]  /*3320*/  HMMA.16816.F32 R80, R192.reuse, R26, R56 ;  /* 0x0000001ac050723c */ /* 0x040fe20000001838 */
[----:B------:R-:W-:Y:S07]  /*3330*/  LDSM.16.M88.4 R56, [R0+0x7000] ;  /* 0x007000000038783b */ /* 0x000fee0000000200 */
[----:B------:R-:W-:Y:S01]  /*3340*/  HMMA.16816.F32 R60, R192, R22, R88 ;  /* 0x00000016c03c723c */ /* 0x000fe20000001858 */
[----:B------:R2:W-:Y:S01]  /*3350*/  LDSM.16.M88.4 R20, [R0+0x8800] ;  /* 0x008800000014783b */ /* 0x0005e20000000200 */
[----:B------:R-:W-:-:S04]  /*3360*/  DEPBAR.LE SB0, 0x2 ;  /* 0x000080800000791a */ /* 0x000fc80000000000 */
[----:B--2---:R-:W-:Y:S01]  /*3370*/  IMAD.MOV.U32 R0, RZ, RZ, R102 ;  /* 0x000000ffff007224 */ /* 0x004fe200078e0066 */
[----:B------:R-:W-:-:S05]  /*3380*/  @P2 SHF.R.U32.HI R0, RZ, c[0x0][0x2cc], R2 ;  /* 0x0000b300ff002a19 */ /* 0x000fca0000011602 */
[----:B------:R-:W-:Y:S04]  /*3390*/  SHFL.IDX PT, R12, R0, RZ, 0x1c1f ;  /* 0x001c1fff000c7589 */ /* 0x000fe800000e0000 */
[----:B------:R2:W4:Y:S01]  /*33a0*/  SHFL.IDX PT, R3, R0, 0x1, 0x1c1f ;  /* 0x003c1f0000037f89 */ /* 0x00052200000e0000 */
[C---:B------:R-:W-:Y:S08]  /*33b0*/  HMMA.16816.F32 R84, R192.reuse, R24, R84 ;  /* 0x00000018c054723c */ /* 0x040ff00000001854 */
[----:B------:R-:W-:Y:S08]  /*33c0*/  HMMA.16816.F32 R24, R192, R30, R32 ;  /* 0x0000001ec018723c */ /* 0x000ff00000001820 */
[----:B---3--:R-:W-:Y:S01]  /*33d0*/  HMMA.16816.F32 R28, R196, R40, R36 ;  /* 0x00000028c41c723c */ /* 0x008fe20000001824 */
[----:B--2---:R-:W-:-:S04]  /*33e0*/  IADD3 R0, R100, c[0x0][0x1d0], RZ ;  /* 0x0000740064007a10 */ /* 0x004fc80007ffe0ff */
[----:B------:R-:W-:-:S03]  /*33f0*/  IADD3 R2, -R101, 0x1, R0 ;  /* 0x0000000165027810 */ /* 0x000fc60007ffe100 */
[----:B------:R-:W-:Y:S01]  /*3400*/  HMMA.16816.F32 R32, R196, R42, R68 ;  /* 0x0000002ac420723c */ /* 0x000fe20000001844 */
[----:B------:R-:W-:Y:S01]  /*3410*/  IADD3 R2, R2, -c[0x0][0x168], RZ ;  /* 0x80005a0002027a10 */ /* 0x000fe20007ffe0ff */
[----:B------:R-:W-:-:S06]  /*3420*/  IMAD.IADD R0, R0, 0x1, -R101 ;  /* 0x0000000100007824 */ /* 0x000fcc00078e0a65 */
[----:B-1----:R-:W-:Y:S01]  /*3430*/  HMMA.16816.F32 R68, R196, R4, R64 ;  /* 0x00000004c444723c */ /* 0x002fe20000001840 */
[----:B----4-:R-:W-:-:S06]  /*3440*/  IMAD.IADD R3, R2, 0x1, R3 ;  /* 0x0000000102037824 */ /* 0x010fcc00078e0203 */
[----:B------:R-:W-:Y:S01]  /*3450*/  IMAD.IADD R4, R2, 0x1, R12 ;  /* 0x0000000102047824 */ /* 0x000fe200078e020c */
[----:B------:R-:W-:Y:S04]  /*3460*/  HMMA.16816.F32 R36, R196, R48, R72 ;  /* 0x00000030c424723c */ /* 0x000fe80000001848 */
[----:B------:R-:W-:-:S04]  /*3470*/  IMNMX R2, R0, R4, PT ;  /* 0x0000000400027217 */ /* 0x000fc80003800200 */
[C---:B------:R-:W-:Y:S01]  /*3480*/  ISETP.GT.AND P4, PT, R2.reuse, RZ, PT ;  /* 0x000000ff0200720c */ /* 0x040fe20003f84270 */
[C---:B------:R-:W-:Y:S01]  /*3490*/  HMMA.16816.F32 R40, R196.reuse, R50, R76 ;  /* 0x00000032c428723c */ /* 0x040fe2000000184c */
[----:B------:R-:W-:Y:S02]  /*34a0*/  ISETP.GT.AND P3, PT, R2, 0x1, PT ;  /* 0x000000010200780c */ /* 0x000fe40003f64270 */
[----:B------:R-:W-:Y:S02]  /*34b0*/  FSEL R5, R28, -INF , P4 ;  /* 0xff8000001c057808 */ /* 0x000fe40002000000 */
[----:B------:R-:W-:Y:S02]  /*34c0*/  IMNMX R0, R0, R3, PT ;  /* 0x0000000300007217 */ /* 0x000fe40003800200 */
[----:B------:R-:W-:Y:S01]  /*34d0*/  ISETP.GT.AND P4, PT, R2, 0x8, PT ;  /* 0x000000080200780c */ /* 0x000fe20003f84270 */
[----:B------:R-:W-:Y:S01]  /*34e0*/  HMMA.16816.F32 R64, R196, R6, R60 ;  /* 0x00000006c440723c */ /* 0x000fe2000000183c */
[----:B------:R-:W-:-:S06]  /*34f0*/  ISETP.GT.AND P0, PT, R0, 0x1, PT ;  /* 0x000000010000780c */ /* 0x000fcc0003f04270 */
[----:B------:R-:W-:Y:S01]  /*3500*/  FSEL R6, R29, -INF , P3 ;  /* 0xff8000001d067808 */ /* 0x000fe20001800000 */
[C---:B------:R-:W-:Y:S01]  /*3510*/  HMMA.16816.F32 R84, R196.reuse, R56, R84 ;  /* 0x00000038c454723c */ /* 0x040fe20000001854 */
[----:B------:R-:W-:Y:S02]  /*3520*/  ISETP.GT.AND P3, PT, R2, 0x9, PT ;  /* 0x000000090200780c */ /* 0x000fe40003f64270 */
[----:B------:R-:W-:Y:S02]  /*3530*/  FSEL R7, R32, -INF , P4 ;  /* 0xff80000020077808 */ /* 0x000fe40002000000 */
[----:B------:R-:W-:Y:S02]  /*3540*/  FMNMX.FTZ R3, R5, R6, !PT ;  /* 0x0000000605037209 */ /* 0x000fe40007810000 */
[----:B------:R-:W-:Y:S01]  /*3550*/  ISETP.GT.AND P1, PT, R0, RZ, PT ;  /* 0x000000ff0000720c */ /* 0x000fe20003f24270 */
[----:B------:R-:W-:Y:S01]  /*3560*/  HMMA.16816.F32 R60, R196, R8, R52 ;  /* 0x00000008c43c723c */ /* 0x000fe20000001834 */
[----:B------:R-:W-:-:S02]  /*3570*/  FSEL R14, R31, -INF , P0 ;  /* 0xff8000001f0e7808 */ /* 0x000fc40000000000 */
[----:B------:R-:W-:Y:S02]  /*3580*/  ISETP.GT.AND P4, PT, R2, 0x10, PT ;  /* 0x000000100200780c */ /* 0x000fe40003f84270 */
[----:B------:R-:W-:Y:S02]  /*3590*/  FMNMX.FTZ R3, R7, R3, !PT ;  /* 0x0000000307037209 */ /* 0x000fe40007810000 */
[----:B------:R-:W-:Y:S01]  /*35a0*/  FSEL R8, R33, -INF , P3 ;  /* 0xff80000021087808 */ /* 0x000fe20001800000 */
[----:B------:R-:W-:Y:S01]  /*35b0*/  HMMA.16816.F32 R80, R196, R58, R80 ;  /* 0x0000003ac450723c */ /* 0x000fe20000001850 */
[----:B------:R-:W-:Y:S02]  /*35c0*/  ISETP.GT.AND P0, PT, R0, 0x9, PT ;  /* 0x000000090000780c */ /* 0x000fe40003f04270 */
[----:B------:R-:W-:Y:S02]  /*35d0*/  FSEL R13, R30, -INF , P1 ;  /* 0xff8000001e0d7808 */ /* 0x000fe40000800000 */
[----:B------:R-:W-:-:S02]  /*35e0*/  ISETP.GT.AND P3, PT, R2, 0x11, PT ;  /* 0x000000110200780c */ /* 0x000fc40003f64270 */
[----:B------:R-:W-:Y:S01]  /*35f0*/  FSEL R9, R36, -INF , P4 ;  /* 0xff80000024097808 */ /* 0x000fe20002000000 */
[----:B------:R-:W-:Y:S01]  /*3600*/  HMMA.16816.F32 R56, R196, R10, R44 ;  /* 0x0000000ac438723c */ /* 0x000fe2000000182c */
[----:B------:R-:W-:Y:S02]  /*3610*/  FMNMX.FTZ R3, R8, R3, !PT ;  /* 0x0000000308037209 */ /* 0x000fe40007810000 */
[----:B------:R-:W-:-:S05]  /*3620*/  ISETP.GT.AND P1, PT, R0, 0x8, PT ;  /* 0x000000080000780c */ /* 0x000fca0003f24270 */
[----:B------:R-:W-:Y:S01]  /*3630*/  HMMA.16816.F32 R44, R196, R20, R16 ;  /* 0x00000014c42c723c */ /* 0x000fe20000001810 */
[----:B------:R-:W-:Y:S02]  /*3640*/  FSEL R10, R37, -INF , P3 ;  /* 0xff800000250a7808 */ /* 0x000fe40001800000 */
[----:B------:R-:W-:-:S04]  /*3650*/  ISETP.GT.AND P4, PT, R2, 0x18, PT ;  /* 0x000000180200780c */ /* 0x000fc80003f84270 */
[----:B------:R-:W-:Y:S02]  /*3660*/  FSEL R17, R35, -INF , P0 ;  /* 0xff80000023117808 */ /* 0x000fe40000000000 */
[----:B------:R-:W-:Y:S02]  /*3670*/  ISETP.GT.AND P0, PT, R0, 0x11, PT ;  /* 0x000000110000780c */ /* 0x000fe40003f04270 */
[----:B------:R-:W-:Y:S02]  /*3680*/  FMNMX.FTZ R3, R9, R3, !PT ;  /* 0x0000000309037209 */ /* 0x000fe40007810000 */
[----:B------:R-:W-:Y:S02]  /*3690*/  FSEL R16, R34, -INF , P1 ;  /* 0xff80000022107808 */ /* 0x000fe40000800000 */
[----:B------:R-:W-:Y:S02]  /*36a0*/  ISETP.GT.AND P1, PT, R0, 0x10, PT ;  /* 0x000000100000780c */ /* 0x000fe40003f24270 */
[----:B------:R-:W-:-:S02]  /*36b0*/  FSEL R19, R39, -INF , P0 ;  /* 0xff80000027137808 */ /* 0x000fc40000000000 */
[----:B------:R-:W-:Y:S02]  /*36c0*/  ISETP.GT.AND P0, PT, R0, 0x19, PT ;  /* 0x000000190000780c */ /* 0x000fe40003f04270 */
[----:B------:R-:W-:Y:S02]  /*36d0*/  ISETP.GT.AND P3, PT, R2, 0x19, PT ;  /* 0x000000190200780c */ /* 0x000fe40003f64270 */
[----:B------:R-:W-:Y:S02]  /*36e0*/  FSEL R11, R40, -INF , P4 ;  /* 0xff800000280b7808 */ /* 0x000fe40002000000 */
[----:B------:R-:W-:Y:S02]  /*36f0*/  FMNMX.FTZ R3, R10, R3, !PT ;  /* 0x000000030a037209 */ /* 0x000fe40007810000 */
[----:B------:R-:W-:Y:S02]  /*3700*/  FSEL R18, R38, -INF , P1 ;  /* 0xff80000026127808 */ /* 0x000fe40000800000 */
[----:B------:R-:W-:-:S02]  /*3710*/  ISETP.GT.AND P1, PT, R0, 0x18, PT ;  /* 0x000000180000780c */ /* 0x000fc40003f24270 */
[----:B------:R-:W-:Y:S02]  /*3720*/  FSEL R32, R43, -INF , P0 ;  /* 0xff8000002b207808 */ /* 0x000fe40000000000 */
[----:B------:R-:W-:Y:S02]  /*3730*/  FSEL R12, R41, -INF , P3 ;  /* 0xff800000290c7808 */ /* 0x000fe40001800000 */
[----:B------:R-:W-:Y:S02]  /*3740*/  ISETP.GT.AND P0, PT, R2, 0x20, PT ;  /* 0x000000200200780c */ /* 0x000fe40003f04270 */
[----:B------:R-:W-:Y:S02]  /*3750*/  FMNMX.FTZ R3, R11, R3, !PT ;  /* 0x000000030b037209 */ /* 0x000fe40007810000 */
[----:B------:R-:W-:Y:S02]  /*3760*/  FSEL R20, R42, -INF , P1 ;  /* 0xff8000002a147808 */ /* 0x000fe40000800000 */
        /* <DEDUP_REMOVED lines=23> */
[----:B------:R-:W-:Y:S02]  /*38e0*/  ISETP.GT.AND P3, PT, R2, 0x41, PT ;  /* 0x000000410200780c */ /* 0x000fe40003f64270 */
[----:B------:R-:W-:-:S02]  /*38f0*/  FMNMX.FTZ R4, R17, R4, !PT ;  /* 0x0000000411047209 */ /* 0x000fc40007810000 */
[----:B------:R-:W-:Y:S02]  /*3900*/  ISETP.GT.AND P4, PT, R2, 0x40, PT ;  /* 0x000000400200780c */ /* 0x000fe40003f84270 */
[----:B------:R-:W-:Y:S02]  /*3910*/  FSEL R78, R65, -INF , P5 ;  /* 0xff800000414e7808 */ /* 0x000fe40002800000 */
[----:B------:R-:W-:Y:S02]  /*3920*/  FMNMX.FTZ R3, R54, R3, !PT ;  /* 0x0000000336037209 */ /* 0x000fe40007810000 */
[----:B------:R-:W-:Y:S02]  /*3930*/  FSEL R79, R61, -INF , P3 ;  /* 0xff8000003d4f7808 */ /* 0x000fe40001800000 */
[----:B------:R-:W-:Y:S02]  /*3940*/  FMNMX.FTZ R4, R18, R4, !PT ;  /* 0x0000000412047209 */ /* 0x000fe40007810000 */
[----:B------:R-:W-:Y:S01]  /*3950*/  ISETP.GT.AND P3, PT, R0, 0x20, PT ;  /* 0x000000200000780c */ /* 0x000fe20003f64270 */
[----:B------:R-:W-:Y:S01]  /*3960*/  HMMA.16816.F32 R24, R196, R22, R24 ;  /* 0x00000016c418723c */ /* 0x000fe20000001818 */
[----:B------:R-:W-:-:S02]  /*3970*/  FSEL R77, R60, -INF , P4 ;  /* 0xff8000003c4d7808 */ /* 0x000fc40002000000 */
[----:B------:R-:W-:Y:S02]  /*3980*/  FMNMX.FTZ R3, R78, R3, !PT ;  /* 0x000000034e037209 */ /* 0x000fe40007810000 */
[----:B------:R-:W-:Y:S02]  /*3990*/  FMNMX.FTZ R4, R19, R4, !PT ;  /* 0x0000000413047209 */ /* 0x000fe40007810000 */
[----:B------:R-:W-:Y:S02]  /*39a0*/  FSEL R53, R86, -INF , P3 ;  /* 0xff80000056357808 */ /* 0x000fe40001800000 */
[C---:B------:R-:W-:Y:S02]  /*39b0*/  ISETP.GT.AND P0, PT, R2.reuse, 0x48, PT ;  /* 0x000000480200780c */ /* 0x040fe40003f04270 */
[C---:B------:R-:W-:Y:S02]  /*39c0*/  ISETP.GT.AND P1, PT, R2.reuse, 0x49, PT ;  /* 0x000000490200780c */ /* 0x040fe40003f24270 */
[----:B------:R-:W-:-:S02]  /*39d0*/  ISETP.GT.AND P6, PT, R2, 0x50, PT ;  /* 0x000000500200780c */ /* 0x000fc40003fc4270 */
[C---:B------:R-:W-:Y:S02]  /*39e0*/  ISETP.GT.AND P5, PT, R2.reuse, 0x51, PT ;  /* 0x000000510200780c */ /* 0x040fe40003fa4270 */
[C---:B------:R-:W-:Y:S02]  /*39f0*/  ISETP.GT.AND P4, PT, R2.reuse, 0x58, PT ;  /* 0x000000580200780c */ /* 0x040fe40003f84270 */
[----:B------:R-:W-:Y:S02]  /*3a00*/  ISETP.GT.AND P3, PT, R2, 0x59, PT ;  /* 0x000000590200780c */ /* 0x000fe40003f64270 */
[----:B------:R-:W-:Y:S02]  /*3a10*/  FMNMX.FTZ R2, R77, R3, !PT ;  /* 0x000000034d027209 */ /* 0x000fe40007810000 */
[----:B------:R-:W-:Y:S02]  /*3a20*/  FMNMX.FTZ R3, R20, R4, !PT ;  /* 0x0000000414037209 */ /* 0x000fe40007810000 */
[----:B------:R-:W-:-:S02]  /*3a30*/  FSEL R90, R56, -INF , P0 ;  /* 0xff800000385a7808 */ /* 0x000fc40000000000 */
[----:B------:R-:W-:Y:S02]  /*3a40*/  FMNMX.FTZ R2, R79, R2, !PT ;  /* 0x000000024f027209 */ /* 0x000fe40007810000 */
[----:B------:R-:W-:Y:S02]  /*3a50*/  ISETP.GT.AND P0, PT, R0, 0x21, PT ;  /* 0x000000210000780c */ /* 0x000fe40003f04270 */
[----:B------:R-:W-:Y:S02]  /*3a60*/  FMNMX.FTZ R3, R32, R3, !PT ;  /* 0x0000000320037209 */ /* 0x000fe40007810000 */
[----:B------:R-:W-:Y:S02]  /*3a70*/  FSEL R86, R57, -INF , P1 ;  /* 0xff80000039567808 */ /* 0x000fe40000800000 */
[----:B------:R-:W-:Y:S02]  /*3a80*/  FMNMX.FTZ R2, R90, R2, !PT ;  /* 0x000000025a027209 */ /* 0x000fe40007810000 */
[----:B------:R-:W-:-:S02]  /*3a90*/  FSEL R52, R87, -INF , P0 ;  /* 0xff80000057347808 */ /* 0x000fc40000000000 */
[C---:B------:R-:W-:Y:S02]  /*3aa0*/  ISETP.GT.AND P1, PT, R0.reuse, 0x28, PT ;  /* 0x000000280000780c */ /* 0x040fe40003f24270 */
[----:B------:R-:W-:Y:S02]  /*3ab0*/  FMNMX.FTZ R3, R53, R3, !PT ;  /* 0x0000000335037209 */ /* 0x000fe40007810000 */
[----:B------:R-:W-:Y:S02]  /*3ac0*/  ISETP.GT.AND P0, PT, R0, 0x29, PT ;  /* 0x000000290000780c */ /* 0x000fe40003f04270 */
[----:B------:R-:W-:Y:S02]  /*3ad0*/  FSEL R88, R44, -INF , P6 ;  /* 0xff8000002c587808 */ /* 0x000fe40003000000 */
[----:B------:R-:W-:Y:S02]  /*3ae0*/  FMNMX.FTZ R2, R86, R2, !PT ;  /* 0x0000000256027209 */ /* 0x000fe40007810000 */
[----:B------:R-:W-:-:S02]  /*3af0*/  FSEL R55, R82, -INF , P1 ;  /* 0xff80000052377808 */ /* 0x000fc40000800000 */
[----:B------:R-:W-:Y:S02]  /*3b00*/  FMNMX.FTZ R3, R52, R3, !PT ;  /* 0x0000000334037209 */ /* 0x000fe40007810000 */
[----:B------:R-:W-:Y:S02]  /*3b10*/  FSEL R64, R83, -INF , P0 ;  /* 0xff80000053407808 */ /* 0x000fe40000000000 */
[----:B------:R-:W-:Y:S02]  /*3b20*/  FSEL R94, R45, -INF , P5 ;  /* 0xff8000002d5e7808 */ /* 0x000fe40002800000 */
[----:B------:R-:W-:Y:S02]  /*3b30*/  FMNMX.FTZ R2, R88, R2, !PT ;  /* 0x0000000258027209 */ /* 0x000fe40007810000 */
[C---:B------:R-:W-:Y:S02]  /*3b40*/  ISETP.GT.AND P0, PT, R0.reuse, 0x30, PT ;  /* 0x000000300000780c */ /* 0x040fe40003f04270 */
[----:B------:R-:W-:Y:S01]  /*3b50*/  FMNMX.FTZ R3, R55, R3, !PT ;  /* 0x0000000337037209 */ /* 0x000fe20007810000 */
[----:B------:R-:W-:Y:S01]  /*3b60*/  BAR.SYNC.DEFER_BLOCKING 0x0 ;  /* 0x0000000000007b1d */ /* 0x000fe20000010000 */
[----:B------:R-:W-:-:S02]  /*3b70*/  ISETP.GT.AND P1, PT, R0, 0x31, PT ;  /* 0x000000310000780c */ /* 0x000fc40003f24270 */
[----:B------:R-:W-:Y:S02]  /*3b80*/  FMNMX.FTZ R145, R94, R2, !PT ;  /* 0x000000025e917209 */ /* 0x000fe40007810000 */
[----:B------:R-:W-:Y:S02]  /*3b90*/  FSEL R92, R24, -INF , P4 ;  /* 0xff800000185c7808 */ /* 0x000fe40002000000 */
[----:B------:R-:W-:Y:S02]  /*3ba0*/  FSEL R65, R70, -INF , P0 ;  /* 0xff80000046417808 */ /* 0x000fe40000000000 */
[----:B------:R-:W-:Y:S02]  /*3bb0*/  FMNMX.FTZ R2, R64, R3, !PT ;  /* 0x0000000340027209 */ /* 0x000fe40007810000 */
[----:B------:R-:W-:Y:S02]  /*3bc0*/  FSEL R76, R71, -INF , P1 ;  /* 0xff800000474c7808 */ /* 0x000fe40000800000 */
[----:B------:R-:W-:-:S02]  /*3bd0*/  FSEL R96, R25, -INF , P3 ;  /* 0xff80000019607808 */ /* 0x000fc40001800000 */
[----:B------:R-:W-:Y:S02]  /*3be0*/  FMNMX.FTZ R145, R92, R145, !PT ;  /* 0x000000915c917209 */ /* 0x000fe40007810000 */
[----:B------:R-:W-:Y:S02]  /*3bf0*/  ISETP.GT.AND P1, PT, R0, 0x38, PT ;  /* 0x000000380000780c */ /* 0x000fe40003f24270 */
[----:B------:R-:W-:Y:S02]  /*3c00*/  FMNMX.FTZ R2, R65, R2, !PT ;  /* 0x0000000241027209 */ /* 0x000fe40007810000 */
[----:B------:R-:W-:Y:S02]  /*3c10*/  FMNMX.FTZ R145, R96, R145, !PT ;  /* 0x0000009160917209 */ /* 0x000fe40007810000 */
[----:B------:R-:W-:Y:S02]  /*3c20*/  ISETP.GT.AND P0, PT, R0, 0x39, PT ;  /* 0x000000390000780c */ /* 0x000fe40003f04270 */
[----:B------:R-:W-:-:S02]  /*3c30*/  FSEL R66, R66, -INF , P1 ;  /* 0xff80000042427808 */ /* 0x000fc40000800000 */
[----:B------:R-:W-:Y:S01]  /*3c40*/  FMNMX.FTZ R2, R76, R2, !PT ;  /* 0x000000024c027209 */ /* 0x000fe20007810000 */
[----:B------:R-:W1:Y:S01]  /*3c50*/  SHFL.BFLY PT, R3, R145, 0x2, 0x1f ;  /* 0x0c401f0091037f89 */ /* 0x000e6200000e0000 */
[----:B------:R-:W-:Y:S02]  /*3c60*/  FSEL R67, R67, -INF , P0 ;  /* 0xff80000043437808 */ /* 0x000fe40000000000 */
[----:B------:R-:W-:Y:S02]  /*3c70*/  ISETP.GT.AND P1, PT, R0, 0x40, PT ;  /* 0x000000400000780c */ /* 0x000fe40003f24270 */
[----:B------:R-:W-:Y:S02]  /*3c80*/  FMNMX.FTZ R2, R66, R2, !PT ;  /* 0x0000000242027209 */ /* 0x000fe40007810000 */
[----:B------:R-:W-:Y:S02]  /*3c90*/  ISETP.GT.AND P0, PT, R0, 0x41, PT ;  /* 0x000000410000780c */ /* 0x000fe40003f04270 */
[----:B------:R-:W-:-:S02]  /*3ca0*/  FSEL R84, R62, -INF , P1 ;  /* 0xff8000003e547808 */ /* 0x000fc40000800000 */
[----:B------:R-:W-:Y:S02]  /*3cb0*/  FMNMX.FTZ R2, R67, R2, !PT ;  /* 0x0000000243027209 */ /* 0x000fe40007810000 */
[----:B------:R-:W-:Y:S02]  /*3cc0*/  FSEL R85, R63, -INF , P0 ;  /* 0xff8000003f557808 */ /* 0x000fe40000000000 */
[----:B------:R-:W-:Y:S02]  /*3cd0*/  ISETP.GT.AND P1, PT, R0, 0x48, PT ;  /* 0x000000480000780c */ /* 0x000fe40003f24270 */
[----:B------:R-:W-:Y:S02]  /*3ce0*/  FMNMX.FTZ R2, R84, R2, !PT ;  /* 0x0000000254027209 */ /* 0x000fe40007810000 */
[----:B------:R-:W-:Y:S02]  /*3cf0*/  ISETP.GT.AND P0, PT, R0, 0x49, PT ;  /* 0x000000490000780c */ /* 0x000fe40003f04270 */
[----:B------:R-:W-:-:S02]  /*3d00*/  FSEL R87, R58, -INF , P1 ;  /* 0xff8000003a577808 */ /* 0x000fc40000800000 */
[----:B------:R-:W-:Y:S02]  /*3d10*/  FMNMX.FTZ R2, R85, R2, !PT ;  /* 0x0000000255027209 */ /* 0x000fe40007810000 */
[----:B------:R-:W-:Y:S02]  /*3d20*/  FSEL R89, R59, -INF , P0 ;  /* 0xff8000003b597808 */ /* 0x000fe40000000000 */
[C---:B------:R-:W-:Y:S02]  /*3d30*/  ISETP.GT.AND P1, PT, R0.reuse, 0x50, PT ;  /* 0x000000500000780c */ /* 0x040fe40003f24270 */
[----:B------:R-:W-:Y:S02]  /*3d40*/  FMNMX.FTZ R2, R87, R2, !PT ;  /* 0x0000000257027209 */ /* 0x000fe40007810000 */
[----:B------:R-:W-:Y:S02]  /*3d50*/  ISETP.GT.AND P0, PT, R0, 0x51, PT ;  /* 0x000000510000780c */ /* 0x000fe40003f04270 */
[----:B------:R-:W-:-:S02]  /*3d60*/  FSEL R91, R46, -INF , P1 ;  /* 0xff8000002e5b7808 */ /* 0x000fc40000800000 */
[----:B------:R-:W-:Y:S02]  /*3d70*/  FMNMX.FTZ R2, R89, R2, !PT ;  /* 0x0000000259027209 */ /* 0x000fe40007810000 */
[C---:B------:R-:W-:Y:S02]  /*3d80*/  ISETP.GT.AND P1, PT, R0.reuse, 0x58, PT ;  /* 0x000000580000780c */ /* 0x040fe40003f24270 */
[----:B------:R-:W-:Y:S02]  /*3d90*/  FSEL R93, R47, -INF , P0 ;  /* 0xff8000002f5d7808 */ /* 0x000fe40000000000 */
[----:B------:R-:W-:Y:S01]  /*3da0*/  FMNMX.FTZ R144, R91, R2, !PT ;  /* 0x000000025b907209 */ /* 0x000fe20007810000 */
[----:B------:R-:W-:Y:S01]  /*3db0*/  STL [R1+0x30], R102 ;  /* 0x0000306601007387 */ /* 0x000fe20000100800 */
[----:B-1----:R-:W-:Y:S02]  /*3dc0*/  FMNMX.FTZ R145, R145, R3, !PT ;  /* 0x0000000391917209 */ /* 0x002fe40007810000 */
[----:B------:R-:W-:Y:S01]  /*3dd0*/  ISETP.GT.AND P0, PT, R0, 0x59, PT ;  /* 0x000000590000780c */ /* 0x000fe20003f04270 */
[----:B------:R-:W-:Y:S01]  /*3de0*/  LDSM.16.MT88.4 R44, [R210] ;  /* 0x00000000d22c783b */ /* 0x000fe20000004200 */
[----:B------:R-:W-:-:S02]  /*3df0*/  FSEL R95, R26, -INF , P1 ;  /* 0xff8000001a5f7808 */ /* 0x000fc40000800000 */
[----:B------:R-:W-:Y:S01]  /*3e00*/  FMNMX.FTZ R144, R93, R144, !PT ;  /* 0x000000905d907209 */ /* 0x000fe20007810000 */
[----:B------:R-:W1:Y:S01]  /*3e10*/  SHFL.BFLY PT, R2, R145, 0x1, 0x1f ;  /* 0x0c201f0091027f89 */ /* 0x000e6200000e0000 */
[----:B------:R-:W-:Y:S02]  /*3e20*/  FSEL R97, R27, -INF , P0 ;  /* 0xff8000001b617808 */ /* 0x000fe40000000000 */
        /* <DEDUP_REMOVED lines=12> */
[----:B------:R2:W-:Y:S02]  /*3ef0*/  MUFU.EX2 R113, R0 ;  /* 0x0000000000717308 */ /* 0x0005e40000000800 */
        /* <DEDUP_REMOVED lines=10> */
[----:B------:R1:W-:Y:S08]  /*3fa0*/  MUFU.EX2 R224, R0 ;  /* 0x0000000000e07308 */ /* 0x0003f00000000800 */
[----:B------:R3:W-:Y:S01]  /*3fb0*/  MUFU.EX2 R223, R3 ;  /* 0x0000000300df7308 */ /* 0x0007e20000000800 */
[----:B-1----:R-:W-:-:S05]  /*3fc0*/  FMUL.FTZ R0, R144, c[0x0][0x2d0] ;  /* 0x0000b40090007a20 */ /* 0x002fca0000410000 */
[----:B------:R-:W-:Y:S01]  /*3fd0*/  FSEL R0, R0, RZ, P0 ;  /* 0x000000ff00007208 */ /* 0x000fe20000000000 */
[----:B---3--:R-:W-:-:S04]  /*3fe0*/  FFMA.FTZ R3, R12, c[0x0][0x2d0], -R2 ;  /* 0x0000b4000c037a23 */ /* 0x008fc80000010802 */
[----:B------:R1:W-:Y:S01]  /*3ff0*/  MUFU.EX2 R225, R3 ;  /* 0x0000000300e17308 */ /* 0x0003e20000000800 */
[--C-:B------:R-:W-:Y:S02]  /*4000*/  FFMA.FTZ R4, R14, c[0x0][0x2d0], -R0.reuse ;  /* 0x0000b4000e047a23 */ /* 0x100fe40000010800 */
[----:B-1----:R-:W-:-:S05]  /*4010*/  FFMA.FTZ R3, R13, c[0x0][0x2d0], -R0 ;  /* 0x0000b4000d037a23 */ /* 0x002fca0000010800 */
[----:B------:R1:W-:Y:S02]  /*4020*/  MUFU.EX2 R101, R3 ;  /* 0x0000000300657308 */ /* 0x0003e40000000800 */
[----:B-1----:R-:W-:-:S05]  /*4030*/  IMAD.IADD R3, R210, 0x1, R207 ;  /* 0x00000001d2037824 */ /* 0x002fca00078e02cf */
[----:B------:R-:W1:Y:S01]  /*4040*/  LDSM.16.MT88.4 R12, [R3] ;  /* 0x00000000030c783b */ /* 0x000e620000004200 */
[----:B------:R3:W4:Y:S03]  /*4050*/  MUFU.EX2 R100, R4 ;  /* 0x0000000400647308 */ /* 0x0007260000000800 */
[----:B------:R-:W5:Y:S04]  /*4060*/  LDSM.16.MT88.4 R28, [R3+0x800] ;  /* 0x00080000031c783b */ /* 0x000f680000004200 */
[----:B------:R-:W1:Y:S01]  /*4070*/  LDSM.16.MT88.4 R24, [R3+0x3000] ;  /* 0x003000000318783b */ /* 0x000e620000004200 */
[----:B--2---:R-:W-:-:S03]  /*4080*/  F2FP.PACK_AB R22, R115, R112 ;  /* 0x000000707316723e */ /* 0x004fc600000000ff */
[----:B------:R-:W-:Y:S04]  /*4090*/  LDSM.16.MT88.4 R40, [R3+0x6000] ;  /* 0x006000000328783b */ /* 0x000fe80000004200 */
[----:B------:R-:W-:Y:S01]  /*40a0*/  LDSM.16.MT88.4 R140, [R3+0x5800] ;  /* 0x00580000038c783b */ /* 0x000fe20000004200 */
[----:B---3--:R-:W-:-:S04]  /*40b0*/  FFMA.FTZ R4, R16, c[0x0][0x2d0], -R0 ;  /* 0x0000b40010047a23 */ /* 0x008fc80000010800 */
[----:B------:R2:W-:Y:S02]  /*40c0*/  MUFU.EX2 R102, R4 ;  /* 0x0000000400667308 */ /* 0x0005e40000000800 */
[----:B--2---:R-:W-:-:S06]  /*40d0*/  FFMA.FTZ R4, R17, c[0x0][0x2d0], -R0 ;  /* 0x0000b40011047a23 */ /* 0x004fcc0000010800 */
[----:B------:R2:W3:Y:S01]  /*40e0*/  MUFU.EX2 R103, R4 ;  /* 0x0000000400677308 */ /* 0x0004e20000000800 */
[----:B----4-:R-:W-:Y:S01]  /*40f0*/  F2FP.PACK_AB R21, R100, R101 ;  /* 0x000000656415723e */ /* 0x010fe200000000ff */
[----:B--2---:R-:W-:-:S06]  /*4100*/  FFMA.FTZ R4, R18, c[0x0][0x2d0], -R0 ;  /* 0x0000b40012047a23 */ /* 0x004fcc0000010800 */
[----:B------:R2:W-:Y:S01]  /*4110*/  MUFU.EX2 R215, R4 ;  /* 0x0000000400d77308 */ /* 0x0005e20000000800 */
[----:B---3--:R-:W-:Y:S01]  /*4120*/  F2FP.PACK_AB R23, R103, R102 ;  /* 0x000000666717723e */ /* 0x008fe200000000ff */
[----:B--2---:R-:W-:-:S06]  /*4130*/  FFMA.FTZ R4, R19, c[0x0][0x2d0], -R0 ;  /* 0x0000b40013047a23 */ /* 0x004fcc0000010800 */
[----:B------:R2:W3:Y:S02]  /*4140*/  MUFU.EX2 R205, R4 ;  /* 0x0000000400cd7308 */ /* 0x0004e40000000800 */
[----:B--2---:R-:W-:Y:S01]  /*4150*/  FFMA.FTZ R4, R20, c[0x0][0x2d0], -R0 ;  /* 0x0000b40014047a23 */ /* 0x004fe20000010800 */
[----:B------:R-:W-:-:S05]  /*4160*/  F2FP.PACK_AB R20, R113, R114 ;  /* 0x000000727114723e */ /* 0x000fca00000000ff */
[----:B------:R2:W-:Y:S02]  /*4170*/  MUFU.EX2 R219, R4 ;  /* 0x0000000400db7308 */ /* 0x0005e40000000800 */
[----:B-1----:R-:W-:Y:S01]  /*4180*/  HMMA.16816.F32 R8, R20, R12, RZ ;  /* 0x0000000c1408723c */ /* 0x002fe200000018ff */
[----:B--2---:R-:W-:Y:S02]  /*4190*/  FFMA.FTZ R4, R32, c[0x0][0x2d0], -R0 ;  /* 0x0000b40020047a23 */ /* 0x004fe40000010800 */
[----:B------:R-:W1:Y:S03]  /*41a0*/  LDSM.16.MT88.4 R32, [R3+0x3800] ;  /* 0x003800000320783b */ /* 0x000e660000004200 */
[----:B------:R2:W4:Y:S01]  /*41b0*/  MUFU.EX2 R220, R4 ;  /* 0x0000000400dc7308 */ /* 0x0005220000000800 */
[----:B------:R-:W-:Y:S02]  /*41c0*/  F2FP.PACK_AB R16, R224, R217 ;  /* 0x000000d9e010723e */ /* 0x000fe400000000ff */
[----:B---3--:R-:W-:-:S02]  /*41d0*/  F2FP.PACK_AB R17, R205, R215 ;  /* 0x000000d7cd11723e */ /* 0x008fc400000000ff */
[----:B------:R-:W-:Y:S01]  /*41e0*/  F2FP.PACK_AB R18, R225, R223 ;  /* 0x000000dfe112723e */ /* 0x000fe200000000ff */
[----:B--2---:R-:W-:Y:S01]  /*41f0*/  FFMA.FTZ R4, R36, c[0x0][0x2d0], -R2 ;  /* 0x0000b40024047a23 */ /* 0x004fe20000010802 */
[----:B----4-:R-:W-:-:S03]  /*4200*/  F2FP.PACK_AB R19, R220, R219 ;  /* 0x000000dbdc13723e */ /* 0x010fc600000000ff */
[----:B------:R2:W-:Y:S01]  /*4210*/  MUFU.EX2 R216, R4 ;  /* 0x0000000400d87308 */ /* 0x0005e20000000800 */
[----:B------:R-:W-:Y:S01]  /*4220*/  HMMA.16816.F32 R12, R20, R14, RZ ;  /* 0x0000000e140c723c */ /* 0x000fe200000018ff */
[----:B--2---:R-:W-:-:S07]  /*4230*/  FFMA.FTZ R4, R37, c[0x0][0x2d0], -R2 ;  /* 0x0000b40025047a23 */ /* 0x004fce0000010802 */
[----:B-----5:R-:W-:Y:S01]  /*4240*/  HMMA.16816.F32 R80, R16, R28, R8 ;  /* 0x0000001c1050723c */ /* 0x020fe20000001808 */
[----:B------:R-:W2:Y:S01]  /*4250*/  LDSM.16.MT88.4 R36, [R3+0x6800] ;  /* 0x006800000324783b */ /* 0x000ea20000004200 */
[----:B------:R3:W4:Y:S06]  /*4260*/  MUFU.EX2 R218, R4 ;  /* 0x0000000400da7308 */ /* 0x00072c0000000800 */
[----:B------:R-:W-:Y:S01]  /*4270*/  HMMA.16816.F32 R8, R20, R24, RZ ;  /* 0x000000181408723c */ /* 0x000fe200000018ff */
[----:B---3--:R-:W-:-:S04]  /*4280*/  FFMA.FTZ R4, R48, c[0x0][0x2d0], -R2 ;  /* 0x0000b40030047a23 */ /* 0x008fc80000010802 */
[----:B------:R3:W-:Y:S02]  /*4290*/  MUFU.EX2 R221, R4 ;  /* 0x0000000400dd7308 */ /* 0x0007e40000000800 */
[----:B---3--:R-:W-:-:S06]  /*42a0*/  FFMA.FTZ R4, R49, c[0x0][0x2d0], -R2 ;  /* 0x0000b40031047a23 */ /* 0x008fcc0000010802 */
[----:B------:R3:W-:Y:S02]  /*42b0*/  MUFU.EX2 R222, R4 ;  /* 0x0000000400de7308 */ /* 0x0007e40000000800 */
[----:B---3--:R-:W-:-:S06]  /*42c0*/  FFMA.FTZ R4, R50, c[0x0][0x2d0], -R2 ;  /* 0x0000b40032047a23 */ /* 0x008fcc0000010802 */
[----:B------:R3:W-:Y:S01]  /*42d0*/  MUFU.EX2 R106, R4 ;  /* 0x00000004006a7308 */ /* 0x0007e20000000800 */
[----:B------:R-:W-:Y:S01]  /*42e0*/  HMMA.16816.F32 R72, R16, R30, R12 ;  /* 0x0000001e1048723c */ /* 0x000fe2000000180c */
[----:B------:R-:W5:Y:S01]  /*42f0*/  LDSM.16.MT88.4 R28, [R3+0x1000] ;  /* 0x00100000031c783b */ /* 0x000f620000004200 */
[----:B---3--:R-:W-:-:S06]  /*4300*/  FFMA.FTZ R4, R51, c[0x0][0x2d0], -R2 ;  /* 0x0000b40033047a23 */ /* 0x008fcc0000010802 */
[----:B------:R-:W-:Y:S01]  /*4310*/  HMMA.16816.F32 R24, R20, R26, RZ ;  /* 0x0000001a1418723c */ /* 0x000fe200000018ff */
[----:B------:R-:W-:Y:S01]  /*4320*/  LDSM.16.MT88.4 R48, [R3+0x7000] ;  /* 0x007000000330783b */ /* 0x000fe20000004200 */
[----:B------:R3:W-:Y:S06]  /*4330*/  MUFU.EX2 R107, R4 ;  /* 0x00000004006b7308 */ /* 0x0007ec0000000800 */
[----:B-1----:R-:W-:Y:S01]  /*4340*/  HMMA.16816.F32 R68, R16, R32, R8 ;  /* 0x000000201044723c */ /* 0x002fe20000001808 */
[----:B---3--:R-:W-:-:S04]  /*4350*/  FFMA.FTZ R4, R54, c[0x0][0x2d0], -R2 ;  /* 0x0000b40036047a23 */ /* 0x008fc80000010802 */
[----:B------:R1:W-:Y:S03]  /*4360*/  MUFU.EX2 R108, R4 ;  /* 0x00000004006c7308 */ /* 0x0003e60000000800 */
[----:B------:R-:W-:Y:S01]  /*4370*/  HMMA.16816.F32 R8, R20, R40, RZ ;  /* 0x000000281408723c */ /* 0x000fe200000018ff */
[----:B-1----:R-:W-:-:S04]  /*4380*/  FFMA.FTZ R4, R53, c[0x0][0x2d0], -R0 ;  /* 0x0000b40035047a23 */ /* 0x002fc80000010800 */
[----:B------:R1:W-:Y:S03]  /*4390*/  MUFU.EX2 R147, R4 ;  /* 0x0000000400937308 */ /* 0x0003e60000000800 */
[----:B------:R-:W-:Y:S01]  /*43a0*/  HMMA.16816.F32 R12, R20, R42, RZ ;  /* 0x0000002a140c723c */ /* 0x000fe200000018ff */
[----:B-1----:R-:W-:-:S04]  /*43b0*/  FFMA.FTZ R4, R52, c[0x0][0x2d0], -R0 ;  /* 0x0000b40034047a23 */ /* 0x002fc80000010800 */
[----:B------:R1:W3:Y:S02]  /*43c0*/  MUFU.EX2 R146, R4 ;  /* 0x0000000400927308 */ /* 0x0002e40000000800 */
[----:B-1----:R-:W-:-:S06]  /*43d0*/  FFMA.FTZ R4, R55, c[0x0][0x2d0], -R0 ;  /* 0x0000b40037047a23 */ /* 0x002fcc0000010800 */
[----:B------:R1:W-:Y:S01]  /*43e0*/  MUFU.EX2 R204, R4 ;  /* 0x0000000400cc7308 */ /* 0x0003e20000000800 */
[----:B------:R-:W-:Y:S01]  /*43f0*/  HMMA.16816.F32 R60, R16, R34, R24 ;  /* 0x00000022103c723c */ /* 0x000fe20000001818 */
[----:B------:R-:W3:Y:S01]  /*4400*/  LDSM.16.MT88.4 R32, [R210+0x800] ;  /* 0x00080000d220783b */ /* 0x000ee20000004200 */
[----:B-1----:R-:W-:-:S05]  /*4410*/  FFMA.FTZ R4, R64, c[0x0][0x2d0], -R0 ;  /* 0x0000b40040047a23 */ /* 0x002fca0000010800 */
[----:B------:R1:W1:Y:S01]  /*4420*/  MUFU.EX2 R105, R4 ;  /* 0x0000000400697308 */ /* 0x0002620000000800 */
[----:B--2---:R-:W-:Y:S08]  /*4430*/  HMMA.16816.F32 R56, R16, R36, R8 ;  /* 0x000000241038723c */ /* 0x004ff00000001808 */
[----:B------:R-:W-:Y:S01]  /*4440*/  HMMA.16816.F32 R24, R20, R44, RZ ;  /* 0x0000002c1418723c */ /* 0x000fe200000018ff */
[----:B-1----:R-:W-:-:S07]  /*4450*/  FFMA.FTZ R4, R78, c[0x0][0x2d0], -R2 ;  /* 0x0000b4004e047a23 */ /* 0x002fce0000010802 */
[----:B------:R-:W-:Y:S01]  /*4460*/  HMMA.16816.F32 R8, R20, R46, RZ ;  /* 0x0000002e1408723c */ /* 0x000fe200000018ff */
[----:B------:R-:W1:Y:S01]  /*4470*/  LDSM.16.MT88.4 R44, [R3+0x4000] ;  /* 0x00400000032c783b */ /* 0x000e620000004200 */
[----:B------:R2:W-:Y:S06]  /*4480*/  MUFU.EX2 R104, R4 ;  /* 0x0000000400687308 */ /* 0x0005ec0000000800 */
[----:B------:R-:W-:Y:S07]  /*4490*/  HMMA.16816.F32 R52, R16, R38, R12 ;  /* 0x000000261034723c */ /* 0x000fee000000180c */
[----:B----4-:R-:W-:Y:S01]  /*44a0*/  F2FP.PACK_AB R12, R218, R216 ;  /* 0x000000d8da0c723e */ /* 0x010fe200000000ff */
[----:B--2---:R-:W-:Y:S01]  /*44b0*/  FFMA.FTZ R4, R77, c[0x0][0x2d0], -R2 ;  /* 0x0000b4004d047a23 */ /* 0x004fe20000010802 */
[----:B---3--:R-:W-:-:S02]  /*44c0*/  F2FP.PACK_AB R13, R146, R147 ;  /* 0x00000093920d723e */ /* 0x008fc400000000ff */
[----:B------:R-:W-:Y:S01]  /*44d0*/  F2FP.PACK_AB R14, R222, R221 ;  /* 0x000000ddde0e723e */ /* 0x000fe200000000ff */
[----:B------:R2:W-:Y:S01]  /*44e0*/  MUFU.EX2 R99, R4 ;  /* 0x0000000400637308 */ /* 0x0005e20000000800 */
[----:B------:R-:W-:-:S07]  /*44f0*/  F2FP.PACK_AB R15, R105, R204 ;  /* 0x000000cc690f723e */ /* 0x000fce00000000ff */
[----:B-----5:R-:W-:Y:S01]  /*4500*/  HMMA.16816.F32 R40, R12, R28, R80 ;  /* 0x0000001c0c28723c */ /* 0x020fe20000001850 */
[----:B------:R-:W-:Y:S01]  /*4510*/  LDSM.16.MT88.4 R80, [R3+0x8800] ;  /* 0x008800000350783b */ /* 0x000fe20000004200 */
[----:B--2---:R-:W-:-:S06]  /*4520*/  FFMA.FTZ R4, R79, c[0x0][0x2d0], -R2 ;  /* 0x0000b4004f047a23 */ /* 0x004fcc0000010802 */
[----:B------:R-:W-:Y:S01]  /*4530*/  HMMA.16816.F32 R36, R12, R30, R72 ;  /* 0x0000001e0c24723c */ /* 0x000fe20000001848 */
[----:B------:R-:W2:Y:S01]  /*4540*/  LDSM.16.MT88.4 R28, [R3+0x1800] ;  /* 0x00180000031c783b */ /* 0x000ea20000004200 */
[----:B------:R3:W-:Y:S02]  /*4550*/  MUFU.EX2 R98, R4 ;  /* 0x0000000400627308 */ /* 0x0007e40000000800 */
[----:B---3--:R-:W-:-:S06]  /*4560*/  FFMA.FTZ R4, R65, c[0x0][0x2d0], -R0 ;  /* 0x0000b40041047a23 */ /* 0x008fcc0000010800 */
[----:B------:R3:W-:Y:S02]  /*4570*/  MUFU.EX2 R252, R4 ;  /* 0x0000000400fc7308 */ /* 0x0007e40000000800 */
[----:B---3--:R-:W-:-:S06]  /*4580*/  FFMA.FTZ R4, R76, c[0x0][0x2d0], -R0 ;  /* 0x0000b4004c047a23 */ /* 0x008fcc0000010800 */
[----:B------:R3:W4:Y:S02]  /*4590*/  MUFU.EX2 R251, R4 ;  /* 0x0000000400fb7308 */ /* 0x0007240000000800 */
[----:B---3--:R-:W-:-:S06]  /*45a0*/  FFMA.FTZ R4, R66, c[0x0][0x2d0], -R0 ;  /* 0x0000b40042047a23 */ /* 0x008fcc0000010800 */
[----:B------:R3:W-:Y:S01]  /*45b0*/  MUFU.EX2 R250, R4 ;  /* 0x0000000400fa7308 */ /* 0x0007e20000000800 */
[----:B------:R-:W-:Y:S01]  /*45c0*/  HMMA.16816.F32 R232, R16, R32, R24 ;  /* 0x0000002010e8723c */ /* 0x000fe20000001818 */
[----:B------:R-:W5:Y:S01]  /*45d0*/  LDSM.16.MT88.4 R24, [R3+0x4800] ;  /* 0x004800000318783b */ /* 0x000f620000004200 */
[----:B---3--:R-:W-:-:S06]  /*45e0*/  FFMA.FTZ R4, R67, c[0x0][0x2d0], -R0 ;  /* 0x0000b40043047a23 */ /* 0x008fcc0000010800 */
[----:B------:R-:W-:Y:S01]  /*45f0*/  HMMA.16816.F32 R228, R16, R34, R8 ;  /* 0x0000002210e4723c */ /* 0x000fe20000001808 */
[----:B------:R-:W-:Y:S01]  /*4600*/  IMAD.MOV.U32 R72, RZ, RZ, R108 ;  /* 0x000000ffff487224 */ /* 0x000fe200078e006c */
[----:B------:R-:W-:Y:S01]  /*4610*/  LDSM.16.MT88.4 R64, [R210+0x3000] ;  /* 0x00300000d240783b */ /* 0x000fe20000004200 */
[----:B------:R3:W2:Y:S01]  /*4620*/  MUFU.EX2 R248, R4 ;  /* 0x0000000400f87308 */ /* 0x0006a20000000800 */
[----:B------:R-:W-:Y:S02]  /*4630*/  IMAD.MOV.U32 R73, RZ, RZ, R107 ;  /* 0x000000ffff497224 */ /* 0x000fe400078e006b */
[----:B------:R-:W-:Y:S02]  /*4640*/  IMAD.MOV.U32 R74, RZ, RZ, R106 ;  /* 0x000000ffff4a7224 */ /* 0x000fe400078e006a */
[----:B-1----:R-:W-:Y:S01]  /*4650*/  HMMA.16816.F32 R32, R12, R44, R68 ;  /* 0x0000002c0c20723c */ /* 0x002fe20000001844 */
[----:B----4-:R-:W-:Y:S01]  /*4660*/  F2FP.PACK_AB R9, R251, R252 ;  /* 0x000000fcfb09723e */ /* 0x010fe200000000ff */
[----:B------:R-:W-:Y:S05]  /*4670*/  LDSM.16.MT88.4 R108, [R3+0x2800] ;  /* 0x00280000036c783b */ /* 0x000fea0000004200 */
[----:B------:R-:W-:-:S02]  /*4680*/  IMAD.MOV.U32 R71, RZ, RZ, R104 ;  /* 0x000000ffff477224 */ /* 0x000fc400078e0068 */
[----:B---3--:R-:W-:-:S04]  /*4690*/  FFMA.FTZ R4, R90, c[0x0][0x2d0], -R2 ;  /* 0x0000b4005a047a23 */ /* 0x008fc80000010802 */
[----:B------:R1:W-:Y:S01]  /*46a0*/  MUFU.EX2 R249, R4 ;  /* 0x0000000400f97308 */ /* 0x0003e20000000800 */
[----:B------:R-:W-:Y:S02]  /*46b0*/  F2FP.PACK_AB R8, R73, R74 ;  /* 0x0000004a4908723e */ /* 0x000fe400000000ff */
[----:B------:R-:W-:Y:S02]  /*46c0*/  F2FP.PACK_AB R10, R71, R72 ;  /* 0x00000048470a723e */ /* 0x000fe400000000ff */
[----:B--2---:R-:W-:Y:S01]  /*46d0*/  F2FP.PACK_AB R11, R248, R250 ;  /* 0x000000faf80b723e */ /* 0x004fe200000000ff */
[----:B------:R-:W-:Y:S01]  /*46e0*/  HMMA.16816.F32 R56, R12, R48, R56 ;  /* 0x000000300c38723c */ /* 0x000fe20000001838 */
[----:B-1----:R-:W-:-:S04]  /*46f0*/  FFMA.FTZ R4, R86, c[0x0][0x2d0], -R2 ;  /* 0x0000b40056047a23 */ /* 0x002fc80000010802 */
[----:B------:R1:W-:Y:S03]  /*4700*/  MUFU.EX2 R247, R4 ;  /* 0x0000000400f77308 */ /* 0x0003e60000000800 */
[----:B------:R-:W-:Y:S08]  /*4710*/  HMMA.16816.F32 R52, R12, R50, R52 ;  /* 0x000000320c34723c */ /* 0x000ff00000001834 */
[----:B------:R-:W-:Y:S01]  /*4720*/  HMMA.16816.F32 R48, R8, R28, R40 ;  /* 0x0000001c0830723c */ /* 0x000fe20000001828 */
[----:B-1----:R-:W-:-:S07]  /*4730*/  FFMA.FTZ R4, R88, c[0x0][0x2d0], -R2 ;  /* 0x0000b40058047a23 */ /* 0x002fce0000010802 */
[----:B------:R-:W-:Y:S01]  /*4740*/  HMMA.16816.F32 R44, R12, R46, R60 ;  /* 0x0000002e0c2c723c */ /* 0x000fe2000000183c */
[----:B------:R-:W1:Y:S01]  /*4750*/  LDSM.16.MT88.4 R60, [R3+0x7800] ;  /* 0x00780000033c783b */ /* 0x000e620000004200 */
[----:B------:R2:W-:Y:S06]  /*4760*/  MUFU.EX2 R246, R4 ;  /* 0x0000000400f67308 */ /* 0x0005ec0000000800 */
[----:B------:R-:W-:Y:S01]  /*4770*/  HMMA.16816.F32 R40, R8, R30, R36 ;  /* 0x0000001e0828723c */ /* 0x000fe20000001824 */
[----:B------:R-:W3:Y:S01]  /*4780*/  LDSM.16.MT88.4 R36, [R3+0x2000] ;  /* 0x002000000324783b */ /* 0x000ee20000004200 */
[----:B--2---:R-:W-:-:S04]  /*4790*/  FFMA.FTZ R4, R84, c[0x0][0x2d0], -R0 ;  /* 0x0000b40054047a23 */ /* 0x004fc80000010800 */
[----:B------:R2:W-:Y:S02]  /*47a0*/  MUFU.EX2 R245, R4 ;  /* 0x0000000400f57308 */ /* 0x0005e40000000800 */
[----:B--2---:R-:W-:-:S06]  /*47b0*/  FFMA.FTZ R4, R85, c[0x0][0x2d0], -R0 ;  /* 0x0000b40055047a23 */ /* 0x004fcc0000010800 */
[----:B------:R2:W4:Y:S01]  /*47c0*/  MUFU.EX2 R244, R4 ;  /* 0x0000000400f47308 */ /* 0x0005220000000800 */
[----:B-----5:R-:W-:Y:S01]  /*47d0*/  HMMA.16816.F32 R32, R8, R24, R32 ;  /* 0x000000180820723c */ /* 0x020fe20000001820 */
[----:B--2---:R-:W-:-:S06]  /*47e0*/  FFMA.FTZ R4, R87, c[0x0][0x2d0], -R0 ;  /* 0x0000b40057047a23 */ /* 0x004fcc0000010800 */
[----:B------:R2:W-:Y:S01]  /*47f0*/  MUFU.EX2 R243, R4 ;  /* 0x0000000400f37308 */ /* 0x0005e20000000800 */
[----:B------:R-:W-:Y:S01]  /*4800*/  HMMA.16816.F32 R28, R8, R26, R44 ;  /* 0x0000001a081c723c */ /* 0x000fe2000000182c */
[----:B------:R-:W5:Y:S01]  /*4810*/  LDSM.16.MT88.4 R24, [R3+0x5000] ;  /* 0x005000000318783b */ /* 0x000f620000004200 */
[----:B------:R-:W-:-:S03]  /*4820*/  IMAD.MOV.U32 R70, RZ, RZ, R99 ;  /* 0x000000ffff467224 */ /* 0x000fc600078e0063 */
[----:B------:R-:W3:Y:S01]  /*4830*/  LDSM.16.MT88.4 R44, [R3+0x8000] ;  /* 0x00800000032c783b */ /* 0x000ee20000004200 */
[----:B--2---:R-:W-:-:S04]  /*4840*/  FFMA.FTZ R4, R89, c[0x0][0x2d0], -R0 ;  /* 0x0000b40059047a23 */ /* 0x004fc80000010800 */
[----:B------:R2:W1:Y:S01]  /*4850*/  MUFU.EX2 R242, R4 ;  /* 0x0000000400f27308 */ /* 0x0004620000000800 */
[----:B------:R-:W-:Y:S01]  /*4860*/  IMAD.MOV.U32 R69, RZ, RZ, R98 ;  /* 0x000000ffff457224 */ /* 0x000fe200078e0062 */
[----:B----4-:R-:W-:Y:S02]  /*4870*/  F2FP.PACK_AB R5, R244, R245 ;  /* 0x000000f5f405723e */ /* 0x010fe400000000ff */
[----:B------:R-:W-:Y:S01]  /*4880*/  F2FP.PACK_AB R6, R247, R249 ;  /* 0x000000f9f706723e */ /* 0x000fe200000000ff */
[----:B--2---:R-:W-:-:S04]  /*4890*/  FFMA.FTZ R4, R94, c[0x0][0x2d0], -R2 ;  /* 0x0000b4005e047a23 */ /* 0x004fc80000010802 */
[----:B------:R2:W4:Y:S01]  /*48a0*/  MUFU.EX2 R241, R4 ;  /* 0x0000000400f17308 */ /* 0x0005220000000800 */
[----:B-1----:R-:W-:Y:S01]  /*48b0*/  F2FP.PACK_AB R7, R242, R243 ;  /* 0x000000f3f207723e */ /* 0x002fe200000000ff */
[----:B------:R-:W-:Y:S01]  /*48c0*/  HMMA.16816.F32 R52, R8, R62, R52 ;  /* 0x0000003e0834723c */ /* 0x000fe20000001834 */
[--C-:B--2---:R-:W-:Y:S02]  /*48d0*/  FFMA.FTZ R4, R92, c[0x0][0x2d0], -R2.reuse ;  /* 0x0000b4005c047a23 */ /* 0x104fe40000010802 */
[----:B------:R-:W-:-:S03]  /*48e0*/  FFMA.FTZ R2, R96, c[0x0][0x2d0], -R2 ;  /* 0x0000b40060027a23 */ /* 0x000fc60000010802 */
[----:B------:R1:W-:Y:S08]  /*48f0*/  MUFU.EX2 R240, R4 ;  /* 0x0000000400f07308 */ /* 0x0003f00000000800 */
[----:B------:R2:W-:Y:S01]  /*4900*/  MUFU.EX2 R239, R2 ;  /* 0x0000000200ef7308 */ /* 0x0005e20000000800 */
[----:B-1----:R-:W-:Y:S01]  /*4910*/  F2FP.PACK_AB R4, R69, R70 ;  /* 0x000000464504723e */ /* 0x002fe200000000ff */
[----:B--2---:R-:W-:-:S06]  /*4920*/  FFMA.FTZ R2, R91, c[0x0][0x2d0], -R0 ;  /* 0x0000b4005b027a23 */ /* 0x004fcc0000010800 */
[C---:B---3--:R-:W-:Y:S01]  /*4930*/  HMMA.16816.F32 R48, R4.reuse, R36, R48 ;  /* 0x000000240430723c */ /* 0x048fe20000001830 */
[----:B------:R1:W-:Y:S07]  /*4940*/  MUFU.EX2 R238, R2 ;  /* 0x0000000200ee7308 */ /* 0x0003ee0000000800 */
[----:B------:R-:W-:Y:S01]  /*4950*/  HMMA.16816.F32 R40, R4, R38, R40 ;  /* 0x000000260428723c */ /* 0x000fe20000001828 */
[----:B------:R-:W2:Y:S01]  /*4960*/  LDSM.16.MT88.4 R36, [R211] ;  /* 0x00000000d324783b */ /* 0x000ea20000004200 */
[----:B-1----:R-:W-:-:S04]  /*4970*/  FFMA.FTZ R2, R93, c[0x0][0x2d0], -R0 ;  /* 0x0000b4005d027a23 */ /* 0x002fc80000010800 */
[----:B------:R1:W3:Y:S02]  /*4980*/  MUFU.EX2 R237, R2 ;  /* 0x0000000200ed7308 */ /* 0x0002e40000000800 */
[----:B------:R-:W-:Y:S01]  /*4990*/  HMMA.16816.F32 R56, R8, R60, R56 ;  /* 0x0000003c0838723c */ /* 0x000fe20000001838 */
[----:B-1----:R-:W-:-:S05]  /*49a0*/  FFMA.FTZ R2, R95, c[0x0][0x2d0], -R0 ;  /* 0x0000b4005f027a23 */ /* 0x002fca0000010800 */
[----:B------:R1:W-:Y:S02]  /*49b0*/  MUFU.EX2 R236, R2 ;  /* 0x0000000200ec7308 */ /* 0x0003e40000000800 */
[----:B-----5:R-:W-:Y:S01]  /*49c0*/  HMMA.16816.F32 R32, R4, R24, R32 ;  /* 0x000000180420723c */ /* 0x020fe20000001820 */
[----:B-1----:R-:W-:Y:S02]  /*49d0*/  FFMA.FTZ R2, R97, c[0x0][0x2d0], -R0 ;  /* 0x0000b40061027a23 */ /* 0x002fe40000010800 */
[----:B------:R-:W-:-:S03]  /*49e0*/  IMAD.IADD R0, R207, 0x1, R211 ;  /* 0x00000001cf007824 */ /* 0x000fc600078e02d3 */
[----:B------:R-:W1:Y:S02]  /*49f0*/  MUFU.EX2 R227, R2 ;  /* 0x0000000200e37308 */ /* 0x000e640000000800 */
[----:B------:R-:W5:Y:S01]  /*4a00*/  LDSM.16.MT88.4 R60, [R0] ;  /* 0x00000000003c783b */ /* 0x000f620000004200 */
[----:B------:R-:W-:Y:S01]  /*4a10*/  HMMA.16816.F32 R28, R4, R26, R28 ;  /* 0x0000001a041c723c */ /* 0x000fe2000000181c */
[----:B----4-:R-:W-:-:S07]  /*4a20*/  F2FP.PACK_AB R96, R241, R246 ;  /* 0x000000f6f160723e */ /* 0x010fce00000000ff */
[C---:B------:R-:W-:Y:S01]  /*4a30*/  HMMA.16816.F32 R24, R4.reuse, R46, R52 ;  /* 0x0000002e0418723c */ /* 0x040fe20000001834 */
[----:B------:R-:W4:Y:S01]  /*4a40*/  LDSM.16.MT88.4 R52, [R211+0x800] ;  /* 0x00080000d334783b */ /* 0x000f220000004200 */
[----:B---3--:R-:W-:Y:S02]  /*4a50*/  F2FP.PACK_AB R97, R237, R238 ;  /* 0x000000eeed61723e */ /* 0x008fe400000000ff */
[----:B------:R-:W-:Y:S02]  /*4a60*/  F2FP.PACK_AB R98, R239, R240 ;  /* 0x000000f0ef62723e */ /* 0x000fe400000000ff */
[----:B-1----:R-:W-:Y:S01]  /*4a70*/  F2FP.PACK_AB R99, R227, R236 ;  /* 0x000000ece363723e */ /* 0x002fe200000000ff */
[----:B------:R-:W-:Y:S01]  /*4a80*/  IMAD.MOV.U32 R75, RZ, RZ, R105 ;  /* 0x000000ffff4b7224 */ /* 0x000fe200078e0069 */
        /* <DEDUP_REMOVED lines=10> */
[----:B-----5:R-:W-:Y:S08]  /*4b30*/  HMMA.16816.F32 R28, R20, R62, RZ ;  /* 0x0000003e141c723c */ /* 0x020ff000000018ff */
[----:B----4-:R-:W-:Y:S01]  /*4b40*/  HMMA.16816.F32 R132, R16, R54, R36 ;  /* 0x000000361084723c */ /* 0x010fe20000001824 */
        /* <DEDUP_REMOVED lines=16> */
[----:B------:R-:W-:Y:S11]  /*4c50*/  HMMA.16816.F32 R32, R20, R66, RZ ;  /* 0x000000421420723c */ /* 0x000ff600000018ff */
[----:B------:R-:W-:Y:S05]  /*4c60*/  @!UPT UIADD3 URZ, URZ, URZ, URZ ;  /* 0x0000003f3f3ff290 */ /* 0x000fea000fffe03f */
[C---:B--2---:R-:W-:Y:S08]  /*4c70*/  HMMA.16816.F32 R120, R16.reuse, R28, R24 ;  /* 0x0000001c1078723c */ /* 0x044ff00000001818 */
[----:B------:R-:W-:Y:S01]  /*4c80*/  HMMA.16816.F32 R56, R16, R58, R32 ;  /* 0x0000003a1038723c */ /* 0x000fe20000001820 */
[----:B------:R-:W1:Y:S07]  /*4c90*/  LDSM.16.MT88.4 R32, [R210+0x6000] ;  /* 0x00600000d220783b */ /* 0x000e6e0000004200 */
[----:B------:R-:W-:Y:S11]  /*4ca0*/  HMMA.16816.F32 R24, R20, R42, RZ ;  /* 0x0000002a1418723c */ /* 0x000ff600000018ff */
[----:B------:R-:W-:Y:S11]  /*4cb0*/  @!UPT UIADD3 URZ, URZ, URZ, URZ ;  /* 0x0000003f3f3ff290 */ /* 0x000ff6000fffe03f */
[----:B------:R-:W-:Y:S02]  /*4cc0*/  @!UPT UIADD3 URZ, URZ, URZ, URZ ;  /* 0x0000003f3f3ff290 */ /* 0x000fe4000fffe03f */
[----:B------:R-:W-:Y:S01]  /*4cd0*/  HMMA.16816.F32 R84, R16, R30, R24 ;  /* 0x0000001e1054723c */ /* 0x000fe20000001818 */
[----:B------:R-:W2:Y:S07]  /*4ce0*/  LDSM.16.MT88.4 R28, [R210+0x6800] ;  /* 0x00680000d21c783b */ /* 0x000eae0000004200 */
[----:B-1----:R-:W-:Y:S01]  /*4cf0*/  HMMA.16816.F32 R24, R20, R32, RZ ;  /* 0x000000201418723c */ /* 0x002fe200000018ff */
[----:B------:R-:W-:-:S04]  /*4d00*/  FADD.FTZ R2, R114, R113 ;  /* 0x0000007172027221 */ /* 0x000fc80000010000 */
[----:B------:R-:W-:-:S04]  /*4d10*/  FADD.FTZ R2, R112, R2 ;  /* 0x0000000270027221 */ /* 0x000fc80000010000 */
[----:B------:R-:W-:Y:S02]  /*4d20*/  FADD.FTZ R2, R115, R2 ;  /* 0x0000000273027221 */ /* 0x000fe40000010000 */
[----:B------:R-:W-:Y:S11]  /*4d30*/  FADD.FTZ R3, R101, R100 ;  /* 0x0000006465037221 */ /* 0x000ff60000010000 */
[----:B------:R-:W-:Y:S02]  /*4d40*/  @!UPT UIADD3 URZ, URZ, URZ, URZ ;  /* 0x0000003f3f3ff290 */ /* 0x000fe4000fffe03f */
        /* <DEDUP_REMOVED lines=18> */
[----:B------:R-:W-:Y:S02]  /*4e70*/  FADD.FTZ R3, R215, R3 ;  /* 0x00000003d7037221 */ /* 0x000fe40000010000 */
[----:B------:R-:W-:Y:S02]  /*4e80*/  FADD.FTZ R2, R224, R2 ;  /* 0x00000002e0027221 */ /* 0x000fe40000010000 */
        /* <DEDUP_REMOVED lines=16> */
[----:B------:R-:W2:Y:S01]  /*4f90*/  LDSM.16.MT88.4 R20, [R211+0x1000] ;  /* 0x00100000d314783b */ /* 0x000ea20000004200 */
[----:B------:R-:W-:Y:S02]  /*4fa0*/  IMAD.MOV.U32 R224, RZ, RZ, R71 ;  /* 0x000000ffffe07224 */ /* 0x000fe400078e0047 */
        /* <DEDUP_REMOVED lines=49> */
[C---:B-1----:R-:W-:Y:S01]  /*52c0*/  HMMA.16816.F32 R28, R8.reuse, R16, R124 ;  /* 0x00000010081c723c */ /* 0x042fe2000000187c */
[----:B------:R-:W-:Y:S01]  /*52d0*/  FADD.FTZ R3, R220, R3 ;  /* 0x00000003dc037221 */ /* 0x000fe20000010000 */
[----:B------:R-:W-:Y:S06]  /*52e0*/  LDSM.16.MT88.4 R124, [R0+0x2800] ;  /* 0x00280000007c783b */ /* 0x000fec0000004200 */
[C---:B------:R-:W-:Y:S01]  /*52f0*/  HMMA.16816.F32 R24, R8.reuse, R18, R116 ;  /* 0x000000120818723c */ /* 0x040fe20000001874 */
[----:B------:R-:W1:Y:S07]  /*5300*/  LDSM.16.MT88.4 R16, [R211+0x2000] ;  /* 0x00200000d310783b */ /* 0x000e6e0000004200 */
[C---:B---3--:R-:W-:Y:S08]  /*5310*/  HMMA.16816.F32 R132, R8.reuse, R12, R100 ;  /* 0x0000000c0884723c */ /* 0x048ff00000001864 */
[----:B------:R-:W-:Y:S01]  /*5320*/  HMMA.16816.F32 R88, R8, R14, R88 ;  /* 0x0000000e0858723c */ /* 0x000fe20000001858 */
[----:B------:R-:W3:Y:S04]  /*5330*/  LDSM.16.MT88.4 R8, [R210+0x5000] ;  /* 0x00500000d208783b */ /* 0x000ee80000004200 */
[----:B------:R-:W4:Y:S03]  /*5340*/  LDSM.16.MT88.4 R12, [R0+0x2000] ;  /* 0x00200000000c783b */ /* 0x000f260000004200 */
        /* <DEDUP_REMOVED lines=8> */
[C---:B---3--:R-:W-:Y:S08]  /*53d0*/  HMMA.16816.F32 R128, R4.reuse, R8, R64 ;  /* 0x000000080480723c */ /* 0x048ff00000001840 */
[C---:B------:R-:W-:Y:S01]  /*53e0*/  HMMA.16816.F32 R84, R4.reuse, R10, R56 ;  /* 0x0000000a0454723c */ /* 0x040fe20000001838 */
[----:B------:R-:W1:Y:S07]  /*53f0*/  LDSM.16.MT88.4 R8, [R211+0x8000] ;  /* 0x00800000d308783b */ /* 0x000e6e0000004200 */
[C---:B------:R-:W-:Y:S01]  /*5400*/  HMMA.16816.F32 R52, R4.reuse, R18, R52 ;  /* 0x000000120434723c */ /* 0x040fe20000001834 */
[----:B------:R-:W3:Y:S07]  /*5410*/  LDSM.16.MT88.4 R16, [R0+0x5000] ;  /* 0x005000000010783b */ /* 0x000eee0000004200 */
[C---:B----4-:R-:W-:Y:S08]  /*5420*/  HMMA.16816.F32 R120, R4.reuse, R12, R120 ;  /* 0x0000000c0478723c */ /* 0x050ff00000001878 */
[----:B------:R-:W-:Y:S01]  /*5430*/  HMMA.16816.F32 R72, R4, R14, R72 ;  /* 0x0000000e0448723c */ /* 0x000fe20000001848 */
[----:B------:R-:W4:Y:S01]  /*5440*/  LDSM.16.MT88.4 R12, [R210+0x8000] ;  /* 0x00800000d20c783b */ /* 0x000f220000004200 */
[----:B------:R-:W-:-:S02]  /*5450*/  FADD.FTZ R2, R218, R2 ;  /* 0x00000002da027221 */ /* 0x000fc40000010000 */
[----:B------:R-:W-:Y:S01]  /*5460*/  FADD.FTZ R3, R146, R3 ;  /* 0x0000000392037221 */ /* 0x000fe20000010000 */
[----:B------:R-:W-:Y:S03]  /*5470*/  LDSM.16.MT88.4 R64, [R0+0x5800] ;  /* 0x005800000040783b */ /* 0x000fe60000004200 */
[C---:B--2---:R-:W-:Y:S01]  /*5480*/  HMMA.16816.F32 R68, R4.reuse, R20, R68 ;  /* 0x000000140444723c */ /* 0x044fe20000001844 */
[----:B------:R-:W-:Y:S07]  /*5490*/  LDSM.16.MT88.4 R56, [R211+0x5800] ;  /* 0x00580000d338783b */ /* 0x000fee0000004200 */
[C---:B-1----:R-:W-:Y:S08]  /*54a0*/  HMMA.16816.F32 R28, R4.reuse, R8, R28 ;  /* 0x00000008041c723c */ /* 0x042ff0000000181c */
[----:B------:R-:W-:Y:S01]  /*54b0*/  HMMA.16816.F32 R24, R4, R10, R24 ;  /* 0x0000000a0418723c */ /* 0x000fe20000001818 */
[----:B------:R-:W1:Y:S01]  /*54c0*/  LDSM.16.MT88.4 R8, [R0+0x8000] ;  /* 0x008000000008783b */ /* 0x000e620000004200 */
[----:B------:R-:W-:-:S02]  /*54d0*/  FADD.FTZ R2, R221, R2 ;  /* 0x00000002dd027221 */ /* 0x000fc40000010000 */
[----:B------:R-:W-:Y:S02]  /*54e0*/  FADD.FTZ R3, R204, R3 ;  /* 0x00000003cc037221 */ /* 0x000fe40000010000 */
[----:B------:R-:W-:Y:S02]  /*54f0*/  FADD.FTZ R2, R222, R2 ;  /* 0x00000002de027221 */ /* 0x000fe40000010000 */
[----:B------:R-:W-:Y:S02]  /*5500*/  HMMA.16816.F32 R60, R4, R22, R60 ;  /* 0x00000016043c723c */ /* 0x000fe4000000183c */
[----:B------:R-:W-:-:S06]  /*5510*/  FADD.FTZ R2, R219, R2 ;  /* 0x00000002db027221 */ /* 0x000fcc0000010000 */
[C---:B---3--:R-:W-:Y:S08]  /*5520*/  HMMA.16816.F32 R48, R4.reuse, R16, R48 ;  /* 0x000000100430723c */ /* 0x048ff00000001830 */
[C---:B------:R-:W-:Y:S08]  /*5530*/  HMMA.16816.F32 R44, R4.reuse, R18, R44 ;  /* 0x00000012042c723c */ /* 0x040ff0000000182c */
[C---:B----4-:R-:W-:Y:S08]  /*5540*/  HMMA.16816.F32 R36, R4.reuse, R12, R36 ;  /* 0x0000000c0424723c */ /* 0x050ff00000001824 */
[C---:B------:R-:W-:Y:S08]  /*5550*/  HMMA.16816.F32 R32, R4.reuse, R14, R32 ;  /* 0x0000000e0420723c */ /* 0x040ff00000001820 */
[C---:B-1----:R-:W-:Y:S01]  /*5560*/  HMMA.16816.F32 R92, R4.reuse, R8, R132 ;  /* 0x00000008045c723c */ /* 0x042fe20000001884 */
        /* <DEDUP_REMOVED lines=96> */
.L_x_2371:
[----:B---3--:R-:W-:Y:S05]  /*5b70*/  BSYNC B0 ;  /* 0x0000000000007941 */ /* 0x008fea0003800000 */
.L_x_2370:
        /* <DEDUP_REMOVED lines=25> */
.L_x_2373:
[----:B------:R-:W-:Y:S04]  /*5d10*/  DEPBAR.LE SB0, 0x2 ;  /* 0x000080800000791a */ /* 0x000fe80000000000 */
[----:B------:R-:W-:Y:S01]  /*5d20*/  WARPSYNC 0xffffffff ;  /* 0xffffffff00007948 */ /* 0x000fe20003800000 */
[----:B------:R-:W-:Y:S01]  /*5d30*/  BAR.SYNC.DEFER_BLOCKING 0x0 ;  /* 0x0000000000007b1d */ /* 0x000fe20000010000 */
[----:B------:R-:W-:Y:S01]  /*5d40*/  IMAD R205, R204, 0x9000, RZ ;  /* 0x00009000cccd7824 */ /* 0x000fe200078e02ff */
[C---:B------:R-:W-:Y:S02]  /*5d50*/  ISETP.GE.AND P5, PT, R238.reuse, 0x1, PT ;  /* 0x00000001ee00780c */ /* 0x040fe40003fa6270 */
[----:B------:R-:W-:Y:S01]  /*5d60*/  IADD3 R216, R238, -0x1, RZ ;  /* 0xffffffffeed87810 */ /* 0x000fe20007ffe0ff */
[----:B-1----:R-:W-:Y:S04]  /*5d70*/  IMAD.IADD R0, R209, 0x1, R205 ;  /* 0x00000001d1007824 */ /* 0x002fe800078e02cd */
[----:B------:R-:W-:Y:S06]  /*5d80*/  IMAD.IADD R200, R208, 0x1, R0 ;  /* 0x00000001d0c87824 */ /* 0x000fec00078e0200 */
[----:B------:R-:W-:Y:S01]  /*5d90*/  @P5 IMAD.WIDE.U32 R202, R216, c[0x0][0x208], RZ ;  /* 0x00008200d8ca5a25 */ /* 0x000fe200078e00ff */
[----:B------:R-:W1:Y:S08]  /*5da0*/  LDSM.16.M88.4 R8, [R0] ;  /* 0x000000000008783b */ /* 0x000e700000000200 */
[----:B------:R-:W2:Y:S08]  /*5db0*/  LDSM.16.M88.4 R16, [R0+0x800] ;  /* 0x000800000010783b */ /* 0x000eb00000000200 */
[----:B------:R-:W3:Y:S08]  /*5dc0*/  LDSM.16.M88.4 R24, [R0+0x1000] ;  /* 0x001000000018783b */ /* 0x000ef00000000200 */
[----:B------:R-:W4:Y:S06]  /*5dd0*/  LDL.64 R218, [R1+0x38] ;  /* 0x0000380001da7983 */ /* 0x000f2c0000100a00 */
[----:B------:R-:W5:Y:S08]  /*5de0*/  LDSM.16.M88.4 R32, [R0+0x1800] ;  /* 0x001800000020783b */ /* 0x000f700000000200 */
[----:B------:R-:W4:Y:S01]  /*5df0*/  LDL R215, [R1+0x48] ;  /* 0x0000480001d77983 */ /* 0x000f220000100800 */
[C---:B-1----:R-:W-:Y:S03]  /*5e00*/  HMMA.16816.F32 R4, R152.reuse, R8, RZ ;  /* 0x000000089804723c */ /* 0x042fe600000018ff */
[----:B------:R-:W1:Y:S05]  /*5e10*/  LDSM.16.M88.4 R40, [R0+0x2000] ;  /* 0x002000000028783b */ /* 0x000e6a0000000200 */
[C---:B------:R-:W-:Y:S03]  /*5e20*/  HMMA.16816.F32 R8, R152.reuse, R10, RZ ;  /* 0x0000000a9808723c */ /* 0x040fe600000018ff */
[----:B------:R-:W4:Y:S04]  /*5e30*/  LDL R201, [R1+0x2c] ;  /* 0x00002c0001c97983 */ /* 0x000f280000100800 */
[----:B------:R-:W1:Y:S01]  /*5e40*/  LDSM.16.M88.4 R48, [R0+0x2800] ;  /* 0x002800000030783b */ /* 0x000e620000000200 */
[C---:B--2---:R-:W-:Y:S07]  /*5e50*/  HMMA.16816.F32 R12, R152.reuse, R16, RZ ;  /* 0x00000010980c723c */ /* 0x044fee00000018ff */
        /* <DEDUP_REMOVED lines=33> */
[----:B------:R-:W-:Y:S01]  /*6070*/  @P5 SHF.R.S32.HI R144, RZ, 0x1f, R216 ;  /* 0x0000001fff905819 */ /* 0x000fe200000114d8 */
[----:B------:R-:W-:Y:S04]  /*6080*/  HMMA.16816.F32 R48, R156, R146, R48 ;  /* 0x000000929c30723c */ /* 0x000fe80000001830 */
[----:B------:R-:W-:Y:S03]  /*6090*/  @P5 IMAD R144, R144, c[0x0][0x208], RZ ;  /* 0x0000820090905a24 */ /* 0x000fe600078e02ff */
[----:B------:R-:W-:Y:S01]  /*60a0*/  @P5 MOV R147, R215 ;  /* 0x000000d700935202 */ /* 0x000fe20000000f00 */
[----:B------:R-:W-:Y:S02]  /*60b0*/  @P5 IMAD R144, R216, c[0x0][0x20c], R144 ;  /* 0x00008300d8905a24 */ /* 0x000fe400078e0290 */
[----:B------:R-:W2:Y:S02]  /*60c0*/  LDL R216, [R1+0x58] ;  /* 0x0000580001d87983 */ /* 0x000ea40000100800 */
[----:B------:R-:W-:Y:S01]  /*60d0*/  @P5 IMAD.MOV.U32 R146, RZ, RZ, R218 ;  /* 0x000000ffff925224 */ /* 0x000fe200078e00da */
[----:B------:R-:W-:Y:S01]  /*60e0*/  @P5 IADD3 R144, R203, R144, RZ ;  /* 0x00000090cb905210 */ /* 0x000fe20007ffe0ff */
[----:B------:R-:W-:Y:S01]  /*60f0*/  @P5 IMAD R215, R221, 0x9000, R201 ;  /* 0x00009000ddd75824 */ /* 0x000fe200078e02c9 */
[----:B------:R-:W3:Y:S01]  /*6100*/  LDL R218, [R1+0x24] ;  /* 0x0000240001da7983 */ /* 0x000ee20000100800 */
[----:B------:R-:W-:Y:S01]  /*6110*/  @P5 IMAD.WIDE.U32 R146, R202, 0x60, R146 ;  /* 0x00000060ca925825 */ /* 0x000fe200078e0092 */
[----:B------:R-:W-:Y:S03]  /*6120*/  @P5 MOV R202, c[0x0][0x208] ;  /* 0x0000820000ca5a02 */ /* 0x000fe60000000f00 */
[----:B------:R-:W-:Y:S01]  /*6130*/  @P5 IMAD R145, R144, 0x60, RZ ;  /* 0x0000006090915824 */ /* 0x000fe200078e02ff */
[----:B------:R-:W-:Y:S01]  /*6140*/  @P5 LEA R144, P4, R146, c[0x0][0x1f8], 0x1 ;  /* 0x00007e0092905a11 */ /* 0x000fe200078808ff */
[----:B------:R-:W-:Y:S02]  /*6150*/  IMAD.IADD R201, R206, 0x1, R0 ;  /* 0x00000001cec97824 */ /* 0x000fe400078e0200 */
[----:B------:R-:W-:Y:S05]  /*6160*/  @P5 IMAD.IADD R145, R147, 0x1, R145 ;  /* 0x0000000193915824 */ /* 0x000fea00078e0291 */
        /* <DEDUP_REMOVED lines=10> */
[----:B-1----:R-:W-:Y:S05]  /*6210*/  @P5 IADD3 R144, P4, R202, R144, RZ ;  /* 0x00000090ca905210 */ /* 0x002fea0007f9e0ff */
        /* <DEDUP_REMOVED lines=11> */
[----:B----4-:R-:W-:Y:S02]  /*62d0*/  IADD3 R203, R206, R200, RZ ;  /* 0x000000c8cecb7210 */ /* 0x010fe40007ffe0ff */
        /* <DEDUP_REMOVED lines=123> */
[----:B------:R1:W4:Y:S08]  /*6a90*/  LDSM.16.M88.4 R144, [R0+0x8800] ;  /* 0x008800000090783b */ /* 0x0003300000000200 */
[----:B-1----:R1:W3:Y:S01]  /*6aa0*/  LDL R0, [R1+0x30] ;  /* 0x0000300001007983 */ /* 0x0022e20000100800 */
[C---:B----4-:R-:W-:Y:S08]  /*6ab0*/  HMMA.16816.F32 R44, R184.reuse, R144, R44 ;  /* 0x00000090b82c723c */ /* 0x050ff0000000182c */
[----:B------:R-:W-:Y:S01]  /*6ac0*/  HMMA.16816.F32 R48, R184, R146, R48 ;  /* 0x00000092b830723c */ /* 0x000fe20000001830 */
[----:B------:R-:W4:Y:S07]  /*6ad0*/  LDSM.16.M88.4 R144, [R200+0x6000] ;  /* 0x00600000c890783b */ /* 0x000f2e0000000200 */
[C---:B----4-:R-:W-:Y:S08]  /*6ae0*/  HMMA.16816.F32 R4, R188.reuse, R144, R4 ;  /* 0x00000090bc04723c */ /* 0x050ff00000001804 */
[C---:B------:R-:W-:Y:S01]  /*6af0*/  HMMA.16816.F32 R8, R188.reuse, R146, R8 ;  /* 0x00000092bc08723c */ /* 0x040fe20000001808 */
        /* <DEDUP_REMOVED lines=12> */
[----:B------:R-:W4:Y:S03]  /*6bc0*/  LDSM.16.M88.4 R144, [R200+0x8800] ;  /* 0x00880000c890783b */ /* 0x000f260000000200 */
[----:B---3--:R-:W-:Y:S04]  /*6bd0*/  @P2 IMAD.MOV.U32 R0, RZ, RZ, R218 ;  /* 0x000000ffff002224 */ /* 0x008fe800078e00da */
[C---:B----4-:R-:W-:Y:S08]  /*6be0*/  HMMA.16816.F32 R44, R188.reuse, R144, R44 ;  /* 0x00000090bc2c723c */ /* 0x050ff0000000182c */
[----:B------:R-:W-:Y:S01]  /*6bf0*/  HMMA.16816.F32 R48, R188, R146, R48 ;  /* 0x00000092bc30723c */ /* 0x000fe20000001830 */
[----:B------:R-:W3:Y:S07]  /*6c00*/  LDSM.16.M88.4 R144, [R201+0x6000] ;  /* 0x00600000c990783b */ /* 0x000eee0000000200 */
        /* <DEDUP_REMOVED lines=29> */
[----:B------:R-:W3:Y:S08]  /*6de0*/  LDSM.16.M88.4 R144, [R202+0x8000] ;  /* 0x00800000ca90783b */ /* 0x000ef00000000200 */
[----:B------:R-:W4:Y:S01]  /*6df0*/  LDSM.16.M88.4 R200, [R202+0x8800] ;  /* 0x00880000cac8783b */ /* 0x000f220000000200 */
[----:B------:R-:W-:Y:S07]  /*6e00*/  DEPBAR.LE SB0, 0x2 ;  /* 0x000080800000791a */ /* 0x000fee0000000000 */
[----:B------:R-:W-:Y:S01]  /*6e10*/  BAR.SYNC.DEFER_BLOCKING 0x0 ;  /* 0x0000000000007b1d */ /* 0x000fe20000010000 */
[C---:B---3--:R-:W-:Y:S07]  /*6e20*/  HMMA.16816.F32 R36, R196.reuse, R144, R36 ;  /* 0x00000090c424723c */ /* 0x048fee0000001824 */
[----:B------:R-:W-:Y:S01]  /*6e30*/  SHFL.IDX PT, R145, R0, 0x1, 0x1c1f ;  /* 0x003c1f0000917f89 */ /* 0x000fe200000e0000 */
[----:B------:R-:W-:Y:S01]  /*6e40*/  IMAD R144, R238, -0x60, RZ ;  /* 0xffffffa0ee907824 */ /* 0x000fe200078e02ff */
[C---:B------:R-:W-:Y:S06]  /*6e50*/  HMMA.16816.F32 R40, R196.reuse, R146, R40 ;  /* 0x00000092c428723c */ /* 0x040fec0000001828 */
[----:B------:R-:W3:Y:S01]  /*6e60*/  SHFL.IDX PT, R146, R0, RZ, 0x1c1f ;  /* 0x001c1fff00927589 */ /* 0x000ee200000e0000 */
[----:B--2---:R-:W-:Y:S01]  /*6e70*/  IADD3 R144, -R216, 0x1, R144 ;  /* 0x00000001d8907810 */ /* 0x004fe20007ffe190 */
[C---:B----4-:R-:W-:Y:S04]  /*6e80*/  HMMA.16816.F32 R44, R196.reuse, R200, R44 ;  /* 0x000000c8c42c723c */ /* 0x050fe8000000182c */
[----:B------:R-:W-:Y:S04]  /*6e90*/  IADD3 R144, R144, c[0x0][0x1d0], RZ ;  /* 0x0000740090907a10 */ /* 0x000fe80007ffe0ff */
[----:B------:R-:W-:Y:S04]  /*6ea0*/  HMMA.16816.F32 R48, R196, R202, R48 ;  /* 0x000000cac430723c */ /* 0x000fe80000001830 */
[----:B------:R-:W-:Y:S04]  /*6eb0*/  IADD3 R144, R144, -c[0x0][0x168], RZ ;  /* 0x80005a0090907a10 */ /* 0x000fe80007ffe0ff */
[C---:B---3--:R-:W-:Y:S01]  /*6ec0*/  IADD3 R0, R144.reuse, R146, RZ ;  /* 0x0000009290007210 */ /* 0x048fe20007ffe0ff */
[----:B------:R-:W-:Y:S03]  /*6ed0*/  IMAD.IADD R144, R144, 0x1, R145 ;  /* 0x0000000190907824 */ /* 0x000fe600078e0291 */
[C---:B------:R-:W-:Y:S02]  /*6ee0*/  ISETP.GT.AND P4, PT, R0.reuse, RZ, PT ;  /* 0x000000ff0000720c */ /* 0x040fe40003f84270 */
[----:B------:R-:W-:Y:S02]  /*6ef0*/  ISETP.GT.AND P3, PT, R0, 0x1, PT ;  /* 0x000000010000780c */ /* 0x000fe40003f64270 */
[----:B------:R-:W-:Y:S02]  /*6f00*/  ISETP.GT.AND P1, PT, R144, RZ, PT ;  /* 0x000000ff9000720c */ /* 0x000fe40003f24270 */
[----:B------:R-:W-:Y:S02]  /*6f10*/  FSEL R4, R4, -INF , P4 ;  /* 0xff80000004047808 */ /* 0x000fe40002000000 */
[----:B------:R-:W-:Y:S02]  /*6f20*/  FSEL R6, R6, -INF , P1 ;  /* 0xff80000006067808 */ /* 0x000fe40000800000 */
[----:B------:R-:W-:Y:S02]  /*6f30*/  ISETP.GT.AND P1, PT, R144, 0x8, PT ;  /* 0x000000089000780c */ /* 0x000fe40003f24270 */
[----:B------:R-:W-:Y:S02]  /*6f40*/  FSEL R5, R5, -INF , P3 ;  /* 0xff80000005057808 */ /* 0x000fe40001800000 */
[----:B------:R-:W-:Y:S02]  /*6f50*/  FSEL R215, R10, -INF , P1 ;  /* 0xff8000000ad77808 */ /* 0x000fe40000800000 */
[----:B------:R-:W-:Y:S02]  /*6f60*/  FMNMX.FTZ R10, R4, R2, !PT ;  /* 0x00000002040a7209 */ /* 0x000fe40007810000 */
[----:B------:R-:W-:Y:S02]  /*6f70*/  ISETP.GT.AND P4, PT, R0, 0x8, PT ;  /* 0x000000080000780c */ /* 0x000fe40003f84270 */
[----:B------:R-:W-:Y:S02]  /*6f80*/  ISETP.GT.AND P0, PT, R144, 0x1, PT ;  /* 0x000000019000780c */ /* 0x000fe40003f04270 */
[----:B------:R-:W-:Y:S02]  /*6f90*/  ISETP.GT.AND P3, PT, R0, 0x9, PT ;  /* 0x000000090000780c */ /* 0x000fe40003f64270 */
[----:B------:R-:W-:Y:S02]  /*6fa0*/  FSEL R7, R7, -INF , P0 ;  /* 0xff80000007077808 */ /* 0x000fe40000000000 */
[----:B------:R-:W-:Y:S02]  /*6fb0*/  ISETP.GT.AND P0, PT, R144, 0x9, PT ;  /* 0x000000099000780c */ /* 0x000fe40003f04270 */
[----:B------:R-:W-:Y:S02]  /*6fc0*/  FSEL R8, R8, -INF , P4 ;  /* 0xff80000008087808 */ /* 0x000fe40002000000 */
        /* <DEDUP_REMOVED lines=12> */
[----:B------:R-:W-:Y:S02]  /*7090*/  FMNMX.FTZ R10, R218, R10, !PT ;  /* 0x0000000ada0a7209 */ /* 0x000fe40007810000 */
[----:B------:R-:W-:Y:S02]  /*70a0*/  ISETP.GT.AND P1, PT, R144, 0x10, PT ;  /* 0x000000109000780c */ /* 0x000fe40003f24270 */
[----:B------:R-:W-:Y:S02]  /*70b0*/  ISETP.GT.AND P4, PT, R0, 0x18, PT ;  /* 0x000000180000780c */ /* 0x000fe40003f84270 */
[----:B------:R-:W-:Y:S02]  /*70c0*/  FSEL R220, R14, -INF , P1 ;  /* 0xff8000000edc7808 */ /* 0x000fe40000800000 */
[----:B------:R-:W-:Y:S02]  /*70d0*/  ISETP.GT.AND P3, PT, R0, 0x19, PT ;  /* 0x000000190000780c */ /* 0x000fe40003f64270 */
[----:B------:R-:W-:Y:S02]  /*70e0*/  FSEL R224, R16, -INF , P4 ;  /* 0xff80000010e07808 */ /* 0x000fe40002000000 */
[----:B------:R-:W-:Y:S02]  /*70f0*/  ISETP.GT.AND P0, PT, R144, 0x11, PT ;  /* 0x000000119000780c */ /* 0x000fe40003f04270 */
[----:B------:R-:W-:Y:S02]  /*7100*/  FMNMX.FTZ R11, R216, R11, !PT ;  /* 0x0000000bd80b7209 */ /* 0x000fe40007810000 */
[----:B------:R-:W-:Y:S02]  /*7110*/  FMNMX.FTZ R10, R219, R10, !PT ;  /* 0x0000000adb0a7209 */ /* 0x000fe40007810000 */
[----:B------:R-:W-:Y:S02]  /*7120*/  MOV R14, R221 ;  /* 0x000000dd000e7202 */ /* 0x000fe40000000f00 */
[----:B------:R-:W-:Y:S02]  /*7130*/  FSEL R223, R17, -INF , P3 ;  /* 0xff80000011df7808 */ /* 0x000fe40001800000 */
[----:B------:R-:W-:Y:S01]  /*7140*/  FSEL R221, R15, -INF , P0 ;  /* 0xff8000000fdd7808 */ /* 0x000fe20000000000 */
[----:B------:R-:W-:Y:S01]  /*7150*/  IMAD.MOV.U32 R15, RZ, RZ, R226 ;  /* 0x000000ffff0f7224 */ /* 0x000fe200078e00e2 */
[----:B------:R-:W-:Y:S02]  /*7160*/  ISETP.GT.AND P1, PT, R144, 0x18, PT ;  /* 0x000000189000780c */ /* 0x000fe40003f24270 */
[----:B------:R-:W-:Y:S02]  /*7170*/  FMNMX.FTZ R10, R224, R10, !PT ;  /* 0x0000000ae00a7209 */ /* 0x000fe40007810000 */
[----:B------:R-:W-:Y:S02]  /*7180*/  ISETP.GT.AND P4, PT, R0, 0x20, PT ;  /* 0x000000200000780c */ /* 0x000fe40003f84270 */
[----:B------:R-:W-:Y:S02]  /*7190*/  FMNMX.FTZ R11, R220, R11, !PT ;  /* 0x0000000bdc0b7209 */ /* 0x000fe40007810000 */
[----:B------:R-:W-:Y:S02]  /*71a0*/  FMNMX.FTZ R10, R223, R10, !PT ;  /* 0x0000000adf0a7209 */ /* 0x000fe40007810000 */
[----:B------:R-:W-:Y:S01]  /*71b0*/  FSEL R222, R18, -INF , P1 ;  /* 0xff80000012de7808 */ /* 0x000fe20000800000 */
[----:B------:R-:W-:Y:S01]  /*71c0*/  IMAD.MOV.U32 R18, RZ, RZ, R228 ;  /* 0x000000ffff127224 */ /* 0x000fe200078e00e4 */
[----:B------:R-:W-:Y:S02]  /*71d0*/  ISETP.GT.AND P0, PT, R144, 0x19, PT ;  /* 0x000000199000780c */ /* 0x000fe40003f04270 */
[----:B------:R-:W-:Y:S02]  /*71e0*/  ISETP.GT.AND P3, PT, R0, 0x21, PT ;  /* 0x000000210000780c */ /* 0x000fe40003f64270 */
[----:B------:R-:W-:Y:S02]  /*71f0*/  FMNMX.FTZ R11, R221, R11, !PT ;  /* 0x0000000bdd0b7209 */ /* 0x000fe40007810000 */
[----:B------:R-:W-:Y:S02]  /*7200*/  FSEL R232, R20, -INF , P4 ;  /* 0xff80000014e87808 */ /* 0x000fe40002000000 */
[----:B------:R-:W-:Y:S02]  /*7210*/  FSEL R225, R19, -INF , P0 ;  /* 0xff80000013e17808 */ /* 0x000fe40000000000 */
[----:B------:R-:W-:Y:S02]  /*7220*/  ISETP.GT.AND P1, PT, R144, 0x20, PT ;  /* 0x000000209000780c */ /* 0x000fe40003f24270 */
[----:B------:R-:W-:Y:S02]  /*7230*/  FSEL R233, R21, -INF , P3 ;  /* 0xff80000015e97808 */ /* 0x000fe40001800000 */
[----:B------:R-:W-:Y:S02]  /*7240*/  FMNMX.FTZ R11, R222, R11, !PT ;  /* 0x0000000bde0b7209 */ /* 0x000fe40007810000 */
[----:B------:R-:W-:Y:S02]  /*7250*/  ISETP.GT.AND P4, PT, R0, 0x28, PT ;  /* 0x000000280000780c */ /* 0x000fe40003f84270 */
[----:B------:R-:W-:Y:S02]  /*7260*/  FMNMX.FTZ R10, R232, R10, !PT ;  /* 0x0000000ae80a7209 */ /* 0x000fe40007810000 */
[----:B------:R-:W-:Y:S02]  /*7270*/  FSEL R234, R22, -INF , P1 ;  /* 0xff80000016ea7808 */ /* 0x000fe40000800000 */
[----:B------:R-:W-:Y:S01]  /*7280*/  FSEL R237, R24, -INF , P4 ;  /* 0xff80000018ed7808 */ /* 0x000fe20002000000 */
[----:B------:R-:W2:Y:S01]  /*7290*/  LDL.LU R22, [R1+0x4] ;  /* 0x0000040001167983 */ /* 0x000ea20000300800 */
[----:B------:R-:W-:Y:S02]  /*72a0*/  FMNMX.FTZ R11, R225, R11, !PT ;  /* 0x0000000be10b7209 */ /* 0x000fe40007810000 */
[----:B------:R-:W-:Y:S02]  /*72b0*/  FMNMX.FTZ R10, R233, R10, !PT ;  /* 0x0000000ae90a7209 */ /* 0x000fe40007810000 */
[----:B------:R-:W-:Y:S02]  /*72c0*/  ISETP.GT.AND P0, PT, R144, 0x21, PT ;  /* 0x000000219000780c */ /* 0x000fe40003f04270 */
[----:B------:R-:W-:Y:S02]  /*72d0*/  ISETP.GT.AND P3, PT, R0, 0x29, PT ;  /* 0x000000290000780c */ /* 0x000fe40003f64270 */
[----:B------:R-:W-:Y:S02]  /*72e0*/  FSEL R235, R23, -INF , P0 ;  /* 0xff80000017eb7808 */ /* 0x000fe40000000000 */
[----:B------:R-:W-:Y:S02]  /*72f0*/  FSEL R240, R25, -INF , P3 ;  /* 0xff80000019f07808 */ /* 0x000fe40001800000 */
[----:B------:R-:W-:Y:S02]  /*7300*/  FMNMX.FTZ R10, R237, R10, !PT ;  /* 0x0000000aed0a7209 */ /* 0x000fe40007810000 */
[----:B------:R-:W-:Y:S02]  /*7310*/  ISETP.GT.AND P1, PT, R144, 0x28, PT ;  /* 0x000000289000780c */ /* 0x000fe40003f24270 */
[----:B------:R-:W-:Y:S02]  /*7320*/  ISETP.GT.AND P4, PT, R0, 0x30, PT ;  /* 0x000000300000780c */ /* 0x000fe40003f84270 */
[----:B------:R-:W-:Y:S02]  /*7330*/  FMNMX.FTZ R11, R234, R11, !PT ;  /* 0x0000000bea0b7209 */ /* 0x000fe40007810000 */
[----:B------:R-:W-:Y:S02]  /*7340*/  ISETP.GT.AND P0, PT, R144, 0x29, PT ;  /* 0x000000299000780c */ /* 0x000fe40003f04270 */
[----:B------:R-:W-:Y:S02]  /*7350*/  FSEL R241, R26, -INF , P1 ;  /* 0xff8000001af17808 */ /* 0x000fe40000800000 */
[----:B------:R-:W-:Y:S02]  /*7360*/  FSEL R245, R28, -INF , P4 ;  /* 0xff8000001cf57808 */ /* 0x000fe40002000000 */
[----:B------:R-:W-:Y:S02]  /*7370*/  FMNMX.FTZ R11, R235, R11, !PT ;  /* 0x0000000beb0b7209 */ /* 0x000fe40007810000 */
[----:B------:R-:W-:Y:S02]  /*7380*/  FMNMX.FTZ R10, R240, R10, !PT ;  /* 0x0000000af00a7209 */ /* 0x000fe40007810000 */
[----:B------:R-:W-:Y:S02]  /*7390*/  FSEL R246, R27, -INF , P0 ;  /* 0xff8000001bf67808 */ /* 0x000fe40000000000 */
[----:B------:R-:W-:Y:S02]  /*73a0*/  ISETP.GT.AND P3, PT, R0, 0x31, PT ;  /* 0x000000310000780c */ /* 0x000fe40003f64270 */
[C---:B------:R-:W-:Y:S02]  /*73b0*/  ISETP.GT.AND P1, PT, R144.reuse, 0x30, PT ;  /* 0x000000309000780c */ /* 0x040fe40003f24270 */
[----:B------:R-:W-:Y:S02]  /*73c0*/  ISETP.GT.AND P0, PT, R144, 0x31, PT ;  /* 0x000000319000780c */ /* 0x000fe40003f04270 */
[----:B------:R-:W-:Y:S02]  /*73d0*/  FSEL R244, R29, -INF , P3 ;  /* 0xff8000001df47808 */ /* 0x000fe40001800000 */
[C---:B------:R-:W-:Y:S02]  /*73e0*/  ISETP.GT.AND P3, PT, R0.reuse, 0x39, PT ;  /* 0x000000390000780c */ /* 0x040fe40003f64270 */
[----:B------:R-:W-:Y:S02]  /*73f0*/  ISETP.GT.AND P4, PT, R0, 0x38, PT ;  /* 0x000000380000780c */ /* 0x000fe40003f84270 */
[----:B------:R-:W-:Y:S02]  /*7400*/  FMNMX.FTZ R10, R245, R10, !PT ;  /* 0x0000000af50a7209 */ /* 0x000fe40007810000 */
[----:B------:R-:W-:Y:S02]  /*7410*/  FMNMX.FTZ R11, R241, R11, !PT ;  /* 0x0000000bf10b7209 */ /* 0x000fe40007810000 */
[----:B------:R-:W-:Y:S02]  /*7420*/  FSEL R30, R30, -INF , P1 ;  /* 0xff8000001e1e7808 */ /* 0x000fe40000800000 */
[----:B------:R-:W-:Y:S02]  /*7430*/  FSEL R12, R31, -INF , P0 ;  /* 0xff8000001f0c7808 */ /* 0x000fe40000000000 */
[C---:B------:R-:W-:Y:S02]  /*7440*/  ISETP.GT.AND P1, PT, R144.reuse, 0x38, PT ;  /* 0x000000389000780c */ /* 0x040fe40003f24270 */
[----:B------:R-:W-:Y:S02]  /*7450*/  ISETP.GT.AND P0, PT, R144, 0x39, PT ;  /* 0x000000399000780c */ /* 0x000fe40003f04270 */
[----:B------:R-:W-:Y:S02]  /*7460*/  FSEL R243, R32, -INF , P4 ;  /* 0xff80000020f37808 */ /* 0x000fe40002000000 */
[----:B------:R-:W-:Y:S02]  /*7470*/  FSEL R242, R33, -INF , P3 ;  /* 0xff80000021f27808 */ /* 0x000fe40001800000 */
[----:B------:R-:W-:Y:S02]  /*7480*/  ISETP.GT.AND P4, PT, R0, 0x40, PT ;  /* 0x000000400000780c */ /* 0x000fe40003f84270 */
[----:B------:R-:W-:Y:S02]  /*7490*/  FSEL R13, R34, -INF , P1 ;  /* 0xff800000220d7808 */ /* 0x000fe40000800000 */
[----:B------:R-:W-:Y:S02]  /*74a0*/  FSEL R16, R35, -INF , P0 ;  /* 0xff80000023107808 */ /* 0x000fe40000000000 */
[----:B------:R-:W-:Y:S02]  /*74b0*/  FMNMX.FTZ R10, R244, R10, !PT ;  /* 0x0000000af40a7209 */ /* 0x000fe40007810000 */
[----:B------:R-:W-:Y:S02]  /*74c0*/  ISETP.GT.AND P3, PT, R0, 0x41, PT ;  /* 0x000000410000780c */ /* 0x000fe40003f64270 */
[----:B------:R-:W-:Y:S02]  /*74d0*/  FMNMX.FTZ R11, R246, R11, !PT ;  /* 0x0000000bf60b7209 */ /* 0x000fe40007810000 */
[C---:B------:R-:W-:Y:S02]  /*74e0*/  ISETP.GT.AND P1, PT, R144.reuse, 0x40, PT ;  /* 0x000000409000780c */ /* 0x040fe40003f24270 */
[----:B------:R-:W-:Y:S02]  /*74f0*/  ISETP.GT.AND P0, PT, R144, 0x41, PT ;  /* 0x000000419000780c */ /* 0x000fe40003f04270 */
[----:B------:R-:W-:Y:S02]  /*7500*/  FSEL R239, R36, -INF , P4 ;  /* 0xff80000024ef7808 */ /* 0x000fe40002000000 */
[----:B------:R-:W-:Y:S02]  /*7510*/  FMNMX.FTZ R10, R243, R10, !PT ;  /* 0x0000000af30a7209 */ /* 0x000fe40007810000 */
[----:B------:R-:W-:Y:S02]  /*7520*/  FSEL R236, R37, -INF , P3 ;  /* 0xff80000025ec7808 */ /* 0x000fe40001800000 */
[C---:B------:R-:W-:Y:S02]  /*7530*/  ISETP.GT.AND P6, PT, R0.reuse, 0x50, PT ;  /* 0x000000500000780c */ /* 0x040fe40003fc4270 */
[C---:B------:R-:W-:Y:S02]  /*7540*/  ISETP.GT.AND P5, PT, R0.reuse, 0x51, PT ;  /* 0x000000510000780c */ /* 0x040fe40003fa4270 */
[----:B------:R-:W-:Y:S02]  /*7550*/  ISETP.GT.AND P3, PT, R0, 0x59, PT ;  /* 0x000000590000780c */ /* 0x000fe40003f64270 */
[----:B------:R-:W-:Y:S02]  /*7560*/  FSEL R17, R38, -INF , P1 ;  /* 0xff80000026117808 */ /* 0x000fe40000800000 */
[C---:B------:R-:W-:Y:S02]  /*7570*/  ISETP.GT.AND P4, PT, R0.reuse, 0x58, PT ;  /* 0x000000580000780c */ /* 0x040fe40003f84270 */
[----:B------:R-:W-:Y:S02]  /*7580*/  FSEL R20, R39, -INF , P0 ;  /* 0xff80000027147808 */ /* 0x000fe40000000000 */
[C---:B------:R-:W-:Y:S02]  /*7590*/  ISETP.GT.AND P1, PT, R0.reuse, 0x48, PT ;  /* 0x000000480000780c */ /* 0x040fe40003f24270 */
[----:B------:R-:W-:Y:S02]  /*75a0*/  ISETP.GT.AND P0, PT, R0, 0x49, PT ;  /* 0x000000490000780c */ /* 0x000fe40003f04270 */
[----:B------:R-:W-:Y:S02]  /*75b0*/  FMNMX.FTZ R0, R30, R11, !PT ;  /* 0x0000000b1e007209 */ /* 0x000fe40007810000 */
[----:B------:R-:W-:Y:S02]  /*75c0*/  FMNMX.FTZ R145, R242, R10, !PT ;  /* 0x0000000af2917209 */ /* 0x000fe40007810000 */
[----:B------:R-:W-:Y:S02]  /*75d0*/  FMNMX.FTZ R0, R12, R0, !PT ;  /* 0x000000000c007209 */ /* 0x000fe40007810000 */
[----:B------:R-:W-:Y:S02]  /*75e0*/  FMNMX.FTZ R145, R239, R145, !PT ;  /* 0x00000091ef917209 */ /* 0x000fe40007810000 */
[----:B------:R-:W-:Y:S02]  /*75f0*/  FMNMX.FTZ R0, R13, R0, !PT ;  /* 0x000000000d007209 */ /* 0x000fe40007810000 */
[----:B------:R-:W-:Y:S02]  /*7600*/  FSEL R231, R40, -INF , P1 ;  /* 0xff80000028e77808 */ /* 0x000fe40000800000 */
[----:B------:R-:W-:Y:S02]  /*7610*/  FMNMX.FTZ R0, R16, R0, !PT ;  /* 0x0000000010007209 */ /* 0x000fe40007810000 */
[----:B------:R-:W-:Y:S02]  /*7620*/  FMNMX.FTZ R145, R236, R145, !PT ;  /* 0x00000091ec917209 */ /* 0x000fe40007810000 */
[----:B------:R-:W-:Y:S02]  /*7630*/  ISETP.GT.AND P1, PT, R144, 0x48, PT ;  /* 0x000000489000780c */ /* 0x000fe40003f24270 */
[----:B------:R-:W-:Y:S02]  /*7640*/  FSEL R230, R41, -INF , P0 ;  /* 0xff80000029e67808 */ /* 0x000fe40000000000 */
[----:B------:R-:W-:Y:S02]  /*7650*/  FMNMX.FTZ R0, R17, R0, !PT ;  /* 0x0000000011007209 */ /* 0x000fe40007810000 */
[----:B------:R-:W-:Y:S02]  /*7660*/  FMNMX.FTZ R145, R231, R145, !PT ;  /* 0x00000091e7917209 */ /* 0x000fe40007810000 */
[----:B------:R-:W-:Y:S02]  /*7670*/  FSEL R252, R42, -INF , P1 ;  /* 0xff8000002afc7808 */ /* 0x000fe40000800000 */
[----:B------:R-:W-:Y:S02]  /*7680*/  FMNMX.FTZ R0, R20, R0, !PT ;  /* 0x0000000014007209 */ /* 0x000fe40007810000 */
[----:B------:R-:W-:Y:S02]  /*7690*/  FMNMX.FTZ R145, R230, R145, !PT ;  /* 0x00000091e6917209 */ /* 0x000fe40007810000 */
[----:B------:R-:W-:Y:S02]  /*76a0*/  MOV R19, R229 ;  /* 0x000000e500137202 */ /* 0x000fe40000000f00 */
[----:B------:R-:W-:Y:S02]  /*76b0*/  FSEL R229, R44, -INF , P6 ;  /* 0xff8000002ce57808 */ /* 0x000fe40003000000 */
        /* <DEDUP_REMOVED lines=8> */
[----:B------:R-:W-:Y:S02]  /*7740*/  FSEL R250, R46, -INF , P1 ;  /* 0xff8000002efa7808 */ /* 0x000fe40000800000 */
[C---:B------:R-:W-:Y:S02]  /*7750*/  ISETP.GT.AND P0, PT, R144.reuse, 0x51, PT ;  /* 0x000000519000780c */ /* 0x040fe40003f04270 */
[----:B------:R-:W-:Y:S02]  /*7760*/  FMNMX.FTZ R0, R251, R0, !PT ;  /* 0x00000000fb007209 */ /* 0x000fe40007810000 */
[----:B------:R-:W-:Y:S02]  /*7770*/  FSEL R226, R49, -INF , P3 ;  /* 0xff80000031e27808 */ /* 0x000fe40001800000 */
[----:B------:R-:W-:Y:S02]  /*7780*/  FSEL R249, R47, -INF , P0 ;  /* 0xff8000002ff97808 */ /* 0x000fe40000000000 */
[----:B------:R-:W-:Y:S02]  /*7790*/  ISETP.GT.AND P0, PT, R144, 0x58, PT ;  /* 0x000000589000780c */ /* 0x000fe40003f04270 */
[----:B------:R-:W-:Y:S02]  /*77a0*/  FMNMX.FTZ R145, R227, R145, !PT ;  /* 0x00000091e3917209 */ /* 0x000fe40007810000 */
[----:B------:R-:W-:Y:S02]  /*77b0*/  FMNMX.FTZ R0, R250, R0, !PT ;  /* 0x00000000fa007209 */ /* 0x000fe40007810000 */
[----:B------:R-:W-:Y:S02]  /*77c0*/  FMNMX.FTZ R145, R226, R145, !PT ;  /* 0x00000091e2917209 */ /* 0x000fe40007810000 */
[----:B------:R-:W-:Y:S02]  /*77d0*/  ISETP.GT.AND P1, PT, R144, 0x59, PT ;  /* 0x000000599000780c */ /* 0x000fe40003f24270 */
[----:B------:R-:W-:Y:S01]  /*77e0*/  FSEL R248, R50, -INF , P0 ;  /* 0xff80000032f87808 */ /* 0x000fe20000000000 */
[----:B------:R-:W3:Y:S01]  /*77f0*/  SHFL.BFLY PT, R11, R145, 0x2, 0x1f ;  /* 0x0c401f00910b7f89 */ /* 0x000ee200000e0000 */
[----:B------:R-:W-:Y:S02]  /*7800*/  FMNMX.FTZ R0, R249, R0, !PT ;  /* 0x00000000f9007209 */ /* 0x000fe40007810000 */
[----:B------:R-:W-:Y:S02]  /*7810*/  FSEL R247, R51, -INF , P1 ;  /* 0xff80000033f77808 */ /* 0x000fe40000800000 */
[----:B------:R-:W-:Y:S02]  /*7820*/  FMNMX.FTZ R0, R248, R0, !PT ;  /* 0x00000000f8007209 */ /* 0x000fe40007810000 */
[----:B------:R-:W-:Y:S02]  /*7830*/  MOV R21, R217 ;  /* 0x000000d900157202 */ /* 0x000fe40000000f00 */
[----:B------:R-:W-:Y:S02]  /*7840*/  FMNMX.FTZ R0, R247, R0, !PT ;  /* 0x00000000f7007209 */ /* 0x000fe40007810000 */
[----:B------:R-:W-:Y:S03]  /*7850*/  ISETP.GE.AND P6, PT, R238, 0x2, PT ;  /* 0x00000002ee00780c */ /* 0x000fe60003fc6270 */
[----:B------:R-:W4:Y:S01]  /*7860*/  SHFL.BFLY PT, R10, R0, 0x2, 0x1f ;  /* 0x0c401f00000a7f89 */ /* 0x000f2200000e0000 */
[----:B---3--:R-:W-:Y:S07]  /*7870*/  FMNMX.FTZ R145, R145, R11, !PT ;  /* 0x0000000b91917209 */ /* 0x008fee0007810000 */
[----:B------:R-:W3:Y:S01]  /*7880*/  SHFL.BFLY PT, R11, R145, 0x1, 0x1f ;  /* 0x0c201f00910b7f89 */ /* 0x000ee200000e0000 */
[----:B----4-:R-:W-:Y:S07]  /*7890*/  FMNMX.FTZ R0, R0, R10, !PT ;  /* 0x0000000a00007209 */ /* 0x010fee0007810000 */
[----:B------:R-:W4:Y:S01]  /*78a0*/  SHFL.BFLY PT, R144, R0, 0x1, 0x1f ;  /* 0x0c201f0000907f89 */ /* 0x000f2200000e0000 */
[----:B---3--:R-:W-:Y:S04]  /*78b0*/  FMNMX.FTZ R145, R145, R11, !PT ;  /* 0x0000000b91917209 */ /* 0x008fe80007810000 */
[C---:B------:R-:W-:Y:S01]  /*78c0*/  FSETP.NEU.FTZ.AND P1, PT, R145.reuse, -INF , PT ;  /* 0xff8000009100780b */ /* 0x040fe20003f3d000 */
[----:B------:R-:W-:Y:S05]  /*78d0*/  FMUL.FTZ R147, R145, c[0x0][0x2d0] ;  /* 0x0000b40091937a20 */ /* 0x000fea0000410000 */
[----:B------:R-:W-:Y:S02]  /*78e0*/  FSEL R147, R147, RZ, P1 ;  /* 0x000000ff93937208 */ /* 0x000fe40000800000 */
[----:B----4-:R-:W-:Y:S03]  /*78f0*/  FMNMX.FTZ R144, R0, R144, !PT ;  /* 0x0000009000907209 */ /* 0x010fe60007810000 */
[--C-:B------:R-:W-:Y:S01]  /*7900*/  FFMA.FTZ R4, R4, c[0x0][0x2d0], -R147.reuse ;  /* 0x0000b40004047a23 */ /* 0x100fe20000010893 */
[----:B------:R-:W-:Y:S01]  /*7910*/  FSEL R0, R145, RZ, P1 ;  /* 0x000000ff91007208 */ /* 0x000fe20000800000 */
[--C-:B------:R-:W-:Y:S01]  /*7920*/  FFMA.FTZ R5, R5, c[0x0][0x2d0], -R147.reuse ;  /* 0x0000b40005057a23 */ /* 0x100fe20000010893 */
[----:B------:R-:W-:Y:S01]  /*7930*/  FSETP.NEU.FTZ.AND P0, PT, R144, -INF , PT ;  /* 0xff8000009000780b */ /* 0x000fe20003f1d000 */
[----:B------:R-:W-:Y:S01]  /*7940*/  FFMA.FTZ R8, R8, c[0x0][0x2d0], -R147 ;  /* 0x0000b40008087a23 */ /* 0x000fe20000010893 */
[----:B------:R-:W-:Y:S01]  /*7950*/  MUFU.EX2 R201, R4 ;  /* 0x0000000400c97308 */ /* 0x000fe20000000800 */
[----:B------:R-:W-:Y:S02]  /*7960*/  FADD.FTZ R0, -R0, R2 ;  /* 0x0000000200007221 */ /* 0x000fe40000010100 */
[----:B------:R-:W-:Y:S02]  /*7970*/  FMUL.FTZ R200, R144, c[0x0][0x2d0] ;  /* 0x0000b40090c87a20 */ /* 0x000fe40000410000 */
[----:B------:R-:W-:Y:S03]  /*7980*/  FMUL.FTZ R0, R0, c[0x0][0x2d0] ;  /* 0x0000b40000007a20 */ /* 0x000fe60000410000 */
[----:B------:R-:W-:Y:S02]  /*7990*/  FSEL R200, R200, RZ, P0 ;  /* 0x000000ffc8c87208 */ /* 0x000fe40000000000 */
[----:B------:R-:W3:Y:S03]  /*79a0*/  MUFU.EX2 R2, R0 ;  /* 0x0000000000027308 */ /* 0x000ee60000000800 */
[--C-:B------:R-:W-:Y:S02]  /*79b0*/  FFMA.FTZ R6, R6, c[0x0][0x2d0], -R200.reuse ;  /* 0x0000b40006067a23 */ /* 0x100fe400000108c8 */
[--C-:B------:R-:W-:Y:S05]  /*79c0*/  FFMA.FTZ R7, R7, c[0x0][0x2d0], -R200.reuse ;  /* 0x0000b40007077a23 */ /* 0x100fea00000108c8 */
[----:B------:R4:W-:Y:S10]  /*79d0*/  MUFU.EX2 R202, R5 ;  /* 0x0000000500ca7308 */ /* 0x0009f40000000800 */
[----:B------:R5:W-:Y:S01]  /*79e0*/  MUFU.EX2 R203, R8 ;  /* 0x0000000800cb7308 */ /* 0x000be20000000800 */
[----:B---3--:R-:W-:Y:S01]  /*79f0*/  FMUL.FTZ R25, R2, R117 ;  /* 0x0000007502197220 */ /* 0x008fe20000410000 */
[----:B------:R-:W-:Y:S01]  /*7a00*/  FSEL R0, R144, RZ, P0 ;  /* 0x000000ff90007208 */ /* 0x000fe20000000000 */
[----:B------:R-:W3:Y:S01]  /*7a10*/  LDL.LU R117, [R1+0x8] ;  /* 0x0000080001757983 */ /* 0x000ee20000300800 */
[C---:B------:R-:W-:Y:S02]  /*7a20*/  FMUL.FTZ R4, R2.reuse, R148 ;  /* 0x0000009402047220 */ /* 0x040fe40000410000 */
[----:B------:R-:W-:Y:S04]  /*7a30*/  FMUL.FTZ R24, R2, R116 ;  /* 0x0000007402187220 */ /* 0x000fe80000410000 */
[----:B------:R-:W-:Y:S01]  /*7a40*/  MUFU.EX2 R146, R6 ;  /* 0x0000000600927308 */ /* 0x000fe20000000800 */
[----:B------:R-:W-:Y:S01]  /*7a50*/  FADD.FTZ R0, -R0, R3 ;  /* 0x0000000300007221 */ /* 0x000fe20000010100 */
[----:B------:R-:W-:Y:S01]  /*7a60*/  MOV R116, R15 ;  /* 0x0000000f00747202 */ /* 0x000fe20000000f00 */
[----:B------:R-:W-:Y:S02]  /*7a70*/  FFMA.FTZ R3, R9, c[0x0][0x2d0], -R147 ;  /* 0x0000b40009037a23 */ /* 0x000fe40000010893 */
[----:B------:R-:W-:Y:S02]  /*7a80*/  FMUL.FTZ R0, R0, c[0x0][0x2d0] ;  /* 0x0000b40000007a20 */ /* 0x000fe40000410000 */
[C---:B----4-:R-:W-:Y:S02]  /*7a90*/  FMUL.FTZ R5, R2.reuse, R149 ;  /* 0x0000009502057220 */ /* 0x050fe40000410000 */
[C---:B------:R-:W-:Y:S01]  /*7aa0*/  FMUL.FTZ R9, R2.reuse, R101 ;  /* 0x0000006502097220 */ /* 0x040fe20000410000 */
[----:B------:R-:W-:Y:S01]  /*7ab0*/  MUFU.EX2 R217, R7 ;  /* 0x0000000700d97308 */ /* 0x000fe20000000800 */
[----:B------:R-:W-:Y:S01]  /*7ac0*/  MOV R101, R12 ;  /* 0x0000000c00657202 */ /* 0x000fe20000000f00 */
[C---:B------:R-:W-:Y:S02]  /*7ad0*/  FMUL.FTZ R12, R2.reuse, R104 ;  /* 0x00000068020c7220 */ /* 0x040fe40000410000 */
[----:B------:R-:W-:Y:S02]  /*7ae0*/  IMAD.MOV.U32 R104, RZ, RZ, R13 ;  /* 0x000000ffff687224 */ /* 0x000fe400078e000d */
[C---:B-----5:R-:W-:Y:S02]  /*7af0*/  FMUL.FTZ R8, R2.reuse, R100 ;  /* 0x0000006402087220 */ /* 0x060fe40000410000 */
[C---:B------:R-:W-:Y:S01]  /*7b00*/  FMUL.FTZ R13, R2.reuse, R105 ;  /* 0x00000069020d7220 */ /* 0x040fe20000410000 */
[----:B------:R-:W-:Y:S01]  /*7b10*/  MOV R105, R16 ;  /* 0x0000001000697202 */ /* 0x000fe20000000f00 */
[----:B------:R-:W4:Y:S01]  /*7b20*/  MUFU.EX2 R0, R0 ;  /* 0x0000000000007308 */ /* 0x000f220000000800 */
        /* <DEDUP_REMOVED lines=38> */
[C---:B--2---:R-:W-:Y:S02]  /*7d90*/  FFMA.FTZ R148, R2.reuse, R22, R201 ;  /* 0x0000001602947223 */ /* 0x044fe400000100c9 */
[----:B------:R-:W-:Y:S02]  /*7da0*/  IMAD.MOV.U32 R108, RZ, RZ, R17 ;  /* 0x000000ffff6c7224 */ /* 0x000fe400078e0011 */
[C---:B------:R-:W-:Y:S01]  /*7db0*/  FMUL.FTZ R17, R2.reuse, R109 ;  /* 0x0000006d02117220 */ /* 0x040fe20000410000 */
[----:B------:R-:W-:Y:S01]  /*7dc0*/  MOV R109, R20 ;  /* 0x00000014006d7202 */ /* 0x000fe20000000f00 */
[C---:B------:R-:W-:Y:S02]  /*7dd0*/  FMUL.FTZ R20, R2.reuse, R112 ;  /* 0x0000007002147220 */ /* 0x040fe40000410000 */
[----:B------:R-:W-:Y:S02]  /*7de0*/  IMAD.MOV.U32 R112, RZ, RZ, R21 ;  /* 0x000000ffff707224 */ /* 0x000fe400078e0015 */
[----:B------:R-:W-:Y:S02]  /*7df0*/  FMUL.FTZ R21, R2, R113 ;  /* 0x0000007102157220 */ /* 0x000fe40000410000 */
[----:B------:R-:W-:Y:S01]  /*7e00*/  FFMA.FTZ R2, R215, c[0x0][0x2d0], -R200 ;  /* 0x0000b400d7027a23 */ /* 0x000fe200000108c8 */
[----:B------:R-:W2:Y:S01]  /*7e10*/  MUFU.EX2 R113, R3 ;  /* 0x0000000300717308 */ /* 0x000ea20000000800 */
[----:B------:R-:W-:Y:S02]  /*7e20*/  IMAD.MOV.U32 R120, RZ, RZ, R18 ;  /* 0x000000ffff787224 */ /* 0x000fe400078e0012 */
[C---:B----4-:R-:W-:Y:S02]  /*7e30*/  FMUL.FTZ R18, R0.reuse, R110 ;  /* 0x0000006e00127220 */ /* 0x050fe40000410000 */
[C---:B------:R-:W-:Y:S01]  /*7e40*/  FMUL.FTZ R15, R0.reuse, R107 ;  /* 0x0000006b000f7220 */ /* 0x040fe20000410000 */
[----:B------:R-:W-:Y:S01]  /*7e50*/  MOV R140, R120 ;  /* 0x00000078008c7202 */ /* 0x000fe20000000f00 */
[----:B------:R-:W-:Y:S02]  /*7e60*/  IMAD.MOV.U32 R100, RZ, RZ, R30 ;  /* 0x000000ffff647224 */ /* 0x000fe400078e001e */
[----:B------:R-:W-:Y:S01]  /*7e70*/  IMAD.MOV.U32 R149, RZ, RZ, R14 ;  /* 0x000000ffff957224 */ /* 0x000fe200078e000e */
[----:B------:R4:W-:Y:S01]  /*7e80*/  MUFU.EX2 R110, R2 ;  /* 0x00000002006e7308 */ /* 0x0009e20000000800 */
[C---:B------:R-:W-:Y:S02]  /*7e90*/  FMUL.FTZ R14, R0.reuse, R106 ;  /* 0x0000006a000e7220 */ /* 0x040fe40000410000 */
[C---:B------:R-:W-:Y:S01]  /*7ea0*/  FMUL.FTZ R6, R0.reuse, R150 ;  /* 0x0000009600067220 */ /* 0x040fe20000410000 */
[----:B------:R-:W-:Y:S01]  /*7eb0*/  MOV R150, R109 ;  /* 0x0000006d00967202 */ /* 0x000fe20000000f00 */
[C---:B------:R-:W-:Y:S02]  /*7ec0*/  FMUL.FTZ R7, R0.reuse, R151 ;  /* 0x0000009700077220 */ /* 0x040fe40000410000 */
[C---:B------:R-:W-:Y:S02]  /*7ed0*/  FMUL.FTZ R10, R0.reuse, R102 ;  /* 0x00000066000a7220 */ /* 0x040fe40000410000 */
[C---:B------:R-:W-:Y:S02]  /*7ee0*/  FMUL.FTZ R11, R0.reuse, R103 ;  /* 0x00000067000b7220 */ /* 0x040fe40000410000 */
[C---:B------:R-:W-:Y:S02]  /*7ef0*/  FMUL.FTZ R19, R0.reuse, R111 ;  /* 0x0000006f00137220 */ /* 0x040fe40000410000 */
[C---:B------:R-:W-:Y:S01]  /*7f00*/  FMUL.FTZ R22, R0.reuse, R114 ;  /* 0x0000007200167220 */ /* 0x040fe20000410000 */
        /* <DEDUP_REMOVED lines=44> */
[----:B----4-:R-:W-:Y:S02]  /*81d0*/  FFMA.FTZ R2, R216, c[0x0][0x2d0], -R200 ;  /* 0x0000b400d8027a23 */ /* 0x010fe400000108c8 */
[----:B------:R-:W-:Y:S01]  /*81e0*/  IMAD.MOV.U32 R143, RZ, RZ, R100 ;  /* 0x000000ffff8f7224 */ /* 0x000fe200078e0064 */
[----:B------:R-:W-:Y:S01]  /*81f0*/  F2FP.PACK_AB R100, R202, R201 ;  /* 0x000000c9ca64723e */ /* 0x000fe200000000ff */
[--C-:B------:R-:W-:Y:S02]  /*8200*/  FFMA.FTZ R109, R218, c[0x0][0x2d0], -R147.reuse ;  /* 0x0000b400da6d7a23 */ /* 0x100fe40000010893 */
[----:B------:R-:W-:Y:S02]  /*8210*/  IMAD.MOV.U32 R151, RZ, RZ, R108 ;  /* 0x000000ffff977224 */ /* 0x000fe400078e006c */
[--C-:B------:R-:W-:Y:S02]  /*8220*/  FFMA.FTZ R108, R219, c[0x0][0x2d0], -R147.reuse ;  /* 0x0000b400db6c7a23 */ /* 0x100fe40000010893 */
[----:B------:R-:W-:Y:S02]  /*8230*/  IMAD.MOV.U32 R137, RZ, RZ, R112 ;  /* 0x000000ffff897224 */ /* 0x000fe400078e0070 */
[----:B------:R-:W-:Y:S01]  /*8240*/  MUFU.EX2 R112, R109 ;  /* 0x0000006d00707308 */ /* 0x000fe20000000800 */
[----:B------:R-:W-:Y:S02]  /*8250*/  FADD.FTZ R148, R202, R148 ;  /* 0x00000094ca947221 */ /* 0x000fe40000010000 */
[--C-:B------:R-:W-:Y:S02]  /*8260*/  FFMA.FTZ R135, R231, c[0x0][0x2d0], -R147.reuse ;  /* 0x0000b400e7877a23 */ /* 0x100fe40000010893 */
[----:B------:R-:W-:Y:S02]  /*8270*/  FADD.FTZ R148, R203, R148 ;  /* 0x00000094cb947221 */ /* 0x000fe40000010000 */
[--C-:B------:R-:W-:Y:S02]  /*8280*/  FFMA.FTZ R114, R245, c[0x0][0x2d0], -R147.reuse ;  /* 0x0000b400f5727a23 */ /* 0x100fe40000010893 */
[----:B------:R-:W-:Y:S01]  /*8290*/  FFMA.FTZ R115, R243, c[0x0][0x2d0], -R147 ;  /* 0x0000b400f3737a23 */ /* 0x000fe20000010893 */
[----:B------:R2:W-:Y:S01]  /*82a0*/  MUFU.EX2 R122, R108 ;  /* 0x0000006c007a7308 */ /* 0x0005e20000000800 */
[----:B------:R-:W-:Y:S01]  /*82b0*/  IMAD.MOV.U32 R141, RZ, RZ, R121 ;  /* 0x000000ffff8d7224 */ /* 0x000fe200078e0079 */
[----:B------:R-:W-:Y:S01]  /*82c0*/  MOV R121, R116 ;  /* 0x0000007400797202 */ /* 0x000fe20000000f00 */
[--C-:B------:R-:W-:Y:S02]  /*82d0*/  FFMA.FTZ R116, R242, c[0x0][0x2d0], -R147.reuse ;  /* 0x0000b400f2747a23 */ /* 0x100fe40000010893 */
[----:B------:R-:W4:Y:S01]  /*82e0*/  LDL.64 R242, [R1+0x40] ;  /* 0x0000400001f27983 */ /* 0x000f220000100a00 */
[----:B------:R-:W-:Y:S02]  /*82f0*/  FFMA.FTZ R134, R236, c[0x0][0x2d0], -R147 ;  /* 0x0000b400ec867a23 */ /* 0x000fe40000010893 */
[----:B------:R-:W-:Y:S02]  /*8300*/  IMAD.MOV.U32 R245, RZ, RZ, R141 ;  /* 0x000000fffff57224 */ /* 0x000fe400078e008d */
[--C-:B------:R-:W-:Y:S01]  /*8310*/  FFMA.FTZ R136, R230, c[0x0][0x2d0], -R147.reuse ;  /* 0x0000b400e6887a23 */ /* 0x100fe20000010893 */
[----:B------:R5:W-:Y:S01]  /*8320*/  MUFU.EX2 R236, R116 ;  /* 0x0000007400ec7308 */ /* 0x000be20000000800 */
[--C-:B------:R-:W-:Y:S02]  /*8330*/  FFMA.FTZ R218, R228, c[0x0][0x2d0], -R147.reuse ;  /* 0x0000b400e4da7a23 */ /* 0x100fe40000010893 */
[--C-:B------:R-:W-:Y:S02]  /*8340*/  FFMA.FTZ R216, R229, c[0x0][0x2d0], -R147.reuse ;  /* 0x0000b400e5d87a23 */ /* 0x100fe40000010893 */
[--C-:B------:R-:W-:Y:S05]  /*8350*/  FFMA.FTZ R219, R249, c[0x0][0x2d0], -R200.reuse ;  /* 0x0000b400f9db7a23 */ /* 0x100fea00000108c8 */
[----:B------:R-:W-:Y:S01]  /*8360*/  MUFU.EX2 R228, R134 ;  /* 0x0000008600e47308 */ /* 0x000fe20000000800 */
[--C-:B--2---:R-:W-:Y:S09]  /*8370*/  FFMA.FTZ R108, R232, c[0x0][0x2d0], -R147.reuse ;  /* 0x0000b400e86c7a23 */ /* 0x104ff20000010893 */
[----:B------:R2:W-:Y:S01]  /*8380*/  MUFU.EX2 R123, R108 ;  /* 0x0000006c007b7308 */ /* 0x0005e20000000800 */
[----:B-----5:R-:W-:Y:S09]  /*8390*/  FFMA.FTZ R116, R150, c[0x0][0x2d0], -R200 ;  /* 0x0000b40096747a23 */ /* 0x020ff200000108c8 */
[----:B------:R-:W-:Y:S10]  /*83a0*/  MUFU.EX2 R230, R135 ;  /* 0x0000008700e67308 */ /* 0x000ff40000000800 */
[----:B------:R-:W-:Y:S01]  /*83b0*/  MUFU.EX2 R229, R136 ;  /* 0x0000008800e57308 */ /* 0x000fe20000000800 */
[--C-:B--2---:R-:W-:Y:S02]  /*83c0*/  FFMA.FTZ R108, R233, c[0x0][0x2d0], -R147.reuse ;  /* 0x0000b400e96c7a23 */ /* 0x104fe40000010893 */
[----:B---3--:R-:W-:Y:S01]  /*83d0*/  FFMA.FTZ R111, R0, R117, R146 ;  /* 0x00000075006f7223 */ /* 0x008fe20000010092 */
[-C--:B------:R-:W-:Y:S06]  /*83e0*/  IADD3 R0, R210, R205.reuse, RZ ;  /* 0x000000cdd2007210 */ /* 0x080fec0007ffe0ff */
[----:B------:R-:W2:Y:S01]  /*83f0*/  MUFU.EX2 R117, R2 ;  /* 0x0000000200757308 */ /* 0x000ea20000000800 */
[----:B------:R-:W3:Y:S01]  /*8400*/  LDSM.16.MT88.4 R104, [R0] ;  /* 0x000000000068783b */ /* 0x000ee20000004200 */
[----:B------:R-:W-:Y:S08]  /*8410*/  IMAD.IADD R3, R207, 0x1, R0 ;  /* 0x00000001cf037824 */ /* 0x000ff000078e0200 */
[----:B------:R5:W-:Y:S10]  /*8420*/  MUFU.EX2 R130, R108 ;  /* 0x0000006c00827308 */ /* 0x000bf40000000800 */
[----:B------:R-:W-:Y:S01]  /*8430*/  MUFU.EX2 R216, R216 ;  /* 0x000000d800d87308 */ /* 0x000fe20000000800 */
[----:B--2---:R-:W-:Y:S02]  /*8440*/  F2FP.PACK_AB R103, R117, R110 ;  /* 0x0000006e7567723e */ /* 0x004fe400000000ff */
[----:B------:R-:W-:Y:S01]  /*8450*/  IADD3 R2, R211, R205, RZ ;  /* 0x000000cdd3027210 */ /* 0x000fe20007ffe0ff */
[----:B------:R-:W-:Y:S06]  /*8460*/  FFMA.FTZ R205, R248, c[0x0][0x2d0], -R200 ;  /* 0x0000b400f8cd7a23 */ /* 0x000fec00000108c8 */
[----:B------:R-:W-:Y:S01]  /*8470*/  MUFU.EX2 R218, R218 ;  /* 0x000000da00da7308 */ /* 0x000fe20000000800 */
[----:B------:R-:W-:Y:S02]  /*8480*/  IMAD.IADD R146, R207, 0x1, R2 ;  /* 0x00000001cf927824 */ /* 0x000fe400078e0202 */
[--C-:B-----5:R-:W-:Y:S07]  /*8490*/  FFMA.FTZ R108, R234, c[0x0][0x2d0], -R200.reuse ;  /* 0x0000b400ea6c7a23 */ /* 0x120fee00000108c8 */
[----:B------:R2:W-:Y:S01]  /*84a0*/  MUFU.EX2 R129, R108 ;  /* 0x0000006c00817308 */ /* 0x0005e20000000800 */
[C---:B---3--:R-:W-:Y:S09]  /*84b0*/  HMMA.16816.F32 R4, R100.reuse, R104, R4 ;  /* 0x000000686404723c */ /* 0x048ff20000001804 */
[----:B------:R-:W-:Y:S01]  /*84c0*/  MUFU.EX2 R219, R219 ;  /* 0x000000db00db7308 */ /* 0x000fe20000000800 */
[C---:B------:R-:W-:Y:S01]  /*84d0*/  HMMA.16816.F32 R8, R100.reuse, R106, R8 ;  /* 0x0000006a6408723c */ /* 0x040fe20000001808 */
[----:B------:R-:W3:Y:S08]  /*84e0*/  LDSM.16.MT88.4 R104, [R3] ;  /* 0x000000000368783b */ /* 0x000ef00000004200 */
[----:B------:R-:W-:Y:S03]  /*84f0*/  MUFU.EX2 R205, R205 ;  /* 0x000000cd00cd7308 */ /* 0x000fe60000000800 */
[--C-:B--2---:R-:W-:Y:S07]  /*8500*/  FFMA.FTZ R108, R235, c[0x0][0x2d0], -R200.reuse ;  /* 0x0000b400eb6c7a23 */ /* 0x104fee00000108c8 */
[----:B------:R2:W-:Y:S01]  /*8510*/  MUFU.EX2 R131, R108 ;  /* 0x0000006c00837308 */ /* 0x0005e20000000800 */
[C---:B---3--:R-:W-:Y:S03]  /*8520*/  HMMA.16816.F32 R12, R100.reuse, R104, R12 ;  /* 0x00000068640c723c */ /* 0x048fe6000000180c */
[--C-:B--2---:R-:W-:Y:S06]  /*8530*/  FFMA.FTZ R108, R237, c[0x0][0x2d0], -R147.reuse ;  /* 0x0000b400ed6c7a23 */ /* 0x104fec0000010893 */
[----:B------:R-:W-:Y:S01]  /*8540*/  MUFU.EX2 R237, R115 ;  /* 0x0000007300ed7308 */ /* 0x000fe20000000800 */
[C---:B------:R-:W-:Y:S01]  /*8550*/  HMMA.16816.F32 R16, R100.reuse, R106, R16 ;  /* 0x0000006a6410723c */ /* 0x040fe20000001810 */
[----:B------:R-:W2:Y:S08]  /*8560*/  LDSM.16.MT88.4 R104, [R2] ;  /* 0x000000000268783b */ /* 0x000eb00000004200 */
[----:B------:R3:W-:Y:S03]  /*8570*/  MUFU.EX2 R132, R108 ;  /* 0x0000006c00847308 */ /* 0x0007e60000000800 */
[--C-:B---3--:R-:W-:Y:S01]  /*8580*/  FFMA.FTZ R108, R240, c[0x0][0x2d0], -R147.reuse ;  /* 0x0000b400f06c7a23 */ /* 0x108fe20000010893 */
[----:B------:R-:W-:Y:S06]  /*8590*/  MOV R240, R137 ;  /* 0x0000008900f07202 */ /* 0x000fec0000000f00 */
[----:B------:R-:W-:Y:S01]  /*85a0*/  MUFU.EX2 R133, R108 ;  /* 0x0000006c00857308 */ /* 0x000fe20000000800 */
[C---:B--2---:R-:W-:Y:S08]  /*85b0*/  HMMA.16816.F32 R20, R100.reuse, R104, R20 ;  /* 0x000000686414723c */ /* 0x044ff00000001814 */
[C---:B------:R-:W-:Y:S01]  /*85c0*/  HMMA.16816.F32 R24, R100.reuse, R106, R24 ;  /* 0x0000006a6418723c */ /* 0x040fe20000001818 */
[----:B------:R-:W2:Y:S07]  /*85d0*/  LDSM.16.MT88.4 R104, [R146] ;  /* 0x000000009268783b */ /* 0x000eae0000004200 */
[C---:B--2---:R-:W-:Y:S08]  /*85e0*/  HMMA.16816.F32 R28, R100.reuse, R104, R28 ;  /* 0x00000068641c723c */ /* 0x044ff0000000181c */
[C---:B------:R-:W-:Y:S01]  /*85f0*/  HMMA.16816.F32 R32, R100.reuse, R106, R32 ;  /* 0x0000006a6420723c */ /* 0x040fe20000001820 */
[----:B------:R-:W2:Y:S07]  /*8600*/  LDSM.16.MT88.4 R104, [R0+0x3000] ;  /* 0x003000000068783b */ /* 0x000eae0000004200 */
        /* <DEDUP_REMOVED lines=21> */
[C---:B--2---:R-:W-:Y:S07]  /*8760*/  HMMA.16816.F32 R92, R100.reuse, R104, R92 ;  /* 0x00000068645c723c */ /* 0x044fee000000185c */
[--C-:B------:R-:W-:Y:S01]  /*8770*/  FFMA.FTZ R104, R220, c[0x0][0x2d0], -R200.reuse ;  /* 0x0000b400dc687a23 */ /* 0x100fe200000108c8 */
[----:B------:R-:W-:Y:S03]  /*8780*/  HMMA.16816.F32 R96, R100, R106, R96 ;  /* 0x0000006a6460723c */ /* 0x000fe60000001860 */
[----:B------:R2:W-:Y:S01]  /*8790*/  MUFU.EX2 R119, R104 ;  /* 0x0000006800777308 */ /* 0x0005e20000000800 */
[----:B------:R-:W-:Y:S03]  /*87a0*/  FFMA.FTZ R220, R227, c[0x0][0x2d0], -R147 ;  /* 0x0000b400e3dc7a23 */ /* 0x000fe60000010893 */
[--C-:B------:R-:W-:Y:S06]  /*87b0*/  FFMA.FTZ R100, R225, c[0x0][0x2d0], -R200.reuse ;  /* 0x0000b400e1647a23 */ /* 0x100fec00000108c8 */
[----:B------:R3:W-:Y:S10]  /*87c0*/  MUFU.EX2 R126, R100 ;  /* 0x00000064007e7308 */ /* 0x0007f40000000800 */
[----:B------:R-:W-:Y:S01]  /*87d0*/  MUFU.EX2 R227, R116 ;  /* 0x0000007400e37308 */ /* 0x000fe20000000800 */
[--C-:B--2---:R-:W-:Y:S09]  /*87e0*/  FFMA.FTZ R104, R221, c[0x0][0x2d0], -R200.reuse ;  /* 0x0000b400dd687a23 */ /* 0x104ff200000108c8 */
[----:B------:R2:W5:Y:S01]  /*87f0*/  MUFU.EX2 R120, R104 ;  /* 0x0000006800787308 */ /* 0x0005620000000800 */
[----:B---3--:R-:W-:Y:S02]  /*8800*/  FADD.FTZ R100, R217, R111 ;  /* 0x0000006fd9647221 */ /* 0x008fe40000010000 */
[----:B------:R-:W-:Y:S02]  /*8810*/  FFMA.FTZ R217, R250, c[0x0][0x2d0], -R200 ;  /* 0x0000b400fad97a23 */ /* 0x000fe400000108c8 */
[----:B------:R-:W-:Y:S01]  /*8820*/  FADD.FTZ R118, R110, R100 ;  /* 0x000000646e767221 */ /* 0x000fe20000010000 */
[----:B------:R-:W-:Y:S01]  /*8830*/  F2FP.PACK_AB R100, R122, R112 ;  /* 0x000000707a64723e */ /* 0x000fe200000000ff */
[----:B------:R-:W-:Y:S03]  /*8840*/  LDSM.16.MT88.4 R108, [R3+0x1000] ;  /* 0x00100000036c783b */ /* 0x000fe60000004200 */
[----:B------:R-:W-:Y:S01]  /*8850*/  MUFU.EX2 R220, R220 ;  /* 0x000000dc00dc7308 */ /* 0x000fe20000000800 */
[----:B------:R-:W-:Y:S09]  /*8860*/  FADD.FTZ R117, R117, R118 ;  /* 0x0000007675757221 */ /* 0x000ff20000010000 */
[----:B------:R-:W3:Y:S01]  /*8870*/  MUFU.EX2 R217, R217 ;  /* 0x000000d900d97308 */ /* 0x000ee20000000800 */
[--C-:B--2---:R-:W-:Y:S01]  /*8880*/  FFMA.FTZ R104, R224, c[0x0][0x2d0], -R147.reuse ;  /* 0x0000b400e0687a23 */ /* 0x104fe20000010893 */
[----:B-----5:R-:W-:Y:S08]  /*8890*/  F2FP.PACK_AB R101, R120, R119 ;  /* 0x000000777865723e */ /* 0x020ff000000000ff */
[----:B------:R2:W-:Y:S01]  /*88a0*/  MUFU.EX2 R124, R104 ;  /* 0x00000068007c7308 */ /* 0x0005e20000000800 */
[----:B---3--:R-:W-:Y:S01]  /*88b0*/  F2FP.PACK_AB R201, R219, R217 ;  /* 0x000000d9dbc9723e */ /* 0x008fe200000000ff */
[--C-:B--2---:R-:W-:Y:S02]  /*88c0*/  FFMA.FTZ R104, R223, c[0x0][0x2d0], -R147.reuse ;  /* 0x0000b400df687a23 */ /* 0x104fe40000010893 */
[----:B------:R-:W-:Y:S06]  /*88d0*/  FFMA.FTZ R223, R239, c[0x0][0x2d0], -R147 ;  /* 0x0000b400efdf7a23 */ /* 0x000fec0000010893 */
[----:B------:R2:W3:Y:S01]  /*88e0*/  MUFU.EX2 R128, R104 ;  /* 0x0000006800807308 */ /* 0x0004e20000000800 */
[----:B------:R-:W5:Y:S09]  /*88f0*/  LDL R239, [R1+0x28] ;  /* 0x0000280001ef7983 */ /* 0x000f720000100800 */
[----:B------:R-:W-:Y:S01]  /*8900*/  MUFU.EX2 R223, R223 ;  /* 0x000000df00df7308 */ /* 0x000fe20000000800 */
[--C-:B--2---:R-:W-:Y:S01]  /*8910*/  FFMA.FTZ R104, R222, c[0x0][0x2d0], -R200.reuse ;  /* 0x0000b400de687a23 */ /* 0x104fe200000108c8 */
[----:B---3--:R-:W-:Y:S08]  /*8920*/  F2FP.PACK_AB R102, R128, R124 ;  /* 0x0000007c8066723e */ /* 0x008ff000000000ff */
[----:B------:R-:W-:Y:S10]  /*8930*/  MUFU.EX2 R222, R114 ;  /* 0x0000007200de7308 */ /* 0x000ff40000000800 */
[----:B------:R2:W3:Y:S02]  /*8940*/  MUFU.EX2 R125, R104 ;  /* 0x00000068007d7308 */ /* 0x0004e40000000800 */
[----:B--2---:R-:W2:Y:S01]  /*8950*/  LDSM.16.MT88.4 R104, [R0+0x800] ;  /* 0x000800000068783b */ /* 0x004ea20000004200 */
[----:B---3--:R-:W-:Y:S07]  /*8960*/  F2FP.PACK_AB R103, R126, R125 ;  /* 0x0000007d7e67723e */ /* 0x008fee00000000ff */
        /* <DEDUP_REMOVED lines=37> */
[----:B------:R-:W-:Y:S02]  /*8bc0*/  IMAD.MOV.U32 R241, RZ, RZ, R121 ;  /* 0x000000fffff17224 */ /* 0x000fe400078e0079 */
[--C-:B------:R-:W-:Y:S01]  /*8bd0*/  FFMA.FTZ R121, R251, c[0x0][0x2d0], -R200.reuse ;  /* 0x0000b400fb797a23 */ /* 0x100fe200000108c8 */
[----:B------:R-:W-:Y:S01]  /*8be0*/  F2FP.PACK_AB R102, R133, R132 ;  /* 0x000000848566723e */ /* 0x000fe200000000ff */
[----:B------:R-:W-:Y:S01]  /*8bf0*/  FFMA.FTZ R101, R246, c[0x0][0x2d0], -R200 ;  /* 0x0000b400f6657a23 */ /* 0x000fe200000108c8 */
[----:B------:R-:W-:Y:S03]  /*8c00*/  @P6 ISETP.GE.AND P1, PT, R241, c[0x0][0x1d4], PT ;  /* 0x00007500f1006a0c */ /* 0x000fe60003f26270 */
[----:B------:R-:W-:Y:S01]  /*8c10*/  FADD.FTZ R100, R113, R148 ;  /* 0x0000009471647221 */ /* 0x000fe20000010000 */
[----:B------:R-:W3:Y:S01]  /*8c20*/  MUFU.EX2 R221, R101 ;  /* 0x0000006500dd7308 */ /* 0x000ee20000000800 */
[--C-:B------:R-:W-:Y:S01]  /*8c30*/  FFMA.FTZ R113, R244, c[0x0][0x2d0], -R147.reuse ;  /* 0x0000b400f4717a23 */ /* 0x100fe20000010893 */
[----:B------:R-:W-:Y:S01]  /*8c40*/  MOV R244, R140 ;  /* 0x0000008c00f47202 */ /* 0x000fe20000000f00 */
[----:B------:R-:W-:Y:S01]  /*8c50*/  FADD.FTZ R118, R112, R100 ;  /* 0x0000006470767221 */ /* 0x000fe20000010000 */
[----:B------:R-:W-:Y:S01]  /*8c60*/  F2FP.PACK_AB R100, R130, R123 ;  /* 0x0000007b8264723e */ /* 0x000fe200000000ff */
[----:B------:R-:W-:Y:S01]  /*8c70*/  FFMA.FTZ R147, R226, c[0x0][0x2d0], -R147 ;  /* 0x0000b400e2937a23 */ /* 0x000fe20000010893 */
[----:B------:R-:W-:Y:S01]  /*8c80*/  @P6 ISETP.GE.AND P3, PT, R244, c[0x0][0x1d4], PT ;  /* 0x00007500f4006a0c */ /* 0x000fe20003f66270 */
[----:B------:R-:W-:Y:S01]  /*8c90*/  FADD.FTZ R118, R122, R118 ;  /* 0x000000767a767221 */ /* 0x000fe20000010000 */
[----:B------:R-:W-:Y:S02]  /*8ca0*/  MOV R246, R149 ;  /* 0x0000009500f67202 */ /* 0x000fe40000000f00 */
[----:B------:R1:W-:Y:S01]  /*8cb0*/  MUFU.EX2 R235, R113 ;  /* 0x0000007100eb7308 */ /* 0x0003e20000000800 */
[----:B------:R-:W-:Y:S01]  /*8cc0*/  FADD.FTZ R116, R124, R118 ;  /* 0x000000767c747221 */ /* 0x000fe20000010000 */
[----:B------:R-:W-:Y:S01]  /*8cd0*/  ISETP.GE.AND P4, PT, R246, 0x1, PT ;  /* 0x00000001f600780c */ /* 0x000fe20003f86270 */
[----:B--2---:R-:W2:Y:S07]  /*8ce0*/  LDSM.16.MT88.4 R104, [R0+0x1000] ;  /* 0x001000000068783b */ /* 0x004eae0000004200 */
[----:B------:R4:W-:Y:S01]  /*8cf0*/  MUFU.EX2 R224, R121 ;  /* 0x0000007900e07308 */ /* 0x0009e20000000800 */
[----:B---3--:R-:W-:Y:S02]  /*8d00*/  F2FP.PACK_AB R103, R221, R127 ;  /* 0x0000007fdd67723e */ /* 0x008fe400000000ff */
[----:B------:R-:W-:Y:S07]  /*8d10*/  F2FP.PACK_AB R101, R131, R129 ;  /* 0x000000818365723e */ /* 0x000fee00000000ff */
[----:B------:R-:W3:Y:S01]  /*8d20*/  MUFU.EX2 R215, R147 ;  /* 0x0000009300d77308 */ /* 0x000ee20000000800 */
[----:B-1----:R-:W-:Y:S01]  /*8d30*/  LDSM.16.MT88.4 R112, [R2+0x1800] ;  /* 0x001800000270783b */ /* 0x002fe20000004200 */
[----:B----4-:R-:W-:Y:S01]  /*8d40*/  FADD.FTZ R121, R128, R116 ;  /* 0x0000007480797221 */ /* 0x010fe20000010000 */
[C---:B--2---:R-:W-:Y:S03]  /*8d50*/  HMMA.16816.F32 R4, R100.reuse, R104, R4 ;  /* 0x000000686404723c */ /* 0x044fe60000001804 */
[----:B---3--:R-:W-:Y:S05]  /*8d60*/  F2FP.PACK_AB R202, R215, R220 ;  /* 0x000000dcd7ca723e */ /* 0x008fea00000000ff */
        /* <DEDUP_REMOVED lines=51> */
[----:B------:R-:W-:Y:S02]  /*90a0*/  FFMA.FTZ R104, R139, c[0x0][0x2d0], -R200 ;  /* 0x0000b4008b687a23 */ /* 0x000fe400000108c8 */
[----:B------:R-:W-:Y:S02]  /*90b0*/  FADD.FTZ R122, R126, R120 ;  /* 0x000000787e7a7221 */ /* 0x000fe40000010000 */
[----:B------:R-:W-:Y:S02]  /*90c0*/  FFMA.FTZ R200, R247, c[0x0][0x2d0], -R200 ;  /* 0x0000b400f7c87a23 */ /* 0x000fe400000108c8 */
[----:B------:R1:W3:Y:S01]  /*90d0*/  MUFU.EX2 R233, R104 ;  /* 0x0000006800e97308 */ /* 0x0002e20000000800 */
[----:B------:R-:W-:Y:S02]  /*90e0*/  FADD.FTZ R120, R123, R121 ;  /* 0x000000797b787221 */ /* 0x000fe40000010000 */
[----:B------:R-:W-:Y:S02]  /*90f0*/  FADD.FTZ R121, R129, R122 ;  /* 0x0000007a81797221 */ /* 0x000fe40000010000 */
[----:B------:R-:W-:Y:S02]  /*9100*/  FADD.FTZ R120, R130, R120 ;  /* 0x0000007882787221 */ /* 0x000fe40000010000 */
[----:B------:R-:W-:Y:S02]  /*9110*/  FADD.FTZ R121, R131, R121 ;  /* 0x0000007983797221 */ /* 0x000fe40000010000 */
[----:B------:R-:W-:Y:S01]  /*9120*/  FADD.FTZ R120, R132, R120 ;  /* 0x0000007884787221 */ /* 0x000fe20000010000 */
        /* <DEDUP_REMOVED lines=80> */
[C---:B----4-:R-:W-:Y:S07]  /*9630*/  HMMA.16816.F32 R92, R100.reuse, R112, R92 ;  /* 0x00000070645c723c */ /* 0x050fee000000185c */
[----:B------:R-:W-:Y:S01]  /*9640*/  FADD.FTZ R113, R127, R121 ;  /* 0x000000797f717221 */ /* 0x000fe20000010000 */
[----:B------:R-:W-:Y:S01]  /*9650*/  HMMA.16816.F32 R96, R100, R114, R96 ;  /* 0x000000726460723c */ /* 0x000fe20000001860 */
[----:B------:R-:W4:Y:S03]  /*9660*/  LDSM.16.MT88.4 R124, [R146+0x2800] ;  /* 0x00280000927c783b */ /* 0x000f260000004200 */
[----:B------:R-:W-:Y:S02]  /*9670*/  FADD.FTZ R112, R133, R120 ;  /* 0x0000007885707221 */ /* 0x000fe40000010000 */
[----:B------:R-:W-:Y:S02]  /*9680*/  FADD.FTZ R221, R221, R113 ;  /* 0x00000071dddd7221 */ /* 0x000fe40000010000 */
[C---:B-1----:R-:W-:Y:S01]  /*9690*/  HMMA.16816.F32 R148, R200.reuse, R104, R4 ;  /* 0x00000068c894723c */ /* 0x042fe20000001804 */
[----:B------:R-:W1:Y:S04]  /*96a0*/  LDSM.16.MT88.4 R132, [R0+0x5800] ;  /* 0x005800000084783b */ /* 0x000e680000004200 */
[----:B------:R-:W-:Y:S03]  /*96b0*/  FADD.FTZ R222, R222, R112 ;  /* 0x00000070dede7221 */ /* 0x000fe60000010000 */
[C---:B------:R-:W-:Y:S01]  /*96c0*/  HMMA.16816.F32 R100, R200.reuse, R106, R8 ;  /* 0x0000006ac864723c */ /* 0x040fe20000001808 */
[----:B------:R-:W1:Y:S07]  /*96d0*/  LDSM.16.MT88.4 R4, [R2+0x5800] ;  /* 0x005800000204783b */ /* 0x000e6e0000004200 */
[C---:B---3--:R-:W-:Y:S01]  /*96e0*/  HMMA.16816.F32 R104, R200.reuse, R108, R12 ;  /* 0x0000006cc868723c */ /* 0x048fe2000000180c */
[----:B------:R-:W3:Y:S07]  /*96f0*/  LDSM.16.MT88.4 R8, [R146+0x5800] ;  /* 0x005800009208783b */ /* 0x000eee0000004200 */
[C---:B------:R-:W-:Y:S01]  /*9700*/  HMMA.16816.F32 R108, R200.reuse, R110, R16 ;  /* 0x0000006ec86c723c */ /* 0x040fe20000001810 */
[----:B------:R1:W2:Y:S07]  /*9710*/  LDSM.16.MT88.4 R12, [R0+0x8800] ;  /* 0x00880000000c783b */ /* 0x0002ae0000004200 */
[C---:B-----5:R-:W-:Y:S01]  /*9720*/  HMMA.16816.F32 R112, R200.reuse, R116, R20 ;  /* 0x00000074c870723c */ /* 0x060fe20000001814 */
[----:B------:R5:W2:Y:S07]  /*9730*/  LDSM.16.MT88.4 R16, [R3+0x8800] ;  /* 0x008800000310783b */ /* 0x000aae0000004200 */
[C---:B------:R-:W-:Y:S08]  /*9740*/  HMMA.16816.F32 R116, R200.reuse, R118, R24 ;  /* 0x00000076c874723c */ /* 0x040ff00000001818 */
[C---:B----4-:R-:W-:Y:S04]  /*9750*/  HMMA.16816.F32 R120, R200.reuse, R124, R28 ;  /* 0x0000007cc878723c */ /* 0x050fe8000000181c */
[----:B-1----:R-:W-:Y:S04]  /*9760*/  @P6 IADD3 R0, R238, -0x2, RZ ;  /* 0xfffffffeee006810 */ /* 0x002fe80007ffe0ff */
[C---:B------:R-:W-:Y:S04]  /*9770*/  HMMA.16816.F32 R124, R200.reuse, R126, R32 ;  /* 0x0000007ec87c723c */ /* 0x040fe80000001820 */
[----:B-----5:R-:W-:Y:S04]  /*9780*/  @P6 SHF.R.S32.HI R3, RZ, 0x1f, R0 ;  /* 0x0000001fff036819 */ /* 0x020fe80000011400 */
[C---:B------:R-:W-:Y:S04]  /*9790*/  HMMA.16816.F32 R128, R200.reuse, R132, R36 ;  /* 0x00000084c880723c */ /* 0x040fe80000001824 */
[----:B------:R-:W-:Y:S04]  /*97a0*/  @P6 IMAD R3, R3, c[0x0][0x1e0], RZ ;  /* 0x0000780003036a24 */ /* 0x000fe800078e02ff */
[C---:B------:R-:W-:Y:S08]  /*97b0*/  HMMA.16816.F32 R132, R200.reuse, R134, R40 ;  /* 0x00000086c884723c */ /* 0x040ff00000001828 */
[C---:B------:R-:W-:Y:S08]  /*97c0*/  HMMA.16816.F32 R136, R200.reuse, R140, R44 ;  /* 0x0000008cc888723c */ /* 0x040ff0000000182c */
[C---:B------:R-:W-:Y:S08]  /*97d0*/  HMMA.16816.F32 R140, R200.reuse, R142, R48 ;  /* 0x0000008ec88c723c */ /* 0x040ff00000001830 */
[C---:B------:R-:W-:Y:S08]  /*97e0*/  HMMA.16816.F32 R52, R200.reuse, R4, R52 ;  /* 0x00000004c834723c */ /* 0x040ff00000001834 */
[C---:B------:R-:W-:Y:S01]  /*97f0*/  HMMA.16816.F32 R56, R200.reuse, R6, R56 ;  /* 0x00000006c838723c */ /* 0x040fe20000001838 */
[----:B------:R1:W4:Y:S07]  /*9800*/  LDSM.16.MT88.4 R4, [R2+0x8800] ;  /* 0x008800000204783b */ /* 0x00032e0000004200 */
[C---:B---3--:R-:W-:Y:S07]  /*9810*/  HMMA.16816.F32 R60, R200.reuse, R8, R60 ;  /* 0x00000008c83c723c */ /* 0x048fee000000183c */
[C---:B------:R-:W-:Y:S01]  /*9820*/  @P6 IMAD.WIDE.U32 R8, R0.reuse, c[0x0][0x1e0], RZ ;  /* 0x0000780000086a25 */ /* 0x040fe200078e00ff */
[C---:B------:R-:W-:Y:S04]  /*9830*/  HMMA.16816.F32 R64, R200.reuse, R10, R64 ;  /* 0x0000000ac840723c */ /* 0x040fe80000001840 */
[----:B-1----:R-:W-:Y:S04]  /*9840*/  @P6 IMAD R2, R0, c[0x0][0x1e4], R3 ;  /* 0x0000790000026a24 */ /* 0x002fe800078e0203 */
[C---:B--2---:R-:W-:Y:S04]  /*9850*/  HMMA.16816.F32 R68, R200.reuse, R12, R68 ;  /* 0x0000000cc844723c */ /* 0x044fe80000001844 */
[----:B------:R-:W-:Y:S01]  /*9860*/  @P6 IMAD.IADD R0, R9, 0x1, R2 ;  /* 0x0000000109006824 */ /* 0x000fe200078e0202 */
[----:B------:R-:W-:Y:S01]  /*9870*/  @P6 MOV R2, R242 ;  /* 0x000000f200026202 */ /* 0x000fe20000000f00 */
[----:B------:R-:W-:Y:S02]  /*9880*/  @P6 IMAD.MOV.U32 R3, RZ, RZ, R252 ;  /* 0x000000ffff036224 */ /* 0x000fe400078e00fc */
[----:B------:R-:W-:Y:S01]  /*9890*/  @P6 IMAD R0, R0, 0x60, RZ ;  /* 0x0000006000006824 */ /* 0x000fe200078e02ff */
[C---:B------:R-:W-:Y:S03]  /*98a0*/  HMMA.16816.F32 R72, R200.reuse, R14, R72 ;  /* 0x0000000ec848723c */ /* 0x040fe60000001848 */
[----:B------:R-:W-:Y:S04]  /*98b0*/  @P6 IMAD.WIDE.U32 R2, R8, 0x60, R2 ;  /* 0x0000006008026825 */ /* 0x000fe800078e0002 */
[----:B------:R-:W-:Y:S01]  /*98c0*/  FADD.FTZ R13, R235, R222 ;  /* 0x000000deeb0d7221 */ /* 0x000fe20000010000 */
[C---:B------:R-:W-:Y:S01]  /*98d0*/  @P6 LEA R12, P0, R2.reuse, c[0x0][0x1c8], 0x1 ;  /* 0x00007200020c6a11 */ /* 0x040fe200078008ff */
[C---:B------:R-:W-:Y:S03]  /*98e0*/  HMMA.16816.F32 R76, R200.reuse, R16, R76 ;  /* 0x00000010c84c723c */ /* 0x040fe6000000184c */
[----:B------:R-:W-:Y:S01]  /*98f0*/  @P6 IADD3 R3, R3, R0, RZ ;  /* 0x0000000003036210 */ /* 0x000fe20007ffe0ff */
[----:B------:R-:W-:Y:S02]  /*9900*/  FADD.FTZ R0, R237, R13 ;  /* 0x0000000ded007221 */ /* 0x000fe40000010000 */
[----:B------:R-:W-:Y:S01]  /*9910*/  FADD.FTZ R9, R231, R221 ;  /* 0x000000dde7097221 */ /* 0x000fe20000010000 */
[----:B------:R-:W-:Y:S01]  /*9920*/  @P6 LEA.HI.X R13, R2, c[0x0][0x1cc], R3, 0x1, P0 ;  /* 0x00007300020d6a11 */ /* 0x000fe200000f0c03 */
[----:B------:R-:W-:Y:S01]  /*9930*/  FADD.FTZ R3, R236, R0 ;  /* 0x00000000ec037221 */ /* 0x000fe20000010000 */
[----:B------:R-:W-:Y:S01]  /*9940*/  IADD3 R0, R246, 0x1, RZ ;  /* 0x00000001f6007810 */ /* 0x000fe20007ffe0ff */
[C---:B------:R-:W-:Y:S02]  /*9950*/  HMMA.16816.F32 R80, R200.reuse, R18, R80 ;  /* 0x00000012c850723c */ /* 0x040fe40000001850 */
[----:B------:R-:W-:Y:S01]  /*9960*/  @P6 IMAD.MOV.U32 R16, RZ, RZ, c[0x0][0x1e0] ;  /* 0x00007800ff106624 */ /* 0x000fe200078e00ff */
[----:B------:R-:W-:Y:S01]  /*9970*/  SEL R0, R0, RZ, !P4 ;  /* 0x000000ff00007207 */ /* 0x000fe20006000000 */
[----:B------:R-:W-:Y:S01]  /*9980*/  FADD.FTZ R14, R234, R9 ;  /* 0x00000009ea0e7221 */ /* 0x000fe20000010000 */
[----:B------:R-:W-:Y:S01]  /*9990*/  @P6 ISETP.GE.AND P0, PT, R240, c[0x0][0x1d4], PT ;  /* 0x00007500f0006a0c */ /* 0x000fe20003f06270 */
[----:B------:R-:W1:Y:S01]  /*99a0*/  LDSM.16.MT88.4 R8, [R146+0x8800] ;  /* 0x008800009208783b */ /* 0x000e620000004200 */
[----:B------:R-:W-:Y:S01]  /*99b0*/  FADD.FTZ R15, R223, R3 ;  /* 0x00000003df0f7221 */ /* 0x000fe20000010000 */
[C---:B----4-:R-:W-:Y:S04]  /*99c0*/  HMMA.16816.F32 R84, R200.reuse, R4, R84 ;  /* 0x00000004c854723c */ /* 0x050fe80000001854 */
[----:B------:R-:W-:Y:S01]  /*99d0*/  FADD.FTZ R2, R233, R14 ;  /* 0x0000000ee9027221 */ /* 0x000fe20000010000 */
[----:B------:R-:W-:Y:S01]  /*99e0*/  @P6 MOV R14, 0x6 ;  /* 0x00000006000e6802 */ /* 0x000fe20000000f00 */
[----:B------:R2:W-:Y:S01]  /*99f0*/  STL [R1], R0 ;  /* 0x0000000001007387 */ /* 0x0005e20000100800 */
[----:B------:R-:W-:Y:S01]  /*9a00*/  FADD.FTZ R5, R228, R15 ;  /* 0x0000000fe4057221 */ /* 0x000fe20000010000 */
[C---:B------:R-:W-:Y:S02]  /*9a10*/  HMMA.16816.F32 R88, R200.reuse, R6, R88 ;  /* 0x00000006c858723c */ /* 0x040fe40000001858 */
[----:B------:R-:W3:Y:S02]  /*9a20*/  LDL R17, [R1+0x20] ;  /* 0x0000200001117983 */ /* 0x000ee40000100800 */
[C---:B------:R-:W-:Y:S01]  /*9a30*/  @P6 SHF.L.U64.HI R14, R16.reuse, R14, c[0x0][0x1e4] ;  /* 0x00007900100e6619 */ /* 0x040fe2000001020e */
[----:B------:R-:W-:Y:S01]  /*9a40*/  @P6 IMAD.SHL.U32 R16, R16, 0x40, RZ ;  /* 0x0000004010106824 */ /* 0x000fe200078e00ff */
[----:B------:R-:W-:Y:S01]  /*9a50*/  IADD3 R240, R238, -0x1, RZ ;  /* 0xffffffffeef07810 */ /* 0x000fe20007ffe0ff */
[----:B------:R-:W-:Y:S05]  /*9a60*/  FADD.FTZ R2, R232, R2 ;  /* 0x00000002e8027221 */ /* 0x000fea0000010000 */
[----:B------:R-:W-:Y:S01]  /*9a70*/  FADD.FTZ R3, R225, R2 ;  /* 0x00000002e1037221 */ /* 0x000fe20000010000 */
[----:B------:R-:W-:Y:S03]  /*9a80*/  @P6 IADD3 R2, P5, R16, R12, RZ ;  /* 0x0000000c10026210 */ /* 0x000fe60007fbe0ff */
[----:B------:R-:W-:Y:S01]  /*9a90*/  FADD.FTZ R15, R227, R3 ;  /* 0x00000003e30f7221 */ /* 0x000fe20000010000 */
[----:B------:R-:W-:Y:S02]  /*9aa0*/  @P6 IADD3.X R3, R14, R13, RZ, P5, !PT ;  /* 0x0000000d0e036210 */ /* 0x000fe40002ffe4ff */
[----:B------:R-:W-:Y:S01]  /*9ab0*/  @P6 IADD3 R4, P4, R16, R2, RZ ;  /* 0x0000000210046210 */ /* 0x000fe20007f9e0ff */
[----:B------:R-:W-:Y:S02]  /*9ac0*/  FADD.FTZ R6, R226, R15 ;  /* 0x0000000fe2067221 */ /* 0x000fe40000010000 */
[----:B--2---:R-:W-:Y:S05]  /*9ad0*/  @P6 IMAD R0, R0, 0x9000, R239 ;  /* 0x0000900000006824 */ /* 0x004fea00078e02ef */
[----:B------:R-:W-:Y:S01]  /*9ae0*/  @!PT LDS RZ, [RZ] ;  /* 0x00000000fffff984 */ /* 0x000fe20000000800 */
[----:B------:R-:W-:Y:S01]  /*9af0*/  @!PT LDS RZ, [RZ] ;  /* 0x00000000fffff984 */ /* 0x000fe20000000800 */
[----:B------:R-:W-:Y:S01]  /*9b00*/  @!PT LDS RZ, [RZ] ;  /* 0x00000000fffff984 */ /* 0x000fe20000000800 */
[----:B------:R2:W-:Y:S01]  /*9b10*/  @P6 LDGSTS.E.BYPASS.LTC128B.128 [R0], [R12.64], !P3 ;  /* 0x000000000c006fae */ /* 0x0005e2000d901d46 */
[C---:B-1----:R-:W-:Y:S07]  /*9b20*/  HMMA.16816.F32 R92, R200.reuse, R8, R92 ;  /* 0x00000008c85c723c */ /* 0x042fee000000185c */
[----:B------:R2:W-:Y:S01]  /*9b30*/  @P6 LDGSTS.E.BYPASS.LTC128B.128 [R0+0x3000], [R12.64+0x80], !P1 ;  /* 0x030000800c006fae */ /* 0x0005e2000c901d46 */
[----:B------:R-:W-:Y:S07]  /*9b40*/  HMMA.16816.F32 R96, R200, R10, R96 ;  /* 0x0000000ac860723c */ /* 0x000fee0000001860 */
[----:B------:R2:W-:Y:S08]  /*9b50*/  @P6 LDGSTS.E.BYPASS.LTC128B.128 [R0+0x6000], [R12.64+0x100], !P0 ;  /* 0x060001000c006fae */ /* 0x0005f0000c101d46 */
[----:B------:R1:W-:Y:S08]  /*9b60*/  @P6 LDGSTS.E.BYPASS.LTC128B.128 [R0+0x1000], [R2.64], !P3 ;  /* 0x0100000002006fae */ /* 0x0003f0000d901d46 */
[----:B------:R1:W-:Y:S08]  /*9b70*/  @P6 LDGSTS.E.BYPASS.LTC128B.128 [R0+0x4000], [R2.64+0x80], !P1 ;  /* 0x0400008002006fae */ /* 0x0003f0000c901d46 */
[----:B------:R1:W-:Y:S01]  /*9b80*/  @P6 LDGSTS.E.BYPASS.LTC128B.128 [R0+0x7000], [R2.64+0x100], !P0 ;  /* 0x0700010002006fae */ /* 0x0003e2000c101d46 */
[----:B--2---:R-:W-:Y:S02]  /*9b90*/  FADD.FTZ R12, R230, R5 ;  /* 0x00000005e60c7221 */ /* 0x004fe40000010000 */
[----:B------:R-:W-:Y:S05]  /*9ba0*/  @P6 IMAD.X R5, R14, 0x1, R3, P4 ;  /* 0x000000010e056824 */ /* 0x000fea00020e0603 */
[----:B------:R2:W-:Y:S08]  /*9bb0*/  @P6 LDGSTS.E.BYPASS.LTC128B.128 [R0+0x2000], [R4.64], !P3 ;  /* 0x0200000004006fae */ /* 0x0005f0000d901d46 */
[----:B------:R2:W-:Y:S01]  /*9bc0*/  @P6 LDGSTS.E.BYPASS.LTC128B.128 [R0+0x5000], [R4.64+0x80], !P1 ;  /* 0x0500008004006fae */ /* 0x0005e2000c901d46 */
[C---:B------:R-:W-:Y:S02]  /*9bd0*/  ISETP.GE.AND P1, PT, R204.reuse, 0x1, PT ;  /* 0x00000001cc00780c */ /* 0x040fe40003f26270 */
[----:B------:R-:W-:Y:S04]  /*9be0*/  IADD3 R204, R204, 0x1, RZ ;  /* 0x00000001cccc7810 */ /* 0x000fe80007ffe0ff */
[----:B------:R-:W-:Y:S01]  /*9bf0*/  SEL R204, R204, RZ, !P1 ;  /* 0x000000ffcccc7207 */ /* 0x000fe20004800000 */
[----:B------:R2:W-:Y:S01]  /*9c00*/  @P6 LDGSTS.E.BYPASS.LTC128B.128 [R0+0x8000], [R4.64+0x100], !P0 ;  /* 0x0800010004006fae */ /* 0x0005e2000c101d46 */
[----:B-1----:R-:W-:Y:S02]  /*9c10*/  FADD.FTZ R3, R229, R12 ;  /* 0x0000000ce5037221 */ /* 0x002fe40000010000 */
[----:B------:R-:W-:Y:S02]  /*9c20*/  FADD.FTZ R2, R224, R6 ;  /* 0x00000006e0027221 */ /* 0x000fe40000010000 */
[----:B------:R-:W-:Y:S01]  /*9c30*/  FADD.FTZ R3, R216, R3 ;  /* 0x00000003d8037221 */ /* 0x000fe20000010000 */
[----:B------:R-:W-:Y:S02]  /*9c40*/  MOV R216, R240 ;  /* 0x000000f000d87202 */ /* 0x000fe40000000f00 */
[----:B------:R-:W0:Y:S01]  /*9c50*/  LDGDEPBAR ;  /* 0x00000000000079af */ /* 0x000e220000000000 */
[----:B--2---:R-:W-:Y:S02]  /*9c60*/  FADD.FTZ R0, R217, R2 ;  /* 0x00000002d9007221 */ /* 0x004fe40000010000 */
        /* <DEDUP_REMOVED lines=10> */
[----:B---3--:R-:W-:Y:S01]  /*9d10*/  ISETP.GT.AND P0, PT, R238, R17, PT ;  /* 0x00000011ee00720c */ /* 0x008fe20003f04270 */
[----:B------:R-:W-:Y:S11]  /*9d20*/  IMAD.MOV.U32 R238, RZ, RZ, R240 ;  /* 0x000000ffffee7224 */ /* 0x000ff600078e00f0 */
[----:B------:R-:W-:Y:S01]  /*9d30*/  @!UPT UIADD3 URZ, URZ, URZ, URZ ;  /* 0x0000003f3f3ff290 */ /* 0x000fe2000fffe03f */
[----:B--2---:R-:W-:-:S05]  /*9d40*/  @P0 BRA `(.L_x_2373) ;  /* 0xffffbfc000000947 */ /* 0x004fca000383ffff */
.L_x_2372:
[----:B------:R-:W-:-:S13]  /*9d50*/  ISETP.GE.AND P0, PT, R216, RZ, PT ;  /* 0x000000ffd800720c */ /* 0x000fda0003f06270 */
[----:B------:R-:W-:Y:S05]  /*9d60*/  @!P0 BRA `(.L_x_2374) ;  /* 0x0000375000008947 */ /* 0x000fea0003800000 */
[----:B-1----:R-:W-:Y:S02]  /*9d70*/  MOV R3, R144 ;  /* 0x0000009000037202 */ /* 0x002fe40000000f00 */
[----:B------:R-:W-:Y:S02]  /*9d80*/  MOV R0, R145 ;  /* 0x0000009100007202 */ /* 0x000fe40000000f00 */
.L_x_2375:
[----:B------:R-:W-:Y:S04]  /*9d90*/  DEPBAR.LE SB0, 0x2 ;  /* 0x000080800000791a */ /* 0x000fe80000000000 */
[----:B------:R-:W-:Y:S01]  /*9da0*/  WARPSYNC 0xffffffff ;  /* 0xffffffff00007948 */ /* 0x000fe20003800000 */
[----:B------:R-:W-:Y:S01]  /*9db0*/  BAR.SYNC.DEFER_BLOCKING 0x0 ;  /* 0x0000000000007b1d */ /* 0x000fe20000010000 */
[----:B------:R-:W-:Y:S01]  /*9dc0*/  IMAD R205, R204, 0x9000, RZ ;  /* 0x00009000cccd7824 */ /* 0x000fe200078e02ff */
[C---:B------:R-:W-:Y:S02]  /*9dd0*/  ISETP.NE.AND P4, PT, R216.reuse, RZ, PT ;  /* 0x000000ffd800720c */ /* 0x040fe40003f85270 */
[C---:B------:R-:W-:Y:S02]  /*9de0*/  IADD3 R233, R216.reuse, -0x1, RZ ;  /* 0xffffffffd8e97810 */ /* 0x040fe40007ffe0ff */
        /* <DEDUP_REMOVED lines=23> */
[----:B------:R-:W3:Y:S04]  /*9f60*/  LDL R236, [R1+0xc] ;  /* 0x00000c0001ec7983 */ /* 0x000ee80000100800 */
[----:B------:R-:W3:Y:S03]  /*9f70*/  LDL R235, [R1+0x18] ;  /* 0x0000180001eb7983 */ /* 0x000ee60000100800 */
        /* <DEDUP_REMOVED lines=17> */
[----:B------:R-:W1:Y:S08]  /*a090*/  LDSM.16.M88.4 R144, [R200+0x2000] ;  /* 0x00200000c890783b */ /* 0x000e700000000200 */
[----:B----4-:R-:W2:Y:S01]  /*a0a0*/  LDL.LU R219, [R1+0x4] ;  /* 0x0000040001db7983 */ /* 0x010ea20000300800 */
[C---:B-1----:R-:W-:Y:S08]  /*a0b0*/  HMMA.16816.F32 R36, R156.reuse, R144, R36 ;  /* 0x000000909c24723c */ /* 0x042ff00000001824 */
[C---:B------:R-:W-:Y:S01]  /*a0c0*/  HMMA.16816.F32 R40, R156.reuse, R146, R40 ;  /* 0x000000929c28723c */ /* 0x040fe20000001828 */
[----:B------:R-:W1:Y:S03]  /*a0d0*/  LDSM.16.M88.4 R144, [R200+0x2800] ;  /* 0x00280000c890783b */ /* 0x000e660000000200 */
[----:B--2---:R-:W-:Y:S01]  /*a0e0*/  @P4 IMAD R215, R237, 0x9000, R202 ;  /* 0x00009000edd74824 */ /* 0x004fe200078e02ca */
[----:B------:R-:W-:Y:S02]  /*a0f0*/  @P4 MOV R202, c[0x0][0x208] ;  /* 0x0000820000ca4a02 */ /* 0x000fe40000000f00 */
[----:B---3--:R-:W-:Y:S01]  /*a100*/  @P4 ISETP.GE.AND P2, PT, R238, c[0x0][0x1d4], PT ;  /* 0x00007500ee004a0c */ /* 0x008fe20003f46270 */
[C---:B-1----:R-:W-:Y:S03]  /*a110*/  HMMA.16816.F32 R44, R156.reuse, R144, R44 ;  /* 0x000000909c2c723c */ /* 0x042fe6000000182c */
[----:B------:R-:W-:Y:S02]  /*a120*/  @P4 ISETP.GE.AND P1, PT, R236, c[0x0][0x1d4], PT ;  /* 0x00007500ec004a0c */ /* 0x000fe40003f26270 */
[----:B------:R-:W-:Y:S02]  /*a130*/  @P4 ISETP.GE.AND P0, PT, R235, c[0x0][0x1d4], PT ;  /* 0x00007500eb004a0c */ /* 0x000fe40003f06270 */
[C---:B------:R-:W-:Y:S01]  /*a140*/  @P4 IMAD.WIDE.U32 R144, R233.reuse, c[0x0][0x208], RZ ;  /* 0x00008200e9904a25 */ /* 0x040fe200078e00ff */
[----:B------:R-:W-:Y:S07]  /*a150*/  HMMA.16816.F32 R48, R156, R146, R48 ;  /* 0x000000929c30723c */ /* 0x000fee0000001830 */
[----:B------:R-:W-:Y:S01]  /*a160*/  @P4 IMAD R146, R233, c[0x0][0x20c], R201 ;  /* 0x00008300e9924a24 */ /* 0x000fe200078e02c9 */
[----:B------:R-:W-:Y:S04]  /*a170*/  @P4 MOV R147, R203 ;  /* 0x000000cb00934202 */ /* 0x000fe80000000f00 */
[----:B------:R-:W-:Y:S02]  /*a180*/  @P4 IADD3 R145, R145, R146, RZ ;  /* 0x0000009291914210 */ /* 0x000fe40007ffe0ff */
[----:B------:R-:W-:Y:S02]  /*a190*/  @P4 MOV R146, R218 ;  /* 0x000000da00924202 */ /* 0x000fe40000000f00 */
[----:B------:R-:W-:Y:S01]  /*a1a0*/  IADD3 R201, R206, R2, RZ ;  /* 0x00000002cec97210 */ /* 0x000fe20007ffe0ff */
[----:B------:R-:W-:Y:S02]  /*a1b0*/  @P4 IMAD R145, R145, 0x60, RZ ;  /* 0x0000006091914824 */ /* 0x000fe400078e02ff */
        /* <DEDUP_REMOVED lines=17> */
[----:B------:R-:W-:Y:S02]  /*a2d0*/  @P4 IADD3.X R203, R146, R145, RZ, P3, !PT ;  /* 0x0000009192cb4210 */ /* 0x000fe40001ffe4ff */
[----:B------:R-:W-:Y:S05]  /*a2e0*/  ISETP.GE.AND P3, PT, R237, 0x1, PT ;  /* 0x00000001ed00780c */ /* 0x000fea0003f66270 */
[----:B------:R1:W-:Y:S08]  /*a2f0*/  @P4 LDGSTS.E.BYPASS.LTC128B.128 [R215+0x4000], [R144.64+0x80], !P1 ;  /* 0x0400008090d74fae */ /* 0x0003f0000c901d46 */
[----:B------:R1:W-:Y:S08]  /*a300*/  @P4 LDGSTS.E.BYPASS.LTC128B.128 [R215+0x7000], [R144.64+0x100], !P0 ;  /* 0x0700010090d74fae */ /* 0x0003f0000c101d46 */
[----:B------:R2:W-:Y:S01]  /*a310*/  @P4 LDGSTS.E.BYPASS.LTC128B.128 [R215+0x2000], [R202.64], !P2 ;  /* 0x02000000cad74fae */ /* 0x0005e2000d101d46 */
[----:B------:R-:W-:Y:S07]  /*a320*/  @P5 ISETP.GE.AND P2, PT, R238, c[0x0][0x1d4], PT ;  /* 0x00007500ee005a0c */ /* 0x000fee0003f46270 */
[----:B------:R2:W-:Y:S01]  /*a330*/  @P4 LDGSTS.E.BYPASS.LTC128B.128 [R215+0x5000], [R202.64+0x80], !P1 ;  /* 0x05000080cad74fae */ /* 0x0005e2000c901d46 */
[----:B------:R-:W-:Y:S07]  /*a340*/  @P5 ISETP.GE.AND P1, PT, R236, c[0x0][0x1d4], PT ;  /* 0x00007500ec005a0c */ /* 0x000fee0003f26270 */
        /* <DEDUP_REMOVED lines=171> */
[----:B------:R-:W-:Y:S02]  /*ae00*/  FMNMX.FTZ R2, R4, R0, !PT ;  /* 0x0000000004027209 */ /* 0x000fe40007810000 */
[----:B------:R-:W-:Y:S02]  /*ae10*/  FMNMX.FTZ R200, R6, R3, !PT ;  /* 0x0000000306c87209 */ /* 0x000fe40007810000 */
[----:B------:R-:W-:Y:S02]  /*ae20*/  FMNMX.FTZ R2, R5, R2, !PT ;  /* 0x0000000205027209 */ /* 0x000fe40007810000 */
[----:B------:R-:W-:Y:S02]  /*ae30*/  FMNMX.FTZ R200, R7, R200, !PT ;  /* 0x000000c807c87209 */ /* 0x000fe40007810000 */
[----:B------:R-:W-:Y:S02]  /*ae40*/  FMNMX.FTZ R2, R8, R2, !PT ;  /* 0x0000000208027209 */ /* 0x000fe40007810000 */
[----:B------:R-:W-:Y:S02]  /*ae50*/  FMNMX.FTZ R200, R10, R200, !PT ;  /* 0x000000c80ac87209 */ /* 0x000fe40007810000 */
[----:B------:R-:W-:Y:S02]  /*ae60*/  FMNMX.FTZ R2, R9, R2, !PT ;  /* 0x0000000209027209 */ /* 0x000fe40007810000 */
[----:B------:R-:W-:Y:S01]  /*ae70*/  FMNMX.FTZ R200, R11, R200, !PT ;  /* 0x000000c80bc87209 */ /* 0x000fe20007810000 */
        /* <DEDUP_REMOVED lines=19> */
[----:B------:R-:W-:Y:S04]  /*afb0*/  FMNMX.FTZ R2, R21, R2, !PT ;  /* 0x0000000215027209 */ /* 0x000fe80007810000 */
[----:B------:R-:W-:Y:S04]  /*afc0*/  FMNMX.FTZ R2, R24, R2, !PT ;  /* 0x0000000218027209 */ /* 0x000fe80007810000 */
[----:B------:R-:W-:Y:S01]  /*afd0*/  FMNMX.FTZ R2, R25, R2, !PT ;  /* 0x0000000219027209 */ /* 0x000fe20007810000 */
[C---:B-1----:R-:W-:Y:S08]  /*afe0*/  HMMA.16816.F32 R28, R196.reuse, R144, R28 ;  /* 0x00000090c41c723c */ /* 0x042ff0000000181c */
[C---:B------:R-:W-:Y:S01]  /*aff0*/  HMMA.16816.F32 R32, R196.reuse, R146, R32 ;  /* 0x00000092c420723c */ /* 0x040fe20000001820 */
[----:B------:R-:W1:Y:S11]  /*b000*/  LDSM.16.M88.4 R144, [R202+0x8000] ;  /* 0x00800000ca90783b */ /* 0x000e760000000200 */
[----:B------:R-:W-:Y:S04]  /*b010*/  @!UPT UIADD3 URZ, URZ, URZ, URZ ;  /* 0x0000003f3f3ff290 */ /* 0x000fe8000fffe03f */
[----:B------:R-:W-:Y:S04]  /*b020*/  FMNMX.FTZ R2, R28, R2, !PT ;  /* 0x000000021c027209 */ /* 0x000fe80007810000 */
[----:B------:R-:W-:Y:S04]  /*b030*/  FMNMX.FTZ R2, R29, R2, !PT ;  /* 0x000000021d027209 */ /* 0x000fe80007810000 */
[----:B------:R-:W-:Y:S01]  /*b040*/  FMNMX.FTZ R2, R32, R2, !PT ;  /* 0x0000000220027209 */ /* 0x000fe20007810000 */
[C---:B-1----:R-:W-:Y:S08]  /*b050*/  HMMA.16816.F32 R36, R196.reuse, R144, R36 ;  /* 0x00000090c424723c */ /* 0x042ff00000001824 */
[C---:B------:R-:W-:Y:S01]  /*b060*/  HMMA.16816.F32 R40, R196.reuse, R146, R40 ;  /* 0x00000092c428723c */ /* 0x040fe20000001828 */
[----:B------:R-:W1:Y:S01]  /*b070*/  LDSM.16.M88.4 R144, [R202+0x8800] ;  /* 0x00880000ca90783b */ /* 0x000e620000000200 */
[----:B------:R-:W-:Y:S07]  /*b080*/  DEPBAR.LE SB0, 0x2 ;  /* 0x000080800000791a */ /* 0x000fee0000000000 */
[----:B------:R-:W-:Y:S01]  /*b090*/  BAR.SYNC.DEFER_BLOCKING 0x0 ;  /* 0x0000000000007b1d */ /* 0x000fe20000010000 */
[C---:B-1----:R-:W-:Y:S07]  /*b0a0*/  HMMA.16816.F32 R44, R196.reuse, R144, R44 ;  /* 0x00000090c42c723c */ /* 0x042fee000000182c */
        /* <DEDUP_REMOVED lines=21> */
[----:B------:R-:W-:Y:S04]  /*b200*/  FMNMX.FTZ R2, R46, R2, !PT ;  /* 0x000000022e027209 */ /* 0x000fe80007810000 */
[----:B------:R-:W-:Y:S04]  /*b210*/  FMNMX.FTZ R2, R47, R2, !PT ;  /* 0x000000022f027209 */ /* 0x000fe80007810000 */
[----:B------:R-:W-:Y:S02]  /*b220*/  FMNMX.FTZ R2, R50, R2, !PT ;  /* 0x0000000232027209 */ /* 0x000fe40007810000 */
[----:B-1----:R-:W-:Y:S02]  /*b230*/  FMNMX.FTZ R145, R145, R146, !PT ;  /* 0x0000009291917209 */ /* 0x002fe40007810000 */
[----:B------:R-:W-:Y:S03]  /*b240*/  FMNMX.FTZ R2, R51, R2, !PT ;  /* 0x0000000233027209 */ /* 0x000fe60007810000 */
[----:B------:R-:W1:Y:S08]  /*b250*/  SHFL.BFLY PT, R146, R145, 0x1, 0x1f ;  /* 0x0c201f0091927f89 */ /* 0x000e7000000e0000 */
[----:B------:R-:W2:Y:S01]  /*b260*/  SHFL.BFLY PT, R144, R2, 0x2, 0x1f ;  /* 0x0c401f0002907f89 */ /* 0x000ea200000e0000 */
[----:B-1----:R-:W-:Y:S05]  /*b270*/  FMNMX.FTZ R145, R145, R146, !PT ;  /* 0x0000009291917209 */ /* 0x002fea0007810000 */
[C---:B------:R-:W-:Y:S02]  /*b280*/  FMUL.FTZ R200, R145.reuse, c[0x0][0x2d0] ;  /* 0x0000b40091c87a20 */ /* 0x040fe40000410000 */
[----:B------:R-:W-:Y:S01]  /*b290*/  FADD.FTZ R0, -R145, R0 ;  /* 0x0000000091007221 */ /* 0x000fe20000010100 */
[----:B--2---:R-:W-:Y:S01]  /*b2a0*/  FMNMX.FTZ R144, R2, R144, !PT ;  /* 0x0000009002907209 */ /* 0x004fe20007810000 */
[--C-:B------:R-:W-:Y:S02]  /*b2b0*/  FFMA.FTZ R8, R8, c[0x0][0x2d0], -R200.reuse ;  /* 0x0000b40008087a23 */ /* 0x100fe400000108c8 */
[----:B------:R-:W-:Y:S02]  /*b2c0*/  FMUL.FTZ R0, R0, c[0x0][0x2d0] ;  /* 0x0000b40000007a20 */ /* 0x000fe40000410000 */
[----:B------:R1:W-:Y:S01]  /*b2d0*/  MUFU.EX2 R217, R8 ;  /* 0x0000000800d97308 */ /* 0x0003e20000000800 */
[----:B------:R-:W2:Y:S01]  /*b2e0*/  SHFL.BFLY PT, R147, R144, 0x1, 0x1f ;  /* 0x0c201f0090937f89 */ /* 0x000ea200000e0000 */
[--C-:B------:R-:W-:Y:S02]  /*b2f0*/  FFMA.FTZ R4, R4, c[0x0][0x2d0], -R200.reuse ;  /* 0x0000b40004047a23 */ /* 0x100fe400000108c8 */
[--C-:B------:R-:W-:Y:S02]  /*b300*/  FFMA.FTZ R5, R5, c[0x0][0x2d0], -R200.reuse ;  /* 0x0000b40005057a23 */ /* 0x100fe400000108c8 */
[--C-:B------:R-:W-:Y:S02]  /*b310*/  FFMA.FTZ R9, R9, c[0x0][0x2d0], -R200.reuse ;  /* 0x0000b40009097a23 */ /* 0x100fe400000108c8 */
[--C-:B------:R-:W-:Y:S02]  /*b320*/  FFMA.FTZ R12, R12, c[0x0][0x2d0], -R200.reuse ;  /* 0x0000b4000c0c7a23 */ /* 0x100fe400000108c8 */
[----:B------:R3:W5:Y:S01]  /*b330*/  MUFU.EX2 R2, R0 ;  /* 0x0000000000027308 */ /* 0x0007620000000800 */
[--C-:B------:R-:W-:Y:S02]  /*b340*/  FFMA.FTZ R13, R13, c[0x0][0x2d0], -R200.reuse ;  /* 0x0000b4000d0d7a23 */ /* 0x100fe400000108c8 */
[--C-:B------:R-:W-:Y:S02]  /*b350*/  FFMA.FTZ R17, R17, c[0x0][0x2d0], -R200.reuse ;  /* 0x0000b40011117a23 */ /* 0x100fe400000108c8 */
[--C-:B------:R-:W-:Y:S02]  /*b360*/  FFMA.FTZ R16, R16, c[0x0][0x2d0], -R200.reuse ;  /* 0x0000b40010107a23 */ /* 0x100fe400000108c8 */
[--C-:B------:R-:W-:Y:S02]  /*b370*/  FFMA.FTZ R20, R20, c[0x0][0x2d0], -R200.reuse ;  /* 0x0000b40014147a23 */ /* 0x100fe400000108c8 */
[--C-:B------:R-:W-:Y:S01]  /*b380*/  FFMA.FTZ R24, R24, c[0x0][0x2d0], -R200.reuse ;  /* 0x0000b40018187a23 */ /* 0x100fe200000108c8 */
[----:B------:R5:W-:Y:S01]  /*b390*/  MUFU.EX2 R201, R5 ;  /* 0x0000000500c97308 */ /* 0x000be20000000800 */
[--C-:B------:R-:W-:Y:S02]  /*b3a0*/  FFMA.FTZ R25, R25, c[0x0][0x2d0], -R200.reuse ;  /* 0x0000b40019197a23 */ /* 0x100fe400000108c8 */
[--C-:B------:R-:W-:Y:S01]  /*b3b0*/  FFMA.FTZ R21, R21, c[0x0][0x2d0], -R200.reuse ;  /* 0x0000b40015157a23 */ /* 0x100fe200000108c8 */
[----:B-1----:R-:W4:Y:S01]  /*b3c0*/  LDL.LU R8, [R1+0x8] ;  /* 0x0000080001087983 */ /* 0x002f220000300800 */
[----:B--2---:R-:W-:Y:S01]  /*b3d0*/  FMNMX.FTZ R144, R144, R147, !PT ;  /* 0x0000009390907209 */ /* 0x004fe20007810000 */
[--C-:B------:R-:W-:Y:S02]  /*b3e0*/  FFMA.FTZ R28, R28, c[0x0][0x2d0], -R200.reuse ;  /* 0x0000b4001c1c7a23 */ /* 0x100fe400000108c8 */
[----:B------:R-:W2:Y:S01]  /*b3f0*/  LDL R242, [R1+0x4c] ;  /* 0x00004c0001f27983 */ /* 0x000ea20000100800 */
[--C-:B------:R-:W-:Y:S01]  /*b400*/  FFMA.FTZ R29, R29, c[0x0][0x2d0], -R200.reuse ;  /* 0x0000b4001d1d7a23 */ /* 0x100fe200000108c8 */
[----:B------:R1:W1:Y:S01]  /*b410*/  MUFU.EX2 R147, R4 ;  /* 0x0000000400937308 */ /* 0x0002620000000800 */
[C---:B------:R-:W-:Y:S01]  /*b420*/  FMUL.FTZ R202, R144.reuse, c[0x0][0x2d0] ;  /* 0x0000b40090ca7a20 */ /* 0x040fe20000410000 */
[----:B------:R-:W2:Y:S01]  /*b430*/  LDL.64 R240, [R1+0x40] ;  /* 0x0000400001f07983 */ /* 0x000ea20000100a00 */
[----:B------:R-:W-:Y:S02]  /*b440*/  FFMA.FTZ R33, R33, c[0x0][0x2d0], -R200 ;  /* 0x0000b40021217a23 */ /* 0x000fe400000108c8 */
[----:B---3--:R-:W-:Y:S02]  /*b450*/  FADD.FTZ R0, -R144, R3 ;  /* 0x0000000390007221 */ /* 0x008fe40000010100 */
[--C-:B------:R-:W-:Y:S01]  /*b460*/  FFMA.FTZ R6, R6, c[0x0][0x2d0], -R202.reuse ;  /* 0x0000b40006067a23 */ /* 0x100fe200000108ca */
[----:B------:R-:W3:Y:S01]  /*b470*/  LDL R234, [R1+0x28] ;  /* 0x0000280001ea7983 */ /* 0x000ee20000100800 */
[----:B------:R-:W-:Y:S01]  /*b480*/  FMUL.FTZ R0, R0, c[0x0][0x2d0] ;  /* 0x0000b40000007a20 */ /* 0x000fe20000410000 */
[----:B------:R-:W-:Y:S01]  /*b490*/  MUFU.EX2 R226, R9 ;  /* 0x0000000900e27308 */ /* 0x000fe20000000800 */
[--C-:B------:R-:W-:Y:S02]  /*b4a0*/  FFMA.FTZ R7, R7, c[0x0][0x2d0], -R202.reuse ;  /* 0x0000b40007077a23 */ /* 0x100fe400000108ca */
[--C-:B------:R-:W-:Y:S02]  /*b4b0*/  FFMA.FTZ R10, R10, c[0x0][0x2d0], -R202.reuse ;  /* 0x0000b4000a0a7a23 */ /* 0x100fe400000108ca */
[C---:B-----5:R-:W-:Y:S02]  /*b4c0*/  FMUL.FTZ R5, R2.reuse, R149 ;  /* 0x0000009502057220 */ /* 0x060fe40000410000 */
[--C-:B------:R-:W-:Y:S02]  /*b4d0*/  FFMA.FTZ R11, R11, c[0x0][0x2d0], -R202.reuse ;  /* 0x0000b4000b0b7a23 */ /* 0x100fe400000108ca */
[C---:B------:R-:W-:Y:S01]  /*b4e0*/  FMUL.FTZ R100, R2.reuse, R100 ;  /* 0x0000006402647220 */ /* 0x040fe20000410000 */
[----:B------:R-:W5:Y:S01]  /*b4f0*/  MUFU.EX2 R0, R0 ;  /* 0x0000000000007308 */ /* 0x000f620000000800 */
[C---:B------:R-:W-:Y:S02]  /*b500*/  FMUL.FTZ R101, R2.reuse, R101 ;  /* 0x0000006502657220 */ /* 0x040fe40000410000 */
[C---:B------:R-:W-:Y:S02]  /*b510*/  FMUL.FTZ R104, R2.reuse, R104 ;  /* 0x0000006802687220 */ /* 0x040fe40000410000 */
[C---:B-1----:R-:W-:Y:S02]  /*b520*/  FMUL.FTZ R4, R2.reuse, R148 ;  /* 0x0000009402047220 */ /* 0x042fe40000410000 */
[C---:B------:R-:W-:Y:S02]  /*b530*/  FFMA.FTZ R146, R2.reuse, R219, R147 ;  /* 0x000000db02927223 */ /* 0x040fe40000010093 */
[C---:B------:R-:W-:Y:S01]  /*b540*/  FMUL.FTZ R105, R2.reuse, R105 ;  /* 0x0000006902697220 */ /* 0x040fe20000410000 */
[----:B------:R1:W-:Y:S01]  /*b550*/  MUFU.EX2 R3, R6 ;  /* 0x0000000600037308 */ /* 0x0003e20000000800 */
[C---:B------:R-:W-:Y:S02]  /*b560*/  FMUL.FTZ R108, R2.reuse, R108 ;  /* 0x0000006c026c7220 */ /* 0x040fe40000410000 */
[C---:B------:R-:W-:Y:S02]  /*b570*/  FMUL.FTZ R109, R2.reuse, R109 ;  /* 0x0000006d026d7220 */ /* 0x040fe40000410000 */
[C---:B------:R-:W-:Y:S02]  /*b580*/  FMUL.FTZ R112, R2.reuse, R112 ;  /* 0x0000007002707220 */ /* 0x040fe40000410000 */
[C---:B------:R-:W-:Y:S02]  /*b590*/  FMUL.FTZ R113, R2.reuse, R113 ;  /* 0x0000007102717220 */ /* 0x040fe40000410000 */
[C---:B------:R-:W-:Y:S01]  /*b5a0*/  FMUL.FTZ R116, R2.reuse, R116 ;  /* 0x0000007402747220 */ /* 0x040fe20000410000 */
[----:B------:R-:W1:Y:S01]  /*b5b0*/  MUFU.EX2 R218, R7 ;  /* 0x0000000700da7308 */ /* 0x000e620000000800 */
[C---:B------:R-:W-:Y:S02]  /*b5c0*/  FMUL.FTZ R117, R2.reuse, R117 ;  /* 0x0000007502757220 */ /* 0x040fe40000410000 */
[----:B------:R-:W-:Y:S02]  /*b5d0*/  FMUL.FTZ R120, R2, R120 ;  /* 0x0000007802787220 */ /* 0x000fe40000410000 */
[C---:B-----5:R-:W-:Y:S02]  /*b5e0*/  FMUL.FTZ R102, R0.reuse, R102 ;  /* 0x0000006600667220 */ /* 0x060fe40000410000 */
[C---:B------:R-:W-:Y:S02]  /*b5f0*/  FMUL.FTZ R103, R0.reuse, R103 ;  /* 0x0000006700677220 */ /* 0x040fe40000410000 */
[C---:B------:R-:W-:Y:S01]  /*b600*/  FMUL.FTZ R106, R0.reuse, R106 ;  /* 0x0000006a006a7220 */ /* 0x040fe20000410000 */
[----:B------:R5:W-:Y:S01]  /*b610*/  MUFU.EX2 R215, R10 ;  /* 0x0000000a00d77308 */ /* 0x000be20000000800 */
[C---:B------:R-:W-:Y:S02]  /*b620*/  FMUL.FTZ R107, R0.reuse, R107 ;  /* 0x0000006b006b7220 */ /* 0x040fe40000410000 */
[C---:B------:R-:W-:Y:S02]  /*b630*/  FMUL.FTZ R110, R0.reuse, R110 ;  /* 0x0000006e006e7220 */ /* 0x040fe40000410000 */
[C---:B-1----:R-:W-:Y:S02]  /*b640*/  FMUL.FTZ R6, R0.reuse, R150 ;  /* 0x0000009600067220 */ /* 0x042fe40000410000 */
[C---:B------:R-:W-:Y:S02]  /*b650*/  FMUL.FTZ R111, R0.reuse, R111 ;  /* 0x0000006f006f7220 */ /* 0x040fe40000410000 */
[C---:B------:R-:W-:Y:S01]  /*b660*/  FMUL.FTZ R114, R0.reuse, R114 ;  /* 0x0000007200727220 */ /* 0x040fe20000410000 */
[----:B------:R-:W1:Y:S01]  /*b670*/  MUFU.EX2 R219, R11 ;  /* 0x0000000b00db7308 */ /* 0x000e620000000800 */
[C---:B------:R-:W-:Y:S02]  /*b680*/  FMUL.FTZ R115, R0.reuse, R115 ;  /* 0x0000007300737220 */ /* 0x040fe40000410000 */
[----:B------:R-:W-:Y:S01]  /*b690*/  FMUL.FTZ R118, R0, R118 ;  /* 0x0000007600767220 */ /* 0x000fe20000410000 */
[----:B------:R-:W-:Y:S01]  /*b6a0*/  F2FP.PACK_AB R9, R218, R3 ;  /* 0x00000003da09723e */ /* 0x000fe200000000ff */
[C---:B------:R-:W-:Y:S02]  /*b6b0*/  FMUL.FTZ R7, R0.reuse, R151 ;  /* 0x0000009700077220 */ /* 0x040fe40000410000 */
[C---:B------:R-:W-:Y:S02]  /*b6c0*/  FMUL.FTZ R119, R0.reuse, R119 ;  /* 0x0000007700777220 */ /* 0x040fe40000410000 */
[C---:B------:R-:W-:Y:S01]  /*b6d0*/  FMUL.FTZ R122, R0.reuse, R122 ;  /* 0x0000007a007a7220 */ /* 0x040fe20000410000 */
[----:B------:R-:W-:Y:S01]  /*b6e0*/  MUFU.EX2 R230, R17 ;  /* 0x0000001100e67308 */ /* 0x000fe20000000800 */
[C---:B------:R-:W-:Y:S02]  /*b6f0*/  FMUL.FTZ R123, R0.reuse, R123 ;  /* 0x0000007b007b7220 */ /* 0x040fe40000410000 */
[----:B------:R-:W-:Y:S01]  /*b700*/  FMUL.FTZ R126, R0, R126 ;  /* 0x0000007e007e7220 */ /* 0x000fe20000410000 */
[----:B-----5:R-:W-:Y:S01]  /*b710*/  F2FP.PACK_AB R10, R226, R217 ;  /* 0x000000d9e20a723e */ /* 0x020fe200000000ff */
[C---:B------:R-:W-:Y:S02]  /*b720*/  FMUL.FTZ R127, R0.reuse, R127 ;  /* 0x0000007f007f7220 */ /* 0x040fe40000410000 */
[C---:B------:R-:W-:Y:S02]  /*b730*/  FMUL.FTZ R130, R0.reuse, R130 ;  /* 0x0000008200827220 */ /* 0x040fe40000410000 */
[C---:B------:R-:W-:Y:S01]  /*b740*/  FMUL.FTZ R131, R0.reuse, R131 ;  /* 0x0000008300837220 */ /* 0x040fe20000410000 */
[----:B------:R5:W2:Y:S01]  /*b750*/  MUFU.EX2 R222, R16 ;  /* 0x0000001000de7308 */ /* 0x000aa20000000800 */
        /* <DEDUP_REMOVED lines=69> */
[-C--:B------:R-:W-:Y:S01]  /*bbb0*/  IADD3 R2, R211, R205.reuse, RZ ;  /* 0x000000cdd3027210 */ /* 0x080fe20007ffe0ff */
[--C-:B------:R-:W-:Y:S02]  /*bbc0*/  FFMA.FTZ R14, R14, c[0x0][0x2d0], -R202.reuse ;  /* 0x0000b4000e0e7a23 */ /* 0x100fe400000108ca */
[--C-:B------:R-:W-:Y:S02]  /*bbd0*/  FFMA.FTZ R15, R15, c[0x0][0x2d0], -R202.reuse ;  /* 0x0000b4000f0f7a23 */ /* 0x100fe400000108ca */
[--C-:B------:R-:W-:Y:S02]  /*bbe0*/  FFMA.FTZ R18, R18, c[0x0][0x2d0], -R202.reuse ;  /* 0x0000b40012127a23 */ /* 0x100fe400000108ca */
[----:B------:R-:W-:Y:S01]  /*bbf0*/  MUFU.EX2 R220, R15 ;  /* 0x0000000f00dc7308 */ /* 0x000fe20000000800 */
[--C-:B------:R-:W-:Y:S02]  /*bc00*/  FFMA.FTZ R19, R19, c[0x0][0x2d0], -R202.reuse ;  /* 0x0000b40013137a23 */ /* 0x100fe400000108ca */
[--C-:B------:R-:W-:Y:S02]  /*bc10*/  FFMA.FTZ R22, R22, c[0x0][0x2d0], -R202.reuse ;  /* 0x0000b40016167a23 */ /* 0x100fe400000108ca */
[--C-:B------:R-:W-:Y:S02]  /*bc20*/  FFMA.FTZ R23, R23, c[0x0][0x2d0], -R202.reuse ;  /* 0x0000b40017177a23 */ /* 0x100fe400000108ca */
[--C-:B------:R-:W-:Y:S02]  /*bc30*/  FFMA.FTZ R26, R26, c[0x0][0x2d0], -R202.reuse ;  /* 0x0000b4001a1a7a23 */ /* 0x100fe400000108ca */
[--C-:B------:R-:W-:Y:S01]  /*bc40*/  FFMA.FTZ R27, R27, c[0x0][0x2d0], -R202.reuse ;  /* 0x0000b4001b1b7a23 */ /* 0x100fe200000108ca */
[----:B------:R-:W-:Y:S01]  /*bc50*/  MUFU.EX2 R221, R18 ;  /* 0x0000001200dd7308 */ /* 0x000fe20000000800 */
[--C-:B------:R-:W-:Y:S02]  /*bc60*/  FFMA.FTZ R30, R30, c[0x0][0x2d0], -R202.reuse ;  /* 0x0000b4001e1e7a23 */ /* 0x100fe400000108ca */
[--C-:B------:R-:W-:Y:S02]  /*bc70*/  FFMA.FTZ R31, R31, c[0x0][0x2d0], -R202.reuse ;  /* 0x0000b4001f1f7a23 */ /* 0x100fe400000108ca */
[----:B------:R-:W-:Y:S02]  /*bc80*/  FFMA.FTZ R38, R38, c[0x0][0x2d0], -R202 ;  /* 0x0000b40026267a23 */ /* 0x000fe400000108ca */
[--C-:B------:R-:W-:Y:S02]  /*bc90*/  FFMA.FTZ R32, R32, c[0x0][0x2d0], -R200.reuse ;  /* 0x0000b40020207a23 */ /* 0x100fe400000108c8 */
[--C-:B------:R-:W-:Y:S01]  /*bca0*/  FFMA.FTZ R40, R40, c[0x0][0x2d0], -R200.reuse ;  /* 0x0000b40028287a23 */ /* 0x100fe200000108c8 */
[----:B------:R-:W1:Y:S01]  /*bcb0*/  MUFU.EX2 R225, R19 ;  /* 0x0000001300e17308 */ /* 0x000e620000000800 */
[----:B------:R-:W-:Y:S02]  /*bcc0*/  FFMA.FTZ R37, R37, c[0x0][0x2d0], -R200 ;  /* 0x0000b40025257a23 */ /* 0x000fe400000108c8 */
[--C-:B------:R-:W-:Y:S02]  /*bcd0*/  FFMA.FTZ R35, R35, c[0x0][0x2d0], -R202.reuse ;  /* 0x0000b40023237a23 */ /* 0x100fe400000108ca */
[--C-:B------:R-:W-:Y:S02]  /*bce0*/  FFMA.FTZ R34, R34, c[0x0][0x2d0], -R202.reuse ;  /* 0x0000b40022227a23 */ /* 0x100fe400000108ca */
[----:B------:R-:W-:Y:S02]  /*bcf0*/  FFMA.FTZ R39, R39, c[0x0][0x2d0], -R202 ;  /* 0x0000b40027277a23 */ /* 0x000fe400000108ca */
[----:B------:R-:W-:Y:S01]  /*bd00*/  FFMA.FTZ R41, R41, c[0x0][0x2d0], -R200 ;  /* 0x0000b40029297a23 */ /* 0x000fe200000108c8 */
[----:B------:R-:W-:Y:S01]  /*bd10*/  MUFU.EX2 R227, R22 ;  /* 0x0000001600e37308 */ /* 0x000fe20000000800 */
[--C-:B------:R-:W-:Y:S02]  /*bd20*/  FFMA.FTZ R42, R42, c[0x0][0x2d0], -R202.reuse ;  /* 0x0000b4002a2a7a23 */ /* 0x100fe400000108ca */
[----:B------:R-:W-:Y:S02]  /*bd30*/  FFMA.FTZ R43, R43, c[0x0][0x2d0], -R202 ;  /* 0x0000b4002b2b7a23 */ /* 0x000fe400000108ca */
[----:B------:R-:W-:Y:S02]  /*bd40*/  FFMA.FTZ R36, R36, c[0x0][0x2d0], -R200 ;  /* 0x0000b40024247a23 */ /* 0x000fe400000108c8 */
[----:B------:R-:W-:Y:S03]  /*bd50*/  FFMA.FTZ R47, R47, c[0x0][0x2d0], -R202 ;  /* 0x0000b4002f2f7a23 */ /* 0x000fe600000108ca */
[----:B------:R-:W-:Y:S10]  /*bd60*/  MUFU.EX2 R228, R23 ;  /* 0x0000001700e47308 */ /* 0x000ff40000000800 */
[----:B------:R-:W-:Y:S10]  /*bd70*/  MUFU.EX2 R224, R26 ;  /* 0x0000001a00e07308 */ /* 0x000ff40000000800 */
[----:B------:R-:W-:Y:S10]  /*bd80*/  MUFU.EX2 R223, R27 ;  /* 0x0000001b00df7308 */ /* 0x000ff40000000800 */
[----:B------:R-:W-:Y:S01]  /*bd90*/  MUFU.EX2 R39, R39 ;  /* 0x0000002700277308 */ /* 0x000fe20000000800 */
[----:B----4-:R-:W-:Y:S01]  /*bda0*/  FFMA.FTZ R203, R0, R8, R3 ;  /* 0x0000000800cb7223 */ /* 0x010fe20000010003 */
[----:B------:R-:W-:Y:S02]  /*bdb0*/  IADD3 R0, R210, R205, RZ ;  /* 0x000000cdd2007210 */ /* 0x000fe40007ffe0ff */
[C---:B------:R-:W-:Y:S01]  /*bdc0*/  F2FP.PACK_AB R8, R201.reuse, R147 ;  /* 0x00000093c908723e */ /* 0x040fe200000000ff */
[----:B------:R-:W-:Y:S01]  /*bdd0*/  FADD.FTZ R201, R201, R146 ;  /* 0x00000092c9c97221 */ /* 0x000fe20000010000 */
[C---:B------:R-:W-:Y:S01]  /*bde0*/  IADD3 R3, R207.reuse, R0, RZ ;  /* 0x00000000cf037210 */ /* 0x040fe20007ffe0ff */
[----:B------:R-:W4:Y:S03]  /*bdf0*/  LDSM.16.MT88.4 R148, [R0] ;  /* 0x000000000094783b */ /* 0x000f260000004200 */
[----:B------:R-:W-:Y:S01]  /*be00*/  MUFU.EX2 R147, R12 ;  /* 0x0000000c00937308 */ /* 0x000fe20000000800 */
[----:B------:R-:W-:Y:S01]  /*be10*/  IADD3 R146, R207, R2, RZ ;  /* 0x00000002cf927210 */ /* 0x000fe20007ffe0ff */
[----:B-----5:R-:W-:Y:S04]  /*be20*/  FADD.FTZ R16, R217, R201 ;  /* 0x000000c9d9107221 */ /* 0x020fe80000010000 */
[----:B------:R-:W-:Y:S04]  /*be30*/  FADD.FTZ R16, R226, R16 ;  /* 0x00000010e2107221 */ /* 0x000fe80000010000 */
[----:B------:R-:W-:Y:S10]  /*be40*/  MUFU.EX2 R205, R29 ;  /* 0x0000001d00cd7308 */ /* 0x000ff40000000800 */
[----:B------:R-:W-:Y:S10]  /*be50*/  MUFU.EX2 R217, R33 ;  /* 0x0000002100d97308 */ /* 0x000ff40000000800 */
[----:B------:R-:W-:Y:S01]  /*be60*/  MUFU.EX2 R201, R30 ;  /* 0x0000001e00c97308 */ /* 0x000fe20000000800 */
[C---:B----4-:R-:W-:Y:S09]  /*be70*/  HMMA.16816.F32 R4, R8.reuse, R148, R4 ;  /* 0x000000940804723c */ /* 0x050ff20000001804 */
[----:B------:R-:W-:Y:S01]  /*be80*/  MUFU.EX2 R41, R41 ;  /* 0x0000002900297308 */ /* 0x000fe20000000800 */
[C---:B------:R-:W-:Y:S01]  /*be90*/  HMMA.16816.F32 R100, R8.reuse, R150, R100 ;  /* 0x000000960864723c */ /* 0x040fe20000001864 */
[----:B------:R-:W4:Y:S08]  /*bea0*/  LDSM.16.MT88.4 R148, [R3] ;  /* 0x000000000394783b */ /* 0x000f300000004200 */
[----:B------:R-:W-:Y:S10]  /*beb0*/  MUFU.EX2 R42, R42 ;  /* 0x0000002a002a7308 */ /* 0x000ff40000000800 */
[----:B------:R-:W-:Y:S10]  /*bec0*/  MUFU.EX2 R43, R43 ;  /* 0x0000002b002b7308 */ /* 0x000ff40000000800 */
[----:B------:R-:W-:Y:S01]  /*bed0*/  MUFU.EX2 R47, R47 ;  /* 0x0000002f002f7308 */ /* 0x000fe20000000800 */
[C---:B----4-:R-:W-:Y:S08]  /*bee0*/  HMMA.16816.F32 R104, R8.reuse, R148, R104 ;  /* 0x000000940868723c */ /* 0x050ff00000001868 */
[C---:B------:R-:W-:Y:S01]  /*bef0*/  HMMA.16816.F32 R108, R8.reuse, R150, R108 ;  /* 0x00000096086c723c */ /* 0x040fe2000000186c */
[----:B------:R-:W4:Y:S07]  /*bf00*/  LDSM.16.MT88.4 R148, [R2] ;  /* 0x000000000294783b */ /* 0x000f2e0000004200 */
[C---:B----4-:R-:W-:Y:S08]  /*bf10*/  HMMA.16816.F32 R112, R8.reuse, R148, R112 ;  /* 0x000000940870723c */ /* 0x050ff00000001870 */
[C---:B------:R-:W-:Y:S01]  /*bf20*/  HMMA.16816.F32 R116, R8.reuse, R150, R116 ;  /* 0x000000960874723c */ /* 0x040fe20000001874 */
[----:B------:R-:W4:Y:S07]  /*bf30*/  LDSM.16.MT88.4 R148, [R146] ;  /* 0x000000009294783b */ /* 0x000f2e0000004200 */
[C---:B----4-:R-:W-:Y:S08]  /*bf40*/  HMMA.16816.F32 R120, R8.reuse, R148, R120 ;  /* 0x000000940878723c */ /* 0x050ff00000001878 */
[C---:B------:R-:W-:Y:S01]  /*bf50*/  HMMA.16816.F32 R124, R8.reuse, R150, R124 ;  /* 0x00000096087c723c */ /* 0x040fe2000000187c */
[----:B------:R-:W4:Y:S07]  /*bf60*/  LDSM.16.MT88.4 R148, [R0+0x3000] ;  /* 0x003000000094783b */ /* 0x000f2e0000004200 */
        /* <DEDUP_REMOVED lines=21> */
[C---:B----4-:R-:W-:Y:S01]  /*c0c0*/  HMMA.16816.F32 R92, R8.reuse, R148, R92 ;  /* 0x00000094085c723c */ /* 0x050fe2000000185c */
[----:B------:R-:W4:Y:S07]  /*c0d0*/  MUFU.EX2 R149, R13 ;  /* 0x0000000d00957308 */ /* 0x000f2e0000000800 */
[----:B------:R-:W-:Y:S03]  /*c0e0*/  HMMA.16816.F32 R96, R8, R150, R96 ;  /* 0x000000960860723c */ /* 0x000fe60000001860 */
[----:B------:R5:W3:Y:S04]  /*c0f0*/  MUFU.EX2 R148, R14 ;  /* 0x0000000e00947308 */ /* 0x000ae80000000800 */
[----:B--2---:R-:W-:Y:S02]  /*c100*/  F2FP.PACK_AB R10, R230, R222 ;  /* 0x000000dee60a723e */ /* 0x004fe400000000ff */
[----:B-1----:R-:W-:Y:S04]  /*c110*/  F2FP.PACK_AB R11, R225, R221 ;  /* 0x000000dde10b723e */ /* 0x002fe800000000ff */
[----:B------:R1:W2:Y:S01]  /*c120*/  MUFU.EX2 R151, R20 ;  /* 0x0000001400977308 */ /* 0x0002a20000000800 */
[----:B----4-:R-:W-:Y:S09]  /*c130*/  F2FP.PACK_AB R8, R149, R147 ;  /* 0x000000939508723e */ /* 0x010ff200000000ff */
[----:B------:R-:W4:Y:S01]  /*c140*/  MUFU.EX2 R150, R28 ;  /* 0x0000001c00967308 */ /* 0x000f220000000800 */
[----:B-----5:R-:W5:Y:S01]  /*c150*/  LDSM.16.MT88.4 R12, [R0+0x800] ;  /* 0x00080000000c783b */ /* 0x020f620000004200 */
[----:B---3--:R-:W-:Y:S01]  /*c160*/  F2FP.PACK_AB R9, R220, R148 ;  /* 0x00000094dc09723e */ /* 0x008fe200000000ff */
[----:B-1----:R-:W-:Y:S06]  /*c170*/  FADD.FTZ R20, R147, R16 ;  /* 0x0000001093147221 */ /* 0x002fec0000010000 */
[----:B------:R-:W-:Y:S01]  /*c180*/  LDSM.16.MT88.4 R16, [R0+0x1800] ;  /* 0x001800000010783b */ /* 0x000fe20000004200 */
[----:B------:R1:W-:Y:S01]  /*c190*/  MUFU.EX2 R147, R34 ;  /* 0x0000002200937308 */ /* 0x0003e20000000800 */
[----:B------:R-:W-:Y:S04]  /*c1a0*/  FADD.FTZ R20, R149, R20 ;  /* 0x0000001495147221 */ /* 0x000fe80000010000 */
[----:B------:R-:W-:Y:S04]  /*c1b0*/  FADD.FTZ R24, R222, R20 ;  /* 0x00000014de187221 */ /* 0x000fe80000010000 */
[----:B------:R-:W-:Y:S02]  /*c1c0*/  FADD.FTZ R29, R230, R24 ;  /* 0x00000018e61d7221 */ /* 0x000fe40000010000 */
[----:B-1----:R-:W-:Y:S01]  /*c1d0*/  FFMA.FTZ R34, R50, c[0x0][0x2d0], -R202 ;  /* 0x0000b40032227a23 */ /* 0x002fe200000108ca */
[C---:B-----5:R-:W-:Y:S05]  /*c1e0*/  HMMA.16816.F32 R4, R8.reuse, R12, R4 ;  /* 0x0000000c0804723c */ /* 0x060fea0000001804 */
[----:B------:R-:W-:Y:S03]  /*c1f0*/  MUFU.EX2 R34, R34 ;  /* 0x0000002200227308 */ /* 0x000fe60000000800 */
        /* <DEDUP_REMOVED lines=36> */
[----:B------:R-:W-:Y:S01]  /*c440*/  F2FP.PACK_AB R10, R232, R231 ;  /* 0x000000e7e80a723e */ /* 0x000fe200000000ff */
[----:B------:R3:W-:Y:S03]  /*c450*/  MUFU.EX2 R203, R31 ;  /* 0x0000001f00cb7308 */ /* 0x0007e60000000800 */
[----:B------:R-:W-:Y:S01]  /*c460*/  F2FP.PACK_AB R9, R228, R227 ;  /* 0x000000e3e409723e */ /* 0x000fe200000000ff */
[----:B------:R-:W-:Y:S01]  /*c470*/  FADD.FTZ R21, R215, R8 ;  /* 0x00000008d7157221 */ /* 0x000fe20000010000 */
[----:B--2---:R-:W-:Y:S02]  /*c480*/  F2FP.PACK_AB R8, R229, R151 ;  /* 0x00000097e508723e */ /* 0x004fe400000000ff */
[----:B------:R-:W-:Y:S01]  /*c490*/  F2FP.PACK_AB R11, R223, R224 ;  /* 0x000000e0df0b723e */ /* 0x000fe200000000ff */
[----:B------:R-:W-:Y:S02]  /*c4a0*/  FADD.FTZ R21, R219, R21 ;  /* 0x00000015db157221 */ /* 0x000fe40000010000 */
[----:B------:R2:W-:Y:S02]  /*c4b0*/  MUFU.EX2 R215, R35 ;  /* 0x0000002300d77308 */ /* 0x0005e40000000800 */
[----:B------:R-:W-:Y:S04]  /*c4c0*/  FADD.FTZ R21, R148, R21 ;  /* 0x0000001594157221 */ /* 0x000fe80000010000 */
[----:B------:R-:W-:Y:S02]  /*c4d0*/  FADD.FTZ R25, R220, R21 ;  /* 0x00000015dc197221 */ /* 0x000fe40000010000 */
[----:B------:R-:W-:Y:S02]  /*c4e0*/  LDSM.16.MT88.4 R20, [R0+0x2000] ;  /* 0x002000000014783b */ /* 0x000fe40000004200 */
[----:B------:R-:W-:Y:S01]  /*c4f0*/  FADD.FTZ R28, R221, R25 ;  /* 0x00000019dd1c7221 */ /* 0x000fe20000010000 */
[----:B------:R5:W4:Y:S01]  /*c500*/  MUFU.EX2 R218, R32 ;  /* 0x0000002000da7308 */ /* 0x000b220000000800 */
[----:B---3--:R-:W-:Y:S04]  /*c510*/  FFMA.FTZ R31, R45, c[0x0][0x2d0], -R200 ;  /* 0x0000b4002d1f7a23 */ /* 0x008fe800000108c8 */
[----:B------:R-:W-:Y:S01]  /*c520*/  LDSM.16.MT88.4 R24, [R2+0x2000] ;  /* 0x002000000218783b */ /* 0x000fe20000004200 */
[----:B------:R-:W-:Y:S02]  /*c530*/  FADD.FTZ R30, R225, R28 ;  /* 0x0000001ce11e7221 */ /* 0x000fe40000010000 */
[----:B------:R-:W-:Y:S02]  /*c540*/  FADD.FTZ R28, R151, R29 ;  /* 0x0000001d971c7221 */ /* 0x000fe40000010000 */
[----:B------:R-:W-:Y:S01]  /*c550*/  FADD.FTZ R29, R227, R30 ;  /* 0x0000001ee31d7221 */ /* 0x000fe20000010000 */
[C---:B-1----:R-:W-:Y:S01]  /*c560*/  HMMA.16816.F32 R4, R8.reuse, R12, R4 ;  /* 0x0000000c0804723c */ /* 0x042fe20000001804 */
[----:B------:R-:W-:Y:S02]  /*c570*/  MUFU.EX2 R45, R37 ;  /* 0x00000025002d7308 */ /* 0x000fe40000000800 */
[----:B------:R-:W-:Y:S02]  /*c580*/  FADD.FTZ R29, R228, R29 ;  /* 0x0000001de41d7221 */ /* 0x000fe40000010000 */
[----:B------:R-:W-:Y:S02]  /*c590*/  FADD.FTZ R28, R229, R28 ;  /* 0x0000001ce51c7221 */ /* 0x000fe40000010000 */
[----:B--2---:R-:W-:Y:S01]  /*c5a0*/  FFMA.FTZ R35, R44, c[0x0][0x2d0], -R200 ;  /* 0x0000b4002c237a23 */ /* 0x004fe200000108c8 */
[C---:B------:R-:W-:Y:S01]  /*c5b0*/  HMMA.16816.F32 R100, R8.reuse, R14, R100 ;  /* 0x0000000e0864723c */ /* 0x040fe20000001864 */
[----:B------:R-:W1:Y:S02]  /*c5c0*/  LDSM.16.MT88.4 R12, [R3+0x1000] ;  /* 0x00100000030c783b */ /* 0x000e640000004200 */
[----:B------:R2:W3:Y:S01]  /*c5d0*/  MUFU.EX2 R44, R36 ;  /* 0x00000024002c7308 */ /* 0x0004e20000000800 */
[----:B------:R-:W-:Y:S02]  /*c5e0*/  FADD.FTZ R28, R231, R28 ;  /* 0x0000001ce71c7221 */ /* 0x000fe40000010000 */
[--C-:B-----5:R-:W-:Y:S02]  /*c5f0*/  FFMA.FTZ R32, R48, c[0x0][0x2d0], -R200.reuse ;  /* 0x0000b40030207a23 */ /* 0x120fe400000108c8 */
[----:B------:R-:W-:Y:S05]  /*c600*/  FFMA.FTZ R200, R49, c[0x0][0x2d0], -R200 ;  /* 0x0000b40031c87a23 */ /* 0x000fea00000108c8 */
[----:B------:R-:W-:Y:S10]  /*c610*/  MUFU.EX2 R37, R32 ;  /* 0x0000002000257308 */ /* 0x000ff40000000800 */
[----:B------:R-:W-:Y:S01]  /*c620*/  MUFU.EX2 R200, R200 ;  /* 0x000000c800c87308 */ /* 0x000fe20000000800 */
[--C-:B--2---:R-:W-:Y:S02]  /*c630*/  FFMA.FTZ R36, R46, c[0x0][0x2d0], -R202.reuse ;  /* 0x0000b4002e247a23 */ /* 0x104fe400000108ca */
[----:B------:R-:W-:Y:S07]  /*c640*/  FFMA.FTZ R202, R51, c[0x0][0x2d0], -R202 ;  /* 0x0000b40033ca7a23 */ /* 0x000fee00000108ca */
[----:B------:R-:W2:Y:S01]  /*c650*/  MUFU.EX2 R48, R40 ;  /* 0x0000002800307308 */ /* 0x000ea20000000800 */
[C---:B-1----:R-:W-:Y:S09]  /*c660*/  HMMA.16816.F32 R104, R8.reuse, R12, R104 ;  /* 0x0000000c0868723c */ /* 0x042ff20000001868 */
[----:B------:R-:W1:Y:S01]  /*c670*/  MUFU.EX2 R40, R38 ;  /* 0x0000002600287308 */ /* 0x000e620000000800 */
[C---:B------:R-:W-:Y:S01]  /*c680*/  HMMA.16816.F32 R108, R8.reuse, R14, R108 ;  /* 0x0000000e086c723c */ /* 0x040fe2000000186c */
[----:B------:R-:W5:Y:S08]  /*c690*/  LDSM.16.MT88.4 R12, [R2+0x1000] ;  /* 0x00100000020c783b */ /* 0x000f700000004200 */
[----:B------:R-:W-:Y:S10]  /*c6a0*/  MUFU.EX2 R38, R31 ;  /* 0x0000001f00267308 */ /* 0x000ff40000000800 */
[----:B------:R-:W-:Y:S10]  /*c6b0*/  MUFU.EX2 R202, R202 ;  /* 0x000000ca00ca7308 */ /* 0x000ff40000000800 */
[----:B------:R-:W1:Y:S10]  /*c6c0*/  MUFU.EX2 R35, R35 ;  /* 0x0000002300237308 */ /* 0x000e740000000800 */
[----:B------:R-:W1:Y:S01]  /*c6d0*/  MUFU.EX2 R36, R36 ;  /* 0x0000002400247308 */ /* 0x000e620000000800 */
[C---:B-----5:R-:W-:Y:S08]  /*c6e0*/  HMMA.16816.F32 R112, R8.reuse, R12, R112 ;  /* 0x0000000c0870723c */ /* 0x060ff00000001870 */
[C---:B------:R-:W-:Y:S01]  /*c6f0*/  HMMA.16816.F32 R116, R8.reuse, R14, R116 ;  /* 0x0000000e0874723c */ /* 0x040fe20000001874 */
[----:B------:R-:W5:Y:S07]  /*c700*/  LDSM.16.MT88.4 R12, [R146+0x1000] ;  /* 0x00100000920c783b */ /* 0x000f6e0000004200 */
        /* <DEDUP_REMOVED lines=25> */
[----:B------:R-:W-:Y:S01]  /*c8a0*/  HMMA.16816.F32 R96, R8, R14, R96 ;  /* 0x0000000e0860723c */ /* 0x000fe20000001860 */
[----:B------:R-:W5:Y:S06]  /*c8b0*/  LDSM.16.MT88.4 R12, [R3+0x1800] ;  /* 0x00180000030c783b */ /* 0x000f6c0000004200 */
[----:B----4-:R-:W-:Y:S02]  /*c8c0*/  F2FP.PACK_AB R8, R205, R150 ;  /* 0x00000096cd08723e */ /* 0x010fe400000000ff */
[----:B------:R-:W-:Y:S03]  /*c8d0*/  F2FP.PACK_AB R10, R217, R218 ;  /* 0x000000dad90a723e */ /* 0x000fe600000000ff */
[----:B------:R-:W-:Y:S02]  /*c8e0*/  F2FP.PACK_AB R9, R203, R201 ;  /* 0x000000c9cb09723e */ /* 0x000fe400000000ff */
[----:B------:R-:W-:Y:S07]  /*c8f0*/  F2FP.PACK_AB R11, R215, R147 ;  /* 0x00000093d70b723e */ /* 0x000fee00000000ff */
[C---:B------:R-:W-:Y:S08]  /*c900*/  HMMA.16816.F32 R4, R8.reuse, R16, R4 ;  /* 0x000000100804723c */ /* 0x040ff00000001804 */
[C---:B------:R-:W-:Y:S01]  /*c910*/  HMMA.16816.F32 R100, R8.reuse, R18, R100 ;  /* 0x000000120864723c */ /* 0x040fe20000001864 */
[----:B------:R-:W4:Y:S07]  /*c920*/  LDSM.16.MT88.4 R16, [R2+0x1800] ;  /* 0x001800000210783b */ /* 0x000f2e0000004200 */
[C---:B-----5:R-:W-:Y:S08]  /*c930*/  HMMA.16816.F32 R104, R8.reuse, R12, R104 ;  /* 0x0000000c0868723c */ /* 0x060ff00000001868 */
[C---:B------:R-:W-:Y:S01]  /*c940*/  HMMA.16816.F32 R108, R8.reuse, R14, R108 ;  /* 0x0000000e086c723c */ /* 0x040fe2000000186c */
[----:B------:R-:W5:Y:S07]  /*c950*/  LDSM.16.MT88.4 R12, [R146+0x1800] ;  /* 0x00180000920c783b */ /* 0x000f6e0000004200 */
[C---:B----4-:R-:W-:Y:S08]  /*c960*/  HMMA.16816.F32 R112, R8.reuse, R16, R112 ;  /* 0x000000100870723c */ /* 0x050ff00000001870 */
        /* <DEDUP_REMOVED lines=27> */
[----:B------:R-:W-:Y:S01]  /*cb20*/  HMMA.16816.F32 R96, R8, R14, R96 ;  /* 0x0000000e0860723c */ /* 0x000fe20000001860 */
[----:B------:R-:W5:Y:S06]  /*cb30*/  LDSM.16.MT88.4 R12, [R146+0x2000] ;  /* 0x00200000920c783b */ /* 0x000f6c0000004200 */
[----:B---3--:R-:W-:Y:S02]  /*cb40*/  F2FP.PACK_AB R8, R45, R44 ;  /* 0x0000002c2d08723e */ /* 0x008fe400000000ff */
[----:B--2---:R-:W-:Y:S03]  /*cb50*/  F2FP.PACK_AB R10, R41, R48 ;  /* 0x00000030290a723e */ /* 0x004fe600000000ff */
[----:B-1----:R-:W-:Y:S02]  /*cb60*/  F2FP.PACK_AB R9, R39, R40 ;  /* 0x000000282709723e */ /* 0x002fe400000000ff */
[----:B------:R-:W-:Y:S07]  /*cb70*/  F2FP.PACK_AB R11, R43, R42 ;  /* 0x0000002a2b0b723e */ /* 0x000fee00000000ff */
[C---:B------:R-:W-:Y:S08]  /*cb80*/  HMMA.16816.F32 R4, R8.reuse, R20, R4 ;  /* 0x000000140804723c */ /* 0x040ff00000001804 */
        /* <DEDUP_REMOVED lines=29> */
[C---:B---3--:R-:W-:Y:S08]  /*cd60*/  HMMA.16816.F32 R84, R8.reuse, R24, R84 ;  /* 0x000000180854723c */ /* 0x048ff00000001854 */
[C---:B------:R-:W-:Y:S01]  /*cd70*/  HMMA.16816.F32 R88, R8.reuse, R26, R88 ;  /* 0x0000001a0858723c */ /* 0x040fe20000001858 */
[----:B------:R-:W2:Y:S07]  /*cd80*/  LDSM.16.MT88.4 R24, [R2+0x2800] ;  /* 0x002800000218783b */ /* 0x000eae0000004200 */
[C---:B----4-:R-:W-:Y:S07]  /*cd90*/  HMMA.16816.F32 R92, R8.reuse, R12, R92 ;  /* 0x0000000c085c723c */ /* 0x050fee000000185c */
[----:B------:R-:W-:Y:S01]  /*cda0*/  FADD.FTZ R12, R232, R28 ;  /* 0x0000001ce80c7221 */ /* 0x000fe20000010000 */
[----:B------:R-:W-:Y:S04]  /*cdb0*/  HMMA.16816.F32 R96, R8, R14, R96 ;  /* 0x0000000e0860723c */ /* 0x000fe80000001860 */
[----:B------:R-:W-:Y:S02]  /*cdc0*/  FADD.FTZ R33, R150, R12 ;  /* 0x0000000c96217221 */ /* 0x000fe40000010000 */
[----:B------:R-:W-:Y:S01]  /*cdd0*/  FADD.FTZ R13, R224, R29 ;  /* 0x0000001de00d7221 */ /* 0x000fe20000010000 */
[----:B------:R-:W-:Y:S01]  /*cde0*/  F2FP.PACK_AB R8, R38, R35 ;  /* 0x000000232608723e */ /* 0x000fe200000000ff */
[----:B------:R-:W-:Y:S01]  /*cdf0*/  LDSM.16.MT88.4 R28, [R0+0x5800] ;  /* 0x00580000001c783b */ /* 0x000fe20000004200 */
[----:B------:R-:W-:Y:S03]  /*ce00*/  F2FP.PACK_AB R9, R47, R36 ;  /* 0x000000242f09723e */ /* 0x000fe600000000ff */
[----:B------:R-:W-:Y:S01]  /*ce10*/  F2FP.PACK_AB R10, R200, R37 ;  /* 0x00000025c80a723e */ /* 0x000fe200000000ff */
[----:B------:R-:W-:Y:S01]  /*ce20*/  FADD.FTZ R32, R223, R13 ;  /* 0x0000000ddf207221 */ /* 0x000fe20000010000 */
[----:B------:R-:W-:Y:S02]  /*ce30*/  F2FP.PACK_AB R11, R202, R34 ;  /* 0x00000022ca0b723e */ /* 0x000fe400000000ff */
[----:B------:R-:W3:Y:S05]  /*ce40*/  LDSM.16.MT88.4 R12, [R146+0x2800] ;  /* 0x00280000920c783b */ /* 0x000eea0000004200 */
[C---:B-1----:R-:W-:Y:S03]  /*ce50*/  HMMA.16816.F32 R148, R8.reuse, R16, R4 ;  /* 0x000000100894723c */ /* 0x042fe60000001804 */
[----:B------:R-:W1:Y:S05]  /*ce60*/  LDSM.16.MT88.4 R4, [R3+0x5800] ;  /* 0x005800000304783b */ /* 0x000e6a0000004200 */
[C---:B------:R-:W-:Y:S03]  /*ce70*/  HMMA.16816.F32 R100, R8.reuse, R18, R100 ;  /* 0x000000120864723c */ /* 0x040fe60000001864 */
[----:B------:R-:W4:Y:S05]  /*ce80*/  LDSM.16.MT88.4 R16, [R2+0x5800] ;  /* 0x005800000210783b */ /* 0x000f2a0000004200 */
[C---:B------:R-:W-:Y:S08]  /*ce90*/  HMMA.16816.F32 R104, R8.reuse, R20, R104 ;  /* 0x000000140868723c */ /* 0x040ff00000001868 */
[C---:B------:R-:W-:Y:S01]  /*cea0*/  HMMA.16816.F32 R108, R8.reuse, R22, R108 ;  /* 0x00000016086c723c */ /* 0x040fe2000000186c */
[----:B------:R-:W5:Y:S07]  /*ceb0*/  LDSM.16.MT88.4 R20, [R146+0x5800] ;  /* 0x005800009214783b */ /* 0x000f6e0000004200 */
[C---:B--2---:R-:W-:Y:S08]  /*cec0*/  HMMA.16816.F32 R112, R8.reuse, R24, R112 ;  /* 0x000000180870723c */ /* 0x044ff00000001870 */
[C---:B------:R-:W-:Y:S01]  /*ced0*/  HMMA.16816.F32 R116, R8.reuse, R26, R116 ;  /* 0x0000001a0874723c */ /* 0x040fe20000001874 */
[----:B------:R2:W4:Y:S07]  /*cee0*/  LDSM.16.MT88.4 R24, [R0+0x8800] ;  /* 0x008800000018783b */ /* 0x00052e0000004200 */
[C---:B---3--:R-:W-:Y:S08]  /*cef0*/  HMMA.16816.F32 R120, R8.reuse, R12, R120 ;  /* 0x0000000c0878723c */ /* 0x048ff00000001878 */
[C---:B------:R-:W-:Y:S01]  /*cf00*/  HMMA.16816.F32 R124, R8.reuse, R14, R124 ;  /* 0x0000000e087c723c */ /* 0x040fe2000000187c */
[----:B------:R3:W5:Y:S07]  /*cf10*/  LDSM.16.MT88.4 R12, [R3+0x8800] ;  /* 0x00880000030c783b */ /* 0x00076e0000004200 */
[C---:B------:R-:W-:Y:S04]  /*cf20*/  HMMA.16816.F32 R128, R8.reuse, R28, R128 ;  /* 0x0000001c0880723c */ /* 0x040fe80000001880 */
[----:B--2---:R-:W-:Y:S04]  /*cf30*/  @P5 IADD3 R0, R216, -0x2, RZ ;  /* 0xfffffffed8005810 */ /* 0x004fe80007ffe0ff */
[C---:B------:R-:W-:Y:S08]  /*cf40*/  HMMA.16816.F32 R132, R8.reuse, R30, R132 ;  /* 0x0000001e0884723c */ /* 0x040ff00000001884 */
[C---:B-1----:R-:W-:Y:S04]  /*cf50*/  HMMA.16816.F32 R136, R8.reuse, R4, R136 ;  /* 0x000000040888723c */ /* 0x042fe80000001888 */
[----:B---3--:R-:W-:Y:S04]  /*cf60*/  @P5 SHF.R.S32.HI R3, RZ, 0x1f, R0 ;  /* 0x0000001fff035819 */ /* 0x008fe80000011400 */
[C---:B------:R-:W-:Y:S01]  /*cf70*/  HMMA.16816.F32 R140, R8.reuse, R6, R140 ;  /* 0x00000006088c723c */ /* 0x040fe2000000188c */
[----:B------:R1:W2:Y:S03]  /*cf80*/  LDSM.16.MT88.4 R4, [R2+0x8800] ;  /* 0x008800000204783b */ /* 0x0002a60000004200 */
[----:B------:R-:W-:Y:S04]  /*cf90*/  @P5 IMAD R3, R3, c[0x0][0x1e0], RZ ;  /* 0x0000780003035a24 */ /* 0x000fe800078e02ff */
[C---:B----4-:R-:W-:Y:S07]  /*cfa0*/  HMMA.16816.F32 R52, R8.reuse, R16, R52 ;  /* 0x000000100834723c */ /* 0x050fee0000001834 */
[C---:B------:R-:W-:Y:S01]  /*cfb0*/  @P5 IMAD.WIDE.U32 R16, R0.reuse, c[0x0][0x1e0], RZ ;  /* 0x0000780000105a25 */ /* 0x040fe200078e00ff */
[C---:B------:R-:W-:Y:S08]  /*cfc0*/  HMMA.16816.F32 R56, R8.reuse, R18, R56 ;  /* 0x000000120838723c */ /* 0x040ff00000001838 */
[C---:B-----5:R-:W-:Y:S04]  /*cfd0*/  HMMA.16816.F32 R60, R8.reuse, R20, R60 ;  /* 0x00000014083c723c */ /* 0x060fe8000000183c */
[----:B-1----:R-:W-:Y:S01]  /*cfe0*/  @P5 IMAD R2, R0, c[0x0][0x1e4], R3 ;  /* 0x0000790000025a24 */ /* 0x002fe200078e0203 */
[----:B------:R-:W-:Y:S02]  /*cff0*/  @P5 MOV R3, R242 ;  /* 0x000000f200035202 */ /* 0x000fe40000000f00 */
[----:B------:R-:W-:Y:S01]  /*d000*/  FADD.FTZ R21, R205, R33 ;  /* 0x00000021cd157221 */ /* 0x000fe20000010000 */
[C---:B------:R-:W-:Y:S04]  /*d010*/  HMMA.16816.F32 R64, R8.reuse, R22, R64 ;  /* 0x000000160840723c */ /* 0x040fe80000001840 */
[----:B------:R-:W-:Y:S01]  /*d020*/  @P5 IADD3 R0, R17, R2, RZ ;  /* 0x0000000211005210 */ /* 0x000fe20007ffe0ff */
[----:B------:R-:W-:Y:S01]  /*d030*/  FADD.FTZ R17, R201, R32 ;  /* 0x00000020c9117221 */ /* 0x000fe20000010000 */
[----:B------:R-:W-:Y:S02]  /*d040*/  @P5 MOV R2, R240 ;  /* 0x000000f000025202 */ /* 0x000fe40000000f00 */
[C---:B------:R-:W-:Y:S04]  /*d050*/  HMMA.16816.F32 R68, R8.reuse, R24, R68 ;  /* 0x000000180844723c */ /* 0x040fe80000001844 */
[----:B------:R-:W-:Y:S04]  /*d060*/  @P5 IMAD.WIDE.U32 R2, R16, 0x60, R2 ;  /* 0x0000006010025825 */ /* 0x000fe800078e0002 */
[C---:B------:R-:W-:Y:S04]  /*d070*/  HMMA.16816.F32 R72, R8.reuse, R26, R72 ;  /* 0x0000001a0848723c */ /* 0x040fe80000001848 */
[----:B------:R-:W-:Y:S02]  /*d080*/  @P5 IMAD R0, R0, 0x60, RZ ;  /* 0x0000006000005824 */ /* 0x000fe400078e02ff */
[----:B------:R-:W-:Y:S02]  /*d090*/  FADD.FTZ R20, R203, R17 ;  /* 0x00000011cb147221 */ /* 0x000fe40000010000 */
[----:B------:R-:W1:Y:S01]  /*d0a0*/  LDSM.16.MT88.4 R16, [R146+0x8800] ;  /* 0x008800009210783b */ /* 0x000e620000004200 */
[C---:B------:R-:W-:Y:S03]  /*d0b0*/  HMMA.16816.F32 R76, R8.reuse, R12, R76 ;  /* 0x0000000c084c723c */ /* 0x040fe6000000184c */
[----:B------:R-:W-:Y:S01]  /*d0c0*/  @P5 IADD3 R3, R3, R0, RZ ;  /* 0x0000000003035210 */ /* 0x000fe20007ffe0ff */
[----:B------:R-:W-:Y:S03]  /*d0d0*/  FADD.FTZ R0, R218, R21 ;  /* 0x00000015da007221 */ /* 0x000fe60000010000 */
[C---:B------:R-:W-:Y:S01]  /*d0e0*/  @P5 LEA R12, P0, R2.reuse, c[0x0][0x1c8], 0x1 ;  /* 0x00007200020c5a11 */ /* 0x040fe200078008ff */
[C---:B------:R-:W-:Y:S04]  /*d0f0*/  HMMA.16816.F32 R80, R8.reuse, R14, R80 ;  /* 0x0000000e0850723c */ /* 0x040fe80000001850 */
[----:B------:R-:W-:Y:S01]  /*d100*/  @P5 LEA.HI.X R13, R2, c[0x0][0x1cc], R3, 0x1, P0 ;  /* 0x00007300020d5a11 */ /* 0x000fe200000f0c03 */
[----:B------:R-:W-:Y:S01]  /*d110*/  FADD.FTZ R3, R217, R0 ;  /* 0x00000000d9037221 */ /* 0x000fe20000010000 */
[----:B------:R-:W-:Y:S01]  /*d120*/  IADD3 R0, R237, 0x1, RZ ;  /* 0x00000001ed007810 */ /* 0x000fe20007ffe0ff */
[----:B------:R-:W-:Y:S01]  /*d130*/  FADD.FTZ R2, R147, R20 ;  /* 0x0000001493027221 */ /* 0x000fe20000010000 */
[----:B------:R-:W-:Y:S01]  /*d140*/  @P5 ISETP.GE.AND P0, PT, R235, c[0x0][0x1d4], PT ;  /* 0x00007500eb005a0c */ /* 0x000fe20003f06270 */
[C---:B--2---:R-:W-:Y:S03]  /*d150*/  HMMA.16816.F32 R84, R8.reuse, R4, R84 ;  /* 0x000000040854723c */ /* 0x044fe60000001854 */
[----:B------:R-:W-:Y:S01]  /*d160*/  SEL R0, R0, RZ, !P3 ;  /* 0x000000ff00007207 */ /* 0x000fe20005800000 */
[----:B------:R-:W-:Y:S01]  /*d170*/  FADD.FTZ R2, R215, R2 ;  /* 0x00000002d7027221 */ /* 0x000fe20000010000 */
[----:B------:R-:W-:Y:S01]  /*d180*/  @P5 MOV R20, c[0x0][0x1e0] ;  /* 0x0000780000145a02 */ /* 0x000fe20000000f00 */
[----:B------:R-:W-:Y:S01]  /*d190*/  FADD.FTZ R15, R44, R3 ;  /* 0x000000032c0f7221 */ /* 0x000fe20000010000 */
[----:B------:R-:W-:Y:S01]  /*d1a0*/  @P5 MOV R14, 0x6 ;  /* 0x00000006000e5802 */ /* 0x000fe20000000f00 */
[----:B------:R2:W-:Y:S01]  /*d1b0*/  STL [R1], R0 ;  /* 0x0000000001007387 */ /* 0x0005e20000100800 */
[----:B------:R-:W-:Y:S01]  /*d1c0*/  FADD.FTZ R3, R40, R2 ;  /* 0x0000000228037221 */ /* 0x000fe20000010000 */
[C---:B------:R-:W-:Y:S03]  /*d1d0*/  HMMA.16816.F32 R88, R8.reuse, R6, R88 ;  /* 0x000000060858723c */ /* 0x040fe60000001858 */
[C---:B------:R-:W-:Y:S01]  /*d1e0*/  @P5 SHF.L.U64.HI R14, R20.reuse, R14, c[0x0][0x1e4] ;  /* 0x00007900140e5619 */ /* 0x040fe2000001020e */
[----:B------:R-:W-:Y:S01]  /*d1f0*/  FADD.FTZ R5, R45, R15 ;  /* 0x0000000f2d057221 */ /* 0x000fe20000010000 */
[----:B------:R-:W-:Y:S01]  /*d200*/  @P5 SHF.L.U32 R20, R20, 0x6, RZ ;  /* 0x0000000614145819 */ /* 0x000fe200000006ff */
[----:B------:R-:W-:Y:S03]  /*d210*/  FADD.FTZ R15, R39, R3 ;  /* 0x00000003270f7221 */ /* 0x000fe60000010000 */
[----:B------:R-:W-:Y:S03]  /*d220*/  @P5 IADD3 R2, P4, R20, R12, RZ ;  /* 0x0000000c14025210 */ /* 0x000fe60007f9e0ff */
[----:B------:R-:W-:Y:S01]  /*d230*/  FADD.FTZ R6, R42, R15 ;  /* 0x0000000f2a067221 */ /* 0x000fe20000010000 */
[----:B------:R-:W-:Y:S01]  /*d240*/  @P5 IADD3.X R3, R14, R13, RZ, P4, !PT ;  /* 0x0000000d0e035210 */ /* 0x000fe200027fe4ff */
[C---:B-1----:R-:W-:Y:S03]  /*d250*/  HMMA.16816.F32 R92, R8.reuse, R16, R92 ;  /* 0x00000010085c723c */ /* 0x042fe6000000185c */
[----:B------:R-:W-:Y:S05]  /*d260*/  @P5 IADD3 R4, P3, R20, R2, RZ ;  /* 0x0000000214045210 */ /* 0x000fea0007f7e0ff */
[----:B------:R-:W-:Y:S04]  /*d270*/  HMMA.16816.F32 R96, R8, R18, R96 ;  /* 0x000000120860723c */ /* 0x000fe80000001860 */
[----:B--2---:R-:W-:Y:S05]  /*d280*/  @P5 IMAD R0, R0, 0x9000, R234 ;  /* 0x0000900000005824 */ /* 0x004fea00078e02ea */
[----:B------:R-:W-:Y:S01]  /*d290*/  @!PT LDS RZ, [RZ] ;  /* 0x00000000fffff984 */ /* 0x000fe20000000800 */
[----:B------:R-:W-:Y:S01]  /*d2a0*/  @!PT LDS RZ, [RZ] ;  /* 0x00000000fffff984 */ /* 0x000fe20000000800 */
[----:B------:R-:W-:Y:S01]  /*d2b0*/  @!PT LDS RZ, [RZ] ;  /* 0x00000000fffff984 */ /* 0x000fe20000000800 */
[----:B------:R1:W-:Y:S08]  /*d2c0*/  @P5 LDGSTS.E.BYPASS.LTC128B.128 [R0], [R12.64], !P2 ;  /* 0x000000000c005fae */ /* 0x0003f0000d101d46 */
        /* <DEDUP_REMOVED lines=31> */
.L_x_2374:
[----:B------:R-:W-:Y:S02]  /*d4c0*/  MOV R7, 0x1f ;  /* 0x0000001f00077802 */ /* 0x000fe40000000f00 */
[----:B------:R-:W-:Y:S01]  /*d4d0*/  MOV R6, 0xffffffff ;  /* 0xffffffff00067802 */ /* 0x000fe20000000f00 */
[----:B------:R-:W-:Y:S05]  /*d4e0*/  BRA.DIV ~URZ, `(.L_x_2376) ;  /* 0x000028c27f007947 */ /* 0x000fea000b800000 */
[----:B------:R-:W2:Y:S04]  /*d4f0*/  LDL R0, [R1+0x4] ;  /* 0x0000040001007983 */ /* 0x000ea80000100800 */
[----:B--2---:R2:W3:Y:S02]  /*d500*/  SHFL.BFLY PT, R4, R0, 0x2, 0x1f ;  /* 0x0c401f0000047f89 */ /* 0x0044e400000e0000 */
.L_x_2408:
        /* <DEDUP_REMOVED lines=9> */
.L_x_2409:
        /* <DEDUP_REMOVED lines=117> */
.L_x_2365:
        /* <DEDUP_REMOVED lines=19> */
.L_x_2379:
[----:B-1----:R-:W-:Y:S05]  /*de20*/  BSYNC B0 ;  /* 0x0000000000007941 */ /* 0x002fea0003800000 */
.L_x_2378:
        /* <DEDUP_REMOVED lines=120> */
[----:B------:R-:W-:Y:S05]  /*e5b0*/  CALL.REL.NOINC `($__internal_7_$__cuda_sm70_shflsync_idx_p) ;  /* 0x00001d1000007944 */ /* 0x000fea0003c00000 */
.L_x_2382:
        /* <DEDUP_REMOVED lines=123> */
.L_x_2384:
[----:B---34-:R-:W-:Y:S05]  /*ed70*/  BSYNC B0 ;  /* 0x0000000000007941 */ /* 0x018fea0003800000 */
.L_x_2383:
        /* <DEDUP_REMOVED lines=18> */
.L_x_2386:
[----:B------:R-:W-:Y:S05]  /*eea0*/  BSYNC B0 ;  /* 0x0000000000007941 */ /* 0x000fea0003800000 */
.L_x_2385:
        /* <DEDUP_REMOVED lines=18> */
.L_x_2388:
[----:B------:R-:W-:Y:S05]  /*efd0*/  BSYNC B0 ;  /* 0x0000000000007941 */ /* 0x000fea0003800000 */
.L_x_2387:
        /* <DEDUP_REMOVED lines=19> */
.L_x_2381:
        /* <DEDUP_REMOVED lines=42> */
.L_x_2391:
[----:B------:R-:W-:Y:S05]  /*f3b0*/  BSYNC B0 ;  /* 0x0000000000007941 */ /* 0x000fea0003800000 */
.L_x_2390:
        /* <DEDUP_REMOVED lines=39> */
.L_x_2410:
[----:B------:R-:W-:Y:S05]  /*f630*/  BRA.DIV ~URZ, `(.L_x_2393) ;  /* 0x000009427f007947 */ /* 0x000fea000b800000 */
[----:B------:R3:W4:Y:S02]  /*f640*/  SHFL.IDX PT, R0, R12, RZ, 0x181f ;  /* 0x00181fff0c007589 */ /* 0x00072400000e0000 */
.L_x_2411:
        /* <DEDUP_REMOVED lines=22> */
.L_x_2395:
[----:B------:R-:W-:Y:S05]  /*f7b0*/  BSYNC B0 ;  /* 0x0000000000007941 */ /* 0x000fea0003800000 */
.L_x_2394:
[----:B------:R-:W-:Y:S05]  /*f7c0*/  BRA.DIV ~URZ, `(.L_x_2396) ;  /* 0x000008127f007947 */ /* 0x000fea000b800000 */
[----:B--2---:R2:W1:Y:S04]  /*f7d0*/  SHFL.IDX PT, R2, R10, 0x1, 0x181f ;  /* 0x00381f000a027f89 */ /* 0x00446800000e0000 */
[----:B----4-:R2:W4:Y:S02]  /*f7e0*/  SHFL.IDX PT, R0, R12, 0x1, 0x181f ;  /* 0x00381f000c007f89 */ /* 0x01052400000e0000 */
.L_x_2412:
        /* <DEDUP_REMOVED lines=21> */
.L_x_2398:
[----:B------:R-:W-:Y:S05]  /*f940*/  BSYNC B0 ;  /* 0x0000000000007941 */ /* 0x000fea0003800000 */
.L_x_2397:
[----:B------:R-:W-:Y:S05]  /*f950*/  BRA.DIV ~URZ, `(.L_x_2399) ;  /* 0x000007427f007947 */ /* 0x000fea000b800000 */
[----:B-1----:R1:W2:Y:S02]  /*f960*/  SHFL.IDX PT, R2, R10, 0x2, 0x181f ;  /* 0x00581f000a027f89 */ /* 0x0022a400000e0000 */
.L_x_2413:
[----:B------:R-:W-:Y:S05]  /*f970*/  BRA.DIV ~URZ, `(.L_x_2400) ;  /* 0x000007927f007947 */ /* 0x000fea000b800000 */
[----:B----4-:R4:W1:Y:S02]  /*f980*/  SHFL.IDX PT, R0, R12, 0x2, 0x181f ;  /* 0x00581f000c007f89 */ /* 0x01086400000e0000 */
.L_x_2414:
        /* <DEDUP_REMOVED lines=21> */
.L_x_2402:
[----:B------:R-:W-:Y:S05]  /*fae0*/  BSYNC B0 ;  /* 0x0000000000007941 */ /* 0x000fea0003800000 */
.L_x_2401:
[----:B------:R-:W-:Y:S05]  /*faf0*/  BRA.DIV ~URZ, `(.L_x_2403) ;  /* 0x000006727f007947 */ /* 0x000fea000b800000 */
[----:B--2---:R2:W3:Y:S04]  /*fb00*/  SHFL.IDX PT, R2, R10, 0x3, 0x181f ;  /* 0x00781f000a027f89 */ /* 0x0044e800000e0000 */
[----:B-1----:R2:W1:Y:S02]  /*fb10*/  SHFL.IDX PT, R0, R12, 0x3, 0x181f ;  /* 0x00781f000c007f89 */ /* 0x00246400000e0000 */
.L_x_2415:
        /* <DEDUP_REMOVED lines=20> */
.L_x_2389:
[----:B------:R-:W-:Y:S05]  /*fc60*/  BSYNC B1 ;  /* 0x0000000000017941 */ /* 0x000fea0003800000 */
.L_x_2380:
        /* <DEDUP_REMOVED lines=10> */
.L_x_2416:
[----:B------:R-:W-:Y:S01]  /*fd10*/  WARPSYNC 0xffffffff ;  /* 0xffffffff00007948 */ /* 0x000fe20003800000 */
[----:B------:R-:W-:Y:S06]  /*fd20*/  BAR.SYNC.DEFER_BLOCKING 0x4, 0x100 ;  /* 0x0104000000007b1d */ /* 0x000fec0000010000 */
[----:B--2---:R2:W-:Y:S04]  /*fd30*/  STL [R1+0x74], R0 ;  /* 0x0000740001007387 */ /* 0x0045e80000100800 */
[----:B------:R2:W-:Y:S04]  /*fd40*/  @!P6 STS [0x24100], R65 ;  /* 0x02410041ff00e388 */ /* 0x0005e80000000800 */
[----:B------:R-:W-:Y:S06]  /*fd50*/  BAR.ARV 0x5, 0x100 ;  /* 0x0144000000007b1d */ /* 0x000fec0000002000 */
.L_x_2404:
[----:B-12---:R-:W2:Y:S02]  /*fd60*/  LDL R0, [R1+0x74] ;  /* 0x0000740001007983 */ /* 0x006ea40000100800 */
[----:B--2---:R-:W-:-:S13]  /*fd70*/  ISETP.GE.AND P0, PT, R0, c[0x0][0x538], PT ;  /* 0x00014e0000007a0c */ /* 0x004fda0003f06270 */
[----:B---345:R-:W-:Y:S01]  /*fd80*/  @P0 CALL.REL.NOINC `(.L_x_2406) ;  /* 0x0000001000000944 */ /* 0x038fe20003c00000 */
[----:B------:R-:W-:Y:S05]  /*fd90*/  BRA `(.L_x_2407) ;  /* 0xffff0b0000007947 */ /* 0x000fea000383ffff */
.L_x_2406:
[----:B------:R-:W-:Y:S05]  /*fda0*/  EXIT ;  /* 0x000000000000794d */ /* 0x000fea0003800000 */
.L_x_2376:
[----:B------:R2:W5:Y:S01]  /*fdb0*/  LDL R0, [R1+0x4] ;  /* 0x0000040001007983 */ /* 0x0005620000100800 */
[----:B-1----:R-:W-:Y:S02]  /*fdc0*/  MOV R3, 0x2 ;  /* 0x0000000200037802 */ /* 0x002fe40000000f00 */
[----:B------:R-:W-:Y:S02]  /*fdd0*/  MOV R2, 0xfdf0 ;  /* 0x0000fdf000027802 */ /* 0x000fe40000000f00 */
[----:B--2--5:R-:W-:Y:S05]  /*fde0*/  CALL.REL.NOINC `($__internal_6_$__cuda_sm70_shflsync_bfly_p) ;  /* 0x000004a000007944 */ /* 0x024fea0003c00000 */
[----:B------:R-:W-:Y:S01]  /*fdf0*/  MOV R4, R5 ;  /* 0x0000000500047202 */ /* 0x000fe20000000f00 */
[----:B------:R-:W-:Y:S05]  /*fe00*/  BRA `(.L_x_2408) ;  /* 0xffffd70000007947 */ /* 0x000fea000383ffff */
.L_x_2377:
[----:B------:R-:W-:Y:S01]  /*fe10*/  IMAD.MOV.U32 R0, RZ, RZ, R4 ;  /* 0x000000ffff007224 */ /* 0x000fe200078e0004 */
[----:B-1----:R-:W-:Y:S02]  /*fe20*/  MOV R3, 0x1 ;  /* 0x0000000100037802 */ /* 0x002fe40000000f00 */
[----:B------:R-:W-:Y:S02]  /*fe30*/  MOV R2, 0xfe50 ;  /* 0x0000fe5000027802 */ /* 0x000fe40000000f00 */
[----:B------:R-:W-:Y:S05]  /*fe40*/  CALL.REL.NOINC `($__internal_6_$__cuda_sm70_shflsync_bfly_p) ;  /* 0x0000044000007944 */ /* 0x000fea0003c00000 */
[----:B------:R1:W5:Y:S01]  /*fe50*/  LDL R0, [R1+0x8] ;  /* 0x0000080001007983 */ /* 0x0003620000100800 */
[----:B------:R-:W-:Y:S01]  /*fe60*/  FADD.FTZ R4, R4, R5 ;  /* 0x0000000504047221 */ /* 0x000fe20000010000 */
[----:B------:R-:W-:Y:S02]  /*fe70*/  MOV R3, 0x2 ;  /* 0x0000000200037802 */ /* 0x000fe40000000f00 */
[----:B------:R-:W-:-:S02]  /*fe80*/  MOV R2, 0xfea0 ;  /* 0x0000fea000027802 */ /* 0x000fc40000000f00 */
[----:B-1---5:R-:W-:Y:S05]  /*fe90*/  CALL.REL.NOINC `($__internal_6_$__cuda_sm70_shflsync_bfly_p) ;  /* 0x000003f000007944 */ /* 0x022fea0003c00000 */
[----:B------:R-:W2:Y:S01]  /*fea0*/  LDL.LU R0, [R1+0x8] ;  /* 0x0000080001007983 */ /* 0x000ea20000300800 */
[----:B------:R-:W-:-:S02]  /*feb0*/  MOV R3, 0x1 ;  /* 0x0000000100037802 */ /* 0x000fc40000000f00 */
[----:B------:R-:W-:Y:S01]  /*fec0*/  MOV R2, 0xfef0 ;  /* 0x0000fef000027802 */ /* 0x000fe20000000f00 */
[----:B--2---:R-:W-:Y:S02]  /*fed0*/  FADD.FTZ R0, R0, R5 ;  /* 0x0000000500007221 */ /* 0x004fe40000010000 */
[----:B------:R-:W-:Y:S05]  /*fee0*/  CALL.REL.NOINC `($__internal_6_$__cuda_sm70_shflsync_bfly_p) ;  /* 0x000003a000007944 */ /* 0x000fea0003c00000 */
[----:B------:R-:W-:Y:S01]  /*fef0*/  MOV R3, R5 ;  /* 0x0000000500037202 */ /* 0x000fe20000000f00 */
[----:B------:R-:W-:Y:S05]  /*ff00*/  BRA `(.L_x_2409) ;  /* 0xffffd69000007947 */ /* 0x000fea000383ffff */
.L_x_2392:
[----:B------:R-:W-:Y:S01]  /*ff10*/  IMAD.MOV.U32 R4, RZ, RZ, R10 ;  /* 0x000000ffff047224 */ /* 0x000fe200078e000a */
[----:B------:R-:W-:Y:S01]  /*ff20*/  MOV R3, RZ ;  /* 0x000000ff00037202 */ /* 0x000fe20000000f00 */
[----:B------:R-:W-:Y:S01]  /*ff30*/  IMAD.MOV.U32 R0, RZ, RZ, 0x181f ;  /* 0x0000181fff007424 */ /* 0x000fe200078e00ff */
[----:B------:R-:W-:Y:S02]  /*ff40*/  MOV R5, 0xff60 ;  /* 0x0000ff6000057802 */ /* 0x000fe40000000f00 */
[----:B------:R-:W-:Y:S05]  /*ff50*/  CALL.REL.NOINC `($__internal_7_$__cuda_sm70_shflsync_idx_p) ;  /* 0x0000037000007944 */ /* 0x000fea0003c00000 */
[----:B------:R-:W-:Y:S01]  /*ff60*/  MOV R2, R0 ;  /* 0x0000000000027202 */ /* 0x000fe20000000f00 */
[----:B------:R-:W-:Y:S05]  /*ff70*/  BRA `(.L_x_2410) ;  /* 0xfffff6b000007947 */ /* 0x000fea000383ffff */
.L_x_2393:
[----:B------:R-:W-:Y:S01]  /*ff80*/  IMAD.MOV.U32 R4, RZ, RZ, R12 ;  /* 0x000000ffff047224 */ /* 0x000fe200078e000c */
[----:B------:R-:W-:Y:S01]  /*ff90*/  MOV R3, RZ ;  /* 0x000000ff00037202 */ /* 0x000fe20000000f00 */
[----:B------:R-:W-:Y:S01]  /*ffa0*/  IMAD.MOV.U32 R0, RZ, RZ, 0x181f ;  /* 0x0000181fff007424 */ /* 0x000fe200078e00ff */
[----:B------:R-:W-:Y:S02]  /*ffb0*/  MOV R5, 0xffd0 ;  /* 0x0000ffd000057802 */ /* 0x000fe40000000f00 */
[----:B-12---:R-:W-:Y:S05]  /*ffc0*/  CALL.REL.NOINC `($__internal_7_$__cuda_sm70_shflsync_idx_p) ;  /* 0x0000030000007944 */ /* 0x006fea0003c00000 */
[----:B------:R-:W-:Y:S05]  /*ffd0*/  BRA `(.L_x_2411) ;  /* 0xfffff67000007947 */ /* 0x000fea000383ffff */
.L_x_2396:
[----:B--2---:R-:W-:Y:S01]  /*ffe0*/  IMAD.MOV.U32 R4, RZ, RZ, R10 ;  /* 0x000000ffff047224 */ /* 0x004fe200078e000a */
[----:B------:R-:W-:Y:S01]  /*fff0*/  MOV R3, 0x1 ;  /* 0x0000000100037802 */ /* 0x000fe20000000f00 */
[----:B----4-:R-:W-:Y:S01]  /*10000*/  IMAD.MOV.U32 R0, RZ, RZ, 0x181f ;  /* 0x0000181fff007424 */ /* 0x010fe200078e00ff */
[----:B------:R-:W-:-:S02]  /*10010*/  MOV R5, 0x10030 ;  /* 0x0001003000057802 */ /* 0x000fc40000000f00 */
[----:B-1-3--:R-:W-:Y:S05]  /*10020*/  CALL.REL.NOINC `($__internal_7_$__cuda_sm70_shflsync_idx_p) ;  /* 0x000002a000007944 */ /* 0x00afea0003c00000 */
[----:B------:R-:W-:Y:S01]  /*10030*/  IMAD.MOV.U32 R2, RZ, RZ, R0 ;  /* 0x000000ffff027224 */ /* 0x000fe200078e0000 */
[----:B------:R-:W-:Y:S01]  /*10040*/  MOV R3, 0x1 ;  /* 0x0000000100037802 */ /* 0x000fe20000000f00 */
[----:B------:R-:W-:Y:S01]  /*10050*/  IMAD.MOV.U32 R4, RZ, RZ, R12 ;  /* 0x000000ffff047224 */ /* 0x000fe200078e000c */
[----:B------:R-:W-:-:S02]  /*10060*/  MOV R0, 0x181f ;  /* 0x0000181f00007802 */ /* 0x000fc40000000f00 */
[----:B------:R-:W-:Y:S02]  /*10070*/  MOV R5, 0x10090 ;  /* 0x0001009000057802 */ /* 0x000fe40000000f00 */
[----:B------:R-:W-:Y:S05]  /*10080*/  CALL.REL.NOINC `($__internal_7_$__cuda_sm70_shflsync_idx_p) ;  /* 0x0000024000007944 */ /* 0x000fea0003c00000 */
[----:B------:R-:W-:Y:S05]  /*10090*/  BRA `(.L_x_2412) ;  /* 0xfffff75000007947 */ /* 0x000fea000383ffff */
.L_x_2399:
[----:B-1----:R-:W-:Y:S01]  /*100a0*/  IMAD.MOV.U32 R4, RZ, RZ, R10 ;  /* 0x000000ffff047224 */ /* 0x002fe200078e000a */
[----:B------:R-:W-:Y:S01]  /*100b0*/  MOV R3, 0x2 ;  /* 0x0000000200037802 */ /* 0x000fe20000000f00 */
[----:B----4-:R-:W-:Y:S01]  /*100c0*/  IMAD.MOV.U32 R0, RZ, RZ, 0x181f ;  /* 0x0000181fff007424 */ /* 0x010fe200078e00ff */
[----:B------:R-:W-:Y:S02]  /*100d0*/  MOV R5, 0x100f0 ;  /* 0x000100f000057802 */ /* 0x000fe40000000f00 */
[----:B--23--:R-:W-:Y:S05]  /*100e0*/  CALL.REL.NOINC `($__internal_7_$__cuda_sm70_shflsync_idx_p) ;  /* 0x000001e000007944 */ /* 0x00cfea0003c00000 */
[----:B------:R-:W-:Y:S01]  /*100f0*/  MOV R2, R0 ;  /* 0x0000000000027202 */ /* 0x000fe20000000f00 */
[----:B------:R-:W-:Y:S05]  /*10100*/  BRA `(.L_x_2413) ;  /* 0xfffff86000007947 */ /* 0x000fea000383ffff */
.L_x_2400:
[----:B------:R-:W-:Y:S01]  /*10110*/  IMAD.MOV.U32 R4, RZ, RZ, R12 ;  /* 0x000000ffff047224 */ /* 0x000fe200078e000c */
[----:B------:R-:W-:Y:S01]  /*10120*/  MOV R3, 0x2 ;  /* 0x0000000200037802 */ /* 0x000fe20000000f00 */
[----:B----4-:R-:W-:Y:S01]  /*10130*/  IMAD.MOV.U32 R0, RZ, RZ, 0x181f ;  /* 0x0000181fff007424 */ /* 0x010fe200078e00ff */
[----:B------:R-:W-:Y:S02]  /*10140*/  MOV R5, 0x10160 ;  /* 0x0001016000057802 */ /* 0x000fe40000000f00 */
[----:B-123--:R-:W-:Y:S05]  /*10150*/  CALL.REL.NOINC `($__internal_7_$__cuda_sm70_shflsync_idx_p) ;  /* 0x0000017000007944 */ /* 0x00efea0003c00000 */
[----:B------:R-:W-:Y:S05]  /*10160*/  BRA `(.L_x_2414) ;  /* 0xfffff82000007947 */ /* 0x000fea000383ffff */
.L_x_2403:
[----:B-1----:R-:W-:Y:S01]  /*10170*/  IMAD.MOV.U32 R4, RZ, RZ, R10 ;  /* 0x000000ffff047224 */ /* 0x002fe200078e000a */
[----:B------:R-:W-:Y:S01]  /*10180*/  MOV R3, 0x3 ;  /* 0x0000000300037802 */ /* 0x000fe20000000f00 */
[----:B------:R-:W-:Y:S01]  /*10190*/  IMAD.MOV.U32 R0, RZ, RZ, 0x181f ;  /* 0x0000181fff007424 */ /* 0x000fe200078e00ff */
[----:B------:R-:W-:-:S02]  /*101a0*/  MOV R5, 0x101c0 ;  /* 0x000101c000057802 */ /* 0x000fc40000000f00 */
[----:B--234-:R-:W-:Y:S05]  /*101b0*/  CALL.REL.NOINC `($__internal_7_$__cuda_sm70_shflsync_idx_p) ;  /* 0x0000011000007944 */ /* 0x01cfea0003c00000 */
[----:B------:R-:W-:Y:S01]  /*101c0*/  IMAD.MOV.U32 R2, RZ, RZ, R0 ;  /* 0x000000ffff027224 */ /* 0x000fe200078e0000 */
[----:B------:R-:W-:Y:S01]  /*101d0*/  MOV R3, 0x3 ;  /* 0x0000000300037802 */ /* 0x000fe20000000f00 */
[----:B------:R-:W-:Y:S01]  /*101e0*/  IMAD.MOV.U32 R4, RZ, RZ, R12 ;  /* 0x000000ffff047224 */ /* 0x000fe200078e000c */
[----:B------:R-:W-:-:S02]  /*101f0*/  MOV R0, 0x181f ;  /* 0x0000181f00007802 */ /* 0x000fc40000000f00 */
[----:B------:R-:W-:Y:S02]  /*10200*/  MOV R5, 0x10220 ;  /* 0x0001022000057802 */ /* 0x000fe40000000f00 */
[----:B------:R-:W-:Y:S05]  /*10210*/  CALL.REL.NOINC `($__internal_7_$__cuda_sm70_shflsync_idx_p) ;  /* 0x000000b000007944 */ /* 0x000fea0003c00000 */
[----:B------:R-:W-:Y:S05]  /*10220*/  BRA `(.L_x_2415) ;  /* 0xfffff8f000007947 */ /* 0x000fea000383ffff */
.L_x_2405:
[----:B------:R-:W-:Y:S01]  /*10230*/  IMAD.MOV.U32 R4, RZ, RZ, R65 ;  /* 0x000000ffff047224 */ /* 0x000fe200078e0041 */
[----:B------:R-:W-:Y:S01]  /*10240*/  MOV R3, RZ ;  /* 0x000000ff00037202 */ /* 0x000fe20000000f00 */
[----:B-1----:R-:W-:Y:S01]  /*10250*/  IMAD.MOV.U32 R0, RZ, RZ, 0x1f ;  /* 0x0000001fff007424 */ /* 0x002fe200078e00ff */
[----:B------:R-:W-:Y:S02]  /*10260*/  MOV R5, 0x10280 ;  /* 0x0001028000057802 */ /* 0x000fe40000000f00 */
[----:B---345:R-:W-:Y:S05]  /*10270*/  CALL.REL.NOINC `($__internal_7_$__cuda_sm70_shflsync_idx_p) ;  /* 0x0000005000007944 */ /* 0x038fea0003c00000 */
[----:B------:R-:W-:Y:S05]  /*10280*/  BRA `(.L_x_2416) ;  /* 0xfffffa8000007947 */ /* 0x000fea000383ffff */
        .weak           $__internal_6_$__cuda_sm70_shflsync_bfly_p
        .type           $__internal_6_$__cuda_sm70_shflsync_bfly_p,@function
        .size           $__internal_6_$__cuda_sm70_shflsync_bfly_p,($__internal_7_$__cuda_sm70_shflsync_idx_p - $__internal_6_$__cuda_sm70_shflsync_bfly_p)
$__internal_6_$__cuda_sm70_shflsync_bfly_p:
[----:B------:R-:W-:Y:S04]  /*10290*/  WARPSYNC R6 ;  /* 0x0000000600007348 */ /* 0x000fe80003800000 */
[----:B------:R1:W2:Y:S02]  /*102a0*/  SHFL.BFLY PT, R5, R0, R3, R7 ;  /* 0x0c00000300057389 */ /* 0x0002a400000e0007 */
[----:B-1----:R-:W-:-:S04]  /*102b0*/  MOV R3, 0x0 ;  /* 0x0000000000037802 */ /* 0x002fc80000000f00 */
[----:B--2---:R-:W-:Y:S05]  /*102c0*/  RET.REL.NODEC R2 `(_ZN7cutlass13device_kernelIN5flash19enable_sm80_to_sm89INS1_16FlashAttnFwdSm80INS1_25CollectiveMainloopFwdSm80ILi8ELi2ELb1EN4cute5tupleIJNS5_1CILi128EEENS7_ILi96EEENS7_ILi192EEEEEELi192ENS_6half_tEfNS_4arch4Sm80ELb1ELb0ELb0ELb0ELb0ELb0ELb1ELb0EEENS1_21CollectiveEpilogueFwdINS6_IJS8_SA_S9_EEENS6_IJNS7_ILi1EEESI_SI_EEESC_SE_Li256ELb0ELb1ELb0ELb0EEENS1_30DynamicPersistentTileSchedulerILi256ELi256ELb0ELb1ELb0EEEEEEEEEvNT_6ParamsE) ;  /* 0xfffefd3002007950 */ /* 0x004fea0003c3ffff */
        .weak           $__internal_7_$__cuda_sm70_shflsync_idx_p
        .type           $__internal_7_$__cuda_sm70_shflsync_idx_p,@function
        .size           $__internal_7_$__cuda_sm70_shflsync_idx_p,(.L_x_2605 - $__internal_7_$__cuda_sm70_shflsync_idx_p)
$__internal_7_$__cuda_sm70_shflsync_idx_p:
[----:B------:R-:W-:Y:S04]  /*102d0*/  WARPSYNC R67 ;  /* 0x0000004300007348 */ /* 0x000fe80003800000 */
[----:B------:R1:W2:Y:S02]  /*102e0*/  SHFL.IDX PT, R0, R4, R3, R0 ;  /* 0x0000000304007389 */ /* 0x0002a400000e0000 */
[----:B-1----:R-:W-:Y:S02]  /*102f0*/  MOV R4, R5 ;  /* 0x0000000500047202 */ /* 0x002fe40000000f00 */
[----:B------:R-:W-:-:S04]  /*10300*/  MOV R5, 0x0 ;  /* 0x0000000000057802 */ /* 0x000fc80000000f00 */
[----:B--2---:R-:W-:Y:S05]  /*10310*/  RET.REL.NODEC R4 `(_ZN7cutlass13device_kernelIN5flash19enable_sm80_to_sm89INS1_16FlashAttnFwdSm80INS1_25CollectiveMainloopFwdSm80ILi8ELi2ELb1EN4cute5tupleIJNS5_1CILi128EEENS7_ILi96EEENS7_ILi192EEEEEELi192ENS_6half_tEfNS_4arch4Sm80ELb1ELb0ELb0ELb0ELb0ELb0ELb1ELb0EEENS1_21CollectiveEpilogueFwdINS6_IJS8_SA_S9_EEENS6_IJNS7_ILi1EEESI_SI_EEESC_SE_Li256ELb0ELb1ELb0ELb0EEENS1_30DynamicPersistentTileSchedulerILi256ELi256ELb0ELb1ELb0EEEEEEEEEvNT_6ParamsE) ;  /* 0xfffefce004007950 */ /* 0x004fea0003c3ffff */
.L_x_2417:
        /* <DEDUP_REMOVED lines=14> */
.L_x_2605:


//--------------------- .text._ZN7cutlass13device_kernelIN5flash19enable_sm80_to_sm89INS1_16FlashAttnFwdSm80INS1_25CollectiveMainloopFwdSm80ILi8ELi2ELb1EN4cute5tupleIJNS5_1CILi128EEENS7_ILi96EEENS7_ILi192EEEEEELi192ENS_6half_tEfNS_4arch4Sm80ELb1ELb0ELb0ELb1ELb0ELb0ELb1ELb0EEENS1_21CollectiveEpilogueFwdINS6_IJS8_SA_S9_EEENS6_IJNS7_ILi1EEESI_SI_EEESC_SE_Li256ELb1ELb1ELb0ELb0EEENS1_19SingleTileSchedulerILb1ELb0ELb1ELi128EEEEEEEEEvNT_6ParamsE --------------------------
	.section	.text._ZN7cutlass13device_kernelIN5flash19enable_sm80_to_sm89INS1_16FlashAttnFwdSm80INS1_25CollectiveMainloopFwdSm80ILi8ELi2ELb1EN4cute5tupleIJNS5_1CILi128EEENS7_ILi96EEENS7_ILi192EEEEEELi192ENS_6half_tEfNS_4arch4Sm80ELb1ELb0ELb0ELb1ELb0ELb0ELb1ELb0EEENS1_21CollectiveEpilogueFwdINS6_IJS8_SA_S9_EEENS6_IJNS7_ILi1EEESI_SI_EEESC_SE_Li256ELb1ELb1ELb0ELb0EEENS1_19SingleTileSchedulerILb1ELb0ELb1ELi128EEEEEEEEEvNT_6ParamsE,"ax",@progbits
	.sectioninfo	@"SHI_REGISTERS=255"
	.align	128
.text._ZN7cutlass13device_kernelIN5flash19enable_sm80_to_sm89INS1_16FlashAttnFwdSm80INS1_25CollectiveMainloopFwdSm80ILi8ELi2ELb1EN4cute5tupleIJNS5_1CILi128EEENS7_ILi96EEENS7_ILi192EEEEEELi192ENS_6half_tEfNS_4arch4Sm80ELb1ELb0ELb0ELb1ELb0ELb0ELb1ELb0EEENS1_21CollectiveEpilogueFwdINS6_IJS8_SA_S9_EEENS6_IJNS7_ILi1EEESI_SI_EEESC_SE_Li256ELb1ELb1ELb0ELb0EEENS1_19SingleTileSchedulerILb1ELb0ELb1ELi128EEEEEEEEEvNT_6ParamsE:
        .type           _ZN7cutlass13device_kernelIN5flash19enable_sm80_to_sm89INS1_16FlashAttnFwdSm80INS1_25CollectiveMainloopFwdSm80ILi8ELi2ELb1EN4cute5tupleIJNS5_1CILi128EEENS7_ILi96EEENS7_ILi192EEEEEELi192ENS_6half_tEfNS_4arch4Sm80ELb1ELb0ELb0ELb1ELb0ELb0ELb1ELb0EEENS1_21CollectiveEpilogueFwdINS6_IJS8_SA_S9_EEENS6_IJNS7_ILi1EEESI_SI_EEESC_SE_Li256ELb1ELb1ELb0ELb0EEENS1_19SingleTileSchedulerILb1ELb0ELb1ELi128EEEEEEEEEvNT_6ParamsE,@function
        .size           _ZN7cutlass13device_kernelIN5flash19enable_sm80_to_sm89INS1_16FlashAttnFwdSm80INS1_25CollectiveMainloopFwdSm80ILi8ELi2ELb1EN4cute5tupleIJNS5_1CILi128EEENS7_ILi96EEENS7_ILi192EEEEEELi192ENS_6half_tEfNS_4arch4Sm80ELb1ELb0ELb0ELb1ELb0ELb0ELb1ELb0EEENS1_21CollectiveEpilogueFwdINS6_IJS8_SA_S9_EEENS6_IJNS7_ILi1EEESI_SI_EEESC_SE_Li256ELb1ELb1ELb0ELb0EEENS1_19SingleTileSchedulerILb1ELb0ELb1ELi128EEEEEEEEEvNT_6ParamsE,(.L_x_2608 - _ZN7cutlass13device_kernelIN5flash19enable_sm80_to_sm89INS1_16FlashAttnFwdSm80INS1_25CollectiveMainloopFwdSm80ILi8ELi2ELb1EN4cute5tupleIJNS5_1CILi128EEENS7_ILi96EEENS7_ILi192EEEEEELi192ENS_6half_tEfNS_4arch4Sm80ELb1ELb0ELb0ELb1ELb0ELb0ELb1ELb0EEENS1_21CollectiveEpilogueFwdINS6_IJS8_SA_S9_EEENS6_IJNS7_ILi1EEESI_SI_EEESC_SE_Li256ELb1ELb1ELb0ELb0EEENS1_19SingleTileSchedulerILb1ELb0ELb1ELi128EEEEEEEEEvNT_6ParamsE)
        .other          _ZN7cutlass13device_kernelIN5flash19enable_sm80_to_sm89INS1_16FlashAttnFwdSm80INS1_25CollectiveMainloopFwdSm80ILi8ELi2ELb1EN4cute5tupleIJNS5_1CILi128EEENS7_ILi96EEENS7_ILi192EEEEEELi192ENS_6half_tEfNS_4arch4Sm80ELb1ELb0ELb0ELb1ELb0ELb0ELb1ELb0EEENS1_21CollectiveEpilogueFwdINS6_IJS8_SA_S9_EEENS6_IJNS7_ILi1EEESI_SI_EEESC_SE_Li256ELb1ELb1ELb0ELb0EEENS1_19SingleTileSchedulerILb1ELb0ELb1ELi128EEEEEEEEEvNT_6ParamsE,@"STO_CUDA_ENTRY STV_DEFAULT"
_ZN7cutlass13device_kernelIN5flash19enable_sm80_to_sm89INS1_16FlashAttnFwdSm80INS1_25CollectiveMainloopFwdSm80ILi8ELi2ELb1EN4cute5tupleIJNS5_1CILi128EEENS7_ILi96EEENS7_ILi192EEEEEELi192ENS_6half_tEfNS_4arch4Sm80ELb1ELb0ELb0ELb1ELb0ELb0ELb1ELb0EEENS1_21CollectiveEpilogueFwdINS6_IJS8_SA_S9_EEENS6_IJNS7_ILi1EEESI_SI_EEESC_SE_Li256ELb1ELb1ELb0ELb0EEENS1_19SingleTileSchedulerILb1ELb0ELb1ELi128EEEEEEEEEvNT_6ParamsE:
        /* <DEDUP_REMOVED lines=17> */
.L_x_2419:
        /* <DEDUP_REMOVED lines=8> */
.L_x_2421:
[----:B------:R-:W-:-:S04]  /*0190*/  MOV R0, c[0x0][0x54c] ;  /* 0x0001530000007a02 */ /* 0x000fc80000000f00 */
.L_x_2420:
[----:B------:R-:W-:Y:S01]  /*01a0*/  USHF.L.U32 UR8, UR8, 0x7, URZ ;  /* 0x0000000708087899 */ /* 0x000fe2000800063f */
[----:B-----5:R-:W-:-:S05]  /*01b0*/  IMAD R0, R0, c[0x0][0x548], RZ ;  /* 0x0001520000007a24 */ /* 0x020fca00078e02ff */
[----:B------:R-:W-:-:S04]  /*01c0*/  ISETP.LE.AND P0, PT, R0, UR8, PT ;  /* 0x0000000800007c0c */ /* 0x000fc8000bf03270 */
[----:B------:R-:W-:-:S05]  /*01d0*/  SEL R0, R5, 0xffffffff, !P0 ;  /* 0xffffffff05007807 */ /* 0x000fca0004000000 */
[----:B------:R2:W-:Y:S01]  /*01e0*/  STL [R1+0x40], R0 ;  /* 0x0000400001007387 */ /* 0x0005e20000100800 */
[----:B------:R-:W-:Y:S05]  /*01f0*/  BRA `(.L_x_2422) ;  /* 0x0000013000007947 */ /* 0x000fea0003800000 */
.L_x_2418:
[----:B------:R-:W-:-:S04]  /*0200*/  ISETP.NE.U32.AND P0, PT, RZ, c[0x0][0x568], PT ;  /* 0x00015a00ff007a0c */ /* 0x000fc80003f05070 */
[----:B------:R-:W-:-:S13]  /*0210*/  ISETP.NE.AND.EX P0, PT, RZ, c[0x0][0x56c], PT, P0 ;  /* 0x00015b00ff007a0c */ /* 0x000fda0003f05300 */
[----:B------:R-:W-:Y:S05]  /*0220*/  @!P0 BRA `(.L_x_2423) ;  /* 0x0000002000008947 */ /* 0x000fea0003800000 */
[----:B------:R1:W5:Y:S01]  /*0230*/  LDG.E R0, [R2.64] ;  /* 0x0000001802007981 */ /* 0x000362000c1e1900 */
[----:B------:R-:W-:Y:S05]  /*0240*/  BRA `(.L_x_2424) ;  /* 0x0000009000007947 */ /* 0x000fea0003800000 */
.L_x_2423:
        /* <DEDUP_REMOVED lines=8> */
.L_x_2425:
[----:B------:R-:W-:-:S04]  /*02d0*/  MOV R0, c[0x0][0x54c] ;  /* 0x0001530000007a02 */ /* 0x000fc80000000f00 */
.L_x_2424:
[----:B------:R-:W-:Y:S01]  /*02e0*/  USHF.L.U32 UR8, UR8, 0x7, URZ ;  /* 0x0000000708087899 */ /* 0x000fe2000800063f */
[----:B-----5:R-:W-:-:S05]  /*02f0*/  IMAD R0, R0, c[0x0][0x548], RZ ;  /* 0x0001520000007a24 */ /* 0x020fca00078e02ff */
[----:B------:R-:W-:-:S04]  /*0300*/  ISETP.LE.AND P0, PT, R0, UR8, PT ;  /* 0x0000000800007c0c */ /* 0x000fc8000bf03270 */
[----:B------:R-:W-:-:S05]  /*0310*/  SEL R0, R5, 0xffffffff, !P0 ;  /* 0xffffffff05007807 */ /* 0x000fca0004000000 */
[----:B------:R2:W-:Y:S04]  /*0320*/  STL [R1+0x40], R0 ;  /* 0x0000400001007387 */ /* 0x0005e80000100800 */
.L_x_2422:
        /* <DEDUP_REMOVED lines=32> */
.L_x_2426:
[----:B------:R-:W-:-:S04]  /*0530*/  ISETP.NE.U32.AND P0, PT, RZ, c[0x0][0x368], PT ;  /* 0x0000da00ff007a0c */ /* 0x000fc80003f05070 */
[----:B------:R-:W-:-:S13]  /*0540*/  ISETP.NE.AND.EX P0, PT, RZ, c[0x0][0x36c], PT, P0 ;  /* 0x0000db00ff007a0c */ /* 0x000fda0003f05300 */
[----:B------:R-:W-:Y:S05]  /*0550*/  @!P0 BRA `(.L_x_2427) ;  /* 0x0000004000008947 */ /* 0x000fea0003800000 */
[----:B------:R-:W-:-:S05]  /*0560*/  IMAD.WIDE R2, R39, R26, c[0x0][0x368] ;  /* 0x0000da0027027625 */ /* 0x000fca00078e021a */
[----:B------:R-:W2:Y:S02]  /*0570*/  LDG.E R0, [R2.64] ;  /* 0x0000001802007981 */ /* 0x000ea4000c1e1900 */
[----:B--2---:R1:W2:Y:S02]  /*0580*/  R2UR UR14, R0 ;  /* 0x00000000000e73c2 */ /* 0x0042a400000e0000 */
[----:B-12---:R-:W-:Y:S05]  /*0590*/  BRA `(.L_x_2428) ;  /* 0x0000006000007947 */ /* 0x006fea0003800000 */
.L_x_2427:
[----:B------:R-:W-:Y:S05]  /*05a0*/  @!P6 BRA `(.L_x_2428) ;  /* 0x000000500000e947 */ /* 0x000fea0003800000 */
[----:B------:R1:W2:Y:S04]  /*05b0*/  LDG.E R0, [R2.64] ;  /* 0x0000001802007981 */ /* 0x0002a8000c1e1900 */
[----:B-1----:R-:W3:Y:S01]  /*05c0*/  LDG.E R2, [R2.64+0x4] ;  /* 0x0000041802027981 */ /* 0x002ee2000c1e1900 */
[----:B--2---:R-:W1:Y:S08]  /*05d0*/  R2UR UR14, R0 ;  /* 0x00000000000e73c2 */ /* 0x004e7000000e0000 */
[----:B---3--:R-:W1:Y:S02]  /*05e0*/  R2UR UR4, R2 ;  /* 0x00000000020473c2 */ /* 0x008e6400000e0000 */
[----:B-1----:R-:W-:-:S06]  /*05f0*/  UIADD3 UR14, -UR14, UR4, URZ ;  /* 0x000000040e0e7290 */ /* 0x002fcc000fffe13f */
.L_x_2428:
        /* <DEDUP_REMOVED lines=121> */
[----:B------:R-:W-:Y:S01]  /*0d90*/  ISETP.GE.AND P5, PT, R9, UR6, PT ;  /* 0x0000000609007c0c */ /* 0x000fe2000bfa6270 */
[----:B------:R-:W-:Y:S01]  /*0da0*/  IMAD.MOV.U32 R34, RZ, RZ, c[0x0][0x1e0] ;  /* 0x00007800ff227624 */ /* 0x000fe200078e00ff */
[----:B--2---:R-:W-:Y:S01]  /*0db0*/  LOP3.LUT R2, R33, 0xfffffff8, RZ, 0xc0, !PT ;  /* 0xfffffff821027812 */ /* 0x004fe200078ec0ff */
[----:B------:R-:W-:Y:S01]  /*0dc0*/  USHF.R.S32.HI UR11, URZ, 0x1f, UR15 ;  /* 0x0000001f3f0b7899 */ /* 0x000fe2000801140f */
[----:B------:R-:W-:Y:S01]  /*0dd0*/  IADD3 R9, R11, 0x60, RZ ;  /* 0x000000600b097810 */ /* 0x000fe20007ffe0ff */
[----:B------:R-:W-:Y:S01]  /*0de0*/  IMAD.MOV.U32 R35, RZ, RZ, c[0x0][0x1e4] ;  /* 0x00007900ff237624 */ /* 0x000fe200078e00ff */
[----:B------:R-:W-:Y:S01]  /*0df0*/  LEA.HI R117, R118, R121, RZ, 0x5 ;  /* 0x0000007976757211 */ /* 0x000fe200078f28ff */
[----:B------:R-:W-:Y:S01]  /*0e00*/  IMAD.IADD R38, R121, 0x1, -R2 ;  /* 0x0000000179267824 */ /* 0x000fe200078e0a02 */
[----:B------:R-:W-:Y:S01]  /*0e10*/  BAR.SYNC.DEFER_BLOCKING 0x0 ;  /* 0x0000000000007b1d */ /* 0x000fe20000010000 */
[----:B------:R-:W-:Y:S01]  /*0e20*/  IMAD.WIDE.U32 R2, R6, c[0x0][0x178], RZ ;  /* 0x00005e0006027a25 */ /* 0x000fe200078e00ff */
[----:B------:R-:W-:Y:S01]  /*0e30*/  ISETP.GE.AND P3, PT, R9, UR6, PT ;  /* 0x0000000609007c0c */ /* 0x000fe2000bf66270 */
[----:B------:R-:W-:Y:S01]  /*0e40*/  UISETP.GE.AND UP0, UPT, UR28, 0x2, UPT ;  /* 0x000000021c00788c */ /* 0x000fe2000bf06270 */
[----:B------:R-:W-:Y:S01]  /*0e50*/  SHF.R.S32.HI R116, RZ, 0x5, R117 ;  /* 0x00000005ff747819 */ /* 0x000fe20000011475 */
[----:B------:R-:W-:Y:S01]  /*0e60*/  IMAD R4, R38, 0x20, R12 ;  /* 0x0000002026047824 */ /* 0x000fe200078e020c */
[----:B------:R-:W-:Y:S01]  /*0e70*/  STL [R1+0x44], R38 ;  /* 0x0000442601007387 */ /* 0x000fe20000100800 */
        /* <DEDUP_REMOVED lines=88> */
[----:B------:R-:W-:Y:S04]  /*1400*/  STL [R1], R57 ;  /* 0x0000003901007387 */ /* 0x000fe80000100800 */
[----:B-1----:R-:W-:Y:S01]  /*1410*/  @!P5 IMAD.WIDE R24, R0, 0x2, R8 ;  /* 0x000000020018d825 */ /* 0x002fe200078e0208 */
[----:B------:R-:W-:-:S03]  /*1420*/  @!P2 SHF.R.S32.HI R0, RZ, 0x1f, R32 ;  /* 0x0000001fff00a819 */ /* 0x000fc60000011420 */
[--C-:B---3--:R-:W-:Y:S01]  /*1430*/  @P4 IMAD.MOV.U32 R6, RZ, RZ, R19.reuse ;  /* 0x000000ffff064224 */ /* 0x108fe200078e0013 */
[----:B------:R-:W-:Y:S01]  /*1440*/  @P4 SHF.R.S32.HI R7, RZ, 0x1f, R19 ;  /* 0x0000001fff074819 */ /* 0x000fe20000011413 */
[----:B------:R-:W-:Y:S02]  /*1450*/  @!P4 IMAD.MOV.U32 R6, RZ, RZ, R39 ;  /* 0x000000ffff06c224 */ /* 0x000fe400078e0027 */
[----:B------:R-:W-:Y:S01]  /*1460*/  @!P4 IMAD.MOV.U32 R7, RZ, RZ, R18 ;  /* 0x000000ffff07c224 */ /* 0x000fe200078e0012 */
[----:B------:R-:W-:Y:S02]  /*1470*/  @!P1 LEA R10, P4, R2, R4, 0x1 ;  /* 0x00000004020a9211 */ /* 0x000fe400078808ff */
        /* <DEDUP_REMOVED lines=223> */
.L_x_2430:
        /* <DEDUP_REMOVED lines=51> */
.L_x_2431:
[C---:B--23--:R-:W-:Y:S01]  /*25a0*/  HMMA.16816.F32 R16, R152.reuse, R20, RZ ;  /* 0x000000149810723c */ /* 0x04cfe200000018ff */
[----:B------:R-:W-:Y:S01]  /*25b0*/  IMAD.MOV.U32 R3, RZ, RZ, 0x40 ;  /* 0x00000040ff037424 */ /* 0x000fe200078e00ff */
[----:B------:R-:W-:Y:S01]  /*25c0*/  SHF.R.S32.HI R7, RZ, 0x1f, R116 ;  /* 0x0000001fff077819 */ /* 0x000fe20000011474 */
[----:B------:R-:W-:Y:S01]  /*25d0*/  UIADD3 UR9, UR14, UR9, URZ ;  /* 0x000000090e097290 */ /* 0x000fe2000fffe03f */
[----:B------:R-:W-:Y:S01]  /*25e0*/  PLOP3.LUT P5, PT, PT, PT, UP2, 0x80, 0x0 ;  /* 0x000000000000781c */ /* 0x000fe20003faf028 */
[----:B------:R-:W0:Y:S01]  /*25f0*/  LDGDEPBAR ;  /* 0x00000000000079af */ /* 0x000e220000000000 */
[----:B------:R-:W-:Y:S01]  /*2600*/  SEL R232, R3, 0xffffffc0, !P0 ;  /* 0xffffffc003e87807 */ /* 0x000fe20004000000 */
[----:B------:R-:W-:Y:S01]  /*2610*/  IMAD.SHL.U32 R143, R2, 0x2, RZ ;  /* 0x00000002028f7824 */ /* 0x000fe200078e00ff */
[C---:B------:R-:W-:Y:S01]  /*2620*/  HMMA.16816.F32 R12, R152.reuse, R22, RZ ;  /* 0x00000016980c723c */ /* 0x040fe200000018ff */
[----:B------:R-:W-:Y:S01]  /*2630*/  LEA.HI R7, R7, R116, RZ, 0x3 ;  /* 0x0000007407077211 */ /* 0x000fe200078f18ff */
[----:B------:R-:W-:Y:S01]  /*2640*/  UISETP.GE.AND UP0, UPT, UR28, 0x3, UPT ;  /* 0x000000031c00788c */ /* 0x000fe2000bf06270 */
[----:B------:R-:W-:Y:S01]  /*2650*/  IMAD.IADD R3, R237, 0x1, R232 ;  /* 0x00000001ed037824 */ /* 0x000fe200078e02e8 */
[----:B------:R-:W-:Y:S01]  /*2660*/  PLOP3.LUT P0, PT, PT, PT, UP2, 0x80, 0x0 ;  /* 0x000000000000781c */ /* 0x000fe20003f0f028 */
[----:B------:R-:W-:Y:S01]  /*2670*/  IMAD.IADD R5, R232, 0x1, R4 ;  /* 0x00000001e8057824 */ /* 0x000fe200078e0204 */
[----:B------:R-:W-:Y:S01]  /*2680*/  LOP3.LUT R7, R7, 0xffffff8, RZ, 0xc0, !PT ;  /* 0x0ffffff807077812 */ /* 0x000fe200078ec0ff */
[----:B------:R-:W-:Y:S01]  /*2690*/  IMAD.IADD R2, R240, 0x1, R143 ;  /* 0x00000001f0027824 */ /* 0x000fe200078e028f */
[----:B------:R-:W-:Y:S01]  /*26a0*/  HMMA.16816.F32 R8, R152, R32, RZ ;  /* 0x000000209808723c */ /* 0x000fe200000018ff */
[----:B------:R-:W2:Y:S01]  /*26b0*/  LDSM.16.M88.4 R72, [R3+0x12100] ;  /* 0x012100000348783b */ /* 0x000ea20000000200 */
[----:B------:R-:W-:-:S03]  /*26c0*/  LEA R236, R0, R143, 0x1 ;  /* 0x0000008f00ec7211 */ /* 0x000fc600078e08ff */
[----:B------:R-:W3:Y:S02]  /*26d0*/  LDSM.16.M88.4 R80, [R3+0x12900] ;  /* 0x012900000350783b */ /* 0x000ee40000000200 */
[----:B------:R-:W-:Y:S01]  /*26e0*/  IMAD.IADD R0, R240, 0x1, R236 ;  /* 0x00000001f0007824 */ /* 0x000fe200078e02ec */
[----:B----4-:R-:W-:Y:S01]  /*26f0*/  HMMA.16816.F32 R28, R152, R36, RZ ;  /* 0x00000024981c723c */ /* 0x010fe200000018ff */
[----:B------:R-:W4:Y:S04]  /*2700*/  LDSM.16.M88.4 R88, [R3+0x13100] ;  /* 0x013100000358783b */ /* 0x000f280000000200 */
[----:B------:R-:W-:Y:S03]  /*2710*/  LDSM.16.M88.4 R108, [R3+0x15900] ;  /* 0x01590000036c783b */ /* 0x000fe60000000200 */
[C---:B-1----:R-:W-:Y:S01]  /*2720*/  HMMA.16816.F32 R76, R156.reuse, R24, R16 ;  /* 0x000000189c4c723c */ /* 0x042fe20000001810 */
[----:B------:R-:W-:Y:S07]  /*2730*/  LDSM.16.M88.4 R112, [R5+0x15100] ;  /* 0x015100000570783b */ /* 0x000fee0000000200 */
[----:B------:R-:W-:Y:S08]  /*2740*/  HMMA.16816.F32 R92, R156, R26, R12 ;  /* 0x0000001a9c5c723c */ /* 0x000ff0000000180c */
[C---:B------:R-:W-:Y:S08]  /*2750*/  HMMA.16816.F32 R24, R152.reuse, R38, RZ ;  /* 0x000000269818723c */ /* 0x040ff000000018ff */
[----:B------:R-:W-:Y:S08]  /*2760*/  HMMA.16816.F32 R32, R152, R34, RZ ;  /* 0x000000229820723c */ /* 0x000ff000000018ff */
[----:B------:R-:W-:Y:S08]  /*2770*/  HMMA.16816.F32 R96, R156, R44, R8 ;  /* 0x0000002c9c60723c */ /* 0x000ff00000001808 */
[C---:B------:R-:W-:Y:S08]  /*2780*/  HMMA.16816.F32 R20, R152.reuse, R40, RZ ;  /* 0x000000289814723c */ /* 0x040ff000000018ff */
[C---:B------:R-:W-:Y:S08]  /*2790*/  HMMA.16816.F32 R16, R152.reuse, R42, RZ ;  /* 0x0000002a9810723c */ /* 0x040ff000000018ff */
[C---:B------:R-:W-:Y:S08]  /*27a0*/  HMMA.16816.F32 R8, R152.reuse, R50, RZ ;  /* 0x000000329808723c */ /* 0x040ff000000018ff */
[C---:B------:R-:W-:Y:S08]  /*27b0*/  HMMA.16816.F32 R12, R152.reuse, R48, RZ ;  /* 0x00000030980c723c */ /* 0x040ff000000018ff */
[----:B------:R-:W-:Y:S08]  /*27c0*/  HMMA.16816.F32 R40, R152, R54, RZ ;  /* 0x000000369828723c */ /* 0x000ff000000018ff */
[C---:B------:R-:W-:Y:S01]  /*27d0*/  HMMA.16816.F32 R64, R156.reuse, R60, R28 ;  /* 0x0000003c9c40723c */ /* 0x040fe2000000181c */
[----:B------:R-:W1:Y:S07]  /*27e0*/  LDSM.16.M88.4 R28, [R3+0x13900] ;  /* 0x01390000031c783b */ /* 0x000e6e0000000200 */
[----:B------:R-:W-:Y:S01]  /*27f0*/  HMMA.16816.F32 R60, R156, R62, R24 ;  /* 0x0000003e9c3c723c */ /* 0x000fe20000001818 */
[----:B------:R-:W5:Y:S07]  /*2800*/  LDSM.16.M88.4 R24, [R3+0x14100] ;  /* 0x014100000318783b */ /* 0x000f6e0000000200 */
[----:B------:R-:W-:Y:S08]  /*2810*/  HMMA.16816.F32 R36, R152, R52, RZ ;  /* 0x000000349824723c */ /* 0x000ff000000018ff */
[C---:B------:R-:W-:Y:S08]  /*2820*/  HMMA.16816.F32 R68, R156.reuse, R46, R32 ;  /* 0x0000002e9c44723c */ /* 0x040ff00000001820 */
[C---:B------:R-:W-:Y:S01]  /*2830*/  HMMA.16816.F32 R56, R156.reuse, R84, R20 ;  /* 0x000000549c38723c */ /* 0x040fe20000001814 */
[----:B------:R-:W1:Y:S07]  /*2840*/  LDSM.16.M88.4 R20, [R3+0x14900] ;  /* 0x014900000314783b */ /* 0x000e6e0000000200 */
[C---:B------:R-:W-:Y:S01]  /*2850*/  HMMA.16816.F32 R52, R156.reuse, R86, R16 ;  /* 0x000000569c34723c */ /* 0x040fe20000001810 */
[----:B------:R-:W-:Y:S07]  /*2860*/  LDSM.16.M88.4 R84, [R5+0x12900] ;  /* 0x012900000554783b */ /* 0x000fee0000000200 */
[C---:B------:R-:W-:Y:S08]  /*2870*/  HMMA.16816.F32 R16, R156.reuse, R102, R8 ;  /* 0x000000669c10723c */ /* 0x040ff00000001808 */
[C---:B------:R-:W-:Y:S01]  /*2880*/  HMMA.16816.F32 R44, R156.reuse, R100, R12 ;  /* 0x000000649c2c723c */ /* 0x040fe2000000180c */
[----:B------:R-:W-:Y:S07]  /*2890*/  LDSM.16.M88.4 R100, [R5+0x14900] ;  /* 0x014900000564783b */ /* 0x000fee0000000200 */
[----:B------:R-:W-:Y:S01]  /*28a0*/  HMMA.16816.F32 R8, R156, R106, R40 ;  /* 0x0000006a9c08723c */ /* 0x000fe20000001828 */
[----:B------:R-:W1:Y:S07]  /*28b0*/  LDSM.16.M88.4 R40, [R5+0x12100] ;  /* 0x012100000528783b */ /* 0x000e6e0000000200 */
[C---:B--2---:R-:W-:Y:S08]  /*28c0*/  HMMA.16816.F32 R32, R184.reuse, R72, R76 ;  /* 0x00000048b820723c */ /* 0x044ff0000000184c */
[----:B------:R-:W-:Y:S01]  /*28d0*/  HMMA.16816.F32 R48, R184, R74, R92 ;  /* 0x0000004ab830723c */ /* 0x000fe2000000185c */
[----:B------:R-:W-:Y:S07]  /*28e0*/  LDSM.16.M88.4 R92, [R5+0x13900] ;  /* 0x01390000055c783b */ /* 0x000fee0000000200 */
[----:B------:R-:W-:Y:S01]  /*28f0*/  HMMA.16816.F32 R12, R156, R104, R36 ;  /* 0x000000689c0c723c */ /* 0x000fe20000001824 */
[----:B------:R-:W-:Y:S07]  /*2900*/  LDSM.16.M88.4 R104, [R237+0x15100] ;  /* 0x01510000ed68783b */ /* 0x000fee0000000200 */
[C---:B---3--:R-:W-:Y:S01]  /*2910*/  HMMA.16816.F32 R76, R184.reuse, R80, R96 ;  /* 0x00000050b84c723c */ /* 0x048fe20000001860 */
[----:B------:R-:W-:Y:S07]  /*2920*/  LDSM.16.M88.4 R96, [R5+0x14100] ;  /* 0x014100000560783b */ /* 0x000fee0000000200 */
[C---:B------:R-:W-:Y:S01]  /*2930*/  HMMA.16816.F32 R72, R184.reuse, R82, R68 ;  /* 0x00000052b848723c */ /* 0x040fe20000001844 */
[----:B------:R-:W2:Y:S07]  /*2940*/  LDSM.16.M88.4 R80, [R5+0x13100] ;  /* 0x013100000550783b */ /* 0x000eae0000000200 */
[C---:B----4-:R-:W-:Y:S08]  /*2950*/  HMMA.16816.F32 R68, R184.reuse, R88, R64 ;  /* 0x00000058b844723c */ /* 0x050ff00000001840 */
[C---:B------:R-:W-:Y:S01]  /*2960*/  HMMA.16816.F32 R64, R184.reuse, R90, R60 ;  /* 0x0000005ab840723c */ /* 0x040fe2000000183c */
[----:B------:R-:W-:Y:S07]  /*2970*/  LDSM.16.M88.4 R88, [R237+0x16100] ;  /* 0x01610000ed58783b */ /* 0x000fee0000000200 */
[C---:B-1----:R-:W-:Y:S08]  /*2980*/  HMMA.16816.F32 R60, R184.reuse, R28, R56 ;  /* 0x0000001cb83c723c */ /* 0x042ff00000001838 */
[C---:B------:R-:W-:Y:S08]  /*2990*/  HMMA.16816.F32 R56, R184.reuse, R30, R52 ;  /* 0x0000001eb838723c */ /* 0x040ff00000001834 */
[C---:B-----5:R-:W-:Y:S08]  /*29a0*/  HMMA.16816.F32 R52, R184.reuse, R24, R44 ;  /* 0x00000018b834723c */ /* 0x060ff0000000182c */
[C---:B------:R-:W-:Y:S01]  /*29b0*/  HMMA.16816.F32 R44, R184.reuse, R26, R16 ;  /* 0x0000001ab82c723c */ /* 0x040fe20000001810 */
[----:B------:R-:W1:Y:S07]  /*29c0*/  LDSM.16.M88.4 R24, [R237+0x15900] ;  /* 0x01590000ed18783b */ /* 0x000e6e0000000200 */
[C---:B------:R-:W-:Y:S08]  /*29d0*/  HMMA.16816.F32 R36, R184.reuse, R20, R12 ;  /* 0x00000014b824723c */ /* 0x040ff0000000180c */
[----:B------:R-:W-:Y:S08]  /*29e0*/  HMMA.16816.F32 R28, R184, R22, R8 ;  /* 0x00000016b81c723c */ /* 0x000ff00000001808 */
[C---:B------:R-:W-:Y:S08]  /*29f0*/  HMMA.16816.F32 R16, R188.reuse, R42, R48 ;  /* 0x0000002abc10723c */ /* 0x040ff00000001830 */
[C---:B------:R-:W-:Y:S08]  /*2a00*/  HMMA.16816.F32 R12, R188.reuse, R84, R76 ;  /* 0x00000054bc0c723c */ /* 0x040ff0000000184c */
[C---:B------:R-:W-:Y:S08]  /*2a10*/  HMMA.16816.F32 R8, R188.reuse, R86, R72 ;  /* 0x00000056bc08723c */ /* 0x040ff00000001848 */
[C---:B------:R-:W-:Y:S01]  /*2a20*/  HMMA.16816.F32 R20, R188.reuse, R40, R32 ;  /* 0x00000028bc14723c */ /* 0x040fe20000001820 */
[----:B------:R-:W-:Y:S07]  /*2a30*/  LDSM.16.M88.4 R32, [R237+0x17900] ;  /* 0x01790000ed20783b */ /* 0x000fee0000000200 */
[C---:B--2---:R-:W-:Y:S08]  /*2a40*/  HMMA.16816.F32 R76, R188.reuse, R80, R68 ;  /* 0x00000050bc4c723c */ /* 0x044ff00000001844 */
[C---:B------:R-:W-:Y:S08]  /*2a50*/  HMMA.16816.F32 R84, R188.reuse, R82, R64 ;  /* 0x00000052bc54723c */ /* 0x040ff00000001840 */
[C---:B------:R-:W-:Y:S01]  /*2a60*/  HMMA.16816.F32 R68, R188.reuse, R96, R52 ;  /* 0x00000060bc44723c */ /* 0x040fe20000001834 */
[----:B------:R-:W2:Y:S07]  /*2a70*/  LDSM.16.M88.4 R52, [R237+0x16900] ;  /* 0x01690000ed34783b */ /* 0x000eae0000000200 */
[C---:B------:R-:W-:Y:S01]  /*2a80*/  HMMA.16816.F32 R64, R188.reuse, R98, R44 ;  /* 0x00000062bc40723c */ /* 0x040fe2000000182c */
[----:B------:R-:W3:Y:S04]  /*2a90*/  LDSM.16.M88.4 R44, [R237+0x17100] ;  /* 0x01710000ed2c783b */ /* 0x000ee80000000200 */
[----:B------:R-:W-:Y:S03]  /*2aa0*/  LDSM.16.M88.4 R96, [R3+0x15100] ;  /* 0x015100000360783b */ /* 0x000fe60000000200 */
[C---:B------:R-:W-:Y:S08]  /*2ab0*/  HMMA.16816.F32 R80, R188.reuse, R92, R60 ;  /* 0x0000005cbc50723c */ /* 0x040ff0000000183c */
[C---:B------:R-:W-:Y:S01]  /*2ac0*/  HMMA.16816.F32 R72, R188.reuse, R94, R56 ;  /* 0x0000005ebc48723c */ /* 0x040fe20000001838 */
[----:B------:R-:W-:Y:S07]  /*2ad0*/  LDSM.16.M88.4 R92, [R4+0x17900] ;  /* 0x01790000045c783b */ /* 0x000fee0000000200 */
[C---:B------:R-:W-:Y:S08]  /*2ae0*/  HMMA.16816.F32 R60, R188.reuse, R100, R36 ;  /* 0x00000064bc3c723c */ /* 0x040ff00000001824 */
[----:B------:R-:W-:Y:S01]  /*2af0*/  HMMA.16816.F32 R56, R188, R102, R28 ;  /* 0x00000066bc38723c */ /* 0x000fe2000000181c */
[----:B------:R-:W4:Y:S04]  /*2b00*/  LDSM.16.M88.4 R28, [R4+0x15100] ;  /* 0x01510000041c783b */ /* 0x000f280000000200 */
[----:B------:R-:W-:Y:S03]  /*2b10*/  LDSM.16.M88.4 R100, [R5+0x17100] ;  /* 0x017100000564783b */ /* 0x000fe60000000200 */
[C---:B------:R-:W-:Y:S08]  /*2b20*/  HMMA.16816.F32 R40, R192.reuse, R106, R16 ;  /* 0x0000006ac028723c */ /* 0x040ff00000001810 */
[C---:B-1----:R-:W-:Y:S08]  /*2b30*/  HMMA.16816.F32 R36, R192.reuse, R24, R12 ;  /* 0x00000018c024723c */ /* 0x042ff0000000180c */
[C---:B------:R-:W-:Y:S01]  /*2b40*/  HMMA.16816.F32 R16, R192.reuse, R26, R8 ;  /* 0x0000001ac010723c */ /* 0x040fe20000001808 */
[----:B------:R-:W1:Y:S07]  /*2b50*/  LDSM.16.M88.4 R24, [R4+0x15900] ;  /* 0x015900000418783b */ /* 0x000e6e0000000200 */
[C---:B------:R-:W-:Y:S01]  /*2b60*/  HMMA.16816.F32 R48, R192.reuse, R104, R20 ;  /* 0x00000068c030723c */ /* 0x040fe20000001814 */
[----:B------:R-:W5:Y:S04]  /*2b70*/  LDSM.16.M88.4 R20, [R4+0x16100] ;  /* 0x016100000414783b */ /* 0x000f680000000200 */
[----:B------:R-:W-:Y:S03]  /*2b80*/  LDSM.16.M88.4 R104, [R3+0x17900] ;  /* 0x017900000368783b */ /* 0x000fe60000000200 */
        /* <DEDUP_REMOVED lines=8> */
[C---:B------:R-:W-:Y:S08]  /*2c10*/  HMMA.16816.F32 R72, R192.reuse, R44, R68 ;  /* 0x0000002cc048723c */ /* 0x040ff00000001844 */
[----:B------:R-:W-:Y:S01]  /*2c20*/  HMMA.16816.F32 R68, R192, R34, R56 ;  /* 0x00000022c044723c */ /* 0x000fe20000001838 */
[----:B------:R-:W-:Y:S07]  /*2c30*/  LDSM.16.M88.4 R32, [R3+0x17100] ;  /* 0x017100000320783b */ /* 0x000fee0000000200 */
[C---:B----4-:R-:W-:Y:S08]  /*2c40*/  HMMA.16816.F32 R60, R196.reuse, R28, R48 ;  /* 0x0000001cc43c723c */ /* 0x050ff00000001830 */
[C---:B------:R-:W-:Y:S01]  /*2c50*/  HMMA.16816.F32 R56, R196.reuse, R30, R40 ;  /* 0x0000001ec438723c */ /* 0x040fe20000001828 */
[----:B------:R-:W2:Y:S07]  /*2c60*/  LDSM.16.M88.4 R28, [R3+0x16100] ;  /* 0x01610000031c783b */ /* 0x000eae0000000200 */
[C---:B-1----:R-:W-:Y:S08]  /*2c70*/  HMMA.16816.F32 R48, R196.reuse, R24, R36 ;  /* 0x00000018c430723c */ /* 0x042ff00000001824 */
[C---:B------:R-:W-:Y:S01]  /*2c80*/  HMMA.16816.F32 R44, R196.reuse, R26, R16 ;  /* 0x0000001ac42c723c */ /* 0x040fe20000001810 */
[----:B------:R-:W1:Y:S07]  /*2c90*/  LDSM.16.M88.4 R24, [R3+0x16900] ;  /* 0x016900000318783b */ /* 0x000e6e0000000200 */
[C---:B-----5:R-:W-:Y:S08]  /*2ca0*/  HMMA.16816.F32 R36, R196.reuse, R20, R12 ;  /* 0x00000014c424723c */ /* 0x060ff0000000180c */
[C---:B------:R-:W-:Y:S08]  /*2cb0*/  HMMA.16816.F32 R20, R196.reuse, R22, R8 ;  /* 0x00000016c414723c */ /* 0x040ff00000001808 */
[C---:B------:R-:W-:Y:S01]  /*2cc0*/  HMMA.16816.F32 R16, R196.reuse, R88, R80 ;  /* 0x00000058c410723c */ /* 0x040fe20000001850 */
[----:B------:R-:W3:Y:S07]  /*2cd0*/  LDSM.16.M88.4 R80, [R5+0x15900] ;  /* 0x015900000550783b */ /* 0x000eee0000000200 */
[C---:B------:R-:W-:Y:S08]  /*2ce0*/  HMMA.16816.F32 R40, R196.reuse, R86, R64 ;  /* 0x00000056c428723c */ /* 0x040ff00000001840 */
[C---:B------:R-:W-:Y:S08]  /*2cf0*/  HMMA.16816.F32 R52, R196.reuse, R92, R52 ;  /* 0x0000005cc434723c */ /* 0x040ff00000001834 */
[C---:B------:R-:W-:Y:S01]  /*2d00*/  HMMA.16816.F32 R12, R196.reuse, R90, R76 ;  /* 0x0000005ac40c723c */ /* 0x040fe2000000184c */
[----:B------:R-:W4:Y:S07]  /*2d10*/  LDSM.16.M88.4 R88, [R5+0x16100] ;  /* 0x016100000558783b */ /* 0x000f2e0000000200 */
[----:B------:R-:W-:Y:S08]  /*2d20*/  HMMA.16816.F32 R8, R196, R84, R72 ;  /* 0x00000054c408723c */ /* 0x000ff00000001848 */
[C---:B------:R-:W-:Y:S08]  /*2d30*/  HMMA.16816.F32 R64, R200.reuse, R96, R60 ;  /* 0x00000060c840723c */ /* 0x040ff0000000183c */
[C---:B------:R-:W-:Y:S08]  /*2d40*/  HMMA.16816.F32 R72, R200.reuse, R108, R48 ;  /* 0x0000006cc848723c */ /* 0x040ff00000001830 */
[C---:B------:R-:W-:Y:S01]  /*2d50*/  HMMA.16816.F32 R60, R200.reuse, R110, R44 ;  /* 0x0000006ec83c723c */ /* 0x040fe2000000182c */
[----:B------:R-:W5:Y:S07]  /*2d60*/  LDSM.16.M88.4 R108, [R5+0x17900] ;  /* 0x01790000056c783b */ /* 0x000f6e0000000200 */
[----:B------:R-:W-:Y:S01]  /*2d70*/  HMMA.16816.F32 R76, R200, R98, R56 ;  /* 0x00000062c84c723c */ /* 0x000fe20000001838 */
[----:B------:R-:W3:Y:S07]  /*2d80*/  LDSM.16.M88.4 R96, [R5+0x16900] ;  /* 0x016900000560783b */ /* 0x000eee0000000200 */
[----:B------:R-:W-:Y:S01]  /*2d90*/  HMMA.16816.F32 R68, R196, R94, R68 ;  /* 0x0000005ec444723c */ /* 0x000fe20000001844 */
[----:B------:R-:W-:Y:S07]  /*2da0*/  LDSM.16.M88.4 R92, [R237+0x18900] ;  /* 0x01890000ed5c783b */ /* 0x000fee0000000200 */
[C---:B--2---:R-:W-:Y:S08]  /*2db0*/  HMMA.16816.F32 R56, R200.reuse, R28, R36 ;  /* 0x0000001cc838723c */ /* 0x044ff00000001824 */
[C---:B------:R-:W-:Y:S01]  /*2dc0*/  HMMA.16816.F32 R48, R200.reuse, R30, R20 ;  /* 0x0000001ec830723c */ /* 0x040fe20000001814 */
[----:B------:R-:W2:Y:S07]  /*2dd0*/  LDSM.16.M88.4 R28, [R237+0x18100] ;  /* 0x01810000ed1c783b */ /* 0x000eae0000000200 */
[C---:B-1----:R-:W-:Y:S08]  /*2de0*/  HMMA.16816.F32 R44, R200.reuse, R24, R16 ;  /* 0x00000018c82c723c */ /* 0x042ff00000001810 */
[C---:B------:R-:W-:Y:S08]  /*2df0*/  HMMA.16816.F32 R20, R200.reuse, R34, R40 ;  /* 0x00000022c814723c */ /* 0x040ff00000001828 */
[C---:B------:R-:W-:Y:S01]  /*2e00*/  HMMA.16816.F32 R16, R200.reuse, R104, R52 ;  /* 0x00000068c810723c */ /* 0x040fe20000001834 */
[----:B------:R-:W1:Y:S07]  /*2e10*/  LDSM.16.M88.4 R52, [R237+0x19100] ;  /* 0x01910000ed34783b */ /* 0x000e6e0000000200 */
[C---:B------:R-:W-:Y:S08]  /*2e20*/  HMMA.16816.F32 R36, R200.reuse, R26, R12 ;  /* 0x0000001ac824723c */ /* 0x040ff0000000180c */
[C---:B------:R-:W-:Y:S08]  /*2e30*/  HMMA.16816.F32 R24, R200.reuse, R32, R8 ;  /* 0x00000020c818723c */ /* 0x040ff00000001808 */
[----:B------:R-:W-:Y:S08]  /*2e40*/  HMMA.16816.F32 R12, R200, R106, R68 ;  /* 0x0000006ac80c723c */ /* 0x000ff00000001844 */
[C---:B------:R-:W-:Y:S08]  /*2e50*/  HMMA.16816.F32 R8, R204.reuse, R112, R64 ;  /* 0x00000070cc08723c */ /* 0x040ff00000001840 */
[C---:B------:R-:W-:Y:S08]  /*2e60*/  HMMA.16816.F32 R32, R204.reuse, R114, R76 ;  /* 0x00000072cc20723c */ /* 0x040ff0000000184c */
[C---:B---3--:R-:W-:Y:S08]  /*2e70*/  HMMA.16816.F32 R64, R204.reuse, R80, R72 ;  /* 0x00000050cc40723c */ /* 0x048ff00000001848 */
[C---:B------:R-:W-:Y:S08]  /*2e80*/  HMMA.16816.F32 R84, R204.reuse, R82, R60 ;  /* 0x00000052cc54723c */ /* 0x040ff0000000183c */
[C---:B----4-:R-:W-:Y:S08]  /*2e90*/  HMMA.16816.F32 R80, R204.reuse, R88, R56 ;  /* 0x00000058cc50723c */ /* 0x050ff00000001838 */
[C---:B------:R-:W-:Y:S01]  /*2ea0*/  HMMA.16816.F32 R76, R204.reuse, R90, R48 ;  /* 0x0000005acc4c723c */ /* 0x040fe20000001830 */
[----:B------:R-:W-:Y:S07]  /*2eb0*/  LDSM.16.M88.4 R88, [R4+0x19100] ;  /* 0x019100000458783b */ /* 0x000fee0000000200 */
[C---:B------:R-:W-:Y:S01]  /*2ec0*/  HMMA.16816.F32 R56, R204.reuse, R102, R20 ;  /* 0x00000066cc38723c */ /* 0x040fe20000001814 */
[----:B------:R-:W3:Y:S07]  /*2ed0*/  LDSM.16.M88.4 R20, [R237+0x1a900] ;  /* 0x01a90000ed14783b */ /* 0x000eee0000000200 */
[C---:B-----5:R-:W-:Y:S01]  /*2ee0*/  HMMA.16816.F32 R48, R204.reuse, R108, R16 ;  /* 0x0000006ccc30723c */ /* 0x060fe20000001810 */
[----:B------:R-:W4:Y:S07]  /*2ef0*/  LDSM.16.M88.4 R16, [R4+0x18100] ;  /* 0x018100000410783b */ /* 0x000f2e0000000200 */
[C---:B------:R-:W-:Y:S01]  /*2f00*/  HMMA.16816.F32 R72, R204.reuse, R96, R44 ;  /* 0x00000060cc48723c */ /* 0x040fe2000000182c */
[----:B------:R-:W5:Y:S07]  /*2f10*/  LDSM.16.M88.4 R44, [R237+0x19900] ;  /* 0x01990000ed2c783b */ /* 0x000f6e0000000200 */
[C---:B------:R-:W-:Y:S01]  /*2f20*/  HMMA.16816.F32 R60, R204.reuse, R100, R24 ;  /* 0x00000064cc3c723c */ /* 0x040fe20000001818 */
[----:B------:R-:W1:Y:S04]  /*2f30*/  LDSM.16.M88.4 R24, [R237+0x1a100] ;  /* 0x01a10000ed18783b */ /* 0x000e680000000200 */
[----:B------:R-:W-:Y:S03]  /*2f40*/  LDSM.16.M88.4 R100, [R4+0x1a100] ;  /* 0x01a100000464783b */ /* 0x000fe60000000200 */
[----:B------:R-:W-:Y:S08]  /*2f50*/  HMMA.16816.F32 R40, R204, R110, R12 ;  /* 0x0000006ecc28723c */ /* 0x000ff0000000180c */
[----:B--2---:R-:W-:Y:S08]  /*2f60*/  HMMA.16816.F32 R12, R208, R28, R8 ;  /* 0x0000001cd00c723c */ /* 0x004ff00000001808 */
[----:B------:R-:W-:Y:S08]  /*2f70*/  HMMA.16816.F32 R68, R204, R98, R36 ;  /* 0x00000062cc44723c */ /* 0x000ff00000001824 */
[C---:B------:R-:W-:Y:S01]  /*2f80*/  HMMA.16816.F32 R8, R208.reuse, R30, R32 ;  /* 0x0000001ed008723c */ /* 0x040fe20000001820 */
[----:B------:R-:W2:Y:S07]  /*2f90*/  LDSM.16.M88.4 R32, [R4+0x18900] ;  /* 0x018900000420783b */ /* 0x000eae0000000200 */
[C---:B------:R-:W-:Y:S01]  /*2fa0*/  HMMA.16816.F32 R36, R208.reuse, R94, R84 ;  /* 0x0000005ed024723c */ /* 0x040fe20000001854 */
[----:B------:R-:W2:Y:S07]  /*2fb0*/  LDSM.16.M88.4 R84, [R4+0x19900] ;  /* 0x019900000454783b */ /* 0x000eae0000000200 */
[C---:B------:R-:W-:Y:S08]  /*2fc0*/  HMMA.16816.F32 R28, R208.reuse, R92, R64 ;  /* 0x0000005cd01c723c */ /* 0x040ff00000001840 */
[C---:B-1----:R-:W-:Y:S08]  /*2fd0*/  HMMA.16816.F32 R64, R208.reuse, R52, R80 ;  /* 0x00000034d040723c */ /* 0x042ff00000001850 */
[C---:B------:R-:W-:Y:S08]  /*2fe0*/  HMMA.16816.F32 R76, R208.reuse, R54, R76 ;  /* 0x00000036d04c723c */ /* 0x040ff0000000184c */
[----:B---3--:R-:W-:Y:S08]  /*2ff0*/  HMMA.16816.F32 R52, R208, R22, R40 ;  /* 0x00000016d034723c */ /* 0x008ff00000001828 */
[----:B----4-:R-:W-:Y:S01]  /*3000*/  HMMA.16816.F32 R40, R216, R16, R12 ;  /* 0x00000010d828723c */ /* 0x010fe2000000180c */
[----:B------:R1:W3:Y:S07]  /*3010*/  LDSM.16.M88.4 R12, [R4+0x1a900] ;  /* 0x01a90000040c783b */ /* 0x0002ee0000000200 */
[C---:B-----5:R-:W-:Y:S08]  /*3020*/  HMMA.16816.F32 R72, R208.reuse, R44, R72 ;  /* 0x0000002cd048723c */ /* 0x060ff00000001848 */
[----:B------:R-:W-:Y:S08]  /*3030*/  HMMA.16816.F32 R68, R208, R46, R68 ;  /* 0x0000002ed044723c */ /* 0x000ff00000001844 */
[----:B------:R-:W-:Y:S01]  /*3040*/  HMMA.16816.F32 R16, R216, R18, R8 ;  /* 0x00000012d810723c */ /* 0x000fe20000001808 */
[----:B------:R-:W4:Y:S01]  /*3050*/  LDSM.16.M88.4 R8, [R3+0x18100] ;  /* 0x018100000308783b */ /* 0x000f220000000200 */
[----:B-1----:R-:W-:-:S04]  /*3060*/  LEA.HI R4, R118, R121, RZ, 0x2 ;  /* 0x0000007976047211 */ /* 0x002fc800078f10ff */
[----:B------:R-:W-:Y:S02]  /*3070*/  LOP3.LUT R4, R4, 0xfffffffc, RZ, 0xc0, !PT ;  /* 0xfffffffc04047812 */ /* 0x000fe400078ec0ff */
[----:B------:R-:W-:Y:S03]  /*3080*/  HMMA.16816.F32 R80, R208, R24, R60 ;  /* 0x00000018d050723c */ /* 0x000fe6000000183c */
[----:B------:R-:W-:-:S05]  /*3090*/  IMAD.IADD R4, R121, 0x1, -R4 ;  /* 0x0000000179047824 */ /* 0x000fca00078e0a04 */
[C---:B------:R-:W-:Y:S01]  /*30a0*/  HMMA.16816.F32 R96, R208.reuse, R26, R56 ;  /* 0x0000001ad060723c */ /* 0x040fe20000001838 */
[----:B------:R-:W1:Y:S04]  /*30b0*/  LDSM.16.M88.4 R24, [R3+0x18900] ;  /* 0x018900000318783b */ /* 0x000e680000000200 */
[----:B------:R-:W-:Y:S03]  /*30c0*/  LDSM.16.M88.4 R56, [R3+0x19900] ;  /* 0x019900000338783b */ /* 0x000fe60000000200 */
[----:B------:R-:W-:Y:S08]  /*30d0*/  HMMA.16816.F32 R92, R208, R20, R48 ;  /* 0x00000014d05c723c */ /* 0x000ff00000001830 */
[C---:B--2---:R-:W-:Y:S08]  /*30e0*/  HMMA.16816.F32 R20, R216.reuse, R32, R28 ;  /* 0x00000020d814723c */ /* 0x044ff0000000181c */
[C---:B------:R-:W-:Y:S01]  /*30f0*/  HMMA.16816.F32 R28, R216.reuse, R34, R36 ;  /* 0x00000022d81c723c */ /* 0x040fe20000001824 */
[----:B------:R-:W2:Y:S07]  /*3100*/  LDSM.16.M88.4 R36, [R3+0x19100] ;  /* 0x019100000324783b */ /* 0x000eae0000000200 */
[C---:B------:R-:W-:Y:S08]  /*3110*/  HMMA.16816.F32 R48, R216.reuse, R84, R72 ;  /* 0x00000054d830723c */ /* 0x040ff00000001848 */
[C---:B------:R-:W-:Y:S01]  /*3120*/  HMMA.16816.F32 R60, R216.reuse, R86, R68 ;  /* 0x00000056d83c723c */ /* 0x040fe20000001844 */
[----:B------:R-:W5:Y:S04]  /*3130*/  LDSM.16.M88.4 R68, [R3+0x1a100] ;  /* 0x01a100000344783b */ /* 0x000f680000000200 */
[----:B------:R-:W-:Y:S03]  /*3140*/  LDSM.16.M88.4 R84, [R5+0x18100] ;  /* 0x018100000554783b */ /* 0x000fe60000000200 */
[C---:B------:R-:W-:Y:S01]  /*3150*/  HMMA.16816.F32 R72, R216.reuse, R102, R96 ;  /* 0x00000066d848723c */ /* 0x040fe20000001860 */
[----:B------:R-:W1:Y:S07]  /*3160*/  LDSM.16.M88.4 R96, [R5+0x18900] ;  /* 0x018900000560783b */ /* 0x000e6e0000000200 */
[C---:B------:R-:W-:Y:S08]  /*3170*/  HMMA.16816.F32 R32, R216.reuse, R88, R64 ;  /* 0x00000058d820723c */ /* 0x040ff00000001840 */
[C---:B------:R-:W-:Y:S01]  /*3180*/  HMMA.16816.F32 R44, R216.reuse, R90, R76 ;  /* 0x0000005ad82c723c */ /* 0x040fe2000000184c */
[----:B------:R-:W-:Y:S07]  /*3190*/  LDSM.16.M88.4 R88, [R5+0x19100] ;  /* 0x019100000558783b */ /* 0x000fee0000000200 */
[C---:B---3--:R-:W-:Y:S08]  /*31a0*/  HMMA.16816.F32 R76, R216.reuse, R12, R92 ;  /* 0x0000000cd84c723c */ /* 0x048ff0000000185c */
[C---:B------:R-:W-:Y:S08]  /*31b0*/  HMMA.16816.F32 R52, R216.reuse, R14, R52 ;  /* 0x0000000ed834723c */ /* 0x040ff00000001834 */
[----:B------:R-:W-:Y:S01]  /*31c0*/  HMMA.16816.F32 R64, R216, R100, R80 ;  /* 0x00000064d840723c */ /* 0x000fe20000001850 */
[----:B------:R3:W5:Y:S07]  /*31d0*/  LDSM.16.M88.4 R80, [R3+0x1a900] ;  /* 0x01a900000350783b */ /* 0x00076e0000000200 */
[C---:B----4-:R-:W-:Y:S08]  /*31e0*/  HMMA.16816.F32 R40, R220.reuse, R8, R40 ;  /* 0x00000008dc28723c */ /* 0x050ff00000001828 */
[C---:B------:R-:W-:Y:S08]  /*31f0*/  HMMA.16816.F32 R12, R220.reuse, R10, R16 ;  /* 0x0000000adc0c723c */ /* 0x040ff00000001810 */
[----:B-1----:R-:W-:Y:S01]  /*3200*/  HMMA.16816.F32 R8, R220, R24, R20 ;  /* 0x00000018dc08723c */ /* 0x002fe20000001814 */
[----:B---3--:R-:W-:-:S05]  /*3210*/  LOP3.LUT R3, R117, 0xffffffe0, RZ, 0xc0, !PT ;  /* 0xffffffe075037812 */ /* 0x008fca00078ec0ff */
[----:B------:R-:W-:Y:S02]  /*3220*/  IMAD.IADD R3, R121, 0x1, -R3 ;  /* 0x0000000179037824 */ /* 0x000fe400078e0a03 */
[----:B------:R-:W-:Y:S01]  /*3230*/  HMMA.16816.F32 R16, R220, R26, R28 ;  /* 0x0000001adc10723c */ /* 0x000fe2000000181c */
[----:B------:R-:W1:Y:S02]  /*3240*/  LDSM.16.M88.4 R28, [R5+0x19900] ;  /* 0x01990000051c783b */ /* 0x000e640000000200 */
[----:B------:R-:W-:-:S04]  /*3250*/  SHF.R.S32.HI R6, RZ, 0x1f, R3 ;  /* 0x0000001fff067819 */ /* 0x000fc80000011403 */
[----:B------:R-:W-:Y:S01]  /*3260*/  LEA.HI R6, R6, R3, RZ, 0x2 ;  /* 0x0000000306067211 */ /* 0x000fe200078f10ff */
[C---:B--2---:R-:W-:Y:S08]  /*3270*/  HMMA.16816.F32 R20, R220.reuse, R36, R32 ;  /* 0x00000024dc14723c */ /* 0x044ff00000001820 */
[C---:B------:R-:W-:Y:S08]  /*3280*/  HMMA.16816.F32 R24, R220.reuse, R38, R44 ;  /* 0x00000026dc18723c */ /* 0x040ff0000000182c */
[C---:B------:R-:W-:Y:S08]  /*3290*/  HMMA.16816.F32 R32, R220.reuse, R56, R48 ;  /* 0x00000038dc20723c */ /* 0x040ff00000001830 */
[C---:B-----5:R-:W-:Y:S08]  /*32a0*/  HMMA.16816.F32 R44, R220.reuse, R68, R64 ;  /* 0x00000044dc2c723c */ /* 0x060ff00000001840 */
[----:B------:R-:W-:Y:S08]  /*32b0*/  HMMA.16816.F32 R48, R220, R70, R72 ;  /* 0x00000046dc30723c */ /* 0x000ff00000001848 */
[C---:B------:R-:W-:Y:S07]  /*32c0*/  HMMA.16816.F32 R68, R228.reuse, R96, R8 ;  /* 0x00000060e444723c */ /* 0x040fee0000001808 */
[----:B------:R-:W-:Y:S01]  /*32d0*/  LEA.HI R8, R4, R4, RZ, 0x1 ;  /* 0x0000000404087211 */ /* 0x000fe200078f08ff */
[----:B------:R-:W-:Y:S01]  /*32e0*/  HMMA.16816.F32 R72, R228, R86, R12 ;  /* 0x00000056e448723c */ /* 0x000fe2000000180c */
[----:B------:R-:W-:Y:S01]  /*32f0*/  IADD3 R9, R116, -R7, RZ ;  /* 0x8000000774097210 */ /* 0x000fe20007ffe0ff */
[----:B------:R-:W2:Y:S01]  /*3300*/  LDSM.16.M88.4 R12, [R5+0x1a900] ;  /* 0x01a90000050c783b */ /* 0x000ea20000000200 */
[----:B------:R-:W-:-:S02]  /*3310*/  LEA.HI.SX32 R7, R6, UR8, 0x1e ;  /* 0x0000000806077c11 */ /* 0x000fc4000f8ff2ff */
[----:B------:R-:W-:-:S03]  /*3320*/  LOP3.LUT R8, R8, 0x1ffffffe, RZ, 0xc0, !PT ;  /* 0x1ffffffe08087812 */ /* 0x000fc600078ec0ff */
[----:B------:R-:W-:Y:S01]  /*3330*/  IMAD R7, R9, 0x10, R7 ;  /* 0x0000001009077824 */ /* 0x000fe200078e0207 */
[----:B------:R-:W-:Y:S01]  /*3340*/  HMMA.16816.F32 R64, R228, R98, R16 ;  /* 0x00000062e440723c */ /* 0x000fe20000001810 */
[----:B------:R-:W-:Y:S01]  /*3350*/  IMAD.IADD R4, R4, 0x1, -R8 ;  /* 0x0000000104047824 */ /* 0x000fe200078e0a08 */
[----:B------:R3:W4:Y:S01]  /*3360*/  LDSM.16.M88.4 R16, [R5+0x1a100] ;  /* 0x01a100000510783b */ /* 0x0007220000000200 */
[----:B------:R-:W-:-:S04]  /*3370*/  DEPBAR.LE SB0, 0x2 ;  /* 0x000080800000791a */ /* 0x000fc80000000000 */
[----:B------:R-:W-:Y:S01]  /*3380*/  IMAD R119, R4, 0x8, R7 ;  /* 0x0000000804777824 */ /* 0x000fe200078e0207 */
[C---:B------:R-:W-:Y:S03]  /*3390*/  HMMA.16816.F32 R36, R220.reuse, R58, R60 ;  /* 0x0000003adc24723c */ /* 0x040fe6000000183c */
[----:B------:R-:W-:Y:S01]  /*33a0*/  IMAD.MOV.U32 R4, RZ, RZ, R119 ;  /* 0x000000ffff047224 */ /* 0x000fe200078e0077 */
[----:B------:R-:W-:Y:S04]  /*33b0*/  STL [R1+0x10], R119 ;  /* 0x0000107701007387 */ /* 0x000fe80000100800 */
[----:B------:R-:W-:Y:S08]  /*33c0*/  HMMA.16816.F32 R56, R220, R80, R76 ;  /* 0x00000050dc38723c */ /* 0x000ff0000000184c */
[----:B------:R-:W-:Y:S01]  /*33d0*/  HMMA.16816.F32 R76, R228, R84, R40 ;  /* 0x00000054e44c723c */ /* 0x000fe20000001828 */
[----:B---3--:R-:W-:-:S05]  /*33e0*/  @P5 IMAD.HI.U32 R5, R119, c[0x0][0x2c8], RZ ;  /* 0x0000b20077055a27 */ /* 0x008fca00078e00ff */
[----:B------:R-:W-:Y:S02]  /*33f0*/  @P0 SHF.R.U32.HI R4, RZ, c[0x0][0x2cc], R5 ;  /* 0x0000b300ff040a19 */ /* 0x000fe40000011605 */
[----:B------:R-:W-:Y:S03]  /*3400*/  HMMA.16816.F32 R60, R220, R82, R52 ;  /* 0x00000052dc3c723c */ /* 0x000fe60000001834 */
[----:B------:R-:W3:Y:S04]  /*3410*/  SHFL.IDX PT, R8, R4, RZ, 0x1c1f ;  /* 0x001c1fff04087589 */ /* 0x000ee800000e0000 */
[----:B------:R5:W3:Y:S01]  /*3420*/  SHFL.IDX PT, R7, R4, 0x1, 0x1c1f ;  /* 0x003c1f0004077f89 */ /* 0x000ae200000e0000 */
[C---:B------:R-:W-:Y:S08]  /*3430*/  HMMA.16816.F32 R52, R228.reuse, R88, R20 ;  /* 0x00000058e434723c */ /* 0x040ff00000001814 */
[C---:B-1----:R-:W-:Y:S08]  /*3440*/  HMMA.16816.F32 R20, R228.reuse, R28, R32 ;  /* 0x0000001ce414723c */ /* 0x042ff00000001820 */
[----:B--2---:R-:W-:Y:S01]  /*3450*/  HMMA.16816.F32 R32, R228, R12, R56 ;  /* 0x0000000ce420723c */ /* 0x004fe20000001838 */
[----:B-----5:R-:W-:-:S07]  /*3460*/  LOP3.LUT R4, R6, 0x7ffffffc, RZ, 0xc0, !PT ;  /* 0x7ffffffc06047812 */ /* 0x020fce00078ec0ff */
[----:B------:R-:W-:Y:S01]  /*3470*/  HMMA.16816.F32 R40, R228, R90, R24 ;  /* 0x0000005ae428723c */ /* 0x000fe20000001818 */
[----:B------:R-:W-:Y:S01]  /*3480*/  IMAD.IADD R4, R3, 0x1, -R4 ;  /* 0x0000000103047824 */ /* 0x000fe200078e0a04 */
[----:B------:R-:W-:-:S03]  /*3490*/  MOV R3, UR9 ;  /* 0x0000000900037c02 */ /* 0x000fc60008000f00 */
[----:B------:R-:W-:-:S03]  /*34a0*/  IMAD.SHL.U32 R9, R4, 0x2, RZ ;  /* 0x0000000204097824 */ /* 0x000fc600078e00ff */
[C---:B------:R-:W-:Y:S02]  /*34b0*/  HMMA.16816.F32 R28, R228.reuse, R30, R36 ;  /* 0x0000001ee41c723c */ /* 0x040fe40000001824 */
[C---:B------:R-:W-:Y:S01]  /*34c0*/  IADD3 R3, -R9.reuse, 0x1, R3 ;  /* 0x0000000109037810 */ /* 0x040fe20007ffe103 */
[----:B------:R-:W-:Y:S01]  /*34d0*/  STL [R1+0x38], R9 ;  /* 0x0000380901007387 */ /* 0x000fe20000100800 */
[----:B------:R-:W-:Y:S02]  /*34e0*/  IADD3 R5, -R9, UR9, RZ ;  /* 0x0000000909057c10 */ /* 0x000fe4000fffe1ff */
[----:B------:R-:W-:Y:S02]  /*34f0*/  IADD3 R3, R3, -UR16, RZ ;  /* 0x8000001003037c10 */ /* 0x000fe4000fffe0ff */
[----:B----4-:R-:W-:Y:S03]  /*3500*/  HMMA.16816.F32 R24, R228, R16, R44 ;  /* 0x00000010e418723c */ /* 0x010fe6000000182c */
[----:B---3--:R-:W-:-:S02]  /*3510*/  IMAD.IADD R4, R3, 0x1, R8 ;  /* 0x0000000103047824 */ /* 0x008fc400078e0208 */
[----:B------:R-:W-:-:S03]  /*3520*/  IMAD.IADD R3, R3, 0x1, R7 ;  /* 0x0000000103037824 */ /* 0x000fc600078e0207 */
[C---:B------:R-:W-:Y:S01]  /*3530*/  HMMA.16816.F32 R36, R228.reuse, R18, R48 ;  /* 0x00000012e424723c */ /* 0x040fe20000001830 */
[C---:B------:R-:W-:Y:S02]  /*3540*/  IMNMX R4, R5.reuse, R4, PT ;  /* 0x0000000405047217 */ /* 0x040fe40003800200 */
[----:B------:R-:W-:Y:S01]  /*3550*/  IMNMX R3, R5, R3, PT ;  /* 0x0000000305037217 */ /* 0x000fe20003800200 */
[----:B------:R-:W-:Y:S01]  /*3560*/  BAR.SYNC.DEFER_BLOCKING 0x0 ;  /* 0x0000000000007b1d */ /* 0x000fe20000010000 */
[C---:B------:R-:W-:Y:S02]  /*3570*/  ISETP.GT.AND P0, PT, R4.reuse, RZ, PT ;  /* 0x000000ff0400720c */ /* 0x040fe40003f04270 */
[----:B------:R-:W-:Y:S01]  /*3580*/  ISETP.GT.AND P6, PT, R4, 0x1, PT ;  /* 0x000000010400780c */ /* 0x000fe20003fc4270 */
[----:B------:R-:W-:Y:S01]  /*3590*/  HMMA.16816.F32 R16, R228, R14, R60 ;  /* 0x0000000ee410723c */ /* 0x000fe2000000183c */
[----:B------:R-:W-:Y:S02]  /*35a0*/  FSEL R7, R76, -INF , P0 ;  /* 0xff8000004c077808 */ /* 0x000fe40000000000 */
[----:B------:R-:W-:-:S02]  /*35b0*/  ISETP.GT.AND P0, PT, R3, 0x1, PT ;  /* 0x000000010300780c */ /* 0x000fc40003f04270 */
[----:B------:R-:W-:Y:S02]  /*35c0*/  ISETP.GT.AND P5, PT, R3, RZ, PT ;  /* 0x000000ff0300720c */ /* 0x000fe40003fa4270 */
[----:B------:R-:W-:Y:S02]  /*35d0*/  FSEL R8, R77, -INF , P6 ;  /* 0xff8000004d087808 */ /* 0x000fe40003000000 */
[----:B------:R-:W-:Y:S02]  /*35e0*/  FSEL R13, R79, -INF , P0 ;  /* 0xff8000004f0d7808 */ /* 0x000fe40000000000 */
[----:B------:R-:W-:Y:S02]  /*35f0*/  ISETP.GT.AND P6, PT, R4, 0x8, PT ;  /* 0x000000080400780c */ /* 0x000fe40003fc4270 */
[----:B------:R-:W-:Y:S02]  /*3600*/  ISETP.GT.AND P0, PT, R3, 0x8, PT ;  /* 0x000000080300780c */ /* 0x000fe40003f04270 */
[----:B------:R-:W-:-:S02]  /*3610*/  FSEL R12, R78, -INF , P5 ;  /* 0xff8000004e0c7808 */ /* 0x000fc40002800000 */
[----:B------:R-:W-:Y:S02]  /*3620*/  ISETP.GT.AND P5, PT, R4, 0x9, PT ;  /* 0x000000090400780c */ /* 0x000fe40003fa4270 */
[----:B------:R-:W-:Y:S02]  /*3630*/  FSEL R10, R72, -INF , P6 ;  /* 0xff800000480a7808 */ /* 0x000fe40003000000 */
[----:B------:R-:W-:Y:S02]  /*3640*/  FSEL R14, R74, -INF , P0 ;  /* 0xff8000004a0e7808 */ /* 0x000fe40000000000 */
[----:B------:R-:W-:Y:S02]  /*3650*/  FMNMX.FTZ R5, R7, R8, !PT ;  /* 0x0000000807057209 */ /* 0x000fe40007810000 */
[----:B------:R-:W-:Y:S02]  /*3660*/  ISETP.GT.AND P0, PT, R4, 0x11, PT ;  /* 0x000000110400780c */ /* 0x000fe40003f04270 */
[----:B------:R-:W-:-:S02]  /*3670*/  FSEL R11, R73, -INF , P5 ;  /* 0xff800000490b7808 */ /* 0x000fc40002800000 */
[----:B------:R-:W-:Y:S02]  /*3680*/  ISETP.GT.AND P6, PT, R4, 0x10, PT ;  /* 0x000000100400780c */ /* 0x000fe40003fc4270 */
[----:B------:R-:W-:Y:S02]  /*3690*/  FMNMX.FTZ R5, R10, R5, !PT ;  /* 0x000000050a057209 */ /* 0x000fe40007810000 */
[----:B------:R-:W-:Y:S02]  /*36a0*/  FSEL R45, R69, -INF , P0 ;  /* 0xff800000452d7808 */ /* 0x000fe40000000000 */
[C---:B------:R-:W-:Y:S02]  /*36b0*/  ISETP.GT.AND P5, PT, R3.reuse, 0x9, PT ;  /* 0x000000090300780c */ /* 0x040fe40003fa4270 */
[----:B------:R-:W-:Y:S02]  /*36c0*/  ISETP.GT.AND P0, PT, R3, 0x11, PT ;  /* 0x000000110300780c */ /* 0x000fe40003f04270 */
[----:B------:R-:W-:-:S02]  /*36d0*/  FSEL R44, R68, -INF , P6 ;  /* 0xff800000442c7808 */ /* 0x000fc40003000000 */
[----:B------:R-:W-:Y:S02]  /*36e0*/  FMNMX.FTZ R5, R11, R5, !PT ;  /* 0x000000050b057209 */ /* 0x000fe40007810000 */
[----:B------:R-:W-:Y:S02]  /*36f0*/  FSEL R15, R75, -INF , P5 ;  /* 0xff8000004b0f7808 */ /* 0x000fe40002800000 */
[----:B------:R-:W-:Y:S02]  /*3700*/  FSEL R76, R71, -INF , P0 ;  /* 0xff800000474c7808 */ /* 0x000fe40000000000 */
[C---:B------:R-:W-:Y:S02]  /*3710*/  ISETP.GT.AND P5, PT, R3.reuse, 0x10, PT ;  /* 0x000000100300780c */ /* 0x040fe40003fa4270 */
[----:B------:R-:W-:Y:S02]  /*3720*/  ISETP.GT.AND P0, PT, R3, 0x18, PT ;  /* 0x000000180300780c */ /* 0x000fe40003f04270 */
[----:B------:R-:W-:-:S02]  /*3730*/  ISETP.GT.AND P6, PT, R4, 0x18, PT ;  /* 0x000000180400780c */ /* 0x000fc40003fc4270 */
[----:B------:R-:W-:Y:S02]  /*3740*/  FMNMX.FTZ R5, R44, R5, !PT ;  /* 0x000000052c057209 */ /* 0x000fe40007810000 */
[----:B------:R-:W-:Y:S02]  /*3750*/  FSEL R48, R70, -INF , P5 ;  /* 0xff80000046307808 */ /* 0x000fe40002800000 */
[----:B------:R-:W-:Y:S02]  /*3760*/  FSEL R77, R66, -INF , P0 ;  /* 0xff800000424d7808 */ /* 0x000fe40000000000 */
        /* <DEDUP_REMOVED lines=9> */
[----:B------:R-:W-:Y:S02]  /*3800*/  ISETP.GT.AND P5, PT, R3, 0x19, PT ;  /* 0x000000190300780c */ /* 0x000fe40003fa4270 */
[----:B------:R-:W-:Y:S02]  /*3810*/  FSEL R127, R52, -INF , P6 ;  /* 0xff800000347f7808 */ /* 0x000fe40003000000 */
[----:B------:R-:W-:Y:S02]  /*3820*/  FMNMX.FTZ R5, R47, R5, !PT ;  /* 0x000000052f057209 */ /* 0x000fe40007810000 */
[----:B------:R-:W-:Y:S02]  /*3830*/  FSEL R134, R55, -INF , P0 ;  /* 0xff80000037867808 */ /* 0x000fe40000000000 */
[----:B------:R-:W-:Y:S02]  /*3840*/  FMNMX.FTZ R6, R12, R13, !PT ;  /* 0x0000000d0c067209 */ /* 0x000fe40007810000 */
[----:B------:R-:W-:-:S02]  /*3850*/  FSEL R78, R67, -INF , P5 ;  /* 0xff800000434e7808 */ /* 0x000fc40002800000 */
[C---:B------:R-:W-:Y:S02]  /*3860*/  ISETP.GT.AND P0, PT, R4.reuse, 0x29, PT ;  /* 0x000000290400780c */ /* 0x040fe40003f04270 */
[----:B------:R-:W-:Y:S02]  /*3870*/  ISETP.GT.AND P5, PT, R3, 0x20, PT ;  /* 0x000000200300780c */ /* 0x000fe40003fa4270 */
[----:B------:R-:W-:Y:S02]  /*3880*/  ISETP.GT.AND P6, PT, R4, 0x28, PT ;  /* 0x000000280400780c */ /* 0x000fe40003fc4270 */
[----:B------:R-:W-:Y:S02]  /*3890*/  FMNMX.FTZ R5, R127, R5, !PT ;  /* 0x000000057f057209 */ /* 0x000fe40007810000 */
[----:B------:R-:W-:Y:S02]  /*38a0*/  FMNMX.FTZ R6, R14, R6, !PT ;  /* 0x000000060e067209 */ /* 0x000fe40007810000 */
[----:B------:R-:W-:-:S02]  /*38b0*/  FSEL R125, R41, -INF , P0 ;  /* 0xff800000297d7808 */ /* 0x000fc40000000000 */
[----:B------:R-:W-:Y:S02]  /*38c0*/  FSEL R132, R54, -INF , P5 ;  /* 0xff80000036847808 */ /* 0x000fe40002800000 */
[C---:B------:R-:W-:Y:S02]  /*38d0*/  ISETP.GT.AND P0, PT, R3.reuse, 0x29, PT ;  /* 0x000000290300780c */ /* 0x040fe40003f04270 */
[----:B------:R-:W-:Y:S02]  /*38e0*/  FSEL R124, R40, -INF , P6 ;  /* 0xff800000287c7808 */ /* 0x000fe40003000000 */
[----:B------:R-:W-:Y:S02]  /*38f0*/  ISETP.GT.AND P5, PT, R3, 0x28, PT ;  /* 0x000000280300780c */ /* 0x000fe40003fa4270 */
[----:B------:R-:W-:Y:S02]  /*3900*/  FMNMX.FTZ R5, R126, R5, !PT ;  /* 0x000000057e057209 */ /* 0x000fe40007810000 */
[----:B------:R-:W-:-:S02]  /*3910*/  FMNMX.FTZ R6, R15, R6, !PT ;  /* 0x000000060f067209 */ /* 0x000fc40007810000 */
[----:B------:R-:W-:Y:S02]  /*3920*/  FSEL R135, R43, -INF , P0 ;  /* 0xff8000002b877808 */ /* 0x000fe40000000000 */
[----:B------:R-:W-:Y:S02]  /*3930*/  ISETP.GT.AND P6, PT, R4, 0x30, PT ;  /* 0x000000300400780c */ /* 0x000fe40003fc4270 */
[----:B------:R-:W-:Y:S02]  /*3940*/  FSEL R133, R42, -INF , P5 ;  /* 0xff8000002a857808 */ /* 0x000fe40002800000 */
[----:B------:R-:W-:Y:S01]  /*3950*/  ISETP.GT.AND P0, PT, R4, 0x31, PT ;  /* 0x000000310400780c */ /* 0x000fe20003f04270 */
[----:B------:R-:W-:Y:S01]  /*3960*/  LDSM.16.MT88.4 R40, [R143+0x3100] ;  /* 0x003100008f28783b */ /* 0x000fe20000004200 */
[----:B------:R-:W-:Y:S02]  /*3970*/  FMNMX.FTZ R5, R124, R5, !PT ;  /* 0x000000057c057209 */ /* 0x000fe40007810000 */
[----:B------:R-:W-:-:S02]  /*3980*/  ISETP.GT.AND P5, PT, R3, 0x30, PT ;  /* 0x000000300300780c */ /* 0x000fc40003fa4270 */
[----:B------:R-:W-:Y:S02]  /*3990*/  FMNMX.FTZ R6, R48, R6, !PT ;  /* 0x0000000630067209 */ /* 0x000fe40007810000 */
[----:B------:R-:W-:Y:S02]  /*39a0*/  FSEL R181, R20, -INF , P6 ;  /* 0xff80000014b57808 */ /* 0x000fe40003000000 */
[----:B------:R-:W-:Y:S02]  /*39b0*/  FSEL R180, R21, -INF , P0 ;  /* 0xff80000015b47808 */ /* 0x000fe40000000000 */
[----:B------:R-:W-:Y:S02]  /*39c0*/  FMNMX.FTZ R5, R125, R5, !PT ;  /* 0x000000057d057209 */ /* 0x000fe40007810000 */
[----:B------:R-:W-:Y:S02]  /*39d0*/  ISETP.GT.AND P0, PT, R3, 0x31, PT ;  /* 0x000000310300780c */ /* 0x000fe40003f04270 */
[----:B------:R-:W-:-:S02]  /*39e0*/  FSEL R183, R22, -INF , P5 ;  /* 0xff80000016b77808 */ /* 0x000fc40002800000 */
[----:B------:R-:W-:Y:S02]  /*39f0*/  FMNMX.FTZ R6, R76, R6, !PT ;  /* 0x000000064c067209 */ /* 0x000fe40007810000 */
[C---:B------:R-:W-:Y:S02]  /*3a00*/  ISETP.GT.AND P5, PT, R4.reuse, 0x38, PT ;  /* 0x000000380400780c */ /* 0x040fe40003fa4270 */
[----:B------:R-:W-:Y:S02]  /*3a10*/  FMNMX.FTZ R5, R181, R5, !PT ;  /* 0x00000005b5057209 */ /* 0x000fe40007810000 */
[----:B------:R-:W-:Y:S02]  /*3a20*/  FSEL R212, R23, -INF , P0 ;  /* 0xff80000017d47808 */ /* 0x000fe40000000000 */
[----:B------:R-:W-:Y:S01]  /*3a30*/  FMNMX.FTZ R6, R77, R6, !PT ;  /* 0x000000064d067209 */ /* 0x000fe20007810000 */
[----:B------:R-:W-:Y:S01]  /*3a40*/  LDSM.16.MT88.4 R20, [R0+0x100] ;  /* 0x000100000014783b */ /* 0x000fe20000004200 */
[----:B------:R-:W-:-:S02]  /*3a50*/  ISETP.GT.AND P0, PT, R4, 0x39, PT ;  /* 0x000000390400780c */ /* 0x000fc40003f04270 */
[----:B------:R-:W-:Y:S02]  /*3a60*/  FSEL R141, R28, -INF , P5 ;  /* 0xff8000001c8d7808 */ /* 0x000fe40002800000 */
[----:B------:R-:W-:Y:S02]  /*3a70*/  ISETP.GT.AND P5, PT, R3, 0x38, PT ;  /* 0x000000380300780c */ /* 0x000fe40003fa4270 */
[----:B------:R-:W-:Y:S02]  /*3a80*/  FMNMX.FTZ R5, R180, R5, !PT ;  /* 0x00000005b4057209 */ /* 0x000fe40007810000 */
[----:B------:R-:W-:Y:S02]  /*3a90*/  FMNMX.FTZ R6, R78, R6, !PT ;  /* 0x000000064e067209 */ /* 0x000fe40007810000 */
[----:B------:R-:W-:Y:S02]  /*3aa0*/  FSEL R142, R29, -INF , P0 ;  /* 0xff8000001d8e7808 */ /* 0x000fe40000000000 */
[----:B------:R-:W-:-:S02]  /*3ab0*/  ISETP.GT.AND P0, PT, R3, 0x39, PT ;  /* 0x000000390300780c */ /* 0x000fc40003f04270 */
        /* <DEDUP_REMOVED lines=17> */
[----:B------:R-:W-:Y:S02]  /*3bd0*/  ISETP.GT.AND P5, PT, R4, 0x50, PT ;  /* 0x000000500400780c */ /* 0x000fe40003fa4270 */
[----:B------:R-:W-:Y:S02]  /*3be0*/  FMNMX.FTZ R6, R135, R6, !PT ;  /* 0x0000000687067209 */ /* 0x000fe40007810000 */
[----:B------:R-:W-:-:S02]  /*3bf0*/  FSEL R243, R37, -INF , P0 ;  /* 0xff80000025f37808 */ /* 0x000fc40000000000 */
[----:B------:R-:W-:Y:S02]  /*3c00*/  FMNMX.FTZ R5, R242, R5, !PT ;  /* 0x00000005f2057209 */ /* 0x000fe40007810000 */
[----:B------:R-:W-:Y:S02]  /*3c10*/  FSEL R252, R32, -INF , P5 ;  /* 0xff80000020fc7808 */ /* 0x000fe40002800000 */
[----:B------:R-:W-:Y:S02]  /*3c20*/  FMNMX.FTZ R6, R183, R6, !PT ;  /* 0x00000006b7067209 */ /* 0x000fe40007810000 */
[----:B------:R-:W-:Y:S02]  /*3c30*/  ISETP.GT.AND P5, PT, R3, 0x40, PT ;  /* 0x000000400300780c */ /* 0x000fe40003fa4270 */
[----:B------:R-:W-:Y:S02]  /*3c40*/  ISETP.GT.AND P0, PT, R4, 0x51, PT ;  /* 0x000000510400780c */ /* 0x000fe40003f04270 */
[----:B------:R-:W-:-:S02]  /*3c50*/  FMNMX.FTZ R5, R243, R5, !PT ;  /* 0x00000005f3057209 */ /* 0x000fc40007810000 */
[----:B------:R-:W-:Y:S02]  /*3c60*/  FMNMX.FTZ R6, R212, R6, !PT ;  /* 0x00000006d4067209 */ /* 0x000fe40007810000 */
[----:B------:R-:W-:Y:S02]  /*3c70*/  FSEL R238, R26, -INF , P5 ;  /* 0xff8000001aee7808 */ /* 0x000fe40002800000 */
[C---:B------:R-:W-:Y:S02]  /*3c80*/  ISETP.GT.AND P6, PT, R4.reuse, 0x58, PT ;  /* 0x000000580400780c */ /* 0x040fe40003fc4270 */
        /* <DEDUP_REMOVED lines=8> */
[----:B------:R-:W-:-:S02]  /*3d10*/  FSEL R234, R27, -INF , P0 ;  /* 0xff8000001bea7808 */ /* 0x000fc40000000000 */
[----:B------:R-:W-:Y:S01]  /*3d20*/  FSEL R215, R17, -INF , P5 ;  /* 0xff80000011d77808 */ /* 0x000fe20002800000 */
[----:B------:R-:W-:Y:S01]  /*3d30*/  LDSM.16.MT88.4 R24, [R2+0x6100] ;  /* 0x006100000218783b */ /* 0x000fe20000004200 */
[----:B------:R-:W-:Y:S02]  /*3d40*/  FMNMX.FTZ R140, R250, R140, !PT ;  /* 0x0000008cfa8c7209 */ /* 0x000fe40007810000 */
[C---:B------:R-:W-:Y:S02]  /*3d50*/  ISETP.GT.AND P0, PT, R3.reuse, 0x48, PT ;  /* 0x000000480300780c */ /* 0x040fe40003f04270 */
[----:B------:R-:W-:Y:S02]  /*3d60*/  FMNMX.FTZ R4, R238, R5, !PT ;  /* 0x00000005ee047209 */ /* 0x000fe40007810000 */
[----:B------:R-:W-:Y:S02]  /*3d70*/  ISETP.GT.AND P5, PT, R3, 0x49, PT ;  /* 0x000000490300780c */ /* 0x000fe40003fa4270 */
[----:B------:R-:W-:-:S02]  /*3d80*/  FMNMX.FTZ R140, R215, R140, !PT ;  /* 0x0000008cd78c7209 */ /* 0x000fc40007810000 */
[----:B------:R-:W-:Y:S02]  /*3d90*/  FSEL R245, R38, -INF , P0 ;  /* 0xff80000026f57808 */ /* 0x000fe40000000000 */
[----:B------:R-:W-:Y:S01]  /*3da0*/  FMNMX.FTZ R4, R234, R4, !PT ;  /* 0x00000004ea047209 */ /* 0x000fe20007810000 */
[----:B------:R-:W1:Y:S01]  /*3db0*/  SHFL.BFLY PT, R5, R140, 0x2, 0x1f ;  /* 0x0c401f008c057f89 */ /* 0x000e6200000e0000 */
[----:B------:R-:W-:Y:S02]  /*3dc0*/  FSEL R244, R39, -INF , P5 ;  /* 0xff80000027f47808 */ /* 0x000fe40002800000 */
[----:B------:R-:W-:Y:S01]  /*3dd0*/  ISETP.GT.AND P5, PT, R3, 0x50, PT ;  /* 0x000000500300780c */ /* 0x000fe20003fa4270 */
[----:B------:R-:W-:Y:S01]  /*3de0*/  LDSM.16.MT88.4 R36, [R0+0x3100] ;  /* 0x003100000024783b */ /* 0x000fe20000004200 */
[----:B------:R-:W-:Y:S02]  /*3df0*/  FMNMX.FTZ R4, R245, R4, !PT ;  /* 0x00000004f5047209 */ /* 0x000fe40007810000 */
[----:B------:R-:W-:-:S02]  /*3e00*/  ISETP.GT.AND P0, PT, R3, 0x51, PT ;  /* 0x000000510300780c */ /* 0x000fc40003f04270 */
[----:B------:R-:W-:Y:S02]  /*3e10*/  FSEL R173, R34, -INF , P5 ;  /* 0xff80000022ad7808 */ /* 0x000fe40002800000 */
[----:B------:R-:W-:Y:S02]  /*3e20*/  FMNMX.FTZ R4, R244, R4, !PT ;  /* 0x00000004f4047209 */ /* 0x000fe40007810000 */
        /* <DEDUP_REMOVED lines=24> */
[C---:B------:R-:W-:Y:S01]  /*3fb0*/  FSETP.NEU.FTZ.AND P0, PT, R3.reuse, -INF , PT ;  /* 0xff8000000300780b */ /* 0x040fe20003f1d000 */
[----:B------:R-:W-:Y:S02]  /*3fc0*/  FMUL.FTZ R8, R3, c[0x0][0x2d0] ;  /* 0x0000b40003087a20 */ /* 0x000fe40000410000 */
[----:B------:R1:W-:Y:S03]  /*3fd0*/  MUFU.EX2 R225, R4 ;  /* 0x0000000400e17308 */ /* 0x0003e60000000800 */
[----:B------:R-:W-:Y:S02]  /*3fe0*/  FSEL R8, R8, RZ, P0 ;  /* 0x000000ff08087208 */ /* 0x000fe40000000000 */
[----:B------:R-:W-:Y:S01]  /*3ff0*/  PLOP3.LUT P0, PT, PT, PT, UP0, 0x80, 0x0 ;  /* 0x000000000000781c */ /* 0x000fe20003f0f008 */
[--C-:B-1----:R-:W-:Y:S02]  /*4000*/  FFMA.FTZ R4, R10, c[0x0][0x2d0], -R9.reuse ;  /* 0x0000b4000a047a23 */ /* 0x102fe40000010809 */
[----:B------:R-:W-:-:S02]  /*4010*/  FFMA.FTZ R10, R44, c[0x0][0x2d0], -R9 ;  /* 0x0000b4002c0a7a23 */ /* 0x000fc40000010809 */
        /* <DEDUP_REMOVED lines=23> */
[----:B--2---:R-:W-:-:S07]  /*4190*/  FFMA.FTZ R10, R76, c[0x0][0x2d0], -R8 ;  /* 0x0000b4004c0a7a23 */ /* 0x004fce0000010808 */
[----:B------:R2:W5:Y:S01]  /*41a0*/  MUFU.EX2 R170, R10 ;  /* 0x0000000a00aa7308 */ /* 0x0005620000000800 */
        /* <DEDUP_REMOVED lines=15> */
[----:B------:R-:W-:Y:S07]  /*42a0*/  LDSM.16.MT88.4 R12, [R0+0x6100] ;  /* 0x00610000000c783b */ /* 0x000fee0000004200 */
[C---:B------:R-:W-:Y:S08]  /*42b0*/  HMMA.16816.F32 R92, R4.reuse, R20, RZ ;  /* 0x00000014045c723c */ /* 0x040ff000000018ff */
[C---:B------:R-:W-:Y:S01]  /*42c0*/  HMMA.16816.F32 R84, R4.reuse, R22, RZ ;  /* 0x000000160454723c */ /* 0x040fe200000018ff */
[----:B------:R-:W1:Y:S07]  /*42d0*/  LDSM.16.MT88.4 R20, [R143+0x6100] ;  /* 0x006100008f14783b */ /* 0x000e6e0000004200 */
[C---:B------:R-:W-:Y:S08]  /*42e0*/  HMMA.16816.F32 R72, R4.reuse, R28, RZ ;  /* 0x0000001c0448723c */ /* 0x040ff000000018ff */
[C---:B------:R-:W-:Y:S01]  /*42f0*/  HMMA.16816.F32 R64, R4.reuse, R30, RZ ;  /* 0x0000001e0440723c */ /* 0x040fe200000018ff */
[----:B------:R-:W2:Y:S07]  /*4300*/  LDSM.16.MT88.4 R28, [R2+0x900] ;  /* 0x00090000021c783b */ /* 0x000eae0000004200 */
        /* <DEDUP_REMOVED lines=10> */
[C---:B-1----:R-:W-:Y:S08]  /*43b0*/  HMMA.16816.F32 R76, R4.reuse, R20, RZ ;  /* 0x00000014044c723c */ /* 0x042ff000000018ff */
[C---:B------:R-:W-:Y:S01]  /*43c0*/  HMMA.16816.F32 R96, R4.reuse, R22, RZ ;  /* 0x000000160460723c */ /* 0x040fe200000018ff */
[----:B------:R-:W-:Y:S07]  /*43d0*/  LDSM.16.MT88.4 R20, [R0+0x900] ;  /* 0x000900000014783b */ /* 0x000fee0000004200 */
[C---:B------:R-:W-:Y:S08]  /*43e0*/  HMMA.16816.F32 R116, R4.reuse, R16, RZ ;  /* 0x000000100474723c */ /* 0x040ff000000018ff */
[C---:B------:R-:W-:Y:S01]  /*43f0*/  HMMA.16816.F32 R120, R4.reuse, R18, RZ ;  /* 0x000000120478723c */ /* 0x040fe200000018ff */
[----:B------:R-:W1:Y:S07]  /*4400*/  LDSM.16.MT88.4 R16, [R143+0x3900] ;  /* 0x003900008f10783b */ /* 0x000e6e0000004200 */
[C---:B------:R-:W-:Y:S08]  /*4410*/  HMMA.16816.F32 R164, R4.reuse, R12, RZ ;  /* 0x0000000c04a4723c */ /* 0x040ff000000018ff */
[----:B------:R-:W-:Y:S01]  /*4420*/  HMMA.16816.F32 R148, R4, R14, RZ ;  /* 0x0000000e0494723c */ /* 0x000fe200000018ff */
[----:B------:R-:W-:Y:S06]  /*4430*/  LDSM.16.MT88.4 R12, [R236+0x3900] ;  /* 0x00390000ec0c783b */ /* 0x000fec0000004200 */
[----:B------:R-:W-:-:S02]  /*4440*/  F2FP.PACK_AB R4, R172, R168 ;  /* 0x000000a8ac04723e */ /* 0x000fc400000000ff */
[----:B-----5:R-:W-:Y:S02]  /*4450*/  F2FP.PACK_AB R5, R170, R227 ;  /* 0x000000e3aa05723e */ /* 0x020fe400000000ff */
[----:B------:R-:W-:Y:S02]  /*4460*/  F2FP.PACK_AB R6, R175, R169 ;  /* 0x000000a9af06723e */ /* 0x000fe400000000ff */
[----:B----4-:R-:W-:-:S07]  /*4470*/  F2FP.PACK_AB R7, R177, R226 ;  /* 0x000000e2b107723e */ /* 0x010fce00000000ff */
[C---:B--2---:R-:W-:Y:S08]  /*4480*/  HMMA.16816.F32 R160, R4.reuse, R28, R88 ;  /* 0x0000001c04a0723c */ /* 0x044ff00000001858 */
[C---:B------:R-:W-:Y:S01]  /*4490*/  HMMA.16816.F32 R80, R4.reuse, R30, R80 ;  /* 0x0000001e0450723c */ /* 0x040fe20000001850 */
[----:B------:R-:W2:Y:S07]  /*44a0*/  LDSM.16.MT88.4 R28, [R143+0x900] ;  /* 0x000900008f1c783b */ /* 0x000eae0000004200 */
[C---:B------:R-:W-:Y:S08]  /*44b0*/  HMMA.16816.F32 R144, R4.reuse, R24, R72 ;  /* 0x000000180490723c */ /* 0x040ff00000001848 */
[C---:B------:R-:W-:Y:S01]  /*44c0*/  HMMA.16816.F32 R136, R4.reuse, R26, R64 ;  /* 0x0000001a0488723c */ /* 0x040fe20000001840 */
[----:B------:R-:W4:Y:S07]  /*44d0*/  LDSM.16.MT88.4 R24, [R236+0x900] ;  /* 0x00090000ec18783b */ /* 0x000f2e0000004200 */
[C---:B---3--:R-:W-:Y:S07]  /*44e0*/  HMMA.16816.F32 R88, R4.reuse, R32, R56 ;  /* 0x000000200458723c */ /* 0x048fee0000001838 */
[----:B------:R-:W-:Y:S01]  /*44f0*/  IMAD.MOV.U32 R59, RZ, RZ, R174 ;  /* 0x000000ffff3b7224 */ /* 0x000fe200078e00ae */
[----:B------:R-:W-:Y:S01]  /*4500*/  HMMA.16816.F32 R128, R4, R34, R60 ;  /* 0x000000220480723c */ /* 0x000fe2000000183c */
[----:B------:R-:W-:Y:S01]  /*4510*/  MOV R58, R173 ;  /* 0x000000ad003a7202 */ /* 0x000fe20000000f00 */
[----:B------:R-:W3:Y:S01]  /*4520*/  LDSM.16.MT88.4 R32, [R0+0x3900] ;  /* 0x003900000020783b */ /* 0x000ee20000004200 */
[----:B------:R-:W-:-:S02]  /*4530*/  IMAD.MOV.U32 R57, RZ, RZ, R171 ;  /* 0x000000ffff397224 */ /* 0x000fc400078e00ab */
[----:B------:R-:W-:Y:S02]  /*4540*/  IMAD.MOV.U32 R56, RZ, RZ, R170 ;  /* 0x000000ffff387224 */ /* 0x000fe400078e00aa */
[----:B------:R-:W-:Y:S01]  /*4550*/  IMAD.MOV.U32 R60, RZ, RZ, R175 ;  /* 0x000000ffff3c7224 */ /* 0x000fe200078e00af */
[----:B-1----:R-:W-:Y:S01]  /*4560*/  HMMA.16816.F32 R72, R4, R18, R52 ;  /* 0x000000120448723c */ /* 0x002fe20000001834 */
[----:B------:R-:W-:Y:S02]  /*4570*/  IMAD.MOV.U32 R61, RZ, RZ, R172 ;  /* 0x000000ffff3d7224 */ /* 0x000fe400078e00ac */
[----:B------:R-:W-:Y:S02]  /*4580*/  IMAD.MOV.U32 R63, RZ, RZ, R177 ;  /* 0x000000ffff3f7224 */ /* 0x000fe400078e00b1 */
[----:B------:R-:W-:-:S03]  /*4590*/  IMAD.MOV.U32 R62, RZ, RZ, R176 ;  /* 0x000000ffff3e7224 */ /* 0x000fc600078e00b0 */
[C---:B--2---:R-:W-:Y:S07]  /*45a0*/  HMMA.16816.F32 R172, R4.reuse, R30, R108 ;  /* 0x0000001e04ac723c */ /* 0x044fee000000186c */
[----:B------:R-:W-:Y:S01]  /*45b0*/  IMAD.MOV.U32 R31, RZ, RZ, R251 ;  /* 0x000000ffff1f7224 */ /* 0x000fe200078e00fb */
[----:B------:R-:W-:Y:S01]  /*45c0*/  HMMA.16816.F32 R108, R4, R20, R92 ;  /* 0x00000014046c723c */ /* 0x000fe2000000185c */
[----:B------:R-:W-:-:S07]  /*45d0*/  IMAD.MOV.U32 R30, RZ, RZ, R59 ;  /* 0x000000ffff1e7224 */ /* 0x000fce00078e003b */
[C---:B------:R-:W-:Y:S01]  /*45e0*/  HMMA.16816.F32 R92, R4.reuse, R16, R68 ;  /* 0x00000010045c723c */ /* 0x040fe20000001844 */
[----:B------:R-:W-:Y:S07]  /*45f0*/  LDSM.16.MT88.4 R16, [R236+0x6900] ;  /* 0x00690000ec10783b */ /* 0x000fee0000004200 */
[C---:B------:R-:W-:Y:S08]  /*4600*/  HMMA.16816.F32 R64, R4.reuse, R12, R48 ;  /* 0x0000000c0440723c */ /* 0x040ff00000001830 */
[C---:B------:R-:W-:Y:S01]  /*4610*/  HMMA.16816.F32 R52, R4.reuse, R14, R40 ;  /* 0x0000000e0434723c */ /* 0x040fe20000001828 */
[----:B------:R-:W1:Y:S07]  /*4620*/  LDSM.16.MT88.4 R12, [R143+0x6900] ;  /* 0x006900008f0c783b */ /* 0x000e6e0000004200 */
[C---:B------:R-:W-:Y:S07]  /*4630*/  HMMA.16816.F32 R176, R4.reuse, R28, R112 ;  /* 0x0000001c04b0723c */ /* 0x040fee0000001870 */
[----:B------:R-:W-:Y:S01]  /*4640*/  IMAD.MOV.U32 R28, RZ, RZ, R169 ;  /* 0x000000ffff1c7224 */ /* 0x000fe200078e00a9 */
[----:B----4-:R-:W-:Y:S01]  /*4650*/  HMMA.16816.F32 R112, R4, R26, R100 ;  /* 0x0000001a0470723c */ /* 0x010fe20000001864 */
[----:B------:R-:W-:-:S03]  /*4660*/  IMAD.MOV.U32 R29, RZ, RZ, R168 ;  /* 0x000000ffff1d7224 */ /* 0x000fc600078e00a8 */
[----:B------:R-:W-:Y:S01]  /*4670*/  MOV R127, R28 ;  /* 0x0000001c007f7202 */ /* 0x000fe20000000f00 */
[----:B------:R-:W-:Y:S02]  /*4680*/  IMAD.MOV.U32 R28, RZ, RZ, R249 ;  /* 0x000000ffff1c7224 */ /* 0x000fe400078e00f9 */
[----:B------:R-:W-:Y:S01]  /*4690*/  IMAD.MOV.U32 R100, RZ, RZ, R250 ;  /* 0x000000ffff647224 */ /* 0x000fe200078e00fa */
[----:B------:R-:W-:Y:S01]  /*46a0*/  HMMA.16816.F32 R168, R4, R24, R104 ;  /* 0x0000001804a8723c */ /* 0x000fe20000001868 */
[----:B------:R2:W-:Y:S01]  /*46b0*/  MUFU.EX2 R250, R10 ;  /* 0x0000000a00fa7308 */ /* 0x0005e20000000800 */
[----:B------:R-:W-:Y:S01]  /*46c0*/  IMAD.MOV.U32 R102, RZ, RZ, R252 ;  /* 0x000000ffff667224 */ /* 0x000fe200078e00fc */
[----:B------:R-:W4:Y:S01]  /*46d0*/  LDSM.16.MT88.4 R24, [R0+0x6900] ;  /* 0x006900000018783b */ /* 0x000f220000004200 */
[----:B------:R-:W-:Y:S02]  /*46e0*/  IMAD.MOV.U32 R101, RZ, RZ, R29 ;  /* 0x000000ffff657224 */ /* 0x000fe400078e001d */
[----:B------:R-:W-:-:S02]  /*46f0*/  IMAD.MOV.U32 R103, RZ, RZ, R57 ;  /* 0x000000ffff677224 */ /* 0x000fc400078e0039 */
[----:B------:R-:W-:Y:S01]  /*4700*/  IMAD.MOV.U32 R29, RZ, RZ, R58 ;  /* 0x000000ffff1d7224 */ /* 0x000fe200078e003a */
[----:B---3--:R-:W-:Y:S01]  /*4710*/  HMMA.16816.F32 R48, R4, R34, R36 ;  /* 0x000000220430723c */ /* 0x008fe20000001824 */
[----:B--2---:R-:W-:-:S07]  /*4720*/  FFMA.FTZ R10, R126, c[0x0][0x2d0], -R9 ;  /* 0x0000b4007e0a7a23 */ /* 0x004fce0000010809 */
[C---:B------:R-:W-:Y:S01]  /*4730*/  HMMA.16816.F32 R104, R4.reuse, R22, R84 ;  /* 0x000000160468723c */ /* 0x040fe20000001854 */
[----:B------:R-:W-:Y:S01]  /*4740*/  IMAD.MOV.U32 R126, RZ, RZ, R60 ;  /* 0x000000ffff7e7224 */ /* 0x000fe200078e003c */
[----:B------:R2:W3:Y:S06]  /*4750*/  MUFU.EX2 R20, R10 ;  /* 0x0000000a00147308 */ /* 0x0004ec0000000800 */
[C---:B-1----:R-:W-:Y:S08]  /*4760*/  HMMA.16816.F32 R40, R4.reuse, R12, R76 ;  /* 0x0000000c0428723c */ /* 0x042ff0000000184c */
[----:B------:R-:W-:Y:S01]  /*4770*/  HMMA.16816.F32 R36, R4, R14, R96 ;  /* 0x0000000e0424723c */ /* 0x000fe20000001860 */
[----:B------:R-:W-:Y:S01]  /*4780*/  LDSM.16.MT88.4 R12, [R2+0x7100] ;  /* 0x00710000020c783b */ /* 0x000fe20000004200 */
[----:B--2---:R-:W-:-:S02]  /*4790*/  FFMA.FTZ R10, R124, c[0x0][0x2d0], -R9 ;  /* 0x0000b4007c0a7a23 */ /* 0x004fc40000010809 */
[----:B------:R-:W-:Y:S02]  /*47a0*/  IMAD.MOV.U32 R124, RZ, RZ, R61 ;  /* 0x000000ffff7c7224 */ /* 0x000fe400078e003d */
[----:B------:R1:W-:Y:S02]  /*47b0*/  MUFU.EX2 R252, R10 ;  /* 0x0000000a00fc7308 */ /* 0x0003e40000000800 */
[C---:B------:R-:W-:Y:S01]  /*47c0*/  HMMA.16816.F32 R44, R4.reuse, R32, R44 ;  /* 0x00000020042c723c */ /* 0x040fe2000000182c */
[----:B------:R-:W-:Y:S07]  /*47d0*/  LDSM.16.MT88.4 R32, [R0+0x4100] ;  /* 0x004100000020783b */ /* 0x000fee0000004200 */
[----:B----4-:R-:W-:Y:S01]  /*47e0*/  HMMA.16816.F32 R76, R4, R24, R164 ;  /* 0x00000018044c723c */ /* 0x010fe200000018a4 */
[----:B-1----:R-:W-:Y:S01]  /*47f0*/  FFMA.FTZ R10, R125, c[0x0][0x2d0], -R9 ;  /* 0x0000b4007d0a7a23 */ /* 0x002fe20000010809 */
[----:B------:R-:W-:-:S06]  /*4800*/  MOV R125, R56 ;  /* 0x00000038007d7202 */ /* 0x000fcc0000000f00 */
[C---:B------:R-:W-:Y:S01]  /*4810*/  HMMA.16816.F32 R68, R4.reuse, R26, R148 ;  /* 0x0000001a0444723c */ /* 0x040fe20000001894 */
[----:B------:R-:W-:Y:S01]  /*4820*/  IMAD.MOV.U32 R167, RZ, RZ, R103 ;  /* 0x000000ffffa77224 */ /* 0x000fe200078e0067 */
[----:B------:R1:W2:Y:S01]  /*4830*/  MUFU.EX2 R251, R10 ;  /* 0x0000000a00fb7308 */ /* 0x0002a20000000800 */
[----:B------:R-:W-:Y:S04]  /*4840*/  LDSM.16.MT88.4 R24, [R236+0x1100] ;  /* 0x00110000ec18783b */ /* 0x000fe80000004200 */
[----:B------:R-:W-:Y:S01]  /*4850*/  IMAD.MOV.U32 R148, RZ, RZ, R30 ;  /* 0x000000ffff947224 */ /* 0x000fe200078e001e */
[----:B------:R-:W-:Y:S01]  /*4860*/  HMMA.16816.F32 R56, R4, R16, R116 ;  /* 0x000000100438723c */ /* 0x000fe20000001874 */
[----:B------:R-:W-:Y:S01]  /*4870*/  IMAD.MOV.U32 R149, RZ, RZ, R31 ;  /* 0x000000ffff957224 */ /* 0x000fe200078e001f */
[----:B------:R-:W-:Y:S01]  /*4880*/  MOV R150, R28 ;  /* 0x0000001c00967202 */ /* 0x000fe20000000f00 */
[----:B------:R-:W-:-:S02]  /*4890*/  IMAD.MOV.U32 R151, RZ, RZ, R29 ;  /* 0x000000ffff977224 */ /* 0x000fc400078e001d */
[----:B------:R-:W-:Y:S02]  /*48a0*/  LDSM.16.MT88.4 R28, [R143+0x1100] ;  /* 0x001100008f1c783b */ /* 0x000fe40000004200 */
[----:B---3--:R-:W-:Y:S01]  /*48b0*/  MOV R117, R20 ;  /* 0x0000001400757202 */ /* 0x008fe20000000f00 */
[----:B------:R-:W-:Y:S01]  /*48c0*/  IMAD.MOV.U32 R119, RZ, RZ, R62 ;  /* 0x000000ffff777224 */ /* 0x000fe200078e003e */
[----:B------:R-:W3:Y:S01]  /*48d0*/  LDSM.16.MT88.4 R20, [R2+0x1100] ;  /* 0x001100000214783b */ /* 0x000ee20000004200 */
[----:B-1----:R-:W-:Y:S02]  /*48e0*/  FFMA.FTZ R10, R132, c[0x0][0x2d0], -R8 ;  /* 0x0000b400840a7a23 */ /* 0x002fe40000010808 */
[----:B------:R-:W-:Y:S02]  /*48f0*/  IMAD.MOV.U32 R118, RZ, RZ, R63 ;  /* 0x000000ffff767224 */ /* 0x000fe400078e003f */
[----:B------:R-:W-:Y:S01]  /*4900*/  HMMA.16816.F32 R60, R4, R18, R120 ;  /* 0x00000012043c723c */ /* 0x000fe20000001878 */
[----:B------:R1:W-:Y:S01]  /*4910*/  MUFU.EX2 R249, R10 ;  /* 0x0000000a00f97308 */ /* 0x0003e20000000800 */
[----:B------:R-:W4:Y:S01]  /*4920*/  LDSM.16.MT88.4 R16, [R2+0x4100] ;  /* 0x004100000210783b */ /* 0x000f220000004200 */
[----:B------:R-:W-:-:S04]  /*4930*/  IMAD.MOV.U32 R116, RZ, RZ, R248 ;  /* 0x000000ffff747224 */ /* 0x000fc800078e00f8 */
[----:B------:R-:W-:Y:S01]  /*4940*/  IMAD.MOV.U32 R120, RZ, RZ, R246 ;  /* 0x000000ffff787224 */ /* 0x000fe200078e00f6 */
[----:B------:R-:W-:Y:S01]  /*4950*/  MOV R121, R247 ;  /* 0x000000f700797202 */ /* 0x000fe20000000f00 */
[----:B------:R-:W-:Y:S01]  /*4960*/  IMAD.MOV.U32 R123, RZ, RZ, R100 ;  /* 0x000000ffff7b7224 */ /* 0x000fe200078e0064 */
[----:B------:R-:W-:Y:S01]  /*4970*/  F2FP.PACK_AB R4, R117, R250 ;  /* 0x000000fa7504723e */ /* 0x000fe200000000ff */
[----:B------:R-:W-:Y:S01]  /*4980*/  IMAD.MOV.U32 R122, RZ, RZ, R101 ;  /* 0x000000ffff7a7224 */ /* 0x000fe200078e0065 */
[----:B--2---:R-:W-:Y:S01]  /*4990*/  F2FP.PACK_AB R6, R251, R252 ;  /* 0x000000fcfb06723e */ /* 0x004fe200000000ff */
[----:B-1----:R-:W-:-:S04]  /*49a0*/  FFMA.FTZ R10, R134, c[0x0][0x2d0], -R8 ;  /* 0x0000b400860a7a23 */ /* 0x002fc80000010808 */
[----:B------:R1:W2:Y:S02]  /*49b0*/  MUFU.EX2 R248, R10 ;  /* 0x0000000a00f87308 */ /* 0x0002a40000000800 */
[----:B-1----:R-:W-:Y:S01]  /*49c0*/  FFMA.FTZ R10, R133, c[0x0][0x2d0], -R8 ;  /* 0x0000b400850a7a23 */ /* 0x002fe20000010808 */
[----:B--2---:R-:W-:-:S05]  /*49d0*/  F2FP.PACK_AB R5, R248, R249 ;  /* 0x000000f9f805723e */ /* 0x004fca00000000ff */
[----:B------:R1:W-:Y:S02]  /*49e0*/  MUFU.EX2 R246, R10 ;  /* 0x0000000a00f67308 */ /* 0x0003e40000000800 */
[----:B-1----:R-:W-:-:S06]  /*49f0*/  FFMA.FTZ R10, R135, c[0x0][0x2d0], -R8 ;  /* 0x0000b400870a7a23 */ /* 0x002fcc0000010808 */
[----:B------:R-:W1:Y:S02]  /*4a00*/  MUFU.EX2 R247, R10 ;  /* 0x0000000a00f77308 */ /* 0x000e640000000800 */
[----:B-1----:R-:W-:Y:S01]  /*4a10*/  F2FP.PACK_AB R7, R247, R246 ;  /* 0x000000f6f707723e */ /* 0x002fe200000000ff */
[----:B------:R-:W-:-:S06]  /*4a20*/  IMAD.MOV.U32 R10, RZ, RZ, R102 ;  /* 0x000000ffff0a7224 */ /* 0x000fcc00078e0066 */
[C---:B---3--:R-:W-:Y:S08]  /*4a30*/  HMMA.16816.F32 R100, R4.reuse, R20, R160 ;  /* 0x000000140464723c */ /* 0x048ff000000018a0 */
[C---:B------:R-:W-:Y:S01]  /*4a40*/  HMMA.16816.F32 R80, R4.reuse, R22, R80 ;  /* 0x000000160450723c */ /* 0x040fe20000001850 */
[----:B------:R-:W-:Y:S07]  /*4a50*/  LDSM.16.MT88.4 R20, [R0+0x1100] ;  /* 0x001100000014783b */ /* 0x000fee0000004200 */
[C---:B------:R-:W-:Y:S08]  /*4a60*/  HMMA.16816.F32 R88, R4.reuse, R12, R88 ;  /* 0x0000000c0458723c */ /* 0x040ff00000001858 */
[C---:B------:R-:W-:Y:S01]  /*4a70*/  HMMA.16816.F32 R96, R4.reuse, R14, R128 ;  /* 0x0000000e0460723c */ /* 0x040fe20000001880 */
[----:B------:R-:W1:Y:S07]  /*4a80*/  LDSM.16.MT88.4 R12, [R236+0x4100] ;  /* 0x00410000ec0c783b */ /* 0x000e6e0000004200 */
[C---:B----4-:R-:W-:Y:S08]  /*4a90*/  HMMA.16816.F32 R132, R4.reuse, R16, R144 ;  /* 0x000000100484723c */ /* 0x050ff00000001890 */
[C---:B------:R-:W-:Y:S01]  /*4aa0*/  HMMA.16816.F32 R84, R4.reuse, R18, R136 ;  /* 0x000000120454723c */ /* 0x040fe20000001888 */
[----:B------:R-:W2:Y:S07]  /*4ab0*/  LDSM.16.MT88.4 R16, [R143+0x4100] ;  /* 0x004100008f10783b */ /* 0x000eae0000004200 */
[C---:B------:R-:W-:Y:S07]  /*4ac0*/  HMMA.16816.F32 R144, R4.reuse, R28, R176 ;  /* 0x0000001c0490723c */ /* 0x040fee00000018b0 */
        /* <DEDUP_REMOVED lines=8> */
[C---:B------:R-:W-:Y:S01]  /*4b50*/  HMMA.16816.F32 R160, R4.reuse, R26, R112 ;  /* 0x0000001a04a0723c */ /* 0x040fe20000001870 */
[----:B------:R-:W-:Y:S02]  /*4b60*/  IMAD.MOV.U32 R170, RZ, RZ, R116 ;  /* 0x000000ffffaa7224 */ /* 0x000fe400078e0074 */
[----:B------:R-:W-:Y:S02]  /*4b70*/  IMAD.MOV.U32 R169, RZ, RZ, R117 ;  /* 0x000000ffffa97224 */ /* 0x000fe400078e0075 */
[----:B------:R-:W-:Y:S02]  /*4b80*/  IMAD.MOV.U32 R168, RZ, RZ, R118 ;  /* 0x000000ffffa87224 */ /* 0x000fe400078e0076 */
[----:B------:R-:W-:Y:S01]  /*4b90*/  IMAD.MOV.U32 R25, RZ, RZ, R119 ;  /* 0x000000ffff197224 */ /* 0x000fe200078e0077 */
[----:B-1----:R-:W-:Y:S01]  /*4ba0*/  HMMA.16816.F32 R128, R4, R12, R64 ;  /* 0x0000000c0480723c */ /* 0x002fe20000001840 */
[----:B------:R-:W-:Y:S01]  /*4bb0*/  MOV R26, R125 ;  /* 0x0000007d001a7202 */ /* 0x000fe20000000f00 */
[----:B------:R-:W-:-:S02]  /*4bc0*/  IMAD.MOV.U32 R27, RZ, RZ, R124 ;  /* 0x000000ffff1b7224 */ /* 0x000fc400078e007c */
[----:B------:R-:W-:Y:S02]  /*4bd0*/  FFMA.FTZ R10, R181, c[0x0][0x2d0], -R9 ;  /* 0x0000b400b50a7a23 */ /* 0x000fe40000010809 */
[----:B------:R-:W-:Y:S02]  /*4be0*/  IMAD.MOV.U32 R171, RZ, RZ, R148 ;  /* 0x000000ffffab7224 */ /* 0x000fe400078e0094 */
[C---:B------:R-:W-:Y:S07]  /*4bf0*/  HMMA.16816.F32 R116, R4.reuse, R20, R108 ;  /* 0x000000140474723c */ /* 0x040fee000000186c */
[----:B------:R-:W-:Y:S01]  /*4c00*/  IMAD.MOV.U32 R109, RZ, RZ, R126 ;  /* 0x000000ffff6d7224 */ /* 0x000fe200078e007e */
[----:B------:R-:W-:Y:S01]  /*4c10*/  HMMA.16816.F32 R120, R4, R14, R52 ;  /* 0x0000000e0478723c */ /* 0x000fe20000001834 */
[----:B------:R-:W-:Y:S01]  /*4c20*/  IMAD.MOV.U32 R110, RZ, RZ, R127 ;  /* 0x000000ffff6e7224 */ /* 0x000fe200078e007f */
[----:B------:R-:W1:Y:S01]  /*4c30*/  LDSM.16.MT88.4 R12, [R143+0x7100] ;  /* 0x007100008f0c783b */ /* 0x000e620000004200 */
[----:B------:R-:W-:Y:S01]  /*4c40*/  IMAD.MOV.U32 R111, RZ, RZ, R224 ;  /* 0x000000ffff6f7224 */ /* 0x000fe200078e00e0 */
[----:B------:R-:W-:Y:S01]  /*4c50*/  MOV R21, R24 ;  /* 0x0000001800157202 */ /* 0x000fe20000000f00 */
[----:B------:R3:W-:Y:S01]  /*4c60*/  MUFU.EX2 R224, R10 ;  /* 0x0000000a00e07308 */ /* 0x0007e20000000800 */
[----:B------:R-:W-:-:S02]  /*4c70*/  IMAD.MOV.U32 R108, RZ, RZ, R227 ;  /* 0x000000ffff6c7224 */ /* 0x000fc400078e00e3 */
[----:B--2---:R-:W-:Y:S01]  /*4c80*/  HMMA.16816.F32 R124, R4, R16, R92 ;  /* 0x00000010047c723c */ /* 0x004fe2000000185c */
[----:B------:R-:W-:Y:S01]  /*4c90*/  IMAD.MOV.U32 R20, RZ, RZ, R111 ;  /* 0x000000ffff147224 */ /* 0x000fe200078e006f */
[----:B------:R-:W-:-:S06]  /*4ca0*/  MOV R111, R215 ;  /* 0x000000d7006f7202 */ /* 0x000fcc0000000f00 */
[----:B------:R-:W-:Y:S01]  /*4cb0*/  HMMA.16816.F32 R136, R4, R18, R72 ;  /* 0x000000120488723c */ /* 0x000fe20000001848 */
[----:B------:R-:W2:Y:S01]  /*4cc0*/  LDSM.16.MT88.4 R16, [R236+0x7100] ;  /* 0x00710000ec10783b */ /* 0x000ea20000004200 */
[----:B---3--:R-:W-:Y:S01]  /*4cd0*/  FFMA.FTZ R10, R180, c[0x0][0x2d0], -R9 ;  /* 0x0000b400b40a7a23 */ /* 0x008fe20000010809 */
[----:B------:R-:W-:Y:S01]  /*4ce0*/  MOV R180, R109 ;  /* 0x0000006d00b47202 */ /* 0x000fe20000000f00 */
[----:B------:R-:W-:-:S04]  /*4cf0*/  IMAD.MOV.U32 R109, RZ, RZ, R27 ;  /* 0x000000ffff6d7224 */ /* 0x000fc800078e001b */
[C---:B------:R-:W-:Y:S01]  /*4d00*/  HMMA.16816.F32 R172, R4.reuse, R30, R172 ;  /* 0x0000001e04ac723c */ /* 0x040fe200000018ac */
[----:B------:R3:W4:Y:S01]  /*4d10*/  MUFU.EX2 R227, R10 ;  /* 0x0000000a00e37308 */ /* 0x0007220000000800 */
[----:B------:R-:W-:Y:S02]  /*4d20*/  IMAD.MOV.U32 R73, RZ, RZ, R225 ;  /* 0x000000ffff497224 */ /* 0x000fe400078e00e1 */
[----:B------:R-:W-:Y:S02]  /*4d30*/  IMAD.MOV.U32 R74, RZ, RZ, R20 ;  /* 0x000000ffff4a7224 */ /* 0x000fe400078e0014 */
[----:B------:R-:W-:Y:S02]  /*4d40*/  IMAD.MOV.U32 R75, RZ, RZ, R21 ;  /* 0x000000ffff4b7224 */ /* 0x000fe400078e0015 */
[----:B------:R-:W-:Y:S01]  /*4d50*/  IMAD.MOV.U32 R30, RZ, RZ, R149 ;  /* 0x000000ffff1e7224 */ /* 0x000fe200078e0095 */
[----:B------:R-:W-:Y:S01]  /*4d60*/  HMMA.16816.F32 R112, R4, R32, R44 ;  /* 0x000000200470723c */ /* 0x000fe2000000182c */
[----:B------:R-:W-:-:S04]  /*4d70*/  IMAD.MOV.U32 R31, RZ, RZ, R150 ;  /* 0x000000ffff1f7224 */ /* 0x000fc800078e0096 */
[----:B------:R-:W-:Y:S02]  /*4d80*/  IMAD.MOV.U32 R181, RZ, RZ, R31 ;  /* 0x000000ffffb57224 */ /* 0x000fe400078e001f */
[----:B---3--:R-:W-:Y:S01]  /*4d90*/  FFMA.FTZ R10, R141, c[0x0][0x2d0], -R9 ;  /* 0x0000b4008d0a7a23 */ /* 0x008fe20000010809 */
[C---:B------:R-:W-:Y:S01]  /*4da0*/  HMMA.16816.F32 R148, R4.reuse, R22, R104 ;  /* 0x000000160494723c */ /* 0x040fe20000001868 */
[----:B------:R-:W-:Y:S02]  /*4db0*/  IMAD.MOV.U32 R141, RZ, RZ, R226 ;  /* 0x000000ffff8d7224 */ /* 0x000fe400078e00e2 */
[----:B------:R3:W-:Y:S04]  /*4dc0*/  MUFU.EX2 R226, R10 ;  /* 0x0000000a00e27308 */ /* 0x0007e80000000800 */
[----:B------:R-:W-:Y:S01]  /*4dd0*/  IMAD.MOV.U32 R23, RZ, RZ, R110 ;  /* 0x000000ffff177224 */ /* 0x000fe200078e006e */
[----:B-1----:R-:W-:Y:S01]  /*4de0*/  HMMA.16816.F32 R92, R4, R12, R40 ;  /* 0x0000000c045c723c */ /* 0x002fe20000001828 */
[----:B------:R-:W-:-:S07]  /*4df0*/  IMAD.MOV.U32 R110, RZ, RZ, R26 ;  /* 0x000000ffff6e7224 */ /* 0x000fce00078e001a */
[C---:B------:R-:W-:Y:S01]  /*4e00*/  HMMA.16816.F32 R52, R4.reuse, R14, R36 ;  /* 0x0000000e0434723c */ /* 0x040fe20000001824 */
[----:B------:R-:W-:Y:S01]  /*4e10*/  LDSM.16.MT88.4 R12, [R2+0x7900] ;  /* 0x00790000020c783b */ /* 0x000fe20000004200 */
[----:B---3--:R-:W-:Y:S02]  /*4e20*/  FFMA.FTZ R10, R142, c[0x0][0x2d0], -R9 ;  /* 0x0000b4008e0a7a23 */ /* 0x008fe40000010809 */
[----:B------:R-:W-:Y:S02]  /*4e30*/  IMAD.MOV.U32 R142, RZ, RZ, R25 ;  /* 0x000000ffff8e7224 */ /* 0x000fe400078e0019 */
[----:B------:R-:W1:Y:S01]  /*4e40*/  LDSM.16.MT88.4 R24, [R0+0x7100] ;  /* 0x007100000018783b */ /* 0x000e620000004200 */
[----:B------:R3:W-:Y:S01]  /*4e50*/  MUFU.EX2 R225, R10 ;  /* 0x0000000a00e17308 */ /* 0x0007e20000000800 */
[C---:B------:R-:W-:Y:S02]  /*4e60*/  HMMA.16816.F32 R104, R4.reuse, R34, R48 ;  /* 0x000000220468723c */ /* 0x040fe40000001830 */
[----:B------:R-:W-:Y:S06]  /*4e70*/  LDSM.16.MT88.4 R32, [R0+0x4900] ;  /* 0x004900000020783b */ /* 0x000fec0000004200 */
[----:B--2---:R-:W-:Y:S01]  /*4e80*/  HMMA.16816.F32 R48, R4, R16, R56 ;  /* 0x000000100430723c */ /* 0x004fe20000001838 */
[----:B---3--:R-:W-:-:S07]  /*4e90*/  FFMA.FTZ R10, R183, c[0x0][0x2d0], -R8 ;  /* 0x0000b400b70a7a23 */ /* 0x008fce0000010808 */
[----:B------:R-:W-:Y:S01]  /*4ea0*/  HMMA.16816.F32 R44, R4, R18, R60 ;  /* 0x00000012042c723c */ /* 0x000fe2000000183c */
[----:B------:R-:W2:Y:S01]  /*4eb0*/  LDSM.16.MT88.4 R16, [R2+0x4900] ;  /* 0x004900000210783b */ /* 0x000ea20000004200 */
[----:B------:R-:W-:Y:S01]  /*4ec0*/  IMAD.MOV.U32 R183, RZ, RZ, R214 ;  /* 0x000000ffffb77224 */ /* 0x000fe200078e00d6 */
[----:B------:R3:W-:Y:S02]  /*4ed0*/  MUFU.EX2 R215, R10 ;  /* 0x0000000a00d77308 */ /* 0x0007e40000000800 */
[----:B---3--:R-:W-:-:S03]  /*4ee0*/  FFMA.FTZ R10, R212, c[0x0][0x2d0], -R8 ;  /* 0x0000b400d40a7a23 */ /* 0x008fc60000010808 */
[C---:B-1----:R-:W-:Y:S03]  /*4ef0*/  HMMA.16816.F32 R40, R4.reuse, R24, R76 ;  /* 0x000000180428723c */ /* 0x042fe6000000184c */
[----:B------:R1:W3:Y:S05]  /*4f00*/  MUFU.EX2 R214, R10 ;  /* 0x0000000a00d67308 */ /* 0x0002ea0000000800 */
[----:B------:R-:W-:Y:S01]  /*4f10*/  HMMA.16816.F32 R36, R4, R26, R68 ;  /* 0x0000001a0424723c */ /* 0x000fe20000001844 */
[----:B------:R-:W-:Y:S06]  /*4f20*/  LDSM.16.MT88.4 R24, [R236+0x1900] ;  /* 0x00190000ec18783b */ /* 0x000fec0000004200 */
[----:B----4-:R-:W-:Y:S01]  /*4f30*/  F2FP.PACK_AB R4, R227, R224 ;  /* 0x000000e0e304723e */ /* 0x010fe200000000ff */
[--C-:B-1----:R-:W-:Y:S01]  /*4f40*/  FFMA.FTZ R10, R182, c[0x0][0x2d0], -R8.reuse ;  /* 0x0000b400b60a7a23 */ /* 0x102fe20000010808 */
[----:B---3--:R-:W-:Y:S01]  /*4f50*/  F2FP.PACK_AB R5, R214, R215 ;  /* 0x000000d7d605723e */ /* 0x008fe200000000ff */
[----:B------:R-:W-:Y:S01]  /*4f60*/  IMAD.MOV.U32 R182, RZ, RZ, R23 ;  /* 0x000000ffffb67224 */ /* 0x000fe200078e0017 */
[----:B------:R-:W-:Y:S01]  /*4f70*/  F2FP.PACK_AB R6, R225, R226 ;  /* 0x000000e2e106723e */ /* 0x000fe200000000ff */
[----:B------:R-:W1:Y:S01]  /*4f80*/  LDSM.16.MT88.4 R20, [R2+0x1900] ;  /* 0x001900000214783b */ /* 0x000e620000004200 */
[----:B------:R3:W-:Y:S02]  /*4f90*/  MUFU.EX2 R212, R10 ;  /* 0x0000000a00d47308 */ /* 0x0007e40000000800 */
[----:B---3--:R-:W-:-:S06]  /*4fa0*/  FFMA.FTZ R10, R213, c[0x0][0x2d0], -R8 ;  /* 0x0000b400d50a7a23 */ /* 0x008fcc0000010808 */
[----:B------:R-:W3:Y:S02]  /*4fb0*/  MUFU.EX2 R213, R10 ;  /* 0x0000000a00d57308 */ /* 0x000ee40000000800 */
[----:B---3--:R-:W-:Y:S02]  /*4fc0*/  F2FP.PACK_AB R7, R213, R212 ;  /* 0x000000d4d507723e */ /* 0x008fe400000000ff */
[----:B------:R-:W-:-:S05]  /*4fd0*/  MOV R10, R73 ;  /* 0x00000049000a7202 */ /* 0x000fca0000000f00 */
[C---:B------:R-:W-:Y:S07]  /*4fe0*/  HMMA.16816.F32 R76, R4.reuse, R12, R88 ;  /* 0x0000000c044c723c */ /* 0x040fee0000001858 */
[----:B------:R-:W-:Y:S01]  /*4ff0*/  IMAD.MOV.U32 R90, RZ, RZ, R30 ;  /* 0x000000ffff5a7224 */ /* 0x000fe200078e001e */
[C---:B------:R-:W-:Y:S01]  /*5000*/  HMMA.16816.F32 R64, R4.reuse, R14, R96 ;  /* 0x0000000e0440723c */ /* 0x040fe20000001860 */
[----:B------:R-:W3:Y:S01]  /*5010*/  LDSM.16.MT88.4 R12, [R236+0x4900] ;  /* 0x00490000ec0c783b */ /* 0x000ee20000004200 */
[----:B------:R-:W-:Y:S01]  /*5020*/  IMAD.MOV.U32 R88, RZ, RZ, R28 ;  /* 0x000000ffff587224 */ /* 0x000fe200078e001c */
[----:B------:R-:W-:Y:S01]  /*5030*/  MOV R89, R29 ;  /* 0x0000001d00597202 */ /* 0x000fe20000000f00 */
[----:B------:R-:W-:Y:S01]  /*5040*/  IMAD.MOV.U32 R91, RZ, RZ, R74 ;  /* 0x000000ffff5b7224 */ /* 0x000fe200078e004a */
[----:B------:R-:W-:Y:S02]  /*5050*/  LDSM.16.MT88.4 R28, [R143+0x1900] ;  /* 0x001900008f1c783b */ /* 0x000fe40000004200 */
[----:B------:R-:W-:Y:S01]  /*5060*/  IMAD.MOV.U32 R98, RZ, RZ, R108 ;  /* 0x000000ffff627224 */ /* 0x000fe200078e006c */
[----:B--2---:R-:W-:Y:S01]  /*5070*/  HMMA.16816.F32 R132, R4, R16, R132 ;  /* 0x000000100484723c */ /* 0x004fe20000001884 */
[----:B------:R-:W-:-:S02]  /*5080*/  IMAD.MOV.U32 R97, RZ, RZ, R109 ;  /* 0x000000ffff617224 */ /* 0x000fc400078e006d */
[----:B------:R-:W-:Y:S02]  /*5090*/  IMAD.MOV.U32 R96, RZ, RZ, R110 ;  /* 0x000000ffff607224 */ /* 0x000fe400078e006e */
[----:B------:R-:W-:-:S03]  /*50a0*/  IMAD.MOV.U32 R99, RZ, RZ, R75 ;  /* 0x000000ffff637224 */ /* 0x000fc600078e004b */
[C---:B------:R-:W-:Y:S01]  /*50b0*/  HMMA.16816.F32 R60, R4.reuse, R18, R84 ;  /* 0x00000012043c723c */ /* 0x040fe20000001854 */
[----:B------:R-:W2:Y:S07]  /*50c0*/  LDSM.16.MT88.4 R16, [R143+0x4900] ;  /* 0x004900008f10783b */ /* 0x000eae0000004200 */
[C---:B-1----:R-:W-:Y:S08]  /*50d0*/  HMMA.16816.F32 R100, R4.reuse, R20, R100 ;  /* 0x000000140464723c */ /* 0x042ff00000001864 */
[C---:B------:R-:W-:Y:S01]  /*50e0*/  HMMA.16816.F32 R56, R4.reuse, R22, R80 ;  /* 0x000000160438723c */ /* 0x040fe20000001850 */
[----:B------:R-:W1:Y:S07]  /*50f0*/  LDSM.16.MT88.4 R20, [R0+0x1900] ;  /* 0x001900000014783b */ /* 0x000e6e0000004200 */
[C---:B------:R-:W-:Y:S07]  /*5100*/  HMMA.16816.F32 R72, R4.reuse, R26, R160 ;  /* 0x0000001a0448723c */ /* 0x040fee00000018a0 */
[----:B------:R-:W-:Y:S01]  /*5110*/  IMAD.MOV.U32 R163, RZ, RZ, R88 ;  /* 0x000000ffffa37224 */ /* 0x000fe200078e0058 */
[----:B---3--:R-:W-:Y:S01]  /*5120*/  HMMA.16816.F32 R128, R4, R12, R128 ;  /* 0x0000000c0480723c */ /* 0x008fe20000001880 */
[----:B------:R-:W-:Y:S01]  /*5130*/  IMAD.MOV.U32 R162, RZ, RZ, R89 ;  /* 0x000000ffffa27224 */ /* 0x000fe200078e0059 */
[----:B------:R-:W-:Y:S01]  /*5140*/  MOV R160, R91 ;  /* 0x0000005b00a07202 */ /* 0x000fe20000000f00 */
[----:B------:R-:W-:-:S05]  /*5150*/  IMAD.MOV.U32 R161, RZ, RZ, R90 ;  /* 0x000000ffffa17224 */ /* 0x000fca00078e005a */
        /* <DEDUP_REMOVED lines=9> */
[----:B------:R-:W-:Y:S01]  /*51f0*/  MOV R29, R111 ;  /* 0x0000006f001d7202 */ /* 0x000fe20000000f00 */
[C---:B------:R-:W-:Y:S08]  /*5200*/  HMMA.16816.F32 R68, R4.reuse, R30, R172 ;  /* 0x0000001e0444723c */ /* 0x040ff000000018ac */
[C---:B------:R-:W-:Y:S01]  /*5210*/  HMMA.16816.F32 R108, R4.reuse, R24, R164 ;  /* 0x00000018046c723c */ /* 0x040fe200000018a4 */
[----:B------:R-:W-:Y:S07]  /*5220*/  LDSM.16.MT88.4 R24, [R2+0x2100] ;  /* 0x002100000218783b */ /* 0x000fee0000004200 */
[C---:B------:R-:W-:Y:S07]  /*5230*/  HMMA.16816.F32 R164, R4.reuse, R34, R104 ;  /* 0x0000002204a4723c */ /* 0x040fee0000001868 */
[----:B------:R-:W-:Y:S01]  /*5240*/  IMAD.MOV.U32 R104, RZ, RZ, R10 ;  /* 0x000000ffff687224 */ /* 0x000fe200078e000a */
[----:B---3--:R-:W-:Y:S01]  /*5250*/  HMMA.16816.F32 R148, R4, R14, R52 ;  /* 0x0000000e0494723c */ /* 0x008fe20000001834 */
[----:B------:R-:W-:Y:S01]  /*5260*/  FFMA.FTZ R10, R241, c[0x0][0x2d0], -R9 ;  /* 0x0000b400f10a7a23 */ /* 0x000fe20000010809 */
[----:B------:R-:W-:Y:S01]  /*5270*/  MOV R241, R178 ;  /* 0x000000b200f17202 */ /* 0x000fe20000000f00 */
[----:B------:R-:W-:-:S02]  /*5280*/  IMAD.MOV.U32 R107, RZ, RZ, R179 ;  /* 0x000000ffff6b7224 */ /* 0x000fc400078e00b3 */
[----:B------:R3:W-:Y:S01]  /*5290*/  MUFU.EX2 R178, R10 ;  /* 0x0000000a00b27308 */ /* 0x0007e20000000800 */
[----:B------:R-:W-:Y:S02]  /*52a0*/  IMAD.MOV.U32 R106, RZ, RZ, R176 ;  /* 0x000000ffff6a7224 */ /* 0x000fe400078e00b0 */
[C---:B------:R-:W-:Y:S01]  /*52b0*/  HMMA.16816.F32 R172, R4.reuse, R12, R92 ;  /* 0x0000000c04ac723c */ /* 0x040fe2000000185c */
[----:B------:R-:W-:Y:S01]  /*52c0*/  IMAD.MOV.U32 R54, RZ, RZ, R168 ;  /* 0x000000ffff367224 */ /* 0x000fe200078e00a8 */
[----:B------:R-:W4:Y:S01]  /*52d0*/  LDSM.16.MT88.4 R12, [R2+0x8100] ;  /* 0x00810000020c783b */ /* 0x000f220000004200 */
[----:B------:R-:W-:Y:S02]  /*52e0*/  IMAD.MOV.U32 R53, RZ, RZ, R169 ;  /* 0x000000ffff357224 */ /* 0x000fe400078e00a9 */
[----:B------:R-:W-:Y:S02]  /*52f0*/  IMAD.MOV.U32 R52, RZ, RZ, R170 ;  /* 0x000000ffff347224 */ /* 0x000fe400078e00aa */
[----:B------:R-:W-:Y:S01]  /*5300*/  IMAD.MOV.U32 R95, RZ, RZ, R182 ;  /* 0x000000ffff5f7224 */ /* 0x000fe200078e00b6 */
[----:B--2---:R-:W-:Y:S01]  /*5310*/  HMMA.16816.F32 R88, R4, R18, R44 ;  /* 0x000000120458723c */ /* 0x004fe2000000182c */
[----:B------:R-:W-:Y:S01]  /*5320*/  IMAD.MOV.U32 R94, RZ, RZ, R183 ;  /* 0x000000ffff5e7224 */ /* 0x000fe200078e00b7 */
[----:B------:R-:W-:Y:S01]  /*5330*/  MOV R92, R141 ;  /* 0x0000008d005c7202 */ /* 0x000fe20000000f00 */
[----:B------:R-:W-:-:S02]  /*5340*/  IMAD.MOV.U32 R55, RZ, RZ, R180 ;  /* 0x000000ffff377224 */ /* 0x000fc400078e00b4 */
[----:B---3--:R-:W-:Y:S02]  /*5350*/  FFMA.FTZ R10, R235, c[0x0][0x2d0], -R9 ;  /* 0x0000b400eb0a7a23 */ /* 0x008fe40000010809 */
[----:B------:R-:W-:Y:S01]  /*5360*/  IMAD.MOV.U32 R235, RZ, RZ, R171 ;  /* 0x000000ffffeb7224 */ /* 0x000fe200078e00ab */
[----:B------:R-:W-:Y:S01]  /*5370*/  HMMA.16816.F32 R112, R4, R32, R112 ;  /* 0x000000200470723c */ /* 0x000fe20000001870 */
[----:B------:R2:W-:Y:S01]  /*5380*/  MUFU.EX2 R179, R10 ;  /* 0x0000000a00b37308 */ /* 0x0005e20000000800 */
[----:B------:R-:W-:Y:S02]  /*5390*/  IMAD.MOV.U32 R93, RZ, RZ, R142 ;  /* 0x000000ffff5d7224 */ /* 0x000fe400078e008e */
[----:B------:R-:W-:-:S04]  /*53a0*/  IMAD.MOV.U32 R105, RZ, RZ, R29 ;  /* 0x000000ffff697224 */ /* 0x000fc800078e001d */
[C---:B------:R-:W-:Y:S01]  /*53b0*/  HMMA.16816.F32 R168, R4.reuse, R16, R48 ;  /* 0x0000001004a8723c */ /* 0x040fe20000001830 */
[----:B------:R-:W3:Y:S06]  /*53c0*/  LDSM.16.MT88.4 R16, [R2+0x5100] ;  /* 0x005100000210783b */ /* 0x000eec0000004200 */
[----:B------:R-:W-:Y:S01]  /*53d0*/  MOV R48, R177 ;  /* 0x000000b100307202 */ /* 0x000fe20000000f00 */
[----:B------:R-:W-:Y:S01]  /*53e0*/  IMAD.MOV.U32 R49, RZ, RZ, R181 ;  /* 0x000000ffff317224 */ /* 0x000fe200078e00b5 */
[----:B-1----:R-:W-:Y:S01]  /*53f0*/  HMMA.16816.F32 R120, R4, R22, R36 ;  /* 0x000000160478723c */ /* 0x002fe20000001824 */
[----:B--2---:R-:W-:-:S04]  /*5400*/  FFMA.FTZ R10, R242, c[0x0][0x2d0], -R9 ;  /* 0x0000b400f20a7a23 */ /* 0x004fc80000010809 */
[----:B------:R1:W-:Y:S03]  /*5410*/  MUFU.EX2 R177, R10 ;  /* 0x0000000a00b17308 */ /* 0x0003e60000000800 */
[----:B------:R-:W-:Y:S01]  /*5420*/  HMMA.16816.F32 R180, R4, R20, R40 ;  /* 0x0000001404b4723c */ /* 0x000fe20000001828 */
[----:B------:R-:W2:Y:S06]  /*5430*/  LDSM.16.MT88.4 R20, [R143+0x2100] ;  /* 0x002100008f14783b */ /* 0x000eac0000004200 */
[----:B------:R-:W-:-:S02]  /*5440*/  FFMA.FTZ R4, R245, c[0x0][0x2d0], -R8 ;  /* 0x0000b400f5047a23 */ /* 0x000fc40000010808 */
[----:B------:R-:W-:Y:S02]  /*5450*/  IMAD.MOV.U32 R245, RZ, RZ, R97 ;  /* 0x000000fffff57224 */ /* 0x000fe400078e0061 */
[----:B------:R5:W-:Y:S01]  /*5460*/  MUFU.EX2 R51, R4 ;  /* 0x0000000400337308 */ /* 0x000be20000000800 */
[----:B-1----:R-:W-:-:S07]  /*5470*/  FFMA.FTZ R10, R243, c[0x0][0x2d0], -R9 ;  /* 0x0000b400f30a7a23 */ /* 0x002fce0000010809 */
[----:B------:R1:W1:Y:S01]  /*5480*/  MUFU.EX2 R176, R10 ;  /* 0x0000000a00b07308 */ /* 0x0002620000000800 */
[----:B-----5:R-:W-:Y:S02]  /*5490*/  FFMA.FTZ R4, R244, c[0x0][0x2d0], -R8 ;  /* 0x0000b400f4047a23 */ /* 0x020fe40000010808 */
[----:B------:R-:W-:-:S05]  /*54a0*/  IMAD.MOV.U32 R244, RZ, RZ, R98 ;  /* 0x000000fffff47224 */ /* 0x000fca00078e0062 */
[----:B------:R5:W2:Y:S01]  /*54b0*/  MUFU.EX2 R142, R4 ;  /* 0x00000004008e7308 */ /* 0x000aa20000000800 */
[----:B-1----:R-:W-:Y:S01]  /*54c0*/  FFMA.FTZ R10, R238, c[0x0][0x2d0], -R8 ;  /* 0x0000b400ee0a7a23 */ /* 0x002fe20000010808 */
[----:B------:R-:W-:-:S06]  /*54d0*/  F2FP.PACK_AB R6, R176, R177 ;  /* 0x000000b1b006723e */ /* 0x000fcc00000000ff */
[----:B------:R1:W-:Y:S01]  /*54e0*/  MUFU.EX2 R141, R10 ;  /* 0x0000000a008d7308 */ /* 0x0003e20000000800 */
[----:B-----5:R-:W-:Y:S02]  /*54f0*/  F2FP.PACK_AB R4, R179, R178 ;  /* 0x000000b2b304723e */ /* 0x020fe400000000ff */
[----:B--2---:R-:W-:Y:S01]  /*5500*/  F2FP.PACK_AB R7, R142, R51 ;  /* 0x000000338e07723e */ /* 0x004fe200000000ff */
[----:B-1----:R-:W-:Y:S02]  /*5510*/  FFMA.FTZ R10, R234, c[0x0][0x2d0], -R8 ;  /* 0x0000b400ea0a7a23 */ /* 0x002fe40000010808 */
[----:B------:R-:W-:Y:S02]  /*5520*/  IMAD.MOV.U32 R234, RZ, RZ, R96 ;  /* 0x000000ffffea7224 */ /* 0x000fe400078e0060 */
[----:B------:R-:W1:Y:S02]  /*5530*/  MUFU.EX2 R50, R10 ;  /* 0x0000000a00327308 */ /* 0x000e640000000800 */
[----:B-1----:R-:W-:Y:S01]  /*5540*/  F2FP.PACK_AB R5, R50, R141 ;  /* 0x0000008d3205723e */ /* 0x002fe200000000ff */
[----:B------:R-:W-:-:S05]  /*5550*/  FFMA.FTZ R10, R48, c[0x0][0x2d0], -R9 ;  /* 0x0000b400300a7a23 */ /* 0x000fca0000010809 */
[----:B------:R1:W-:Y:S01]  /*5560*/  MUFU.EX2 R48, R10 ;  /* 0x0000000a00307308 */ /* 0x0003e20000000800 */
[C---:B----4-:R-:W-:Y:S08]  /*5570*/  HMMA.16816.F32 R76, R4.reuse, R12, R76 ;  /* 0x0000000c044c723c */ /* 0x050ff0000000184c */
[----:B------:R-:W-:Y:S01]  /*5580*/  HMMA.16816.F32 R32, R4, R14, R64 ;  /* 0x0000000e0420723c */ /* 0x000fe20000001840 */
[----:B------:R-:W2:Y:S01]  /*5590*/  LDSM.16.MT88.4 R12, [R236+0x2100] ;  /* 0x00210000ec0c783b */ /* 0x000ea20000004200 */
[----:B-1----:R-:W-:-:S06]  /*55a0*/  FFMA.FTZ R10, R49, c[0x0][0x2d0], -R9 ;  /* 0x0000b400310a7a23 */ /* 0x002fcc0000010809 */
[C---:B---3--:R-:W-:Y:S01]  /*55b0*/  HMMA.16816.F32 R132, R4.reuse, R16, R132 ;  /* 0x000000100484723c */ /* 0x048fe20000001884 */
[----:B------:R1:W3:Y:S07]  /*55c0*/  MUFU.EX2 R49, R10 ;  /* 0x0000000a00317308 */ /* 0x0002ee0000000800 */
[C---:B------:R-:W-:Y:S01]  /*55d0*/  HMMA.16816.F32 R28, R4.reuse, R18, R60 ;  /* 0x00000012041c723c */ /* 0x040fe2000000183c */
[----:B------:R-:W4:Y:S07]  /*55e0*/  LDSM.16.MT88.4 R16, [R0+0x2100] ;  /* 0x002100000010783b */ /* 0x000f2e0000004200 */
[----:B------:R-:W-:Y:S01]  /*55f0*/  HMMA.16816.F32 R144, R4, R20, R144 ;  /* 0x000000140490723c */ /* 0x000fe20000001890 */
[--C-:B-1----:R-:W-:Y:S01]  /*5600*/  FFMA.FTZ R10, R241, c[0x0][0x2d0], -R9.reuse ;  /* 0x0000b400f10a7a23 */ /* 0x102fe20000010809 */
[----:B---3--:R-:W-:Y:S01]  /*5610*/  F2FP.PACK_AB R96, R49, R48 ;  /* 0x000000303160723e */ /* 0x008fe200000000ff */
[----:B------:R-:W-:-:S02]  /*5620*/  FFMA.FTZ R9, R105, c[0x0][0x2d0], -R9 ;  /* 0x0000b40069097a23 */ /* 0x000fc40000010809 */
[----:B------:R-:W-:Y:S01]  /*5630*/  IMAD.MOV.U32 R241, RZ, RZ, R52 ;  /* 0x000000fffff17224 */ /* 0x000fe200078e0034 */
[----:B------:R-:W-:Y:S02]  /*5640*/  MUFU.EX2 R43, R10 ;  /* 0x0000000a002b7308 */ /* 0x000fe40000000800 */
[C---:B------:R-:W-:Y:S01]  /*5650*/  HMMA.16816.F32 R36, R4.reuse, R22, R68 ;  /* 0x000000160424723c */ /* 0x040fe20000001844 */
[----:B------:R-:W1:Y:S01]  /*5660*/  LDSM.16.MT88.4 R20, [R143+0x5100] ;  /* 0x005100008f14783b */ /* 0x000e620000004200 */
[----:B------:R-:W-:Y:S02]  /*5670*/  IMAD.MOV.U32 R52, RZ, RZ, R53 ;  /* 0x000000ffff347224 */ /* 0x000fe400078e0035 */
[----:B------:R-:W-:Y:S02]  /*5680*/  IMAD.MOV.U32 R53, RZ, RZ, R54 ;  /* 0x000000ffff357224 */ /* 0x000fe400078e0036 */
[----:B------:R-:W-:Y:S01]  /*5690*/  IMAD.MOV.U32 R54, RZ, RZ, R55 ;  /* 0x000000ffff367224 */ /* 0x000fe200078e0037 */
[----:B------:R3:W5:Y:S01]  /*56a0*/  MUFU.EX2 R42, R9 ;  /* 0x00000009002a7308 */ /* 0x0007620000000800 */
[----:B------:R-:W-:Y:S01]  /*56b0*/  MOV R55, R92 ;  /* 0x0000005c00377202 */ /* 0x000fe20000000f00 */
[----:B--2---:R-:W-:Y:S01]  /*56c0*/  HMMA.16816.F32 R108, R4, R12, R108 ;  /* 0x0000000c046c723c */ /* 0x004fe2000000186c */
[----:B------:R-:W-:-:S02]  /*56d0*/  IMAD.MOV.U32 R92, RZ, RZ, R93 ;  /* 0x000000ffff5c7224 */ /* 0x000fc400078e005d */
[----:B------:R-:W-:Y:S02]  /*56e0*/  IMAD.MOV.U32 R93, RZ, RZ, R94 ;  /* 0x000000ffff5d7224 */ /* 0x000fe400078e005e */
[----:B------:R-:W-:Y:S02]  /*56f0*/  IMAD.MOV.U32 R94, RZ, RZ, R95 ;  /* 0x000000ffff5e7224 */ /* 0x000fe400078e005f */
[----:B------:R-:W-:Y:S01]  /*5700*/  IMAD.MOV.U32 R242, RZ, RZ, R54 ;  /* 0x000000fffff27224 */ /* 0x000fe200078e0036 */
[C---:B------:R-:W-:Y:S01]  /*5710*/  HMMA.16816.F32 R44, R4.reuse, R14, R72 ;  /* 0x0000000e042c723c */ /* 0x040fe20000001848 */
[----:B------:R-:W2:Y:S01]  /*5720*/  LDSM.16.MT88.4 R12, [R236+0x5100] ;  /* 0x00510000ec0c783b */ /* 0x000ea20000004200 */
[----:B------:R-:W-:Y:S01]  /*5730*/  IMAD.MOV.U32 R243, RZ, RZ, R55 ;  /* 0x000000fffff37224 */ /* 0x000fe200078e0037 */
[----:B------:R-:W-:Y:S01]  /*5740*/  MOV R66, R93 ;  /* 0x0000005d00427202 */ /* 0x000fe20000000f00 */
[----:B------:R-:W-:Y:S01]  /*5750*/  IMAD.MOV.U32 R95, RZ, RZ, R104 ;  /* 0x000000ffff5f7224 */ /* 0x000fe200078e0068 */
[----:B------:R-:W-:Y:S01]  /*5760*/  LDSM.16.MT88.4 R72, [R143+0x8900] ;  /* 0x008900008f48783b */ /* 0x000fe20000004200 */
[----:B---3--:R-:W-:Y:S01]  /*5770*/  FFMA.FTZ R9, R106, c[0x0][0x2d0], -R8 ;  /* 0x0000b4006a097a23 */ /* 0x008fe20000010808 */
[----:B-----5:R-:W-:Y:S01]  /*5780*/  F2FP.PACK_AB R98, R42, R43 ;  /* 0x0000002b2a62723e */ /* 0x020fe200000000ff */
[----:B----4-:R-:W-:Y:S01]  /*5790*/  HMMA.16816.F32 R116, R4, R16, R116 ;  /* 0x000000100474723c */ /* 0x010fe20000001874 */
[----:B------:R-:W-:-:S02]  /*57a0*/  IMAD.MOV.U32 R65, RZ, RZ, R92 ;  /* 0x000000ffff417224 */ /* 0x000fc400078e005c */
[----:B------:R-:W-:Y:S02]  /*57b0*/  IMAD.MOV.U32 R238, RZ, RZ, R94 ;  /* 0x000000ffffee7224 */ /* 0x000fe400078e005e */
[----:B------:R-:W-:-:S03]  /*57c0*/  IMAD.MOV.U32 R67, RZ, RZ, R95 ;  /* 0x000000ffff437224 */ /* 0x000fc600078e005f */
[C---:B------:R-:W-:Y:S01]  /*57d0*/  HMMA.16816.F32 R60, R4.reuse, R18, R80 ;  /* 0x00000012043c723c */ /* 0x040fe20000001850 */
[----:B------:R-:W3:Y:S04]  /*57e0*/  LDSM.16.MT88.4 R16, [R0+0x5100] ;  /* 0x005100000010783b */ /* 0x000ee80000004200 */
[----:B------:R-:W-:Y:S03]  /*57f0*/  LDSM.16.MT88.4 R80, [R2+0x8900] ;  /* 0x008900000250783b */ /* 0x000fe60000004200 */
[C---:B-1----:R-:W-:Y:S01]  /*5800*/  HMMA.16816.F32 R124, R4.reuse, R20, R124 ;  /* 0x00000014047c723c */ /* 0x042fe2000000187c */
[----:B------:R1:W-:Y:S07]  /*5810*/  MUFU.EX2 R21, R9 ;  /* 0x0000000900157308 */ /* 0x0003ee0000000800 */
[C---:B------:R-:W-:Y:S08]  /*5820*/  HMMA.16816.F32 R100, R4.reuse, R24, R100 ;  /* 0x000000180464723c */ /* 0x040ff00000001864 */
[----:B------:R-:W-:Y:S01]  /*5830*/  HMMA.16816.F32 R24, R4, R26, R56 ;  /* 0x0000001a0418723c */ /* 0x000fe20000001838 */
[----:B-1----:R-:W-:-:S02]  /*5840*/  FFMA.FTZ R9, R107, c[0x0][0x2d0], -R8 ;  /* 0x0000b4006b097a23 */ /* 0x002fc40000010808 */
[----:B------:R-:W-:Y:S02]  /*5850*/  LDSM.16.MT88.4 R104, [R2+0x2900] ;  /* 0x002900000268783b */ /* 0x000fe40000004200 */
[----:B------:R1:W4:Y:S02]  /*5860*/  MUFU.EX2 R40, R9 ;  /* 0x0000000900287308 */ /* 0x0003240000000800 */
[----:B------:R-:W-:Y:S01]  /*5870*/  IMAD.MOV.U32 R56, RZ, RZ, R160 ;  /* 0x000000ffff387224 */ /* 0x000fe200078e00a0 */
[C---:B--2---:R-:W-:Y:S01]  /*5880*/  HMMA.16816.F32 R68, R4.reuse, R12, R128 ;  /* 0x0000000c0444723c */ /* 0x044fe20000001880 */
[----:B------:R-:W-:Y:S01]  /*5890*/  IMAD.MOV.U32 R57, RZ, RZ, R161 ;  /* 0x000000ffff397224 */ /* 0x000fe200078e00a1 */
[----:B------:R-:W-:Y:S01]  /*58a0*/  MOV R58, R162 ;  /* 0x000000a2003a7202 */ /* 0x000fe20000000f00 */
[----:B------:R-:W-:Y:S01]  /*58b0*/  IMAD.MOV.U32 R59, RZ, RZ, R163 ;  /* 0x000000ffff3b7224 */ /* 0x000fe200078e00a3 */
[----:B------:R-:W-:Y:S04]  /*58c0*/  LDSM.16.MT88.4 R128, [R143+0x5900] ;  /* 0x005900008f80783b */ /* 0x000fe80000004200 */
[C---:B------:R-:W-:Y:S01]  /*58d0*/  HMMA.16816.F32 R84, R4.reuse, R14, R84 ;  /* 0x0000000e0454723c */ /* 0x040fe20000001854 */
[----:B------:R-:W2:Y:S01]  /*58e0*/  LDSM.16.MT88.4 R12, [R143+0x8100] ;  /* 0x008100008f0c783b */ /* 0x000ea20000004200 */
[--C-:B-1----:R-:W-:Y:S01]  /*58f0*/  FFMA.FTZ R9, R235, c[0x0][0x2d0], -R8.reuse ;  /* 0x0000b400eb097a23 */ /* 0x102fe20000010808 */
[----:B----4-:R-:W-:Y:S01]  /*5900*/  F2FP.PACK_AB R97, R40, R21 ;  /* 0x000000152861723e */ /* 0x010fe200000000ff */
[----:B------:R-:W-:Y:S01]  /*5910*/  FFMA.FTZ R8, R241, c[0x0][0x2d0], -R8 ;  /* 0x0000b400f1087a23 */ /* 0x000fe20000010808 */
[----:B------:R-:W-:Y:S01]  /*5920*/  MOV R241, R52 ;  /* 0x0000003400f17202 */ /* 0x000fe20000000f00 */
[----:B------:R-:W-:Y:S01]  /*5930*/  IMAD.MOV.U32 R235, RZ, RZ, R53 ;  /* 0x000000ffffeb7224 */ /* 0x000fe200078e0035 */
[----:B------:R-:W-:Y:S01]  /*5940*/  MUFU.EX2 R41, R9 ;  /* 0x0000000900297308 */ /* 0x000fe20000000800 */
[C---:B------:R-:W-:Y:S01]  /*5950*/  HMMA.16816.F32 R52, R4.reuse, R22, R136 ;  /* 0x000000160434723c */ /* 0x040fe20000001888 */
[----:B------:R-:W-:Y:S06]  /*5960*/  LDSM.16.MT88.4 R136, [R2+0x5900] ;  /* 0x005900000288783b */ /* 0x000fec0000004200 */
[----:B------:R-:W-:Y:S01]  /*5970*/  IMAD.MOV.U32 R22, RZ, RZ, R11 ;  /* 0x000000ffff167224 */ /* 0x000fe200078e000b */
[----:B------:R1:W4:Y:S01]  /*5980*/  MUFU.EX2 R20, R8 ;  /* 0x0000000800147308 */ /* 0x0003220000000800 */
[C---:B---3--:R-:W-:Y:S01]  /*5990*/  HMMA.16816.F32 R160, R4.reuse, R16, R112 ;  /* 0x0000001004a0723c */ /* 0x048fe20000001870 */
[----:B------:R-:W-:Y:S01]  /*59a0*/  MOV R23, R99 ;  /* 0x0000006300177202 */ /* 0x000fe20000000f00 */
[----:B------:R-:W-:Y:S06]  /*59b0*/  LDSM.16.MT88.4 R112, [R236+0x2900] ;  /* 0x00290000ec70783b */ /* 0x000fec0000004200 */
[----:B------:R-:W-:Y:S01]  /*59c0*/  HMMA.16816.F32 R92, R4, R18, R164 ;  /* 0x00000012045c723c */ /* 0x000fe200000018a4 */
[----:B------:R-:W3:Y:S04]  /*59d0*/  LDSM.16.MT88.4 R16, [R0+0x8100] ;  /* 0x008100000010783b */ /* 0x000ee80000004200 */
[----:B-1----:R-:W1:Y:S01]  /*59e0*/  LDSM.16.MT88.4 R8, [R236+0x8100] ;  /* 0x00810000ec08783b */ /* 0x002e620000004200 */
[----:B----4-:R-:W-:-:S02]  /*59f0*/  F2FP.PACK_AB R99, R20, R41 ;  /* 0x000000291463723e */ /* 0x010fc400000000ff */
[----:B--2---:R-:W-:Y:S08]  /*5a00*/  HMMA.16816.F32 R164, R4, R12, R172 ;  /* 0x0000000c04a4723c */ /* 0x004ff000000018ac */
[C---:B------:R-:W-:Y:S08]  /*5a10*/  HMMA.16816.F32 R100, R96.reuse, R104, R100 ;  /* 0x000000686064723c */ /* 0x040ff00000001864 */
[----:B------:R-:W-:Y:S08]  /*5a20*/  HMMA.16816.F32 R104, R96, R106, R24 ;  /* 0x0000006a6068723c */ /* 0x000ff00000001818 */
[C---:B------:R-:W-:Y:S01]  /*5a30*/  HMMA.16816.F32 R12, R4.reuse, R14, R148 ;  /* 0x0000000e040c723c */ /* 0x040fe20000001894 */
[----:B------:R-:W2:Y:S07]  /*5a40*/  LDSM.16.MT88.4 R148, [R143+0x2900] ;  /* 0x002900008f94783b */ /* 0x000eae0000004200 */
[C---:B---3--:R-:W-:Y:S08]  /*5a50*/  HMMA.16816.F32 R24, R4.reuse, R16, R180 ;  /* 0x000000100418723c */ /* 0x048ff000000018b4 */
[C---:B-1----:R-:W-:Y:S07]  /*5a60*/  HMMA.16816.F32 R172, R4.reuse, R10, R88 ;  /* 0x0000000a04ac723c */ /* 0x042fee0000001858 */
[----:B------:R-:W-:Y:S01]  /*5a70*/  MOV R88, R56 ;  /* 0x0000003800587202 */ /* 0x000fe20000000f00 */
[----:B------:R-:W-:Y:S01]  /*5a80*/  IMAD.MOV.U32 R11, RZ, RZ, R67 ;  /* 0x000000ffff0b7224 */ /* 0x000fe200078e0043 */
[----:B------:R-:W-:Y:S01]  /*5a90*/  HMMA.16816.F32 R168, R4, R8, R168 ;  /* 0x0000000804a8723c */ /* 0x000fe200000018a8 */
[----:B------:R-:W-:-:S02]  /*5aa0*/  IMAD.MOV.U32 R89, RZ, RZ, R57 ;  /* 0x000000ffff597224 */ /* 0x000fc400078e0039 */
[----:B------:R-:W-:Y:S02]  /*5ab0*/  IMAD.MOV.U32 R90, RZ, RZ, R58 ;  /* 0x000000ffff5a7224 */ /* 0x000fe400078e003a */
[----:B------:R-:W-:Y:S02]  /*5ac0*/  IMAD.MOV.U32 R91, RZ, RZ, R59 ;  /* 0x000000ffff5b7224 */ /* 0x000fe400078e003b */
[----:B------:R-:W-:Y:S01]  /*5ad0*/  IMAD.MOV.U32 R8, RZ, RZ, R65 ;  /* 0x000000ffff087224 */ /* 0x000fe200078e0041 */
[----:B------:R-:W-:Y:S01]  /*5ae0*/  HMMA.16816.F32 R16, R4, R18, R120 ;  /* 0x000000120410723c */ /* 0x000fe20000001878 */
[----:B------:R-:W-:Y:S01]  /*5af0*/  FADD.FTZ R2, R90, R89 ;  /* 0x000000595a027221 */ /* 0x000fe20000010000 */
[----:B------:R-:W1:Y:S01]  /*5b00*/  LDSM.16.MT88.4 R120, [R0+0x2900] ;  /* 0x002900000078783b */ /* 0x000e620000004200 */
[----:B------:R-:W-:Y:S02]  /*5b10*/  IMAD.MOV.U32 R9, RZ, RZ, R66 ;  /* 0x000000ffff097224 */ /* 0x000fe400078e0042 */
        /* <DEDUP_REMOVED lines=8> */
[----:B------:R-:W4:Y:S01]  /*5ba0*/  LDSM.16.MT88.4 R88, [R236+0x8900] ;  /* 0x00890000ec58783b */ /* 0x000f220000004200 */
[----:B------:R-:W-:Y:S01]  /*5bb0*/  FADD.FTZ R4, R9, R4 ;  /* 0x0000000409047221 */ /* 0x000fe20000010000 */
[----:B------:R-:W-:Y:S01]  /*5bc0*/  HMMA.16816.F32 R128, R96, R130, R52 ;  /* 0x000000826080723c */ /* 0x000fe20000001834 */
[----:B------:R-:W-:Y:S01]  /*5bd0*/  FADD.FTZ R2, R234, R2 ;  /* 0x00000002ea027221 */ /* 0x000fe20000010000 */
[----:B------:R5:W3:Y:S01]  /*5be0*/  LDSM.16.MT88.4 R8, [R0+0x8900] ;  /* 0x008900000008783b */ /* 0x000ae20000004200 */
        /* <DEDUP_REMOVED lines=9> */
[C---:B--2---:R-:W-:Y:S01]  /*5c80*/  HMMA.16816.F32 R144, R96.reuse, R148, R144 ;  /* 0x000000946090723c */ /* 0x044fe20000001890 */
[----:B-----5:R-:W-:Y:S02]  /*5c90*/  FADD.FTZ R0, R235, R4 ;  /* 0x00000004eb007221 */ /* 0x020fe40000010000 */
        /* <DEDUP_REMOVED lines=39> */
[C---:B----4-:R-:W-:Y:S02]  /*5f10*/  HMMA.16816.F32 R84, R96.reuse, R88, R168 ;  /* 0x000000586054723c */ /* 0x050fe400000018a8 */
[----:B------:R1:W-:Y:S06]  /*5f20*/  STL [R1+0x4], R4 ;  /* 0x0000040401007387 */ /* 0x0003ec0000100800 */
        /* <DEDUP_REMOVED lines=9> */
[----:B-1----:R-:W2:Y:S04]  /*5fc0*/  LDL.64 R242, [R1+0x18] ;  /* 0x0000180001f27983 */ /* 0x002ea80000100a00 */
[----:B------:R-:W3:Y:S01]  /*5fd0*/  LDL R241, [R1] ;  /* 0x0000000001f17983 */ /* 0x000ee20000100800 */
[----:B------:R-:W-:Y:S01]  /*5fe0*/  UIADD3 UR5, UR28, -0x3, URZ ;  /* 0xfffffffd1c057890 */ /* 0x000fe2000fffe03f */
[----:B------:R-:W-:-:S03]  /*5ff0*/  IMAD.MOV.U32 R235, RZ, RZ, c[0x0][0x1e0] ;  /* 0x00007800ffeb7624 */ /* 0x000fc600078e00ff */
[----:B------:R-:W-:Y:S01]  /*6000*/  USHF.R.S32.HI UR4, URZ, 0x1f, UR5 ;  /* 0x0000001f3f047899 */ /* 0x000fe20008011405 */
[----:B------:R-:W-:Y:S01]  /*6010*/  IMAD.SHL.U32 R8, R235, 0x40, RZ ;  /* 0x00000040eb087824 */ /* 0x000fe200078e00ff */
[----:B------:R-:W-:Y:S01]  /*6020*/  UIMAD UR6, UR6, UR5, URZ ;  /* 0x00000005060672a4 */ /* 0x000fe2000f8e023f */
[----:B------:R-:W-:-:S03]  /*6030*/  IMAD.U32 R6, RZ, RZ, UR5 ;  /* 0x00000005ff067e24 */ /* 0x000fc6000f8e00ff */
[----:B------:R-:W-:Y:S01]  /*6040*/  UIMAD UR4, UR4, UR18, UR6 ;  /* 0x00000012040472a4 */ /* 0x000fe2000f8e0206 */
[----:B--2---:R-:W-:-:S04]  /*6050*/  IMAD.WIDE.U32 R6, R6, UR18, R242 ;  /* 0x0000001206067c25 */ /* 0x004fc8000f8e00f2 */
[----:B------:R-:W-:Y:S01]  /*6060*/  IMAD.MOV.U32 R242, RZ, RZ, c[0x0][0x1e4] ;  /* 0x00007900fff27624 */ /* 0x000fe200078e00ff */
[----:B------:R-:W-:Y:S02]  /*6070*/  IADD3 R0, R7, UR4, RZ ;  /* 0x0000000407007c10 */ /* 0x000fe4000fffe0ff */
[C---:B------:R-:W-:Y:S02]  /*6080*/  LEA R4, P0, R6.reuse, c[0x0][0x1c8], 0x1 ;  /* 0x0000720006047a11 */ /* 0x040fe400078008ff */
[----:B------:R-:W-:Y:S02]  /*6090*/  SHF.L.U64.HI R2, R235, 0x6, R242 ;  /* 0x00000006eb027819 */ /* 0x000fe400000102f2 */
[----:B------:R-:W-:Y:S02]  /*60a0*/  LEA.HI.X R5, R6, c[0x0][0x1cc], R0, 0x1, P0 ;  /* 0x0000730006057a11 */ /* 0x000fe400000f0c00 */
[----:B------:R-:W-:Y:S02]  /*60b0*/  IADD3 R12, P6, P5, R8, 0x80, R4 ;  /* 0x00000080080c7810 */ /* 0x000fe40007dde004 */
[----:B------:R-:W-:Y:S01]  /*60c0*/  IADD3 R6, P0, R4, R8, RZ ;  /* 0x0000000804067210 */ /* 0x000fe20007f1e0ff */
[----:B------:R-:W-:Y:S01]  /*60d0*/  @!PT LDS RZ, [RZ] ;  /* 0x00000000fffff984 */ /* 0x000fe20000000800 */
[----:B------:R-:W-:Y:S01]  /*60e0*/  @!PT LDS RZ, [RZ] ;  /* 0x00000000fffff984 */ /* 0x000fe20000000800 */
[----:B------:R-:W-:Y:S01]  /*60f0*/  @!PT LDS RZ, [RZ] ;  /* 0x00000000fffff984 */ /* 0x000fe20000000800 */
[----:B---3--:R1:W-:Y:S01]  /*6100*/  LDGSTS.E.BYPASS.LTC128B.128 [R241+0x12100], [R4.64], !P4 ;  /* 0x1210000004f17fae */ /* 0x0083e2000e101d58 */
[----:B------:R-:W-:-:S02]  /*6110*/  IADD3.X R13, R2, RZ, R5, P6, P5 ;  /* 0x000000ff020d7210 */ /* 0x000fc400037ea405 */
        /* <DEDUP_REMOVED lines=13> */
.L_x_2432:
        /* <DEDUP_REMOVED lines=30> */
[----:B------:R1:W-:Y:S02]  /*63d0*/  @P0 STL [R1+0xc], R0 ;  /* 0x00000c0001000387 */ /* 0x0003e40000100800 */
.L_x_2434:
[----:B------:R-:W2:Y:S01]  /*63e0*/  LDL.64 R38, [R1+0x20] ;  /* 0x0000200001267983 */ /* 0x000ea20000100a00 */
[----:B------:R-:W-:Y:S04]  /*63f0*/  DEPBAR.LE SB0, 0x2 ;  /* 0x000080800000791a */ /* 0x000fe80000000000 */
[----:B-1----:R-:W-:Y:S01]  /*6400*/  IMAD.U32 R2, RZ, RZ, UR5 ;  /* 0x00000005ff027e24 */ /* 0x002fe2000f8e00ff */
[----:B------:R-:W3:Y:S01]  /*6410*/  LDL.64 R36, [R1+0x28] ;  /* 0x0000280001247983 */ /* 0x000ee20000100a00 */
[----:B------:R-:W-:Y:S02]  /*6420*/  UISETP.GE.AND UP0, UPT, UR15, 0x1, UPT ;  /* 0x000000010f00788c */ /* 0x000fe4000bf06270 */
[C---:B------:R-:W-:Y:S01]  /*6430*/  IMAD R48, R2.reuse, 0x9000, R237 ;  /* 0x0000900002307824 */ /* 0x040fe200078e02ed */
[----:B------:R-:W-:Y:S01]  /*6440*/  UIADD3 UR28, UR15, -0x1, URZ ;  /* 0xffffffff0f1c7890 */ /* 0x000fe2000fffe03f */
[----:B------:R-:W-:Y:S01]  /*6450*/  IMAD R2, R2, 0x9000, R233 ;  /* 0x0000900002027824 */ /* 0x000fe200078e02e9 */
[----:B------:R-:W4:Y:S01]  /*6460*/  LDL R46, [R1] ;  /* 0x00000000012e7983 */ /* 0x000f220000100800 */
[----:B------:R-:W-:Y:S01]  /*6470*/  PLOP3.LUT P0, PT, PT, PT, UP0, 0x80, 0x0 ;  /* 0x000000000000781c */ /* 0x000fe20003f0f008 */
[----:B------:R-:W-:Y:S01]  /*6480*/  UIMAD UR4, UR5, 0x9000, URZ ;  /* 0x00009000050478a4 */ /* 0x000fe2000f8e023f */
[----:B-1----:R-:W-:Y:S01]  /*6490*/  IMAD.IADD R0, R239, 0x1, R2 ;  /* 0x00000001ef007824 */ /* 0x002fe200078e0202 */
[----:B------:R-:W-:Y:S01]  /*64a0*/  BAR.SYNC.DEFER_BLOCKING 0x0 ;  /* 0x0000000000007b1d */ /* 0x000fe20000010000 */
[----:B------:R-:W-:Y:S02]  /*64b0*/  UISETP.GE.AND UP1, UPT, UR12, 0x1, UPT ;  /* 0x000000010c00788c */ /* 0x000fe4000bf26270 */
[----:B------:R-:W-:Y:S02]  /*64c0*/  @UP0 USHF.R.S32.HI UR17, URZ, 0x1f, UR28 ;  /* 0x0000001f3f110899 */ /* 0x000fe4000801141c */
[----:B------:R-:W-:Y:S02]  /*64d0*/  @UP0 UIMAD.WIDE.U32 UR18, UR28, UR8, URZ ;  /* 0x000000081c1202a5 */ /* 0x000fe4000f8e003f */
[----:B------:R-:W-:Y:S04]  /*64e0*/  @UP0 UIMAD UR17, UR17, UR8, URZ ;  /* 0x00000008111102a4 */ /* 0x000fe8000f8e023f */
[----:B------:R-:W-:Y:S01]  /*64f0*/  @UP0 UIMAD UR17, UR28, UR9, UR17 ;  /* 0x000000091c1102a4 */ /* 0x000fe2000f8e0211 */
[----:B------:R-:W-:Y:S03]  /*6500*/  MOV R3, UR18 ;  /* 0x0000001200037c02 */ /* 0x000fe60008000f00 */
        /* <DEDUP_REMOVED lines=25> */
[----:B------:R-:W5:Y:S04]  /*66a0*/  LDL R235, [R1+0xc] ;  /* 0x00000c0001eb7983 */ /* 0x000f680000100800 */
[----:B------:R-:W5:Y:S01]  /*66b0*/  LDL R234, [R1+0x38] ;  /* 0x0000380001ea7983 */ /* 0x000f620000100800 */
[----:B--2---:R-:W-:Y:S02]  /*66c0*/  @P0 IMAD.MOV.U32 R45, RZ, RZ, R39 ;  /* 0x000000ffff2d0224 */ /* 0x004fe400078e0027 */
[----:B---3--:R-:W-:Y:S02]  /*66d0*/  @P0 IMAD.MOV.U32 R44, RZ, RZ, R36 ;  /* 0x000000ffff2c0224 */ /* 0x008fe400078e0024 */
[C---:B------:R-:W-:Y:S02]  /*66e0*/  HMMA.16816.F32 R36, R152.reuse, R40, RZ ;  /* 0x000000289824723c */ /* 0x040fe400000018ff */
[----:B------:R-:W-:Y:S01]  /*66f0*/  @P0 IMAD.WIDE.U32 R44, R3, 0x60, R44 ;  /* 0x00000060032c0825 */ /* 0x000fe200078e002c */
[----:B------:R-:W-:Y:S03]  /*6700*/  MOV R3, UR12 ;  /* 0x0000000c00037c02 */ /* 0x000fe60008000f00 */
[----:B------:R-:W-:Y:S01]  /*6710*/  @P0 IMAD.SHL.U32 R140, R44, 0x2, RZ ;  /* 0x000000022c8c0824 */ /* 0x000fe200078e00ff */
[----:B------:R-:W-:Y:S01]  /*6720*/  @P0 IADD3 R214, R45, UR17, RZ ;  /* 0x000000112dd60c10 */ /* 0x000fe2000fffe0ff */
[C---:B------:R-:W-:Y:S01]  /*6730*/  HMMA.16816.F32 R40, R152.reuse, R42, RZ ;  /* 0x0000002a9828723c */ /* 0x040fe200000018ff */
[----:B----4-:R-:W-:Y:S01]  /*6740*/  @P0 IMAD R3, R3, 0x9000, R46 ;  /* 0x0000900003030824 */ /* 0x010fe200078e022e */
        /* <DEDUP_REMOVED lines=23> */
[----:B--2---:R-:W-:Y:S02]  /*68c0*/  @P0 IADD3 R224, P5, R140, c[0x0][0x1f8], RZ ;  /* 0x00007e008ce00a10 */ /* 0x004fe40007fbe0ff */
[C---:B------:R-:W-:Y:S02]  /*68d0*/  IADD3 R140, R232.reuse, R0, RZ ;  /* 0x00000000e88c7210 */ /* 0x040fe40007ffe0ff */
        /* <DEDUP_REMOVED lines=10> */
[----:B--2---:R-:W-:Y:S04]  /*6980*/  IMAD.IADD R224, R232, 0x1, R2 ;  /* 0x00000001e8e07824 */ /* 0x004fe800078e0202 */
        /* <DEDUP_REMOVED lines=87> */
[----:B------:R-:W-:Y:S07]  /*6f00*/  LDSM.16.M88.4 R172, [R140+0x3000] ;  /* 0x003000008cac783b */ /* 0x000fee0000000200 */
[C---:B--2---:R-:W-:Y:S08]  /*6f10*/  HMMA.16816.F32 R4, R200.reuse, R176, R4 ;  /* 0x000000b0c804723c */ /* 0x044ff00000001804 */
        /* <DEDUP_REMOVED lines=31> */
[----:B------:R-:W-:Y:S07]  /*7110*/  LDSM.16.M88.4 R168, [R2+0x8000] ;  /* 0x0080000002a8783b */ /* 0x000fee0000000200 */
[C---:B-1----:R-:W-:Y:S08]  /*7120*/  HMMA.16816.F32 R44, R204.reuse, R160, R44 ;  /* 0x000000a0cc2c723c */ /* 0x042ff0000000182c */
[----:B------:R-:W-:Y:S01]  /*7130*/  HMMA.16816.F32 R48, R204, R162, R48 ;  /* 0x000000a2cc30723c */ /* 0x000fe20000001830 */
[----:B------:R1:W3:Y:S07]  /*7140*/  LDSM.16.M88.4 R160, [R2+0x7800] ;  /* 0x0078000002a0783b */ /* 0x0002ee0000000200 */
[C---:B------:R-:W-:Y:S08]  /*7150*/  HMMA.16816.F32 R4, R208.reuse, R212, R4 ;  /* 0x000000d4d004723c */ /* 0x040ff00000001804 */
[C---:B------:R-:W-:Y:S01]  /*7160*/  HMMA.16816.F32 R8, R208.reuse, R214, R8 ;  /* 0x000000d6d008723c */ /* 0x040fe20000001808 */
[----:B------:R-:W5:Y:S07]  /*7170*/  LDSM.16.M88.4 R212, [R0+0x6800] ;  /* 0x0068000000d4783b */ /* 0x000f6e0000000200 */
[C---:B----4-:R-:W-:Y:S01]  /*7180*/  HMMA.16816.F32 R12, R208.reuse, R172, R12 ;  /* 0x000000acd00c723c */ /* 0x050fe2000000180c */
[----:B-1----:R-:W-:Y:S07]  /*7190*/  MOV R2, UR16 ;  /* 0x0000001000027c02 */ /* 0x002fee0008000f00 */
        /* <DEDUP_REMOVED lines=10> */
[----:B------:R4:W1:Y:S07]  /*7240*/  LDSM.16.M88.4 R168, [R0+0x8800] ;  /* 0x0088000000a8783b */ /* 0x00086e0000000200 */
[C---:B------:R-:W-:Y:S08]  /*7250*/  HMMA.16816.F32 R44, R208.reuse, R176, R44 ;  /* 0x000000b0d02c723c */ /* 0x040ff0000000182c */
[----:B------:R-:W-:Y:S01]  /*7260*/  HMMA.16816.F32 R48, R208, R178, R48 ;  /* 0x000000b2d030723c */ /* 0x000fe20000001830 */
[----:B------:R-:W2:Y:S07]  /*7270*/  LDSM.16.M88.4 R176, [R224+0x6000] ;  /* 0x00600000e0b0783b */ /* 0x000eae0000000200 */
[C---:B------:R-:W-:Y:S01]  /*7280*/  HMMA.16816.F32 R4, R216.reuse, R180, R4 ;  /* 0x000000b4d804723c */ /* 0x040fe20000001804 */
[----:B----4-:R4:W4:Y:S07]  /*7290*/  LDL R0, [R1+0x10] ;  /* 0x0000100001007983 */ /* 0x01092e0000100800 */
[C---:B------:R-:W-:Y:S01]  /*72a0*/  HMMA.16816.F32 R8, R216.reuse, R182, R8 ;  /* 0x000000b6d808723c */ /* 0x040fe20000001808 */
[----:B------:R-:W3:Y:S07]  /*72b0*/  LDSM.16.M88.4 R180, [R224+0x6800] ;  /* 0x00680000e0b4783b */ /* 0x000eee0000000200 */
[C---:B-----5:R-:W-:Y:S08]  /*72c0*/  HMMA.16816.F32 R12, R216.reuse, R212, R12 ;  /* 0x000000d4d80c723c */ /* 0x060ff0000000180c */
        /* <DEDUP_REMOVED lines=8> */
[C---:B---3--:R-:W-:Y:S01]  /*7350*/  HMMA.16816.F32 R36, R216.reuse, R160, R36 ;  /* 0x000000a0d824723c */ /* 0x048fe20000001824 */
[----:B------:R-:W3:Y:S07]  /*7360*/  LDSM.16.M88.4 R224, [R224+0x8800] ;  /* 0x00880000e0e0783b */ /* 0x000eee0000000200 */
[C---:B------:R-:W-:Y:S01]  /*7370*/  HMMA.16816.F32 R40, R216.reuse, R162, R40 ;  /* 0x000000a2d828723c */ /* 0x040fe20000001828 */
[----:B------:R-:W5:Y:S07]  /*7380*/  LDSM.16.M88.4 R160, [R140+0x6000] ;  /* 0x006000008ca0783b */ /* 0x000f6e0000000200 */
[C---:B------:R-:W-:Y:S08]  /*7390*/  HMMA.16816.F32 R44, R216.reuse, R168, R44 ;  /* 0x000000a8d82c723c */ /* 0x040ff0000000182c */
[----:B------:R-:W-:Y:S01]  /*73a0*/  HMMA.16816.F32 R48, R216, R170, R48 ;  /* 0x000000aad830723c */ /* 0x000fe20000001830 */
[----:B------:R-:W2:Y:S07]  /*73b0*/  LDSM.16.M88.4 R168, [R3+0x6800] ;  /* 0x0068000003a8783b */ /* 0x000eae0000000200 */
        /* <DEDUP_REMOVED lines=8> */
[C---:B--2---:R-:W-:Y:S08]  /*7440*/  HMMA.16816.F32 R36, R220.reuse, R164, R36 ;  /* 0x000000a4dc24723c */ /* 0x044ff00000001824 */
[C---:B------:R-:W-:Y:S01]  /*7450*/  HMMA.16816.F32 R40, R220.reuse, R166, R40 ;  /* 0x000000a6dc28723c */ /* 0x040fe20000001828 */
[----:B------:R-:W1:Y:S07]  /*7460*/  LDSM.16.M88.4 R164, [R3+0x7000] ;  /* 0x0070000003a4783b */ /* 0x000e6e0000000200 */
[C---:B---3--:R-:W-:Y:S08]  /*7470*/  HMMA.16816.F32 R44, R220.reuse, R224, R44 ;  /* 0x000000e0dc2c723c */ /* 0x048ff0000000182c */
[----:B------:R-:W-:Y:S08]  /*7480*/  HMMA.16816.F32 R48, R220, R226, R48 ;  /* 0x000000e2dc30723c */ /* 0x000ff00000001830 */
[C---:B-----5:R-:W-:Y:S08]  /*7490*/  HMMA.16816.F32 R4, R228.reuse, R160, R4 ;  /* 0x000000a0e404723c */ /* 0x060ff00000001804 */
[C---:B------:R-:W-:Y:S01]  /*74a0*/  HMMA.16816.F32 R8, R228.reuse, R162, R8 ;  /* 0x000000a2e408723c */ /* 0x040fe20000001808 */
[----:B------:R-:W2:Y:S07]  /*74b0*/  LDSM.16.M88.4 R160, [R3+0x7800] ;  /* 0x0078000003a0783b */ /* 0x000eae0000000200 */
[C---:B------:R-:W-:Y:S08]  /*74c0*/  HMMA.16816.F32 R12, R228.reuse, R168, R12 ;  /* 0x000000a8e40c723c */ /* 0x040ff0000000180c */
[C---:B------:R-:W-:Y:S01]  /*74d0*/  HMMA.16816.F32 R16, R228.reuse, R170, R16 ;  /* 0x000000aae410723c */ /* 0x040fe20000001810 */
[----:B------:R-:W3:Y:S07]  /*74e0*/  LDSM.16.M88.4 R168, [R3+0x8000] ;  /* 0x0080000003a8783b */ /* 0x000eee0000000200 */
[C---:B-1----:R-:W-:Y:S08]  /*74f0*/  HMMA.16816.F32 R20, R228.reuse, R164, R20 ;  /* 0x000000a4e414723c */ /* 0x042ff00000001814 */
[C---:B------:R-:W-:Y:S08]  /*7500*/  HMMA.16816.F32 R24, R228.reuse, R166, R24 ;  /* 0x000000a6e418723c */ /* 0x040ff00000001818 */
[C---:B--2---:R-:W-:Y:S08]  /*7510*/  HMMA.16816.F32 R28, R228.reuse, R160, R28 ;  /* 0x000000a0e41c723c */ /* 0x044ff0000000181c */
[C---:B------:R-:W-:Y:S08]  /*7520*/  HMMA.16816.F32 R32, R228.reuse, R162, R32 ;  /* 0x000000a2e420723c */ /* 0x040ff00000001820 */
[C---:B---3--:R-:W-:Y:S08]  /*7530*/  HMMA.16816.F32 R36, R228.reuse, R168, R36 ;  /* 0x000000a8e424723c */ /* 0x048ff00000001824 */
[C---:B------:R-:W-:Y:S04]  /*7540*/  HMMA.16816.F32 R40, R228.reuse, R170, R40 ;  /* 0x000000aae428723c */ /* 0x040fe80000001828 */
[----:B----4-:R-:W-:Y:S05]  /*7550*/  @P0 IMAD.MOV.U32 R0, RZ, RZ, R235 ;  /* 0x000000ffff000224 */ /* 0x010fea00078e00eb */
[----:B------:R-:W1:Y:S08]  /*7560*/  SHFL.IDX PT, R172, R0, RZ, 0x1c1f ;  /* 0x001c1fff00ac7589 */ /* 0x000e7000000e0000 */
[----:B------:R2:W3:Y:S02]  /*7570*/  SHFL.IDX PT, R140, R0, 0x1, 0x1c1f ;  /* 0x003c1f00008c7f89 */ /* 0x0004e400000e0000 */
[----:B--2---:R-:W-:Y:S01]  /*7580*/  IMAD.U32 R0, RZ, RZ, UR17 ;  /* 0x00000011ff007e24 */ /* 0x004fe2000f8e00ff */
[----:B------:R-:W-:Y:S04]  /*7590*/  @UP0 USHF.R.S32.HI UR17, URZ, 0x1f, UR18 ;  /* 0x0000001f3f110899 */ /* 0x000fe80008011412 */
[----:B------:R-:W-:Y:S01]  /*75a0*/  IADD3 R0, -R234, 0x1, R0 ;  /* 0x00000001ea007810 */ /* 0x000fe20007ffe100 */
[----:B------:R-:W-:Y:S03]  /*75b0*/  @UP0 UIMAD UR17, UR17, UR6, URZ ;  /* 0x00000006111102a4 */ /* 0x000fe6000f8e023f */
[----:B------:R-:W-:Y:S01]  /*75c0*/  IADD3 R0, -R2, UR14, R0 ;  /* 0x0000000e02007c10 */ /* 0x000fe2000fffe100 */
[----:B------:R-:W-:Y:S02]  /*75d0*/  @UP0 UIMAD UR17, UR18, UR7, UR17 ;  /* 0x00000007121102a4 */ /* 0x000fe4000f8e0211 */
[----:B------:R-:W-:Y:S02]  /*75e0*/  UIADD3 UR18, UR12, 0x1, URZ ;  /* 0x000000010c127890 */ /* 0x000fe4000fffe03f */
[C---:B-1----:R-:W-:Y:S01]  /*75f0*/  IMAD.IADD R2, R0.reuse, 0x1, R172 ;  /* 0x0000000100027824 */ /* 0x042fe200078e02ac */
[----:B------:R-:W-:Y:S01]  /*7600*/  @UP0 UIADD3 UR17, UR21, UR17, URZ ;  /* 0x0000001115110290 */ /* 0x000fe2000fffe03f */
[----:B---3--:R-:W-:Y:S01]  /*7610*/  IMAD.IADD R0, R0, 0x1, R140 ;  /* 0x0000000100007824 */ /* 0x008fe200078e028c */
[----:B------:R-:W-:Y:S02]  /*7620*/  USEL UR12, UR18, URZ, !UP1 ;  /* 0x0000003f120c7287 */ /* 0x000fe4000c800000 */
[C---:B------:R-:W-:Y:S01]  /*7630*/  ISETP.GT.AND P6, PT, R2.reuse, RZ, PT ;  /* 0x000000ff0200720c */ /* 0x040fe20003fc4270 */
[----:B------:R-:W-:Y:S01]  /*7640*/  @UP0 USHF.L.U64.HI UR18, UR6, 0x6, UR7 ;  /* 0x0000000606120899 */ /* 0x000fe20008010207 */
[----:B------:R-:W-:Y:S01]  /*7650*/  ISETP.GT.AND P5, PT, R2, 0x1, PT ;  /* 0x000000010200780c */ /* 0x000fe20003fa4270 */
[----:B------:R-:W-:Y:S01]  /*7660*/  @UP0 UIMAD UR17, UR17, 0x60, URZ ;  /* 0x00000060111108a4 */ /* 0x000fe2000f8e023f */
[C---:B------:R-:W-:Y:S01]  /*7670*/  ISETP.GT.AND P1, PT, R0.reuse, RZ, PT ;  /* 0x000000ff0000720c */ /* 0x040fe20003f24270 */
[----:B------:R-:W-:Y:S01]  /*7680*/  UISETP.GE.AND UP1, UPT, UR5, 0x1, UPT ;  /* 0x000000010500788c */ /* 0x000fe2000bf26270 */
[----:B------:R-:W-:Y:S02]  /*7690*/  ISETP.GT.AND P0, PT, R0, 0x1, PT ;  /* 0x000000010000780c */ /* 0x000fe40003f04270 */
[----:B------:R-:W-:Y:S02]  /*76a0*/  FSEL R173, R4, -INF , P6 ;  /* 0xff80000004ad7808 */ /* 0x000fe40003000000 */
[----:B------:R-:W-:Y:S02]  /*76b0*/  FSEL R172, R5, -INF , P5 ;  /* 0xff80000005ac7808 */ /* 0x000fe40002800000 */
[----:B------:R-:W-:Y:S02]  /*76c0*/  FSEL R175, R6, -INF , P1 ;  /* 0xff80000006af7808 */ /* 0x000fe40000800000 */
[----:B------:R-:W-:Y:S02]  /*76d0*/  FSEL R174, R7, -INF , P0 ;  /* 0xff80000007ae7808 */ /* 0x000fe40000000000 */
[----:B------:R1:W2:Y:S01]  /*76e0*/  LDSM.16.M88.4 R4, [R3+0x8800] ;  /* 0x008800000304783b */ /* 0x0002a20000000200 */
[C---:B------:R-:W-:Y:S01]  /*76f0*/  ISETP.GT.AND P6, PT, R2.reuse, 0x8, PT ;  /* 0x000000080200780c */ /* 0x040fe20003fc4270 */
[----:B------:R-:W-:Y:S06]  /*7700*/  DEPBAR.LE SB0, 0x2 ;  /* 0x000080800000791a */ /* 0x000fec0000000000 */
[----:B------:R-:W-:Y:S01]  /*7710*/  BAR.SYNC.DEFER_BLOCKING 0x0 ;  /* 0x0000000000007b1d */ /* 0x000fe20000010000 */
[----:B------:R-:W-:Y:S02]  /*7720*/  ISETP.GT.AND P5, PT, R2, 0x9, PT ;  /* 0x000000090200780c */ /* 0x000fe40003fa4270 */
[----:B------:R-:W-:Y:S02]  /*7730*/  FSEL R165, R8, -INF , P6 ;  /* 0xff80000008a57808 */ /* 0x000fe40003000000 */
[----:B------:R-:W-:Y:S02]  /*7740*/  FSEL R9, R9, -INF , P5 ;  /* 0xff80000009097808 */ /* 0x000fe40002800000 */
[C---:B------:R-:W-:Y:S02]  /*7750*/  ISETP.GT.AND P6, PT, R2.reuse, 0x10, PT ;  /* 0x000000100200780c */ /* 0x040fe40003fc4270 */
[----:B------:R-:W-:Y:S02]  /*7760*/  ISETP.GT.AND P5, PT, R2, 0x11, PT ;  /* 0x000000110200780c */ /* 0x000fe40003fa4270 */
[----:B------:R-:W-:Y:S02]  /*7770*/  FSEL R166, R12, -INF , P6 ;  /* 0xff8000000ca67808 */ /* 0x000fe40003000000 */
[----:B------:R-:W-:Y:S02]  /*7780*/  FSEL R167, R13, -INF , P5 ;  /* 0xff8000000da77808 */ /* 0x000fe40002800000 */
[----:B-1----:R-:W-:Y:S02]  /*7790*/  FMNMX.FTZ R3, R173, R141, !PT ;  /* 0x0000008dad037209 */ /* 0x002fe40007810000 */
[----:B------:R-:W-:Y:S02]  /*77a0*/  ISETP.GT.AND P6, PT, R2, 0x18, PT ;  /* 0x000000180200780c */ /* 0x000fe40003fc4270 */
[----:B------:R-:W-:Y:S02]  /*77b0*/  FMNMX.FTZ R3, R172, R3, !PT ;  /* 0x00000003ac037209 */ /* 0x000fe40007810000 */
[----:B------:R-:W-:Y:S02]  /*77c0*/  FSEL R178, R16, -INF , P6 ;  /* 0xff80000010b27808 */ /* 0x000fe40003000000 */
[----:B------:R-:W-:Y:S02]  /*77d0*/  FMNMX.FTZ R3, R165, R3, !PT ;  /* 0x00000003a5037209 */ /* 0x000fe40007810000 */
[----:B------:R-:W-:Y:S02]  /*77e0*/  ISETP.GT.AND P5, PT, R2, 0x19, PT ;  /* 0x000000190200780c */ /* 0x000fe40003fa4270 */
[----:B------:R-:W-:Y:S02]  /*77f0*/  FMNMX.FTZ R3, R9, R3, !PT ;  /* 0x0000000309037209 */ /* 0x000fe40007810000 */
[----:B------:R-:W-:Y:S02]  /*7800*/  FSEL R179, R17, -INF , P5 ;  /* 0xff80000011b37808 */ /* 0x000fe40002800000 */
[----:B------:R-:W-:Y:S01]  /*7810*/  FMNMX.FTZ R3, R166, R3, !PT ;  /* 0x00000003a6037209 */ /* 0x000fe20007810000 */
[C---:B--2---:R-:W-:Y:S05]  /*7820*/  HMMA.16816.F32 R44, R228.reuse, R4, R44 ;  /* 0x00000004e42c723c */ /* 0x044fea000000182c */
[----:B------:R-:W-:Y:S02]  /*7830*/  FMNMX.FTZ R3, R167, R3, !PT ;  /* 0x00000003a7037209 */ /* 0x000fe40007810000 */
[----:B------:R-:W-:Y:S01]  /*7840*/  ISETP.GT.AND P6, PT, R2, 0x20, PT ;  /* 0x000000200200780c */ /* 0x000fe20003fc4270 */
[----:B------:R-:W-:Y:S03]  /*7850*/  HMMA.16816.F32 R48, R228, R6, R48 ;  /* 0x00000006e430723c */ /* 0x000fe60000001830 */
[----:B------:R-:W-:Y:S02]  /*7860*/  ISETP.GT.AND P1, PT, R0, 0x8, PT ;  /* 0x000000080000780c */ /* 0x000fe40003f24270 */
[----:B------:R-:W-:Y:S02]  /*7870*/  FMNMX.FTZ R3, R178, R3, !PT ;  /* 0x00000003b2037209 */ /* 0x000fe40007810000 */
[----:B------:R-:W-:Y:S02]  /*7880*/  FMNMX.FTZ R8, R175, R142, !PT ;  /* 0x0000008eaf087209 */ /* 0x000fe40007810000 */
[----:B------:R-:W-:Y:S02]  /*7890*/  FSEL R182, R20, -INF , P6 ;  /* 0xff80000014b67808 */ /* 0x000fe40003000000 */
[----:B------:R-:W-:Y:S02]  /*78a0*/  ISETP.GT.AND P5, PT, R2, 0x21, PT ;  /* 0x000000210200780c */ /* 0x000fe40003fa4270 */
[----:B------:R-:W-:Y:S02]  /*78b0*/  FMNMX.FTZ R3, R179, R3, !PT ;  /* 0x00000003b3037209 */ /* 0x000fe40007810000 */
[----:B------:R-:W-:Y:S02]  /*78c0*/  ISETP.GT.AND P0, PT, R0, 0x9, PT ;  /* 0x000000090000780c */ /* 0x000fe40003f04270 */
[----:B------:R-:W-:Y:S02]  /*78d0*/  FSEL R10, R10, -INF , P1 ;  /* 0xff8000000a0a7808 */ /* 0x000fe40000800000 */
[----:B------:R-:W-:Y:S02]  /*78e0*/  FMNMX.FTZ R8, R174, R8, !PT ;  /* 0x00000008ae087209 */ /* 0x000fe40007810000 */
[----:B------:R-:W-:Y:S02]  /*78f0*/  FSEL R183, R21, -INF , P5 ;  /* 0xff80000015b77808 */ /* 0x000fe40002800000 */
[----:B------:R-:W-:Y:S02]  /*7900*/  ISETP.GT.AND P1, PT, R0, 0x10, PT ;  /* 0x000000100000780c */ /* 0x000fe40003f24270 */
[----:B------:R-:W-:Y:S02]  /*7910*/  ISETP.GT.AND P6, PT, R2, 0x28, PT ;  /* 0x000000280200780c */ /* 0x000fe40003fc4270 */
[----:B------:R-:W-:Y:S02]  /*7920*/  FMNMX.FTZ R3, R182, R3, !PT ;  /* 0x00000003b6037209 */ /* 0x000fe40007810000 */
[----:B------:R-:W-:Y:S02]  /*7930*/  FSEL R11, R11, -INF , P0 ;  /* 0xff8000000b0b7808 */ /* 0x000fe40000000000 */
[----:B------:R-:W-:Y:S02]  /*7940*/  FMNMX.FTZ R4, R10, R8, !PT ;  /* 0x000000080a047209 */ /* 0x000fe40007810000 */
[----:B------:R-:W-:Y:S02]  /*7950*/  FSEL R176, R14, -INF , P1 ;  /* 0xff8000000eb07808 */ /* 0x000fe40000800000 */
[----:B------:R-:W-:Y:S02]  /*7960*/  ISETP.GT.AND P0, PT, R0, 0x11, PT ;  /* 0x000000110000780c */ /* 0x000fe40003f04270 */
[----:B------:R-:W-:Y:S02]  /*7970*/  FSEL R168, R24, -INF , P6 ;  /* 0xff80000018a87808 */ /* 0x000fe40003000000 */
[----:B------:R-:W-:Y:S02]  /*7980*/  ISETP.GT.AND P1, PT, R0, 0x18, PT ;  /* 0x000000180000780c */ /* 0x000fe40003f24270 */
[----:B------:R-:W-:Y:S02]  /*7990*/  ISETP.GT.AND P5, PT, R2, 0x29, PT ;  /* 0x000000290200780c */ /* 0x000fe40003fa4270 */
[----:B------:R-:W-:Y:S02]  /*79a0*/  FMNMX.FTZ R3, R183, R3, !PT ;  /* 0x00000003b7037209 */ /* 0x000fe40007810000 */
        /* <DEDUP_REMOVED lines=11> */
[----:B------:R-:W-:Y:S02]  /*7a60*/  FSEL R181, R19, -INF , P0 ;  /* 0xff80000013b57808 */ /* 0x000fe40000000000 */
[----:B------:R-:W-:Y:S02]  /*7a70*/  ISETP.GT.AND P0, PT, R0, 0x21, PT ;  /* 0x000000210000780c */ /* 0x000fe40003f04270 */
[----:B------:R-:W-:Y:S02]  /*7a80*/  ISETP.GT.AND P5, PT, R2, 0x31, PT ;  /* 0x000000310200780c */ /* 0x000fe40003fa4270 */
[----:B------:R-:W-:Y:S02]  /*7a90*/  FMNMX.FTZ R140, R169, R3, !PT ;  /* 0x00000003a98c7209 */ /* 0x000fe40007810000 */
[----:B------:R-:W-:Y:S02]  /*7aa0*/  ISETP.GT.AND P1, PT, R0, 0x28, PT ;  /* 0x000000280000780c */ /* 0x000fe40003f24270 */
[----:B------:R-:W-:Y:S02]  /*7ab0*/  FMNMX.FTZ R4, R177, R4, !PT ;  /* 0x00000004b1047209 */ /* 0x000fe40007810000 */
[----:B------:R-:W-:Y:S02]  /*7ac0*/  FSEL R213, R23, -INF , P0 ;  /* 0xff80000017d57808 */ /* 0x000fe40000000000 */
[----:B------:R-:W-:Y:S02]  /*7ad0*/  FSEL R171, R29, -INF , P5 ;  /* 0xff8000001dab7808 */ /* 0x000fe40002800000 */
[----:B------:R-:W-:Y:S02]  /*7ae0*/  FSEL R214, R26, -INF , P1 ;  /* 0xff8000001ad67808 */ /* 0x000fe40000800000 */
[C---:B------:R-:W-:Y:S02]  /*7af0*/  ISETP.GT.AND P1, PT, R0.reuse, 0x30, PT ;  /* 0x000000300000780c */ /* 0x040fe40003f24270 */
        /* <DEDUP_REMOVED lines=8> */
[----:B------:R-:W-:Y:S02]  /*7b80*/  FMNMX.FTZ R140, R171, R140, !PT ;  /* 0x0000008cab8c7209 */ /* 0x000fe40007810000 */
[----:B------:R-:W-:Y:S02]  /*7b90*/  ISETP.GT.AND P5, PT, R2, 0x39, PT ;  /* 0x000000390200780c */ /* 0x000fe40003fa4270 */
[----:B------:R-:W-:Y:S02]  /*7ba0*/  ISETP.GT.AND P1, PT, R0, 0x38, PT ;  /* 0x000000380000780c */ /* 0x000fe40003f24270 */
[----:B------:R-:W-:Y:S02]  /*7bb0*/  FMNMX.FTZ R3, R181, R3, !PT ;  /* 0x00000003b5037209 */ /* 0x000fe40007810000 */
[----:B------:R-:W-:Y:S02]  /*7bc0*/  FSEL R227, R31, -INF , P0 ;  /* 0xff8000001fe37808 */ /* 0x000fe40000000000 */
[----:B------:R-:W-:Y:S01]  /*7bd0*/  FSEL R226, R33, -INF , P5 ;  /* 0xff80000021e27808 */ /* 0x000fe20002800000 */
[----:B------:R-:W-:Y:S01]  /*7be0*/  LDSM.16.MT88.4 R28, [R236+UR4+0x100] ;  /* 0x00010004ec1c783b */ /* 0x000fe20008004200 */
[----:B------:R-:W-:Y:S02]  /*7bf0*/  FSEL R234, R34, -INF , P1 ;  /* 0xff80000022ea7808 */ /* 0x000fe40000800000 */
[----:B------:R-:W-:Y:S02]  /*7c00*/  ISETP.GT.AND P1, PT, R2, 0x40, PT ;  /* 0x000000400200780c */ /* 0x000fe40003f24270 */
        /* <DEDUP_REMOVED lines=12> */
[----:B------:R-:W-:Y:S02]  /*7cd0*/  FMNMX.FTZ R140, R249, R140, !PT ;  /* 0x0000008cf98c7209 */ /* 0x000fe40007810000 */
[----:B------:R-:W-:Y:S02]  /*7ce0*/  FSEL R235, R40, -INF , P5 ;  /* 0xff80000028eb7808 */ /* 0x000fe40002800000 */
[----:B------:R-:W-:Y:S02]  /*7cf0*/  ISETP.GT.AND P1, PT, R2, 0x49, PT ;  /* 0x000000490200780c */ /* 0x000fe40003f24270 */
[----:B------:R-:W-:Y:S02]  /*7d00*/  FMNMX.FTZ R3, R215, R3, !PT ;  /* 0x00000003d7037209 */ /* 0x000fe40007810000 */
[----:B------:R-:W-:Y:S02]  /*7d10*/  ISETP.GT.AND P6, PT, R0, 0x40, PT ;  /* 0x000000400000780c */ /* 0x000fe40003fc4270 */
[----:B------:R-:W-:Y:S02]  /*7d20*/  ISETP.GT.AND P0, PT, R2, 0x50, PT ;  /* 0x000000500200780c */ /* 0x000fe40003f04270 */
[----:B------:R-:W-:Y:S02]  /*7d30*/  FSEL R238, R41, -INF , P1 ;  /* 0xff80000029ee7808 */ /* 0x000fe40000800000 */
[----:B------:R-:W-:Y:S02]  /*7d40*/  FMNMX.FTZ R140, R235, R140, !PT ;  /* 0x0000008ceb8c7209 */ /* 0x000fe40007810000 */
[----:B------:R-:W-:Y:S02]  /*7d50*/  FMNMX.FTZ R3, R224, R3, !PT ;  /* 0x00000003e0037209 */ /* 0x000fe40007810000 */
[----:B------:R-:W-:Y:S02]  /*7d60*/  FSEL R251, R38, -INF , P6 ;  /* 0xff80000026fb7808 */ /* 0x000fe40003000000 */
[----:B------:R-:W-:Y:S02]  /*7d70*/  FSEL R12, R44, -INF , P0 ;  /* 0xff8000002c0c7808 */ /* 0x000fe40000000000 */
[----:B------:R-:W-:Y:S02]  /*7d80*/  ISETP.GT.AND P6, PT, R2, 0x51, PT ;  /* 0x000000510200780c */ /* 0x000fe40003fc4270 */
[----:B------:R-:W-:Y:S02]  /*7d90*/  FMNMX.FTZ R140, R238, R140, !PT ;  /* 0x0000008cee8c7209 */ /* 0x000fe40007810000 */
[C---:B------:R-:W-:Y:S02]  /*7da0*/  ISETP.GT.AND P5, PT, R2.reuse, 0x58, PT ;  /* 0x000000580200780c */ /* 0x040fe40003fa4270 */
[----:B------:R-:W-:Y:S02]  /*7db0*/  ISETP.GT.AND P1, PT, R2, 0x59, PT ;  /* 0x000000590200780c */ /* 0x000fe40003f24270 */
        /* <DEDUP_REMOVED lines=9> */
[----:B------:R-:W-:Y:S02]  /*7e50*/  FMNMX.FTZ R140, R245, R140, !PT ;  /* 0x0000008cf58c7209 */ /* 0x000fe40007810000 */
[----:B------:R-:W-:Y:S02]  /*7e60*/  FSEL R250, R39, -INF , P0 ;  /* 0xff80000027fa7808 */ /* 0x000fe40000000000 */
[----:B------:R-:W-:Y:S02]  /*7e70*/  FMNMX.FTZ R2, R251, R2, !PT ;  /* 0x00000002fb027209 */ /* 0x000fe40007810000 */
[----:B------:R-:W-:Y:S02]  /*7e80*/  ISETP.GT.AND P0, PT, R0, 0x48, PT ;  /* 0x000000480000780c */ /* 0x000fe40003f04270 */
[----:B------:R-:W-:Y:S02]  /*7e90*/  FMNMX.FTZ R140, R244, R140, !PT ;  /* 0x0000008cf48c7209 */ /* 0x000fe40007810000 */
[----:B------:R-:W-:Y:S02]  /*7ea0*/  FMNMX.FTZ R2, R250, R2, !PT ;  /* 0x00000002fa027209 */ /* 0x000fe40007810000 */
[----:B------:R-:W-:Y:S01]  /*7eb0*/  FSEL R252, R42, -INF , P0 ;  /* 0xff8000002afc7808 */ /* 0x000fe20000000000 */
[----:B------:R-:W1:Y:S01]  /*7ec0*/  SHFL.BFLY PT, R3, R140, 0x2, 0x1f ;  /* 0x0c401f008c037f89 */ /* 0x000e6200000e0000 */
[----:B------:R-:W-:Y:S02]  /*7ed0*/  ISETP.GT.AND P1, PT, R0, 0x49, PT ;  /* 0x000000490000780c */ /* 0x000fe40003f24270 */
[----:B------:R-:W-:Y:S02]  /*7ee0*/  FMNMX.FTZ R2, R252, R2, !PT ;  /* 0x00000002fc027209 */ /* 0x000fe40007810000 */
[----:B------:R-:W-:Y:S02]  /*7ef0*/  FSEL R242, R43, -INF , P1 ;  /* 0xff8000002bf27808 */ /* 0x000fe40000800000 */
[C---:B------:R-:W-:Y:S02]  /*7f00*/  ISETP.GT.AND P1, PT, R0.reuse, 0x50, PT ;  /* 0x000000500000780c */ /* 0x040fe40003f24270 */
[----:B------:R-:W-:Y:S02]  /*7f10*/  ISETP.GT.AND P0, PT, R0, 0x51, PT ;  /* 0x000000510000780c */ /* 0x000fe40003f04270 */
[----:B------:R-:W-:Y:S02]  /*7f20*/  FSEL R19, R46, -INF , P1 ;  /* 0xff8000002e137808 */ /* 0x000fe40000800000 */
[----:B------:R-:W-:Y:S02]  /*7f30*/  FMNMX.FTZ R2, R242, R2, !PT ;  /* 0x00000002f2027209 */ /* 0x000fe40007810000 */
[----:B------:R-:W-:Y:S02]  /*7f40*/  FSEL R246, R47, -INF , P0 ;  /* 0xff8000002ff67808 */ /* 0x000fe40000000000 */
[----:B------:R-:W-:Y:S01]  /*7f50*/  FMNMX.FTZ R2, R19, R2, !PT ;  /* 0x0000000213027209 */ /* 0x000fe20007810000 */
[----:B------:R-:W-:Y:S01]  /*7f60*/  LDSM.16.MT88.4 R44, [R143+UR4+0x3100] ;  /* 0x003100048f2c783b */ /* 0x000fe20008004200 */
[C---:B------:R-:W-:Y:S02]  /*7f70*/  ISETP.GT.AND P1, PT, R0.reuse, 0x58, PT ;  /* 0x000000580000780c */ /* 0x040fe40003f24270 */
[----:B------:R-:W-:Y:S02]  /*7f80*/  ISETP.GT.AND P0, PT, R0, 0x59, PT ;  /* 0x000000590000780c */ /* 0x000fe40003f04270 */
[----:B------:R-:W-:Y:S02]  /*7f90*/  FSEL R243, R50, -INF , P1 ;  /* 0xff80000032f37808 */ /* 0x000fe40000800000 */
[----:B------:R-:W-:Y:S02]  /*7fa0*/  FMNMX.FTZ R0, R246, R2, !PT ;  /* 0x00000002f6007209 */ /* 0x000fe40007810000 */
[----:B------:R-:W-:Y:S02]  /*7fb0*/  FSEL R16, R51, -INF , P0 ;  /* 0xff80000033107808 */ /* 0x000fe40000000000 */
[----:B------:R-:W-:Y:S02]  /*7fc0*/  FMNMX.FTZ R0, R243, R0, !PT ;  /* 0x00000000f3007209 */ /* 0x000fe40007810000 */
[----:B-1----:R-:W-:Y:S02]  /*7fd0*/  FMNMX.FTZ R140, R140, R3, !PT ;  /* 0x000000038c8c7209 */ /* 0x002fe40007810000 */
[----:B------:R-:W-:Y:S03]  /*7fe0*/  FMNMX.FTZ R0, R16, R0, !PT ;  /* 0x0000000010007209 */ /* 0x000fe60007810000 */
[----:B------:R-:W1:Y:S08]  /*7ff0*/  SHFL.BFLY PT, R3, R140, 0x1, 0x1f ;  /* 0x0c201f008c037f89 */ /* 0x000e7000000e0000 */
[----:B------:R-:W2:Y:S01]  /*8000*/  SHFL.BFLY PT, R2, R0, 0x2, 0x1f ;  /* 0x0c401f0000027f89 */ /* 0x000ea200000e0000 */
[----:B-1----:R-:W-:Y:S04]  /*8010*/  FMNMX.FTZ R140, R140, R3, !PT ;  /* 0x000000038c8c7209 */ /* 0x002fe80007810000 */
[C---:B------:R-:W-:Y:S01]  /*8020*/  FSETP.NEU.FTZ.AND P1, PT, R140.reuse, -INF , PT ;  /* 0xff8000008c00780b */ /* 0x040fe20003f3d000 */
[----:B------:R-:W-:Y:S01]  /*8030*/  FMUL.FTZ R164, R140, c[0x0][0x2d0] ;  /* 0x0000b4008ca47a20 */ /* 0x000fe20000410000 */
[----:B--2---:R-:W-:Y:S04]  /*8040*/  FMNMX.FTZ R0, R0, R2, !PT ;  /* 0x0000000200007209 */ /* 0x004fe80007810000 */
[----:B------:R-:W-:Y:S01]  /*8050*/  FSEL R164, R164, RZ, P1 ;  /* 0x000000ffa4a47208 */ /* 0x000fe20000800000 */
[----:B------:R-:W1:Y:S04]  /*8060*/  SHFL.BFLY PT, R3, R0, 0x1, 0x1f ;  /* 0x0c201f0000037f89 */ /* 0x000e6800000e0000 */
[--C-:B------:R-:W-:Y:S04]  /*8070*/  FFMA.FTZ R2, R173, c[0x0][0x2d0], -R164.reuse ;  /* 0x0000b400ad027a23 */ /* 0x100fe800000108a4 */
[----:B------:R2:W-:Y:S01]  /*8080*/  MUFU.EX2 R247, R2 ;  /* 0x0000000200f77308 */ /* 0x0005e20000000800 */
[----:B-1----:R-:W-:Y:S01]  /*8090*/  FMNMX.FTZ R3, R0, R3, !PT ;  /* 0x0000000300037209 */ /* 0x002fe20007810000 */
[--C-:B------:R-:W-:Y:S03]  /*80a0*/  FFMA.FTZ R0, R165, c[0x0][0x2d0], -R164.reuse ;  /* 0x0000b400a5007a23 */ /* 0x100fe600000108a4 */
[C---:B------:R-:W-:Y:S05]  /*80b0*/  FSETP.NEU.FTZ.AND P0, PT, R3.reuse, -INF , PT ;  /* 0xff8000000300780b */ /* 0x040fea0003f1d000 */
[----:B------:R1:W-:Y:S01]  /*80c0*/  MUFU.EX2 R8, R0 ;  /* 0x0000000000087308 */ /* 0x0003e20000000800 */
[----:B------:R-:W-:Y:S02]  /*80d0*/  FMUL.FTZ R165, R3, c[0x0][0x2d0] ;  /* 0x0000b40003a57a20 */ /* 0x000fe40000410000 */
[--C-:B--2---:R-:W-:Y:S01]  /*80e0*/  FFMA.FTZ R2, R172, c[0x0][0x2d0], -R164.reuse ;  /* 0x0000b400ac027a23 */ /* 0x104fe200000108a4 */
[----:B------:R-:W-:Y:S02]  /*80f0*/  MOV R172, R12 ;  /* 0x0000000c00ac7202 */ /* 0x000fe40000000f00 */
[----:B------:R-:W-:Y:S01]  /*8100*/  FSEL R165, R165, RZ, P0 ;  /* 0x000000ffa5a57208 */ /* 0x000fe20000000000 */
[----:B------:R-:W2:Y:S03]  /*8110*/  LDSM.16.MT88.4 R12, [R143+UR4+0x100] ;  /* 0x000100048f0c783b */ /* 0x000ea60008004200 */
[----:B------:R-:W-:Y:S01]  /*8120*/  MUFU.EX2 R2, R2 ;  /* 0x0000000200027308 */ /* 0x000fe20000000800 */
[--C-:B------:R-:W-:Y:S02]  /*8130*/  FFMA.FTZ R4, R11, c[0x0][0x2d0], -R165.reuse ;  /* 0x0000b4000b047a23 */ /* 0x100fe400000108a5 */
[----:B-1----:R-:W-:Y:S07]  /*8140*/  FFMA.FTZ R0, R9, c[0x0][0x2d0], -R164 ;  /* 0x0000b40009007a23 */ /* 0x002fee00000108a4 */
[----:B------:R1:W3:Y:S02]  /*8150*/  MUFU.EX2 R18, R0 ;  /* 0x0000000000127308 */ /* 0x0002e40000000800 */
[--C-:B-1----:R-:W-:Y:S01]  /*8160*/  FFMA.FTZ R0, R175, c[0x0][0x2d0], -R165.reuse ;  /* 0x0000b400af007a23 */ /* 0x102fe200000108a5 */
[----:B---3--:R-:W-:Y:S07]  /*8170*/  F2FP.PACK_AB R162, R18, R8 ;  /* 0x0000000812a2723e */ /* 0x008fee00000000ff */
[----:B------:R-:W-:Y:S10]  /*8180*/  MUFU.EX2 R175, R4 ;  /* 0x0000000400af7308 */ /* 0x000ff40000000800 */
[----:B------:R1:W-:Y:S02]  /*8190*/  MUFU.EX2 R173, R0 ;  /* 0x0000000000ad7308 */ /* 0x0003e40000000800 */
[----:B-1----:R-:W-:Y:S02]  /*81a0*/  FFMA.FTZ R0, R174, c[0x0][0x2d0], -R165 ;  /* 0x0000b400ae007a23 */ /* 0x002fe400000108a5 */
[----:B------:R-:W-:Y:S01]  /*81b0*/  IMAD.MOV.U32 R174, RZ, RZ, R2 ;  /* 0x000000ffffae7224 */ /* 0x000fe200078e0002 */
[----:B------:R-:W-:Y:S05]  /*81c0*/  FSEL R2, R140, RZ, P1 ;  /* 0x000000ff8c027208 */ /* 0x000fea0000800000 */
[----:B------:R1:W3:Y:S01]  /*81d0*/  MUFU.EX2 R9, R0 ;  /* 0x0000000000097308 */ /* 0x0002e20000000800 */
[----:B------:R-:W-:Y:S01]  /*81e0*/  F2FP.PACK_AB R160, R174, R247 ;  /* 0x000000f7aea0723e */ /* 0x000fe200000000ff */
[----:B------:R-:W-:Y:S01]  /*81f0*/  FADD.FTZ R2, -R2, R141 ;  /* 0x0000008d02027221 */ /* 0x000fe20000010100 */
[----:B------:R-:W-:Y:S03]  /*8200*/  IADD3 R141, R236, UR4, RZ ;  /* 0x00000004ec8d7c10 */ /* 0x000fe6000fffe0ff */
[----:B------:R-:W-:Y:S02]  /*8210*/  FMUL.FTZ R2, R2, c[0x0][0x2d0] ;  /* 0x0000b40002027a20 */ /* 0x000fe40000410000 */
[----:B------:R-:W-:Y:S04]  /*8220*/  IMAD.IADD R141, R240, 0x1, R141 ;  /* 0x00000001f08d7824 */ /* 0x000fe800078e028d */
[----:B------:R-:W4:Y:S01]  /*8230*/  MUFU.EX2 R2, R2 ;  /* 0x0000000200027308 */ /* 0x000f220000000800 */
[----:B------:R-:W-:Y:S01]  /*8240*/  LDSM.16.MT88.4 R36, [R141+0x100] ;  /* 0x000100008d24783b */ /* 0x000fe20000004200 */
[----:B-1----:R-:W-:Y:S01]  /*8250*/  FFMA.FTZ R0, R10, c[0x0][0x2d0], -R165 ;  /* 0x0000b4000a007a23 */ /* 0x002fe200000108a5 */
[----:B---3--:R-:W-:Y:S07]  /*8260*/  F2FP.PACK_AB R161, R9, R173 ;  /* 0x000000ad09a1723e */ /* 0x008fee00000000ff */
[----:B------:R-:W1:Y:S01]  /*8270*/  MUFU.EX2 R6, R0 ;  /* 0x0000000000067308 */ /* 0x000e620000000800 */
[C---:B----4-:R-:W-:Y:S01]  /*8280*/  FMUL.FTZ R4, R2.reuse, R144 ;  /* 0x0000009002047220 */ /* 0x050fe20000410000 */
[----:B------:R-:W-:Y:S01]  /*8290*/  MOV R144, R19 ;  /* 0x0000001300907202 */ /* 0x000fe20000000f00 */
[C---:B------:R-:W-:Y:S02]  /*82a0*/  FMUL.FTZ R5, R2.reuse, R145 ;  /* 0x0000009102057220 */ /* 0x040fe40000410000 */
[C---:B------:R-:W-:Y:S02]  /*82b0*/  FMUL.FTZ R24, R2.reuse, R112 ;  /* 0x0000007002187220 */ /* 0x040fe40000410000 */
[C---:B------:R-:W-:Y:S02]  /*82c0*/  FMUL.FTZ R25, R2.reuse, R113 ;  /* 0x0000007102197220 */ /* 0x040fe40000410000 */
[C---:B------:R-:W-:Y:S02]  /*82d0*/  FMUL.FTZ R32, R2.reuse, R120 ;  /* 0x0000007802207220 */ /* 0x040fe40000410000 */
[C---:B------:R-:W-:Y:S02]  /*82e0*/  FMUL.FTZ R33, R2.reuse, R121 ;  /* 0x0000007902217220 */ /* 0x040fe40000410000 */
[C---:B------:R-:W-:Y:S01]  /*82f0*/  FMUL.FTZ R40, R2.reuse, R128 ;  /* 0x0000008002287220 */ /* 0x040fe20000410000 */
[----:B------:R-:W-:Y:S01]  /*8300*/  MOV R128, R174 ;  /* 0x000000ae00807202 */ /* 0x000fe20000000f00 */
[----:B-1----:R-:W-:Y:S01]  /*8310*/  IMAD.MOV.U32 R145, RZ, RZ, R6 ;  /* 0x000000ffff917224 */ /* 0x002fe200078e0006 */
[----:B------:R-:W-:Y:S01]  /*8320*/  FSEL R0, R3, RZ, P0 ;  /* 0x000000ff03007208 */ /* 0x000fe20000000000 */
[C---:B------:R-:W-:Y:S01]  /*8330*/  FMUL.FTZ R41, R2.reuse, R129 ;  /* 0x0000008102297220 */ /* 0x040fe20000410000 */
[----:B------:R-:W-:Y:S01]  /*8340*/  F2FP.PACK_AB R163, R175, R6 ;  /* 0x00000006afa3723e */ /* 0x000fe200000000ff */
[----:B------:R-:W-:Y:S01]  /*8350*/  FMUL.FTZ R48, R2, R136 ;  /* 0x0000008802307220 */ /* 0x000fe20000410000 */
[----:B------:R-:W-:Y:S01]  /*8360*/  PLOP3.LUT P0, PT, PT, PT, UP0, 0x80, 0x0 ;  /* 0x000000000000781c */ /* 0x000fe20003f0f008 */
[----:B------:R-:W-:Y:S01]  /*8370*/  FADD.FTZ R0, -R0, R142 ;  /* 0x0000008e00007221 */ /* 0x000fe20000010100 */
[----:B------:R-:W-:Y:S01]  /*8380*/  IADD3 R142, R143, UR4, RZ ;  /* 0x000000048f8e7c10 */ /* 0x000fe2000fffe0ff */
[----:B------:R-:W-:Y:S02]  /*8390*/  FMUL.FTZ R49, R2, R137 ;  /* 0x0000008902317220 */ /* 0x000fe40000410000 */
[----:B------:R-:W-:Y:S02]  /*83a0*/  FMUL.FTZ R0, R0, c[0x0][0x2d0] ;  /* 0x0000b40000007a20 */ /* 0x000fe40000410000 */
[----:B------:R-:W-:Y:S02]  /*83b0*/  IMAD.IADD R142, R240, 0x1, R142 ;  /* 0x00000001f08e7824 */ /* 0x000fe400078e028e */
[C---:B------:R-:W-:Y:S02]  /*83c0*/  FMUL.FTZ R52, R2.reuse, R52 ;  /* 0x0000003402347220 */ /* 0x040fe40000410000 */
[----:B------:R-:W1:Y:S01]  /*83d0*/  MUFU.EX2 R0, R0 ;  /* 0x0000000000007308 */ /* 0x000e620000000800 */
[----:B------:R-:W3:Y:S01]  /*83e0*/  LDSM.16.MT88.4 R20, [R142+0x100] ;  /* 0x000100008e14783b */ /* 0x000ee20000004200 */
        /* <DEDUP_REMOVED lines=15> */
[----:B------:R-:W-:Y:S01]  /*84e0*/  FMUL.FTZ R27, R0, R115 ;  /* 0x00000073001b7220 */ /* 0x000fe20000410000 */
[C---:B--2---:R-:W-:Y:S01]  /*84f0*/  HMMA.16816.F32 R4, R160.reuse, R12, R4 ;  /* 0x0000000ca004723c */ /* 0x044fe20000001804 */
[----:B------:R-:W-:Y:S04]  /*8500*/  LDSM.16.MT88.4 R112, [R142+0x900] ;  /* 0x000900008e70783b */ /* 0x000fe80000004200 */
[----:B------:R-:W-:Y:S02]  /*8510*/  IMAD.MOV.U32 R147, RZ, RZ, R8 ;  /* 0x000000ffff937224 */ /* 0x000fe400078e0008 */
[C---:B------:R-:W-:Y:S01]  /*8520*/  FMUL.FTZ R8, R2.reuse, R148 ;  /* 0x0000009402087220 */ /* 0x040fe20000410000 */
[----:B------:R-:W-:Y:S01]  /*8530*/  MOV R148, R9 ;  /* 0x0000000900947202 */ /* 0x000fe20000000f00 */
[----:B------:R-:W-:Y:S03]  /*8540*/  FMUL.FTZ R9, R2, R149 ;  /* 0x0000009502097220 */ /* 0x000fe60000410000 */
[C---:B------:R-:W-:Y:S02]  /*8550*/  FMUL.FTZ R10, R0.reuse, R150 ;  /* 0x00000096000a7220 */ /* 0x040fe40000410000 */
[----:B------:R-:W-:Y:S01]  /*8560*/  FMUL.FTZ R11, R0, R151 ;  /* 0x00000097000b7220 */ /* 0x000fe20000410000 */
[----:B------:R-:W-:Y:S01]  /*8570*/  MOV R151, R16 ;  /* 0x0000001000977202 */ /* 0x000fe20000000f00 */
[C---:B------:R-:W-:Y:S02]  /*8580*/  FMUL.FTZ R12, R2.reuse, R100 ;  /* 0x00000064020c7220 */ /* 0x040fe40000410000 */
[C---:B------:R-:W-:Y:S02]  /*8590*/  FMUL.FTZ R13, R2.reuse, R101 ;  /* 0x00000065020d7220 */ /* 0x040fe40000410000 */
[----:B------:R-:W-:Y:S01]  /*85a0*/  FMUL.FTZ R16, R2, R104 ;  /* 0x0000006802107220 */ /* 0x000fe20000410000 */
[C---:B------:R-:W-:Y:S03]  /*85b0*/  HMMA.16816.F32 R8, R160.reuse, R14, R8 ;  /* 0x0000000ea008723c */ /* 0x040fe60000001808 */
[----:B------:R-:W-:Y:S02]  /*85c0*/  IMAD.MOV.U32 R149, RZ, RZ, R18 ;  /* 0x000000ffff957224 */ /* 0x000fe400078e0012 */
[C---:B------:R-:W-:Y:S02]  /*85d0*/  FMUL.FTZ R18, R0.reuse, R106 ;  /* 0x0000006a00127220 */ /* 0x040fe40000410000 */
[C---:B------:R-:W-:Y:S02]  /*85e0*/  FMUL.FTZ R14, R0.reuse, R102 ;  /* 0x00000066000e7220 */ /* 0x040fe40000410000 */
[C---:B------:R-:W-:Y:S02]  /*85f0*/  FMUL.FTZ R15, R0.reuse, R103 ;  /* 0x00000067000f7220 */ /* 0x040fe40000410000 */
[----:B------:R-:W1:Y:S01]  /*8600*/  LDSM.16.MT88.4 R100, [R142+0x3100] ;  /* 0x003100008e64783b */ /* 0x000e620000004200 */
[C---:B------:R-:W-:Y:S02]  /*8610*/  FMUL.FTZ R34, R0.reuse, R122 ;  /* 0x0000007a00227220 */ /* 0x040fe40000410000 */
[----:B------:R-:W-:Y:S02]  /*8620*/  FMUL.FTZ R35, R0, R123 ;  /* 0x0000007b00237220 */ /* 0x000fe40000410000 */
[C---:B---3--:R-:W-:Y:S03]  /*8630*/  HMMA.16816.F32 R12, R160.reuse, R20, R12 ;  /* 0x00000014a00c723c */ /* 0x048fe6000000180c */
[----:B------:R-:W-:Y:S01]  /*8640*/  IMAD.MOV.U32 R150, RZ, RZ, R17 ;  /* 0x000000ffff967224 */ /* 0x000fe200078e0011 */
[----:B------:R-:W-:Y:S01]  /*8650*/  LDSM.16.MT88.4 R120, [R143+UR4+0x3900] ;  /* 0x003900048f78783b */ /* 0x000fe20008004200 */
[C---:B------:R-:W-:Y:S02]  /*8660*/  FMUL.FTZ R17, R2.reuse, R105 ;  /* 0x0000006902117220 */ /* 0x040fe40000410000 */
[C---:B------:R-:W-:Y:S02]  /*8670*/  FMUL.FTZ R20, R2.reuse, R108 ;  /* 0x0000006c02147220 */ /* 0x040fe40000410000 */
[----:B------:R-:W-:Y:S03]  /*8680*/  FMUL.FTZ R21, R2, R109 ;  /* 0x0000006d02157220 */ /* 0x000fe60000410000 */
[C---:B------:R-:W-:Y:S01]  /*8690*/  HMMA.16816.F32 R16, R160.reuse, R22, R16 ;  /* 0x00000016a010723c */ /* 0x040fe20000001810 */
[----:B------:R-:W2:Y:S02]  /*86a0*/  LDSM.16.MT88.4 R104, [R236+UR4+0x3100] ;  /* 0x00310004ec68783b */ /* 0x000ea40008004200 */
[C---:B------:R-:W-:Y:S02]  /*86b0*/  FMUL.FTZ R42, R0.reuse, R130 ;  /* 0x00000082002a7220 */ /* 0x040fe40000410000 */
[C---:B------:R-:W-:Y:S01]  /*86c0*/  FMUL.FTZ R43, R0.reuse, R131 ;  /* 0x00000083002b7220 */ /* 0x040fe20000410000 */
[----:B------:R-:W-:Y:S01]  /*86d0*/  MOV R131, R145 ;  /* 0x0000009100837202 */ /* 0x000fe20000000f00 */
[C---:B------:R-:W-:Y:S02]  /*86e0*/  FMUL.FTZ R22, R0.reuse, R110 ;  /* 0x0000006e00167220 */ /* 0x040fe40000410000 */
[C---:B------:R-:W-:Y:S02]  /*86f0*/  FMUL.FTZ R23, R0.reuse, R111 ;  /* 0x0000006f00177220 */ /* 0x040fe40000410000 */
[----:B------:R-:W3:Y:S01]  /*8700*/  LDSM.16.MT88.4 R108, [R141+0x3100] ;  /* 0x003100008d6c783b */ /* 0x000ee20000004200 */
[----:B------:R-:W-:Y:S01]  /*8710*/  IMAD.MOV.U32 R130, RZ, RZ, R149 ;  /* 0x000000ffff827224 */ /* 0x000fe200078e0095 */
[----:B------:R-:W-:Y:S01]  /*8720*/  MOV R149, R244 ;  /* 0x000000f400957202 */ /* 0x000fe20000000f00 */
[C---:B------:R-:W-:Y:S02]  /*8730*/  FMUL.FTZ R50, R0.reuse, R138 ;  /* 0x0000008a00327220 */ /* 0x040fe40000410000 */
[C---:B------:R-:W-:Y:S03]  /*8740*/  HMMA.16816.F32 R20, R160.reuse, R28, R20 ;  /* 0x0000001ca014723c */ /* 0x040fe60000001814 */
        /* <DEDUP_REMOVED lines=8> */
[----:B------:R-:W-:Y:S01]  /*87d0*/  LDSM.16.MT88.4 R116, [R141+0x900] ;  /* 0x000900008d74783b */ /* 0x000fe20000004200 */
[C---:B------:R-:W-:Y:S02]  /*87e0*/  FMUL.FTZ R58, R0.reuse, R58 ;  /* 0x0000003a003a7220 */ /* 0x040fe40000410000 */
        /* <DEDUP_REMOVED lines=21> */
[----:B------:R-:W-:Y:S01]  /*8940*/  FMUL.FTZ R47, R0, R135 ;  /* 0x00000087002f7220 */ /* 0x000fe20000410000 */
[----:B------:R-:W-:Y:S01]  /*8950*/  MOV R135, R148 ;  /* 0x0000009400877202 */ /* 0x000fe20000000f00 */
[----:B------:R-:W-:Y:S02]  /*8960*/  IMAD.MOV.U32 R132, RZ, RZ, R147 ;  /* 0x000000ffff847224 */ /* 0x000fe400078e0093 */
[----:B------:R-:W-:Y:S02]  /*8970*/  IMAD.MOV.U32 R148, RZ, RZ, R243 ;  /* 0x000000ffff947224 */ /* 0x000fe400078e00f3 */
        /* <DEDUP_REMOVED lines=9> */
[C---:B--2---:R-:W-:Y:S04]  /*8a10*/  HMMA.16816.F32 R52, R160.reuse, R104, R52 ;  /* 0x00000068a034723c */ /* 0x044fe80000001834 */
[C---:B------:R-:W-:Y:S02]  /*8a20*/  FMUL.FTZ R82, R0.reuse, R82 ;  /* 0x0000005200527220 */ /* 0x040fe40000410000 */
[----:B------:R-:W-:Y:S02]  /*8a30*/  FMUL.FTZ R83, R0, R83 ;  /* 0x0000005300537220 */ /* 0x000fe40000410000 */
[C---:B------:R-:W-:Y:S04]  /*8a40*/  HMMA.16816.F32 R56, R160.reuse, R106, R56 ;  /* 0x0000006aa038723c */ /* 0x040fe80000001838 */
[--C-:B------:R-:W-:Y:S02]  /*8a50*/  FFMA.FTZ R104, R166, c[0x0][0x2d0], -R164.reuse ;  /* 0x0000b400a6687a23 */ /* 0x100fe400000108a4 */
[C---:B------:R-:W-:Y:S02]  /*8a60*/  FMUL.FTZ R84, R2.reuse, R84 ;  /* 0x0000005402547220 */ /* 0x040fe40000410000 */
[C---:B---3--:R-:W-:Y:S01]  /*8a70*/  HMMA.16816.F32 R60, R160.reuse, R108, R60 ;  /* 0x0000006ca03c723c */ /* 0x048fe2000000183c */
[----:B------:R2:W-:Y:S03]  /*8a80*/  MUFU.EX2 R146, R104 ;  /* 0x0000006800927308 */ /* 0x0005e60000000800 */
[----:B------:R-:W-:Y:S02]  /*8a90*/  FMUL.FTZ R85, R2, R85 ;  /* 0x0000005502557220 */ /* 0x000fe40000410000 */
[C---:B------:R-:W-:Y:S02]  /*8aa0*/  FMUL.FTZ R86, R0.reuse, R86 ;  /* 0x0000005600567220 */ /* 0x040fe40000410000 */
[C---:B------:R-:W-:Y:S04]  /*8ab0*/  HMMA.16816.F32 R64, R160.reuse, R110, R64 ;  /* 0x0000006ea040723c */ /* 0x040fe80000001840 */
[----:B------:R-:W-:Y:S01]  /*8ac0*/  FFMA.FTZ R108, R167, c[0x0][0x2d0], -R164 ;  /* 0x0000b400a76c7a23 */ /* 0x000fe200000108a4 */
[----:B------:R-:W-:Y:S01]  /*8ad0*/  MOV R167, R150 ;  /* 0x0000009600a77202 */ /* 0x000fe20000000f00 */
[----:B------:R-:W-:Y:S02]  /*8ae0*/  IMAD.MOV.U32 R150, RZ, RZ, R245 ;  /* 0x000000ffff967224 */ /* 0x000fe400078e00f5 */
[----:B------:R3:W-:Y:S01]  /*8af0*/  MUFU.EX2 R133, R108 ;  /* 0x0000006c00857308 */ /* 0x0007e20000000800 */
[C---:B-1----:R-:W-:Y:S03]  /*8b00*/  HMMA.16816.F32 R68, R160.reuse, R100, R68 ;  /* 0x00000064a044723c */ /* 0x042fe60000001844 */
[----:B------:R-:W-:Y:S02]  /*8b10*/  FMUL.FTZ R87, R0, R87 ;  /* 0x0000005700577220 */ /* 0x000fe40000410000 */
[C---:B------:R-:W-:Y:S02]  /*8b20*/  FMUL.FTZ R88, R2.reuse, R88 ;  /* 0x0000005802587220 */ /* 0x040fe40000410000 */
[----:B------:R-:W-:Y:S01]  /*8b30*/  FFMA.FTZ R100, R177, c[0x0][0x2d0], -R165 ;  /* 0x0000b400b1647a23 */ /* 0x000fe200000108a5 */
[C---:B------:R-:W-:Y:S01]  /*8b40*/  HMMA.16816.F32 R72, R160.reuse, R102, R72 ;  /* 0x00000066a048723c */ /* 0x040fe20000001848 */
[----:B--2---:R-:W1:Y:S02]  /*8b50*/  LDSM.16.MT88.4 R104, [R142+0x6100] ;  /* 0x006100008e68783b */ /* 0x004e640000004200 */
[----:B------:R2:W-:Y:S01]  /*8b60*/  MUFU.EX2 R136, R100 ;  /* 0x0000006400887308 */ /* 0x0005e20000000800 */
[----:B------:R-:W-:Y:S02]  /*8b70*/  FMUL.FTZ R89, R2, R89 ;  /* 0x0000005902597220 */ /* 0x000fe40000410000 */
[C---:B------:R-:W-:Y:S02]  /*8b80*/  FMUL.FTZ R90, R0.reuse, R90 ;  /* 0x0000005a005a7220 */ /* 0x040fe40000410000 */
[----:B------:R-:W-:Y:S04]  /*8b90*/  FMUL.FTZ R91, R0, R91 ;  /* 0x0000005b005b7220 */ /* 0x000fe80000410000 */
[----:B------:R-:W-:Y:S01]  /*8ba0*/  IMAD.MOV.U32 R166, RZ, RZ, R144 ;  /* 0x000000ffffa67224 */ /* 0x000fe200078e0090 */
[----:B------:R-:W-:Y:S01]  /*8bb0*/  MOV R144, R247 ;  /* 0x000000f700907202 */ /* 0x000fe20000000f00 */
[----:B------:R-:W-:Y:S01]  /*8bc0*/  IMAD.MOV.U32 R147, RZ, RZ, R175 ;  /* 0x000000ffff937224 */ /* 0x000fe200078e00af */
[----:B------:R-:W-:Y:S01]  /*8bd0*/  MOV R175, R235 ;  /* 0x000000eb00af7202 */ /* 0x000fe20000000f00 */
[----:B---3--:R-:W-:Y:S02]  /*8be0*/  FFMA.FTZ R108, R176, c[0x0][0x2d0], -R165 ;  /* 0x0000b400b06c7a23 */ /* 0x008fe400000108a5 */
[----:B------:R-:W-:Y:S02]  /*8bf0*/  IMAD.MOV.U32 R145, RZ, RZ, R173 ;  /* 0x000000ffff917224 */ /* 0x000fe400078e00ad */
[----:B------:R3:W4:Y:S01]  /*8c00*/  MUFU.EX2 R129, R108 ;  /* 0x0000006c00817308 */ /* 0x0007220000000800 */
[----:B------:R-:W-:Y:S02]  /*8c10*/  IMAD.MOV.U32 R173, RZ, RZ, R238 ;  /* 0x000000ffffad7224 */ /* 0x000fe400078e00ee */
[C---:B------:R-:W-:Y:S02]  /*8c20*/  FMUL.FTZ R92, R2.reuse, R92 ;  /* 0x0000005c025c7220 */ /* 0x040fe40000410000 */
[----:B------:R-:W-:Y:S02]  /*8c30*/  FMUL.FTZ R93, R2, R93 ;  /* 0x0000005d025d7220 */ /* 0x000fe40000410000 */
[--C-:B--2---:R-:W-:Y:S02]  /*8c40*/  FFMA.FTZ R100, R178, c[0x0][0x2d0], -R164.reuse ;  /* 0x0000b400b2647a23 */ /* 0x104fe400000108a4 */
[C---:B------:R-:W-:Y:S02]  /*8c50*/  FMUL.FTZ R94, R0.reuse, R94 ;  /* 0x0000005e005e7220 */ /* 0x040fe40000410000 */
[----:B------:R2:W-:Y:S01]  /*8c60*/  MUFU.EX2 R137, R100 ;  /* 0x0000006400897308 */ /* 0x0005e20000000800 */
[----:B------:R-:W-:Y:S02]  /*8c70*/  FMUL.FTZ R95, R0, R95 ;  /* 0x0000005f005f7220 */ /* 0x000fe40000410000 */
[C---:B------:R-:W-:Y:S02]  /*8c80*/  FMUL.FTZ R96, R2.reuse, R96 ;  /* 0x0000006002607220 */ /* 0x040fe40000410000 */
[----:B------:R-:W-:Y:S02]  /*8c90*/  FMUL.FTZ R97, R2, R97 ;  /* 0x0000006102617220 */ /* 0x000fe40000410000 */
[C---:B------:R-:W-:Y:S02]  /*8ca0*/  FMUL.FTZ R98, R0.reuse, R98 ;  /* 0x0000006200627220 */ /* 0x040fe40000410000 */
[----:B------:R-:W-:Y:S01]  /*8cb0*/  FMUL.FTZ R99, R0, R99 ;  /* 0x0000006300637220 */ /* 0x000fe20000410000 */
[C---:B-1----:R-:W-:Y:S01]  /*8cc0*/  HMMA.16816.F32 R76, R160.reuse, R104, R76 ;  /* 0x00000068a04c723c */ /* 0x042fe2000000184c */
[----:B---3--:R-:W1:Y:S06]  /*8cd0*/  LDSM.16.MT88.4 R108, [R236+UR4+0x6100] ;  /* 0x00610004ec6c783b */ /* 0x008e6c0008004200 */
[--C-:B------:R-:W-:Y:S01]  /*8ce0*/  FFMA.FTZ R104, R179, c[0x0][0x2d0], -R164.reuse ;  /* 0x0000b400b3687a23 */ /* 0x100fe200000108a4 */
[C---:B------:R-:W-:Y:S03]  /*8cf0*/  HMMA.16816.F32 R80, R160.reuse, R106, R80 ;  /* 0x0000006aa050723c */ /* 0x040fe60000001850 */
[----:B------:R3:W5:Y:S01]  /*8d00*/  MUFU.EX2 R139, R104 ;  /* 0x00000068008b7308 */ /* 0x0007620000000800 */
[----:B--2---:R-:W2:Y:S01]  /*8d10*/  LDSM.16.MT88.4 R100, [R141+0x6100] ;  /* 0x006100008d64783b */ /* 0x004ea20000004200 */
[--C-:B---3--:R-:W-:Y:S08]  /*8d20*/  FFMA.FTZ R104, R180, c[0x0][0x2d0], -R165.reuse ;  /* 0x0000b400b4687a23 */ /* 0x108ff000000108a5 */
[----:B------:R3:W-:Y:S01]  /*8d30*/  MUFU.EX2 R138, R104 ;  /* 0x00000068008a7308 */ /* 0x0007e20000000800 */
[C---:B-1----:R-:W-:Y:S07]  /*8d40*/  HMMA.16816.F32 R84, R160.reuse, R108, R84 ;  /* 0x0000006ca054723c */ /* 0x042fee0000001854 */
[----:B------:R-:W-:Y:S01]  /*8d50*/  FFMA.FTZ R108, R181, c[0x0][0x2d0], -R165 ;  /* 0x0000b400b56c7a23 */ /* 0x000fe200000108a5 */
        /* <DEDUP_REMOVED lines=8> */
[----:B------:R-:W-:Y:S01]  /*8de0*/  IMAD.MOV.U32 R163, RZ, RZ, R151 ;  /* 0x000000ffffa37224 */ /* 0x000fe200078e0097 */
[----:B------:R-:W-:Y:S01]  /*8df0*/  MOV R151, R246 ;  /* 0x000000f600977202 */ /* 0x000fe20000000f00 */
[----:B-1----:R-:W1:Y:S02]  /*8e00*/  LDSM.16.MT88.4 R108, [R236+UR4+0x900] ;  /* 0x00090004ec6c783b */ /* 0x002e640008004200 */
[----:B------:R-:W-:Y:S02]  /*8e10*/  F2FP.PACK_AB R103, R134, R138 ;  /* 0x0000008a8667723e */ /* 0x000fe400000000ff */
[----:B------:R-:W-:Y:S05]  /*8e20*/  MOV R162, R242 ;  /* 0x000000f200a27202 */ /* 0x000fea0000000f00 */
        /* <DEDUP_REMOVED lines=80> */
[----:B------:R-:W-:Y:S01]  /*9330*/  FFMA.FTZ R112, R171, c[0x0][0x2d0], -R164 ;  /* 0x0000b400ab707a23 */ /* 0x000fe200000108a4 */
[C---:B------:R-:W-:Y:S03]  /*9340*/  HMMA.16816.F32 R64, R100.reuse, R114, R64 ;  /* 0x000000726440723c */ /* 0x040fe60000001840 */
[----:B------:R3:W5:Y:S05]  /*9350*/  MUFU.EX2 R215, R112 ;  /* 0x0000007000d77308 */ /* 0x00076a0000000800 */
[C---:B--2---:R-:W-:Y:S07]  /*9360*/  HMMA.16816.F32 R68, R100.reuse, R104, R68 ;  /* 0x000000686444723c */ /* 0x044fee0000001844 */
[--C-:B------:R-:W-:Y:S01]  /*9370*/  FFMA.FTZ R104, R227, c[0x0][0x2d0], -R165.reuse ;  /* 0x0000b400e3687a23 */ /* 0x100fe200000108a5 */
[C---:B------:R-:W-:Y:S03]  /*9380*/  HMMA.16816.F32 R72, R100.reuse, R106, R72 ;  /* 0x0000006a6448723c */ /* 0x040fe60000001848 */
[----:B------:R2:W-:Y:S01]  /*9390*/  MUFU.EX2 R213, R104 ;  /* 0x0000006800d57308 */ /* 0x0005e20000000800 */
[----:B------:R-:W-:Y:S04]  /*93a0*/  MOV R227, R139 ;  /* 0x0000008b00e37202 */ /* 0x000fe80000000f00 */
[C---:B-1----:R-:W-:Y:S04]  /*93b0*/  HMMA.16816.F32 R76, R100.reuse, R108, R76 ;  /* 0x0000006c644c723c */ /* 0x042fe8000000184c */
[--C-:B---3--:R-:W-:Y:S02]  /*93c0*/  FFMA.FTZ R112, R224, c[0x0][0x2d0], -R165.reuse ;  /* 0x0000b400e0707a23 */ /* 0x108fe400000108a5 */
[----:B------:R-:W-:Y:S02]  /*93d0*/  IMAD.MOV.U32 R224, RZ, RZ, R144 ;  /* 0x000000ffffe07224 */ /* 0x000fe400078e0090 */
[C---:B------:R-:W-:Y:S01]  /*93e0*/  HMMA.16816.F32 R80, R100.reuse, R110, R80 ;  /* 0x0000006e6450723c */ /* 0x040fe20000001850 */
[----:B------:R1:W3:Y:S01]  /*93f0*/  MUFU.EX2 R214, R112 ;  /* 0x0000007000d67308 */ /* 0x0002e20000000800 */
[----:B------:R-:W-:Y:S06]  /*9400*/  LDSM.16.MT88.4 R108, [R142+0x1900] ;  /* 0x001900008e6c783b */ /* 0x000fec0000004200 */
[C---:B----4-:R-:W-:Y:S04]  /*9410*/  HMMA.16816.F32 R84, R100.reuse, R116, R84 ;  /* 0x000000746454723c */ /* 0x050fe80000001854 */
[----:B--2---:R-:W-:Y:S02]  /*9420*/  FFMA.FTZ R104, R225, c[0x0][0x2d0], -R164 ;  /* 0x0000b400e1687a23 */ /* 0x004fe400000108a4 */
[----:B------:R-:W-:Y:S02]  /*9430*/  IMAD.MOV.U32 R225, RZ, RZ, R138 ;  /* 0x000000ffffe17224 */ /* 0x000fe400078e008a */
[C---:B------:R-:W-:Y:S01]  /*9440*/  HMMA.16816.F32 R88, R100.reuse, R118, R88 ;  /* 0x000000766458723c */ /* 0x040fe20000001858 */
[----:B------:R2:W-:Y:S03]  /*9450*/  MUFU.EX2 R183, R104 ;  /* 0x0000006800b77308 */ /* 0x0005e60000000800 */
[----:B------:R-:W-:Y:S02]  /*9460*/  FFMA.FTZ R116, R241, c[0x0][0x2d0], -R165 ;  /* 0x0000b400f1747a23 */ /* 0x000fe400000108a5 */
[----:B------:R-:W-:Y:S01]  /*9470*/  IMAD.MOV.U32 R241, RZ, RZ, R133 ;  /* 0x000000fffff17224 */ /* 0x000fe200078e0085 */
[----:B------:R-:W-:Y:S01]  /*9480*/  MOV R133, R145 ;  /* 0x0000009100857202 */ /* 0x000fe20000000f00 */
[----:B-1----:R-:W1:Y:S03]  /*9490*/  LDSM.16.MT88.4 R112, [R141+0x7100] ;  /* 0x007100008d70783b */ /* 0x002e660000004200 */
[----:B------:R4:W-:Y:S01]  /*94a0*/  MUFU.EX2 R181, R116 ;  /* 0x0000007400b57308 */ /* 0x0009e20000000800 */
[----:B--2---:R-:W-:Y:S01]  /*94b0*/  FFMA.FTZ R104, R226, c[0x0][0x2d0], -R164 ;  /* 0x0000b400e2687a23 */ /* 0x004fe200000108a4 */
[----:B------:R-:W-:Y:S08]  /*94c0*/  MOV R226, R137 ;  /* 0x0000008900e27202 */ /* 0x000ff00000000f00 */
[----:B------:R2:W2:Y:S01]  /*94d0*/  MUFU.EX2 R182, R104 ;  /* 0x0000006800b67308 */ /* 0x0004a20000000800 */
[----:B----4-:R-:W-:Y:S01]  /*94e0*/  LDSM.16.MT88.4 R116, [R236+UR4+0x1900] ;  /* 0x00190004ec74783b */ /* 0x010fe20008004200 */
[C---:B-1----:R-:W-:Y:S03]  /*94f0*/  HMMA.16816.F32 R92, R100.reuse, R112, R92 ;  /* 0x00000070645c723c */ /* 0x042fe6000000185c */
[--C-:B--2---:R-:W-:Y:S02]  /*9500*/  FFMA.FTZ R104, R234, c[0x0][0x2d0], -R165.reuse ;  /* 0x0000b400ea687a23 */ /* 0x104fe400000108a5 */
[----:B------:R-:W-:Y:S03]  /*9510*/  IMAD.MOV.U32 R234, RZ, RZ, R136 ;  /* 0x000000ffffea7224 */ /* 0x000fe600078e0088 */
[----:B------:R-:W-:Y:S01]  /*9520*/  HMMA.16816.F32 R96, R100, R114, R96 ;  /* 0x000000726460723c */ /* 0x000fe20000001860 */
[----:B------:R1:W2:Y:S01]  /*9530*/  MUFU.EX2 R180, R104 ;  /* 0x0000006800b47308 */ /* 0x0002a20000000800 */
[----:B------:R-:W-:Y:S05]  /*9540*/  LDSM.16.MT88.4 R112, [R142+0x4900] ;  /* 0x004900008e70783b */ /* 0x000fea0000004200 */
[----:B-----5:R-:W-:Y:S02]  /*9550*/  F2FP.PACK_AB R100, R215, R212 ;  /* 0x000000d4d764723e */ /* 0x020fe400000000ff */
[----:B---3--:R-:W-:Y:S01]  /*9560*/  F2FP.PACK_AB R101, R213, R214 ;  /* 0x000000d6d565723e */ /* 0x008fe200000000ff */
[----:B------:R-:W-:Y:S02]  /*9570*/  LDSM.16.MT88.4 R136, [R142+0x5900] ;  /* 0x005900008e88783b */ /* 0x000fe40000004200 */
[----:B------:R-:W-:Y:S06]  /*9580*/  F2FP.PACK_AB R102, R182, R183 ;  /* 0x000000b7b666723e */ /* 0x000fec00000000ff */
        /* <DEDUP_REMOVED lines=16> */
[----:B---3--:R-:W3:Y:S06]  /*9690*/  LDSM.16.MT88.4 R116, [R143+UR4+0x7900] ;  /* 0x007900048f74783b */ /* 0x008eec0008004200 */
[--C-:B------:R-:W-:Y:S01]  /*96a0*/  FFMA.FTZ R124, R162, c[0x0][0x2d0], -R165.reuse ;  /* 0x0000b400a27c7a23 */ /* 0x100fe200000108a5 */
[C---:B------:R-:W-:Y:S04]  /*96b0*/  HMMA.16816.F32 R40, R100.reuse, R126, R40 ;  /* 0x0000007e6428723c */ /* 0x040fe80000001828 */
[----:B------:R-:W-:Y:S02]  /*96c0*/  IMAD.MOV.U32 R162, RZ, RZ, R172 ;  /* 0x000000ffffa27224 */ /* 0x000fe400078e00ac */
[----:B------:R4:W-:Y:S02]  /*96d0*/  MUFU.EX2 R172, R124 ;  /* 0x0000007c00ac7308 */ /* 0x0009e40000000800 */
[C---:B------:R-:W-:Y:S07]  /*96e0*/  HMMA.16816.F32 R44, R100.reuse, R112, R44 ;  /* 0x00000070642c723c */ /* 0x040fee000000182c */
[--C-:B------:R-:W-:Y:S01]  /*96f0*/  FFMA.FTZ R112, R249, c[0x0][0x2d0], -R164.reuse ;  /* 0x0000b400f9707a23 */ /* 0x100fe200000108a4 */
[C---:B------:R-:W-:Y:S03]  /*9700*/  HMMA.16816.F32 R48, R100.reuse, R114, R48 ;  /* 0x000000726430723c */ /* 0x040fe60000001830 */
[----:B------:R5:W3:Y:S05]  /*9710*/  MUFU.EX2 R179, R112 ;  /* 0x0000007000b37308 */ /* 0x000aea0000000800 */
[C---:B-1----:R-:W-:Y:S01]  /*9720*/  HMMA.16816.F32 R52, R100.reuse, R104, R52 ;  /* 0x000000686434723c */ /* 0x042fe20000001834 */
[----:B----4-:R-:W-:Y:S06]  /*9730*/  LDSM.16.MT88.4 R124, [R236+UR4+0x5100] ;  /* 0x00510004ec7c783b */ /* 0x010fec0008004200 */
[--C-:B------:R-:W-:Y:S01]  /*9740*/  FFMA.FTZ R104, R250, c[0x0][0x2d0], -R165.reuse ;  /* 0x0000b400fa687a23 */ /* 0x100fe200000108a5 */
[C---:B------:R-:W-:Y:S03]  /*9750*/  HMMA.16816.F32 R56, R100.reuse, R106, R56 ;  /* 0x0000006a6438723c */ /* 0x040fe60000001838 */
[----:B------:R1:W-:Y:S05]  /*9760*/  MUFU.EX2 R176, R104 ;  /* 0x0000006800b07308 */ /* 0x0003ea0000000800 */
[C---:B--2---:R-:W-:Y:S04]  /*9770*/  HMMA.16816.F32 R60, R100.reuse, R108, R60 ;  /* 0x0000006c643c723c */ /* 0x044fe8000000183c */
[--C-:B-----5:R-:W-:Y:S03]  /*9780*/  FFMA.FTZ R112, R251, c[0x0][0x2d0], -R165.reuse ;  /* 0x0000b400fb707a23 */ /* 0x120fe600000108a5 */
[--C-:B------:R-:W-:Y:S01]  /*9790*/  FFMA.FTZ R108, R175, c[0x0][0x2d0], -R164.reuse ;  /* 0x0000b400af6c7a23 */ /* 0x100fe200000108a4 */
[C---:B------:R-:W-:Y:S01]  /*97a0*/  HMMA.16816.F32 R64, R100.reuse, R110, R64 ;  /* 0x0000006e6440723c */ /* 0x040fe20000001840 */
[----:B------:R2:W4:Y:S07]  /*97b0*/  MUFU.EX2 R174, R112 ;  /* 0x0000007000ae7308 */ /* 0x00052e0000000800 */
[C---:B---3--:R-:W-:Y:S03]  /*97c0*/  HMMA.16816.F32 R68, R100.reuse, R116, R68 ;  /* 0x000000746444723c */ /* 0x048fe60000001844 */
[----:B------:R3:W-:Y:S01]  /*97d0*/  MUFU.EX2 R177, R108 ;  /* 0x0000006c00b17308 */ /* 0x0007e20000000800 */
[----:B-1----:R-:W-:Y:S04]  /*97e0*/  LDSM.16.MT88.4 R104, [R236+UR4+0x7900] ;  /* 0x00790004ec68783b */ /* 0x002fe80008004200 */
[C---:B------:R-:W-:Y:S04]  /*97f0*/  HMMA.16816.F32 R72, R100.reuse, R118, R72 ;  /* 0x000000766448723c */ /* 0x040fe80000001848 */
[----:B------:R-:W-:Y:S08]  /*9800*/  LDSM.16.MT88.4 R116, [R142+0x2100] ;  /* 0x002100008e74783b */ /* 0x000ff00000004200 */
[----:B--2---:R-:W1:Y:S01]  /*9810*/  LDSM.16.MT88.4 R112, [R142+0x7900] ;  /* 0x007900008e70783b */ /* 0x004e620000004200 */
[--C-:B---3--:R-:W-:Y:S04]  /*9820*/  FFMA.FTZ R108, R173, c[0x0][0x2d0], -R164.reuse ;  /* 0x0000b400ad6c7a23 */ /* 0x108fe800000108a4 */
[----:B------:R2:W3:Y:S02]  /*9830*/  MUFU.EX2 R175, R108 ;  /* 0x0000006c00af7308 */ /* 0x0004e40000000800 */
[--C-:B--2---:R-:W-:Y:S01]  /*9840*/  FFMA.FTZ R108, R252, c[0x0][0x2d0], -R165.reuse ;  /* 0x0000b400fc6c7a23 */ /* 0x104fe200000108a5 */
[----:B------:R-:W-:Y:S07]  /*9850*/  MOV R252, R129 ;  /* 0x0000008100fc7202 */ /* 0x000fee0000000f00 */
[----:B------:R2:W5:Y:S01]  /*9860*/  MUFU.EX2 R173, R108 ;  /* 0x0000006c00ad7308 */ /* 0x0005620000000800 */
[C---:B-1----:R-:W-:Y:S08]  /*9870*/  HMMA.16816.F32 R76, R100.reuse, R112, R76 ;  /* 0x00000070644c723c */ /* 0x042ff0000000184c */
[C---:B------:R-:W-:Y:S01]  /*9880*/  HMMA.16816.F32 R80, R100.reuse, R114, R80 ;  /* 0x000000726450723c */ /* 0x040fe20000001850 */
[----:B------:R-:W-:Y:S07]  /*9890*/  LDSM.16.MT88.4 R112, [R141+0x2100] ;  /* 0x002100008d70783b */ /* 0x000fee0000004200 */
[C---:B------:R-:W-:Y:S01]  /*98a0*/  HMMA.16816.F32 R84, R100.reuse, R104, R84 ;  /* 0x000000686454723c */ /* 0x040fe20000001854 */
[----:B--2---:R-:W1:Y:S07]  /*98b0*/  LDSM.16.MT88.4 R108, [R143+UR4+0x2100] ;  /* 0x002100048f6c783b */ /* 0x004e6e0008004200 */
[C---:B------:R-:W-:Y:S01]  /*98c0*/  HMMA.16816.F32 R88, R100.reuse, R106, R88 ;  /* 0x0000006a6458723c */ /* 0x040fe20000001858 */
[----:B------:R-:W2:Y:S07]  /*98d0*/  LDSM.16.MT88.4 R104, [R236+UR4+0x2100] ;  /* 0x00210004ec68783b */ /* 0x000eae0008004200 */
[C---:B------:R-:W-:Y:S08]  /*98e0*/  HMMA.16816.F32 R92, R100.reuse, R120, R92 ;  /* 0x00000078645c723c */ /* 0x040ff0000000185c */
[----:B------:R-:W-:Y:S01]  /*98f0*/  HMMA.16816.F32 R96, R100, R122, R96 ;  /* 0x0000007a6460723c */ /* 0x000fe20000001860 */
[----:B------:R-:W-:Y:S06]  /*9900*/  LDSM.16.MT88.4 R120, [R142+0x5100] ;  /* 0x005100008e78783b */ /* 0x000fec0000004200 */
[----:B------:R-:W-:Y:S02]  /*9910*/  F2FP.PACK_AB R100, R179, R178 ;  /* 0x000000b2b364723e */ /* 0x000fe400000000ff */
[----:B----4-:R-:W-:Y:S03]  /*9920*/  F2FP.PACK_AB R101, R176, R174 ;  /* 0x000000aeb065723e */ /* 0x010fe600000000ff */
[----:B---3--:R-:W-:Y:S02]  /*9930*/  F2FP.PACK_AB R102, R175, R177 ;  /* 0x000000b1af66723e */ /* 0x008fe400000000ff */
[----:B-----5:R-:W-:Y:S07]  /*9940*/  F2FP.PACK_AB R103, R172, R173 ;  /* 0x000000adac67723e */ /* 0x020fee00000000ff */
        /* <DEDUP_REMOVED lines=22> */
[----:B------:R-:W-:Y:S03]  /*9ab0*/  IMAD.MOV.U32 R125, RZ, RZ, R146 ;  /* 0x000000ffff7d7224 */ /* 0x000fe600078e0092 */
[----:B------:R-:W-:Y:S01]  /*9ac0*/  IMAD.MOV.U32 R126, RZ, RZ, R130 ;  /* 0x000000ffff7e7224 */ /* 0x000fe200078e0082 */
[C---:B---3--:R-:W-:Y:S01]  /*9ad0*/  HMMA.16816.F32 R60, R100.reuse, R116, R60 ;  /* 0x00000074643c723c */ /* 0x048fe2000000183c */
[----:B----4-:R-:W-:Y:S03]  /*9ae0*/  LDSM.16.MT88.4 R120, [R141+0x2900] ;  /* 0x002900008d78783b */ /* 0x010fe60000004200 */
[----:B------:R-:W-:Y:S03]  /*9af0*/  IMAD.MOV.U32 R127, RZ, RZ, R128 ;  /* 0x000000ffff7f7224 */ /* 0x000fe600078e0080 */
[--C-:B------:R-:W-:Y:S01]  /*9b00*/  FFMA.FTZ R116, R167, c[0x0][0x2d0], -R164.reuse ;  /* 0x0000b400a7747a23 */ /* 0x100fe200000108a4 */
[C---:B------:R-:W-:Y:S03]  /*9b10*/  HMMA.16816.F32 R64, R100.reuse, R118, R64 ;  /* 0x000000766440723c */ /* 0x040fe60000001840 */
[----:B------:R3:W4:Y:S05]  /*9b20*/  MUFU.EX2 R170, R116 ;  /* 0x0000007400aa7308 */ /* 0x00072a0000000800 */
[C---:B--2---:R-:W-:Y:S07]  /*9b30*/  HMMA.16816.F32 R68, R100.reuse, R104, R68 ;  /* 0x000000686444723c */ /* 0x044fee0000001844 */
[--C-:B------:R-:W-:Y:S01]  /*9b40*/  FFMA.FTZ R104, R151, c[0x0][0x2d0], -R165.reuse ;  /* 0x0000b40097687a23 */ /* 0x100fe200000108a5 */
[C---:B------:R-:W-:Y:S03]  /*9b50*/  HMMA.16816.F32 R72, R100.reuse, R106, R72 ;  /* 0x0000006a6448723c */ /* 0x040fe60000001848 */
[----:B------:R2:W-:Y:S05]  /*9b60*/  MUFU.EX2 R168, R104 ;  /* 0x0000006800a87308 */ /* 0x0005ea0000000800 */
[C---:B-1----:R-:W-:Y:S04]  /*9b70*/  HMMA.16816.F32 R76, R100.reuse, R108, R76 ;  /* 0x0000006c644c723c */ /* 0x042fe8000000184c */
[--C-:B---3--:R-:W-:Y:S01]  /*9b80*/  FFMA.FTZ R116, R166, c[0x0][0x2d0], -R165.reuse ;  /* 0x0000b400a6747a23 */ /* 0x108fe200000108a5 */
[----:B----4-:R-:W-:Y:S02]  /*9b90*/  F2FP.PACK_AB R160, R170, R171 ;  /* 0x000000abaaa0723e */ /* 0x010fe400000000ff */
[----:B------:R-:W-:Y:S01]  /*9ba0*/  MOV R108, R135 ;  /* 0x00000087006c7202 */ /* 0x000fe20000000f00 */
[C---:B------:R-:W-:Y:S01]  /*9bb0*/  HMMA.16816.F32 R80, R100.reuse, R110, R80 ;  /* 0x0000006e6450723c */ /* 0x040fe20000001850 */
[----:B------:R-:W1:Y:S01]  /*9bc0*/  MUFU.EX2 R169, R116 ;  /* 0x0000007400a97308 */ /* 0x000e620000000800 */
[----:B------:R-:W3:Y:S02]  /*9bd0*/  LDL.LU R135, [R1+0x4] ;  /* 0x0000040001877983 */ /* 0x000ee40000300800 */
[----:B------:R-:W-:Y:S02]  /*9be0*/  MOV R109, R131 ;  /* 0x00000083006d7202 */ /* 0x000fe40000000f00 */
[----:B------:R-:W4:Y:S02]  /*9bf0*/  LDL.64 R250, [R1+0x18] ;  /* 0x0000180001fa7983 */ /* 0x000f240000100a00 */
[C---:B------:R-:W-:Y:S04]  /*9c00*/  HMMA.16816.F32 R84, R100.reuse, R112, R84 ;  /* 0x000000706454723c */ /* 0x040fe80000001854 */
[--C-:B--2---:R-:W-:Y:S01]  /*9c10*/  FFMA.FTZ R104, R150, c[0x0][0x2d0], -R164.reuse ;  /* 0x0000b40096687a23 */ /* 0x104fe200000108a4 */
[----:B------:R-:W2:Y:S01]  /*9c20*/  LDL.64 R248, [R1+0x30] ;  /* 0x0000300001f87983 */ /* 0x000ea20000100a00 */
[----:B------:R-:W-:Y:S02]  /*9c30*/  FFMA.FTZ R164, R149, c[0x0][0x2d0], -R164 ;  /* 0x0000b40095a47a23 */ /* 0x000fe400000108a4 */
[C---:B------:R-:W-:Y:S01]  /*9c40*/  HMMA.16816.F32 R88, R100.reuse, R114, R88 ;  /* 0x000000726458723c */ /* 0x040fe20000001858 */
[----:B------:R5:W-:Y:S02]  /*9c50*/  MUFU.EX2 R167, R104 ;  /* 0x0000006800a77308 */ /* 0x000be40000000800 */
[----:B------:R-:W-:Y:S01]  /*9c60*/  LDSM.16.MT88.4 R112, [R236+UR4+0x2900] ;  /* 0x00290004ec70783b */ /* 0x000fe20008004200 */
[----:B-1----:R-:W-:Y:S07]  /*9c70*/  F2FP.PACK_AB R161, R168, R169 ;  /* 0x000000a9a8a1723e */ /* 0x002fee00000000ff */
[----:B------:R-:W1:Y:S01]  /*9c80*/  LDSM.16.MT88.4 R116, [R141+0x8100] ;  /* 0x008100008d74783b */ /* 0x000e620000004200 */
[----:B------:R-:W5:Y:S07]  /*9c90*/  MUFU.EX2 R166, R164 ;  /* 0x000000a400a67308 */ /* 0x000f6e0000000800 */
[----:B------:R-:W-:Y:S01]  /*9ca0*/  LDSM.16.MT88.4 R128, [R143+UR4+0x5900] ;  /* 0x005900048f80783b */ /* 0x000fe20008004200 */
[--C-:B-----5:R-:W-:Y:S07]  /*9cb0*/  FFMA.FTZ R104, R148, c[0x0][0x2d0], -R165.reuse ;  /* 0x0000b40094687a23 */ /* 0x120fee00000108a5 */
[----:B------:R-:W5:Y:S01]  /*9cc0*/  LDSM.16.MT88.4 R148, [R143+UR4+0x2900] ;  /* 0x002900048f94783b */ /* 0x000f620008004200 */
[----:B------:R-:W-:Y:S01]  /*9cd0*/  FFMA.FTZ R165, R163, c[0x0][0x2d0], -R165 ;  /* 0x0000b400a3a57a23 */ /* 0x000fe200000108a5 */
[----:B------:R1:W-:Y:S01]  /*9ce0*/  MUFU.EX2 R164, R104 ;  /* 0x0000006800a47308 */ /* 0x0003e20000000800 */
[----:B------:R-:W-:Y:S09]  /*9cf0*/  F2FP.PACK_AB R162, R166, R167 ;  /* 0x000000a7a6a2723e */ /* 0x000ff200000000ff */
[----:B------:R-:W5:Y:S01]  /*9d00*/  MUFU.EX2 R165, R165 ;  /* 0x000000a500a57308 */ /* 0x000f620000000800 */
[C---:B-1----:R-:W-:Y:S01]  /*9d10*/  HMMA.16816.F32 R92, R100.reuse, R116, R92 ;  /* 0x00000074645c723c */ /* 0x042fe2000000185c */
[----:B------:R-:W1:Y:S07]  /*9d20*/  LDSM.16.MT88.4 R104, [R142+0x2900] ;  /* 0x002900008e68783b */ /* 0x000e6e0000004200 */
[----:B------:R-:W-:Y:S04]  /*9d30*/  HMMA.16816.F32 R96, R100, R118, R96 ;  /* 0x000000766460723c */ /* 0x000fe80000001860 */
[----:B-----5:R-:W-:Y:S07]  /*9d40*/  F2FP.PACK_AB R163, R165, R164 ;  /* 0x000000a4a5a3723e */ /* 0x020fee00000000ff */
[C---:B------:R-:W-:Y:S01]  /*9d50*/  HMMA.16816.F32 R144, R160.reuse, R148, R4 ;  /* 0x00000094a090723c */ /* 0x040fe20000001804 */
[----:B------:R-:W5:Y:S07]  /*9d60*/  LDSM.16.MT88.4 R4, [R236+UR4+0x5900] ;  /* 0x00590004ec04783b */ /* 0x000f6e0008004200 */
[C---:B------:R-:W-:Y:S01]  /*9d70*/  HMMA.16816.F32 R148, R160.reuse, R150, R8 ;  /* 0x00000096a094723c */ /* 0x040fe20000001808 */
[----:B------:R-:W2:Y:S07]  /*9d80*/  LDSM.16.MT88.4 R8, [R141+0x5900] ;  /* 0x005900008d08783b */ /* 0x000eae0000004200 */
[C---:B-1----:R-:W-:Y:S07]  /*9d90*/  HMMA.16816.F32 R100, R160.reuse, R104, R12 ;  /* 0x00000068a064723c */ /* 0x042fee000000180c */
[----:B------:R-:W-:Y:S01]  /*9da0*/  IMAD.MOV.U32 R13, RZ, RZ, R132 ;  /* 0x000000ffff0d7224 */ /* 0x000fe200078e0084 */
[C---:B------:R-:W-:Y:S01]  /*9db0*/  HMMA.16816.F32 R104, R160.reuse, R106, R16 ;  /* 0x0000006aa068723c */ /* 0x040fe20000001810 */
[----:B------:R-:W2:Y:S03]  /*9dc0*/  LDL.LU R132, [R1+0x8] ;  /* 0x0000080001847983 */ /* 0x000ea60000300800 */
[----:B------:R-:W-:Y:S01]  /*9dd0*/  MOV R12, R108 ;  /* 0x0000006c000c7202 */ /* 0x000fe20000000f00 */
[----:B------:R-:W-:Y:S01]  /*9de0*/  IMAD.MOV.U32 R15, RZ, RZ, R126 ;  /* 0x000000ffff0f7224 */ /* 0x000fe200078e007e */
[----:B------:R-:W-:Y:S01]  /*9df0*/  MOV R14, R109 ;  /* 0x0000006d000e7202 */ /* 0x000fe20000000f00 */
[----:B------:R-:W-:Y:S01]  /*9e00*/  IMAD.MOV.U32 R18, RZ, RZ, R124 ;  /* 0x000000ffff127224 */ /* 0x000fe200078e007c */
[C---:B------:R-:W-:Y:S01]  /*9e10*/  HMMA.16816.F32 R108, R160.reuse, R112, R20 ;  /* 0x00000070a06c723c */ /* 0x040fe20000001814 */
[----:B------:R-:W4:Y:S03]  /*9e20*/  LDL R21, [R1+0x3c] ;  /* 0x00003c0001157983 */ /* 0x000f260000100800 */
[----:B------:R-:W-:Y:S02]  /*9e30*/  MOV R17, R127 ;  /* 0x0000007f00117202 */ /* 0x000fe40000000f00 */
[----:B------:R-:W-:Y:S02]  /*9e40*/  MOV R19, R125 ;  /* 0x0000007d00137202 */ /* 0x000fe40000000f00 */
[C---:B------:R-:W-:Y:S08]  /*9e50*/  HMMA.16816.F32 R112, R160.reuse, R114, R24 ;  /* 0x00000072a070723c */ /* 0x040ff00000001818 */
[C---:B------:R-:W-:Y:S08]  /*9e60*/  HMMA.16816.F32 R116, R160.reuse, R120, R28 ;  /* 0x00000078a074723c */ /* 0x040ff0000000181c */
[C---:B------:R-:W-:Y:S08]  /*9e70*/  HMMA.16816.F32 R120, R160.reuse, R122, R32 ;  /* 0x0000007aa078723c */ /* 0x040ff00000001820 */
[C---:B------:R-:W-:Y:S08]  /*9e80*/  HMMA.16816.F32 R124, R160.reuse, R128, R36 ;  /* 0x00000080a07c723c */ /* 0x040ff00000001824 */
[C---:B------:R-:W-:Y:S04]  /*9e90*/  HMMA.16816.F32 R128, R160.reuse, R130, R40 ;  /* 0x00000082a080723c */ /* 0x040fe80000001828 */
[----:B---3--:R-:W-:Y:S02]  /*9ea0*/  FFMA.FTZ R2, R2, R135, R224 ;  /* 0x0000008702027223 */ /* 0x008fe400000100e0 */
[----:B------:R-:W-:Y:S02]  /*9eb0*/  IMAD.MOV.U32 R224, RZ, RZ, R134 ;  /* 0x000000ffffe07224 */ /* 0x000fe400078e0086 */
[----:B------:R-:W-:Y:S04]  /*9ec0*/  FADD.FTZ R2, R17, R2 ;  /* 0x0000000211027221 */ /* 0x000fe80000010000 */
[----:B------:R-:W-:Y:S02]  /*9ed0*/  FADD.FTZ R2, R13, R2 ;  /* 0x000000020d027221 */ /* 0x000fe40000010000 */
[----:B--2---:R-:W-:Y:S02]  /*9ee0*/  FFMA.FTZ R0, R0, R132, R133 ;  /* 0x0000008400007223 */ /* 0x004fe40000010085 */
[C---:B------:R-:W-:Y:S03]  /*9ef0*/  HMMA.16816.F32 R132, R160.reuse, R136, R44 ;  /* 0x00000088a084723c */ /* 0x040fe6000000182c */
[----:B------:R-:W-:Y:S04]  /*9f00*/  FADD.FTZ R0, R12, R0 ;  /* 0x000000000c007221 */ /* 0x000fe80000010000 */
[----:B------:R-:W-:Y:S01]  /*9f10*/  FADD.FTZ R16, R14, R0 ;  /* 0x000000000e107221 */ /* 0x000fe20000010000 */
[C---:B------:R-:W-:Y:S04]  /*9f20*/  HMMA.16816.F32 R136, R160.reuse, R138, R48 ;  /* 0x0000008aa088723c */ /* 0x040fe80000001830 */
[----:B------:R-:W-:Y:S02]  /*9f30*/  FADD.FTZ R0, R15, R2 ;  /* 0x000000020f007221 */ /* 0x000fe40000010000 */
[----:B------:R-:W1:Y:S01]  /*9f40*/  LDSM.16.MT88.4 R12, [R143+UR4+0x8900] ;  /* 0x008900048f0c783b */ /* 0x000e620008004200 */
[----:B------:R-:W-:Y:S01]  /*9f50*/  FADD.FTZ R2, R18, R16 ;  /* 0x0000001012027221 */ /* 0x000fe20000010000 */
[C---:B-----5:R-:W-:Y:S04]  /*9f60*/  HMMA.16816.F32 R52, R160.reuse, R4, R52 ;  /* 0x00000004a034723c */ /* 0x060fe80000001834 */
[----:B------:R-:W-:Y:S01]  /*9f70*/  @P0 MOV R18, R248 ;  /* 0x000000f800120202 */ /* 0x000fe20000000f00 */
[----:B------:R-:W-:Y:S02]  /*9f80*/  FADD.FTZ R0, R19, R0 ;  /* 0x0000000013007221 */ /* 0x000fe40000010000 */
[----:B------:R-:W-:Y:S01]  /*9f90*/  MOV R4, UR20 ;  /* 0x0000001400047c02 */ /* 0x000fe20008000f00 */
[----:B------:R-:W-:Y:S01]  /*9fa0*/  IMAD.U32 R5, RZ, RZ, UR21 ;  /* 0x00000015ff057e24 */ /* 0x000fe2000f8e00ff */
[C---:B------:R-:W-:Y:S03]  /*9fb0*/  HMMA.16816.F32 R56, R160.reuse, R6, R56 ;  /* 0x00000006a038723c */ /* 0x040fe60000001838 */
[----:B----4-:R-:W-:Y:S02]  /*9fc0*/  @P0 IMAD.MOV.U32 R19, RZ, RZ, R251 ;  /* 0x000000ffff130224 */ /* 0x010fe400078e00fb */
[----:B------:R-:W-:Y:S02]  /*9fd0*/  FADD.FTZ R2, R252, R2 ;  /* 0x00000002fc027221 */ /* 0x000fe40000010000 */
[----:B------:R-:W-:Y:S01]  /*9fe0*/  @P0 IMAD.WIDE.U32 R18, R4, 0x60, R18 ;  /* 0x0000006004120825 */ /* 0x000fe200078e0012 */
[C---:B------:R-:W-:Y:S01]  /*9ff0*/  HMMA.16816.F32 R60, R160.reuse, R8, R60 ;  /* 0x00000008a03c723c */ /* 0x040fe2000000183c */
[----:B------:R2:W3:Y:S03]  /*a000*/  LDSM.16.MT88.4 R4, [R142+0x8900] ;  /* 0x008900008e04783b */ /* 0x0004e60000004200 */
[----:B------:R-:W-:Y:S02]  /*a010*/  FADD.FTZ R0, R241, R0 ;  /* 0x00000000f1007221 */ /* 0x000fe40000010000 */
[----:B------:R-:W-:Y:S02]  /*a020*/  FADD.FTZ R2, R234, R2 ;  /* 0x00000002ea027221 */ /* 0x000fe40000010000 */
[----:B------:R-:W-:Y:S01]  /*a030*/  FADD.FTZ R0, R226, R0 ;  /* 0x00000000e2007221 */ /* 0x000fe20000010000 */
[C---:B------:R-:W-:Y:S01]  /*a040*/  HMMA.16816.F32 R64, R160.reuse, R10, R64 ;  /* 0x0000000aa040723c */ /* 0x040fe20000001840 */
[----:B------:R-:W4:Y:S02]  /*a050*/  LDSM.16.MT88.4 R8, [R236+UR4+0x8900] ;  /* 0x00890004ec08783b */ /* 0x000f240008004200 */
[----:B------:R-:W-:Y:S02]  /*a060*/  FADD.FTZ R2, R225, R2 ;  /* 0x00000002e1027221 */ /* 0x000fe40000010000 */
[----:B------:R-:W-:Y:S02]  /*a070*/  FADD.FTZ R0, R227, R0 ;  /* 0x00000000e3007221 */ /* 0x000fe40000010000 */
[----:B------:R-:W-:Y:S02]  /*a080*/  FADD.FTZ R16, R224, R2 ;  /* 0x00000002e0107221 */ /* 0x000fe40000010000 */
[----:B------:R-:W-:Y:S01]  /*a090*/  FADD.FTZ R2, R247, R0 ;  /* 0x00000000f7027221 */ /* 0x000fe20000010000 */
[C---:B-1----:R-:W-:Y:S03]  /*a0a0*/  HMMA.16816.F32 R68, R160.reuse, R12, R68 ;  /* 0x0000000ca044723c */ /* 0x042fe60000001844 */
[----:B------:R-:W-:Y:S02]  /*a0b0*/  FADD.FTZ R2, R246, R2 ;  /* 0x00000002f6027221 */ /* 0x000fe40000010000 */
[----:B------:R-:W-:Y:S02]  /*a0c0*/  FADD.FTZ R0, R245, R16 ;  /* 0x00000010f5007221 */ /* 0x000fe40000010000 */
[----:B--2---:R-:W-:Y:S01]  /*a0d0*/  IMAD.MOV.U32 R142, RZ, RZ, R3 ;  /* 0x000000ffff8e7224 */ /* 0x004fe200078e0003 */
[C---:B------:R-:W-:Y:S01]  /*a0e0*/  HMMA.16816.F32 R72, R160.reuse, R14, R72 ;  /* 0x0000000ea048723c */ /* 0x040fe20000001848 */
[----:B------:R1:W2:Y:S03]  /*a0f0*/  LDSM.16.MT88.4 R12, [R141+0x8900] ;  /* 0x008900008d0c783b */ /* 0x0002a60000004200 */
[----:B------:R-:W-:Y:S02]  /*a100*/  FADD.FTZ R16, R244, R0 ;  /* 0x00000000f4107221 */ /* 0x000fe40000010000 */
[----:B------:R-:W-:Y:S02]  /*a110*/  FADD.FTZ R0, R243, R2 ;  /* 0x00000002f3007221 */ /* 0x000fe40000010000 */
[----:B------:R-:W-:Y:S04]  /*a120*/  @P0 IMAD.SHL.U32 R2, R18, 0x2, RZ ;  /* 0x0000000212020824 */ /* 0x000fe800078e00ff */
[----:B------:R-:W-:Y:S01]  /*a130*/  FADD.FTZ R17, R242, R0 ;  /* 0x00000000f2117221 */ /* 0x000fe20000010000 */
[----:B------:R-:W-:Y:S01]  /*a140*/  MOV R0, UR12 ;  /* 0x0000000c00007c02 */ /* 0x000fe20008000f00 */
[----:B------:R-:W-:Y:S01]  /*a150*/  FADD.FTZ R20, R235, R16 ;  /* 0x00000010eb147221 */ /* 0x000fe20000010000 */
[----:B------:R-:W-:Y:S01]  /*a160*/  @P0 IADD3 R16, R19, UR17, RZ ;  /* 0x0000001113100c10 */ /* 0x000fe2000fffe0ff */
[C---:B---3--:R-:W-:Y:S01]  /*a170*/  HMMA.16816.F32 R76, R160.reuse, R4, R76 ;  /* 0x00000004a04c723c */ /* 0x048fe2000000184c */
[----:B------:R-:W-:Y:S02]  /*a180*/  @UP0 USHF.L.U32 UR17, UR6, 0x6, URZ ;  /* 0x0000000606110899 */ /* 0x000fe4000800063f */
[----:B------:R-:W-:Y:S01]  /*a190*/  @P0 IMAD R0, R0, 0x4800, R21 ;  /* 0x0000480000000824 */ /* 0x000fe200078e0215 */
[----:B------:R-:W-:Y:S01]  /*a1a0*/  @P0 SHF.L.U64.HI R18, R18, 0x1, R16 ;  /* 0x0000000112120819 */ /* 0x000fe20000010210 */
[----:B------:R-:W-:Y:S01]  /*a1b0*/  FADD.FTZ R22, R212, R17 ;  /* 0x00000011d4167221 */ /* 0x000fe20000010000 */
[----:B------:R-:W-:Y:S01]  /*a1c0*/  @P0 IADD3 R16, P6, R2, c[0x0][0x1c8], RZ ;  /* 0x0000720002100a10 */ /* 0x000fe20007fde0ff */
[----:B------:R-:W-:Y:S01]  /*a1d0*/  FADD.FTZ R19, R238, R20 ;  /* 0x00000014ee137221 */ /* 0x000fe20000010000 */
[----:B------:R-:W-:Y:S01]  /*a1e0*/  @P0 SHF.L.U32 R0, R0, 0x1, RZ ;  /* 0x0000000100000819 */ /* 0x000fe200000006ff */
[C---:B------:R-:W-:Y:S01]  /*a1f0*/  HMMA.16816.F32 R80, R160.reuse, R6, R80 ;  /* 0x00000006a050723c */ /* 0x040fe20000001850 */
[----:B------:R-:W-:Y:S02]  /*a200*/  UISETP.GT.AND UP0, UPT, UR15, UR13, UPT ;  /* 0x0000000d0f00728c */ /* 0x000fe4000bf04270 */
[----:B------:R-:W-:Y:S01]  /*a210*/  @P0 IADD3.X R17, R18, c[0x0][0x1cc], RZ, P6, !PT ;  /* 0x0000730012110a10 */ /* 0x000fe200037fe4ff */
[----:B------:R-:W-:Y:S01]  /*a220*/  FADD.FTZ R22, R215, R22 ;  /* 0x00000016d7167221 */ /* 0x000fe20000010000 */
[----:B------:R-:W-:Y:S01]  /*a230*/  @P0 IADD3 R20, P5, R2, 0x80, RZ ;  /* 0x0000008002140810 */ /* 0x000fe20007fbe0ff */
[----:B------:R-:W-:Y:S01]  /*a240*/  FADD.FTZ R19, R214, R19 ;  /* 0x00000013d6137221 */ /* 0x000fe20000010000 */
[----:B------:R-:W-:Y:S01]  /*a250*/  UIADD3 UR15, UR5, 0x1, URZ ;  /* 0x00000001050f7890 */ /* 0x000fe2000fffe03f */
[----:B------:R-:W-:Y:S01]  /*a260*/  @!PT LDS RZ, [RZ] ;  /* 0x00000000fffff984 */ /* 0x000fe20000000800 */
[----:B------:R-:W-:Y:S01]  /*a270*/  @!PT LDS RZ, [RZ] ;  /* 0x00000000fffff984 */ /* 0x000fe20000000800 */
[----:B------:R-:W-:Y:S01]  /*a280*/  @!PT LDS RZ, [RZ] ;  /* 0x00000000fffff984 */ /* 0x000fe20000000800 */
[----:B------:R3:W-:Y:S01]  /*a290*/  @P0 LDGSTS.E.BYPASS.LTC128B.128 [R0+0x12100], [R16.64], !P4 ;  /* 0x1210000010000fae */ /* 0x0007e2000e101d58 */
[----:B------:R-:W-:Y:S01]  /*a2a0*/  @P0 IADD3 R20, P1, R20, c[0x0][0x1c8], RZ ;  /* 0x0000720014140a10 */ /* 0x000fe20007f3e0ff */
[C---:B----4-:R-:W-:Y:S01]  /*a2b0*/  HMMA.16816.F32 R84, R160.reuse, R8, R84 ;  /* 0x00000008a054723c */ /* 0x050fe20000001854 */
[----:B------:R-:W-:Y:S02]  /*a2c0*/  USEL UR5, UR15, URZ, !UP1 ;  /* 0x0000003f0f057287 */ /* 0x000fe4000c800000 */
[----:B------:R-:W-:Y:S01]  /*a2d0*/  @P0 IADD3.X R21, RZ, c[0x0][0x1cc], R18, P1, P5 ;  /* 0x00007300ff150a10 */ /* 0x000fe20000fea412 */
[----:B------:R-:W-:Y:S01]  /*a2e0*/  FADD.FTZ R4, R183, R22 ;  /* 0x00000016b7047221 */ /* 0x000fe20000010000 */
[----:B------:R-:W-:Y:S01]  /*a2f0*/  @P0 IADD3 R2, P5, R2, 0x100, RZ ;  /* 0x0000010002020810 */ /* 0x000fe20007fbe0ff */
[----:B------:R-:W-:Y:S01]  /*a300*/  FADD.FTZ R5, R213, R19 ;  /* 0x00000013d5057221 */ /* 0x000fe20000010000 */
[----:B------:R-:W-:Y:S01]  /*a310*/  UMOV UR15, UR28 ;  /* 0x0000001c000f7c82 */ /* 0x000fe20008000000 */
[----:B------:R3:W-:Y:S01]  /*a320*/  @P0 LDGSTS.E.BYPASS.LTC128B.128 [R0+0x15100], [R20.64], !P3 ;  /* 0x1510000014000fae */ /* 0x0007e2000d901d58 */
[----:B------:R-:W-:Y:S01]  /*a330*/  @P0 IADD3 R6, P1, R2, c[0x0][0x1c8], RZ ;  /* 0x0000720002060a10 */ /* 0x000fe20007f3e0ff */
[C---:B------:R-:W-:Y:S03]  /*a340*/  HMMA.16816.F32 R88, R160.reuse, R10, R88 ;  /* 0x0000000aa058723c */ /* 0x040fe60000001858 */
[----:B------:R-:W-:Y:S01]  /*a350*/  @P0 IADD3.X R7, RZ, c[0x0][0x1cc], R18, P1, P5 ;  /* 0x00007300ff070a10 */ /* 0x000fe20000fea412 */
[----:B------:R-:W-:Y:S01]  /*a360*/  FADD.FTZ R4, R182, R4 ;  /* 0x00000004b6047221 */ /* 0x000fe20000010000 */
[----:B-1----:R-:W-:Y:S01]  /*a370*/  MOV R141, R140 ;  /* 0x0000008c008d7202 */ /* 0x002fe20000000f00 */
[----:B------:R-:W-:Y:S02]  /*a380*/  FADD.FTZ R5, R180, R5 ;  /* 0x00000005b4057221 */ /* 0x000fe40000010000 */
[----:B------:R1:W-:Y:S01]  /*a390*/  @P0 LDGSTS.E.BYPASS.LTC128B.128 [R0+0x18100], [R6.64], !P2 ;  /* 0x1810000006000fae */ /* 0x0003e2000d101d58 */
[C---:B--2---:R-:W-:Y:S03]  /*a3a0*/  HMMA.16816.F32 R92, R160.reuse, R12, R92 ;  /* 0x0000000ca05c723c */ /* 0x044fe6000000185c */
[----:B------:R-:W-:Y:S02]  /*a3b0*/  FADD.FTZ R2, R181, R5 ;  /* 0x00000005b5027221 */ /* 0x000fe40000010000 */
[----:B------:R-:W-:Y:S01]  /*a3c0*/  FADD.FTZ R5, R178, R4 ;  /* 0x00000004b2057221 */ /* 0x000fe20000010000 */
[----:B------:R-:W-:Y:S01]  /*a3d0*/  @P0 IADD3 R4, P1, R16, UR17, RZ ;  /* 0x0000001110040c10 */ /* 0x000fe2000ff3e0ff */
[----:B------:R-:W-:Y:S01]  /*a3e0*/  FADD.FTZ R18, R174, R2 ;  /* 0x00000002ae127221 */ /* 0x000fe20000010000 */
[----:B------:R-:W-:Y:S04]  /*a3f0*/  HMMA.16816.F32 R96, R160, R14, R96 ;  /* 0x0000000ea060723c */ /* 0x000fe80000001860 */
[----:B------:R-:W-:Y:S01]  /*a400*/  FADD.FTZ R2, R179, R5 ;  /* 0x00000005b3027221 */ /* 0x000fe20000010000 */
[----:B------:R-:W-:Y:S01]  /*a410*/  @P0 IADD3.X R5, R17, UR18, RZ, P1, !PT ;  /* 0x0000001211050c10 */ /* 0x000fe20008ffe4ff */
[----:B------:R-:W-:Y:S02]  /*a420*/  FADD.FTZ R8, R176, R18 ;  /* 0x00000012b0087221 */ /* 0x000fe40000010000 */
[----:B------:R-:W-:Y:S02]  /*a430*/  FADD.FTZ R2, R177, R2 ;  /* 0x00000002b1027221 */ /* 0x000fe40000010000 */
[----:B------:R2:W-:Y:S02]  /*a440*/  @P0 LDGSTS.E.BYPASS.LTC128B.128 [R0+0x13100], [R4.64], !P4 ;  /* 0x1310000004000fae */ /* 0x0005e4000e101d58 */
[----:B------:R-:W-:Y:S04]  /*a450*/  FADD.FTZ R2, R175, R2 ;  /* 0x00000002af027221 */ /* 0x000fe80000010000 */
[----:B------:R-:W-:Y:S02]  /*a460*/  FADD.FTZ R2, R171, R2 ;  /* 0x00000002ab027221 */ /* 0x000fe40000010000 */
[----:B------:R2:W-:Y:S01]  /*a470*/  @P0 LDGSTS.E.BYPASS.LTC128B.128 [R0+0x16100], [R4.64+0x80], !P3 ;  /* 0x1610008004000fae */ /* 0x0005e2000d901d58 */
[----:B-1----:R-:W-:Y:S01]  /*a480*/  @P0 IADD3 R6, P1, R4, UR17, RZ ;  /* 0x0000001104060c10 */ /* 0x002fe2000ff3e0ff */
[----:B------:R-:W-:Y:S03]  /*a490*/  FADD.FTZ R2, R170, R2 ;  /* 0x00000002aa027221 */ /* 0x000fe60000010000 */
[----:B------:R-:W-:Y:S01]  /*a4a0*/  @P0 IADD3.X R7, R5, UR18, RZ, P1, !PT ;  /* 0x0000001205070c10 */ /* 0x000fe20008ffe4ff */
[----:B------:R-:W-:Y:S02]  /*a4b0*/  FADD.FTZ R2, R167, R2 ;  /* 0x00000002a7027221 */ /* 0x000fe40000010000 */
[----:B------:R2:W-:Y:S02]  /*a4c0*/  @P0 LDGSTS.E.BYPASS.LTC128B.128 [R0+0x19100], [R4.64+0x100], !P2 ;  /* 0x1910010004000fae */ /* 0x0005e4000d101d58 */
[----:B------:R-:W-:Y:S06]  /*a4d0*/  FADD.FTZ R2, R166, R2 ;  /* 0x00000002a6027221 */ /* 0x000fec0000010000 */
[----:B------:R3:W-:Y:S08]  /*a4e0*/  @P0 LDGSTS.E.BYPASS.LTC128B.128 [R0+0x14100], [R6.64], !P4 ;  /* 0x1410000006000fae */ /* 0x0007f0000e101d58 */
[----:B------:R3:W-:Y:S08]  /*a4f0*/  @P0 LDGSTS.E.BYPASS.LTC128B.128 [R0+0x17100], [R6.64+0x80], !P3 ;  /* 0x1710008006000fae */ /* 0x0007f0000d901d58 */
[----:B------:R3:W-:Y:S01]  /*a500*/  @P0 LDGSTS.E.BYPASS.LTC128B.128 [R0+0x1a100], [R6.64+0x100], !P2 ;  /* 0x1a10010006000fae */ /* 0x0007e2000d101d58 */
[----:B------:R-:W-:Y:S01]  /*a510*/  PLOP3.LUT P0, PT, PT, PT, UP0, 0x80, 0x0 ;  /* 0x000000000000781c */ /* 0x000fe20003f0f008 */
[----:B--2---:R-:W-:Y:S06]  /*a520*/  FADD.FTZ R4, R173, R8 ;  /* 0x00000008ad047221 */ /* 0x004fec0000010000 */
[----:B------:R1:W-:Y:S04]  /*a530*/  STL [R1+0x4], R2 ;  /* 0x0000040201007387 */ /* 0x0003e80000100800 */
[----:B------:R-:W0:Y:S01]  /*a540*/  LDGDEPBAR ;  /* 0x00000000000079af */ /* 0x000e220000000000 */
[----:B---3--:R-:W-:Y:S04]  /*a550*/  FADD.FTZ R0, R172, R4 ;  /* 0x00000004ac007221 */ /* 0x008fe80000010000 */
[----:B------:R-:W-:Y:S04]  /*a560*/  FADD.FTZ R0, R169, R0 ;  /* 0x00000000a9007221 */ /* 0x000fe80000010000 */
[----:B------:R-:W-:Y:S04]  /*a570*/  FADD.FTZ R0, R168, R0 ;  /* 0x00000000a8007221 */ /* 0x000fe80000010000 */
[----:B------:R-:W-:Y:S04]  /*a580*/  FADD.FTZ R0, R164, R0 ;  /* 0x00000000a4007221 */ /* 0x000fe80000010000 */
[----:B------:R-:W-:Y:S05]  /*a590*/  FADD.FTZ R0, R165, R0 ;  /* 0x00000000a5007221 */ /* 0x000fea0000010000 */
[----:B------:R1:W-:Y:S01]  /*a5a0*/  STL [R1+0x8], R0 ;  /* 0x0000080001007387 */ /* 0x0003e20000100800 */
[----:B------:R-:W-:-:S05]  /*a5b0*/  @P0 BRA `(.L_x_2434) ;  /* 0xffffbe2000000947 */ /* 0x000fca000383ffff */
.L_x_2433:
        /* <DEDUP_REMOVED lines=24> */
.L_x_2436:
[----:B------:R-:W2:Y:S01]  /*a740*/  LDL.64 R46, [R1+0x20] ;  /* 0x00002000012e7983 */ /* 0x000ea20000100a00 */
[----:B------:R-:W-:Y:S04]  /*a750*/  DEPBAR.LE SB0, 0x2 ;  /* 0x000080800000791a */ /* 0x000fe80000000000 */
[----:B------:R-:W-:Y:S01]  /*a760*/  UIMAD UR4, UR5, 0x9000, URZ ;  /* 0x00009000050478a4 */ /* 0x000fe2000f8e023f */
[----:B------:R-:W3:Y:S01]  /*a770*/  LDL.64 R44, [R1+0x28] ;  /* 0x00002800012c7983 */ /* 0x000ee20000100a00 */
[----:B------:R-:W-:Y:S02]  /*a780*/  UISETP.NE.AND UP0, UPT, UR28, URZ, UPT ;  /* 0x0000003f1c00728c */ /* 0x000fe4000bf05270 */
[----:B------:R-:W-:Y:S02]  /*a790*/  UIADD3 UR27, UR28, -0x1, URZ ;  /* 0xffffffff1c1b7890 */ /* 0x000fe4000fffe03f */
[----:B------:R-:W-:Y:S01]  /*a7a0*/  IADD3 R3, R237, UR4, RZ ;  /* 0x00000004ed037c10 */ /* 0x000fe2000fffe0ff */
[----:B------:R-:W4:Y:S04]  /*a7b0*/  LDL R170, [R1] ;  /* 0x0000000001aa7983 */ /* 0x000f280000100800 */
[----:B------:R-:W-:Y:S01]  /*a7c0*/  BAR.SYNC.DEFER_BLOCKING 0x0 ;  /* 0x0000000000007b1d */ /* 0x000fe20000010000 */
[-C--:B-1----:R-:W-:Y:S01]  /*a7d0*/  IADD3 R2, R239, R3.reuse, RZ ;  /* 0x00000003ef027210 */ /* 0x082fe20007ffe0ff */
[----:B------:R-:W-:Y:S01]  /*a7e0*/  @UP0 USHF.R.S32.HI UR15, URZ, 0x1f, UR27 ;  /* 0x0000001f3f0f0899 */ /* 0x000fe2000801141b */
[----:B------:R-:W-:Y:S01]  /*a7f0*/  PLOP3.LUT P0, PT, PT, PT, UP0, 0x80, 0x0 ;  /* 0x000000000000781c */ /* 0x000fe20003f0f008 */
[----:B------:R-:W-:Y:S01]  /*a800*/  @UP0 UIMAD.WIDE.U32 UR30, UR27, UR8, URZ ;  /* 0x000000081b1e02a5 */ /* 0x000fe2000f8e003f */
[C---:B------:R-:W-:Y:S01]  /*a810*/  IADD3 R3, R238.reuse, R3, RZ ;  /* 0x00000003ee037210 */ /* 0x040fe20007ffe0ff */
[----:B------:R-:W-:Y:S01]  /*a820*/  @UP0 UIMAD UR15, UR15, UR8, URZ ;  /* 0x000000080f0f02a4 */ /* 0x000fe2000f8e023f */
[----:B------:R-:W-:Y:S03]  /*a830*/  IADD3 R232, R238, R2, RZ ;  /* 0x00000002eee87210 */ /* 0x000fe60007ffe0ff */
[----:B------:R-:W-:Y:S01]  /*a840*/  @UP0 UIMAD UR15, UR27, UR9, UR15 ;  /* 0x000000091b0f02a4 */ /* 0x000fe2000f8e020f */
[----:B------:R-:W-:Y:S03]  /*a850*/  MOV R140, UR30 ;  /* 0x0000001e008c7c02 */ /* 0x000fe60008000f00 */
[----:B------:R-:W-:Y:S04]  /*a860*/  @UP0 UIADD3 UR15, UR31, UR15, URZ ;  /* 0x0000000f1f0f0290 */ /* 0x000fe8000fffe03f */
[----:B------:R-:W-:Y:S02]  /*a870*/  @UP0 UIMAD UR15, UR15, 0x60, URZ ;  /* 0x000000600f0f08a4 */ /* 0x000fe4000f8e023f */
[----:B------:R-:W-:Y:S01]  /*a880*/  UISETP.GE.AND UP0, UPT, UR28, 0x2, UPT ;  /* 0x000000021c00788c */ /* 0x000fe2000bf06270 */
[----:B------:R-:W1:Y:S10]  /*a890*/  LDSM.16.M88.4 R8, [R237+UR4+0x12100] ;  /* 0x01210004ed08783b */ /* 0x000e740008000200 */
[----:B------:R-:W-:Y:S01]  /*a8a0*/  @UP0 UIADD3 UR26, UR28, -0x2, URZ ;  /* 0xfffffffe1c1a0890 */ /* 0x000fe2000fffe03f */
[----:B------:R-:W5:Y:S03]  /*a8b0*/  LDSM.16.M88.4 R16, [R237+UR4+0x12900] ;  /* 0x01290004ed10783b */ /* 0x000f660008000200 */
[----:B------:R-:W-:Y:S05]  /*a8c0*/  @UP0 UIMAD.WIDE.U32 UR30, UR26, UR6, URZ ;  /* 0x000000061a1e02a5 */ /* 0x000fea000f8e003f */
[----:B------:R-:W5:Y:S08]  /*a8d0*/  LDSM.16.M88.4 R24, [R237+UR4+0x13100] ;  /* 0x01310004ed18783b */ /* 0x000f700008000200 */
[----:B------:R-:W4:Y:S04]  /*a8e0*/  LDL.LU R252, [R1+0x4] ;  /* 0x0000040001fc7983 */ /* 0x000f280000300800 */
[----:B------:R-:W5:Y:S08]  /*a8f0*/  LDSM.16.M88.4 R32, [R237+UR4+0x13900] ;  /* 0x01390004ed20783b */ /* 0x000f700008000200 */
[----:B------:R-:W4:Y:S01]  /*a900*/  LDL.LU R247, [R1+0x8] ;  /* 0x0000080001f77983 */ /* 0x000f220000300800 */
[C---:B-1----:R-:W-:Y:S03]  /*a910*/  HMMA.16816.F32 R4, R152.reuse, R8, RZ ;  /* 0x000000089804723c */ /* 0x042fe600000018ff */
[----:B------:R-:W1:Y:S05]  /*a920*/  LDSM.16.M88.4 R40, [R237+UR4+0x14100] ;  /* 0x01410004ed28783b */ /* 0x000e6a0008000200 */
[C---:B------:R-:W-:Y:S03]  /*a930*/  HMMA.16816.F32 R8, R152.reuse, R10, RZ ;  /* 0x0000000a9808723c */ /* 0x040fe600000018ff */
[----:B------:R-:W1:Y:S05]  /*a940*/  LDSM.16.M88.4 R48, [R237+UR4+0x14900] ;  /* 0x01490004ed30783b */ /* 0x000e6a0008000200 */
[C---:B-----5:R-:W-:Y:S03]  /*a950*/  HMMA.16816.F32 R12, R152.reuse, R16, RZ ;  /* 0x00000010980c723c */ /* 0x060fe600000018ff */
[----:B------:R-:W5:Y:S05]  /*a960*/  LDSM.16.M88.4 R160, [R2+0x12100] ;  /* 0x0121000002a0783b */ /* 0x000f6a0000000200 */
[C---:B------:R-:W-:Y:S03]  /*a970*/  HMMA.16816.F32 R16, R152.reuse, R18, RZ ;  /* 0x000000129810723c */ /* 0x040fe600000018ff */
[----:B------:R-:W2:Y:S05]  /*a980*/  LDSM.16.M88.4 R164, [R2+0x12900] ;  /* 0x0129000002a4783b */ /* 0x000eaa0000000200 */
[C---:B------:R-:W-:Y:S03]  /*a990*/  HMMA.16816.F32 R20, R152.reuse, R24, RZ ;  /* 0x000000189814723c */ /* 0x040fe600000018ff */
[----:B------:R-:W-:Y:S05]  /*a9a0*/  LDSM.16.M88.4 R172, [R2+0x13900] ;  /* 0x0139000002ac783b */ /* 0x000fea0000000200 */
[C---:B------:R-:W-:Y:S03]  /*a9b0*/  HMMA.16816.F32 R24, R152.reuse, R26, RZ ;  /* 0x0000001a9818723c */ /* 0x040fe600000018ff */
[----:B------:R-:W-:Y:S05]  /*a9c0*/  LDSM.16.M88.4 R176, [R2+0x14100] ;  /* 0x0141000002b0783b */ /* 0x000fea0000000200 */
[C---:B------:R-:W-:Y:S03]  /*a9d0*/  HMMA.16816.F32 R28, R152.reuse, R32, RZ ;  /* 0x00000020981c723c */ /* 0x040fe600000018ff */
[----:B------:R-:W-:Y:S05]  /*a9e0*/  LDSM.16.M88.4 R180, [R2+0x14900] ;  /* 0x0149000002b4783b */ /* 0x000fea0000000200 */
[C---:B------:R-:W-:Y:S03]  /*a9f0*/  HMMA.16816.F32 R32, R152.reuse, R34, RZ ;  /* 0x000000229820723c */ /* 0x040fe600000018ff */
[----:B------:R-:W4:Y:S06]  /*aa00*/  LDL.64 R250, [R1+0x18] ;  /* 0x0000180001fa7983 */ /* 0x000f2c0000100a00 */
[----:B------:R-:W4:Y:S01]  /*aa10*/  LDL.64 R248, [R1+0x30] ;  /* 0x0000300001f87983 */ /* 0x000f220000100a00 */
[C---:B-1----:R-:W-:Y:S08]  /*aa20*/  HMMA.16816.F32 R36, R152.reuse, R40, RZ ;  /* 0x000000289824723c */ /* 0x042ff000000018ff */
[C---:B------:R-:W-:Y:S01]  /*aa30*/  HMMA.16816.F32 R40, R152.reuse, R42, RZ ;  /* 0x0000002a9828723c */ /* 0x040fe200000018ff */
[----:B--2---:R-:W-:Y:S03]  /*aa40*/  @P0 MOV R169, R47 ;  /* 0x0000002f00a90202 */ /* 0x004fe60000000f00 */
[----:B---3--:R-:W-:Y:S04]  /*aa50*/  @P0 MOV R168, R44 ;  /* 0x0000002c00a80202 */ /* 0x008fe80000000f00 */
[C---:B------:R-:W-:Y:S01]  /*aa60*/  HMMA.16816.F32 R44, R152.reuse, R48, RZ ;  /* 0x00000030982c723c */ /* 0x040fe200000018ff */
[----:B------:R-:W-:Y:S07]  /*aa70*/  @P0 IMAD.WIDE.U32 R168, R140, 0x60, R168 ;  /* 0x000000608ca80825 */ /* 0x000fee00078e00a8 */
[----:B------:R-:W-:Y:S01]  /*aa80*/  HMMA.16816.F32 R48, R152, R50, RZ ;  /* 0x000000329830723c */ /* 0x000fe200000018ff */
[----:B------:R-:W-:Y:S03]  /*aa90*/  @P0 SHF.L.U32 R140, R168, 0x1, RZ ;  /* 0x00000001a88c0819 */ /* 0x000fe600000006ff */
[----:B------:R-:W-:Y:S01]  /*aaa0*/  @P0 IADD3 R142, R169, UR15, RZ ;  /* 0x0000000fa98e0c10 */ /* 0x000fe2000fffe0ff */
[----:B------:R-:W-:Y:S01]  /*aab0*/  @UP0 USHF.R.S32.HI UR15, URZ, 0x1f, UR26 ;  /* 0x0000001f3f0f0899 */ /* 0x000fe2000801141a */
[----:B------:R-:W-:Y:S02]  /*aac0*/  @P0 IADD3 R214, P6, R140, 0x80, RZ ;  /* 0x000000808cd60810 */ /* 0x000fe40007fde0ff */
[C---:B-----5:R-:W-:Y:S01]  /*aad0*/  HMMA.16816.F32 R4, R156.reuse, R160, R4 ;  /* 0x000000a09c04723c */ /* 0x060fe20000001804 */
[----:B------:R-:W-:Y:S04]  /*aae0*/  @UP0 UIMAD UR15, UR15, UR6, URZ ;  /* 0x000000060f0f02a4 */ /* 0x000fe8000f8e023f */
[----:B------:R-:W-:Y:S01]  /*aaf0*/  @P0 SHF.L.U64.HI R142, R168, 0x1, R142 ;  /* 0x00000001a88e0819 */ /* 0x000fe2000001028e */
[----:B------:R-:W-:Y:S01]  /*ab00*/  @UP0 UIMAD UR15, UR26, UR7, UR15 ;  /* 0x000000071a0f02a4 */ /* 0x000fe2000f8e020f */
[----:B------:R-:W-:Y:S01]  /*ab10*/  MOV R168, UR12 ;  /* 0x0000000c00a87c02 */ /* 0x000fe20008000f00 */
[C---:B------:R-:W-:Y:S01]  /*ab20*/  HMMA.16816.F32 R8, R156.reuse, R162, R8 ;  /* 0x000000a29c08723c */ /* 0x040fe20000001808 */
[----:B------:R-:W-:Y:S02]  /*ab30*/  UIADD3 UR26, UR12, 0x1, URZ ;  /* 0x000000010c1a7890 */ /* 0x000fe4000fffe03f */
[----:B------:R-:W-:Y:S01]  /*ab40*/  @UP0 UIADD3 UR15, UR31, UR15, URZ ;  /* 0x0000000f1f0f0290 */ /* 0x000fe2000fffe03f */
[----:B------:R-:W-:Y:S02]  /*ab50*/  @P0 IADD3 R214, P5, R214, c[0x0][0x1f8], RZ ;  /* 0x00007e00d6d60a10 */ /* 0x000fe40007fbe0ff */
[C---:B------:R-:W-:Y:S01]  /*ab60*/  @P0 IADD3 R212, P1, R140.reuse, 0x100, RZ ;  /* 0x000001008cd40810 */ /* 0x040fe20007f3e0ff */
[----:B------:R-:W-:Y:S01]  /*ab70*/  @UP0 UIMAD UR15, UR15, 0x60, URZ ;  /* 0x000000600f0f08a4 */ /* 0x000fe2000f8e023f */
[C---:B------:R-:W-:Y:S04]  /*ab80*/  HMMA.16816.F32 R12, R156.reuse, R164, R12 ;  /* 0x000000a49c0c723c */ /* 0x040fe8000000180c */
[----:B------:R-:W-:Y:S02]  /*ab90*/  @P0 IADD3.X R215, RZ, c[0x0][0x1fc], R142, P5, P6 ;  /* 0x00007f00ffd70a10 */ /* 0x000fe40002fec48e */
[----:B------:R-:W-:Y:S01]  /*aba0*/  @P0 IADD3 R160, P6, R140, c[0x0][0x1f8], RZ ;  /* 0x00007e008ca00a10 */ /* 0x000fe20007fde0ff */
[----:B----4-:R-:W-:Y:S01]  /*abb0*/  @P0 IMAD R140, R168, 0x9000, R170 ;  /* 0x00009000a88c0824 */ /* 0x010fe200078e02aa */
[C---:B------:R-:W-:Y:S01]  /*abc0*/  HMMA.16816.F32 R16, R156.reuse, R166, R16 ;  /* 0x000000a69c10723c */ /* 0x040fe20000001810 */
[----:B------:R-:W1:Y:S03]  /*abd0*/  LDSM.16.M88.4 R168, [R2+0x13100] ;  /* 0x0131000002a8783b */ /* 0x000e660000000200 */
[----:B------:R-:W-:Y:S02]  /*abe0*/  @P0 IADD3.X R161, R142, c[0x0][0x1fc], RZ, P6, !PT ;  /* 0x00007f008ea10a10 */ /* 0x000fe400037fe4ff */
[----:B------:R-:W-:Y:S03]  /*abf0*/  @P0 IADD3 R212, P5, R212, c[0x0][0x1f8], RZ ;  /* 0x00007e00d4d40a10 */ /* 0x000fe60007fbe0ff */
[----:B------:R-:W-:Y:S01]  /*ac00*/  @!PT LDS RZ, [RZ] ;  /* 0x00000000fffff984 */ /* 0x000fe20000000800 */
[----:B------:R-:W-:Y:S01]  /*ac10*/  @!PT LDS RZ, [RZ] ;  /* 0x00000000fffff984 */ /* 0x000fe20000000800 */
[----:B------:R-:W-:Y:S01]  /*ac20*/  @!PT LDS RZ, [RZ] ;  /* 0x00000000fffff984 */ /* 0x000fe20000000800 */
[----:B------:R2:W-:Y:S03]  /*ac30*/  @P0 LDGSTS.E.BYPASS.LTC128B.128 [R140+0x100], [R160.64], !P4 ;  /* 0x00100000a08c0fae */ /* 0x0005e6000e101d58 */
[----:B------:R-:W-:Y:S05]  /*ac40*/  @P0 IADD3.X R213, RZ, c[0x0][0x1fc], R142, P5, P1 ;  /* 0x00007f00ffd50a10 */ /* 0x000fea0002fe248e */
[----:B------:R3:W-:Y:S08]  /*ac50*/  @P0 LDGSTS.E.BYPASS.LTC128B.128 [R140+0x3100], [R214.64], !P3 ;  /* 0x03100000d68c0fae */ /* 0x0007f0000d901d58 */
[----:B------:R4:W-:Y:S01]  /*ac60*/  @P0 LDGSTS.E.BYPASS.LTC128B.128 [R140+0x6100], [R212.64], !P2 ;  /* 0x06100000d48c0fae */ /* 0x0009e2000d101d58 */
[----:B--2---:R-:W-:Y:S04]  /*ac70*/  @P0 IADD3 R160, P1, R160, UR11, RZ ;  /* 0x0000000ba0a00c10 */ /* 0x004fe8000ff3e0ff */
[----:B------:R-:W-:Y:S01]  /*ac80*/  @P0 IADD3.X R161, R161, UR10, RZ, P1, !PT ;  /* 0x0000000aa1a10c10 */ /* 0x000fe20008ffe4ff */
[C---:B-1----:R-:W-:Y:S03]  /*ac90*/  HMMA.16816.F32 R20, R156.reuse, R168, R20 ;  /* 0x000000a89c14723c */ /* 0x042fe60000001814 */
[C---:B------:R-:W-:Y:S01]  /*aca0*/  @P0 IADD3 R162, P6, R160.reuse, UR11, RZ ;  /* 0x0000000ba0a20c10 */ /* 0x040fe2000ffde0ff */
[----:B------:R1:W-:Y:S01]  /*acb0*/  @P0 LDGSTS.E.BYPASS.LTC128B.128 [R140+0x1100], [R160.64], !P4 ;  /* 0x01100000a08c0fae */ /* 0x0003e2000e101d58 */
[C---:B---3--:R-:W-:Y:S02]  /*acc0*/  @P0 IADD3 R214, P5, R160.reuse, UR21, RZ ;  /* 0x00000015a0d60c10 */ /* 0x048fe4000ffbe0ff */
[C---:B------:R-:W-:Y:S01]  /*acd0*/  @P0 IADD3.X R163, R161.reuse, UR10, RZ, P6, !PT ;  /* 0x0000000aa1a30c10 */ /* 0x040fe2000b7fe4ff */
[C---:B------:R-:W-:Y:S04]  /*ace0*/  HMMA.16816.F32 R24, R156.reuse, R170, R24 ;  /* 0x000000aa9c18723c */ /* 0x040fe80000001818 */
[----:B------:R1:W-:Y:S01]  /*acf0*/  @P0 LDGSTS.E.BYPASS.LTC128B.128 [R140+0x4100], [R160.64+0x80], !P3 ;  /* 0x04100080a08c0fae */ /* 0x0003e2000d901d58 */
[C---:B------:R-:W-:Y:S02]  /*ad00*/  @P0 IADD3.X R215, R161.reuse, UR20, RZ, P5, !PT ;  /* 0x00000014a1d70c10 */ /* 0x040fe4000affe4ff */
[----:B----4-:R-:W-:Y:S01]  /*ad10*/  @P0 IADD3 R212, P1, R160, UR23, RZ ;  /* 0x00000017a0d40c10 */ /* 0x010fe2000ff3e0ff */
[C---:B------:R-:W-:Y:S04]  /*ad20*/  HMMA.16816.F32 R28, R156.reuse, R172, R28 ;  /* 0x000000ac9c1c723c */ /* 0x040fe8000000181c */
[----:B------:R1:W-:Y:S01]  /*ad30*/  @P0 LDGSTS.E.BYPASS.LTC128B.128 [R140+0x7100], [R160.64+0x100], !P2 ;  /* 0x07100100a08c0fae */ /* 0x0003e2000d101d58 */
[----:B------:R-:W-:Y:S03]  /*ad40*/  @P0 IADD3.X R213, R161, UR22, RZ, P1, !PT ;  /* 0x00000016a1d50c10 */ /* 0x000fe60008ffe4ff */
[C---:B------:R-:W-:Y:S04]  /*ad50*/  HMMA.16816.F32 R32, R156.reuse, R174, R32 ;  /* 0x000000ae9c20723c */ /* 0x040fe80000001820 */
[----:B------:R1:W-:Y:S04]  /*ad60*/  @P0 LDGSTS.E.BYPASS.LTC128B.128 [R140+0x2100], [R162.64], !P4 ;  /* 0x02100000a28c0fae */ /* 0x0003e8000e101d58 */
[C---:B------:R-:W-:Y:S04]  /*ad70*/  HMMA.16816.F32 R36, R156.reuse, R176, R36 ;  /* 0x000000b09c24723c */ /* 0x040fe80000001824 */
[----:B------:R2:W-:Y:S04]  /*ad80*/  @P0 LDGSTS.E.BYPASS.LTC128B.128 [R140+0x5100], [R214.64], !P3 ;  /* 0x05100000d68c0fae */ /* 0x0005e8000d901d58 */
[C---:B------:R-:W-:Y:S04]  /*ad90*/  HMMA.16816.F32 R40, R156.reuse, R178, R40 ;  /* 0x000000b29c28723c */ /* 0x040fe80000001828 */
[----:B------:R2:W-:Y:S01]  /*ada0*/  @P0 LDGSTS.E.BYPASS.LTC128B.128 [R140+0x8100], [R212.64], !P2 ;  /* 0x08100000d48c0fae */ /* 0x0005e2000d101d58 */
[----:B------:R-:W-:Y:S01]  /*adb0*/  PLOP3.LUT P0, PT, PT, PT, UP0, 0x80, 0x0 ;  /* 0x000000000000781c */ /* 0x000fe20003f0f008 */
[----:B------:R-:W-:Y:S02]  /*adc0*/  UISETP.GE.AND UP0, UPT, UR12, 0x1, UPT ;  /* 0x000000010c00788c */ /* 0x000fe4000bf06270 */
[C---:B------:R-:W-:Y:S02]  /*add0*/  HMMA.16816.F32 R44, R156.reuse, R180, R44 ;  /* 0x000000b49c2c723c */ /* 0x040fe4000000182c */
[----:B------:R-:W-:Y:S02]  /*ade0*/  USEL UR12, UR26, URZ, !UP0 ;  /* 0x0000003f1a0c7287 */ /* 0x000fe4000c000000 */
[----:B------:R-:W-:Y:S01]  /*adf0*/  LDSM.16.M88.4 R164, [R3+0x12900] ;  /* 0x0129000003a4783b */ /* 0x000fe20000000200 */
[----:B------:R-:W-:Y:S03]  /*ae00*/  UISETP.GE.AND UP0, UPT, UR5, 0x1, UPT ;  /* 0x000000010500788c */ /* 0x000fe6000bf06270 */
[----:B------:R-:W-:Y:S04]  /*ae10*/  HMMA.16816.F32 R48, R156, R182, R48 ;  /* 0x000000b69c30723c */ /* 0x000fe80000001830 */
[----:B-1----:R-:W1:Y:S08]  /*ae20*/  LDSM.16.M88.4 R160, [R3+0x12100] ;  /* 0x0121000003a0783b */ /* 0x002e700000000200 */
[----:B------:R-:W3:Y:S01]  /*ae30*/  LDSM.16.M88.4 R168, [R3+0x13100] ;  /* 0x0131000003a8783b */ /* 0x000ee20000000200 */
[----:B--2---:R-:W-:Y:S04]  /*ae40*/  IADD3 R140, R238, UR4, R237 ;  /* 0x00000004ee8c7c10 */ /* 0x004fe8000fffe0ed */
[----:B------:R-:W-:Y:S03]  /*ae50*/  IADD3 R140, R239, R140, RZ ;  /* 0x0000008cef8c7210 */ /* 0x000fe60007ffe0ff */
[----:B------:R-:W0:Y:S08]  /*ae60*/  LDGDEPBAR ;  /* 0x00000000000079af */ /* 0x000e300000000000 */
[----:B------:R-:W2:Y:S08]  /*ae70*/  LDSM.16.M88.4 R172, [R3+0x13900] ;  /* 0x0139000003ac783b */ /* 0x000eb00000000200 */
[----:B------:R-:W4:Y:S01]  /*ae80*/  LDSM.16.M88.4 R176, [R3+0x14100] ;  /* 0x0141000003b0783b */ /* 0x000f220000000200 */
[C---:B-1----:R-:W-:Y:S07]  /*ae90*/  HMMA.16816.F32 R4, R184.reuse, R160, R4 ;  /* 0x000000a0b804723c */ /* 0x042fee0000001804 */
[----:B------:R-:W1:Y:S01]  /*aea0*/  LDSM.16.M88.4 R180, [R3+0x14900] ;  /* 0x0149000003b4783b */ /* 0x000e620000000200 */
[C---:B------:R-:W-:Y:S07]  /*aeb0*/  HMMA.16816.F32 R8, R184.reuse, R162, R8 ;  /* 0x000000a2b808723c */ /* 0x040fee0000001808 */
[----:B------:R-:W5:Y:S01]  /*aec0*/  LDSM.16.M88.4 R212, [R232+0x12100] ;  /* 0x01210000e8d4783b */ /* 0x000f620000000200 */
[C---:B------:R-:W-:Y:S07]  /*aed0*/  HMMA.16816.F32 R12, R184.reuse, R164, R12 ;  /* 0x000000a4b80c723c */ /* 0x040fee000000180c */
[----:B------:R-:W1:Y:S01]  /*aee0*/  LDSM.16.M88.4 R160, [R232+0x12900] ;  /* 0x01290000e8a0783b */ /* 0x000e620000000200 */
[C---:B------:R-:W-:Y:S07]  /*aef0*/  HMMA.16816.F32 R16, R184.reuse, R166, R16 ;  /* 0x000000a6b810723c */ /* 0x040fee0000001810 */
[----:B------:R-:W1:Y:S01]  /*af00*/  LDSM.16.M88.4 R164, [R232+0x13100] ;  /* 0x01310000e8a4783b */ /* 0x000e620000000200 */
[C---:B---3--:R-:W-:Y:S07]  /*af10*/  HMMA.16816.F32 R20, R184.reuse, R168, R20 ;  /* 0x000000a8b814723c */ /* 0x048fee0000001814 */
[----:B------:R-:W-:Y:S01]  /*af20*/  LDSM.16.M88.4 R224, [R237+UR4+0x17900] ;  /* 0x01790004ede0783b */ /* 0x000fe20008000200 */
[C---:B------:R-:W-:Y:S07]  /*af30*/  HMMA.16816.F32 R24, R184.reuse, R170, R24 ;  /* 0x000000aab818723c */ /* 0x040fee0000001818 */
[----:B------:R-:W3:Y:S01]  /*af40*/  LDSM.16.M88.4 R168, [R232+0x13900] ;  /* 0x01390000e8a8783b */ /* 0x000ee20000000200 */
[C---:B--2---:R-:W-:Y:S08]  /*af50*/  HMMA.16816.F32 R28, R184.reuse, R172, R28 ;  /* 0x000000acb81c723c */ /* 0x044ff0000000181c */
[C---:B------:R-:W-:Y:S01]  /*af60*/  HMMA.16816.F32 R32, R184.reuse, R174, R32 ;  /* 0x000000aeb820723c */ /* 0x040fe20000001820 */
[----:B------:R-:W2:Y:S07]  /*af70*/  LDSM.16.M88.4 R172, [R232+0x14100] ;  /* 0x01410000e8ac783b */ /* 0x000eae0000000200 */
[C---:B----4-:R-:W-:Y:S08]  /*af80*/  HMMA.16816.F32 R36, R184.reuse, R176, R36 ;  /* 0x000000b0b824723c */ /* 0x050ff00000001824 */
[C---:B------:R-:W-:Y:S01]  /*af90*/  HMMA.16816.F32 R40, R184.reuse, R178, R40 ;  /* 0x000000b2b828723c */ /* 0x040fe20000001828 */
[----:B------:R-:W4:Y:S07]  /*afa0*/  LDSM.16.M88.4 R176, [R232+0x14900] ;  /* 0x01490000e8b0783b */ /* 0x000f2e0000000200 */
[C---:B-1----:R-:W-:Y:S08]  /*afb0*/  HMMA.16816.F32 R44, R184.reuse, R180, R44 ;  /* 0x000000b4b82c723c */ /* 0x042ff0000000182c */
[----:B------:R-:W-:Y:S01]  /*afc0*/  HMMA.16816.F32 R48, R184, R182, R48 ;  /* 0x000000b6b830723c */ /* 0x000fe20000001830 */
[----:B------:R-:W1:Y:S07]  /*afd0*/  LDSM.16.M88.4 R180, [R237+UR4+0x15100] ;  /* 0x01510004edb4783b */ /* 0x000e6e0008000200 */
[C---:B-----5:R-:W-:Y:S08]  /*afe0*/  HMMA.16816.F32 R4, R188.reuse, R212, R4 ;  /* 0x000000d4bc04723c */ /* 0x060ff00000001804 */
[C---:B------:R-:W-:Y:S01]  /*aff0*/  HMMA.16816.F32 R8, R188.reuse, R214, R8 ;  /* 0x000000d6bc08723c */ /* 0x040fe20000001808 */
[----:B------:R-:W5:Y:S07]  /*b000*/  LDSM.16.M88.4 R212, [R237+UR4+0x15900] ;  /* 0x01590004edd4783b */ /* 0x000f6e0008000200 */
[C---:B------:R-:W-:Y:S08]  /*b010*/  HMMA.16816.F32 R12, R188.reuse, R160, R12 ;  /* 0x000000a0bc0c723c */ /* 0x040ff0000000180c */
[C---:B------:R-:W-:Y:S01]  /*b020*/  HMMA.16816.F32 R16, R188.reuse, R162, R16 ;  /* 0x000000a2bc10723c */ /* 0x040fe20000001810 */
[----:B------:R-:W1:Y:S07]  /*b030*/  LDSM.16.M88.4 R160, [R237+UR4+0x16100] ;  /* 0x01610004eda0783b */ /* 0x000e6e0008000200 */
[C---:B------:R-:W-:Y:S08]  /*b040*/  HMMA.16816.F32 R20, R188.reuse, R164, R20 ;  /* 0x000000a4bc14723c */ /* 0x040ff00000001814 */
[C---:B------:R-:W-:Y:S01]  /*b050*/  HMMA.16816.F32 R24, R188.reuse, R166, R24 ;  /* 0x000000a6bc18723c */ /* 0x040fe20000001818 */
[----:B------:R-:W1:Y:S07]  /*b060*/  LDSM.16.M88.4 R164, [R237+UR4+0x16900] ;  /* 0x01690004eda4783b */ /* 0x000e6e0008000200 */
[C---:B---3--:R-:W-:Y:S08]  /*b070*/  HMMA.16816.F32 R28, R188.reuse, R168, R28 ;  /* 0x000000a8bc1c723c */ /* 0x048ff0000000181c */
[C---:B------:R-:W-:Y:S01]  /*b080*/  HMMA.16816.F32 R32, R188.reuse, R170, R32 ;  /* 0x000000aabc20723c */ /* 0x040fe20000001820 */
[----:B------:R-:W3:Y:S07]  /*b090*/  LDSM.16.M88.4 R168, [R237+UR4+0x17100] ;  /* 0x01710004eda8783b */ /* 0x000eee0008000200 */
[C---:B--2---:R-:W-:Y:S08]  /*b0a0*/  HMMA.16816.F32 R36, R188.reuse, R172, R36 ;  /* 0x000000acbc24723c */ /* 0x044ff00000001824 */
[C---:B------:R-:W-:Y:S01]  /*b0b0*/  HMMA.16816.F32 R40, R188.reuse, R174, R40 ;  /* 0x000000aebc28723c */ /* 0x040fe20000001828 */
[----:B------:R-:W-:Y:S07]  /*b0c0*/  LDSM.16.M88.4 R172, [R2+0x16900] ;  /* 0x0169000002ac783b */ /* 0x000fee0000000200 */
[C---:B----4-:R-:W-:Y:S08]  /*b0d0*/  HMMA.16816.F32 R44, R188.reuse, R176, R44 ;  /* 0x000000b0bc2c723c */ /* 0x050ff0000000182c */
[----:B------:R-:W-:Y:S01]  /*b0e0*/  HMMA.16816.F32 R48, R188, R178, R48 ;  /* 0x000000b2bc30723c */ /* 0x000fe20000001830 */
[----:B------:R-:W-:Y:S07]  /*b0f0*/  LDSM.16.M88.4 R176, [R2+0x17100] ;  /* 0x0171000002b0783b */ /* 0x000fee0000000200 */
        /* <DEDUP_REMOVED lines=8> */
[----:B------:R-:W1:Y:S07]  /*b180*/  LDSM.16.M88.4 R160, [R2+0x15100] ;  /* 0x0151000002a0783b */ /* 0x000e6e0000000200 */
[C---:B------:R-:W-:Y:S08]  /*b190*/  HMMA.16816.F32 R28, R192.reuse, R164, R28 ;  /* 0x000000a4c01c723c */ /* 0x040ff0000000181c */
        /* <DEDUP_REMOVED lines=22> */
[----:B------:R-:W5:Y:S07]  /*b300*/  LDSM.16.M88.4 R176, [R3+0x17900] ;  /* 0x0179000003b0783b */ /* 0x000f6e0000000200 */
        /* <DEDUP_REMOVED lines=19> */
[C---:B-----5:R-:W-:Y:S08]  /*b440*/  HMMA.16816.F32 R44, R200.reuse, R176, R44 ;  /* 0x000000b0c82c723c */ /* 0x060ff0000000182c */
[----:B------:R-:W-:Y:S01]  /*b450*/  HMMA.16816.F32 R48, R200, R178, R48 ;  /* 0x000000b2c830723c */ /* 0x000fe20000001830 */
[----:B------:R-:W-:Y:S07]  /*b460*/  LDSM.16.M88.4 R176, [R237+UR4+0x19100] ;  /* 0x01910004edb0783b */ /* 0x000fee0008000200 */
[C---:B-1----:R-:W-:Y:S08]  /*b470*/  HMMA.16816.F32 R4, R204.reuse, R160, R4 ;  /* 0x000000a0cc04723c */ /* 0x042ff00000001804 */
[C---:B------:R-:W-:Y:S01]  /*b480*/  HMMA.16816.F32 R8, R204.reuse, R162, R8 ;  /* 0x000000a2cc08723c */ /* 0x040fe20000001808 */
[----:B------:R-:W1:Y:S07]  /*b490*/  LDSM.16.M88.4 R160, [R237+UR4+0x18900] ;  /* 0x01890004eda0783b */ /* 0x000e6e0008000200 */
        /* <DEDUP_REMOVED lines=62> */
[C---:B-----5:R-:W-:Y:S08]  /*b880*/  HMMA.16816.F32 R44, R220.reuse, R176, R44 ;  /* 0x000000b0dc2c723c */ /* 0x060ff0000000182c */
        /* <DEDUP_REMOVED lines=27> */
[C---:B------:R-:W-:Y:S01]  /*ba40*/  HMMA.16816.F32 R40, R228.reuse, R166, R40 ;  /* 0x000000a6e428723c */ /* 0x040fe20000001828 */
[----:B------:R-:W-:Y:S03]  /*ba50*/  LDSM.16.MT88.4 R172, [R143+UR4+0x3900] ;  /* 0x003900048fac783b */ /* 0x000fe60008004200 */
        /* <DEDUP_REMOVED lines=46> */
[----:B------:R-:W-:Y:S01]  /*bd40*/  FADD.FTZ R0, -R140, R0 ;  /* 0x000000008c007221 */ /* 0x000fe20000010100 */
        /* <DEDUP_REMOVED lines=30> */
[C---:B------:R-:W-:Y:S01]  /*bf30*/  FMUL.FTZ R104, R2.reuse, R104 ;  /* 0x0000006802687220 */ /* 0x040fe20000410000 */
[----:B------:R-:W-:Y:S01]  /*bf40*/  LDSM.16.MT88.4 R168, [R141+0x900] ;  /* 0x000900008da8783b */ /* 0x000fe20000004200 */
[C---:B------:R-:W-:Y:S02]  /*bf50*/  FMUL.FTZ R105, R2.reuse, R105 ;  /* 0x0000006902697220 */ /* 0x040fe40000410000 */
[----:B------:R-:W2:Y:S01]  /*bf60*/  MUFU.EX2 R0, R0 ;  /* 0x0000000000007308 */ /* 0x000ea20000000800 */
[C---:B------:R-:W-:Y:S02]  /*bf70*/  FMUL.FTZ R108, R2.reuse, R108 ;  /* 0x0000006c026c7220 */ /* 0x040fe40000410000 */
[C---:B------:R-:W-:Y:S02]  /*bf80*/  FMUL.FTZ R109, R2.reuse, R109 ;  /* 0x0000006d026d7220 */ /* 0x040fe40000410000 */
[C---:B-----5:R-:W-:Y:S02]  /*bf90*/  FMUL.FTZ R9, R2.reuse, R149 ;  /* 0x0000009502097220 */ /* 0x060fe40000410000 */
        /* <DEDUP_REMOVED lines=17> */
[C---:B---3--:R-:W-:Y:S02]  /*c0b0*/  FMUL.FTZ R11, R0.reuse, R151 ;  /* 0x00000097000b7220 */ /* 0x048fe40000410000 */
[----:B------:R-:W3:Y:S01]  /*c0c0*/  LDSM.16.MT88.4 R148, [R236+UR4+0x100] ;  /* 0x00010004ec94783b */ /* 0x000ee20008004200 */
[C---:B------:R-:W-:Y:S02]  /*c0d0*/  FMUL.FTZ R110, R0.reuse, R110 ;  /* 0x0000006e006e7220 */ /* 0x040fe40000410000 */
[----:B------:R5:W-:Y:S01]  /*c0e0*/  MUFU.EX2 R235, R6 ;  /* 0x0000000600eb7308 */ /* 0x000be20000000800 */
[C---:B------:R-:W-:Y:S02]  /*c0f0*/  FMUL.FTZ R111, R0.reuse, R111 ;  /* 0x0000006f006f7220 */ /* 0x040fe40000410000 */
[----:B------:R-:W-:Y:S02]  /*c100*/  FMUL.FTZ R114, R0, R114 ;  /* 0x0000007200727220 */ /* 0x000fe40000410000 */
[----:B----4-:R-:W-:Y:S02]  /*c110*/  FMUL.FTZ R4, R2, R144 ;  /* 0x0000009002047220 */ /* 0x010fe40000410000 */
[C---:B------:R-:W-:Y:S02]  /*c120*/  FMUL.FTZ R115, R0.reuse, R115 ;  /* 0x0000007300737220 */ /* 0x040fe40000410000 */
[C---:B------:R-:W-:Y:S01]  /*c130*/  FMUL.FTZ R118, R0.reuse, R118 ;  /* 0x0000007600767220 */ /* 0x040fe20000410000 */
[----:B------:R-:W4:Y:S01]  /*c140*/  MUFU.EX2 R234, R7 ;  /* 0x0000000700ea7308 */ /* 0x000f220000000800 */
[C---:B------:R-:W-:Y:S02]  /*c150*/  FMUL.FTZ R119, R0.reuse, R119 ;  /* 0x0000007700777220 */ /* 0x040fe40000410000 */
[----:B------:R-:W-:Y:S01]  /*c160*/  FMUL.FTZ R122, R0, R122 ;  /* 0x0000007a007a7220 */ /* 0x000fe20000410000 */
[----:B--2---:R-:W-:Y:S01]  /*c170*/  F2FP.PACK_AB R144, R242, R243 ;  /* 0x000000f3f290723e */ /* 0x004fe200000000ff */
[----:B------:R-:W-:Y:S02]  /*c180*/  FMUL.FTZ R5, R2, R145 ;  /* 0x0000009102057220 */ /* 0x000fe40000410000 */
[C---:B------:R-:W-:Y:S02]  /*c190*/  FMUL.FTZ R123, R0.reuse, R123 ;  /* 0x0000007b007b7220 */ /* 0x040fe40000410000 */
[C---:B------:R-:W-:Y:S01]  /*c1a0*/  FMUL.FTZ R126, R0.reuse, R126 ;  /* 0x0000007e007e7220 */ /* 0x040fe20000410000 */
[----:B------:R-:W-:Y:S01]  /*c1b0*/  MUFU.EX2 R227, R16 ;  /* 0x0000001000e37308 */ /* 0x000fe20000000800 */
[----:B------:R-:W-:Y:S02]  /*c1c0*/  FMUL.FTZ R127, R0, R127 ;  /* 0x0000007f007f7220 */ /* 0x000fe40000410000 */
[----:B------:R-:W-:Y:S02]  /*c1d0*/  FMUL.FTZ R129, R2, R129 ;  /* 0x0000008102817220 */ /* 0x000fe40000410000 */
[----:B-----5:R-:W-:Y:S01]  /*c1e0*/  FMUL.FTZ R6, R0, R146 ;  /* 0x0000009200067220 */ /* 0x020fe20000410000 */
[----:B------:R-:W-:Y:S01]  /*c1f0*/  F2FP.PACK_AB R146, R246, R244 ;  /* 0x000000f4f692723e */ /* 0x000fe200000000ff */
[C---:B------:R-:W-:Y:S02]  /*c200*/  FMUL.FTZ R130, R0.reuse, R130 ;  /* 0x0000008200827220 */ /* 0x040fe40000410000 */
[----:B------:R-:W-:Y:S01]  /*c210*/  FMUL.FTZ R131, R0, R131 ;  /* 0x0000008300837220 */ /* 0x000fe20000410000 */
[----:B------:R-:W-:Y:S01]  /*c220*/  MUFU.EX2 R226, R17 ;  /* 0x0000001100e27308 */ /* 0x000fe20000000800 */
[C---:B------:R-:W-:Y:S02]  /*c230*/  FMUL.FTZ R132, R2.reuse, R132 ;  /* 0x0000008402847220 */ /* 0x040fe40000410000 */
[----:B------:R-:W-:Y:S01]  /*c240*/  FMUL.FTZ R133, R2, R133 ;  /* 0x0000008502857220 */ /* 0x000fe20000410000 */
[----:B----4-:R-:W-:Y:S01]  /*c250*/  F2FP.PACK_AB R145, R234, R235 ;  /* 0x000000ebea91723e */ /* 0x010fe200000000ff */
[----:B------:R-:W-:Y:S01]  /*c260*/  FMUL.FTZ R7, R0, R147 ;  /* 0x0000009300077220 */ /* 0x000fe20000410000 */
[----:B------:R-:W-:Y:S01]  /*c270*/  F2FP.PACK_AB R147, R245, R241 ;  /* 0x000000f1f593723e */ /* 0x000fe200000000ff */
[--C-:B------:R-:W-:Y:S02]  /*c280*/  FFMA.FTZ R20, R20, c[0x0][0x2d0], -R180.reuse ;  /* 0x0000b40014147a23 */ /* 0x100fe400000108b4 */
[--C-:B------:R-:W-:Y:S01]  /*c290*/  FFMA.FTZ R21, R21, c[0x0][0x2d0], -R180.reuse ;  /* 0x0000b40015157a23 */ /* 0x100fe200000108b4 */
[----:B------:R-:W-:Y:S01]  /*c2a0*/  MUFU.EX2 R215, R18 ;  /* 0x0000001200d77308 */ /* 0x000fe20000000800 */
[--C-:B------:R-:W-:Y:S02]  /*c2b0*/  FFMA.FTZ R22, R22, c[0x0][0x2d0], -R181.reuse ;  /* 0x0000b40016167a23 */ /* 0x100fe400000108b5 */
[C---:B------:R-:W-:Y:S05]  /*c2c0*/  HMMA.16816.F32 R4, R144.reuse, R160, R4 ;  /* 0x000000a09004723c */ /* 0x040fea0000001804 */
[--C-:B------:R-:W-:Y:S02]  /*c2d0*/  FFMA.FTZ R23, R23, c[0x0][0x2d0], -R181.reuse ;  /* 0x0000b40017177a23 */ /* 0x100fe400000108b5 */
[----:B------:R2:W-:Y:S01]  /*c2e0*/  MUFU.EX2 R214, R19 ;  /* 0x0000001300d67308 */ /* 0x0005e20000000800 */
[C---:B------:R-:W-:Y:S01]  /*c2f0*/  HMMA.16816.F32 R8, R144.reuse, R162, R8 ;  /* 0x000000a29008723c */ /* 0x040fe20000001808 */
[----:B------:R-:W4:Y:S03]  /*c300*/  LDSM.16.MT88.4 R160, [R141+0x100] ;  /* 0x000100008da0783b */ /* 0x000f260000004200 */
[--C-:B------:R-:W-:Y:S02]  /*c310*/  FFMA.FTZ R24, R24, c[0x0][0x2d0], -R180.reuse ;  /* 0x0000b40018187a23 */ /* 0x100fe400000108b4 */
[--C-:B------:R-:W-:Y:S02]  /*c320*/  FFMA.FTZ R25, R25, c[0x0][0x2d0], -R180.reuse ;  /* 0x0000b40019197a23 */ /* 0x100fe400000108b4 */
[C---:B-1----:R-:W-:Y:S01]  /*c330*/  HMMA.16816.F32 R100, R144.reuse, R164, R100 ;  /* 0x000000a49064723c */ /* 0x042fe20000001864 */
[----:B------:R-:W-:Y:S03]  /*c340*/  MUFU.EX2 R182, R20 ;  /* 0x0000001400b67308 */ /* 0x000fe60000000800 */
[--C-:B------:R-:W-:Y:S02]  /*c350*/  FFMA.FTZ R26, R26, c[0x0][0x2d0], -R181.reuse ;  /* 0x0000b4001a1a7a23 */ /* 0x100fe400000108b5 */
[--C-:B------:R-:W-:Y:S02]  /*c360*/  FFMA.FTZ R27, R27, c[0x0][0x2d0], -R181.reuse ;  /* 0x0000b4001b1b7a23 */ /* 0x100fe400000108b5 */
[C---:B------:R-:W-:Y:S01]  /*c370*/  HMMA.16816.F32 R104, R144.reuse, R166, R104 ;  /* 0x000000a69068723c */ /* 0x040fe20000001868 */
[----:B------:R-:W1:Y:S02]  /*c380*/  LDSM.16.MT88.4 R164, [R143+UR4+0x3100] ;  /* 0x003100048fa4783b */ /* 0x000e640008004200 */
[----:B------:R-:W-:Y:S01]  /*c390*/  MUFU.EX2 R213, R21 ;  /* 0x0000001500d57308 */ /* 0x000fe20000000800 */
[--C-:B------:R-:W-:Y:S02]  /*c3a0*/  FFMA.FTZ R28, R28, c[0x0][0x2d0], -R180.reuse ;  /* 0x0000b4001c1c7a23 */ /* 0x100fe400000108b4 */
[--C-:B------:R-:W-:Y:S02]  /*c3b0*/  FFMA.FTZ R29, R29, c[0x0][0x2d0], -R180.reuse ;  /* 0x0000b4001d1d7a23 */ /* 0x100fe400000108b4 */
[C---:B---3--:R-:W-:Y:S01]  /*c3c0*/  HMMA.16816.F32 R108, R144.reuse, R148, R108 ;  /* 0x00000094906c723c */ /* 0x048fe2000000186c */
[----:B--2---:R-:W-:Y:S03]  /*c3d0*/  LDSM.16.MT88.4 R16, [R142+0x900] ;  /* 0x000900008e10783b */ /* 0x004fe60000004200 */
[--C-:B------:R-:W-:Y:S01]  /*c3e0*/  FFMA.FTZ R30, R30, c[0x0][0x2d0], -R181.reuse ;  /* 0x0000b4001e1e7a23 */ /* 0x100fe200000108b5 */
[----:B------:R-:W-:Y:S01]  /*c3f0*/  MUFU.EX2 R212, R24 ;  /* 0x0000001800d47308 */ /* 0x000fe20000000800 */
[--C-:B------:R-:W-:Y:S02]  /*c400*/  FFMA.FTZ R31, R31, c[0x0][0x2d0], -R181.reuse ;  /* 0x0000b4001f1f7a23 */ /* 0x100fe400000108b5 */
[C---:B------:R-:W-:Y:S01]  /*c410*/  HMMA.16816.F32 R112, R144.reuse, R150, R112 ;  /* 0x000000969070723c */ /* 0x040fe20000001870 */
[----:B------:R-:W2:Y:S03]  /*c420*/  LDSM.16.MT88.4 R148, [R142+0x3100] ;  /* 0x003100008e94783b */ /* 0x000ea60000004200 */
[--C-:B------:R-:W-:Y:S02]  /*c430*/  FFMA.FTZ R32, R32, c[0x0][0x2d0], -R180.reuse ;  /* 0x0000b40020207a23 */ /* 0x100fe400000108b4 */
[--C-:B------:R-:W-:Y:S01]  /*c440*/  FFMA.FTZ R33, R33, c[0x0][0x2d0], -R180.reuse ;  /* 0x0000b40021217a23 */ /* 0x100fe200000108b4 */
[----:B------:R-:W-:Y:S01]  /*c450*/  MUFU.EX2 R183, R25 ;  /* 0x0000001900b77308 */ /* 0x000fe20000000800 */
[--C-:B------:R-:W-:Y:S01]  /*c460*/  FFMA.FTZ R34, R34, c[0x0][0x2d0], -R181.reuse ;  /* 0x0000b40022227a23 */ /* 0x100fe200000108b5 */
[C---:B----4-:R-:W-:Y:S03]  /*c470*/  HMMA.16816.F32 R116, R144.reuse, R160, R116 ;  /* 0x000000a09074723c */ /* 0x050fe60000001874 */
[--C-:B------:R-:W-:Y:S02]  /*c480*/  FFMA.FTZ R35, R35, c[0x0][0x2d0], -R181.reuse ;  /* 0x0000b40023237a23 */ /* 0x100fe400000108b5 */
[--C-:B------:R-:W-:Y:S02]  /*c490*/  FFMA.FTZ R36, R36, c[0x0][0x2d0], -R180.reuse ;  /* 0x0000b40024247a23 */ /* 0x100fe400000108b4 */
[--C-:B------:R-:W-:Y:S01]  /*c4a0*/  FFMA.FTZ R37, R37, c[0x0][0x2d0], -R180.reuse ;  /* 0x0000b40025257a23 */ /* 0x100fe200000108b4 */
        /* <DEDUP_REMOVED lines=9> */
[C---:B------:R-:W-:Y:S02]  /*c540*/  FMUL.FTZ R134, R0.reuse, R134 ;  /* 0x0000008600867220 */ /* 0x040fe40000410000 */
[----:B------:R-:W-:Y:S02]  /*c550*/  FMUL.FTZ R135, R0, R135 ;  /* 0x0000008700877220 */ /* 0x000fe40000410000 */
[--C-:B------:R-:W-:Y:S04]  /*c560*/  FFMA.FTZ R42, R42, c[0x0][0x2d0], -R181.reuse ;  /* 0x0000b4002a2a7a23 */ /* 0x100fe800000108b5 */
[--C-:B------:R-:W-:Y:S01]  /*c570*/  FFMA.FTZ R43, R43, c[0x0][0x2d0], -R181.reuse ;  /* 0x0000b4002b2b7a23 */ /* 0x100fe200000108b5 */
[C---:B--2---:R-:W-:Y:S03]  /*c580*/  HMMA.16816.F32 R132, R144.reuse, R148, R132 ;  /* 0x000000949084723c */ /* 0x044fe60000001884 */
[C---:B------:R-:W-:Y:S02]  /*c590*/  FMUL.FTZ R136, R2.reuse, R136 ;  /* 0x0000008802887220 */ /* 0x040fe40000410000 */
[----:B------:R-:W-:Y:S02]  /*c5a0*/  FMUL.FTZ R137, R2, R137 ;  /* 0x0000008902897220 */ /* 0x000fe40000410000 */
[C---:B------:R-:W-:Y:S02]  /*c5b0*/  FMUL.FTZ R138, R0.reuse, R138 ;  /* 0x0000008a008a7220 */ /* 0x040fe40000410000 */
[----:B------:R-:W-:Y:S03]  /*c5c0*/  FMUL.FTZ R139, R0, R139 ;  /* 0x0000008b008b7220 */ /* 0x000fe60000410000 */
[C---:B------:R-:W-:Y:S02]  /*c5d0*/  FMUL.FTZ R52, R2.reuse, R52 ;  /* 0x0000003402347220 */ /* 0x040fe40000410000 */
[----:B------:R-:W-:Y:S02]  /*c5e0*/  FMUL.FTZ R53, R2, R53 ;  /* 0x0000003502357220 */ /* 0x000fe40000410000 */
[C---:B------:R-:W-:Y:S01]  /*c5f0*/  HMMA.16816.F32 R136, R144.reuse, R150, R136 ;  /* 0x000000969088723c */ /* 0x040fe20000001888 */
[----:B------:R-:W2:Y:S02]  /*c600*/  LDSM.16.MT88.4 R148, [R143+UR4+0x6100] ;  /* 0x006100048f94783b */ /* 0x000ea40008004200 */
[C---:B------:R-:W-:Y:S02]  /*c610*/  FMUL.FTZ R54, R0.reuse, R54 ;  /* 0x0000003600367220 */ /* 0x040fe40000410000 */
[----:B------:R-:W-:Y:S02]  /*c620*/  FMUL.FTZ R55, R0, R55 ;  /* 0x0000003700377220 */ /* 0x000fe40000410000 */
[C---:B------:R-:W-:Y:S02]  /*c630*/  FMUL.FTZ R56, R2.reuse, R56 ;  /* 0x0000003802387220 */ /* 0x040fe40000410000 */
[----:B------:R-:W-:Y:S03]  /*c640*/  FMUL.FTZ R57, R2, R57 ;  /* 0x0000003902397220 */ /* 0x000fe60000410000 */
[C---:B---3--:R-:W-:Y:S03]  /*c650*/  HMMA.16816.F32 R52, R144.reuse, R160, R52 ;  /* 0x000000a09034723c */ /* 0x048fe60000001834 */
[C---:B------:R-:W-:Y:S02]  /*c660*/  FMUL.FTZ R58, R0.reuse, R58 ;  /* 0x0000003a003a7220 */ /* 0x040fe40000410000 */
[----:B------:R-:W-:Y:S02]  /*c670*/  FMUL.FTZ R59, R0, R59 ;  /* 0x0000003b003b7220 */ /* 0x000fe40000410000 */
[C---:B------:R-:W-:Y:S02]  /*c680*/  FMUL.FTZ R60, R2.reuse, R60 ;  /* 0x0000003c023c7220 */ /* 0x040fe40000410000 */
[----:B------:R-:W-:Y:S03]  /*c690*/  FMUL.FTZ R61, R2, R61 ;  /* 0x0000003d023d7220 */ /* 0x000fe60000410000 */
[C---:B------:R-:W-:Y:S01]  /*c6a0*/  HMMA.16816.F32 R56, R144.reuse, R162, R56 ;  /* 0x000000a29038723c */ /* 0x040fe20000001838 */
[----:B------:R-:W3:Y:S02]  /*c6b0*/  LDSM.16.MT88.4 R160, [R142+0x6100] ;  /* 0x006100008ea0783b */ /* 0x000ee40000004200 */
        /* <DEDUP_REMOVED lines=10> */
[----:B------:R-:W1:Y:S02]  /*c760*/  LDSM.16.MT88.4 R164, [R236+UR4+0x6100] ;  /* 0x00610004eca4783b */ /* 0x000e640008004200 */
[C---:B------:R-:W-:Y:S02]  /*c770*/  FMUL.FTZ R70, R0.reuse, R70 ;  /* 0x0000004600467220 */ /* 0x040fe40000410000 */
[----:B------:R-:W-:Y:S02]  /*c780*/  FMUL.FTZ R71, R0, R71 ;  /* 0x0000004700477220 */ /* 0x000fe40000410000 */
[C---:B------:R-:W-:Y:S02]  /*c790*/  FMUL.FTZ R72, R2.reuse, R72 ;  /* 0x0000004802487220 */ /* 0x040fe40000410000 */
[----:B------:R-:W-:Y:S03]  /*c7a0*/  FMUL.FTZ R73, R2, R73 ;  /* 0x0000004902497220 */ /* 0x000fe60000410000 */
[C---:B--2---:R-:W-:Y:S03]  /*c7b0*/  HMMA.16816.F32 R68, R144.reuse, R148, R68 ;  /* 0x000000949044723c */ /* 0x044fe60000001844 */
[C---:B------:R-:W-:Y:S02]  /*c7c0*/  FMUL.FTZ R74, R0.reuse, R74 ;  /* 0x0000004a004a7220 */ /* 0x040fe40000410000 */
[----:B------:R-:W-:Y:S02]  /*c7d0*/  FMUL.FTZ R75, R0, R75 ;  /* 0x0000004b004b7220 */ /* 0x000fe40000410000 */
[C---:B------:R-:W-:Y:S02]  /*c7e0*/  FMUL.FTZ R76, R2.reuse, R76 ;  /* 0x0000004c024c7220 */ /* 0x040fe40000410000 */
[----:B------:R-:W-:Y:S03]  /*c7f0*/  FMUL.FTZ R77, R2, R77 ;  /* 0x0000004d024d7220 */ /* 0x000fe60000410000 */
[C---:B------:R-:W-:Y:S01]  /*c800*/  HMMA.16816.F32 R72, R144.reuse, R150, R72 ;  /* 0x000000969048723c */ /* 0x040fe20000001848 */
[----:B------:R-:W2:Y:S02]  /*c810*/  LDSM.16.MT88.4 R148, [R141+0x6100] ;  /* 0x006100008d94783b */ /* 0x000ea40000004200 */
        /* <DEDUP_REMOVED lines=15> */
[----:B------:R-:W-:Y:S01]  /*c910*/  MUFU.EX2 R233, R12 ;  /* 0x0000000c00e97308 */ /* 0x000fe20000000800 */
[C---:B-1----:R-:W-:Y:S03]  /*c920*/  HMMA.16816.F32 R84, R144.reuse, R164, R84 ;  /* 0x000000a49054723c */ /* 0x042fe60000001854 */
[--C-:B------:R-:W-:Y:S02]  /*c930*/  FFMA.FTZ R14, R14, c[0x0][0x2d0], -R181.reuse ;  /* 0x0000b4000e0e7a23 */ /* 0x100fe400000108b5 */
[--C-:B------:R-:W-:Y:S02]  /*c940*/  FFMA.FTZ R15, R15, c[0x0][0x2d0], -R181.reuse ;  /* 0x0000b4000f0f7a23 */ /* 0x100fe400000108b5 */
[C---:B------:R-:W-:Y:S02]  /*c950*/  FMUL.FTZ R88, R2.reuse, R88 ;  /* 0x0000005802587220 */ /* 0x040fe40000410000 */
[----:B------:R-:W1:Y:S03]  /*c960*/  MUFU.EX2 R232, R13 ;  /* 0x0000000d00e87308 */ /* 0x000e660000000800 */
        /* <DEDUP_REMOVED lines=8> */
[----:B------:R-:W5:Y:S02]  /*c9f0*/  LDSM.16.MT88.4 R164, [R236+UR4+0x900] ;  /* 0x00090004eca4783b */ /* 0x000f640008004200 */
[----:B------:R-:W-:Y:S02]  /*ca00*/  FMUL.FTZ R95, R0, R95 ;  /* 0x0000005f005f7220 */ /* 0x000fe40000410000 */
[C---:B------:R-:W-:Y:S01]  /*ca10*/  FMUL.FTZ R96, R2.reuse, R96 ;  /* 0x0000006002607220 */ /* 0x040fe20000410000 */
[----:B------:R-:W3:Y:S01]  /*ca20*/  MUFU.EX2 R224, R15 ;  /* 0x0000000f00e07308 */ /* 0x000ee20000000800 */
[----:B------:R-:W-:Y:S02]  /*ca30*/  FMUL.FTZ R97, R2, R97 ;  /* 0x0000006102617220 */ /* 0x000fe40000410000 */
[C---:B------:R-:W-:Y:S01]  /*ca40*/  FMUL.FTZ R98, R0.reuse, R98 ;  /* 0x0000006200627220 */ /* 0x040fe20000410000 */
[C---:B--2---:R-:W-:Y:S03]  /*ca50*/  HMMA.16816.F32 R92, R144.reuse, R148, R92 ;  /* 0x00000094905c723c */ /* 0x044fe6000000185c */
[----:B------:R-:W-:Y:S01]  /*ca60*/  FMUL.FTZ R99, R0, R99 ;  /* 0x0000006300637220 */ /* 0x000fe20000410000 */
[----:B-1----:R-:W-:Y:S01]  /*ca70*/  F2FP.PACK_AB R12, R232, R233 ;  /* 0x000000e9e80c723e */ /* 0x002fe200000000ff */
[--C-:B------:R-:W-:Y:S02]  /*ca80*/  FFMA.FTZ R49, R49, c[0x0][0x2d0], -R180.reuse ;  /* 0x0000b40031317a23 */ /* 0x100fe400000108b4 */
[--C-:B------:R-:W-:Y:S02]  /*ca90*/  FFMA.FTZ R51, R51, c[0x0][0x2d0], -R181.reuse ;  /* 0x0000b40033337a23 */ /* 0x100fe400000108b5 */
[--C-:B------:R-:W-:Y:S01]  /*caa0*/  FFMA.FTZ R44, R44, c[0x0][0x2d0], -R180.reuse ;  /* 0x0000b4002c2c7a23 */ /* 0x100fe200000108b4 */
[----:B------:R-:W-:Y:S01]  /*cab0*/  HMMA.16816.F32 R96, R144, R150, R96 ;  /* 0x000000969060723c */ /* 0x000fe20000001860 */
[----:B------:R-:W1:Y:S01]  /*cac0*/  LDSM.16.MT88.4 R144, [R236+UR4+0x3900] ;  /* 0x00390004ec90783b */ /* 0x000e620008004200 */
[----:B------:R-:W-:Y:S01]  /*cad0*/  MUFU.EX2 R49, R49 ;  /* 0x0000003100317308 */ /* 0x000fe20000000800 */
[----:B----4-:R-:W-:Y:S01]  /*cae0*/  F2FP.PACK_AB R14, R226, R227 ;  /* 0x000000e3e20e723e */ /* 0x010fe200000000ff */
[--C-:B------:R-:W-:Y:S02]  /*caf0*/  FFMA.FTZ R45, R45, c[0x0][0x2d0], -R180.reuse ;  /* 0x0000b4002d2d7a23 */ /* 0x100fe400000108b4 */
[--C-:B------:R-:W-:Y:S02]  /*cb00*/  FFMA.FTZ R46, R46, c[0x0][0x2d0], -R181.reuse ;  /* 0x0000b4002e2e7a23 */ /* 0x100fe400000108b5 */
[--C-:B------:R-:W-:Y:S01]  /*cb10*/  FFMA.FTZ R47, R47, c[0x0][0x2d0], -R181.reuse ;  /* 0x0000b4002f2f7a23 */ /* 0x100fe200000108b5 */
[----:B------:R-:W2:Y:S03]  /*cb20*/  LDSM.16.MT88.4 R148, [R141+0x3900] ;  /* 0x003900008d94783b */ /* 0x000ea60000004200 */
[----:B---3--:R-:W-:Y:S01]  /*cb30*/  F2FP.PACK_AB R13, R224, R225 ;  /* 0x000000e1e00d723e */ /* 0x008fe200000000ff */
[----:B------:R-:W-:Y:S01]  /*cb40*/  MUFU.EX2 R51, R51 ;  /* 0x0000003300337308 */ /* 0x000fe20000000800 */
[----:B------:R-:W-:Y:S01]  /*cb50*/  F2FP.PACK_AB R15, R214, R215 ;  /* 0x000000d7d60f723e */ /* 0x000fe200000000ff */
[----:B------:R-:W-:Y:S02]  /*cb60*/  FFMA.FTZ R48, R48, c[0x0][0x2d0], -R180 ;  /* 0x0000b40030307a23 */ /* 0x000fe400000108b4 */
[----:B------:R-:W-:Y:S02]  /*cb70*/  FFMA.FTZ R50, R50, c[0x0][0x2d0], -R181 ;  /* 0x0000b40032327a23 */ /* 0x000fe400000108b5 */
[----:B------:R-:W-:Y:S02]  /*cb80*/  FFMA.FTZ R2, R2, R252, R243 ;  /* 0x000000fc02027223 */ /* 0x000fe400000100f3 */
[C---:B------:R-:W-:Y:S02]  /*cb90*/  HMMA.16816.F32 R4, R12.reuse, R160, R4 ;  /* 0x000000a00c04723c */ /* 0x040fe40000001804 */
[----:B------:R-:W-:Y:S03]  /*cba0*/  MUFU.EX2 R44, R44 ;  /* 0x0000002c002c7308 */ /* 0x000fe60000000800 */
[----:B------:R-:W-:Y:S02]  /*cbb0*/  FADD.FTZ R2, R242, R2 ;  /* 0x00000002f2027221 */ /* 0x000fe40000010000 */
[----:B------:R-:W-:Y:S01]  /*cbc0*/  FFMA.FTZ R0, R0, R247, R235 ;  /* 0x000000f700007223 */ /* 0x000fe200000100eb */
[C---:B------:R-:W-:Y:S01]  /*cbd0*/  HMMA.16816.F32 R8, R12.reuse, R162, R8 ;  /* 0x000000a20c08723c */ /* 0x040fe20000001808 */
[----:B------:R-:W-:Y:S03]  /*cbe0*/  LDSM.16.MT88.4 R160, [R142+0x6900] ;  /* 0x006900008ea0783b */ /* 0x000fe60000004200 */
[----:B------:R-:W-:Y:S04]  /*cbf0*/  MUFU.EX2 R45, R45 ;  /* 0x0000002d002d7308 */ /* 0x000fe80000000800 */
[C---:B------:R-:W-:Y:S06]  /*cc00*/  HMMA.16816.F32 R100, R12.reuse, R16, R100 ;  /* 0x000000100c64723c */ /* 0x040fec0000001864 */
[----:B------:R-:W-:Y:S02]  /*cc10*/  MUFU.EX2 R46, R46 ;  /* 0x0000002e002e7308 */ /* 0x000fe40000000800 */
[C---:B------:R-:W-:Y:S01]  /*cc20*/  HMMA.16816.F32 R104, R12.reuse, R18, R104 ;  /* 0x000000120c68723c */ /* 0x040fe20000001868 */
[----:B------:R-:W3:Y:S07]  /*cc30*/  LDSM.16.MT88.4 R16, [R143+UR4+0x6900] ;  /* 0x006900048f10783b */ /* 0x000eee0008004200 */
[C---:B-----5:R-:W-:Y:S01]  /*cc40*/  HMMA.16816.F32 R108, R12.reuse, R164, R108 ;  /* 0x000000a40c6c723c */ /* 0x060fe2000000186c */
[----:B------:R-:W-:Y:S07]  /*cc50*/  MUFU.EX2 R47, R47 ;  /* 0x0000002f002f7308 */ /* 0x000fee0000000800 */
[C---:B------:R-:W-:Y:S01]  /*cc60*/  HMMA.16816.F32 R112, R12.reuse, R166, R112 ;  /* 0x000000a60c70723c */ /* 0x040fe20000001870 */
[----:B------:R-:W-:Y:S02]  /*cc70*/  LDSM.16.MT88.4 R164, [R143+UR4+0x4100] ;  /* 0x004100048fa4783b */ /* 0x000fe40008004200 */
[----:B------:R-:W-:Y:S05]  /*cc80*/  MUFU.EX2 R48, R48 ;  /* 0x0000003000307308 */ /* 0x000fea0000000800 */
[C---:B------:R-:W-:Y:S05]  /*cc90*/  HMMA.16816.F32 R116, R12.reuse, R168, R116 ;  /* 0x000000a80c74723c */ /* 0x040fea0000001874 */
[----:B------:R-:W-:Y:S03]  /*cca0*/  MUFU.EX2 R169, R34 ;  /* 0x0000002200a97308 */ /* 0x000fe60000000800 */
[C---:B------:R-:W-:Y:S07]  /*ccb0*/  HMMA.16816.F32 R120, R12.reuse, R170, R120 ;  /* 0x000000aa0c78723c */ /* 0x040fee0000001878 */
[----:B------:R-:W-:Y:S01]  /*ccc0*/  MUFU.EX2 R171, R32 ;  /* 0x0000002000ab7308 */ /* 0x000fe20000000800 */
[C---:B------:R-:W-:Y:S08]  /*ccd0*/  HMMA.16816.F32 R124, R12.reuse, R172, R124 ;  /* 0x000000ac0c7c723c */ /* 0x040ff0000000187c */
[C---:B------:R-:W-:Y:S01]  /*cce0*/  HMMA.16816.F32 R128, R12.reuse, R174, R128 ;  /* 0x000000ae0c80723c */ /* 0x040fe20000001880 */
[----:B------:R-:W-:Y:S07]  /*ccf0*/  MUFU.EX2 R175, R28 ;  /* 0x0000001c00af7308 */ /* 0x000fee0000000800 */
[C---:B------:R-:W-:Y:S03]  /*cd00*/  HMMA.16816.F32 R132, R12.reuse, R176, R132 ;  /* 0x000000b00c84723c */ /* 0x040fe60000001884 */
[----:B------:R-:W-:Y:S05]  /*cd10*/  MUFU.EX2 R177, R22 ;  /* 0x0000001600b17308 */ /* 0x000fea0000000800 */
[C---:B------:R-:W-:Y:S05]  /*cd20*/  HMMA.16816.F32 R136, R12.reuse, R178, R136 ;  /* 0x000000b20c88723c */ /* 0x040fea0000001888 */
[----:B------:R4:W5:Y:S03]  /*cd30*/  MUFU.EX2 R179, R23 ;  /* 0x0000001700b37308 */ /* 0x0009660000000800 */
[C---:B-1----:R-:W-:Y:S07]  /*cd40*/  HMMA.16816.F32 R52, R12.reuse, R144, R52 ;  /* 0x000000900c34723c */ /* 0x042fee0000001834 */
[----:B------:R-:W-:Y:S01]  /*cd50*/  MUFU.EX2 R178, R26 ;  /* 0x0000001a00b27308 */ /* 0x000fe20000000800 */
[C---:B------:R-:W-:Y:S01]  /*cd60*/  HMMA.16816.F32 R56, R12.reuse, R146, R56 ;  /* 0x000000920c38723c */ /* 0x040fe20000001838 */
[----:B------:R-:W1:Y:S07]  /*cd70*/  LDSM.16.MT88.4 R144, [R236+UR4+0x6900] ;  /* 0x00690004ec90783b */ /* 0x000e6e0008004200 */
[C---:B--2---:R-:W-:Y:S01]  /*cd80*/  HMMA.16816.F32 R60, R12.reuse, R148, R60 ;  /* 0x000000940c3c723c */ /* 0x044fe2000000183c */
[----:B------:R2:W1:Y:S01]  /*cd90*/  MUFU.EX2 R176, R27 ;  /* 0x0000001b00b07308 */ /* 0x0004620000000800 */
[----:B----4-:R-:W-:Y:S06]  /*cda0*/  LDSM.16.MT88.4 R20, [R143+UR4+0x1100] ;  /* 0x001100048f14783b */ /* 0x010fec0008004200 */
[C---:B------:R-:W-:Y:S03]  /*cdb0*/  HMMA.16816.F32 R64, R12.reuse, R150, R64 ;  /* 0x000000960c40723c */ /* 0x040fe60000001840 */
[----:B------:R-:W4:Y:S01]  /*cdc0*/  MUFU.EX2 R174, R29 ;  /* 0x0000001d00ae7308 */ /* 0x000f220000000800 */
[----:B------:R-:W-:Y:S04]  /*cdd0*/  LDSM.16.MT88.4 R148, [R142+0x1100] ;  /* 0x001100008e94783b */ /* 0x000fe80000004200 */
[C---:B---3--:R-:W-:Y:S05]  /*cde0*/  HMMA.16816.F32 R68, R12.reuse, R16, R68 ;  /* 0x000000100c44723c */ /* 0x048fea0000001844 */
[----:B------:R-:W-:Y:S03]  /*cdf0*/  MUFU.EX2 R173, R30 ;  /* 0x0000001e00ad7308 */ /* 0x000fe60000000800 */
[C---:B------:R-:W-:Y:S01]  /*ce00*/  HMMA.16816.F32 R72, R12.reuse, R18, R72 ;  /* 0x000000120c48723c */ /* 0x040fe20000001848 */
[----:B------:R-:W3:Y:S06]  /*ce10*/  LDSM.16.MT88.4 R16, [R141+0x6900] ;  /* 0x006900008d10783b */ /* 0x000eec0000004200 */
[----:B------:R4:W3:Y:S01]  /*ce20*/  MUFU.EX2 R172, R31 ;  /* 0x0000001f00ac7308 */ /* 0x0008e20000000800 */
[C---:B------:R-:W-:Y:S01]  /*ce30*/  HMMA.16816.F32 R76, R12.reuse, R160, R76 ;  /* 0x000000a00c4c723c */ /* 0x040fe2000000184c */
[----:B--2---:R-:W2:Y:S07]  /*ce40*/  LDSM.16.MT88.4 R24, [R236+UR4+0x1100] ;  /* 0x00110004ec18783b */ /* 0x004eae0008004200 */
[C---:B------:R-:W-:Y:S01]  /*ce50*/  HMMA.16816.F32 R80, R12.reuse, R162, R80 ;  /* 0x000000a20c50723c */ /* 0x040fe20000001850 */
[----:B------:R-:W2:Y:S01]  /*ce60*/  LDSM.16.MT88.4 R160, [R141+0x1100] ;  /* 0x001100008da0783b */ /* 0x000ea20000004200 */
[----:B------:R-:W2:Y:S06]  /*ce70*/  MUFU.EX2 R170, R33 ;  /* 0x0000002100aa7308 */ /* 0x000eac0000000800 */
[C---:B-1----:R-:W-:Y:S04]  /*ce80*/  HMMA.16816.F32 R84, R12.reuse, R144, R84 ;  /* 0x000000900c54723c */ /* 0x042fe80000001854 */
[----:B------:R1:W1:Y:S01]  /*ce90*/  MUFU.EX2 R168, R35 ;  /* 0x0000002300a87308 */ /* 0x0002620000000800 */
[----:B----4-:R-:W-:Y:S03]  /*cea0*/  LDSM.16.MT88.4 R28, [R142+0x1900] ;  /* 0x001900008e1c783b */ /* 0x010fe60000004200 */
[C---:B------:R-:W-:Y:S06]  /*ceb0*/  HMMA.16816.F32 R88, R12.reuse, R146, R88 ;  /* 0x000000920c58723c */ /* 0x040fec0000001858 */
[----:B------:R-:W-:Y:S01]  /*cec0*/  MUFU.EX2 R50, R50 ;  /* 0x0000003200327308 */ /* 0x000fe20000000800 */
[----:B------:R-:W4:Y:S01]  /*ced0*/  LDSM.16.MT88.4 R144, [R142+0x4100] ;  /* 0x004100008e90783b */ /* 0x000f220000004200 */
[C---:B---3--:R-:W-:Y:S08]  /*cee0*/  HMMA.16816.F32 R92, R12.reuse, R16, R92 ;  /* 0x000000100c5c723c */ /* 0x048ff0000000185c */
[----:B------:R-:W-:Y:S01]  /*cef0*/  HMMA.16816.F32 R96, R12, R18, R96 ;  /* 0x000000120c60723c */ /* 0x000fe20000001860 */
[----:B------:R-:W3:Y:S06]  /*cf00*/  LDSM.16.MT88.4 R16, [R236+UR4+0x4100] ;  /* 0x00410004ec10783b */ /* 0x000eec0008004200 */
[----:B------:R-:W-:Y:S02]  /*cf10*/  F2FP.PACK_AB R12, R213, R182 ;  /* 0x000000b6d50c723e */ /* 0x000fe400000000ff */
[----:B------:R-:W-:Y:S01]  /*cf20*/  F2FP.PACK_AB R14, R183, R212 ;  /* 0x000000d4b70e723e */ /* 0x000fe200000000ff */
[----:B-1----:R-:W-:Y:S02]  /*cf30*/  LDSM.16.MT88.4 R32, [R141+0x1900] ;  /* 0x001900008d20783b */ /* 0x002fe40000004200 */
[----:B-----5:R-:W-:Y:S02]  /*cf40*/  F2FP.PACK_AB R13, R179, R177 ;  /* 0x000000b1b30d723e */ /* 0x020fe400000000ff */
[----:B------:R-:W-:Y:S07]  /*cf50*/  F2FP.PACK_AB R15, R176, R178 ;  /* 0x000000b2b00f723e */ /* 0x000fee00000000ff */
[C---:B------:R-:W-:Y:S08]  /*cf60*/  HMMA.16816.F32 R4, R12.reuse, R20, R4 ;  /* 0x000000140c04723c */ /* 0x040ff00000001804 */
[C---:B------:R-:W-:Y:S01]  /*cf70*/  HMMA.16816.F32 R8, R12.reuse, R22, R8 ;  /* 0x000000160c08723c */ /* 0x040fe20000001808 */
[----:B------:R-:W1:Y:S07]  /*cf80*/  LDSM.16.MT88.4 R20, [R141+0x4100] ;  /* 0x004100008d14783b */ /* 0x000e6e0000004200 */
[C---:B------:R-:W-:Y:S08]  /*cf90*/  HMMA.16816.F32 R100, R12.reuse, R148, R100 ;  /* 0x000000940c64723c */ /* 0x040ff00000001864 */
[C---:B------:R-:W-:Y:S01]  /*cfa0*/  HMMA.16816.F32 R104, R12.reuse, R150, R104 ;  /* 0x000000960c68723c */ /* 0x040fe20000001868 */
[----:B------:R-:W-:Y:S07]  /*cfb0*/  LDSM.16.MT88.4 R148, [R236+UR4+0x1900] ;  /* 0x00190004ec94783b */ /* 0x000fee0008004200 */
[C---:B--2---:R-:W-:Y:S08]  /*cfc0*/  HMMA.16816.F32 R108, R12.reuse, R24, R108 ;  /* 0x000000180c6c723c */ /* 0x044ff0000000186c */
[C---:B------:R-:W-:Y:S01]  /*cfd0*/  HMMA.16816.F32 R112, R12.reuse, R26, R112 ;  /* 0x0000001a0c70723c */ /* 0x040fe20000001870 */
[----:B------:R-:W2:Y:S07]  /*cfe0*/  LDSM.16.MT88.4 R24, [R143+UR4+0x7100] ;  /* 0x007100048f18783b */ /* 0x000eae0008004200 */
[C---:B------:R-:W-:Y:S01]  /*cff0*/  HMMA.16816.F32 R116, R12.reuse, R160, R116 ;  /* 0x000000a00c74723c */ /* 0x040fe20000001874 */
[----:B------:R-:W-:Y:S07]  /*d000*/  MUFU.EX2 R161, R42 ;  /* 0x0000002a00a17308 */ /* 0x000fee0000000800 */
[C---:B------:R-:W-:Y:S03]  /*d010*/  HMMA.16816.F32 R120, R12.reuse, R162, R120 ;  /* 0x000000a20c78723c */ /* 0x040fe60000001878 */
[----:B------:R-:W-:Y:S05]  /*d020*/  MUFU.EX2 R163, R40 ;  /* 0x0000002800a37308 */ /* 0x000fea0000000800 */
[C---:B------:R-:W-:Y:S05]  /*d030*/  HMMA.16816.F32 R124, R12.reuse, R164, R124 ;  /* 0x000000a40c7c723c */ /* 0x040fea000000187c */
[----:B------:R-:W-:Y:S03]  /*d040*/  MUFU.EX2 R165, R38 ;  /* 0x0000002600a57308 */ /* 0x000fe60000000800 */
[C---:B------:R-:W-:Y:S07]  /*d050*/  HMMA.16816.F32 R128, R12.reuse, R166, R128 ;  /* 0x000000a60c80723c */ /* 0x040fee0000001880 */
[----:B------:R-:W-:Y:S01]  /*d060*/  MUFU.EX2 R167, R36 ;  /* 0x0000002400a77308 */ /* 0x000fe20000000800 */
[C---:B----4-:R-:W-:Y:S08]  /*d070*/  HMMA.16816.F32 R132, R12.reuse, R144, R132 ;  /* 0x000000900c84723c */ /* 0x050ff00000001884 */
[C---:B------:R-:W-:Y:S01]  /*d080*/  HMMA.16816.F32 R136, R12.reuse, R146, R136 ;  /* 0x000000920c88723c */ /* 0x040fe20000001888 */
[----:B------:R-:W4:Y:S01]  /*d090*/  LDSM.16.MT88.4 R144, [R142+0x7100] ;  /* 0x007100008e90783b */ /* 0x000f220000004200 */
[----:B------:R-:W5:Y:S06]  /*d0a0*/  MUFU.EX2 R166, R37 ;  /* 0x0000002500a67308 */ /* 0x000f6c0000000800 */
[C---:B---3--:R-:W-:Y:S04]  /*d0b0*/  HMMA.16816.F32 R52, R12.reuse, R16, R52 ;  /* 0x000000100c34723c */ /* 0x048fe80000001834 */
[----:B------:R3:W2:Y:S04]  /*d0c0*/  MUFU.EX2 R164, R39 ;  /* 0x0000002700a47308 */ /* 0x0006a80000000800 */
[C---:B------:R-:W-:Y:S01]  /*d0d0*/  HMMA.16816.F32 R56, R12.reuse, R18, R56 ;  /* 0x000000120c38723c */ /* 0x040fe20000001838 */
[----:B------:R-:W5:Y:S05]  /*d0e0*/  LDSM.16.MT88.4 R16, [R236+UR4+0x7100] ;  /* 0x00710004ec10783b */ /* 0x000f6a0008004200 */
[----:B------:R-:W4:Y:S02]  /*d0f0*/  MUFU.EX2 R162, R41 ;  /* 0x0000002900a27308 */ /* 0x000f240000000800 */
[C---:B-1----:R-:W-:Y:S08]  /*d100*/  HMMA.16816.F32 R60, R12.reuse, R20, R60 ;  /* 0x000000140c3c723c */ /* 0x042ff0000000183c */
[C---:B------:R-:W-:Y:S01]  /*d110*/  HMMA.16816.F32 R64, R12.reuse, R22, R64 ;  /* 0x000000160c40723c */ /* 0x040fe20000001840 */
[----:B------:R-:W1:Y:S01]  /*d120*/  LDSM.16.MT88.4 R20, [R141+0x7100] ;  /* 0x007100008d14783b */ /* 0x000e620000004200 */
[----:B------:R5:W1:Y:S06]  /*d130*/  MUFU.EX2 R160, R43 ;  /* 0x0000002b00a07308 */ /* 0x000a6c0000000800 */
[C---:B--2---:R-:W-:Y:S01]  /*d140*/  HMMA.16816.F32 R68, R12.reuse, R24, R68 ;  /* 0x000000180c44723c */ /* 0x044fe20000001844 */
[----:B---3--:R-:W-:Y:S07]  /*d150*/  LDSM.16.MT88.4 R36, [R141+0x2100] ;  /* 0x002100008d24783b */ /* 0x008fee0000004200 */
[C---:B------:R-:W-:Y:S01]  /*d160*/  HMMA.16816.F32 R72, R12.reuse, R26, R72 ;  /* 0x0000001a0c48723c */ /* 0x040fe20000001848 */
[----:B------:R-:W2:Y:S07]  /*d170*/  LDSM.16.MT88.4 R24, [R143+UR4+0x1900] ;  /* 0x001900048f18783b */ /* 0x000eae0008004200 */
[C---:B----4-:R-:W-:Y:S01]  /*d180*/  HMMA.16816.F32 R76, R12.reuse, R144, R76 ;  /* 0x000000900c4c723c */ /* 0x050fe2000000184c */
[----:B-----5:R-:W-:Y:S07]  /*d190*/  LDSM.16.MT88.4 R40, [R142+0x5100] ;  /* 0x005100008e28783b */ /* 0x020fee0000004200 */
[C---:B------:R-:W-:Y:S08]  /*d1a0*/  HMMA.16816.F32 R80, R12.reuse, R146, R80 ;  /* 0x000000920c50723c */ /* 0x040ff00000001850 */
[C---:B------:R-:W-:Y:S08]  /*d1b0*/  HMMA.16816.F32 R84, R12.reuse, R16, R84 ;  /* 0x000000100c54723c */ /* 0x040ff00000001854 */
[C---:B------:R-:W-:Y:S01]  /*d1c0*/  HMMA.16816.F32 R88, R12.reuse, R18, R88 ;  /* 0x000000120c58723c */ /* 0x040fe20000001858 */
[----:B------:R-:W3:Y:S07]  /*d1d0*/  LDSM.16.MT88.4 R16, [R143+UR4+0x4900] ;  /* 0x004900048f10783b */ /* 0x000eee0008004200 */
        /* <DEDUP_REMOVED lines=18> */
[----:B------:R-:W-:Y:S07]  /*d300*/  LDSM.16.MT88.4 R32, [R236+UR4+0x2100] ;  /* 0x00210004ec20783b */ /* 0x000fee0008004200 */
[C---:B---3--:R-:W-:Y:S08]  /*d310*/  HMMA.16816.F32 R124, R12.reuse, R16, R124 ;  /* 0x000000100c7c723c */ /* 0x048ff0000000187c */
[C---:B------:R-:W-:Y:S01]  /*d320*/  HMMA.16816.F32 R128, R12.reuse, R18, R128 ;  /* 0x000000120c80723c */ /* 0x040fe20000001880 */
[----:B------:R-:W3:Y:S07]  /*d330*/  LDSM.16.MT88.4 R16, [R143+UR4+0x7900] ;  /* 0x007900048f10783b */ /* 0x000eee0008004200 */
[C---:B-1----:R-:W-:Y:S08]  /*d340*/  HMMA.16816.F32 R132, R12.reuse, R20, R132 ;  /* 0x000000140c84723c */ /* 0x042ff00000001884 */
[C---:B------:R-:W-:Y:S01]  /*d350*/  HMMA.16816.F32 R136, R12.reuse, R22, R136 ;  /* 0x000000160c88723c */ /* 0x040fe20000001888 */
[----:B------:R-:W1:Y:S07]  /*d360*/  LDSM.16.MT88.4 R20, [R142+0x7900] ;  /* 0x007900008e14783b */ /* 0x000e6e0000004200 */
[C---:B--2---:R-:W-:Y:S08]  /*d370*/  HMMA.16816.F32 R52, R12.reuse, R24, R52 ;  /* 0x000000180c34723c */ /* 0x044ff00000001834 */
[C---:B------:R-:W-:Y:S01]  /*d380*/  HMMA.16816.F32 R56, R12.reuse, R26, R56 ;  /* 0x0000001a0c38723c */ /* 0x040fe20000001838 */
[----:B------:R-:W2:Y:S07]  /*d390*/  LDSM.16.MT88.4 R24, [R236+UR4+0x7900] ;  /* 0x00790004ec18783b */ /* 0x000eae0008004200 */
[C---:B----4-:R-:W-:Y:S08]  /*d3a0*/  HMMA.16816.F32 R60, R12.reuse, R28, R60 ;  /* 0x0000001c0c3c723c */ /* 0x050ff0000000183c */
[C---:B------:R-:W-:Y:S01]  /*d3b0*/  HMMA.16816.F32 R64, R12.reuse, R30, R64 ;  /* 0x0000001e0c40723c */ /* 0x040fe20000001840 */
[----:B------:R-:W4:Y:S07]  /*d3c0*/  LDSM.16.MT88.4 R28, [R141+0x7900] ;  /* 0x007900008d1c783b */ /* 0x000f2e0000004200 */
        /* <DEDUP_REMOVED lines=10> */
[----:B------:R-:W-:Y:S01]  /*d470*/  HMMA.16816.F32 R96, R12, R30, R96 ;  /* 0x0000001e0c60723c */ /* 0x000fe20000001860 */
[----:B------:R-:W4:Y:S06]  /*d480*/  LDSM.16.MT88.4 R28, [R236+UR4+0x5100] ;  /* 0x00510004ec1c783b */ /* 0x000f2c0008004200 */
[----:B------:R-:W-:Y:S02]  /*d490*/  F2FP.PACK_AB R12, R166, R167 ;  /* 0x000000a7a60c723e */ /* 0x000fe400000000ff */
[----:B------:R-:W-:Y:S03]  /*d4a0*/  F2FP.PACK_AB R13, R164, R165 ;  /* 0x000000a5a40d723e */ /* 0x000fe600000000ff */
[----:B------:R-:W-:Y:S02]  /*d4b0*/  F2FP.PACK_AB R14, R162, R163 ;  /* 0x000000a3a20e723e */ /* 0x000fe400000000ff */
[----:B------:R-:W-:Y:S07]  /*d4c0*/  F2FP.PACK_AB R15, R160, R161 ;  /* 0x000000a1a00f723e */ /* 0x000fee00000000ff */
[C---:B---3--:R-:W-:Y:S08]  /*d4d0*/  HMMA.16816.F32 R4, R12.reuse, R16, R4 ;  /* 0x000000100c04723c */ /* 0x048ff00000001804 */
        /* <DEDUP_REMOVED lines=15> */
[C---:B------:R-:W-:Y:S08]  /*d5d0*/  HMMA.16816.F32 R136, R12.reuse, R42, R136 ;  /* 0x0000002a0c88723c */ /* 0x040ff00000001888 */
[C---:B----4-:R-:W-:Y:S08]  /*d5e0*/  HMMA.16816.F32 R52, R12.reuse, R28, R52 ;  /* 0x0000001c0c34723c */ /* 0x050ff00000001834 */
[C---:B------:R-:W-:Y:S01]  /*d5f0*/  HMMA.16816.F32 R56, R12.reuse, R30, R56 ;  /* 0x0000001e0c38723c */ /* 0x040fe20000001838 */
[----:B------:R-:W4:Y:S07]  /*d600*/  LDSM.16.MT88.4 R28, [R236+UR4+0x8100] ;  /* 0x00810004ec1c783b */ /* 0x000f2e0008004200 */
        /* <DEDUP_REMOVED lines=13> */
[----:B------:R-:W-:Y:S01]  /*d6e0*/  HMMA.16816.F32 R96, R12, R18, R96 ;  /* 0x000000120c60723c */ /* 0x000fe20000001860 */
[----:B------:R-:W3:Y:S06]  /*d6f0*/  LDSM.16.MT88.4 R16, [R236+UR4+0x5900] ;  /* 0x00590004ec10783b */ /* 0x000eec0008004200 */
[----:B------:R-:W-:Y:S02]  /*d700*/  F2FP.PACK_AB R12, R45, R44 ;  /* 0x0000002c2d0c723e */ /* 0x000fe400000000ff */
[----:B------:R-:W-:Y:S03]  /*d710*/  F2FP.PACK_AB R13, R47, R46 ;  /* 0x0000002e2f0d723e */ /* 0x000fe600000000ff */
[----:B------:R-:W-:Y:S02]  /*d720*/  F2FP.PACK_AB R14, R49, R48 ;  /* 0x00000030310e723e */ /* 0x000fe400000000ff */
[----:B------:R-:W-:Y:S07]  /*d730*/  F2FP.PACK_AB R15, R51, R50 ;  /* 0x00000032330f723e */ /* 0x000fee00000000ff */
[C---:B------:R-:W-:Y:S01]  /*d740*/  HMMA.16816.F32 R144, R12.reuse, R148, R4 ;  /* 0x000000940c90723c */ /* 0x040fe20000001804 */
[----:B------:R-:W5:Y:S07]  /*d750*/  LDSM.16.MT88.4 R4, [R141+0x5900] ;  /* 0x005900008d04783b */ /* 0x000f6e0000004200 */
[C---:B------:R-:W-:Y:S01]  /*d760*/  HMMA.16816.F32 R148, R12.reuse, R150, R8 ;  /* 0x000000960c94723c */ /* 0x040fe20000001808 */
[----:B------:R-:W3:Y:S07]  /*d770*/  LDSM.16.MT88.4 R8, [R143+UR4+0x8900] ;  /* 0x008900048f08783b */ /* 0x000eee0008004200 */
[C---:B-1----:R-:W-:Y:S07]  /*d780*/  HMMA.16816.F32 R100, R12.reuse, R20, R100 ;  /* 0x000000140c64723c */ /* 0x042fee0000001864 */
[----:B------:R-:W-:Y:S01]  /*d790*/  @P0 MOV R20, R248 ;  /* 0x000000f800140202 */ /* 0x000fe20000000f00 */
[C---:B------:R-:W-:Y:S04]  /*d7a0*/  HMMA.16816.F32 R104, R12.reuse, R22, R104 ;  /* 0x000000160c68723c */ /* 0x040fe80000001868 */
[----:B------:R-:W-:Y:S03]  /*d7b0*/  @P0 MOV R21, R251 ;  /* 0x000000fb00150202 */ /* 0x000fe60000000f00 */
[----:B------:R-:W-:Y:S01]  /*d7c0*/  FADD.FTZ R22, R234, R0 ;  /* 0x00000000ea167221 */ /* 0x000fe20000010000 */
[C---:B--2---:R-:W-:Y:S01]  /*d7d0*/  HMMA.16816.F32 R108, R12.reuse, R24, R108 ;  /* 0x000000180c6c723c */ /* 0x044fe2000000186c */
[----:B------:R-:W2:Y:S03]  /*d7e0*/  LDL R25, [R1+0x3c] ;  /* 0x00003c0001197983 */ /* 0x000ea60000100800 */
        /* <DEDUP_REMOVED lines=11> */
[----:B------:R-:W-:Y:S04]  /*d8a0*/  FADD.FTZ R0, R215, R0 ;  /* 0x00000000d7007221 */ /* 0x000fe80000010000 */
[C---:B------:R-:W-:Y:S04]  /*d8b0*/  HMMA.16816.F32 R128, R12.reuse, R38, R128 ;  /* 0x000000260c80723c */ /* 0x040fe80000001880 */
[----:B------:R-:W-:Y:S04]  /*d8c0*/  FADD.FTZ R23, R214, R0 ;  /* 0x00000000d6177221 */ /* 0x000fe80000010000 */
[C---:B----4-:R-:W-:Y:S08]  /*d8d0*/  HMMA.16816.F32 R132, R12.reuse, R28, R132 ;  /* 0x0000001c0c84723c */ /* 0x050ff00000001884 */
[C---:B------:R-:W-:Y:S08]  /*d8e0*/  HMMA.16816.F32 R136, R12.reuse, R30, R136 ;  /* 0x0000001e0c88723c */ /* 0x040ff00000001888 */
[C---:B---3--:R-:W-:Y:S07]  /*d8f0*/  HMMA.16816.F32 R52, R12.reuse, R16, R52 ;  /* 0x000000100c34723c */ /* 0x048fee0000001834 */
[----:B------:R-:W-:Y:S01]  /*d900*/  MOV R16, UR30 ;  /* 0x0000001e00107c02 */ /* 0x000fe20008000f00 */
[C---:B------:R-:W-:Y:S01]  /*d910*/  HMMA.16816.F32 R56, R12.reuse, R18, R56 ;  /* 0x000000120c38723c */ /* 0x040fe20000001838 */
[----:B------:R-:W-:Y:S03]  /*d920*/  MOV R17, UR31 ;  /* 0x0000001f00117c02 */ /* 0x000fe60008000f00 */
[----:B------:R-:W-:Y:S03]  /*d930*/  @P0 IMAD.WIDE.U32 R20, R16, 0x60, R20 ;  /* 0x0000006010140825 */ /* 0x000fe600078e0014 */
[----:B------:R-:W1:Y:S01]  /*d940*/  LDSM.16.MT88.4 R16, [R142+0x8900] ;  /* 0x008900008e10783b */ /* 0x000e620000004200 */
[C---:B-----5:R-:W-:Y:S04]  /*d950*/  HMMA.16816.F32 R60, R12.reuse, R4, R60 ;  /* 0x000000040c3c723c */ /* 0x060fe8000000183c */
[----:B------:R-:W-:Y:S01]  /*d960*/  @P0 IADD3 R22, R21, UR15, RZ ;  /* 0x0000000f15160c10 */ /* 0x000fe2000fffe0ff */
[----:B------:R-:W-:Y:S01]  /*d970*/  UIADD3 UR15, UR5, 0x1, URZ ;  /* 0x00000001050f7890 */ /* 0x000fe2000fffe03f */
[----:B------:R-:W-:Y:S01]  /*d980*/  MOV R21, UR12 ;  /* 0x0000000c00157c02 */ /* 0x000fe20008000f00 */
[----:B------:R-:W-:Y:S01]  /*d990*/  FADD.FTZ R4, R232, R2 ;  /* 0x00000002e8047221 */ /* 0x000fe20000010000 */
[C---:B------:R-:W-:Y:S01]  /*d9a0*/  HMMA.16816.F32 R64, R12.reuse, R6, R64 ;  /* 0x000000060c40723c */ /* 0x040fe20000001840 */
[----:B------:R-:W-:Y:S03]  /*d9b0*/  USEL UR5, UR15, URZ, !UP0 ;  /* 0x0000003f0f057287 */ /* 0x000fe6000c000000 */
[C---:B------:R-:W-:Y:S02]  /*d9c0*/  @P0 SHF.L.U32 R2, R20.reuse, 0x1, RZ ;  /* 0x0000000114020819 */ /* 0x040fe400000006ff */
[----:B------:R-:W-:Y:S01]  /*d9d0*/  @P0 SHF.L.U64.HI R22, R20, 0x1, R22 ;  /* 0x0000000114160819 */ /* 0x000fe20000010216 */
[----:B------:R-:W-:Y:S01]  /*d9e0*/  FADD.FTZ R20, R227, R4 ;  /* 0x00000004e3147221 */ /* 0x000fe20000010000 */
[C---:B------:R-:W-:Y:S01]  /*d9f0*/  HMMA.16816.F32 R68, R12.reuse, R8, R68 ;  /* 0x000000080c44723c */ /* 0x040fe20000001844 */
[----:B------:R-:W3:Y:S03]  /*da00*/  LDSM.16.MT88.4 R4, [R236+UR4+0x8900] ;  /* 0x00890004ec04783b */ /* 0x000ee60008004200 */
[----:B------:R-:W-:Y:S01]  /*da10*/  FADD.FTZ R24, R226, R20 ;  /* 0x00000014e2187221 */ /* 0x000fe20000010000 */
[C---:B------:R-:W-:Y:S02]  /*da20*/  @P0 IADD3 R20, P1, R2.reuse, c[0x0][0x1c8], RZ ;  /* 0x0000720002140a10 */ /* 0x040fe40007f3e0ff */
[----:B------:R-:W-:Y:S01]  /*da30*/  @P0 IADD3 R26, P6, R2, 0x80, RZ ;  /* 0x00000080021a0810 */ /* 0x000fe20007fde0ff */
[C---:B------:R-:W-:Y:S01]  /*da40*/  HMMA.16816.F32 R72, R12.reuse, R10, R72 ;  /* 0x0000000a0c48723c */ /* 0x040fe20000001848 */
[----:B------:R4:W5:Y:S03]  /*da50*/  LDSM.16.MT88.4 R8, [R141+0x8900] ;  /* 0x008900008d08783b */ /* 0x0009660000004200 */
[----:B------:R-:W-:Y:S01]  /*da60*/  @P0 IADD3 R26, P5, R26, c[0x0][0x1c8], RZ ;  /* 0x000072001a1a0a10 */ /* 0x000fe20007fbe0ff */
[----:B------:R-:W-:Y:S03]  /*da70*/  FADD.FTZ R24, R182, R24 ;  /* 0x00000018b6187221 */ /* 0x000fe60000010000 */
[----:B------:R-:W-:Y:S01]  /*da80*/  @P0 IADD3.X R27, RZ, c[0x0][0x1cc], R22, P5, P6 ;  /* 0x00007300ff1b0a10 */ /* 0x000fe20002fec416 */
[C---:B-1----:R-:W-:Y:S08]  /*da90*/  HMMA.16816.F32 R76, R12.reuse, R16, R76 ;  /* 0x000000100c4c723c */ /* 0x042ff0000000184c */
[C---:B------:R-:W-:Y:S04]  /*daa0*/  HMMA.16816.F32 R80, R12.reuse, R18, R80 ;  /* 0x000000120c50723c */ /* 0x040fe80000001850 */
[----:B----4-:R-:W-:Y:S04]  /*dab0*/  MOV R141, R3 ;  /* 0x00000003008d7202 */ /* 0x010fe80000000f00 */
[C---:B---3--:R-:W-:Y:S08]  /*dac0*/  HMMA.16816.F32 R84, R12.reuse, R4, R84 ;  /* 0x000000040c54723c */ /* 0x048ff00000001854 */
[C---:B------:R-:W-:Y:S08]  /*dad0*/  HMMA.16816.F32 R88, R12.reuse, R6, R88 ;  /* 0x000000060c58723c */ /* 0x040ff00000001858 */
[C---:B-----5:R-:W-:Y:S08]  /*dae0*/  HMMA.16816.F32 R92, R12.reuse, R8, R92 ;  /* 0x000000080c5c723c */ /* 0x060ff0000000185c */
        /* <DEDUP_REMOVED lines=65> */
.L_x_2435:
        /* <DEDUP_REMOVED lines=125> */
.L_x_2429:
        /* <DEDUP_REMOVED lines=152> */
.L_x_2438:
        /* <DEDUP_REMOVED lines=139> */
.L_x_2440:
[----:B---3--:R-:W-:Y:S05]  /*f900*/  BSYNC B0 ;  /* 0x0000000000007941 */ /* 0x008fea0003800000 */
.L_x_2439:
        /* <DEDUP_REMOVED lines=23> */
.L_x_2442:
[----:B------:R-:W-:Y:S05]  /*fa80*/  BSYNC B0 ;  /* 0x0000000000007941 */ /* 0x000fea0003800000 */
.L_x_2441:
        /* <DEDUP_REMOVED lines=23> */
.L_x_2444:
[----:B------:R-:W-:Y:S05]  /*fc00*/  BSYNC B0 ;  /* 0x0000000000007941 */ /* 0x000fea0003800000 */
.L_x_2443:
        /* <DEDUP_REMOVED lines=24> */
.L_x_2437:
        /* <DEDUP_REMOVED lines=19> */
.L_x_2445:
        /* <DEDUP_REMOVED lines=42> */
.L_x_2447:
[----:B------:R-:W-:Y:S05]  /*10160*/  BSYNC B0 ;  /* 0x0000000000007941 */ /* 0x000fea0003800000 */
.L_x_2446:
        /* <DEDUP_REMOVED lines=66> */
.L_x_2449:
[----:B------:R-:W-:Y:S05]  /*10590*/  BSYNC B0 ;  /* 0x0000000000007941 */ /* 0x000fea0003800000 */
.L_x_2448:
        /* <DEDUP_REMOVED lines=21> */
.L_x_2451:
[----:B------:R-:W-:Y:S05]  /*106f0*/  BSYNC B0 ;  /* 0x0000000000007941 */ /* 0x000fea0003800000 */
.L_x_2450:
        /* <DEDUP_REMOVED lines=21> */
.L_x_2453:
[----:B------:R-:W-:Y:S05]  /*10850*/  BSYNC B0 ;  /* 0x0000000000007941 */ /* 0x000fea0003800000 */
.L_x_2452:
        /* <DEDUP_REMOVED lines=22> */
.L_x_2454:
        /* <DEDUP_REMOVED lines=12> */
.L_x_2608:


//--------------------- .text._ZN7cutlass13device_kernelIN5flash19enable_sm80_to_sm89INS1_16FlashAttnFwdSm80INS1_25CollectiveMainloopFwdSm80ILi8ELi2ELb0EN4cute5tupleIJNS5_1CILi128EEENS7_ILi64EEENS7_ILi192EEEEEELi192ENS_6half_tEfNS_4arch4Sm80ELb1ELb0ELb0ELb1ELb0ELb1ELb1ELb0EEENS1_21CollectiveEpilogueFwdINS6_IJS8_SA_S9_EEENS6_IJNS7_ILi1EEESI_SI_EEESC_SE_Li256ELb1ELb1ELb0ELb0EEENS1_19SingleTileSchedulerILb1ELb0ELb1ELi128EEEEEEEEEvNT_6ParamsE --------------------------
	.section	.text._ZN7cutlass13device_kernelIN5flash19enable_sm80_to_sm89INS1_16FlashAttnFwdSm80INS1_25CollectiveMainloopFwdSm80ILi8ELi2ELb0EN4cute5tupleIJNS5_1CILi128EEENS7_ILi64EEENS7_ILi192EEEEEELi192ENS_6half_tEfNS_4arch4Sm80ELb1ELb0ELb0ELb1ELb0ELb1ELb1ELb0EEENS1_21CollectiveEpilogueFwdINS6_IJS8_SA_S9_EEENS6_IJNS7_ILi1EEESI_SI_EEESC_SE_Li256ELb1ELb1ELb0ELb0EEENS1_19SingleTileSchedulerILb1ELb0ELb1ELi128EEEEEEEEEvNT_6ParamsE,"ax",@progbits
	.sectioninfo	@"SHI_REGISTERS=255"
	.align	128
.text._ZN7cutlass13device_kernelIN5flash19enable_sm80_to_sm89INS1_16FlashAttnFwdSm80INS1_25CollectiveMainloopFwdSm80ILi8ELi2ELb0EN4cute5tupleIJNS5_1CILi128EEENS7_ILi64EEENS7_ILi192EEEEEELi192ENS_6half_tEfNS_4arch4Sm80ELb1ELb0ELb0ELb1ELb0ELb1ELb1ELb0EEENS1_21CollectiveEpilogueFwdINS6_IJS8_SA_S9_EEENS6_IJNS7_ILi1EEESI_SI_EEESC_SE_Li256ELb1ELb1ELb0ELb0EEENS1_19SingleTileSchedulerILb1ELb0ELb1ELi128EEEEEEEEEvNT_6ParamsE:
        .type           _ZN7cutlass13device_kernelIN5flash19enable_sm80_to_sm89INS1_16FlashAttnFwdSm80INS1_25CollectiveMainloopFwdSm80ILi8ELi2ELb0EN4cute5tupleIJNS5_1CILi128EEENS7_ILi64EEENS7_ILi192EEEEEELi192ENS_6half_tEfNS_4arch4Sm80ELb1ELb0ELb0ELb1ELb0ELb1ELb1ELb0EEENS1_21CollectiveEpilogueFwdINS6_IJS8_SA_S9_EEENS6_IJNS7_ILi1EEESI_SI_EEESC_SE_Li256ELb1ELb1ELb0ELb0EEENS1_19SingleTileSchedulerILb1ELb0ELb1ELi128EEEEEEEEEvNT_6ParamsE,@function
        .size           _ZN7cutlass13device_kernelIN5flash19enable_sm80_to_sm89INS1_16FlashAttnFwdSm80INS1_25CollectiveMainloopFwdSm80ILi8ELi2ELb0EN4cute5tupleIJNS5_1CILi128EEENS7_ILi64EEENS7_ILi192EEEEEELi192ENS_6half_tEfNS_4arch4Sm80ELb1ELb0ELb0ELb1ELb0ELb1ELb1ELb0EEENS1_21CollectiveEpilogueFwdINS6_IJS8_SA_S9_EEENS6_IJNS7_ILi1EEESI_SI_EEESC_SE_Li256ELb1ELb1ELb0ELb0EEENS1_19SingleTileSchedulerILb1ELb0ELb1ELi128EEEEEEEEEvNT_6ParamsE,(.L_x_2609 - _ZN7cutlass13device_kernelIN5flash19enable_sm80_to_sm89INS1_16FlashAttnFwdSm80INS1_25CollectiveMainloopFwdSm80ILi8ELi2ELb0EN4cute5tupleIJNS5_1CILi128EEENS7_ILi64EEENS7_ILi192EEEEEELi192ENS_6half_tEfNS_4arch4Sm80ELb1ELb0ELb0ELb1ELb0ELb1ELb1ELb0EEENS1_21CollectiveEpilogueFwdINS6_IJS8_SA_S9_EEENS6_IJNS7_ILi1EEESI_SI_EEESC_SE_Li256ELb1ELb1ELb0ELb0EEENS1_19SingleTileSchedulerILb1ELb0ELb1ELi128EEEEEEEEEvNT_6ParamsE)
        .other          _ZN7cutlass13device_kernelIN5flash19enable_sm80_to_sm89INS1_16FlashAttnFwdSm80INS1_25CollectiveMainloopFwdSm80ILi8ELi2ELb0EN4cute5tupleIJNS5_1CILi128EEENS7_ILi64EEENS7_ILi192EEEEEELi192ENS_6half_tEfNS_4arch4Sm80ELb1ELb0ELb0ELb1ELb0ELb1ELb1ELb0EEENS1_21CollectiveEpilogueFwdINS6_IJS8_SA_S9_EEENS6_IJNS7_ILi1EEESI_SI_EEESC_SE_Li256ELb1ELb1ELb0ELb0EEENS1_19SingleTileSchedulerILb1ELb0ELb1ELi128EEEEEEEEEvNT_6ParamsE,@"STO_CUDA_ENTRY STV_DEFAULT"
_ZN7cutlass13device_kernelIN5flash19enable_sm80_to_sm89INS1_16FlashAttnFwdSm80INS1_25CollectiveMainloopFwdSm80ILi8ELi2ELb0EN4cute5tupleIJNS5_1CILi128EEENS7_ILi64EEENS7_ILi192EEEEEELi192ENS_6half_tEfNS_4arch4Sm80ELb1ELb0ELb0ELb1ELb0ELb1ELb1ELb0EEENS1_21CollectiveEpilogueFwdINS6_IJS8_SA_S9_EEENS6_IJNS7_ILi1EEESI_SI_EEESC_SE_Li256ELb1ELb1ELb0ELb0EEENS1_19SingleTileSchedulerILb1ELb0ELb1ELi128EEEEEEEEEvNT_6ParamsE:
        /* <DEDUP_REMOVED lines=16> */
.L_x_2456:
        /* <DEDUP_REMOVED lines=8> */
.L_x_2458:
[----:B------:R-:W-:-:S04]  /*0180*/  MOV R5, c[0x0][0x54c] ;  /* 0x0001530000057a02 */ /* 0x000fc80000000f00 */
.L_x_2457:
[----:B------:R-:W-:Y:S01]  /*0190*/  USHF.L.U32 UR4, UR4, 0x7, URZ ;  /* 0x0000000704047899 */ /* 0x000fe2000800063f */
[----:B-----5:R-:W-:-:S05]  /*01a0*/  IMAD R5, R5, c[0x0][0x548], RZ ;  /* 0x0001520005057a24 */ /* 0x020fca00078e02ff */
[----:B------:R-:W-:-:S04]  /*01b0*/  MOV R92, UR4 ;  /* 0x00000004005c7c02 */ /* 0x000fc80008000f00 */
[----:B------:R-:W-:-:S04]  /*01c0*/  ISETP.GE.AND P0, PT, R92, R5, PT ;  /* 0x000000055c00720c */ /* 0x000fc80003f06270 */
[----:B------:R-:W-:Y:S01]  /*01d0*/  SEL R190, R190, 0xffffffff, !P0 ;  /* 0xffffffffbebe7807 */ /* 0x000fe20004000000 */
[----:B------:R-:W-:Y:S05]  /*01e0*/  BRA `(.L_x_2459) ;  /* 0x0000013000007947 */ /* 0x000fea0003800000 */
.L_x_2455:
[----:B------:R-:W-:-:S04]  /*01f0*/  ISETP.NE.U32.AND P0, PT, RZ, c[0x0][0x568], PT ;  /* 0x00015a00ff007a0c */ /* 0x000fc80003f05070 */
[----:B------:R-:W-:-:S13]  /*0200*/  ISETP.NE.AND.EX P0, PT, RZ, c[0x0][0x56c], PT, P0 ;  /* 0x00015b00ff007a0c */ /* 0x000fda0003f05300 */
[----:B------:R-:W-:Y:S05]  /*0210*/  @!P0 BRA `(.L_x_2460) ;  /* 0x0000002000008947 */ /* 0x000fea0003800000 */
[----:B------:R1:W5:Y:S01]  /*0220*/  LDG.E R5, [R4.64] ;  /* 0x0000000604057981 */ /* 0x000362000c1e1900 */
[----:B------:R-:W-:Y:S05]  /*0230*/  BRA `(.L_x_2461) ;  /* 0x0000009000007947 */ /* 0x000fea0003800000 */
.L_x_2460:
        /* <DEDUP_REMOVED lines=8> */
.L_x_2462:
[----:B------:R-:W-:-:S04]  /*02c0*/  MOV R5, c[0x0][0x54c] ;  /* 0x0001530000057a02 */ /* 0x000fc80000000f00 */
.L_x_2461:
[----:B------:R-:W-:Y:S01]  /*02d0*/  USHF.L.U32 UR4, UR4, 0x7, URZ ;  /* 0x0000000704047899 */ /* 0x000fe2000800063f */
[----:B-----5:R-:W-:-:S05]  /*02e0*/  IMAD R5, R5, c[0x0][0x548], RZ ;  /* 0x0001520005057a24 */ /* 0x020fca00078e02ff */
[----:B------:R-:W-:-:S04]  /*02f0*/  MOV R92, UR4 ;  /* 0x00000004005c7c02 */ /* 0x000fc80008000f00 */
[----:B------:R-:W-:-:S04]  /*0300*/  ISETP.GE.AND P0, PT, R92, R5, PT ;  /* 0x000000055c00720c */ /* 0x000fc80003f06270 */
[----:B------:R-:W-:-:S04]  /*0310*/  SEL R190, R190, 0xffffffff, !P0 ;  /* 0xffffffffbebe7807 */ /* 0x000fc80004000000 */
.L_x_2459:
        /* <DEDUP_REMOVED lines=35> */
.L_x_2463:
[----:B-1----:R-:W-:-:S04]  /*0550*/  ISETP.NE.U32.AND P0, PT, RZ, c[0x0][0x368], PT ;  /* 0x0000da00ff007a0c */ /* 0x002fc80003f05070 */
[----:B------:R-:W-:-:S13]  /*0560*/  ISETP.NE.AND.EX P0, PT, RZ, c[0x0][0x36c], PT, P0 ;  /* 0x0000db00ff007a0c */ /* 0x000fda0003f05300 */
[----:B------:R-:W-:Y:S05]  /*0570*/  @!P0 BRA `(.L_x_2464) ;  /* 0x0000003000008947 */ /* 0x000fea0003800000 */
[----:B------:R-:W-:-:S06]  /*0580*/  IMAD.WIDE R6, R190, R3, c[0x0][0x368] ;  /* 0x0000da00be067625 */ /* 0x000fcc00078e0203 */
[----:B------:R1:W5:Y:S01]  /*0590*/  LDG.E R6, [R6.64] ;  /* 0x0000000606067981 */ /* 0x000362000c1e1900 */
[----:B------:R-:W-:Y:S05]  /*05a0*/  BRA `(.L_x_2465) ;  /* 0x0000004000007947 */ /* 0x000fea0003800000 */
.L_x_2464:
[----:B------:R-:W-:Y:S05]  /*05b0*/  @!P5 BRA `(.L_x_2465) ;  /* 0x000000300000d947 */ /* 0x000fea0003800000 */
[----:B------:R-:W2:Y:S04]  /*05c0*/  LDG.E R6, [R4.64] ;  /* 0x0000000604067981 */ /* 0x000ea8000c1e1900 */
[----:B------:R-:W2:Y:S02]  /*05d0*/  LDG.E R7, [R4.64+0x4] ;  /* 0x0000040604077981 */ /* 0x000ea4000c1e1900 */
[----:B--2---:R-:W-:Y:S02]  /*05e0*/  IADD3 R6, -R6, R7, RZ ;  /* 0x0000000706067210 */ /* 0x004fe40007ffe1ff */
.L_x_2465:
        /* <DEDUP_REMOVED lines=70> */
[----:B------:R-:W-:Y:S01]  /*0a50*/  IMAD R14, R17, c[0x0][0x23c], R14 ;  /* 0x00008f00110e7a24 */ /* 0x000fe200078e020e */
[----:B------:R-:W-:Y:S01]  /*0a60*/  LOP3.LUT R191, R191, 0xfffffffd, RZ, 0xc0, !PT ;  /* 0xfffffffdbfbf7812 */ /* 0x000fe200078ec0ff */
[C---:B------:R-:W-:Y:S01]  /*0a70*/  IMAD R20, R17.reuse, c[0x0][0x25c], R20 ;  /* 0x0000970011147a24 */ /* 0x040fe200078e0214 */
[----:B------:R-:W-:Y:S01]  /*0a80*/  ULDC.U8 UR4, c[0x0][0x298] ;  /* 0x0000a60000047ab9 */ /* 0x000fe20000000000 */
        /* <DEDUP_REMOVED lines=126> */
[----:B------:R-:W-:Y:S02]  /*1270*/  @P0 IMAD.SHL.U32 R0, R10, 0x2, RZ ;  /* 0x000000020a000824 */ /* 0x000fe400078e00ff */
[----:B------:R2:W-:Y:S01]  /*1280*/  @P1 LDGSTS.E.BYPASS.LTC128B.128 [R2+0x3100], [R6.64+0x80], !P4 ;  /* 0x0310008006021fae */ /* 0x0005e2000e101d46 */
[----:B------:R-:W-:-:S03]  /*1290*/  IMAD.WIDE.U32 R152, R166, c[0x0][0x1f0], R152 ;  /* 0x00007c00a6987a25 */ /* 0x000fc600078e0098 */
[----:B------:R2:W-:Y:S01]  /*12a0*/  @P1 LDGSTS.E.BYPASS.LTC128B.128 [R2+0x5100], [R6.64+0x100], !P3 ;  /* 0x0510010006021fae */ /* 0x0005e2000d901d46 */
[----:B------:R-:W-:Y:S01]  /*12b0*/  ISETP.LE.AND P1, PT, R102, c[0x0][0x27c], PT ;  /* 0x00009f0066007a0c */ /* 0x000fe20003f23270 */
[----:B------:R-:W-:Y:S01]  /*12c0*/  IMAD.IADD R103, R153, 0x1, R103 ;  /* 0x0000000199677824 */ /* 0x000fe200078e0267 */
[----:B-1----:R-:W-:Y:S01]  /*12d0*/  LOP3.LUT R9, R8, 0xfffffffc, RZ, 0xc0, !PT ;  /* 0xfffffffc08097812 */ /* 0x002fe200078ec0ff */
[----:B------:R-:W0:Y:S01]  /*12e0*/  LDGDEPBAR ;  /* 0x00000000000079af */ /* 0x000e220000000000 */
[----:B------:R-:W-:Y:S01]  /*12f0*/  SHF.R.S32.HI R8, RZ, 0x1f, R8 ;  /* 0x0000001fff087819 */ /* 0x000fe20000011408 */
[----:B------:R-:W-:Y:S02]  /*1300*/  IMAD R24, R86, c[0x0][0x210], RZ ;  /* 0x0000840056187a24 */ /* 0x000fe400078e02ff */
[----:B------:R-:W-:Y:S01]  /*1310*/  IMAD.IADD R20, R84, 0x1, -R9 ;  /* 0x0000000154147824 */ /* 0x000fe200078e0a09 */
[----:B------:R1:W-:Y:S01]  /*1320*/  @P0 LDGSTS.E.BYPASS.LTC128B.128 [R0+0x12100], [R12.64], !P5 ;  /* 0x121000000c000fae */ /* 0x0003e2000e901d46 */
[----:B------:R-:W-:Y:S01]  /*1330*/  LEA.HI R8, R8, R111, RZ, 0x3 ;  /* 0x0000006f08087211 */ /* 0x000fe200078f18ff */
[----:B------:R-:W-:-:S02]  /*1340*/  IMAD R24, R189, c[0x0][0x214], R24 ;  /* 0x00008500bd187a24 */ /* 0x000fc400078e0218 */
[C---:B------:R-:W-:Y:S01]  /*1350*/  IMAD.SHL.U32 R22, R20.reuse, 0x8, RZ ;  /* 0x0000000814167824 */ /* 0x040fe200078e00ff */
[----:B------:R-:W-:Y:S01]  /*1360*/  @P1 LOP3.LUT R191, R191, 0x2, RZ, 0xfc, !PT ;  /* 0x00000002bfbf1812 */ /* 0x000fe200078efcff */
[----:B------:R-:W-:Y:S01]  /*1370*/  IMAD.SHL.U32 R20, R20, 0x4, RZ ;  /* 0x0000000414147824 */ /* 0x000fe200078e00ff */
[C---:B------:R-:W-:Y:S01]  /*1380*/  @P0 LEA R14, P1, R99.reuse, R12, 0x1 ;  /* 0x0000000c630e0211 */ /* 0x040fe200078208ff */
[----:B------:R1:W-:Y:S01]  /*1390*/  @P0 LDGSTS.E.BYPASS.LTC128B.128 [R0+0x14100], [R12.64+0x80], !P4 ;  /* 0x141000800c000fae */ /* 0x0003e2000e101d46 */
[----:B------:R-:W-:Y:S02]  /*13a0*/  LOP3.LUT R8, R8, 0xfffffff8, RZ, 0xc0, !PT ;  /* 0xfffffff808087812 */ /* 0x000fe400078ec0ff */
[----:B------:R-:W-:Y:S01]  /*13b0*/  @P0 LEA.HI.X R15, R99, R13, R98, 0x1, P1 ;  /* 0x0000000d630f0211 */ /* 0x000fe200008f0c62 */
[----:B------:R1:W-:Y:S01]  /*13c0*/  @P0 LDGSTS.E.BYPASS.LTC128B.128 [R0+0x16100], [R12.64+0x100], !P3 ;  /* 0x161001000c000fae */ /* 0x0003e2000d901d46 */
[C---:B------:R-:W-:Y:S01]  /*13d0*/  IADD3 R19, R20.reuse, 0x20, RZ ;  /* 0x0000002014137810 */ /* 0x040fe20007ffe0ff */
[C---:B------:R-:W-:Y:S01]  /*13e0*/  IMAD.IADD R8, R111.reuse, 0x1, -R8 ;  /* 0x000000016f087824 */ /* 0x040fe200078e0a08 */
[C---:B------:R-:W-:Y:S01]  /*13f0*/  IADD3 R17, R20.reuse, 0x40, RZ ;  /* 0x0000004014117810 */ /* 0x040fe20007ffe0ff */
[----:B------:R3:W-:Y:S01]  /*1400*/  @P0 LDGSTS.E.BYPASS.LTC128B.128 [R0+0x13100], [R14.64], !P5 ;  /* 0x131000000e000fae */ /* 0x0007e2000e901d46 */
[----:B------:R-:W-:Y:S01]  /*1410*/  SHF.R.S32.HI R21, RZ, 0x1f, R20 ;  /* 0x0000001fff157819 */ /* 0x000fe20000011414 */
[----:B--2---:R-:W-:Y:S01]  /*1420*/  IMAD.MOV.U32 R2, RZ, RZ, c[0x0][0x27c] ;  /* 0x00009f00ff027624 */ /* 0x004fe200078e00ff */
[----:B------:R-:W-:Y:S01]  /*1430*/  SHF.R.S32.HI R6, RZ, 0x1f, R111 ;  /* 0x0000001fff067819 */ /* 0x000fe2000001146f */
[----:B------:R3:W-:Y:S01]  /*1440*/  @P0 LDGSTS.E.BYPASS.LTC128B.128 [R0+0x15100], [R14.64+0x80], !P4 ;  /* 0x151000800e000fae */ /* 0x0007e2000e101d46 */
[----:B------:R-:W-:Y:S01]  /*1450*/  IMAD.IADD R16, R20, 0x1, R17 ;  /* 0x0000000114107824 */ /* 0x000fe200078e0211 */
[----:B------:R-:W-:Y:S01]  /*1460*/  LOP3.LUT P6, RZ, R8, 0x4, RZ, 0xc0, !PT ;  /* 0x0000000408ff7812 */ /* 0x000fe200078cc0ff */
[----:B------:R-:W-:Y:S01]  /*1470*/  IMAD.SHL.U32 R2, R2, 0x2, RZ ;  /* 0x0000000202027824 */ /* 0x000fe200078e00ff */
[----:B------:R3:W-:Y:S01]  /*1480*/  @P0 LDGSTS.E.BYPASS.LTC128B.128 [R0+0x17100], [R14.64+0x100], !P3 ;  /* 0x171001000e000fae */ /* 0x0007e2000d901d46 */
[----:B------:R-:W-:Y:S01]  /*1490*/  ISETP.GE.AND P0, PT, R22, c[0x0][0x27c], PT ;  /* 0x00009f0016007a0c */ /* 0x000fe20003f06270 */
[C---:B------:R-:W-:Y:S01]  /*14a0*/  IMAD R160, R6.reuse, c[0x0][0x290], RZ ;  /* 0x0000a40006a07a24 */ /* 0x040fe200078e02ff */
[----:B------:R-:W-:Y:S01]  /*14b0*/  SHF.R.S32.HI R23, RZ, 0x1f, R22 ;  /* 0x0000001fff177819 */ /* 0x000fe20000011416 */
[----:B------:R-:W-:Y:S01]  /*14c0*/  IMAD R158, R6, c[0x0][0x280], RZ ;  /* 0x0000a000069e7a24 */ /* 0x000fe200078e02ff */
[----:B------:R-:W-:Y:S01]  /*14d0*/  IADD3 R7, -R2, c[0x0][0x1d4], RZ ;  /* 0x0000750002077a10 */ /* 0x000fe20007ffe1ff */
[----:B------:R-:W-:Y:S01]  /*14e0*/  IMAD.SHL.U32 R8, R8, 0x40, RZ ;  /* 0x0000004008087824 */ /* 0x000fe200078e00ff */
[----:B------:R-:W-:Y:S01]  /*14f0*/  SEL R9, RZ, c[0x0][0x27c], !P0 ;  /* 0x00009f00ff097a07 */ /* 0x000fe20004000000 */
[----:B------:R-:W0:Y:S01]  /*1500*/  LDGDEPBAR ;  /* 0x00000000000079af */ /* 0x000e220000000000 */
[----:B------:R-:W-:Y:S01]  /*1510*/  IMAD R160, R111, c[0x0][0x294], R160 ;  /* 0x0000a5006fa07a24 */ /* 0x000fe200078e02a0 */
[----:B------:R-:W-:Y:S01]  /*1520*/  LOP3.LUT R191, R191, 0xfffffffe, RZ, 0xc0, !PT ;  /* 0xfffffffebfbf7812 */ /* 0x000fe200078ec0ff */
[C---:B------:R-:W-:Y:S01]  /*1530*/  IMAD R158, R111.reuse, c[0x0][0x284], R158 ;  /* 0x0000a1006f9e7a24 */ /* 0x040fe200078e029e */
[----:B------:R-:W-:Y:S01]  /*1540*/  LOP3.LUT R8, R8, 0x1c0, RZ, 0xc0, !PT ;  /* 0x000001c008087812 */ /* 0x000fe200078ec0ff */
[C---:B------:R-:W-:Y:S01]  /*1550*/  IMAD.IADD R9, R22.reuse, 0x1, R9 ;  /* 0x0000000116097824 */ /* 0x040fe200078e0209 */
[----:B------:R-:W-:Y:S01]  /*1560*/  IADD3 R140, R22, 0x60, RZ ;  /* 0x00000060168c7810 */ /* 0x000fe20007ffe0ff */
[----:B------:R-:W-:Y:S01]  /*1570*/  IMAD.WIDE.U32 R164, R111, c[0x0][0x290], R22 ;  /* 0x0000a4006fa47a25 */ /* 0x000fe200078e0016 */
[----:B-1----:R-:W-:-:S02]  /*1580*/  SEL R13, R2, R7, !P0 ;  /* 0x00000007020d7207 */ /* 0x002fc40004000000 */
[----:B------:R-:W-:Y:S01]  /*1590*/  ISETP.GE.AND P0, PT, R16, c[0x0][0x27c], PT ;  /* 0x00009f0010007a0c */ /* 0x000fe20003f06270 */
[C---:B------:R-:W-:Y:S01]  /*15a0*/  IMAD.WIDE.U32 R162, R111.reuse, c[0x0][0x280], R22 ;  /* 0x0000a0006fa27a25 */ /* 0x040fe200078e0016 */
[----:B------:R-:W-:Y:S02]  /*15b0*/  SHF.R.S32.HI R110, RZ, 0x1f, R9 ;  /* 0x0000001fff6e7819 */ /* 0x000fe40000011409 */
[----:B------:R-:W-:Y:S01]  /*15c0*/  IADD3 R139, R22, 0x80, RZ ;  /* 0x00000080168b7810 */ /* 0x000fe20007ffe0ff */
[C---:B------:R-:W-:Y:S01]  /*15d0*/  IMAD.WIDE.U32 R30, R111.reuse, c[0x0][0x290], R20 ;  /* 0x0000a4006f1e7a25 */ /* 0x040fe200078e0014 */
[CC--:B------:R-:W-:Y:S02]  /*15e0*/  LEA.HI R137, R110.reuse, R9.reuse, RZ, 0x3 ;  /* 0x000000096e897211 */ /* 0x0c0fe400078f18ff */
[----:B------:R-:W-:Y:S01]  /*15f0*/  LEA.HI R110, R110, R9, RZ, 0x6 ;  /* 0x000000096e6e7211 */ /* 0x000fe200078f30ff */
[----:B---3--:R-:W-:Y:S01]  /*1600*/  IMAD.IADD R15, R20, 0x1, R19 ;  /* 0x00000001140f7824 */ /* 0x008fe200078e0213 */
[----:B------:R-:W-:Y:S01]  /*1610*/  SHF.R.S32.HI R0, RZ, 0x1f, R13 ;  /* 0x0000001fff007819 */ /* 0x000fe2000001140d */
[----:B------:R-:W-:Y:S01]  /*1620*/  IMAD.WIDE.U32 R28, R111, c[0x0][0x280], R20 ;  /* 0x0000a0006f1c7a25 */ /* 0x000fe200078e0014 */
[----:B------:R-:W-:-:S02]  /*1630*/  IADD3 R138, R22, 0xa0, RZ ;  /* 0x000000a0168a7810 */ /* 0x000fc40007ffe0ff */
[----:B------:R-:W-:Y:S01]  /*1640*/  ISETP.GE.AND P1, PT, R15, c[0x0][0x27c], PT ;  /* 0x00009f000f007a0c */ /* 0x000fe20003f26270 */
[----:B------:R-:W-:Y:S01]  /*1650*/  IMAD.SHL.U32 R110, R110, 0x40, RZ ;  /* 0x000000406e6e7824 */ /* 0x000fe200078e00ff */
[----:B------:R-:W-:Y:S01]  /*1660*/  LEA.HI R0, R0, R13, RZ, 0x4 ;  /* 0x0000000d00007211 */ /* 0x000fe200078f20ff */
[----:B------:R-:W-:Y:S01]  /*1670*/  IMAD.WIDE.U32 R26, R189, c[0x0][0x210], R22 ;  /* 0x00008400bd1a7a25 */ /* 0x000fe200078e0016 */
[CC--:B------:R-:W-:Y:S02]  /*1680*/  SEL R12, R2.reuse, R7.reuse, !P1 ;  /* 0x00000007020c7207 */ /* 0x0c0fe40004800000 */
[----:B------:R-:W-:Y:S01]  /*1690*/  SEL R7, R2, R7, !P0 ;  /* 0x0000000702077207 */ /* 0x000fe20004000000 */
[----:B------:R-:W-:Y:S01]  /*16a0*/  IMAD.IADD R165, R165, 0x1, R160 ;  /* 0x00000001a5a57824 */ /* 0x000fe200078e02a0 */
[----:B------:R-:W-:Y:S01]  /*16b0*/  SEL R2, RZ, c[0x0][0x27c], !P1 ;  /* 0x00009f00ff027a07 */ /* 0x000fe20004800000 */
[----:B------:R-:W-:Y:S01]  /*16c0*/  IMAD.IADD R163, R163, 0x1, R158 ;  /* 0x00000001a3a37824 */ /* 0x000fe200078e029e */
[----:B------:R-:W-:Y:S01]  /*16d0*/  IADD3 R154, P1, R154, R111, RZ ;  /* 0x0000006f9a9a7210 */ /* 0x000fe20007f3e0ff */
[----:B------:R-:W-:Y:S01]  /*16e0*/  IMAD.IADD R161, R160, 0x1, R31 ;  /* 0x00000001a0a17824 */ /* 0x000fe200078e021f */
[----:B------:R-:W-:Y:S01]  /*16f0*/  SHF.R.S32.HI R112, RZ, 0x1f, R7 ;  /* 0x0000001fff707819 */ /* 0x000fe20000011407 */
[----:B------:R-:W-:Y:S01]  /*1700*/  IMAD.IADD R159, R158, 0x1, R29 ;  /* 0x000000019e9f7824 */ /* 0x000fe200078e021d */
        /* <DEDUP_REMOVED lines=9> */
[----:B------:R-:W-:Y:S01]  /*17a0*/  IMAD.IADD R25, R27, 0x1, R24 ;  /* 0x000000011b197824 */ /* 0x000fe200078e0218 */
        /* <DEDUP_REMOVED lines=9> */
[----:B------:R-:W-:Y:S01]  /*1840*/  IMAD.MOV.U32 R158, RZ, RZ, R28 ;  /* 0x000000ffff9e7224 */ /* 0x000fe200078e001c */
[----:B------:R-:W-:Y:S01]  /*1850*/  SHF.R.S32.HI R0, RZ, 0x4, R0 ;  /* 0x00000004ff007819 */ /* 0x000fe20000011400 */
[----:B------:R-:W-:Y:S01]  /*1860*/  IMAD.SHL.U32 R6, R6, 0x40, RZ ;  /* 0x0000004006067824 */ /* 0x000fe200078e00ff */
[----:B------:R-:W-:Y:S01]  /*1870*/  SHF.R.S32.HI R108, RZ, 0x1f, R3 ;  /* 0x0000001fff6c7819 */ /* 0x000fe20000011403 */
[----:B------:R-:W-:Y:S01]  /*1880*/  IMAD.MOV.U32 R24, RZ, RZ, R26 ;  /* 0x000000ffff187224 */ /* 0x000fe200078e001a */
[----:B------:R-:W-:Y:S01]  /*1890*/  SHF.R.S32.HI R113, RZ, 0x4, R113 ;  /* 0x00000004ff717819 */ /* 0x000fe20000011471 */
[----:B-----5:R-:W-:Y:S01]  /*18a0*/  IMAD.WIDE.U32 R164, R85, c[0x0][0x290], R164 ;  /* 0x0000a40055a47a25 */ /* 0x020fe200078e00a4 */
[----:B------:R-:W-:-:S02]  /*18b0*/  LEA.HI R135, R108, R3, RZ, 0x3 ;  /* 0x000000036c877211 */ /* 0x000fc400078f18ff */
[----:B------:R-:W-:Y:S01]  /*18c0*/  LEA.HI R108, R108, R3, RZ, 0x6 ;  /* 0x000000036c6c7211 */ /* 0x000fe200078f30ff */
[----:B------:R-:W-:Y:S01]  /*18d0*/  IMAD.WIDE.U32 R166, R166, c[0x0][0x218], R24 ;  /* 0x00008600a6a67a25 */ /* 0x000fe200078e0018 */
[----:B------:R-:W-:Y:S02]  /*18e0*/  SHF.R.U32.HI R3, RZ, 0x3, R8 ;  /* 0x00000003ff037819 */ /* 0x000fe40000011608 */
[----:B------:R-:W-:Y:S01]  /*18f0*/  SHF.R.S32.HI R112, RZ, 0x4, R112 ;  /* 0x00000004ff707819 */ /* 0x000fe20000011470 */
[----:B------:R-:W-:Y:S01]  /*1900*/  IMAD.SHL.U32 R108, R108, 0x40, RZ ;  /* 0x000000406c6c7824 */ /* 0x000fe200078e00ff */
[----:B------:R-:W-:Y:S01]  /*1910*/  LOP3.LUT R7, R12, R3, RZ, 0x3c, !PT ;  /* 0x000000030c077212 */ /* 0x000fe200078e3cff */
[C---:B------:R-:W-:Y:S01]  /*1920*/  IMAD.WIDE.U32 R160, R85.reuse, c[0x0][0x290], R160 ;  /* 0x0000a40055a07a25 */ /* 0x040fe200078e00a0 */
[----:B------:R-:W-:Y:S02]  /*1930*/  LOP3.LUT R12, R8, 0x38, R135, 0xf8, !PT ;  /* 0x00000038080c7812 */ /* 0x000fe400078ef887 */
[----:B------:R-:W-:Y:S01]  /*1940*/  LOP3.LUT R2, R2, 0xfffffe00, RZ, 0xc0, !PT ;  /* 0xfffffe0002027812 */ /* 0x000fe200078ec0ff */
[----:B------:R-:W-:Y:S01]  /*1950*/  IMAD.WIDE.U32 R162, R85, c[0x0][0x280], R162 ;  /* 0x0000a00055a27a25 */ /* 0x000fe200078e00a2 */
[----:B------:R-:W-:-:S02]  /*1960*/  LOP3.LUT R6, R6, 0xfffff000, RZ, 0xc0, !PT ;  /* 0xfffff00006067812 */ /* 0x000fc400078ec0ff */
[-C--:B------:R-:W-:Y:S01]  /*1970*/  LOP3.LUT R109, R14, R3.reuse, RZ, 0x3c, !PT ;  /* 0x000000030e6d7212 */ /* 0x080fe200078e3cff */
[----:B------:R-:W-:Y:S01]  /*1980*/  IMAD.WIDE.U32 R158, R85, c[0x0][0x280], R158 ;  /* 0x0000a000559e7a25 */ /* 0x000fe200078e009e */
[----:B------:R-:W-:Y:S02]  /*1990*/  LOP3.LUT R108, R108, 0xfffff000, RZ, 0xc0, !PT ;  /* 0xfffff0006c6c7812 */ /* 0x000fe400078ec0ff */
[----:B------:R-:W-:Y:S01]  /*19a0*/  LOP3.LUT R5, R12, R3, RZ, 0x3c, !PT ;  /* 0x000000030c057212 */ /* 0x000fe200078e3cff */
[----:B------:R-:W-:Y:S01]  /*19b0*/  IMAD.IADD R121, R167, 0x1, R121 ;  /* 0x00000001a7797824 */ /* 0x000fe200078e0279 */
[----:B------:R-:W-:Y:S02]  /*19c0*/  LEA.HI.SX32 R107, R137, R0, 0x1d ;  /* 0x00000000896b7211 */ /* 0x000fe400078feaff */
[----:B------:R-:W-:Y:S02]  /*19d0*/  LEA.HI.SX32 R113, R136, R113, 0x1d ;  /* 0x0000007188717211 */ /* 0x000fe400078feaff */
[----:B------:R-:W-:-:S02]  /*19e0*/  LEA.HI.SX32 R112, R135, R112, 0x1d ;  /* 0x0000007087707211 */ /* 0x000fc400078feaff */
[--C-:B------:R-:W-:Y:S02]  /*19f0*/  IADD3 R109, R109, R6, R2.reuse ;  /* 0x000000066d6d7210 */ /* 0x100fe40007ffe002 */
[----:B------:R-:W-:Y:S02]  /*1a00*/  IADD3 R108, R5, R108, R2 ;  /* 0x0000006c056c7210 */ /* 0x000fe40007ffe002 */
[----:B------:R-:W-:Y:S02]  /*1a10*/  SHF.R.S32.HI R6, RZ, 0x1f, R107 ;  /* 0x0000001fff067819 */ /* 0x000fe4000001146b */
[----:B------:R-:W-:Y:S02]  /*1a20*/  SHF.R.S32.HI R114, RZ, 0x1f, R113 ;  /* 0x0000001fff727819 */ /* 0x000fe40000011471 */
[----:B------:R-:W-:Y:S02]  /*1a30*/  SHF.R.S32.HI R5, RZ, 0x1f, R112 ;  /* 0x0000001fff057819 */ /* 0x000fe40000011470 */
        /* <DEDUP_REMOVED lines=25> */
[----:B------:R-:W-:Y:S02]  /*1bd0*/  IADD3 R101, P1, P0, R152, R156, R22 ;  /* 0x0000009c98657210 */ /* 0x000fe4000783e016 */
[--C-:B------:R-:W-:Y:S02]  /*1be0*/  IADD3 R110, R7, R110, R2.reuse ;  /* 0x0000006e076e7210 */ /* 0x100fe40007ffe002 */
[--C-:B------:R-:W-:Y:S01]  /*1bf0*/  IADD3 R115, R115, R6, R2.reuse ;  /* 0x0000000673737210 */ /* 0x100fe20007ffe002 */
[----:B------:R-:W-:Y:S01]  /*1c00*/  IMAD.MOV.U32 R6, RZ, RZ, c[0x0][0x1e0] ;  /* 0x00007800ff067624 */ /* 0x000fe200078e00ff */
[--C-:B------:R-:W-:Y:S02]  /*1c10*/  IADD3 R114, R5, R114, R2.reuse ;  /* 0x0000007205727210 */ /* 0x100fe40007ffe002 */
[----:B------:R-:W-:Y:S01]  /*1c20*/  IADD3 R134, R3, R134, R2 ;  /* 0x0000008603867210 */ /* 0x000fe20007ffe002 */
[----:B------:R-:W-:Y:S01]  /*1c30*/  IMAD.SHL.U32 R133, R6, 0x40, RZ ;  /* 0x0000004006857824 */ /* 0x000fe200078e00ff */
[----:B------:R-:W-:-:S02]  /*1c40*/  IADD3.X R100, R103, R106, R23, P1, P0 ;  /* 0x0000006a67647210 */ /* 0x000fc40000fe0417 */
[----:B------:R-:W-:Y:S02]  /*1c50*/  SHF.R.S32.HI R2, RZ, 0x1f, R85 ;  /* 0x0000001fff027819 */ /* 0x000fe40000011455 */
[----:B------:R-:W-:Y:S02]  /*1c60*/  ISETP.NE.AND P0, PT, RZ, UR4, PT ;  /* 0x00000004ff007c0c */ /* 0x000fe4000bf05270 */
[----:B------:R-:W-:Y:S01]  /*1c70*/  LOP3.LUT R137, R137, 0xfffffff8, RZ, 0xc0, !PT ;  /* 0xfffffff889897812 */ /* 0x000fe200078ec0ff */
[----:B------:R-:W-:Y:S01]  /*1c80*/  IMAD R4, R2, c[0x0][0x290], RZ ;  /* 0x0000a40002047a24 */ /* 0x000fe200078e02ff */
[----:B------:R-:W-:Y:S01]  /*1c90*/  LOP3.LUT R136, R136, 0xfffffff8, RZ, 0xc0, !PT ;  /* 0xfffffff888887812 */ /* 0x000fe200078ec0ff */
[----:B------:R-:W-:Y:S01]  /*1ca0*/  IMAD R2, R2, c[0x0][0x280], RZ ;  /* 0x0000a00002027a24 */ /* 0x000fe200078e02ff */
[----:B------:R-:W-:Y:S01]  /*1cb0*/  LOP3.LUT R135, R135, 0xfffffff8, RZ, 0xc0, !PT ;  /* 0xfffffff887877812 */ /* 0x000fe200078ec0ff */
[C---:B------:R-:W-:Y:S01]  /*1cc0*/  IMAD R117, R85.reuse, c[0x0][0x294], R4 ;  /* 0x0000a50055757a24 */ /* 0x040fe200078e0204 */
[-C--:B------:R-:W-:Y:S01]  /*1cd0*/  SHF.L.U64.HI R123, R12, R131.reuse, c[0x0][0x294] ;  /* 0x0000a5000c7b7619 */ /* 0x080fe20000010283 */
[----:B------:R-:W-:Y:S01]  /*1ce0*/  IMAD R3, R85, c[0x0][0x284], R2 ;  /* 0x0000a10055037a24 */ /* 0x000fe200078e0202 */
[-C--:B------:R-:W-:Y:S01]  /*1cf0*/  SHF.L.U64.HI R127, R8, R131.reuse, c[0x0][0x284] ;  /* 0x0000a100087f7619 */ /* 0x080fe20000010283 */
[----:B------:R-:W-:Y:S01]  /*1d00*/  IMAD.IADD R119, R165, 0x1, R117 ;  /* 0x00000001a5777824 */ /* 0x000fe200078e0275 */
[----:B------:R-:W-:Y:S01]  /*1d10*/  SHF.L.U64.HI R131, R6, R131, c[0x0][0x1e4] ;  /* 0x0000790006837619 */ /* 0x000fe20000010283 */
[----:B------:R-:W-:Y:S01]  /*1d20*/  IMAD.IADD R117, R117, 0x1, R161 ;  /* 0x0000000175757824 */ /* 0x000fe200078e02a1 */
[----:B------:R-:W-:Y:S01]  /*1d30*/  @P0 LOP3.LUT R191, R191, 0x1, RZ, 0xfc, !PT ;  /* 0x00000001bfbf0812 */ /* 0x000fe200078efcff */
[----:B------:R-:W-:Y:S01]  /*1d40*/  IMAD.IADD R118, R163, 0x1, R3 ;  /* 0x00000001a3767824 */ /* 0x000fe200078e0203 */
[C---:B------:R-:W-:Y:S01]  /*1d50*/  IADD3 R14, R20.reuse, 0x10, RZ ;  /* 0x00000010140e7810 */ /* 0x040fe20007ffe0ff */
[----:B------:R-:W-:Y:S01]  /*1d60*/  IMAD.IADD R116, R3, 0x1, R159 ;  /* 0x0000000103747824 */ /* 0x000fe200078e029f */
[----:B------:R-:W-:-:S02]  /*1d70*/  IADD3 R13, R20, 0x30, RZ ;  /* 0x00000030140d7810 */ /* 0x000fc40007ffe0ff */
[----:B------:R-:W-:Y:S02]  /*1d80*/  IADD3 R12, R20, 0x50, RZ ;  /* 0x00000050140c7810 */ /* 0x000fe40007ffe0ff */
[----:B------:R-:W-:Y:S02]  /*1d90*/  SHF.R.S32.HI R132, RZ, 0x1f, R137 ;  /* 0x0000001fff847819 */ /* 0x000fe40000011489 */
[----:B------:R-:W-:Y:S02]  /*1da0*/  SHF.R.S32.HI R126, RZ, 0x1f, R107 ;  /* 0x0000001fff7e7819 */ /* 0x000fe4000001146b */
[----:B------:R-:W-:Y:S02]  /*1db0*/  SHF.R.S32.HI R130, RZ, 0x1f, R136 ;  /* 0x0000001fff827819 */ /* 0x000fe40000011488 */
[----:B------:R-:W-:Y:S02]  /*1dc0*/  SHF.R.S32.HI R128, RZ, 0x1f, R135 ;  /* 0x0000001fff807819 */ /* 0x000fe40000011487 */
[----:B------:R-:W-:-:S02]  /*1dd0*/  SHF.R.S32.HI R124, RZ, 0x1f, R113 ;  /* 0x0000001fff7c7819 */ /* 0x000fc40000011471 */
[----:B------:R-:W-:Y:S02]  /*1de0*/  SHF.R.S32.HI R122, RZ, 0x1f, R112 ;  /* 0x0000001fff7a7819 */ /* 0x000fe40000011470 */
.L_x_2491:
[----:B------:R-:W-:Y:S01]  /*1df0*/  SHF.R.S32.HI R4, RZ, 0x1f, R18 ;  /* 0x0000001fff047819 */ /* 0x000fe20000011412 */
[----:B------:R-:W-:Y:S04]  /*1e00*/  DEPBAR.LE SB0, 0x2 ;  /* 0x000080800000791a */ /* 0x000fe80000000000 */
[----:B------:R-:W-:Y:S01]  /*1e10*/  BAR.SYNC.DEFER_BLOCKING 0x0 ;  /* 0x0000000000007b1d */ /* 0x000fe20000010000 */
[----:B------:R-:W-:Y:S01]  /*1e20*/  ISETP.LE.AND P1, PT, R102, c[0x0][0x27c], PT ;  /* 0x00009f0066007a0c */ /* 0x000fe20003f23270 */
[-C--:B------:R-:W-:Y:S02]  /*1e30*/  IMAD R143, R131, R18.reuse, RZ ;  /* 0x00000012838f7224 */ /* 0x080fe400078e02ff */
[----:B-----5:R-:W-:Y:S04]  /*1e40*/  IMAD.WIDE.U32 R28, R133, R18, RZ ;  /* 0x00000012851c7225 */ /* 0x020fe800078e00ff */
[----:B------:R-:W-:Y:S01]  /*1e50*/  IMAD R143, R4, R133, R143 ;  /* 0x00000085048f7224 */ /* 0x000fe200078e028f */
[----:B-1----:R-:W-:Y:S01]  /*1e60*/  IADD3 R6, P0, R101, R28, RZ ;  /* 0x0000001c65067210 */ /* 0x002fe20007f1e0ff */
        /* <DEDUP_REMOVED lines=82> */
.L_x_2471:
[----:B------:R-:W-:Y:S05]  /*2390*/  BSYNC B0 ;  /* 0x0000000000007941 */ /* 0x000fea0003800000 */
.L_x_2470:
[----:B------:R-:W-:-:S05]  /*23a0*/  @P1 BRA `(.L_x_2472) ;  /* 0x000034b000001947 */ /* 0x000fca0003800000 */
[----:B------:R-:W-:Y:S01]  /*23b0*/  ISETP.GE.AND P0, PT, R22, c[0x0][0x1d4], PT ;  /* 0x0000750016007a0c */ /* 0x000fe20003f06270 */
[----:B-----5:R-:W-:Y:S01]  /*23c0*/  IMAD.MOV.U32 R25, RZ, RZ, R56 ;  /* 0x000000ffff197224 */ /* 0x020fe200078e0038 */
[----:B------:R-:W-:Y:S01]  /*23d0*/  MOV R24, R57 ;  /* 0x0000003900187202 */ /* 0x000fe20000000f00 */
[----:B-1----:R-:W-:Y:S01]  /*23e0*/  IMAD.MOV.U32 R3, RZ, RZ, R28 ;  /* 0x000000ffff037224 */ /* 0x002fe200078e001c */
        /* <DEDUP_REMOVED lines=84> */
.L_x_2474:
[----:B------:R-:W-:Y:S05]  /*2930*/  BSYNC B0 ;  /* 0x0000000000007941 */ /* 0x000fea0003800000 */
.L_x_2473:
        /* <DEDUP_REMOVED lines=56> */
.L_x_2476:
[----:B------:R-:W-:Y:S05]  /*2cc0*/  BSYNC B0 ;  /* 0x0000000000007941 */ /* 0x000fea0003800000 */
.L_x_2475:
        /* <DEDUP_REMOVED lines=56> */
.L_x_2478:
[----:B------:R-:W-:Y:S05]  /*3050*/  BSYNC B0 ;  /* 0x0000000000007941 */ /* 0x000fea0003800000 */
.L_x_2477:
        /* <DEDUP_REMOVED lines=56> */
.L_x_2480:
[----:B------:R-:W-:Y:S05]  /*33e0*/  BSYNC B0 ;  /* 0x0000000000007941 */ /* 0x000fea0003800000 */
.L_x_2479:
        /* <DEDUP_REMOVED lines=56> */
.L_x_2482:
[----:B------:R-:W-:Y:S05]  /*3770*/  BSYNC B0 ;  /* 0x0000000000007941 */ /* 0x000fea0003800000 */
.L_x_2481:
        /* <DEDUP_REMOVED lines=56> */
.L_x_2469:
        /* <DEDUP_REMOVED lines=47> */
.L_x_2484:
[----:B------:R-:W-:Y:S05]  /*3df0*/  BSYNC B0 ;  /* 0x0000000000007941 */ /* 0x000fea0003800000 */
.L_x_2483:
[----:B------:R-:W-:Y:S04]  /*3e00*/  IADD3 R169, P0, R156, R28, RZ ;  /* 0x0000001c9ca97210 */ /* 0x000fe80007f1e0ff */
[----:B------:R-:W-:Y:S01]  /*3e10*/  IADD3.X R143, R106, R143, RZ, P0, !PT ;  /* 0x0000008f6a8f7210 */ /* 0x000fe200007fe4ff */
[----:B------:R-:W-:-:S05]  /*3e20*/  @P1 BRA `(.L_x_2472) ;  /* 0x00001a3000001947 */ /* 0x000fca0003800000 */
[----:B------:R-:W-:Y:S01]  /*3e30*/  ISETP.GE.AND P0, PT, R22, c[0x0][0x1d4], PT ;  /* 0x0000750016007a0c */ /* 0x000fe20003f06270 */
[----:B-----5:R-:W-:Y:S01]  /*3e40*/  IMAD.MOV.U32 R9, RZ, RZ, R74 ;  /* 0x000000ffff097224 */ /* 0x020fe200078e004a */
[----:B-1----:R-:W-:Y:S01]  /*3e50*/  MOV R6, R73 ;  /* 0x0000004900067202 */ /* 0x002fe20000000f00 */
        /* <DEDUP_REMOVED lines=28> */
[C---:B------:R-:W-:Y:S01]  /*4020*/  IADD3 R175, P1, P0, R152.reuse, R169, R137 ;  /* 0x000000a998af7210 */ /* 0x040fe2000783e089 */
[----:B------:R-:W-:Y:S01]  /*4030*/  IMAD.MOV.U32 R62, RZ, RZ, R57 ;  /* 0x000000ffff3e7224 */ /* 0x000fe200078e0039 */
[----:B------:R-:W-:Y:S02]  /*4040*/  IADD3 R177, R115, R171, RZ ;  /* 0x000000ab73b17210 */ /* 0x000fe40007ffe0ff */
[----:B------:R-:W-:Y:S02]  /*4050*/  IADD3.X R168, R103, R143, R132, P1, P0 ;  /* 0x0000008f67a87210 */ /* 0x000fe40000fe0484 */
[----:B------:R-:W-:Y:S02]  /*4060*/  SHF.L.U32 R176, R177, 0x1, RZ ;  /* 0x00000001b1b07819 */ /* 0x000fe400000006ff */
[----:B------:R-:W-:Y:S02]  /*4070*/  MOV R47, R40 ;  /* 0x00000028002f7202 */ /* 0x000fe40000000f00 */
[----:B------:R-:W-:Y:S01]  /*4080*/  MOV R61, R58 ;  /* 0x0000003a003d7202 */ /* 0x000fe20000000f00 */
[----:B------:R-:W-:Y:S01]  /*4090*/  LDS.128 R80, [R176+0xc100] ;  /* 0x00c10000b0507984 */ /* 0x000fe20000000c00 */
[----:B------:R-:W-:Y:S02]  /*40a0*/  @!P2 IADD3 R173, P1, P0, R152, R169, R107 ;  /* 0x000000a998ada210 */ /* 0x000fe4000783e06b */
[----:B------:R-:W-:Y:S02]  /*40b0*/  MOV R55, R56 ;  /* 0x0000003800377202 */ /* 0x000fe40000000f00 */
[----:B------:R-:W-:Y:S02]  /*40c0*/  @!P2 IADD3.X R170, R103, R143, R126, P1, P0 ;  /* 0x0000008f67aaa210 */ /* 0x000fe40000fe047e */
[C---:B------:R-:W-:Y:S04]  /*40d0*/  LEA R174, P0, R175.reuse, c[0x0][0x1c8], 0x1 ;  /* 0x00007200afae7a11 */ /* 0x040fe800078008ff */
[----:B------:R-:W-:Y:S02]  /*40e0*/  LEA.HI.X R175, R175, c[0x0][0x1cc], R168, 0x1, P0 ;  /* 0x00007300afaf7a11 */ /* 0x000fe400000f0ca8 */
[C---:B------:R-:W-:Y:S04]  /*40f0*/  @!P2 LEA R172, P0, R173.reuse, c[0x0][0x1c8], 0x1 ;  /* 0x00007200adacaa11 */ /* 0x040fe800078008ff */
[----:B------:R-:W-:Y:S01]  /*4100*/  @!P2 LEA.HI.X R173, R173, c[0x0][0x1cc], R170, 0x1, P0 ;  /* 0x00007300adadaa11 */ /* 0x000fe200000f0caa */
[----:B------:R-:W-:Y:S01]  /*4110*/  IMAD.IADD R170, R110, 0x1, R171 ;  /* 0x000000016eaa7824 */ /* 0x000fe200078e02ab */
[----:B------:R-:W-:Y:S03]  /*4120*/  ISETP.GE.AND P0, PT, R22, c[0x0][0x27c], PT ;  /* 0x00009f0016007a0c */ /* 0x000fe60003f06270 */
[----:B------:R-:W-:Y:S05]  /*4130*/  IMAD.SHL.U32 R168, R170, 0x2, RZ ;  /* 0x00000002aaa87824 */ /* 0x000fea00078e00ff */
[----:B------:R-:W1:Y:S05]  /*4140*/  LDS.128 R28, [R168+0xc100] ;  /* 0x00c10000a81c7984 */ /* 0x000e6a0000000c00 */
[--C-:B------:R-:W-:Y:S01]  /*4150*/  @!P0 SHF.R.U64 R63, R58, 0x10, R59.reuse ;  /* 0x000000103a3f8819 */ /* 0x100fe2000000123b */
[----:B------:R-:W-:Y:S01]  /*4160*/  @!P0 HADD2.F32 R49, -RZ, R47.H0_H0 ;  /* 0x2000002fff318230 */ /* 0x000fe20000004100 */
        /* <DEDUP_REMOVED lines=20> */
[----:B------:R-:W-:Y:S01]  /*42b0*/  @!P0 HADD2.F32 R43, -RZ, R43.H0_H0 ;  /* 0x2000002bff2b8230 */ /* 0x000fe20000004100 */
[----:B-1----:R-:W-:Y:S01]  /*42c0*/  @!P0 IMAD.MOV.U32 R47, RZ, RZ, R28 ;  /* 0x000000ffff2f8224 */ /* 0x002fe200078e001c */
[----:B------:R-:W-:Y:S02]  /*42d0*/  @!P0 MOV R59, R80 ;  /* 0x00000050003b8202 */ /* 0x000fe40000000f00 */
[----:B------:R-:W-:Y:S02]  /*42e0*/  @!P0 MOV R58, R81 ;  /* 0x00000051003a8202 */ /* 0x000fe40000000f00 */
[----:B------:R-:W-:Y:S01]  /*42f0*/  @!P0 HADD2.F32 R52, -RZ, R47.H0_H0 ;  /* 0x2000002fff348230 */ /* 0x000fe20000004100 */
[----:B------:R-:W-:Y:S01]  /*4300*/  @!P0 MOV R48, R29 ;  /* 0x0000001d00308202 */ /* 0x000fe20000000f00 */
[----:B------:R-:W-:Y:S01]  /*4310*/  @!P0 HADD2.F32 R53, -RZ, R59.H0_H0 ;  /* 0x2000003bff358230 */ /* 0x000fe20000004100 */
[----:B------:R-:W-:Y:S01]  /*4320*/  @!P0 MOV R64, R83 ;  /* 0x0000005300408202 */ /* 0x000fe20000000f00 */
[----:B------:R-:W-:Y:S01]  /*4330*/  @!P0 HADD2.F32 R57, -RZ, R58.H0_H0 ;  /* 0x2000003aff398230 */ /* 0x000fe20000004100 */
[CC--:B------:R-:W-:Y:S01]  /*4340*/  @!P0 FMUL.FTZ R2, R52.reuse, R49.reuse ;  /* 0x0000003134028220 */ /* 0x0c0fe20000410000 */
[----:B------:R-:W-:Y:S01]  /*4350*/  @!P0 HADD2.F32 R45, -RZ, R48.H0_H0 ;  /* 0x20000030ff2d8230 */ /* 0x000fe20000004100 */
[----:B------:R-:W-:Y:S01]  /*4360*/  @!P0 FMUL.FTZ R168, R53, R49 ;  /* 0x0000003135a88220 */ /* 0x000fe20000410000 */
[----:B------:R-:W-:Y:S01]  /*4370*/  @!P0 HADD2.F32 R47, -RZ, R47.H1_H1 ;  /* 0x3000002fff2f8230 */ /* 0x000fe20000004100 */
[-C--:B------:R-:W-:Y:S01]  /*4380*/  @!P0 FMUL.FTZ R170, R57, R50.reuse ;  /* 0x0000003239aa8220 */ /* 0x080fe20000410000 */
[--C-:B------:R-:W-:Y:S01]  /*4390*/  @!P0 HADD2.F32 R62, -RZ, R64.reuse.H0_H0 ;  /* 0x20000040ff3e8230 */ /* 0x100fe20000004100 */
[-C--:B------:R-:W-:Y:S01]  /*43a0*/  @!P0 FFMA.FTZ R168, R52, R55.reuse, -R168 ;  /* 0x0000003734a88223 */ /* 0x080fe200000108a8 */
[----:B------:R-:W-:Y:S01]  /*43b0*/  @!P0 HADD2.F32 R64, -RZ, R64.H1_H1 ;  /* 0x30000040ff408230 */ /* 0x000fe20000004100 */
[----:B------:R-:W-:Y:S01]  /*43c0*/  @!P0 FFMA.FTZ R2, R53, R55, R2 ;  /* 0x0000003735028223 */ /* 0x000fe20000010002 */
[----:B------:R-:W-:Y:S01]  /*43d0*/  @!P0 HADD2.F32 R55, -RZ, R58.H1_H1 ;  /* 0x3000003aff378230 */ /* 0x000fe20000004100 */
[C---:B------:R-:W-:Y:S01]  /*43e0*/  @!P0 FMUL.FTZ R4, R45.reuse, R50 ;  /* 0x000000322d048220 */ /* 0x040fe20000410000 */
[----:B------:R-:W-:Y:S01]  /*43f0*/  @!P0 HADD2.F32 R53, -RZ, R59.H1_H1 ;  /* 0x3000003bff358230 */ /* 0x000fe20000004100 */
[----:B------:R-:W-:Y:S01]  /*4400*/  @!P0 FFMA.FTZ R170, R45, R56, -R170 ;  /* 0x000000382daa8223 */ /* 0x000fe200000108aa */
[----:B------:R-:W-:Y:S01]  /*4410*/  @!P0 HADD2.F32 R45, -RZ, R48.H1_H1 ;  /* 0x30000030ff2d8230 */ /* 0x000fe20000004100 */
[-C--:B------:R-:W-:Y:S01]  /*4420*/  @!P0 FMUL.FTZ R177, R55, R44.reuse ;  /* 0x0000002c37b18220 */ /* 0x080fe20000410000 */
[----:B------:R-:W-:Y:S01]  /*4430*/  @!P0 HADD2.F32 R58, -RZ, R60.H0_H0 ;  /* 0x2000003cff3a8230 */ /* 0x000fe20000004100 */
[----:B------:R-:W-:Y:S02]  /*4440*/  @!P0 IMAD.MOV.U32 R59, RZ, RZ, R82 ;  /* 0x000000ffff3b8224 */ /* 0x000fe400078e0052 */
[C---:B------:R-:W-:Y:S02]  /*4450*/  @!P0 FMUL.FTZ R5, R45.reuse, R44 ;  /* 0x0000002c2d058220 */ /* 0x040fe40000410000 */
[----:B------:R-:W-:Y:S01]  /*4460*/  @!P0 FFMA.FTZ R177, R45, R58, -R177 ;  /* 0x0000003a2db18223 */ /* 0x000fe200000108b1 */
[----:B------:R-:W-:Y:S01]  /*4470*/  @!P0 MOV R45, R30 ;  /* 0x0000001e002d8202 */ /* 0x000fe20000000f00 */
[-C--:B------:R-:W-:Y:S01]  /*4480*/  @!P0 FMUL.FTZ R179, R53, R46.reuse ;  /* 0x0000002e35b38220 */ /* 0x080fe20000410000 */
[--C-:B------:R-:W-:Y:S01]  /*4490*/  @!P0 HADD2.F32 R60, -RZ, R59.reuse.H1_H1 ;  /* 0x3000003bff3c8230 */ /* 0x100fe20000004100 */
[----:B------:R-:W-:Y:S01]  /*44a0*/  @!P0 FMUL.FTZ R3, R47, R46 ;  /* 0x0000002e2f038220 */ /* 0x000fe20000410000 */
[----:B------:R-:W-:Y:S01]  /*44b0*/  @!P0 F2FP.PACK_AB R170, R177, R170 ;  /* 0x000000aab1aa823e */ /* 0x000fe200000000ff */
[-C--:B------:R-:W-:Y:S01]  /*44c0*/  @!P0 FFMA.FTZ R179, R47, R54.reuse, -R179 ;  /* 0x000000362fb38223 */ /* 0x080fe200000108b3 */
[----:B------:R-:W-:Y:S01]  /*44d0*/  @!P0 HADD2.F32 R59, -RZ, R59.H0_H0 ;  /* 0x2000003bff3b8230 */ /* 0x000fe20000004100 */
[----:B------:R-:W-:Y:S01]  /*44e0*/  @!P0 FMUL.FTZ R183, R64, R43 ;  /* 0x0000002b40b78220 */ /* 0x000fe20000410000 */
[----:B------:R-:W-:Y:S01]  /*44f0*/  @!P0 HADD2.F32 R47, -RZ, R42.H0_H0 ;  /* 0x2000002aff2f8230 */ /* 0x000fe20000004100 */
[----:B------:R-:W-:Y:S01]  /*4500*/  @!P0 FFMA.FTZ R3, R53, R54, R3 ;  /* 0x0000003635038223 */ /* 0x000fe20000010003 */
[--C-:B------:R-:W-:Y:S01]  /*4510*/  @!P0 HADD2.F32 R42, -RZ, R45.reuse.H0_H0 ;  /* 0x2000002dff2a8230 */ /* 0x100fe20000004100 */
[----:B------:R-:W-:Y:S01]  /*4520*/  @!P0 FMUL.FTZ R181, R59, R41 ;  /* 0x000000293bb58220 */ /* 0x000fe20000410000 */
        /* <DEDUP_REMOVED lines=38> */
.L_x_2486:
[----:B------:R-:W-:Y:S05]  /*4790*/  BSYNC B0 ;  /* 0x0000000000007941 */ /* 0x000fea0003800000 */
.L_x_2485:
[----:B------:R-:W-:Y:S01]  /*47a0*/  ISETP.GE.AND P0, PT, R15, c[0x0][0x1d4], PT ;  /* 0x000075000f007a0c */ /* 0x000fe20003f06270 */
[----:B------:R-:W-:Y:S01]  /*47b0*/  @!UPT UIADD3 URZ, URZ, URZ, URZ ;  /* 0x0000003f3f3ff290 */ /* 0x000fe2000fffe03f */
[----:B------:R-:W-:Y:S11]  /*47c0*/  BSSY B0, `(.L_x_2487) ;  /* 0x0000074000007945 */ /* 0x000ff60003800000 */
[----:B------:R-:W-:-:S05]  /*47d0*/  @P0 BRA `(.L_x_2488) ;  /* 0x0000072000000947 */ /* 0x000fca0003800000 */
[----:B------:R-:W-:Y:S02]  /*47e0*/  ISETP.GE.AND P2, PT, R113, c[0x0][0x1d4], PT ;  /* 0x0000750071007a0c */ /* 0x000fe40003f46270 */
[----:B------:R-:W-:Y:S02]  /*47f0*/  IADD3 R67, P1, P0, R152, R169, R136 ;  /* 0x000000a998437210 */ /* 0x000fe4000783e088 */
[----:B-1----:R-:W-:Y:S02]  /*4800*/  IADD3 R82, R114, R171, RZ ;  /* 0x000000ab72527210 */ /* 0x002fe40007ffe0ff */
[C---:B------:R-:W-:Y:S07]  /*4810*/  IADD3.X R56, R103.reuse, R143, R130, P1, P0 ;  /* 0x0000008f67387210 */ /* 0x040fee0000fe0482 */
        /* <DEDUP_REMOVED lines=110> */
.L_x_2488:
[----:B------:R-:W-:Y:S05]  /*4f00*/  BSYNC B0 ;  /* 0x0000000000007941 */ /* 0x000fea0003800000 */
.L_x_2487:
        /* <DEDUP_REMOVED lines=120> */
.L_x_2468:
        /* <DEDUP_REMOVED lines=29> */
.L_x_2472:
[----:B------:R-:W-:Y:S05]  /*5860*/  BSYNC B1 ;  /* 0x0000000000017941 */ /* 0x000fea0003800000 */
.L_x_2467:
[C---:B------:R-:W-:Y:S01]  /*5870*/  ISETP.GT.AND P0, PT, R18.reuse, R11, PT ;  /* 0x0000000b1200720c */ /* 0x040fe20003f04270 */
[----:B------:R-:W-:Y:S01]  /*5880*/  BSSY B0, `(.L_x_2489) ;  /* 0x0000041000007945 */ /* 0x000fe20003800000 */
[C---:B------:R-:W-:Y:S02]  /*5890*/  ISETP.GE.AND P1, PT, R69.reuse, 0x1, PT ;  /* 0x000000014500780c */ /* 0x040fe40003f26270 */
[C---:B-1----:R-:W-:Y:S09]  /*58a0*/  IADD3 R3, R69.reuse, 0x1, RZ ;  /* 0x0000000145037810 */ /* 0x042ff20007ffe0ff */
[----:B--2---:R-:W-:Y:S01]  /*58b0*/  @P0 IADD3 R5, R18, -0x1, RZ ;  /* 0xffffffff12050810 */ /* 0x004fe20007ffe0ff */
        /* <DEDUP_REMOVED lines=61> */
.L_x_2490:
[----:B-1----:R-:W-:Y:S05]  /*5c90*/  BSYNC B0 ;  /* 0x0000000000007941 */ /* 0x002fea0003800000 */
.L_x_2489:
        /* <DEDUP_REMOVED lines=33> */
.L_x_2466:
        /* <DEDUP_REMOVED lines=87> */
[----:B------:R-:W-:Y:S01]  /*6420*/  IMAD.SHL.U32 R20, R188, 0x8, RZ ;  /* 0x00000008bc147824 */ /* 0x000fe200078e00ff */
[----:B------:R-:W-:Y:S01]  /*6430*/  LOP3.LUT R2, R2, 0xfffffffe, RZ, 0xc0, !PT ;  /* 0xfffffffe02027812 */ /* 0x000fe200078ec0ff */
[----:B------:R-:W-:Y:S01]  /*6440*/  IMAD.SHL.U32 R5, R188, 0x40, RZ ;  /* 0x00000040bc057824 */ /* 0x000fe200078e00ff */
[----:B------:R-:W-:Y:S01]  /*6450*/  SHF.R.S32.HI R9, RZ, 0x1f, R190 ;  /* 0x0000001fff097819 */ /* 0x000fe200000114be */
[----:B------:R-:W-:Y:S01]  /*6460*/  IMAD.WIDE.U32 R14, R189, c[0x0][0x1b8], R14 ;  /* 0x00006e00bd0e7a25 */ /* 0x000fe200078e000e */
[----:B------:R-:W-:-:S02]  /*6470*/  LOP3.LUT R8, R197, 0x38, R20, 0xf8, !PT ;  /* 0x00000038c5087812 */ /* 0x000fc400078ef814 */
[----:B------:R-:W-:Y:S01]  /*6480*/  SHF.R.U32.HI R197, RZ, 0x3, R197 ;  /* 0x00000003ffc57819 */ /* 0x000fe200000116c5 */
[----:B------:R-:W-:Y:S01]  /*6490*/  IMAD.IADD R2, R3, 0x1, -R2 ;  /* 0x0000000103027824 */ /* 0x000fe200078e0a02 */
[----:B------:R-:W-:Y:S01]  /*64a0*/  IADD3 R3, R20, 0x80, RZ ;  /* 0x0000008014037810 */ /* 0x000fe20007ffe0ff */
[----:B-1----:R-:W-:Y:S01]  /*64b0*/  IMAD R11, R188, 0x20, R13 ;  /* 0x00000020bc0b7824 */ /* 0x002fe200078e020d */
        /* <DEDUP_REMOVED lines=12> */
[----:B------:R-:W-:Y:S01]  /*6580*/  LOP3.LUT R4, R5, 0x8, R4, 0xf8, !PT ;  /* 0x0000000805047812 */ /* 0x000fe200078ef804 */
[----:B------:R-:W-:Y:S01]  /*6590*/  IMAD.MOV.U32 R24, RZ, RZ, R8 ;  /* 0x000000ffff187224 */ /* 0x000fe200078e0008 */
[----:B------:R-:W-:Y:S01]  /*65a0*/  SHF.R.U32.HI R5, RZ, 0x3, R5 ;  /* 0x00000003ff057819 */ /* 0x000fe20000011605 */
[----:B------:R-:W-:Y:S01]  /*65b0*/  IMAD R21, R21, c[0x0][0x1c0], RZ ;  /* 0x0000700015157a24 */ /* 0x000fe200078e02ff */
[----:B------:R-:W-:Y:S02]  /*65c0*/  @P3 SHF.R.U32.HI R24, RZ, c[0x0][0x2cc], R3 ;  /* 0x0000b300ff183a19 */ /* 0x000fe40000011603 */
[----:B------:R-:W-:Y:S01]  /*65d0*/  LOP3.LUT R17, R17, 0xfffffff0, RZ, 0xc0, !PT ;  /* 0xfffffff011117812 */ /* 0x000fe200078ec0ff */
[----:B------:R-:W-:Y:S01]  /*65e0*/  IMAD R21, R18, c[0x0][0x1c4], R21 ;  /* 0x0000710012157a24 */ /* 0x000fe200078e0215 */
[----:B------:R-:W-:Y:S01]  /*65f0*/  LOP3.LUT R5, R4, R5, RZ, 0x3c, !PT ;  /* 0x0000000504057212 */ /* 0x000fe200078e3cff */
[----:B------:R-:W-:Y:S01]  /*6600*/  IMAD.WIDE.U32 R18, R18, c[0x0][0x1c0], R14 ;  /* 0x0000700012127a25 */ /* 0x000fe200078e000e */
[----:B------:R-:W-:-:S02]  /*6610*/  SHF.R.S32.HI R4, RZ, 0x1f, R0 ;  /* 0x0000001fff047819 */ /* 0x000fc40000011400 */
[--C-:B------:R-:W-:Y:S01]  /*6620*/  SHF.R.S32.HI R3, RZ, 0x1f, R24.reuse ;  /* 0x0000001fff037819 */ /* 0x100fe20000011418 */
[----:B------:R-:W-:Y:S01]  /*6630*/  IMAD.MOV R11, RZ, RZ, -R24 ;  /* 0x000000ffff0b7224 */ /* 0x000fe200078e0a18 */
[----:B------:R-:W-:Y:S01]  /*6640*/  IADD3 R15, P2, R13, R0, RZ ;  /* 0x000000000d0f7210 */ /* 0x000fe20007f5e0ff */
[----:B------:R-:W-:Y:S01]  /*6650*/  IMAD.IADD R22, R84, 0x1, -R17 ;  /* 0x0000000154167824 */ /* 0x000fe200078e0a11 */
[----:B------:R-:W-:Y:S01]  /*6660*/  LEA.HI R12, R7, R84, RZ, 0x6 ;  /* 0x00000054070c7211 */ /* 0x000fe200078f30ff */
[----:B------:R-:W-:Y:S01]  /*6670*/  IMAD R11, R11, c[0x0][0x2c4], R8 ;  /* 0x0000b1000b0b7a24 */ /* 0x000fe200078e0208 */
[----:B------:R-:W-:Y:S01]  /*6680*/  LEA.HI.X.SX32 R4, R13, R4, 0x1, P2 ;  /* 0x000000040d047211 */ /* 0x000fe200010f0eff */
[----:B------:R-:W-:Y:S01]  /*6690*/  IMAD R3, R3, c[0x0][0x1b0], RZ ;  /* 0x00006c0003037a24 */ /* 0x000fe200078e02ff */
[----:B------:R-:W-:Y:S01]  /*66a0*/  SHF.R.S32.HI R17, RZ, 0x1f, R22 ;  /* 0x0000001fff117819 */ /* 0x000fe20000011416 */
[----:B------:R-:W-:Y:S01]  /*66b0*/  IMAD.IADD R19, R19, 0x1, R21 ;  /* 0x0000000113137824 */ /* 0x000fe200078e0215 */
[----:B------:R-:W-:Y:S01]  /*66c0*/  SHF.R.S32.HI R16, RZ, 0x1f, R11 ;  /* 0x0000001fff107819 */ /* 0x000fe2000001140b */
[----:B------:R-:W-:Y:S01]  /*66d0*/  IMAD R3, R24, c[0x0][0x1b4], R3 ;  /* 0x00006d0018037a24 */ /* 0x000fe200078e0203 */
[----:B------:R-:W-:Y:S01]  /*66e0*/  SHF.R.S32.HI R21, RZ, 0x1f, R20 ;  /* 0x0000001fff157819 */ /* 0x000fe20000011414 */
[C---:B------:R-:W-:Y:S01]  /*66f0*/  IMAD R8, R4.reuse, c[0x0][0x1e0], RZ ;  /* 0x0000780004087a24 */ /* 0x040fe200078e02ff */
[----:B------:R-:W-:Y:S01]  /*6700*/  ISETP.NE.U32.AND P2, PT, RZ, c[0x0][0x350], PT ;  /* 0x0000d400ff007a0c */ /* 0x000fe20003f45070 */
[----:B------:R-:W-:Y:S01]  /*6710*/  IMAD R0, R4, c[0x0][0x208], RZ ;  /* 0x0000820004007a24 */ /* 0x000fe200078e02ff */
[----:B------:R-:W-:Y:S01]  /*6720*/  LEA.HI R4, R17, R22, RZ, 0x3 ;  /* 0x0000001611047211 */ /* 0x000fe200078f18ff */
[----:B------:R-:W-:Y:S01]  /*6730*/  IMAD.WIDE.U32 R24, R24, c[0x0][0x1b0], R18 ;  /* 0x00006c0018187a25 */ /* 0x000fe200078e0012 */
[----:B------:R-:W-:-:S02]  /*6740*/  ISETP.NE.AND.EX P2, PT, RZ, c[0x0][0x354], PT, P2 ;  /* 0x0000d500ff007a0c */ /* 0x000fc40003f45320 */
[----:B------:R-:W-:Y:S01]  /*6750*/  LOP3.LUT R17, R4, 0xfffffff8, RZ, 0xc0, !PT ;  /* 0xfffffff804117812 */ /* 0x000fe200078ec0ff */
[----:B------:R-:W-:Y:S01]  /*6760*/  IMAD.IADD R25, R25, 0x1, R3 ;  /* 0x0000000119197824 */ /* 0x000fe200078e0203 */
        /* <DEDUP_REMOVED lines=10> */
[C---:B------:R-:W-:Y:S01]  /*6810*/  IMAD R16, R11.reuse, c[0x0][0x1ac], R16 ;  /* 0x00006b000b107a24 */ /* 0x040fe200078e0210 */
[----:B------:R-:W-:Y:S01]  /*6820*/  LOP3.LUT P1, RZ, R188, 0x4, RZ, 0xc0, !PT ;  /* 0x00000004bcff7812 */ /* 0x000fe2000782c0ff */
[----:B------:R-:W-:Y:S01]  /*6830*/  IMAD.WIDE.U32 R24, R11, c[0x0][0x1a8], R24 ;  /* 0x00006a000b187a25 */ /* 0x000fe200078e0018 */
[----:B------:R-:W-:Y:S02]  /*6840*/  LEA.HI R11, R7, R84, RZ, 0x3 ;  /* 0x00000054070b7211 */ /* 0x000fe400078f18ff */
[----:B------:R-:W-:Y:S01]  /*6850*/  @P5 LOP3.LUT R191, R191, 0x4, RZ, 0xfc, !PT ;  /* 0x00000004bfbf5812 */ /* 0x000fe200078efcff */
[----:B------:R-:W-:Y:S01]  /*6860*/  IMAD.IADD R3, R22, 0x1, -R17 ;  /* 0x0000000116037824 */ /* 0x000fe200078e0a11 */
[----:B------:R-:W-:Y:S01]  /*6870*/  LOP3.LUT R11, R11, 0xfffffff8, RZ, 0xc0, !PT ;  /* 0xfffffff80b0b7812 */ /* 0x000fe200078ec0ff */
[C---:B------:R-:W-:Y:S01]  /*6880*/  IMAD R0, R15.reuse, c[0x0][0x20c], R0 ;  /* 0x000083000f007a24 */ /* 0x040fe200078e0200 */
[----:B------:R-:W-:Y:S01]  /*6890*/  ISETP.GE.AND P6, PT, R20, c[0x0][0x1d4], PT ;  /* 0x0000750014007a0c */ /* 0x000fe20003fc6270 */
[----:B------:R-:W-:-:S04]  /*68a0*/  IMAD.WIDE.U32 R14, R15, c[0x0][0x208], R20 ;  /* 0x000082000f0e7a25 */ /* 0x000fc800078e0014 */
        /* <DEDUP_REMOVED lines=49> */
[----:B------:R-:W-:Y:S01]  /*6bc0*/  SHF.R.S32.HI R80, RZ, 0x5, R6 ;  /* 0x00000005ff507819 */ /* 0x000fe20000011406 */
[----:B------:R-:W-:Y:S01]  /*6bd0*/  IMAD.WIDE.U32 R198, R198, c[0x0][0x218], R86 ;  /* 0x00008600c6c67a25 */ /* 0x000fe200078e0056 */
[----:B------:R-:W-:Y:S02]  /*6be0*/  ISETP.GE.AND P5, PT, R11, c[0x0][0x1d4], PT ;  /* 0x000075000b007a0c */ /* 0x000fe40003fa6270 */
        /* <DEDUP_REMOVED lines=21> */
.L_x_2494:
[----:B------:R-:W-:Y:S05]  /*6d40*/  BSYNC B0 ;  /* 0x0000000000007941 */ /* 0x000fea0003800000 */
.L_x_2493:
        /* <DEDUP_REMOVED lines=22> */
.L_x_2496:
[----:B------:R-:W-:Y:S05]  /*6eb0*/  BSYNC B0 ;  /* 0x0000000000007941 */ /* 0x000fea0003800000 */
.L_x_2495:
        /* <DEDUP_REMOVED lines=22> */
.L_x_2498:
[----:B------:R-:W-:Y:S05]  /*7020*/  BSYNC B0 ;  /* 0x0000000000007941 */ /* 0x000fea0003800000 */
.L_x_2497:
[----:B------:R5:W2:Y:S01]  /*7030*/  SHFL.IDX PT, R14, R12, 0x3, 0x181f ;  /* 0x00781f000c0e7f89 */ /* 0x000aa200000e0000 */
[----:B------:R-:W-:Y:S01]  /*7040*/  IADD3 R18, R18, 0x60, RZ ;  /* 0x0000006012127810 */ /* 0x000fe20007ffe0ff */
[----:B------:R-:W-:Y:S01]  /*7050*/  IMAD.SHL.U32 R132, R197, 0x2, RZ ;  /* 0x00000002c5847824 */ /* 0x000fe200078e00ff */
[----:B------:R-:W-:Y:S01]  /*7060*/  IADD3 R81, R95, -0x1, RZ ;  /* 0xffffffff5f517810 */ /* 0x000fe20007ffe0ff */
[----:B-1----:R1:W3:Y:S01]  /*7070*/  SHFL.IDX PT, R15, R0, 0x3, 0x181f ;  /* 0x00781f00000f7f89 */ /* 0x0022e200000e0000 */
[----:B------:R-:W-:Y:S01]  /*7080*/  ISETP.GE.AND P0, PT, R18, R9, PT ;  /* 0x000000091200720c */ /* 0x000fe20003f06270 */
[----:B------:R-:W-:Y:S01]  /*7090*/  IMAD.MOV.U32 R50, RZ, RZ, 0x6 ;  /* 0x00000006ff327424 */ /* 0x000fe200078e00ff */
[----:B------:R-:W-:Y:S01]  /*70a0*/  IADD3 R196, R132, 0x100, RZ ;  /* 0x0000010084c47810 */ /* 0x000fe20007ffe0ff */
[----:B------:R-:W-:-:S02]  /*70b0*/  IMAD.MOV.U32 R204, RZ, RZ, R200 ;  /* 0x000000ffffcc7224 */ /* 0x000fc400078e00c8 */
[----:B------:R-:W-:Y:S02]  /*70c0*/  IMAD.MOV.U32 R194, RZ, RZ, 0x5 ;  /* 0x00000005ffc27424 */ /* 0x000fe400078e00ff */
[----:B------:R-:W-:Y:S01]  /*70d0*/  IMAD.MOV.U32 R202, RZ, RZ, R198 ;  /* 0x000000ffffca7224 */ /* 0x000fe200078e00c6 */
[----:B--23-5:R-:W-:-:S05]  /*70e0*/  SHF.R.S32.HI R12, RZ, 0x1f, R81 ;  /* 0x0000001fff0c7819 */ /* 0x02cfca0000011451 */
[C---:B------:R-:W-:Y:S02]  /*70f0*/  @!P0 LEA R18, P4, R8.reuse, R14, 0x1 ;  /* 0x0000000e08128211 */ /* 0x040fe400078808ff */
[C---:B-1----:R-:W-:Y:S02]  /*7100*/  IADD3 R0, R8.reuse, 0x80, RZ ;  /* 0x0000008008007810 */ /* 0x042fe40007ffe0ff */
[----:B------:R-:W-:Y:S02]  /*7110*/  @!P0 LEA.HI.X R19, R8, R15, R21, 0x1, P4 ;  /* 0x0000000f08138211 */ /* 0x000fe400020f0c15 */
[----:B------:R-:W-:-:S03]  /*7120*/  LOP3.LUT P4, RZ, R191, 0x1, RZ, 0xc0, !PT ;  /* 0x00000001bfff7812 */ /* 0x000fc6000788c0ff */
[----:B------:R-:W-:Y:S01]  /*7130*/  @!PT LDS RZ, [RZ] ;  /* 0x00000000fffff984 */ /* 0x000fe20000000800 */
[----:B------:R1:W-:Y:S01]  /*7140*/  @!P0 LDGSTS.E.BYPASS.LTC128B.128 [R132+0x1b100], [R18.64], !P2 ;  /* 0x1b10000012848fae */ /* 0x0003e2000d101d46 */
[----:B------:R-:W-:Y:S02]  /*7150*/  ISETP.NE.AND P2, PT, R10, RZ, PT ;  /* 0x000000ff0a00720c */ /* 0x000fe40003f45270 */
[----:B------:R-:W-:-:S04]  /*7160*/  @!P0 SHF.R.S32.HI R10, RZ, 0x1f, R11 ;  /* 0x0000001fff0a8819 */ /* 0x000fc8000001140b */
[----:B------:R-:W-:-:S04]  /*7170*/  @!P0 LEA.HI R17, R10, R11, RZ, 0x3 ;  /* 0x0000000b0a118211 */ /* 0x000fc800078f18ff */
[----:B------:R-:W-:-:S05]  /*7180*/  @!P0 LOP3.LUT R17, R17, 0xfffffff8, RZ, 0xc0, !PT ;  /* 0xfffffff811118812 */ /* 0x000fca00078ec0ff */
[----:B------:R-:W-:Y:S01]  /*7190*/  @!P0 IMAD.WIDE R20, R17, 0x2, R14 ;  /* 0x0000000211148825 */ /* 0x000fe200078e020e */
[----:B------:R-:W-:-:S04]  /*71a0*/  @!P0 SHF.R.S32.HI R17, RZ, 0x1f, R0 ;  /* 0x0000001fff118819 */ /* 0x000fc80000011400 */
[----:B------:R-:W-:Y:S01]  /*71b0*/  @!P0 LEA.HI R10, R17, R0, RZ, 0x3 ;  /* 0x00000000110a8211 */ /* 0x000fe200078f18ff */
[----:B------:R2:W-:Y:S03]  /*71c0*/  @!P0 LDGSTS.E.BYPASS.LTC128B.128 [R132+0x1f100], [R20.64], !P3 ;  /* 0x1f10000014848fae */ /* 0x0005e6000d901d46 */
[----:B------:R-:W-:-:S05]  /*71d0*/  @!P0 LOP3.LUT R10, R10, 0xfffffff8, RZ, 0xc0, !PT ;  /* 0xfffffff80a0a8812 */ /* 0x000fca00078ec0ff */
[----:B------:R-:W-:-:S04]  /*71e0*/  @!P0 IMAD.WIDE R16, R10, 0x2, R14 ;  /* 0x000000020a108825 */ /* 0x000fc800078e020e */
[----:B------:R-:W-:Y:S01]  /*71f0*/  IMAD.IADD R10, R186, 0x1, -R13 ;  /* 0x00000001ba0a7824 */ /* 0x000fe200078e0a0d */
[----:B------:R3:W-:Y:S01]  /*7200*/  @!P0 LDGSTS.E.BYPASS.LTC128B.128 [R132+0x23100], [R16.64], !P2 ;  /* 0x2310000010848fae */ /* 0x0007e2000d101d46 */
[----:B------:R-:W-:Y:S02]  /*7210*/  IMAD.MOV.U32 R15, RZ, RZ, c[0x0][0x1e0] ;  /* 0x00007800ff0f7624 */ /* 0x000fe400078e00ff */
[----:B------:R-:W-:Y:S01]  /*7220*/  IMAD R10, R81, -0x40, R10 ;  /* 0xffffffc0510a7824 */ /* 0x000fe200078e020a */
[----:B------:R-:W0:Y:S01]  /*7230*/  LDGDEPBAR ;  /* 0x00000000000079af */ /* 0x000e220000000000 */
[C---:B------:R-:W-:Y:S01]  /*7240*/  IMAD.SHL.U32 R93, R15.reuse, 0x40, RZ ;  /* 0x000000400f5d7824 */ /* 0x040fe200078e00ff */
[C---:B------:R-:W-:Y:S01]  /*7250*/  SHF.L.U64.HI R94, R15.reuse, R50, c[0x0][0x1e4] ;  /* 0x000079000f5e7619 */ /* 0x040fe20000010232 */
[----:B------:R-:W-:Y:S01]  /*7260*/  IMAD.SHL.U32 R193, R15, 0x20, RZ ;  /* 0x000000200fc17824 */ /* 0x000fe200078e00ff */
[----:B------:R-:W-:Y:S01]  /*7270*/  BAR.SYNC.DEFER_BLOCKING 0x0 ;  /* 0x0000000000007b1d */ /* 0x000fe20000010000 */
[----:B------:R-:W-:-:S02]  /*7280*/  ISETP.GE.AND P2, PT, R10, 0x1, PT ;  /* 0x000000010a00780c */ /* 0x000fc40003f46270 */
[----:B------:R-:W-:Y:S01]  /*7290*/  IMAD R13, R94, R81, RZ ;  /* 0x000000515e0d7224 */ /* 0x000fe200078e02ff */
[----:B------:R-:W-:-:S03]  /*72a0*/  SHF.L.U64.HI R192, R15, R194, c[0x0][0x1e4] ;  /* 0x000079000fc07619 */ /* 0x000fc600000102c2 */
[-C--:B------:R-:W-:Y:S02]  /*72b0*/  IMAD R13, R12, R93.reuse, R13 ;  /* 0x0000005d0c0d7224 */ /* 0x080fe400078e020d */
[----:B---3--:R-:W-:-:S04]  /*72c0*/  IMAD.WIDE.U32 R16, R81, R93, R204 ;  /* 0x0000005d51107225 */ /* 0x008fc800078e00cc */
[----:B------:R-:W-:Y:S01]  /*72d0*/  IMAD.IADD R13, R17, 0x1, R13 ;  /* 0x00000001110d7824 */ /* 0x000fe200078e020d */
[----:B--2---:R-:W-:-:S04]  /*72e0*/  @P2 LEA R20, P0, R16, c[0x0][0x1c8], 0x1 ;  /* 0x0000720010142a11 */ /* 0x004fc800078008ff */
        /* <DEDUP_REMOVED lines=11> */
[----:B-1----:R-:W-:-:S04]  /*73a0*/  @P0 LEA R18, P3, R14, c[0x0][0x1c8], 0x1 ;  /* 0x000072000e120a11 */ /* 0x002fc800078608ff */
[----:B------:R-:W-:Y:S01]  /*73b0*/  @P0 LEA.HI.X R19, R14, c[0x0][0x1cc], R13, 0x1, P3 ;  /* 0x000073000e130a11 */ /* 0x000fe200018f0c0d */
[----:B------:R-:W-:Y:S01]  /*73c0*/  IMAD.MOV.U32 R13, RZ, RZ, c[0x0][0x208] ;  /* 0x00008200ff0d7624 */ /* 0x000fe200078e00ff */
[----:B------:R-:W-:-:S03]  /*73d0*/  ISETP.GE.AND P3, PT, R8, c[0x0][0x1d4], PT ;  /* 0x0000750008007a0c */ /* 0x000fc60003f66270 */
        /* <DEDUP_REMOVED lines=13> */
[----:B------:R-:W0:Y:S01]  /*74b0*/  LDGDEPBAR ;  /* 0x00000000000079af */ /* 0x000e220000000000 */
[----:B------:R-:W-:-:S05]  /*74c0*/  IMAD.IADD R12, R17, 0x1, R12 ;  /* 0x00000001110c7824 */ /* 0x000fca00078e020c */
        /* <DEDUP_REMOVED lines=36> */
.L_x_2499:
[----:B------:R-:W-:Y:S01]  /*7710*/  ISETP.LT.AND P0, PT, RZ, c[0x0][0x27c], PT ;  /* 0x00009f00ff007a0c */ /* 0x000fe20003f01270 */
[----:B------:R-:W0:Y:S01]  /*7720*/  LDGDEPBAR ;  /* 0x00000000000079af */ /* 0x000e220000000000 */
[----:B------:R-:W-:Y:S01]  /*7730*/  IMAD R0, R80, 0x400, R3 ;  /* 0x0000040050007824 */ /* 0x000fe200078e0203 */
[----:B------:R-:W-:-:S10]  /*7740*/  ISETP.NE.AND P3, PT, R187, 0x1, PT ;  /* 0x00000001bb00780c */ /* 0x000fd40003f65270 */
[----:B------:R-:W-:Y:S05]  /*7750*/  @P0 BRA `(.L_x_2500) ;  /* 0x0000002000000947 */ /* 0x000fea0003800000 */
[----:B------:R-:W-:-:S04]  /*7760*/  DEPBAR.LE SB0, 0x3 ;  /* 0x000080c00000791a */ /* 0x000fc80000000000 */
[----:B------:R-:W-:Y:S05]  /*7770*/  BRA `(.L_x_2501) ;  /* 0x00006de000007947 */ /* 0x000fea0003800000 */
.L_x_2500:
[----:B------:R-:W-:Y:S01]  /*7780*/  ULDC.U8 UR4, c[0x0][0x298] ;  /* 0x0000a60000047ab9 */ /* 0x000fe20000000000 */
[----:B------:R-:W-:Y:S01]  /*7790*/  SHF.R.S32.HI R8, RZ, 0x1f, R85 ;  /* 0x0000001fff087819 */ /* 0x000fe20000011455 */
[----:B--2---:R-:W-:Y:S01]  /*77a0*/  IMAD.WIDE.U32 R14, R85, c[0x0][0x280], RZ ;  /* 0x0000a000550e7a25 */ /* 0x004fe200078e00ff */
[----:B------:R-:W-:Y:S01]  /*77b0*/  ISETP.NE.AND P0, PT, RZ, UR4, PT ;  /* 0x00000004ff007c0c */ /* 0x000fe2000bf05270 */
[----:B------:R-:W-:Y:S01]  /*77c0*/  BSSY B2, `(.L_x_2501) ;  /* 0x00006d9000027945 */ /* 0x000fe20003800000 */
[----:B------:R-:W-:Y:S01]  /*77d0*/  LEA.HI R53, R7, R84, RZ, 0x2 ;  /* 0x0000005407357211 */ /* 0x000fe200078f10ff */
[C---:B-1----:R-:W-:Y:S02]  /*77e0*/  IMAD R10, R8.reuse, c[0x0][0x280], RZ ;  /* 0x0000a000080a7a24 */ /* 0x042fe400078e02ff */
[----:B------:R-:W-:Y:S01]  /*77f0*/  IMAD R8, R8, c[0x0][0x290], RZ ;  /* 0x0000a40008087a24 */ /* 0x000fe200078e02ff */
[----:B------:R-:W-:Y:S01]  /*7800*/  LOP3.LUT R11, R53, 0xfffffffc, RZ, 0xc0, !PT ;  /* 0xfffffffc350b7812 */ /* 0x000fe200078ec0ff */
[C---:B------:R-:W-:Y:S01]  /*7810*/  IMAD R21, R85.reuse, c[0x0][0x284], R10 ;  /* 0x0000a10055157a24 */ /* 0x040fe200078e020a */
[----:B------:R-:W-:Y:S01]  /*7820*/  SHF.R.S32.HI R53, RZ, 0x2, R53 ;  /* 0x00000002ff357819 */ /* 0x000fe20000011435 */
[----:B------:R-:W-:-:S02]  /*7830*/  IMAD R17, R85, c[0x0][0x294], R8 ;  /* 0x0000a50055117a24 */ /* 0x000fc400078e0208 */
[----:B------:R-:W-:Y:S01]  /*7840*/  IMAD.WIDE.U32 R12, R85, c[0x0][0x290], RZ ;  /* 0x0000a400550c7a25 */ /* 0x000fe200078e00ff */
[----:B------:R-:W-:Y:S02]  /*7850*/  IADD3 R85, -R11, R84, RZ ;  /* 0x000000540b557210 */ /* 0x000fe40007ffe1ff */
[----:B------:R-:W-:Y:S01]  /*7860*/  IADD3 R8, R92, R53, RZ ;  /* 0x000000355c087210 */ /* 0x000fe20007ffe0ff */
[----:B------:R-:W-:Y:S01]  /*7870*/  IMAD.IADD R17, R17, 0x1, R13 ;  /* 0x0000000111117824 */ /* 0x000fe200078e020d */
[----:B------:R-:W-:Y:S02]  /*7880*/  IADD3 R21, R21, R15, RZ ;  /* 0x0000000f15157210 */ /* 0x000fe40007ffe0ff */
        /* <DEDUP_REMOVED lines=103> */
.L_x_2504:
[----:B--2---:R-:W-:Y:S05]  /*7f00*/  BSYNC B0 ;  /* 0x0000000000007941 */ /* 0x004fea0003800000 */
.L_x_2503:
        /* <DEDUP_REMOVED lines=117> */
.L_x_2506:
[----:B--2---:R-:W-:Y:S05]  /*8660*/  BSYNC B0 ;  /* 0x0000000000007941 */ /* 0x004fea0003800000 */
.L_x_2505:
        /* <DEDUP_REMOVED lines=108> */
.L_x_2510:
[----:B------:R-:W-:Y:S05]  /*8d30*/  BSYNC B0 ;  /* 0x0000000000007941 */ /* 0x000fea0003800000 */
.L_x_2509:
        /* <DEDUP_REMOVED lines=46> */
.L_x_2512:
[----:B------:R-:W-:Y:S05]  /*9020*/  BSYNC B0 ;  /* 0x0000000000007941 */ /* 0x000fea0003800000 */
.L_x_2511:
        /* <DEDUP_REMOVED lines=46> */
.L_x_2514:
[----:B------:R-:W-:Y:S05]  /*9310*/  BSYNC B0 ;  /* 0x0000000000007941 */ /* 0x000fea0003800000 */
.L_x_2513:
        /* <DEDUP_REMOVED lines=46> */
.L_x_2516:
[----:B------:R-:W-:Y:S05]  /*9600*/  BSYNC B0 ;  /* 0x0000000000007941 */ /* 0x000fea0003800000 */
.L_x_2515:
        /* <DEDUP_REMOVED lines=46> */
.L_x_2518:
[----:B------:R-:W-:Y:S05]  /*98f0*/  BSYNC B0 ;  /* 0x0000000000007941 */ /* 0x000fea0003800000 */
.L_x_2517:
        /* <DEDUP_REMOVED lines=45> */
.L_x_2508:
[----:B------:R-:W-:Y:S05]  /*9bd0*/  BSYNC B1 ;  /* 0x0000000000017941 */ /* 0x000fea0003800000 */
.L_x_2507:
        /* <DEDUP_REMOVED lines=48> */
.L_x_2521:
[----:B------:R-:W-:Y:S05]  /*9ee0*/  BSYNC B0 ;  /* 0x0000000000007941 */ /* 0x000fea0003800000 */
.L_x_2520:
        /* <DEDUP_REMOVED lines=46> */
.L_x_2523:
[----:B------:R-:W-:Y:S05]  /*a1d0*/  BSYNC B0 ;  /* 0x0000000000007941 */ /* 0x000fea0003800000 */
.L_x_2522:
        /* <DEDUP_REMOVED lines=46> */
.L_x_2525:
[----:B------:R-:W-:Y:S05]  /*a4c0*/  BSYNC B0 ;  /* 0x0000000000007941 */ /* 0x000fea0003800000 */
.L_x_2524:
        /* <DEDUP_REMOVED lines=46> */
.L_x_2527:
[----:B------:R-:W-:Y:S05]  /*a7b0*/  BSYNC B0 ;  /* 0x0000000000007941 */ /* 0x000fea0003800000 */
.L_x_2526:
        /* <DEDUP_REMOVED lines=46> */
.L_x_2529:
[----:B------:R-:W-:Y:S05]  /*aaa0*/  BSYNC B0 ;  /* 0x0000000000007941 */ /* 0x000fea0003800000 */
.L_x_2528:
        /* <DEDUP_REMOVED lines=46> */
.L_x_2502:
        /* <DEDUP_REMOVED lines=72> */
.L_x_2531:
[----:B------:R-:W-:Y:S05]  /*b210*/  BSYNC B0 ;  /* 0x0000000000007941 */ /* 0x000fea0003800000 */
.L_x_2530:
        /* <DEDUP_REMOVED lines=90> */
.L_x_2533:
[----:B-1--4-:R-:W-:Y:S05]  /*b7c0*/  BSYNC B0 ;  /* 0x0000000000007941 */ /* 0x012fea0003800000 */
.L_x_2532:
        /* <DEDUP_REMOVED lines=154> */
.L_x_2537:
[----:B------:R-:W-:Y:S05]  /*c170*/  BSYNC B0 ;  /* 0x0000000000007941 */ /* 0x000fea0003800000 */
.L_x_2536:
        /* <DEDUP_REMOVED lines=114> */
.L_x_2539:
[----:B------:R-:W-:Y:S05]  /*c8a0*/  BSYNC B0 ;  /* 0x0000000000007941 */ /* 0x000fea0003800000 */
.L_x_2538:
        /* <DEDUP_REMOVED lines=113> */
.L_x_2535:
[----:B------:R-:W-:Y:S05]  /*cfc0*/  BSYNC B1 ;  /* 0x0000000000017941 */ /* 0x000fea0003800000 */
.L_x_2534:
        /* <DEDUP_REMOVED lines=111> */
.L_x_2541:
[----:B------:R-:W-:Y:S05]  /*d6c0*/  BSYNC B0 ;  /* 0x0000000000007941 */ /* 0x000fea0003800000 */
.L_x_2540:
        /* <DEDUP_REMOVED lines=116> */
.L_x_2543:
[----:B------:R-:W-:Y:S05]  /*de10*/  BSYNC B0 ;  /* 0x0000000000007941 */ /* 0x000fea0003800000 */
.L_x_2542:
        /* <DEDUP_REMOVED lines=115> */
.L_x_2519:
[----:B------:R-:W-:Y:S05]  /*e550*/  BSYNC B2 ;  /* 0x0000000000027941 */ /* 0x000fea0003800000 */
.L_x_2501:
        /* <DEDUP_REMOVED lines=28> */
[----:B------:R-:W1:Y:S01]  /*e720*/  LDSM.16.M88.4 R24, [R183+0xc100] ;  /* 0x00c10000b718783b */ /* 0x000e620000000200 */
[----:B------:R-:W-:Y:S01]  /*e730*/  IMAD.IADD R7, R84, 0x1, -R7 ;  /* 0x0000000154077824 */ /* 0x000fe200078e0a07 */
[----:B------:R-:W-:Y:S01]  /*e740*/  SEL R184, R184, 0xffffffe0, !P0 ;  /* 0xffffffe0b8b87807 */ /* 0x000fe20004000000 */
[----:B------:R-:W-:Y:S01]  /*e750*/  IMAD.SHL.U32 R135, R3, 0x2, RZ ;  /* 0x0000000203877824 */ /* 0x000fe200078e00ff */
[----:B--2---:R-:W2:Y:S03]  /*e760*/  LDSM.16.M88.4 R16, [R183+0xc900] ;  /* 0x00c90000b710783b */ /* 0x004ea60000000200 */
[----:B------:R-:W-:Y:S01]  /*e770*/  IMAD.IADD R82, R183, 0x1, R184 ;  /* 0x00000001b7527824 */ /* 0x000fe200078e02b8 */
[----:B------:R-:W3:Y:S01]  /*e780*/  LDSM.16.M88.4 R60, [R183+0xd100] ;  /* 0x00d10000b73c783b */ /* 0x000ee20000000200 */
[----:B------:R-:W-:-:S02]  /*e790*/  IMAD R134, R4, 0x2, R135 ;  /* 0x0000000204867824 */ /* 0x000fc400078e0287 */
[----:B------:R-:W-:Y:S01]  /*e7a0*/  IMAD.IADD R0, R177, 0x1, R82 ;  /* 0x00000001b1007824 */ /* 0x000fe200078e0252 */
[----:B------:R-:W5:Y:S01]  /*e7b0*/  LDSM.16.M88.4 R32, [R183+0xd900] ;  /* 0x00d90000b720783b */ /* 0x000f620000000200 */
[C---:B------:R-:W-:Y:S02]  /*e7c0*/  IMAD.IADD R165, R182.reuse, 0x1, R134 ;  /* 0x00000001b6a57824 */ /* 0x040fe400078e0286 */
[----:B------:R-:W-:Y:S01]  /*e7d0*/  IMAD.IADD R173, R182, 0x1, R135 ;  /* 0x00000001b6ad7824 */ /* 0x000fe200078e0287 */
[----:B------:R-:W-:Y:S03]  /*e7e0*/  LDSM.16.M88.4 R8, [R5] ;  /* 0x000000000508783b */ /* 0x000fe60000000200 */
[----:B------:R-:W-:Y:S01]  /*e7f0*/  IMAD R4, R4, 0x2, R173 ;  /* 0x0000000204047824 */ /* 0x000fe200078e02ad */
[----:B------:R-:W4:Y:S04]  /*e800*/  LDSM.16.M88.4 R36, [R82+0xc100] ;  /* 0x00c100005224783b */ /* 0x000f280000000200 */
[----:B------:R-:W3:Y:S04]  /*e810*/  LDSM.16.M88.4 R12, [R82+0xc900] ;  /* 0x00c90000520c783b */ /* 0x000ee80000000200 */
[----:B------:R-:W4:Y:S01]  /*e820*/  LDSM.16.M88.4 R40, [R82+0xd100] ;  /* 0x00d100005228783b */ /* 0x000f220000000200 */
[C---:B-1----:R-:W-:Y:S08]  /*e830*/  HMMA.16816.F32 R28, R52.reuse, R24, RZ ;  /* 0x00000018341c723c */ /* 0x042ff000000018ff */
[C---:B------:R-:W-:Y:S08]  /*e840*/  HMMA.16816.F32 R24, R52.reuse, R26, RZ ;  /* 0x0000001a3418723c */ /* 0x040ff000000018ff */
[C---:B--2-4-:R-:W-:Y:S08]  /*e850*/  HMMA.16816.F32 R20, R52.reuse, R16, RZ ;  /* 0x000000103414723c */ /* 0x054ff000000018ff */
[C---:B---3--:R-:W-:Y:S08]  /*e860*/  HMMA.16816.F32 R64, R52.reuse, R60, RZ ;  /* 0x0000003c3440723c */ /* 0x048ff000000018ff */
[C---:B------:R-:W-:Y:S08]  /*e870*/  HMMA.16816.F32 R16, R52.reuse, R18, RZ ;  /* 0x000000123410723c */ /* 0x040ff000000018ff */
[C---:B------:R-:W-:Y:S08]  /*e880*/  HMMA.16816.F32 R60, R52.reuse, R62, RZ ;  /* 0x0000003e343c723c */ /* 0x040ff000000018ff */
[C---:B-----5:R-:W-:Y:S08]  /*e890*/  HMMA.16816.F32 R56, R52.reuse, R32, RZ ;  /* 0x000000203438723c */ /* 0x060ff000000018ff */
[----:B------:R-:W-:Y:S01]  /*e8a0*/  HMMA.16816.F32 R52, R52, R34, RZ ;  /* 0x000000223434723c */ /* 0x000fe200000018ff */
[----:B------:R-:W1:Y:S04]  /*e8b0*/  LDSM.16.M88.4 R32, [R82+0xd900] ;  /* 0x00d900005220783b */ /* 0x000e680000000200 */
        /* <DEDUP_REMOVED lines=12> */
[----:B------:R-:W-:Y:S03]  /*e980*/  LDSM.16.M88.4 R48, [R181] ;  /* 0x00000000b530783b */ /* 0x000fe60000000200 */
[C---:B------:R-:W-:Y:S01]  /*e990*/  HMMA.16816.F32 R16, R8.reuse, R14, R16 ;  /* 0x0000000e0810723c */ /* 0x040fe20000001810 */
[----:B------:R-:W3:Y:S04]  /*e9a0*/  LDSM.16.M88.4 R36, [R2+0xc100] ;  /* 0x00c100000224783b */ /* 0x000ee80000000200 */
[----:B------:R-:W4:Y:S03]  /*e9b0*/  LDSM.16.M88.4 R72, [R2+0xc900] ;  /* 0x00c900000248783b */ /* 0x000f260000000200 */
[C---:B------:R-:W-:Y:S01]  /*e9c0*/  HMMA.16816.F32 R64, R8.reuse, R40, R64 ;  /* 0x000000280840723c */ /* 0x040fe20000001840 */
[----:B------:R-:W5:Y:S04]  /*e9d0*/  LDSM.16.M88.4 R12, [R2+0xd100] ;  /* 0x00d10000020c783b */ /* 0x000f680000000200 */
[----:B------:R-:W-:Y:S03]  /*e9e0*/  LDSM.16.M88.4 R68, [R2+0xd900] ;  /* 0x00d900000244783b */ /* 0x000fe60000000200 */
[C---:B------:R-:W-:Y:S01]  /*e9f0*/  HMMA.16816.F32 R60, R8.reuse, R42, R60 ;  /* 0x0000002a083c723c */ /* 0x040fe2000000183c */
[----:B------:R-:W-:Y:S04]  /*ea00*/  LDSM.16.M88.4 R40, [R0+0xd100] ;  /* 0x00d100000028783b */ /* 0x000fe80000000200 */
[----:B--2---:R-:W-:Y:S03]  /*ea10*/  LDSM.16.M88.4 R44, [R0+0xc900] ;  /* 0x00c90000002c783b */ /* 0x004fe60000000200 */
[C---:B-1----:R-:W-:Y:S01]  /*ea20*/  HMMA.16816.F32 R56, R8.reuse, R32, R56 ;  /* 0x000000200838723c */ /* 0x042fe20000001838 */
[----:B------:R-:W-:Y:S04]  /*ea30*/  LDSM.16.M88.4 R76, [R185+0x4000] ;  /* 0x00400000b94c783b */ /* 0x000fe80000000200 */
[----:B------:R-:W0:Y:S03]  /*ea40*/  LDGDEPBAR ;  /* 0x00000000000079af */ /* 0x000e260000000000 */
[----:B------:R-:W-:Y:S01]  /*ea50*/  HMMA.16816.F32 R52, R8, R34, R52 ;  /* 0x000000220834723c */ /* 0x000fe20000001834 */
[----:B------:R-:W-:Y:S04]  /*ea60*/  LDSM.16.M88.4 R32, [R180] ;  /* 0x00000000b420783b */ /* 0x000fe80000000200 */
[----:B------:R-:W1:Y:S03]  /*ea70*/  LDSM.16.M88.4 R8, [R0+0xc100] ;  /* 0x00c100000008783b */ /* 0x000e660000000200 */
[C---:B---3--:R-:W-:Y:S08]  /*ea80*/  HMMA.16816.F32 R28, R48.reuse, R36, R28 ;  /* 0x00000024301c723c */ /* 0x048ff0000000181c */
[C---:B------:R-:W-:Y:S01]  /*ea90*/  HMMA.16816.F32 R24, R48.reuse, R38, R24 ;  /* 0x000000263018723c */ /* 0x040fe20000001818 */
[----:B------:R-:W2:Y:S07]  /*eaa0*/  LDSM.16.M88.4 R36, [R0+0xd900] ;  /* 0x00d900000024783b */ /* 0x000eae0000000200 */
[C---:B----4-:R-:W-:Y:S08]  /*eab0*/  HMMA.16816.F32 R20, R48.reuse, R72, R20 ;  /* 0x000000483014723c */ /* 0x050ff00000001814 */
[C---:B------:R-:W-:Y:S01]  /*eac0*/  HMMA.16816.F32 R16, R48.reuse, R74, R16 ;  /* 0x0000004a3010723c */ /* 0x040fe20000001810 */
[----:B------:R-:W-:Y:S07]  /*ead0*/  LDSM.16.M88.4 R72, [R183+0xf100] ;  /* 0x00f10000b748783b */ /* 0x000fee0000000200 */
[C---:B-----5:R-:W-:Y:S08]  /*eae0*/  HMMA.16816.F32 R64, R48.reuse, R12, R64 ;  /* 0x0000000c3040723c */ /* 0x060ff00000001840 */
[----:B------:R-:W-:Y:S01]  /*eaf0*/  HMMA.16816.F32 R60, R48, R14, R60 ;  /* 0x0000000e303c723c */ /* 0x000fe2000000183c */
[----:B------:R-:W3:Y:S07]  /*eb00*/  LDSM.16.M88.4 R12, [R183+0xe100] ;  /* 0x00e10000b70c783b */ /* 0x000eee0000000200 */
        /* <DEDUP_REMOVED lines=15> */
[----:B------:R-:W2:Y:S04]  /*ec00*/  LDSM.16.M88.4 R36, [R82+0xf100] ;  /* 0x00f100005224783b */ /* 0x000ea80000000200 */
[----:B------:R-:W2:Y:S03]  /*ec10*/  LDSM.16.M88.4 R32, [R82+0xf900] ;  /* 0x00f900005220783b */ /* 0x000ea60000000200 */
[C---:B---3--:R-:W-:Y:S08]  /*ec20*/  HMMA.16816.F32 R28, R76.reuse, R12, R28 ;  /* 0x0000000c4c1c723c */ /* 0x048ff0000000181c */
[C---:B------:R-:W-:Y:S01]  /*ec30*/  HMMA.16816.F32 R24, R76.reuse, R14, R24 ;  /* 0x0000000e4c18723c */ /* 0x040fe20000001818 */
[----:B------:R-:W-:Y:S07]  /*ec40*/  LDSM.16.M88.4 R12, [R181+0x4000] ;  /* 0x00400000b50c783b */ /* 0x000fee0000000200 */
[C---:B-1----:R-:W-:Y:S08]  /*ec50*/  HMMA.16816.F32 R20, R76.reuse, R8, R20 ;  /* 0x000000084c14723c */ /* 0x042ff00000001814 */
[C---:B------:R-:W-:Y:S01]  /*ec60*/  HMMA.16816.F32 R16, R76.reuse, R10, R16 ;  /* 0x0000000a4c10723c */ /* 0x040fe20000001810 */
[----:B------:R-:W1:Y:S07]  /*ec70*/  LDSM.16.M88.4 R8, [R2+0xe100] ;  /* 0x00e100000208783b */ /* 0x000e6e0000000200 */
[C---:B------:R-:W-:Y:S08]  /*ec80*/  HMMA.16816.F32 R64, R76.reuse, R72, R64 ;  /* 0x000000484c40723c */ /* 0x040ff00000001840 */
[C---:B------:R-:W-:Y:S08]  /*ec90*/  HMMA.16816.F32 R60, R76.reuse, R74, R60 ;  /* 0x0000004a4c3c723c */ /* 0x040ff0000000183c */
[C---:B----4-:R-:W-:Y:S08]  /*eca0*/  HMMA.16816.F32 R56, R76.reuse, R68, R56 ;  /* 0x000000444c38723c */ /* 0x050ff00000001838 */
[----:B------:R-:W-:Y:S01]  /*ecb0*/  HMMA.16816.F32 R52, R76, R70, R52 ;  /* 0x000000464c34723c */ /* 0x000fe20000001834 */
[----:B------:R-:W-:Y:S07]  /*ecc0*/  LDSM.16.M88.4 R68, [R2+0xf100] ;  /* 0x00f100000244783b */ /* 0x000fee0000000200 */
[C---:B-----5:R-:W-:Y:S08]  /*ecd0*/  HMMA.16816.F32 R28, R48.reuse, R44, R28 ;  /* 0x0000002c301c723c */ /* 0x060ff0000000181c */
[C---:B------:R-:W-:Y:S01]  /*ece0*/  HMMA.16816.F32 R24, R48.reuse, R46, R24 ;  /* 0x0000002e3018723c */ /* 0x040fe20000001818 */
[----:B------:R-:W3:Y:S07]  /*ecf0*/  LDSM.16.M88.4 R44, [R2+0xe900] ;  /* 0x00e90000022c783b */ /* 0x000eee0000000200 */
[C---:B------:R-:W-:Y:S08]  /*ed00*/  HMMA.16816.F32 R20, R48.reuse, R40, R20 ;  /* 0x000000283014723c */ /* 0x040ff00000001814 */
[C---:B------:R-:W-:Y:S01]  /*ed10*/  HMMA.16816.F32 R16, R48.reuse, R42, R16 ;  /* 0x0000002a3010723c */ /* 0x040fe20000001810 */
[----:B------:R-:W4:Y:S07]  /*ed20*/  LDSM.16.M88.4 R40, [R2+0xf900] ;  /* 0x00f900000228783b */ /* 0x000f2e0000000200 */
[C---:B--2---:R-:W-:Y:S08]  /*ed30*/  HMMA.16816.F32 R64, R48.reuse, R36, R64 ;  /* 0x000000243040723c */ /* 0x044ff00000001840 */
[C---:B------:R-:W-:Y:S01]  /*ed40*/  HMMA.16816.F32 R60, R48.reuse, R38, R60 ;  /* 0x00000026303c723c */ /* 0x040fe2000000183c */
[----:B------:R-:W-:Y:S07]  /*ed50*/  LDSM.16.M88.4 R36, [R0+0xe100] ;  /* 0x00e100000024783b */ /* 0x000fee0000000200 */
[C---:B------:R-:W-:Y:S08]  /*ed60*/  HMMA.16816.F32 R56, R48.reuse, R32, R56 ;  /* 0x000000203038723c */ /* 0x040ff00000001838 */
[----:B------:R-:W-:Y:S01]  /*ed70*/  HMMA.16816.F32 R52, R48, R34, R52 ;  /* 0x000000223034723c */ /* 0x000fe20000001834 */
[----:B------:R-:W-:Y:S04]  /*ed80*/  LDSM.16.M88.4 R48, [R180+0x4000] ;  /* 0x00400000b430783b */ /* 0x000fe80000000200 */
[----:B------:R-:W2:Y:S03]  /*ed90*/  LDSM.16.M88.4 R32, [R0+0xe900] ;  /* 0x00e900000020783b */ /* 0x000ea60000000200 */
        /* <DEDUP_REMOVED lines=8> */
[----:B------:R-:W-:Y:S07]  /*ee20*/  LDSM.16.M88.4 R68, [R185+0x8000] ;  /* 0x00800000b944783b */ /* 0x000fee0000000200 */
[C---:B----4-:R-:W-:Y:S01]  /*ee30*/  HMMA.16816.F32 R72, R12.reuse, R40, R56 ;  /* 0x000000280c48723c */ /* 0x050fe20000001838 */
[----:B------:R-:W-:Y:S07]  /*ee40*/  LDSM.16.M88.4 R56, [R183+0x10100] ;  /* 0x01010000b738783b */ /* 0x000fee0000000200 */
[----:B------:R-:W-:Y:S01]  /*ee50*/  HMMA.16816.F32 R52, R12, R42, R52 ;  /* 0x0000002a0c34723c */ /* 0x000fe20000001834 */
[----:B------:R-:W4:Y:S04]  /*ee60*/  LDSM.16.M88.4 R12, [R183+0x10900] ;  /* 0x01090000b70c783b */ /* 0x000f280000000200 */
[----:B------:R5:W-:Y:S03]  /*ee70*/  LDSM.16.M88.4 R40, [R5+0x8000] ;  /* 0x008000000528783b */ /* 0x000be60000000200 */
[C---:B--2---:R-:W-:Y:S08]  /*ee80*/  HMMA.16816.F32 R20, R48.reuse, R32, R20 ;  /* 0x000000203014723c */ /* 0x044ff00000001814 */
[C---:B------:R-:W-:Y:S01]  /*ee90*/  HMMA.16816.F32 R16, R48.reuse, R34, R16 ;  /* 0x000000223010723c */ /* 0x040fe20000001810 */
[----:B------:R-:W-:Y:S07]  /*eea0*/  LDSM.16.M88.4 R32, [R183+0x11900] ;  /* 0x01190000b720783b */ /* 0x000fee0000000200 */
[----:B-1----:R-:W-:Y:S01]  /*eeb0*/  HMMA.16816.F32 R64, R48, R8, R64 ;  /* 0x000000083040723c */ /* 0x002fe20000001840 */
[----:B-----5:R-:W-:-:S07]  /*eec0*/  SHF.R.S32.HI R5, RZ, 0x1f, R80 ;  /* 0x0000001fff057819 */ /* 0x020fce0000011450 */
        /* <DEDUP_REMOVED lines=13> */
[C---:B------:R-:W-:Y:S08]  /*efa0*/  HMMA.16816.F32 R28, R68.reuse, R56, R28 ;  /* 0x00000038441c723c */ /* 0x040ff0000000181c */
[C---:B------:R-:W-:Y:S01]  /*efb0*/  HMMA.16816.F32 R24, R68.reuse, R58, R24 ;  /* 0x0000003a4418723c */ /* 0x040fe20000001818 */
[----:B------:R-:W-:Y:S07]  /*efc0*/  LDSM.16.M88.4 R56, [R82+0x11900] ;  /* 0x011900005238783b */ /* 0x000fee0000000200 */
[C---:B------:R-:W-:Y:S01]  /*efd0*/  HMMA.16816.F32 R76, R68.reuse, R32, R72 ;  /* 0x00000020444c723c */ /* 0x040fe20000001848 */
[----:B------:R-:W-:Y:S07]  /*efe0*/  LDSM.16.M88.4 R72, [R2+0x10900] ;  /* 0x010900000248783b */ /* 0x000fee0000000200 */
[C---:B------:R-:W-:Y:S01]  /*eff0*/  HMMA.16816.F32 R52, R68.reuse, R34, R52 ;  /* 0x000000224434723c */ /* 0x040fe20000001834 */
[----:B------:R-:W1:Y:S07]  /*f000*/  LDSM.16.M88.4 R32, [R2+0x11100] ;  /* 0x011100000220783b */ /* 0x000e6e0000000200 */
[----:B------:R-:W-:Y:S01]  /*f010*/  HMMA.16816.F32 R60, R68, R10, R60 ;  /* 0x0000000a443c723c */ /* 0x000fe2000000183c */
[----:B------:R-:W3:Y:S07]  /*f020*/  LDSM.16.M88.4 R8, [R2+0x10100] ;  /* 0x010100000208783b */ /* 0x000eee0000000200 */
[C---:B--2---:R-:W-:Y:S08]  /*f030*/  HMMA.16816.F32 R64, R40.reuse, R12, R64 ;  /* 0x0000000c2840723c */ /* 0x044ff00000001840 */
[C---:B------:R-:W-:Y:S08]  /*f040*/  HMMA.16816.F32 R28, R40.reuse, R36, R28 ;  /* 0x00000024281c723c */ /* 0x040ff0000000181c */
[C---:B------:R-:W-:Y:S01]  /*f050*/  HMMA.16816.F32 R24, R40.reuse, R38, R24 ;  /* 0x000000262818723c */ /* 0x040fe20000001818 */
[----:B------:R2:W4:Y:S07]  /*f060*/  LDSM.16.M88.4 R36, [R2+0x11900] ;  /* 0x011900000224783b */ /* 0x00052e0000000200 */
[----:B------:R-:W-:Y:S01]  /*f070*/  HMMA.16816.F32 R60, R40, R14, R60 ;  /* 0x0000000e283c723c */ /* 0x000fe2000000183c */
[----:B------:R-:W-:Y:S07]  /*f080*/  LDSM.16.M88.4 R12, [R0+0x10100] ;  /* 0x01010000000c783b */ /* 0x000fee0000000200 */
[C---:B-1----:R-:W-:Y:S07]  /*f090*/  HMMA.16816.F32 R64, R48.reuse, R32, R64 ;  /* 0x000000203040723c */ /* 0x042fee0000001840 */
[----:B------:R-:W-:Y:S01]  /*f0a0*/  LOP3.LUT R33, R6, 0xffffffe0, RZ, 0xc0, !PT ;  /* 0xffffffe006217812 */ /* 0x000fe200078ec0ff */
[----:B---3--:R-:W-:Y:S01]  /*f0b0*/  HMMA.16816.F32 R28, R48, R8, R28 ;  /* 0x00000008301c723c */ /* 0x008fe2000000181c */
[----:B------:R-:W-:-:S03]  /*f0c0*/  LEA.HI R6, R7, R7, RZ, 0x1 ;  /* 0x0000000707067211 */ /* 0x000fc600078f08ff */
[----:B--2---:R-:W-:Y:S01]  /*f0d0*/  IMAD.IADD R2, R84, 0x1, -R33 ;  /* 0x0000000154027824 */ /* 0x004fe200078e0a21 */
[----:B------:R-:W-:-:S03]  /*f0e0*/  LOP3.LUT R6, R6, 0x1ffffffe, RZ, 0xc0, !PT ;  /* 0x1ffffffe06067812 */ /* 0x000fc600078ec0ff */
[----:B------:R-:W-:Y:S01]  /*f0f0*/  HMMA.16816.F32 R24, R48, R10, R24 ;  /* 0x0000000a3018723c */ /* 0x000fe20000001818 */
[----:B------:R-:W1:Y:S01]  /*f100*/  LDSM.16.M88.4 R8, [R180+0x8000] ;  /* 0x00800000b408783b */ /* 0x000e620000000200 */
[----:B------:R-:W-:-:S06]  /*f110*/  IMAD.IADD R7, R7, 0x1, -R6 ;  /* 0x0000000107077824 */ /* 0x000fcc00078e0a06 */
[C---:B------:R-:W-:Y:S08]  /*f120*/  HMMA.16816.F32 R16, R40.reuse, R46, R16 ;  /* 0x0000002e2810723c */ /* 0x040ff00000001810 */
[C---:B------:R-:W-:Y:S08]  /*f130*/  HMMA.16816.F32 R20, R40.reuse, R44, R20 ;  /* 0x0000002c2814723c */ /* 0x040ff00000001814 */
[C---:B------:R-:W-:Y:S08]  /*f140*/  HMMA.16816.F32 R76, R40.reuse, R56, R76 ;  /* 0x00000038284c723c */ /* 0x040ff0000000184c */
[----:B------:R-:W-:Y:S07]  /*f150*/  HMMA.16816.F32 R52, R40, R58, R52 ;  /* 0x0000003a2834723c */ /* 0x000fee0000001834 */
[----:B------:R-:W-:Y:S01]  /*f160*/  LEA.HI R41, R5, R80, RZ, 0x3 ;  /* 0x0000005005297211 */ /* 0x000fe200078f18ff */
[----:B------:R-:W-:Y:S01]  /*f170*/  HMMA.16816.F32 R60, R48, R34, R60 ;  /* 0x00000022303c723c */ /* 0x000fe2000000183c */
[----:B------:R-:W-:Y:S01]  /*f180*/  SHF.R.S32.HI R5, RZ, 0x1f, R2 ;  /* 0x0000001fff057819 */ /* 0x000fe20000011402 */
[----:B------:R-:W2:Y:S01]  /*f190*/  LDSM.16.M88.4 R32, [R0+0x10900] ;  /* 0x010900000020783b */ /* 0x000ea20000000200 */
[----:B------:R-:W-:Y:S01]  /*f1a0*/  LOP3.LUT R41, R41, 0xffffff8, RZ, 0xc0, !PT ;  /* 0x0ffffff829297812 */ /* 0x000fe200078ec0ff */
[----:B------:R-:W-:Y:S01]  /*f1b0*/  IMAD.MOV.U32 R40, RZ, RZ, -0x40 ;  /* 0xffffffc0ff287424 */ /* 0x000fe200078e00ff */
[----:B------:R-:W-:-:S03]  /*f1c0*/  LEA.HI R5, R5, R2, RZ, 0x2 ;  /* 0x0000000205057211 */ /* 0x000fc600078f10ff */
[----:B------:R-:W-:Y:S01]  /*f1d0*/  IMAD.IADD R41, R80, 0x1, -R41 ;  /* 0x0000000150297824 */ /* 0x000fe200078e0a29 */
[C---:B------:R-:W-:Y:S01]  /*f1e0*/  LEA.HI.SX32 R210, R5.reuse, R92, 0x1e ;  /* 0x0000005c05d27211 */ /* 0x040fe200078ff2ff */
[C---:B------:R-:W-:Y:S01]  /*f1f0*/  HMMA.16816.F32 R16, R48.reuse, R74, R16 ;  /* 0x0000004a3010723c */ /* 0x040fe20000001810 */
[----:B------:R-:W-:Y:S01]  /*f200*/  LOP3.LUT R5, R5, 0x7ffffffc, RZ, 0xc0, !PT ;  /* 0x7ffffffc05057812 */ /* 0x000fe200078ec0ff */
[----:B------:R-:W-:Y:S02]  /*f210*/  IMAD R40, R81, R40, 0x1 ;  /* 0x0000000151287424 */ /* 0x000fe400078e0228 */
[----:B------:R-:W-:Y:S02]  /*f220*/  IMAD R210, R41, 0x10, R210 ;  /* 0x0000001029d27824 */ /* 0x000fe400078e02d2 */
[----:B------:R-:W-:Y:S02]  /*f230*/  IMAD.IADD R5, R2, 0x1, -R5 ;  /* 0x0000000102057824 */ /* 0x000fe400078e0a05 */
[----:B------:R-:W-:Y:S01]  /*f240*/  IMAD R210, R7, 0x8, R210 ;  /* 0x0000000807d27824 */ /* 0x000fe200078e02d2 */
[----:B----4-:R-:W-:Y:S01]  /*f250*/  HMMA.16816.F32 R76, R48, R36, R76 ;  /* 0x00000024304c723c */ /* 0x010fe2000000184c */
[----:B------:R-:W-:-:S02]  /*f260*/  IMAD.SHL.U32 R213, R5, 0x2, RZ ;  /* 0x0000000205d57824 */ /* 0x000fc400078e00ff */
[----:B------:R-:W-:-:S04]  /*f270*/  @P3 IMAD.HI.U32 R7, R210, c[0x0][0x2c8], RZ ;  /* 0x0000b200d2073a27 */ /* 0x000fc800078e00ff */
[----:B------:R-:W-:Y:S01]  /*f280*/  IMAD.MOV.U32 R6, RZ, RZ, R210 ;  /* 0x000000ffff067224 */ /* 0x000fe200078e00d2 */
[----:B------:R-:W-:Y:S01]  /*f290*/  HMMA.16816.F32 R52, R48, R38, R52 ;  /* 0x000000263034723c */ /* 0x000fe20000001834 */
[----:B------:R-:W-:Y:S01]  /*f2a0*/  LDSM.16.M88.4 R36, [R0+0x11100] ;  /* 0x011100000024783b */ /* 0x000fe20000000200 */
[----:B------:R-:W-:Y:S01]  /*f2b0*/  @P3 SHF.R.U32.HI R6, RZ, c[0x0][0x2cc], R7 ;  /* 0x0000b300ff063a19 */ /* 0x000fe20000011607 */
[----:B------:R-:W-:-:S04]  /*f2c0*/  IMAD R2, R81, -0x40, R186 ;  /* 0xffffffc051027824 */ /* 0x000fc800078e02ba */
[----:B------:R-:W3:Y:S01]  /*f2d0*/  SHFL.IDX PT, R7, R6, RZ, 0x1c1f ;  /* 0x001c1fff06077589 */ /* 0x000ee200000e0000 */
[----:B------:R-:W-:Y:S01]  /*f2e0*/  HMMA.16816.F32 R20, R48, R72, R20 ;  /* 0x000000483014723c */ /* 0x000fe20000001814 */
[----:B------:R-:W-:-:S07]  /*f2f0*/  IMAD.IADD R5, R2, 0x1, -R213 ;  /* 0x0000000102057824 */ /* 0x000fce00078e0ad5 */
[C---:B-1----:R-:W-:Y:S08]  /*f300*/  HMMA.16816.F32 R28, R8.reuse, R12, R28 ;  /* 0x0000000c081c723c */ /* 0x042ff0000000181c */
[----:B------:R-:W-:Y:S01]  /*f310*/  HMMA.16816.F32 R24, R8, R14, R24 ;  /* 0x0000000e0818723c */ /* 0x000fe20000001818 */
[----:B------:R1:W4:Y:S01]  /*f320*/  LDSM.16.M88.4 R12, [R0+0x11900] ;  /* 0x01190000000c783b */ /* 0x0003220000000200 */
[----:B------:R-:W-:-:S04]  /*f330*/  DEPBAR.LE SB0, 0x2 ;  /* 0x000080800000791a */ /* 0x000fc80000000000 */
[----:B------:R-:W-:Y:S02]  /*f340*/  BAR.SYNC.DEFER_BLOCKING 0x0 ;  /* 0x0000000000007b1d */ /* 0x000fe40000010000 */
[C---:B--2---:R-:W-:Y:S07]  /*f350*/  HMMA.16816.F32 R16, R8.reuse, R34, R16 ;  /* 0x000000220810723c */ /* 0x044fee0000001810 */
[----:B------:R-:W-:Y:S01]  /*f360*/  IADD3 R34, -R213, R40, R186 ;  /* 0x00000028d5227210 */ /* 0x000fe20007ffe1ba */
[----:B------:R-:W-:Y:S04]  /*f370*/  HMMA.16816.F32 R20, R8, R32, R20 ;  /* 0x000000200814723c */ /* 0x000fe80000001814 */
[----:B------:R-:W-:-:S04]  /*f380*/  IMAD.IADD R34, R34, 0x1, -R209 ;  /* 0x0000000122227824 */ /* 0x000fc800078e0ad1 */
[----:B---3--:R-:W-:Y:S01]  /*f390*/  IMAD.IADD R2, R34, 0x1, R7 ;  /* 0x0000000122027824 */ /* 0x008fe200078e0207 */
[C---:B------:R-:W-:Y:S01]  /*f3a0*/  HMMA.16816.F32 R64, R8.reuse, R36, R64 ;  /* 0x000000240840723c */ /* 0x040fe20000001840 */
[----:B------:R-:W2:Y:S03]  /*f3b0*/  SHFL.IDX PT, R7, R6, 0x1, 0x1c1f ;  /* 0x003c1f0006077f89 */ /* 0x000ea600000e0000 */
[----:B------:R-:W-:Y:S01]  /*f3c0*/  IMNMX R2, R5, R2, PT ;  /* 0x0000000205027217 */ /* 0x000fe20003800200 */
[----:B------:R-:W-:Y:S03]  /*f3d0*/  LDSM.16.MT88.4 R124, [R135+0x100] ;  /* 0x00010000877c783b */ /* 0x000fe60000004200 */
[C---:B------:R-:W-:Y:S01]  /*f3e0*/  ISETP.GT.AND P0, PT, R2.reuse, RZ, PT ;  /* 0x000000ff0200720c */ /* 0x040fe20003f04270 */
[----:B------:R-:W-:Y:S01]  /*f3f0*/  HMMA.16816.F32 R60, R8, R38, R60 ;  /* 0x00000026083c723c */ /* 0x000fe2000000183c */
[----:B------:R-:W-:Y:S01]  /*f400*/  ISETP.GT.AND P1, PT, R2, 0x1, PT ;  /* 0x000000010200780c */ /* 0x000fe20003f24270 */
[----:B------:R-:W-:Y:S01]  /*f410*/  LDSM.16.MT88.4 R104, [R173+0x100] ;  /* 0x00010000ad68783b */ /* 0x000fe20000004200 */
[----:B-1----:R-:W-:-:S02]  /*f420*/  FSEL R0, R28, -INF , P0 ;  /* 0xff8000001c007808 */ /* 0x002fc40000000000 */
[C---:B------:R-:W-:Y:S01]  /*f430*/  ISETP.GT.AND P0, PT, R2.reuse, 0x8, PT ;  /* 0x000000080200780c */ /* 0x040fe20003f04270 */
[----:B------:R-:W-:Y:S01]  /*f440*/  LDSM.16.MT88.4 R112, [R134+0x100] ;  /* 0x000100008670783b */ /* 0x000fe20000004200 */
[----:B------:R-:W-:Y:S01]  /*f450*/  FSEL R28, R29, -INF , P1 ;  /* 0xff8000001d1c7808 */ /* 0x000fe20000800000 */
[C---:B----4-:R-:W-:Y:S01]  /*f460*/  HMMA.16816.F32 R76, R8.reuse, R12, R76 ;  /* 0x0000000c084c723c */ /* 0x050fe2000000184c */
[----:B------:R-:W-:Y:S01]  /*f470*/  ISETP.GT.AND P1, PT, R2, 0x9, PT ;  /* 0x000000090200780c */ /* 0x000fe20003f24270 */
[----:B------:R-:W-:Y:S01]  /*f480*/  LDSM.16.MT88.4 R120, [R4+0x100] ;  /* 0x000100000478783b */ /* 0x000fe20000004200 */
[----:B------:R-:W-:Y:S02]  /*f490*/  FSEL R32, R24, -INF , P0 ;  /* 0xff80000018207808 */ /* 0x000fe40000000000 */
[----:B------:R-:W-:Y:S01]  /*f4a0*/  ISETP.GT.AND P0, PT, R2, 0x10, PT ;  /* 0x000000100200780c */ /* 0x000fe20003f04270 */
[----:B------:R-:W-:Y:S01]  /*f4b0*/  LDSM.16.MT88.4 R40, [R135+0x2100] ;  /* 0x002100008728783b */ /* 0x000fe20000004200 */
[----:B------:R-:W-:Y:S01]  /*f4c0*/  FSEL R24, R25, -INF , P1 ;  /* 0xff80000019187808 */ /* 0x000fe20000800000 */
[----:B--2---:R-:W-:Y:S01]  /*f4d0*/  IMAD.IADD R34, R34, 0x1, R7 ;  /* 0x0000000122227824 */ /* 0x004fe200078e0207 */
[----:B------:R-:W-:Y:S01]  /*f4e0*/  ISETP.GT.AND P1, PT, R2, 0x11, PT ;  /* 0x000000110200780c */ /* 0x000fe20003f24270 */
[----:B------:R-:W-:Y:S01]  /*f4f0*/  HMMA.16816.F32 R52, R8, R14, R52 ;  /* 0x0000000e0834723c */ /* 0x000fe20000001834 */
[----:B------:R-:W-:Y:S01]  /*f500*/  FSEL R20, R20, -INF , P0 ;  /* 0xff80000014147808 */ /* 0x000fe20000000000 */
[----:B------:R-:W-:Y:S01]  /*f510*/  LDSM.16.MT88.4 R48, [R173+0x2100] ;  /* 0x00210000ad30783b */ /* 0x000fe20000004200 */
[----:B------:R-:W-:-:S02]  /*f520*/  ISETP.GT.AND P0, PT, R2, 0x18, PT ;  /* 0x000000180200780c */ /* 0x000fc40003f04270 */
[----:B------:R-:W-:Y:S01]  /*f530*/  FSEL R6, R21, -INF , P1 ;  /* 0xff80000015067808 */ /* 0x000fe20000800000 */
[----:B------:R-:W-:Y:S01]  /*f540*/  LDSM.16.MT88.4 R56, [R134+0x2100] ;  /* 0x002100008638783b */ /* 0x000fe20000004200 */
[----:B------:R-:W-:Y:S02]  /*f550*/  ISETP.GT.AND P1, PT, R2, 0x19, PT ;  /* 0x000000190200780c */ /* 0x000fe40003f24270 */
[----:B------:R-:W-:Y:S01]  /*f560*/  FSEL R16, R16, -INF , P0 ;  /* 0xff80000010107808 */ /* 0x000fe20000000000 */
[----:B------:R-:W-:Y:S01]  /*f570*/  LDSM.16.MT88.4 R72, [R135+0x4100] ;  /* 0x004100008748783b */ /* 0x000fe20000004200 */
[C---:B------:R-:W-:Y:S02]  /*f580*/  ISETP.GT.AND P0, PT, R2.reuse, 0x20, PT ;  /* 0x000000200200780c */ /* 0x040fe40003f04270 */
[----:B------:R-:W-:Y:S01]  /*f590*/  FSEL R12, R17, -INF , P1 ;  /* 0xff800000110c7808 */ /* 0x000fe20000800000 */
[----:B------:R-:W-:Y:S01]  /*f5a0*/  LDSM.16.MT88.4 R80, [R173+0x4100] ;  /* 0x00410000ad50783b */ /* 0x000fe20000004200 */
[----:B------:R-:W-:-:S02]  /*f5b0*/  ISETP.GT.AND P1, PT, R2, 0x21, PT ;  /* 0x000000210200780c */ /* 0x000fc40003f24270 */
[----:B------:R-:W-:Y:S01]  /*f5c0*/  FSEL R170, R64, -INF , P0 ;  /* 0xff80000040aa7808 */ /* 0x000fe20000000000 */
[----:B------:R-:W-:Y:S01]  /*f5d0*/  LDSM.16.MT88.4 R88, [R134+0x4100] ;  /* 0x004100008658783b */ /* 0x000fe20000004200 */
[----:B------:R-:W-:Y:S02]  /*f5e0*/  ISETP.GT.AND P0, PT, R2, 0x28, PT ;  /* 0x000000280200780c */ /* 0x000fe40003f04270 */
[----:B------:R-:W-:Y:S01]  /*f5f0*/  FMNMX.FTZ R9, R0, R28, !PT ;  /* 0x0000001c00097209 */ /* 0x000fe20007810000 */
[----:B------:R-:W-:Y:S01]  /*f600*/  LDSM.16.MT88.4 R144, [R135+0x900] ;  /* 0x000900008790783b */ /* 0x000fe20000004200 */
[----:B------:R-:W-:Y:S02]  /*f610*/  FSEL R168, R65, -INF , P1 ;  /* 0xff80000041a87808 */ /* 0x000fe40000800000 */
[----:B------:R-:W-:Y:S01]  /*f620*/  ISETP.GT.AND P1, PT, R2, 0x29, PT ;  /* 0x000000290200780c */ /* 0x000fe20003f24270 */
[----:B------:R-:W-:Y:S01]  /*f630*/  LDSM.16.MT88.4 R140, [R173+0x900] ;  /* 0x00090000ad8c783b */ /* 0x000fe20000004200 */
[----:B------:R-:W-:-:S02]  /*f640*/  FSEL R222, R60, -INF , P0 ;  /* 0xff8000003cde7808 */ /* 0x000fc40000000000 */
[----:B------:R-:W-:Y:S01]  /*f650*/  IMNMX R5, R5, R34, PT ;  /* 0x0000002205057217 */ /* 0x000fe20003800200 */
[----:B------:R-:W-:Y:S01]  /*f660*/  LDSM.16.MT88.4 R136, [R134+0x900] ;  /* 0x000900008688783b */ /* 0x000fe20000004200 */
[----:B------:R-:W-:Y:S02]  /*f670*/  ISETP.GT.AND P0, PT, R2, 0x30, PT ;  /* 0x000000300200780c */ /* 0x000fe40003f04270 */
[----:B------:R-:W-:Y:S02]  /*f680*/  FMNMX.FTZ R9, R32, R9, !PT ;  /* 0x0000000920097209 */ /* 0x000fe40007810000 */
[----:B------:R-:W-:Y:S02]  /*f690*/  FSEL R220, R61, -INF , P1 ;  /* 0xff8000003ddc7808 */ /* 0x000fe40000800000 */
[----:B------:R-:W-:Y:S02]  /*f6a0*/  ISETP.GT.AND P1, PT, R5, RZ, PT ;  /* 0x000000ff0500720c */ /* 0x000fe40003f24270 */
[----:B------:R-:W-:-:S02]  /*f6b0*/  FSEL R214, R76, -INF , P0 ;  /* 0xff8000004cd67808 */ /* 0x000fc40000000000 */
[C---:B------:R-:W-:Y:S02]  /*f6c0*/  ISETP.GT.AND P0, PT, R5.reuse, 0x1, PT ;  /* 0x000000010500780c */ /* 0x040fe40003f04270 */
[----:B------:R-:W-:Y:S02]  /*f6d0*/  FMNMX.FTZ R9, R24, R9, !PT ;  /* 0x0000000918097209 */ /* 0x000fe40007810000 */
[----:B------:R-:W-:Y:S02]  /*f6e0*/  FSEL R7, R30, -INF , P1 ;  /* 0xff8000001e077808 */ /* 0x000fe40000800000 */
[----:B------:R-:W-:Y:S02]  /*f6f0*/  ISETP.GT.AND P1, PT, R5, 0x8, PT ;  /* 0x000000080500780c */ /* 0x000fe40003f24270 */
[----:B------:R-:W-:Y:S02]  /*f700*/  FSEL R30, R31, -INF , P0 ;  /* 0xff8000001f1e7808 */ /* 0x000fe40000000000 */
        /* <DEDUP_REMOVED lines=15> */
[----:B------:R-:W-:Y:S02]  /*f800*/  ISETP.GT.AND P1, PT, R2, 0x31, PT ;  /* 0x000000310200780c */ /* 0x000fe40003f24270 */
[----:B------:R-:W-:Y:S02]  /*f810*/  FMNMX.FTZ R9, R170, R9, !PT ;  /* 0x00000009aa097209 */ /* 0x000fe40007810000 */
[----:B------:R-:W-:Y:S02]  /*f820*/  FMNMX.FTZ R11, R22, R11, !PT ;  /* 0x0000000b160b7209 */ /* 0x000fe40007810000 */
[----:B------:R-:W-:-:S02]  /*f830*/  FSEL R18, R18, -INF , P0 ;  /* 0xff80000012127808 */ /* 0x000fc40000000000 */
[----:B------:R-:W-:Y:S02]  /*f840*/  FSEL R212, R77, -INF , P1 ;  /* 0xff8000004dd47808 */ /* 0x000fe40000800000 */
[----:B------:R-:W-:Y:S02]  /*f850*/  ISETP.GT.AND P0, PT, R2, 0x38, PT ;  /* 0x000000380200780c */ /* 0x000fe40003f04270 */
[----:B------:R-:W-:Y:S02]  /*f860*/  ISETP.GT.AND P1, PT, R5, 0x19, PT ;  /* 0x000000190500780c */ /* 0x000fe40003f24270 */
[----:B------:R-:W-:Y:S02]  /*f870*/  FMNMX.FTZ R9, R168, R9, !PT ;  /* 0x00000009a8097209 */ /* 0x000fe40007810000 */
[----:B------:R-:W-:Y:S02]  /*f880*/  FMNMX.FTZ R11, R10, R11, !PT ;  /* 0x0000000b0a0b7209 */ /* 0x000fe40007810000 */
[----:B------:R-:W-:-:S02]  /*f890*/  FSEL R208, R52, -INF , P0 ;  /* 0xff80000034d07808 */ /* 0x000fc40000000000 */
[----:B------:R-:W-:Y:S02]  /*f8a0*/  FSEL R8, R19, -INF , P1 ;  /* 0xff80000013087808 */ /* 0x000fe40000800000 */
[C---:B------:R-:W-:Y:S02]  /*f8b0*/  ISETP.GT.AND P0, PT, R5.reuse, 0x20, PT ;  /* 0x000000200500780c */ /* 0x040fe40003f04270 */
        /* <DEDUP_REMOVED lines=8> */
[----:B------:R-:W-:Y:S01]  /*f940*/  FMNMX.FTZ R9, R214, R9, !PT ;  /* 0x00000009d6097209 */ /* 0x000fe20007810000 */
[----:B------:R-:W-:Y:S01]  /*f950*/  LDSM.16.MT88.4 R64, [R165+0x2100] ;  /* 0x00210000a540783b */ /* 0x000fe20000004200 */
[----:B------:R-:W-:-:S02]  /*f960*/  ISETP.GT.AND P1, PT, R5, 0x28, PT ;  /* 0x000000280500780c */ /* 0x000fc40003f24270 */
[----:B------:R-:W-:Y:S02]  /*f970*/  FMNMX.FTZ R11, R174, R11, !PT ;  /* 0x0000000bae0b7209 */ /* 0x000fe40007810000 */
[----:B------:R-:W-:Y:S02]  /*f980*/  FSEL R206, R53, -INF , P0 ;  /* 0xff80000035ce7808 */ /* 0x000fe40000000000 */
[----:B------:R-:W-:Y:S02]  /*f990*/  FMNMX.FTZ R9, R212, R9, !PT ;  /* 0x00000009d4097209 */ /* 0x000fe40007810000 */
[----:B------:R-:W-:Y:S02]  /*f9a0*/  ISETP.GT.AND P0, PT, R5, 0x29, PT ;  /* 0x000000290500780c */ /* 0x000fe40003f04270 */
[----:B------:R-:W-:Y:S02]  /*f9b0*/  FSEL R178, R62, -INF , P1 ;  /* 0xff8000003eb27808 */ /* 0x000fe40000800000 */
[----:B------:R-:W-:-:S02]  /*f9c0*/  FMNMX.FTZ R11, R218, R11, !PT ;  /* 0x0000000bda0b7209 */ /* 0x000fc40007810000 */
[----:B------:R-:W-:Y:S02]  /*f9d0*/  FMNMX.FTZ R9, R208, R9, !PT ;  /* 0x00000009d0097209 */ /* 0x000fe40007810000 */
[----:B------:R-:W-:Y:S02]  /*f9e0*/  FSEL R216, R63, -INF , P0 ;  /* 0xff8000003fd87808 */ /* 0x000fe40000000000 */
[C---:B------:R-:W-:Y:S02]  /*f9f0*/  ISETP.GT.AND P1, PT, R5.reuse, 0x30, PT ;  /* 0x000000300500780c */ /* 0x040fe40003f24270 */
[----:B------:R-:W-:Y:S02]  /*fa00*/  FMNMX.FTZ R11, R178, R11, !PT ;  /* 0x0000000bb20b7209 */ /* 0x000fe40007810000 */
[----:B------:R-:W-:Y:S02]  /*fa10*/  FMNMX.FTZ R2, R206, R9, !PT ;  /* 0x00000009ce027209 */ /* 0x000fe40007810000 */
[----:B------:R-:W-:-:S02]  /*fa20*/  ISETP.GT.AND P0, PT, R5, 0x31, PT ;  /* 0x000000310500780c */ /* 0x000fc40003f04270 */
[----:B------:R-:W-:Y:S01]  /*fa30*/  FSEL R150, R78, -INF , P1 ;  /* 0xff8000004e967808 */ /* 0x000fe20000800000 */
[----:B------:R-:W1:Y:S01]  /*fa40*/  SHFL.BFLY PT, R9, R2, 0x2, 0x1f ;  /* 0x0c401f0002097f89 */ /* 0x000e6200000e0000 */
[----:B------:R-:W-:Y:S02]  /*fa50*/  FMNMX.FTZ R11, R216, R11, !PT ;  /* 0x0000000bd80b7209 */ /* 0x000fe40007810000 */
[----:B------:R-:W-:Y:S02]  /*fa60*/  FSEL R148, R79, -INF , P0 ;  /* 0xff8000004f947808 */ /* 0x000fe40000000000 */
[C---:B------:R-:W-:Y:S02]  /*fa70*/  ISETP.GT.AND P1, PT, R5.reuse, 0x38, PT ;  /* 0x000000380500780c */ /* 0x040fe40003f24270 */
[----:B------:R-:W-:Y:S02]  /*fa80*/  FMNMX.FTZ R11, R150, R11, !PT ;  /* 0x0000000b960b7209 */ /* 0x000fe40007810000 */
[----:B------:R-:W-:-:S02]  /*fa90*/  ISETP.GT.AND P0, PT, R5, 0x39, PT ;  /* 0x000000390500780c */ /* 0x000fc40003f04270 */
[----:B------:R-:W-:Y:S02]  /*faa0*/  FSEL R176, R54, -INF , P1 ;  /* 0xff80000036b07808 */ /* 0x000fe40000800000 */
[----:B------:R-:W-:Y:S02]  /*fab0*/  FMNMX.FTZ R11, R148, R11, !PT ;  /* 0x0000000b940b7209 */ /* 0x000fe40007810000 */
        /* <DEDUP_REMOVED lines=19> */
[--C-:B------:R-:W-:Y:S01]  /*fbf0*/  FFMA.FTZ R3, R12, c[0x0][0x2d0], -R149.reuse ;  /* 0x0000b4000c037a23 */ /* 0x100fe20000010895 */
[----:B------:R-:W-:Y:S01]  /*fc00*/  LDSM.16.MT88.4 R32, [R165+0x900] ;  /* 0x00090000a520783b */ /* 0x000fe20000004200 */
[--C-:B------:R-:W-:Y:S01]  /*fc10*/  FFMA.FTZ R160, R20, c[0x0][0x2d0], -R149.reuse ;  /* 0x0000b40014a07a23 */ /* 0x100fe20000010895 */
[C---:B------:R-:W-:Y:S01]  /*fc20*/  FSETP.NEU.FTZ.AND P0, PT, R0.reuse, -INF , PT ;  /* 0xff8000000000780b */ /* 0x040fe20003f1d000 */
[----:B------:R-:W-:Y:S01]  /*fc30*/  FMUL.FTZ R171, R0, c[0x0][0x2d0] ;  /* 0x0000b40000ab7a20 */ /* 0x000fe20000410000 */
[----:B------:R-:W1:Y:S01]  /*fc40*/  MUFU.EX2 R161, R161 ;  /* 0x000000a100a17308 */ /* 0x000e620000000800 */
[----:B------:R-:W-:-:S02]  /*fc50*/  FFMA.FTZ R152, R16, c[0x0][0x2d0], -R149 ;  /* 0x0000b40010987a23 */ /* 0x000fc40000010895 */
[--C-:B------:R-:W-:Y:S01]  /*fc60*/  FFMA.FTZ R167, R170, c[0x0][0x2d0], -R149.reuse ;  /* 0x0000b400aaa77a23 */ /* 0x100fe20000010895 */
[----:B------:R-:W-:Y:S01]  /*fc70*/  FSEL R171, R171, RZ, P0 ;  /* 0x000000ffabab7208 */ /* 0x000fe20000000000 */
[--C-:B------:R-:W-:Y:S01]  /*fc80*/  FFMA.FTZ R168, R168, c[0x0][0x2d0], -R149.reuse ;  /* 0x0000b400a8a87a23 */ /* 0x100fe20000010895 */
[----:B------:R-:W-:Y:S01]  /*fc90*/  ISETP.GE.AND P0, PT, R95, 0x3, PT ;  /* 0x000000035f00780c */ /* 0x000fe20003f06270 */
[----:B------:R-:W-:Y:S01]  /*fca0*/  FFMA.FTZ R170, R222, c[0x0][0x2d0], -R149 ;  /* 0x0000b400deaa7a23 */ /* 0x000fe20000010895 */
[----:B------:R-:W-:Y:S01]  /*fcb0*/  MUFU.EX2 R162, R162 ;  /* 0x000000a200a27308 */ /* 0x000fe20000000800 */
[--C-:B------:R-:W-:Y:S02]  /*fcc0*/  FFMA.FTZ R166, R7, c[0x0][0x2d0], -R171.reuse ;  /* 0x0000b40007a67a23 */ /* 0x100fe400000108ab */
[--C-:B------:R-:W-:Y:S01]  /*fcd0*/  FFMA.FTZ R163, R30, c[0x0][0x2d0], -R171.reuse ;  /* 0x0000b4001ea37a23 */ /* 0x100fe200000108ab */
[----:B------:R-:W2:Y:S01]  /*fce0*/  LDSM.16.MT88.4 R4, [R4+0x4100] ;  /* 0x004100000404783b */ /* 0x000ea20000004200 */
[----:B------:R-:W-:-:S02]  /*fcf0*/  FFMA.FTZ R158, R26, c[0x0][0x2d0], -R171 ;  /* 0x0000b4001a9e7a23 */ /* 0x000fc400000108ab */
[--C-:B------:R-:W-:Y:S01]  /*fd00*/  FFMA.FTZ R159, R14, c[0x0][0x2d0], -R171.reuse ;  /* 0x0000b4000e9f7a23 */ /* 0x100fe200000108ab */
[----:B------:R-:W3:Y:S01]  /*fd10*/  MUFU.EX2 R157, R157 ;  /* 0x0000009d009d7308 */ /* 0x000ee20000000800 */
[----:B------:R-:W4:Y:S01]  /*fd20*/  LDSM.16.MT88.4 R12, [R165+0x2900] ;  /* 0x00290000a50c783b */ /* 0x000f220000004200 */
[----:B-1----:R-:W-:Y:S01]  /*fd30*/  F2FP.PACK_AB R96, R161, R164 ;  /* 0x000000a4a160723e */ /* 0x002fe200000000ff */
[--C-:B------:R-:W-:Y:S01]  /*fd40*/  FFMA.FTZ R156, R22, c[0x0][0x2d0], -R171.reuse ;  /* 0x0000b400169c7a23 */ /* 0x100fe200000108ab */
[----:B------:R-:W-:Y:S01]  /*fd50*/  @P0 IADD3 R95, R95, -0x3, RZ ;  /* 0xfffffffd5f5f0810 */ /* 0x000fe20007ffe0ff */
[--C-:B------:R-:W-:Y:S01]  /*fd60*/  FFMA.FTZ R153, R10, c[0x0][0x2d0], -R171.reuse ;  /* 0x0000b4000a997a23 */ /* 0x100fe200000108ab */
[----:B------:R-:W1:Y:S01]  /*fd70*/  LDSM.16.MT88.4 R20, [R135+0x2900] ;  /* 0x002900008714783b */ /* 0x000e620000004200 */
[--C-:B------:R-:W-:Y:S01]  /*fd80*/  FFMA.FTZ R133, R18, c[0x0][0x2d0], -R171.reuse ;  /* 0x0000b40012857a23 */ /* 0x100fe200000108ab */
[----:B------:R-:W-:Y:S01]  /*fd90*/  MUFU.EX2 R166, R166 ;  /* 0x000000a600a67308 */ /* 0x000fe20000000800 */
[----:B------:R-:W-:Y:S01]  /*fda0*/  FFMA.FTZ R154, R8, c[0x0][0x2d0], -R171 ;  /* 0x0000b400089a7a23 */ /* 0x000fe200000108ab */
[----:B------:R-:W5:Y:S01]  /*fdb0*/  LDSM.16.MT88.4 R16, [R135+0x4900] ;  /* 0x004900008710783b */ /* 0x000f620000004200 */
[----:B------:R-:W-:-:S02]  /*fdc0*/  FFMA.FTZ R169, R220, c[0x0][0x2d0], -R149 ;  /* 0x0000b400dca97a23 */ /* 0x000fc40000010895 */
[--C-:B------:R-:W-:Y:S01]  /*fdd0*/  FFMA.FTZ R174, R174, c[0x0][0x2d0], -R171.reuse ;  /* 0x0000b400aeae7a23 */ /* 0x100fe200000108ab */
[----:B------:R-:W-:Y:S01]  /*fde0*/  LDSM.16.MT88.4 R28, [R173+0x2900] ;  /* 0x00290000ad1c783b */ /* 0x000fe20000004200 */
[--C-:B------:R-:W-:Y:S01]  /*fdf0*/  FFMA.FTZ R175, R218, c[0x0][0x2d0], -R171.reuse ;  /* 0x0000b400daaf7a23 */ /* 0x100fe200000108ab */
[----:B------:R-:W2:Y:S01]  /*fe00*/  MUFU.EX2 R163, R163 ;  /* 0x000000a300a37308 */ /* 0x000ea20000000800 */
[----:B---3--:R-:W-:Y:S01]  /*fe10*/  F2FP.PACK_AB R98, R157, R162 ;  /* 0x000000a29d62723e */ /* 0x008fe200000000ff */
[----:B------:R-:W-:Y:S01]  /*fe20*/  LDSM.16.MT88.4 R24, [R134+0x2900] ;  /* 0x002900008618783b */ /* 0x000fe20000004200 */
[--C-:B------:R-:W-:Y:S02]  /*fe30*/  FFMA.FTZ R178, R178, c[0x0][0x2d0], -R171.reuse ;  /* 0x0000b400b2b27a23 */ /* 0x100fe400000108ab */
[----:B------:R-:W-:Y:S02]  /*fe40*/  FFMA.FTZ R179, R216, c[0x0][0x2d0], -R171 ;  /* 0x0000b400d8b37a23 */ /* 0x000fe400000108ab */
[----:B------:R-:W-:Y:S01]  /*fe50*/  FFMA.FTZ R215, R206, c[0x0][0x2d0], -R149 ;  /* 0x0000b400ced77a23 */ /* 0x000fe20000010895 */
[----:B------:R-:W-:Y:S01]  /*fe60*/  MUFU.EX2 R158, R158 ;  /* 0x0000009e009e7308 */ /* 0x000fe20000000800 */
[----:B------:R-:W-:-:S02]  /*fe70*/  FFMA.FTZ R206, R150, c[0x0][0x2d0], -R171 ;  /* 0x0000b40096ce7a23 */ /* 0x000fc400000108ab */
[--C-:B------:R-:W-:Y:S02]  /*fe80*/  FFMA.FTZ R217, R148, c[0x0][0x2d0], -R171.reuse ;  /* 0x0000b40094d97a23 */ /* 0x100fe400000108ab */
[----:B------:R-:W-:Y:S02]  /*fe90*/  FFMA.FTZ R176, R176, c[0x0][0x2d0], -R171 ;  /* 0x0000b400b0b07a23 */ /* 0x000fe400000108ab */
[--C-:B------:R-:W-:Y:S01]  /*fea0*/  FFMA.FTZ R207, R214, c[0x0][0x2d0], -R149.reuse ;  /* 0x0000b400d6cf7a23 */ /* 0x100fe20000010895 */
[----:B------:R-:W3:Y:S01]  /*feb0*/  MUFU.EX2 R159, R159 ;  /* 0x0000009f009f7308 */ /* 0x000ee20000000800 */
[----:B--2---:R-:W-:Y:S01]  /*fec0*/  F2FP.PACK_AB R97, R163, R166 ;  /* 0x000000a6a361723e */ /* 0x004fe200000000ff */
[--C-:B------:R-:W-:Y:S02]  /*fed0*/  FFMA.FTZ R212, R212, c[0x0][0x2d0], -R149.reuse ;  /* 0x0000b400d4d47a23 */ /* 0x100fe40000010895 */
[----:B------:R-:W-:Y:S02]  /*fee0*/  FFMA.FTZ R208, R208, c[0x0][0x2d0], -R149 ;  /* 0x0000b400d0d07a23 */ /* 0x000fe40000010895 */
[----:B------:R-:W-:Y:S01]  /*fef0*/  FFMA.FTZ R171, R172, c[0x0][0x2d0], -R171 ;  /* 0x0000b400acab7a23 */ /* 0x000fe200000108ab */
[----:B------:R-:W-:Y:S01]  /*ff00*/  LDSM.16.MT88.4 R148, [R173+0x3900] ;  /* 0x00390000ad94783b */ /* 0x000fe20000004200 */
[----:B------:R-:W-:Y:S01]  /*ff10*/  MUFU.EX2 R160, R160 ;  /* 0x000000a000a07308 */ /* 0x000fe20000000800 */
[----:B------:R-:W-:-:S02]  /*ff20*/  FADD.FTZ R161, R164, R161 ;  /* 0x000000a1a4a17221 */ /* 0x000fc40000010000 */
[----:B------:R-:W-:Y:S02]  /*ff30*/  FADD.FTZ R163, R166, R163 ;  /* 0x000000a3a6a37221 */ /* 0x000fe40000010000 */
[----:B------:R-:W-:Y:S02]  /*ff40*/  FADD.FTZ R162, R162, R161 ;  /* 0x000000a1a2a27221 */ /* 0x000fe40000010000 */
[----:B------:R-:W-:Y:S01]  /*ff50*/  @P0 IMAD R94, R94, R95, RZ ;  /* 0x0000005f5e5e0224 */ /* 0x000fe200078e02ff */
[----:B---3--:R-:W-:Y:S01]  /*ff60*/  F2FP.PACK_AB R99, R159, R158 ;  /* 0x0000009e9f63723e */ /* 0x008fe200000000ff */
[----:B------:R-:W2:Y:S01]  /*ff70*/  MUFU.EX2 R155, R155 ;  /* 0x0000009b009b7308 */ /* 0x000ea20000000800 */
        /* <DEDUP_REMOVED lines=67> */
[C---:B-----5:R-:W-:Y:S08]  /*103b0*/  HMMA.16816.F32 R68, R4.reuse, R16, R68 ;  /* 0x000000100444723c */ /* 0x060ff00000001844 */
        /* <DEDUP_REMOVED lines=89> */
[----:B------:R-:W-:Y:S02]  /*10950*/  FADD.FTZ R208, R171, R176 ;  /* 0x000000b0abd07221 */ /* 0x000fe40000010000 */
[----:B------:R-:W-:-:S03]  /*10960*/  IMAD.MOV.U32 R206, RZ, RZ, RZ ;  /* 0x000000ffffce7224 */ /* 0x000fc600078e00ff */
        /* <DEDUP_REMOVED lines=71> */
.L_x_2545:
[----:B------:R-:W-:Y:S04]  /*10de0*/  DEPBAR.LE SB0, 0x2 ;  /* 0x000080800000791a */ /* 0x000fe80000000000 */
[----:B------:R-:W-:Y:S01]  /*10df0*/  BAR.SYNC.DEFER_BLOCKING 0x0 ;  /* 0x0000000000007b1d */ /* 0x000fe20000010000 */
[----:B------:R-:W-:Y:S01]  /*10e00*/  IMAD.U32 R179, RZ, RZ, UR5 ;  /* 0x00000005ffb37e24 */ /* 0x000fe2000f8e00ff */
[C---:B------:R-:W-:Y:S01]  /*10e10*/  ISETP.GE.AND P0, PT, R211.reuse, 0x1, PT ;  /* 0x00000001d300780c */ /* 0x040fe20003f06270 */
[----:B------:R-:W-:Y:S01]  /*10e20*/  UIMAD UR4, UR5, 0x6000, URZ ;  /* 0x00006000050478a4 */ /* 0x000fe2000f8e023f */
[----:B------:R-:W-:Y:S01]  /*10e30*/  IADD3 R9, R211, -0x1, RZ ;  /* 0xffffffffd3097810 */ /* 0x000fe20007ffe0ff */
[C---:B------:R-:W-:Y:S01]  /*10e40*/  IMAD R152, R179.reuse, 0x6000, R183 ;  /* 0x00006000b3987824 */ /* 0x040fe200078e02b7 */
[----:B------:R-:W-:Y:S01]  /*10e50*/  LOP3.LUT P2, RZ, R188, 0x2, RZ, 0xc0, !PT ;  /* 0x00000002bcff7812 */ /* 0x000fe2000784c0ff */
[----:B------:R-:W-:Y:S01]  /*10e60*/  IMAD R179, R179, 0x6000, R176 ;  /* 0x00006000b3b37824 */ /* 0x000fe200078e02b0 */
[----:B------:R-:W-:Y:S01]  /*10e70*/  LOP3.LUT P3, RZ, R191, 0x1, RZ, 0xc0, !PT ;  /* 0x00000001bfff7812 */ /* 0x000fe2000786c0ff */
[----:B------:R-:W-:Y:S01]  /*10e80*/  UIADD3 UR8, UR5, 0x1, URZ ;  /* 0x0000000105087890 */ /* 0x000fe2000fffe03f */
[----:B------:R-:W-:Y:S01]  /*10e90*/  SEL R184, R221, 0xffffffe0, !P2 ;  /* 0xffffffe0ddb87807 */ /* 0x000fe20005000000 */
[----:B------:R-:W-:Y:S01]  /*10ea0*/  UISETP.GE.AND UP0, UPT, UR5, 0x1, UPT ;  /* 0x000000010500788c */ /* 0x000fe2000bf06270 */
[----:B------:R-:W-:Y:S03]  /*10eb0*/  ISETP.NE.AND P2, PT, R187, 0x1, PT ;  /* 0x00000001bb00780c */ /* 0x000fe60003f45270 */
[----:B------:R-:W-:Y:S01]  /*10ec0*/  @P0 SHF.R.S32.HI R0, RZ, 0x1f, R9 ;  /* 0x0000001fff000819 */ /* 0x000fe20000011409 */
[----:B------:R-:W-:Y:S01]  /*10ed0*/  @P0 IMAD R169, R206, 0x6000, R196 ;  /* 0x00006000cea90824 */ /* 0x000fe200078e02c4 */
[----:B------:R-:W-:Y:S03]  /*10ee0*/  USEL UR5, UR8, URZ, !UP0 ;  /* 0x0000003f08057287 */ /* 0x000fe6000c000000 */
[----:B------:R-:W-:Y:S01]  /*10ef0*/  @P0 IMAD R0, R0, c[0x0][0x208], RZ ;  /* 0x0000820000000a24 */ /* 0x000fe200078e02ff */
[----:B------:R-:W-:Y:S03]  /*10f00*/  LDSM.16.M88.4 R136, [R185] ;  /* 0x00000000b988783b */ /* 0x000fe60000000200 */
[C---:B------:R-:W-:Y:S02]  /*10f10*/  @P0 IMAD R0, R9.reuse, c[0x0][0x20c], R0 ;  /* 0x0000830009000a24 */ /* 0x040fe400078e0200 */
[----:B------:R-:W-:Y:S04]  /*10f20*/  @P0 IMAD.WIDE.U32 R8, R9, c[0x0][0x208], RZ ;  /* 0x0000820009080a25 */ /* 0x000fe800078e00ff */
[----:B------:R-:W-:Y:S01]  /*10f30*/  @P0 IMAD.IADD R0, R9, 0x1, R0 ;  /* 0x0000000109000824 */ /* 0x000fe200078e0200 */
[----:B------:R-:W1:Y:S01]  /*10f40*/  LDSM.16.M88.4 R140, [R152+0xc100] ;  /* 0x00c10000988c783b */ /* 0x000e620000000200 */
[C---:B------:R-:W-:Y:S03]  /*10f50*/  @P0 SHF.L.U32 R157, R8.reuse, 0x6, RZ ;  /* 0x00000006089d0819 */ /* 0x040fe600000006ff */
[----:B------:R-:W-:Y:S02]  /*10f60*/  @P0 SHF.L.U64.HI R0, R8, 0x6, R0 ;  /* 0x0000000608000819 */ /* 0x000fe40000010200 */
[C---:B------:R-:W-:Y:S02]  /*10f70*/  @P0 IADD3 R2, P1, R157.reuse, R198, RZ ;  /* 0x000000c69d020210 */ /* 0x040fe40007f3e0ff */
[----:B------:R-:W2:Y:S03]  /*10f80*/  LDSM.16.M88.4 R144, [R152+0xc900] ;  /* 0x00c900009890783b */ /* 0x000ea60000000200 */
[----:B------:R-:W-:Y:S01]  /*10f90*/  @P0 IMAD.X R9, R0, 0x1, R203, P1 ;  /* 0x0000000100090824 */ /* 0x000fe200008e06cb */
[C---:B------:R-:W-:Y:S04]  /*10fa0*/  @P0 LEA R160, P1, R2.reuse, c[0x0][0x1f8], 0x1 ;  /* 0x00007e0002a00a11 */ /* 0x040fe800078208ff */
[----:B------:R-:W3:Y:S01]  /*10fb0*/  LDSM.16.M88.4 R148, [R152+0xd100] ;  /* 0x00d100009894783b */ /* 0x000ee20000000200 */
[----:B------:R-:W-:Y:S02]  /*10fc0*/  @P0 LEA.HI.X R161, R2, c[0x0][0x1fc], R9, 0x1, P1 ;  /* 0x00007f0002a10a11 */ /* 0x000fe400008f0c09 */
[----:B------:R-:W-:Y:S02]  /*10fd0*/  IADD3 R2, R184, R179, RZ ;  /* 0x000000b3b8027210 */ /* 0x000fe40007ffe0ff */
[----:B------:R-:W-:Y:S02]  /*10fe0*/  @P0 IADD3 R12, P1, R157, R216, RZ ;  /* 0x000000d89d0c0210 */ /* 0x000fe40007f3e0ff */
[----:B------:R-:W-:Y:S01]  /*10ff0*/  IADD3 R178, R177, R2, RZ ;  /* 0x00000002b1b27210 */ /* 0x000fe20007ffe0ff */
[----:B------:R-:W4:Y:S02]  /*11000*/  LDSM.16.M88.4 R32, [R152+0xd900] ;  /* 0x00d900009820783b */ /* 0x000f240000000200 */
[----:B------:R-:W-:Y:S01]  /*11010*/  @P0 IMAD.X R13, R0, 0x1, R215, P1 ;  /* 0x00000001000d0824 */ /* 0x000fe200008e06d7 */
[C---:B------:R-:W-:Y:S04]  /*11020*/  @P0 LEA R162, P1, R12.reuse, c[0x0][0x1f8], 0x1 ;  /* 0x00007e000ca20a11 */ /* 0x040fe800078208ff */
[----:B------:R-:W-:Y:S01]  /*11030*/  @P0 LEA.HI.X R163, R12, c[0x0][0x1fc], R13, 0x1, P1 ;  /* 0x00007f000ca30a11 */ /* 0x000fe200008f0c0d */
[----:B------:R-:W-:Y:S01]  /*11040*/  LDSM.16.M88.4 R152, [R2] ;  /* 0x000000000298783b */ /* 0x000fe20000000200 */
[----:B------:R-:W-:Y:S05]  /*11050*/  @P0 IADD3 R20, P1, R157, R218, RZ ;  /* 0x000000da9d140210 */ /* 0x000fea0007f3e0ff */
[----:B------:R-:W-:Y:S01]  /*11060*/  @P0 IMAD.X R21, R0, 0x1, R217, P1 ;  /* 0x0000000100150824 */ /* 0x000fe200008e06d9 */
[C---:B------:R-:W-:Y:S01]  /*11070*/  @P0 LEA R164, P1, R20.reuse, c[0x0][0x1f8], 0x1 ;  /* 0x00007e0014a40a11 */ /* 0x040fe200078208ff */
[C---:B-1----:R-:W-:Y:S03]  /*11080*/  HMMA.16816.F32 R4, R136.reuse, R140, RZ ;  /* 0x0000008c8804723c */ /* 0x042fe600000018ff */
[----:B------:R-:W-:Y:S02]  /*11090*/  @P0 LEA.HI.X R165, R20, c[0x0][0x1fc], R21, 0x1, P1 ;  /* 0x00007f0014a50a11 */ /* 0x000fe400008f0c15 */
[----:B------:R-:W-:Y:S03]  /*110a0*/  @P0 IADD3 R157, P1, R195, R157, RZ ;  /* 0x0000009dc39d0210 */ /* 0x000fe60007f3e0ff */
[C---:B------:R-:W-:Y:S01]  /*110b0*/  HMMA.16816.F32 R8, R136.reuse, R142, RZ ;  /* 0x0000008e8808723c */ /* 0x040fe200000018ff */
[----:B------:R-:W1:Y:S03]  /*110c0*/  LDSM.16.M88.4 R140, [R133] ;  /* 0x00000000858c783b */ /* 0x000e660000000200 */
[----:B------:R-:W-:Y:S01]  /*110d0*/  @P0 IMAD.X R0, R194, 0x1, R0, P1 ;  /* 0x00000001c2000824 */ /* 0x000fe200008e0600 */
[----:B------:R-:W-:Y:S03]  /*110e0*/  @P0 IADD3 R29, P1, R157, R198, RZ ;  /* 0x000000c69d1d0210 */ /* 0x000fe60007f3e0ff */
[C---:B--2---:R-:W-:Y:S01]  /*110f0*/  HMMA.16816.F32 R12, R136.reuse, R144, RZ ;  /* 0x00000090880c723c */ /* 0x044fe200000018ff */
[C---:B------:R-:W-:Y:S03]  /*11100*/  @P0 IADD3.X R28, R0.reuse, R203, RZ, P1, !PT ;  /* 0x000000cb001c0210 */ /* 0x040fe60000ffe4ff */
[C---:B------:R-:W-:Y:S04]  /*11110*/  @P0 LEA R166, P1, R29.reuse, c[0x0][0x1f8], 0x1 ;  /* 0x00007e001da60a11 */ /* 0x040fe800078208ff */
[C---:B------:R-:W-:Y:S01]  /*11120*/  HMMA.16816.F32 R16, R136.reuse, R146, RZ ;  /* 0x000000928810723c */ /* 0x040fe200000018ff */
[----:B------:R-:W2:Y:S03]  /*11130*/  LDSM.16.M88.4 R144, [R2+0x800] ;  /* 0x000800000290783b */ /* 0x000ea60000000200 */
[----:B------:R-:W-:Y:S02]  /*11140*/  @P0 LEA.HI.X R167, R29, c[0x0][0x1fc], R28, 0x1, P1 ;  /* 0x00007f001da70a11 */ /* 0x000fe400008f0c1c */
[C---:B------:R-:W-:Y:S02]  /*11150*/  @P0 IADD3 R156, P1, R157.reuse, R216, RZ ;  /* 0x000000d89d9c0210 */ /* 0x040fe40007f3e0ff */
[C---:B---3--:R-:W-:Y:S08]  /*11160*/  HMMA.16816.F32 R20, R136.reuse, R148, RZ ;  /* 0x000000948814723c */ /* 0x048ff000000018ff */
[C---:B------:R-:W-:Y:S01]  /*11170*/  HMMA.16816.F32 R24, R136.reuse, R150, RZ ;  /* 0x000000968818723c */ /* 0x040fe200000018ff */
[----:B------:R-:W3:Y:S07]  /*11180*/  LDSM.16.M88.4 R148, [R2+0x1000] ;  /* 0x001000000294783b */ /* 0x000eee0000000200 */
[C---:B----4-:R-:W-:Y:S07]  /*11190*/  HMMA.16816.F32 R28, R136.reuse, R32, RZ ;  /* 0x00000020881c723c */ /* 0x050fee00000018ff */
[----:B------:R-:W-:Y:S01]  /*111a0*/  @P0 IMAD.X R33, R0, 0x1, R215, P1 ;  /* 0x0000000100210824 */ /* 0x000fe200008e06d7 */
[C---:B------:R-:W-:Y:S04]  /*111b0*/  @P0 LEA R170, P1, R156.reuse, c[0x0][0x1f8], 0x1 ;  /* 0x00007e009caa0a11 */ /* 0x040fe800078208ff */
[----:B------:R-:W-:Y:S02]  /*111c0*/  @P0 LEA.HI.X R171, R156, c[0x0][0x1fc], R33, 0x1, P1 ;  /* 0x00007f009cab0a11 */ /* 0x000fe400008f0c21 */
[----:B------:R-:W-:Y:S01]  /*111d0*/  HMMA.16816.F32 R32, R136, R34, RZ ;  /* 0x000000228820723c */ /* 0x000fe200000018ff */
[----:B------:R-:W4:Y:S01]  /*111e0*/  LDSM.16.M88.4 R136, [R2+0x1800] ;  /* 0x001800000288783b */ /* 0x000f220000000200 */
[----:B------:R-:W-:Y:S04]  /*111f0*/  @P0 IADD3 R157, P1, R157, R218, RZ ;  /* 0x000000da9d9d0210 */ /* 0x000fe80007f3e0ff */
[----:B------:R-:W-:Y:S02]  /*11200*/  @P0 IADD3.X R0, R0, R217, RZ, P1, !PT ;  /* 0x000000d900000210 */ /* 0x000fe40000ffe4ff */
[C---:B-1----:R-:W-:Y:S01]  /*11210*/  HMMA.16816.F32 R4, R140.reuse, R152, R4 ;  /* 0x000000988c04723c */ /* 0x042fe20000001804 */
[----:B------:R-:W-:Y:S01]  /*11220*/  @!PT LDS RZ, [RZ] ;  /* 0x00000000fffff984 */ /* 0x000fe20000000800 */
[----:B------:R-:W-:Y:S01]  /*11230*/  @!PT LDS RZ, [RZ] ;  /* 0x00000000fffff984 */ /* 0x000fe20000000800 */
[----:B------:R-:W-:Y:S01]  /*11240*/  @!PT LDS RZ, [RZ] ;  /* 0x00000000fffff984 */ /* 0x000fe20000000800 */
[----:B------:R1:W-:Y:S04]  /*11250*/  @P0 LDGSTS.E.BYPASS.LTC128B.128 [R169], [R160.64], !P6 ;  /* 0x00000000a0a90fae */ /* 0x0003e8000f101d46 */
[C---:B------:R-:W-:Y:S03]  /*11260*/  @P0 LEA R172, P1, R157.reuse, c[0x0][0x1f8], 0x1 ;  /* 0x00007e009dac0a11 */ /* 0x040fe600078208ff */
[C---:B------:R-:W-:Y:S01]  /*11270*/  HMMA.16816.F32 R8, R140.reuse, R154, R8 ;  /* 0x0000009a8c08723c */ /* 0x040fe20000001808 */
[----:B------:R1:W-:Y:S03]  /*11280*/  @P0 LDGSTS.E.BYPASS.LTC128B.128 [R169+0x2000], [R162.64], !P5 ;  /* 0x02000000a2a90fae */ /* 0x0003e6000e901d46 */
[----:B------:R-:W-:Y:S01]  /*11290*/  @P0 LEA.HI.X R173, R157, c[0x0][0x1fc], R0, 0x1, P1 ;  /* 0x00007f009dad0a11 */ /* 0x000fe200008f0c00 */
[----:B------:R-:W-:Y:S03]  /*112a0*/  IMAD.IADD R0, R177, 0x1, R179 ;  /* 0x00000001b1007824 */ /* 0x000fe600078e02b3 */
[C---:B--2---:R-:W-:Y:S01]  /*112b0*/  HMMA.16816.F32 R12, R140.reuse, R144, R12 ;  /* 0x000000908c0c723c */ /* 0x044fe2000000180c */
[----:B------:R2:W-:Y:S07]  /*112c0*/  @P0 LDGSTS.E.BYPASS.LTC128B.128 [R169+0x4000], [R164.64], !P3 ;  /* 0x04000000a4a90fae */ /* 0x0005ee000d901d46 */
[C---:B------:R-:W-:Y:S01]  /*112d0*/  HMMA.16816.F32 R16, R140.reuse, R146, R16 ;  /* 0x000000928c10723c */ /* 0x040fe20000001810 */
[----:B------:R2:W-:Y:S07]  /*112e0*/  @P0 LDGSTS.E.BYPASS.LTC128B.128 [R169+0x1000], [R166.64], !P6 ;  /* 0x01000000a6a90fae */ /* 0x0005ee000f101d46 */
[C---:B---3--:R-:W-:Y:S01]  /*112f0*/  HMMA.16816.F32 R20, R140.reuse, R148, R20 ;  /* 0x000000948c14723c */ /* 0x048fe20000001814 */
[----:B------:R3:W-:Y:S07]  /*11300*/  @P0 LDGSTS.E.BYPASS.LTC128B.128 [R169+0x3000], [R170.64], !P5 ;  /* 0x03000000aaa90fae */ /* 0x0007ee000e901d46 */
[C---:B------:R-:W-:Y:S01]  /*11310*/  HMMA.16816.F32 R24, R140.reuse, R150, R24 ;  /* 0x000000968c18723c */ /* 0x040fe20000001818 */
[----:B------:R3:W-:Y:S07]  /*11320*/  @P0 LDGSTS.E.BYPASS.LTC128B.128 [R169+0x5000], [R172.64], !P3 ;  /* 0x05000000aca90fae */ /* 0x0007ee000d901d46 */
[C---:B----4-:R-:W-:Y:S01]  /*11330*/  HMMA.16816.F32 R28, R140.reuse, R136, R28 ;  /* 0x000000888c1c723c */ /* 0x050fe2000000181c */
[----:B------:R-:W-:Y:S07]  /*11340*/  LDSM.16.M88.4 R152, [R181] ;  /* 0x00000000b598783b */ /* 0x000fee0000000200 */
[----:B------:R-:W-:Y:S01]  /*11350*/  HMMA.16816.F32 R32, R140, R138, R32 ;  /* 0x0000008a8c20723c */ /* 0x000fe20000001820 */
[----:B------:R-:W4:Y:S08]  /*11360*/  LDSM.16.M88.4 R156, [R0] ;  /* 0x00000000009c783b */ /* 0x000f300000000200 */
[----:B------:R-:W5:Y:S08]  /*11370*/  LDSM.16.M88.4 R144, [R0+0x800] ;  /* 0x000800000090783b */ /* 0x000f700000000200 */
[----:B-1----:R-:W1:Y:S08]  /*11380*/  LDSM.16.M88.4 R160, [R0+0x1000] ;  /* 0x0010000000a0783b */ /* 0x002e700000000200 */
[----:B------:R-:W0:Y:S08]  /*11390*/  LDGDEPBAR ;  /* 0x00000000000079af */ /* 0x000e300000000000 */
[----:B--2---:R-:W2:Y:S01]  /*113a0*/  LDSM.16.M88.4 R164, [R0+0x1800] ;  /* 0x0018000000a4783b */ /* 0x004ea20000000200 */
[C---:B----4-:R-:W-:Y:S07]  /*113b0*/  HMMA.16816.F32 R4, R152.reuse, R156, R4 ;  /* 0x0000009c9804723c */ /* 0x050fee0000001804 */
[----:B------:R-:W-:Y:S01]  /*113c0*/  LDSM.16.M88.4 R148, [R180] ;  /* 0x00000000b494783b */ /* 0x000fe20000000200 */
[C---:B------:R-:W-:Y:S07]  /*113d0*/  HMMA.16816.F32 R8, R152.reuse, R158, R8 ;  /* 0x0000009e9808723c */ /* 0x040fee0000001808 */
[----:B---3--:R-:W3:Y:S01]  /*113e0*/  LDSM.16.M88.4 R168, [R178] ;  /* 0x00000000b2a8783b */ /* 0x008ee20000000200 */
[C---:B-----5:R-:W-:Y:S07]  /*113f0*/  HMMA.16816.F32 R12, R152.reuse, R144, R12 ;  /* 0x00000090980c723c */ /* 0x060fee000000180c */
[----:B------:R-:W4:Y:S01]  /*11400*/  LDSM.16.M88.4 R136, [R178+0x800] ;  /* 0x00080000b288783b */ /* 0x000f220000000200 */
[C---:B------:R-:W-:Y:S07]  /*11410*/  HMMA.16816.F32 R16, R152.reuse, R146, R16 ;  /* 0x000000929810723c */ /* 0x040fee0000001810 */
[----:B------:R-:W5:Y:S01]  /*11420*/  LDSM.16.M88.4 R140, [R178+0x1000] ;  /* 0x00100000b28c783b */ /* 0x000f620000000200 */
[C---:B-1----:R-:W-:Y:S07]  /*11430*/  HMMA.16816.F32 R20, R152.reuse, R160, R20 ;  /* 0x000000a09814723c */ /* 0x042fee0000001814 */
[----:B------:R-:W1:Y:S01]  /*11440*/  LDSM.16.M88.4 R172, [R178+0x1800] ;  /* 0x00180000b2ac783b */ /* 0x000e620000000200 */
[C---:B------:R-:W-:Y:S07]  /*11450*/  HMMA.16816.F32 R24, R152.reuse, R162, R24 ;  /* 0x000000a29818723c */ /* 0x040fee0000001818 */
[----:B------:R-:W-:Y:S01]  /*11460*/  LDSM.16.M88.4 R144, [R185+0x4000] ;  /* 0x00400000b990783b */ /* 0x000fe20000000200 */
[C---:B--2---:R-:W-:Y:S07]  /*11470*/  HMMA.16816.F32 R28, R152.reuse, R164, R28 ;  /* 0x000000a4981c723c */ /* 0x044fee000000181c */
[----:B------:R-:W-:Y:S01]  /*11480*/  LDSM.16.M88.4 R156, [R179+0x2800] ;  /* 0x00280000b39c783b */ /* 0x000fe20000000200 */
[----:B------:R-:W-:Y:S07]  /*11490*/  HMMA.16816.F32 R32, R152, R166, R32 ;  /* 0x000000a69820723c */ /* 0x000fee0000001820 */
[----:B------:R-:W2:Y:S01]  /*114a0*/  LDSM.16.M88.4 R152, [R179+0x2000] ;  /* 0x00200000b398783b */ /* 0x000ea20000000200 */
[C---:B---3--:R-:W-:Y:S07]  /*114b0*/  HMMA.16816.F32 R4, R148.reuse, R168, R4 ;  /* 0x000000a89404723c */ /* 0x048fee0000001804 */
[----:B------:R-:W3:Y:S01]  /*114c0*/  LDSM.16.M88.4 R160, [R179+0x3000] ;  /* 0x00300000b3a0783b */ /* 0x000ee20000000200 */
[C---:B------:R-:W-:Y:S07]  /*114d0*/  HMMA.16816.F32 R8, R148.reuse, R170, R8 ;  /* 0x000000aa9408723c */ /* 0x040fee0000001808 */
[----:B------:R-:W2:Y:S01]  /*114e0*/  LDSM.16.M88.4 R164, [R179+0x3800] ;  /* 0x00380000b3a4783b */ /* 0x000ea20000000200 */
[C---:B----4-:R-:W-:Y:S07]  /*114f0*/  HMMA.16816.F32 R12, R148.reuse, R136, R12 ;  /* 0x00000088940c723c */ /* 0x050fee000000180c */
[----:B------:R-:W-:Y:S01]  /*11500*/  LDSM.16.M88.4 R168, [R2+0x2800] ;  /* 0x0028000002a8783b */ /* 0x000fe20000000200 */
[C---:B------:R-:W-:Y:S07]  /*11510*/  HMMA.16816.F32 R16, R148.reuse, R138, R16 ;  /* 0x0000008a9410723c */ /* 0x040fee0000001810 */
[----:B------:R-:W-:Y:S01]  /*11520*/  LDSM.16.M88.4 R136, [R133+0x4000] ;  /* 0x004000008588783b */ /* 0x000fe20000000200 */
[C---:B-----5:R-:W-:Y:S08]  /*11530*/  HMMA.16816.F32 R20, R148.reuse, R140, R20 ;  /* 0x0000008c9414723c */ /* 0x060ff00000001814 */
[C---:B------:R-:W-:Y:S01]  /*11540*/  HMMA.16816.F32 R24, R148.reuse, R142, R24 ;  /* 0x0000008e9418723c */ /* 0x040fe20000001818 */
[----:B------:R-:W4:Y:S07]  /*11550*/  LDSM.16.M88.4 R140, [R2+0x2000] ;  /* 0x00200000028c783b */ /* 0x000f2e0000000200 */
[C---:B-1----:R-:W-:Y:S07]  /*11560*/  HMMA.16816.F32 R28, R148.reuse, R172, R28 ;  /* 0x000000ac941c723c */ /* 0x042fee000000181c */
[----:B------:R-:W-:Y:S01]  /*11570*/  IADD3 R172, R184, R179, R177 ;  /* 0x000000b3b8ac7210 */ /* 0x000fe20007ffe0b1 */
[----:B------:R-:W-:Y:S01]  /*11580*/  HMMA.16816.F32 R32, R148, R174, R32 ;  /* 0x000000ae9420723c */ /* 0x000fe20000001820 */
        /* <DEDUP_REMOVED lines=10> */
[C---:B------:R-:W-:Y:S08]  /*11630*/  HMMA.16816.F32 R28, R144.reuse, R164, R28 ;  /* 0x000000a4901c723c */ /* 0x040ff0000000181c */
        /* <DEDUP_REMOVED lines=19> */
[C---:B----4-:R-:W-:Y:S08]  /*11770*/  HMMA.16816.F32 R12, R144.reuse, R140, R12 ;  /* 0x0000008c900c723c */ /* 0x050ff0000000180c */
        /* <DEDUP_REMOVED lines=8> */
[C---:B-1----:R-:W-:Y:S01]  /*11800*/  HMMA.16816.F32 R4, R136.reuse, R148, R4 ;  /* 0x000000948804723c */ /* 0x042fe20000001804 */
[----:B------:R-:W-:Y:S07]  /*11810*/  LDSM.16.M88.4 R164, [R133+0x8000] ;  /* 0x0080000085a4783b */ /* 0x000fee0000000200 */
[C---:B------:R-:W-:Y:S01]  /*11820*/  HMMA.16816.F32 R8, R136.reuse, R150, R8 ;  /* 0x000000968808723c */ /* 0x040fe20000001808 */
[----:B------:R-:W1:Y:S07]  /*11830*/  LDSM.16.M88.4 R148, [R179+0x5000] ;  /* 0x00500000b394783b */ /* 0x000e6e0000000200 */
        /* <DEDUP_REMOVED lines=19> */
[C---:B--2---:R-:W-:Y:S08]  /*11970*/  HMMA.16816.F32 R28, R156.reuse, R152, R28 ;  /* 0x000000989c1c723c */ /* 0x044ff0000000181c */
[----:B------:R-:W-:Y:S01]  /*11980*/  HMMA.16816.F32 R32, R156, R154, R32 ;  /* 0x0000009a9c20723c */ /* 0x000fe20000001820 */
[----:B------:R-:W1:Y:S07]  /*11990*/  LDSM.16.M88.4 R152, [R0+0x4000] ;  /* 0x004000000098783b */ /* 0x000e6e0000000200 */
[C---:B------:R-:W-:Y:S01]  /*119a0*/  HMMA.16816.F32 R4, R164.reuse, R168, R4 ;  /* 0x000000a8a404723c */ /* 0x040fe20000001804 */
        /* <DEDUP_REMOVED lines=9> */
[C---:B-----5:R-:W-:Y:S08]  /*11a40*/  HMMA.16816.F32 R28, R164.reuse, R144, R28 ;  /* 0x00000090a41c723c */ /* 0x060ff0000000181c */
[----:B------:R-:W-:Y:S01]  /*11a50*/  HMMA.16816.F32 R32, R164, R146, R32 ;  /* 0x00000092a420723c */ /* 0x000fe20000001820 */
[----:B------:R-:W-:Y:S07]  /*11a60*/  LDSM.16.M88.4 R144, [R172+0x5000] ;  /* 0x00500000ac90783b */ /* 0x000fee0000000200 */
[C---:B-1----:R-:W-:Y:S07]  /*11a70*/  HMMA.16816.F32 R4, R148.reuse, R152, R4 ;  /* 0x000000989404723c */ /* 0x042fee0000001804 */
[----:B------:R-:W-:Y:S01]  /*11a80*/  IMAD.MOV.U32 R153, RZ, RZ, R210 ;  /* 0x000000ffff997224 */ /* 0x000fe200078e00d2 */
[C---:B------:R-:W-:Y:S04]  /*11a90*/  HMMA.16816.F32 R8, R148.reuse, R154, R8 ;  /* 0x0000009a9408723c */ /* 0x040fe80000001808 */
[----:B------:R-:W-:Y:S03]  /*11aa0*/  @P2 SHF.R.U32.HI R153, RZ, c[0x0][0x2cc], R219 ;  /* 0x0000b300ff992a19 */ /* 0x000fe600000116db */
[----:B------:R-:W-:Y:S01]  /*11ab0*/  IMAD R154, R211, R220, 0x1 ;  /* 0x00000001d39a7424 */ /* 0x000fe200078e02dc */
[C---:B--2---:R-:W-:Y:S01]  /*11ac0*/  HMMA.16816.F32 R12, R148.reuse, R156, R12 ;  /* 0x0000009c940c723c */ /* 0x044fe2000000180c */
[----:B------:R-:W1:Y:S03]  /*11ad0*/  SHFL.IDX PT, R2, R153, RZ, 0x1c1f ;  /* 0x001c1fff99027589 */ /* 0x000e6600000e0000 */
[----:B------:R-:W-:Y:S04]  /*11ae0*/  IADD3 R154, R186, R154, -R213 ;  /* 0x0000009aba9a7210 */ /* 0x000fe80007ffe8d5 */
[C---:B------:R-:W-:Y:S01]  /*11af0*/  HMMA.16816.F32 R16, R148.reuse, R158, R16 ;  /* 0x0000009e9410723c */ /* 0x040fe20000001810 */
[----:B------:R-:W2:Y:S03]  /*11b00*/  SHFL.IDX PT, R0, R153, 0x1, 0x1c1f ;  /* 0x003c1f0099007f89 */ /* 0x000ea600000e0000 */
[----:B------:R-:W-:Y:S04]  /*11b10*/  IADD3 R155, R154, -R209, RZ ;  /* 0x800000d19a9b7210 */ /* 0x000fe80007ffe0ff */
[C---:B---3--:R-:W-:Y:S08]  /*11b20*/  HMMA.16816.F32 R20, R148.reuse, R136, R20 ;  /* 0x000000889414723c */ /* 0x048ff00000001814 */
[C---:B------:R-:W-:Y:S01]  /*11b30*/  HMMA.16816.F32 R24, R148.reuse, R138, R24 ;  /* 0x0000008a9418723c */ /* 0x040fe20000001818 */
[----:B------:R-:W3:Y:S03]  /*11b40*/  LDSM.16.M88.4 R136, [R172+0x4800] ;  /* 0x00480000ac88783b */ /* 0x000ee60000000200 */
[C---:B-1----:R-:W-:Y:S04]  /*11b50*/  IMAD.IADD R2, R155.reuse, 0x1, R2 ;  /* 0x000000019b027824 */ /* 0x042fe800078e0202 */
[C---:B------:R-:W-:Y:S03]  /*11b60*/  HMMA.16816.F32 R28, R148.reuse, R160, R28 ;  /* 0x000000a0941c723c */ /* 0x040fe6000000181c */
[C---:B------:R-:W-:Y:S02]  /*11b70*/  ISETP.GT.AND P0, PT, R2.reuse, RZ, PT ;  /* 0x000000ff0200720c */ /* 0x040fe40003f04270 */
[----:B--2---:R-:W-:Y:S02]  /*11b80*/  IADD3 R0, R155, R0, RZ ;  /* 0x000000009b007210 */ /* 0x004fe40007ffe0ff */
[----:B------:R-:W-:Y:S01]  /*11b90*/  ISETP.GT.AND P2, PT, R2, 0x1, PT ;  /* 0x000000010200780c */ /* 0x000fe20003f44270 */
[----:B------:R-:W-:Y:S01]  /*11ba0*/  HMMA.16816.F32 R32, R148, R162, R32 ;  /* 0x000000a29420723c */ /* 0x000fe20000001820 */
[----:B------:R-:W1:Y:S01]  /*11bb0*/  LDSM.16.M88.4 R148, [R172+0x5800] ;  /* 0x00580000ac94783b */ /* 0x000e620000000200 */
[----:B------:R-:W-:Y:S07]  /*11bc0*/  DEPBAR.LE SB0, 0x2 ;  /* 0x000080800000791a */ /* 0x000fee0000000000 */
[----:B------:R-:W-:Y:S01]  /*11bd0*/  BAR.SYNC.DEFER_BLOCKING 0x0 ;  /* 0x0000000000007b1d */ /* 0x000fe20000010000 */
[C---:B------:R-:W-:Y:S05]  /*11be0*/  HMMA.16816.F32 R4, R140.reuse, R168, R4 ;  /* 0x000000a88c04723c */ /* 0x040fea0000001804 */
[----:B------:R-:W-:Y:S03]  /*11bf0*/  ISETP.GT.AND P1, PT, R0, RZ, PT ;  /* 0x000000ff0000720c */ /* 0x000fe60003f24270 */
[C---:B------:R-:W-:Y:S08]  /*11c00*/  HMMA.16816.F32 R8, R140.reuse, R170, R8 ;  /* 0x000000aa8c08723c */ /* 0x040ff00000001808 */
[C---:B---3--:R-:W-:Y:S08]  /*11c10*/  HMMA.16816.F32 R12, R140.reuse, R136, R12 ;  /* 0x000000888c0c723c */ /* 0x048ff0000000180c */
[C---:B------:R-:W-:Y:S04]  /*11c20*/  HMMA.16816.F32 R16, R140.reuse, R138, R16 ;  /* 0x0000008a8c10723c */ /* 0x040fe80000001810 */
[----:B------:R-:W-:Y:S02]  /*11c30*/  FSEL R158, R4, -INF , P0 ;  /* 0xff800000049e7808 */ /* 0x000fe40000000000 */
[----:B------:R-:W-:Y:S02]  /*11c40*/  ISETP.GT.AND P0, PT, R0, 0x1, PT ;  /* 0x000000010000780c */ /* 0x000fe40003f04270 */
[C---:B------:R-:W-:Y:S04]  /*11c50*/  HMMA.16816.F32 R20, R140.reuse, R144, R20 ;  /* 0x000000908c14723c */ /* 0x040fe80000001814 */
[----:B------:R-:W-:Y:S02]  /*11c60*/  FSEL R153, R6, -INF , P1 ;  /* 0xff80000006997808 */ /* 0x000fe40000800000 */
[C---:B------:R-:W-:Y:S02]  /*11c70*/  ISETP.GT.AND P1, PT, R2.reuse, 0x8, PT ;  /* 0x000000080200780c */ /* 0x040fe40003f24270 */
[C---:B------:R-:W-:Y:S04]  /*11c80*/  HMMA.16816.F32 R24, R140.reuse, R146, R24 ;  /* 0x000000928c18723c */ /* 0x040fe80000001818 */
[----:B------:R-:W-:Y:S02]  /*11c90*/  FSEL R154, R7, -INF , P0 ;  /* 0xff800000079a7808 */ /* 0x000fe40000000000 */
[----:B------:R-:W-:Y:S02]  /*11ca0*/  ISETP.GT.AND P0, PT, R2, 0x9, PT ;  /* 0x000000090200780c */ /* 0x000fe40003f04270 */
[C---:B-1----:R-:W-:Y:S04]  /*11cb0*/  HMMA.16816.F32 R28, R140.reuse, R148, R28 ;  /* 0x000000948c1c723c */ /* 0x042fe8000000181c */
[----:B------:R-:W-:Y:S02]  /*11cc0*/  FSEL R155, R8, -INF , P1 ;  /* 0xff800000089b7808 */ /* 0x000fe40000800000 */
[C---:B------:R-:W-:Y:S02]  /*11cd0*/  ISETP.GT.AND P1, PT, R0.reuse, 0x8, PT ;  /* 0x000000080000780c */ /* 0x040fe40003f24270 */
[----:B------:R-:W-:Y:S04]  /*11ce0*/  HMMA.16816.F32 R32, R140, R150, R32 ;  /* 0x000000968c20723c */ /* 0x000fe80000001820 */
[----:B------:R-:W-:Y:S02]  /*11cf0*/  FSEL R9, R9, -INF , P0 ;  /* 0xff80000009097808 */ /* 0x000fe40000000000 */
[----:B------:R-:W-:Y:S02]  /*11d00*/  ISETP.GT.AND P0, PT, R0, 0x9, PT ;  /* 0x000000090000780c */ /* 0x000fe40003f04270 */
[----:B------:R-:W-:Y:S02]  /*11d10*/  FSEL R10, R10, -INF , P1 ;  /* 0xff8000000a0a7808 */ /* 0x000fe40000800000 */
[----:B------:R-:W-:Y:S02]  /*11d20*/  ISETP.GT.AND P1, PT, R2, 0x10, PT ;  /* 0x000000100200780c */ /* 0x000fe40003f24270 */
[----:B------:R-:W-:Y:S02]  /*11d30*/  FSEL R8, R11, -INF , P0 ;  /* 0xff8000000b087808 */ /* 0x000fe40000000000 */
[----:B------:R-:W-:Y:S02]  /*11d40*/  FSEL R156, R5, -INF , P2 ;  /* 0xff800000059c7808 */ /* 0x000fe40001000000 */
[----:B------:R-:W-:Y:S02]  /*11d50*/  FMNMX.FTZ R11, R158, R3, !PT ;  /* 0x000000039e0b7209 */ /* 0x000fe40007810000 */
[----:B------:R-:W-:Y:S02]  /*11d60*/  FSEL R163, R12, -INF , P1 ;  /* 0xff8000000ca37808 */ /* 0x000fe40000800000 */
[----:B------:R-:W-:Y:S02]  /*11d70*/  FMNMX.FTZ R12, R156, R11, !PT ;  /* 0x0000000b9c0c7209 */ /* 0x000fe40007810000 */
[----:B------:R-:W-:Y:S02]  /*11d80*/  ISETP.GT.AND P0, PT, R2, 0x11, PT ;  /* 0x000000110200780c */ /* 0x000fe40003f04270 */
[----:B------:R-:W-:Y:S02]  /*11d90*/  FMNMX.FTZ R12, R155, R12, !PT ;  /* 0x0000000c9b0c7209 */ /* 0x000fe40007810000 */
[----:B------:R-:W-:Y:S02]  /*11da0*/  FSEL R168, R13, -INF , P0 ;  /* 0xff8000000da87808 */ /* 0x000fe40000000000 */
[----:B------:R-:W-:Y:S02]  /*11db0*/  ISETP.GT.AND P0, PT, R0, 0x11, PT ;  /* 0x000000110000780c */ /* 0x000fe40003f04270 */
[----:B------:R-:W-:Y:S02]  /*11dc0*/  FMNMX.FTZ R12, R9, R12, !PT ;  /* 0x0000000c090c7209 */ /* 0x000fe40007810000 */
[----:B------:R-:W-:Y:S02]  /*11dd0*/  FSEL R172, R15, -INF , P0 ;  /* 0xff8000000fac7808 */ /* 0x000fe40000000000 */
[----:B------:R-:W-:Y:S02]  /*11de0*/  ISETP.GT.AND P0, PT, R2, 0x18, PT ;  /* 0x000000180200780c */ /* 0x000fe40003f04270 */
[----:B------:R-:W-:Y:S02]  /*11df0*/  FMNMX.FTZ R11, R163, R12, !PT ;  /* 0x0000000ca30b7209 */ /* 0x000fe40007810000 */
[----:B------:R-:W-:Y:S02]  /*11e00*/  FSEL R252, R16, -INF , P0 ;  /* 0xff80000010fc7808 */ /* 0x000fe40000000000 */
[----:B------:R-:W-:Y:S02]  /*11e10*/  ISETP.GT.AND P2, PT, R2, 0x19, PT ;  /* 0x000000190200780c */ /* 0x000fe40003f44270 */
[----:B------:R-:W-:Y:S02]  /*11e20*/  ISETP.GT.AND P0, PT, R0, 0x19, PT ;  /* 0x000000190000780c */ /* 0x000fe40003f04270 */
[----:B------:R-:W-:Y:S02]  /*11e30*/  FMNMX.FTZ R13, R168, R11, !PT ;  /* 0x0000000ba80d7209 */ /* 0x000fe40007810000 */
[----:B------:R-:W-:Y:S02]  /*11e40*/  FMNMX.FTZ R11, R153, R132, !PT ;  /* 0x00000084990b7209 */ /* 0x000fe40007810000 */
[----:B------:R-:W-:Y:S02]  /*11e50*/  ISETP.GT.AND P1, PT, R0, 0x10, PT ;  /* 0x000000100000780c */ /* 0x000fe40003f24270 */
[----:B------:R-:W-:Y:S02]  /*11e60*/  FSEL R232, R19, -INF , P0 ;  /* 0xff80000013e87808 */ /* 0x000fe40000000000 */
[----:B------:R-:W-:Y:S02]  /*11e70*/  ISETP.GT.AND P0, PT, R2, 0x20, PT ;  /* 0x000000200200780c */ /* 0x000fe40003f04270 */
[----:B------:R-:W-:Y:S02]  /*11e80*/  FSEL R178, R17, -INF , P2 ;  /* 0xff80000011b27808 */ /* 0x000fe40001000000 */
[----:B------:R-:W-:Y:S02]  /*11e90*/  FMNMX.FTZ R11, R154, R11, !PT ;  /* 0x0000000b9a0b7209 */ /* 0x000fe40007810000 */
[----:B------:R-:W-:Y:S02]  /*11ea0*/  FMNMX.FTZ R13, R252, R13, !PT ;  /* 0x0000000dfc0d7209 */ /* 0x000fe40007810000 */
        /* <DEDUP_REMOVED lines=10> */
[----:B------:R-:W-:Y:S02]  /*11f50*/  ISETP.GT.AND P1, PT, R0, 0x20, PT ;  /* 0x000000200000780c */ /* 0x000fe40003f24270 */
        /* <DEDUP_REMOVED lines=8> */
[----:B------:R-:W-:Y:S02]  /*11fe0*/  ISETP.GT.AND P0, PT, R2, 0x30, PT ;  /* 0x000000300200780c */ /* 0x000fe40003f04270 */
[----:B------:R-:W-:Y:S02]  /*11ff0*/  FSEL R238, R25, -INF , P1 ;  /* 0xff80000019ee7808 */ /* 0x000fe40000800000 */
        /* <DEDUP_REMOVED lines=24> */
[----:B------:R-:W-:Y:S01]  /*12180*/  ISETP.GT.AND P1, PT, R0, 0x38, PT ;  /* 0x000000380000780c */ /* 0x000fe20003f24270 */
[----:B------:R-:W-:Y:S01]  /*12190*/  LDSM.16.MT88.4 R28, [R134+UR4+0x100] ;  /* 0x00010004861c783b */ /* 0x000fe20008004200 */
[----:B------:R-:W-:Y:S02]  /*121a0*/  FMNMX.FTZ R13, R228, R13, !PT ;  /* 0x0000000de40d7209 */ /* 0x000fe40007810000 */
[----:B------:R-:W-:Y:S02]  /*121b0*/  ISETP.GT.AND P2, PT, R2, 0x39, PT ;  /* 0x000000390200780c */ /* 0x000fe40003f44270 */
[----:B------:R-:W-:Y:S02]  /*121c0*/  FSEL R166, R34, -INF , P1 ;  /* 0xff80000022a67808 */ /* 0x000fe40000800000 */
[----:B------:R-:W-:Y:S01]  /*121d0*/  ISETP.GT.AND P0, PT, R0, 0x39, PT ;  /* 0x000000390000780c */ /* 0x000fe20003f04270 */
[----:B------:R-:W-:Y:S01]  /*121e0*/  LDSM.16.MT88.4 R140, [R134+UR4+0x1900] ;  /* 0x00190004868c783b */ /* 0x000fe20008004200 */
[----:B------:R-:W-:Y:S02]  /*121f0*/  FMNMX.FTZ R13, R174, R13, !PT ;  /* 0x0000000dae0d7209 */ /* 0x000fe40007810000 */
[----:B------:R-:W-:Y:S02]  /*12200*/  FSEL R164, R33, -INF , P2 ;  /* 0xff80000021a47808 */ /* 0x000fe40001000000 */
[----:B------:R-:W-:Y:S02]  /*12210*/  FMNMX.FTZ R11, R170, R11, !PT ;  /* 0x0000000baa0b7209 */ /* 0x000fe40007810000 */
[----:B------:R-:W-:Y:S02]  /*12220*/  FSEL R162, R35, -INF , P0 ;  /* 0xff80000023a27808 */ /* 0x000fe40000000000 */
[----:B------:R-:W-:Y:S02]  /*12230*/  FMNMX.FTZ R13, R166, R13, !PT ;  /* 0x0000000da60d7209 */ /* 0x000fe40007810000 */
[----:B------:R-:W-:Y:S02]  /*12240*/  FMNMX.FTZ R2, R164, R11, !PT ;  /* 0x0000000ba4027209 */ /* 0x000fe40007810000 */
[----:B------:R-:W-:Y:S02]  /*12250*/  FMNMX.FTZ R12, R162, R13, !PT ;  /* 0x0000000da20c7209 */ /* 0x000fe40007810000 */
[----:B------:R-:W-:Y:S01]  /*12260*/  IADD3 R17, R134, UR4, RZ ;  /* 0x0000000486117c10 */ /* 0x000fe2000fffe0ff */
[----:B------:R-:W1:Y:S03]  /*12270*/  SHFL.BFLY PT, R11, R2, 0x2, 0x1f ;  /* 0x0c401f00020b7f89 */ /* 0x000e6600000e0000 */
[----:B------:R-:W-:Y:S05]  /*12280*/  IADD3 R145, R182, R17, RZ ;  /* 0x00000011b6917210 */ /* 0x000fea0007ffe0ff */
[----:B------:R-:W2:Y:S01]  /*12290*/  SHFL.BFLY PT, R13, R12, 0x2, 0x1f ;  /* 0x0c401f000c0d7f89 */ /* 0x000ea200000e0000 */
[----:B-1----:R-:W-:Y:S07]  /*122a0*/  FMNMX.FTZ R15, R2, R11, !PT ;  /* 0x0000000b020f7209 */ /* 0x002fee0007810000 */
[----:B------:R-:W1:Y:S01]  /*122b0*/  SHFL.BFLY PT, R2, R15, 0x1, 0x1f ;  /* 0x0c201f000f027f89 */ /* 0x000e6200000e0000 */
[----:B--2---:R-:W-:Y:S07]  /*122c0*/  FMNMX.FTZ R11, R12, R13, !PT ;  /* 0x0000000d0c0b7209 */ /* 0x004fee0007810000 */
[----:B------:R-:W2:Y:S01]  /*122d0*/  SHFL.BFLY PT, R0, R11, 0x1, 0x1f ;  /* 0x0c201f000b007f89 */ /* 0x000ea200000e0000 */
[----:B-1----:R-:W-:Y:S07]  /*122e0*/  FMNMX.FTZ R2, R15, R2, !PT ;  /* 0x000000020f027209 */ /* 0x002fee0007810000 */
[----:B------:R-:W1:Y:S01]  /*122f0*/  LDSM.16.MT88.4 R12, [R135+UR4+0x100] ;  /* 0x00010004870c783b */ /* 0x000e620008004200 */
[C---:B------:R-:W-:Y:S01]  /*12300*/  FSETP.NEU.FTZ.AND P1, PT, R2.reuse, -INF , PT ;  /* 0xff8000000200780b */ /* 0x040fe20003f3d000 */
[C---:B------:R-:W-:Y:S01]  /*12310*/  FMUL.FTZ R165, R2.reuse, c[0x0][0x2d0] ;  /* 0x0000b40002a57a20 */ /* 0x040fe20000410000 */
[----:B--2---:R-:W-:Y:S02]  /*12320*/  FMNMX.FTZ R0, R11, R0, !PT ;  /* 0x000000000b007209 */ /* 0x004fe40007810000 */
[----:B------:R-:W-:Y:S02]  /*12330*/  FSEL R4, R2, RZ, P1 ;  /* 0x000000ff02047208 */ /* 0x000fe40000800000 */
[C---:B------:R-:W-:Y:S01]  /*12340*/  FSETP.NEU.FTZ.AND P0, PT, R0.reuse, -INF , PT ;  /* 0xff8000000000780b */ /* 0x040fe20003f1d000 */
[----:B------:R-:W-:Y:S01]  /*12350*/  FMUL.FTZ R161, R0, c[0x0][0x2d0] ;  /* 0x0000b40000a17a20 */ /* 0x000fe20000410000 */
[----:B------:R-:W-:Y:S01]  /*12360*/  FSEL R165, R165, RZ, P1 ;  /* 0x000000ffa5a57208 */ /* 0x000fe20000800000 */
[----:B------:R-:W-:Y:S01]  /*12370*/  FADD.FTZ R4, -R4, R3 ;  /* 0x0000000304047221 */ /* 0x000fe20000010100 */
[----:B------:R-:W-:Y:S02]  /*12380*/  FSEL R5, R0, RZ, P0 ;  /* 0x000000ff00057208 */ /* 0x000fe40000000000 */
[----:B------:R-:W-:Y:S01]  /*12390*/  FSEL R161, R161, RZ, P0 ;  /* 0x000000ffa1a17208 */ /* 0x000fe20000000000 */
[----:B------:R-:W-:Y:S01]  /*123a0*/  FFMA.FTZ R160, R158, c[0x0][0x2d0], -R165 ;  /* 0x0000b4009ea07a23 */ /* 0x000fe200000108a5 */
[----:B------:R-:W-:Y:S01]  /*123b0*/  ISETP.GE.AND P0, PT, R211, 0x2, PT ;  /* 0x00000002d300780c */ /* 0x000fe20003f06270 */
[----:B------:R-:W-:Y:S02]  /*123c0*/  FADD.FTZ R3, -R5, R132 ;  /* 0x0000008405037221 */ /* 0x000fe40000010100 */
[----:B------:R-:W-:Y:S02]  /*123d0*/  FMUL.FTZ R132, R4, c[0x0][0x2d0] ;  /* 0x0000b40004847a20 */ /* 0x000fe40000410000 */
[--C-:B------:R-:W-:Y:S01]  /*123e0*/  FFMA.FTZ R157, R153, c[0x0][0x2d0], -R161.reuse ;  /* 0x0000b400999d7a23 */ /* 0x100fe200000108a1 */
[----:B------:R-:W-:Y:S01]  /*123f0*/  MUFU.EX2 R160, R160 ;  /* 0x000000a000a07308 */ /* 0x000fe20000000800 */
[----:B------:R-:W-:Y:S02]  /*12400*/  FFMA.FTZ R153, R8, c[0x0][0x2d0], -R161 ;  /* 0x0000b40008997a23 */ /* 0x000fe400000108a1 */
[----:B------:R-:W-:Y:S02]  /*12410*/  FFMA.FTZ R159, R156, c[0x0][0x2d0], -R165 ;  /* 0x0000b4009c9f7a23 */ /* 0x000fe400000108a5 */
[--C-:B------:R-:W-:Y:S02]  /*12420*/  FFMA.FTZ R156, R154, c[0x0][0x2d0], -R161.reuse ;  /* 0x0000b4009a9c7a23 */ /* 0x100fe400000108a1 */
[----:B------:R-:W-:Y:S02]  /*12430*/  FFMA.FTZ R154, R10, c[0x0][0x2d0], -R161 ;  /* 0x0000b4000a9a7a23 */ /* 0x000fe400000108a1 */
[--C-:B------:R-:W-:Y:S01]  /*12440*/  FFMA.FTZ R158, R155, c[0x0][0x2d0], -R165.reuse ;  /* 0x0000b4009b9e7a23 */ /* 0x100fe200000108a5 */
[----:B------:R-:W2:Y:S01]  /*12450*/  MUFU.EX2 R132, R132 ;  /* 0x0000008400847308 */ /* 0x000ea20000000800 */
[--C-:B------:R-:W-:Y:S01]  /*12460*/  FFMA.FTZ R155, R9, c[0x0][0x2d0], -R165.reuse ;  /* 0x0000b400099b7a23 */ /* 0x100fe200000108a5 */
[----:B------:R-:W-:Y:S01]  /*12470*/  IADD3 R9, R135, UR4, RZ ;  /* 0x0000000487097c10 */ /* 0x000fe2000fffe0ff */
[----:B------:R-:W-:Y:S02]  /*12480*/  FMUL.FTZ R7, R3, c[0x0][0x2d0] ;  /* 0x0000b40003077a20 */ /* 0x000fe40000410000 */
[----:B------:R-:W-:Y:S02]  /*12490*/  FFMA.FTZ R163, R163, c[0x0][0x2d0], -R165 ;  /* 0x0000b400a3a37a23 */ /* 0x000fe400000108a5 */
[----:B------:R-:W-:Y:S02]  /*124a0*/  IMAD.IADD R144, R182, 0x1, R9 ;  /* 0x00000001b6907824 */ /* 0x000fe400078e0209 */
[----:B------:R-:W-:Y:S01]  /*124b0*/  FFMA.FTZ R168, R168, c[0x0][0x2d0], -R165 ;  /* 0x0000b400a8a87a23 */ /* 0x000fe200000108a5 */
[----:B------:R-:W3:Y:S01]  /*124c0*/  MUFU.EX2 R3, R7 ;  /* 0x0000000700037308 */ /* 0x000ee20000000800 */
[--C-:B------:R-:W-:Y:S01]  /*124d0*/  FFMA.FTZ R167, R167, c[0x0][0x2d0], -R161.reuse ;  /* 0x0000b400a7a77a23 */ /* 0x100fe200000108a1 */
[----:B------:R-:W4:Y:S01]  /*124e0*/  LDSM.16.MT88.4 R20, [R144+0x100] ;  /* 0x000100009014783b */ /* 0x000f220000004200 */
[----:B------:R-:W-:Y:S02]  /*124f0*/  FFMA.FTZ R172, R172, c[0x0][0x2d0], -R161 ;  /* 0x0000b400acac7a23 */ /* 0x000fe400000108a1 */
[--C-:B------:R-:W-:Y:S02]  /*12500*/  FFMA.FTZ R169, R252, c[0x0][0x2d0], -R165.reuse ;  /* 0x0000b400fca97a23 */ /* 0x100fe400000108a5 */
[----:B------:R-:W-:Y:S02]  /*12510*/  FFMA.FTZ R178, R178, c[0x0][0x2d0], -R165 ;  /* 0x0000b400b2b27a23 */ /* 0x000fe400000108a5 */
[--C-:B------:R-:W-:Y:S01]  /*12520*/  FFMA.FTZ R171, R250, c[0x0][0x2d0], -R161.reuse ;  /* 0x0000b400faab7a23 */ /* 0x100fe200000108a1 */
[----:B------:R-:W5:Y:S01]  /*12530*/  MUFU.EX2 R159, R159 ;  /* 0x0000009f009f7308 */ /* 0x000f620000000800 */
[----:B------:R-:W-:Y:S02]  /*12540*/  FFMA.FTZ R232, R232, c[0x0][0x2d0], -R161 ;  /* 0x0000b400e8e87a23 */ /* 0x000fe400000108a1 */
[----:B------:R-:W-:Y:S02]  /*12550*/  FFMA.FTZ R173, R248, c[0x0][0x2d0], -R165 ;  /* 0x0000b400f8ad7a23 */ /* 0x000fe400000108a5 */
[C---:B--2---:R-:W-:Y:S02]  /*12560*/  FMUL.FTZ R4, R132.reuse, R128 ;  /* 0x0000008084047220 */ /* 0x044fe40000410000 */
[C---:B------:R-:W-:Y:S02]  /*12570*/  FMUL.FTZ R5, R132.reuse, R129 ;  /* 0x0000008184057220 */ /* 0x040fe40000410000 */
[C---:B------:R-:W-:Y:S01]  /*12580*/  FMUL.FTZ R8, R132.reuse, R124 ;  /* 0x0000007c84087220 */ /* 0x040fe20000410000 */
[----:B------:R-:W-:Y:S01]  /*12590*/  MUFU.EX2 R157, R157 ;  /* 0x0000009d009d7308 */ /* 0x000fe20000000800 */
[C---:B------:R-:W-:Y:S02]  /*125a0*/  FMUL.FTZ R9, R132.reuse, R125 ;  /* 0x0000007d84097220 */ /* 0x040fe40000410000 */
[C---:B------:R-:W-:Y:S02]  /*125b0*/  FMUL.FTZ R16, R132.reuse, R104 ;  /* 0x0000006884107220 */ /* 0x040fe40000410000 */
[C---:B---3--:R-:W-:Y:S02]  /*125c0*/  FMUL.FTZ R6, R3.reuse, R130 ;  /* 0x0000008203067220 */ /* 0x048fe40000410000 */
[C---:B------:R-:W-:Y:S02]  /*125d0*/  FMUL.FTZ R7, R3.reuse, R131 ;  /* 0x0000008303077220 */ /* 0x040fe40000410000 */
[C---:B------:R-:W-:Y:S01]  /*125e0*/  FMUL.FTZ R10, R3.reuse, R126 ;  /* 0x0000007e030a7220 */ /* 0x040fe20000410000 */
[----:B------:R-:W-:Y:S01]  /*125f0*/  MUFU.EX2 R158, R158 ;  /* 0x0000009e009e7308 */ /* 0x000fe20000000800 */
[----:B------:R-:W-:Y:S01]  /*12600*/  FMUL.FTZ R11, R3, R127 ;  /* 0x0000007f030b7220 */ /* 0x000fe20000410000 */
[----:B------:R-:W-:Y:S01]  /*12610*/  LDSM.16.MT88.4 R128, [R134+UR4+0x1100] ;  /* 0x001100048680783b */ /* 0x000fe20008004200 */
[C---:B------:R-:W-:Y:S01]  /*12620*/  FMUL.FTZ R17, R132.reuse, R105 ;  /* 0x0000006984117220 */ /* 0x040fe20000410000 */
[----:B-----5:R-:W-:Y:S01]  /*12630*/  F2FP.PACK_AB R136, R159, R160 ;  /* 0x000000a09f88723e */ /* 0x020fe200000000ff */
[C---:B------:R-:W-:Y:S02]  /*12640*/  FMUL.FTZ R18, R3.reuse, R106 ;  /* 0x0000006a03127220 */ /* 0x040fe40000410000 */
[C---:B------:R-:W-:Y:S02]  /*12650*/  FMUL.FTZ R19, R3.reuse, R107 ;  /* 0x0000006b03137220 */ /* 0x040fe40000410000 */
[C---:B------:R-:W-:Y:S01]  /*12660*/  FMUL.FTZ R24, R132.reuse, R112 ;  /* 0x0000007084187220 */ /* 0x040fe20000410000 */
[----:B------:R-:W2:Y:S01]  /*12670*/  MUFU.EX2 R155, R155 ;  /* 0x0000009b009b7308 */ /* 0x000ea20000000800 */
[----:B------:R-:W-:Y:S01]  /*12680*/  LDSM.16.MT88.4 R104, [R135+UR4+0x2100] ;  /* 0x002100048768783b */ /* 0x000fe20008004200 */
[C---:B------:R-:W-:Y:S02]  /*12690*/  FMUL.FTZ R25, R132.reuse, R113 ;  /* 0x0000007184197220 */ /* 0x040fe40000410000 */
[C---:B------:R-:W-:Y:S02]  /*126a0*/  FMUL.FTZ R26, R3.reuse, R114 ;  /* 0x00000072031a7220 */ /* 0x040fe40000410000 */
[C---:B------:R-:W-:Y:S02]  /*126b0*/  FMUL.FTZ R27, R3.reuse, R115 ;  /* 0x00000073031b7220 */ /* 0x040fe40000410000 */
[C---:B------:R-:W-:Y:S01]  /*126c0*/  FMUL.FTZ R32, R132.reuse, R120 ;  /* 0x0000007884207220 */ /* 0x040fe20000410000 */
[----:B------:R-:W-:Y:S01]  /*126d0*/  LDSM.16.MT88.4 R112, [R135+UR4+0x900] ;  /* 0x000900048770783b */ /* 0x000fe20008004200 */
[----:B------:R-:W3:Y:S01]  /*126e0*/  MUFU.EX2 R156, R156 ;  /* 0x0000009c009c7308 */ /* 0x000ee20000000800 */
[C---:B------:R-:W-:Y:S02]  /*126f0*/  FMUL.FTZ R33, R132.reuse, R121 ;  /* 0x0000007984217220 */ /* 0x040fe40000410000 */
[C---:B------:R-:W-:Y:S02]  /*12700*/  FMUL.FTZ R34, R3.reuse, R122 ;  /* 0x0000007a03227220 */ /* 0x040fe40000410000 */
[C---:B------:R-:W-:Y:S02]  /*12710*/  FMUL.FTZ R35, R3.reuse, R123 ;  /* 0x0000007b03237220 */ /* 0x040fe40000410000 */
[----:B------:R-:W-:Y:S01]  /*12720*/  LDSM.16.MT88.4 R120, [R145+0x900] ;  /* 0x000900009178783b */ /* 0x000fe20000004200 */
[C---:B------:R-:W-:Y:S02]  /*12730*/  FMUL.FTZ R38, R3.reuse, R38 ;  /* 0x0000002603267220 */ /* 0x040fe40000410000 */
[----:B------:R-:W-:Y:S01]  /*12740*/  MUFU.EX2 R154, R154 ;  /* 0x0000009a009a7308 */ /* 0x000fe20000000800 */
[C---:B------:R-:W-:Y:S02]  /*12750*/  FMUL.FTZ R36, R132.reuse, R36 ;  /* 0x0000002484247220 */ /* 0x040fe40000410000 */
[----:B------:R-:W-:Y:S01]  /*12760*/  FMUL.FTZ R39, R3, R39 ;  /* 0x0000002703277220 */ /* 0x000fe20000410000 */
[----:B--2---:R-:W-:Y:S01]  /*12770*/  F2FP.PACK_AB R138, R155, R158 ;  /* 0x0000009e9b8a723e */ /* 0x004fe200000000ff */
[----:B------:R-:W-:Y:S01]  /*12780*/  LDSM.16.MT88.4 R124, [R135+UR4+0x2900] ;  /* 0x00290004877c783b */ /* 0x000fe20008004200 */
[C---:B------:R-:W-:Y:S02]  /*12790*/  FMUL.FTZ R37, R132.reuse, R37 ;  /* 0x0000002584257220 */ /* 0x040fe40000410000 */
[C---:B------:R-:W-:Y:S02]  /*127a0*/  FMUL.FTZ R42, R3.reuse, R42 ;  /* 0x0000002a032a7220 */ /* 0x040fe40000410000 */
[----:B------:R-:W2:Y:S01]  /*127b0*/  MUFU.EX2 R153, R153 ;  /* 0x0000009900997308 */ /* 0x000ea20000000800 */
        /* <DEDUP_REMOVED lines=24> */
[----:B------:R-:W1:Y:S03]  /*12940*/  MUFU.EX2 R172, R172 ;  /* 0x000000ac00ac7308 */ /* 0x000e660000000800 */
        /* <DEDUP_REMOVED lines=9> */
[----:B------:R-:W4:Y:S01]  /*129e0*/  MUFU.EX2 R178, R178 ;  /* 0x000000b200b27308 */ /* 0x000f220000000800 */
[C---:B------:R-:W-:Y:S02]  /*129f0*/  FMUL.FTZ R63, R3.reuse, R63 ;  /* 0x0000003f033f7220 */ /* 0x040fe40000410000 */
[C---:B------:R-:W-:Y:S02]  /*12a00*/  FMUL.FTZ R57, R132.reuse, R57 ;  /* 0x0000003984397220 */ /* 0x040fe40000410000 */
[C---:B------:R-:W-:Y:S01]  /*12a10*/  FMUL.FTZ R20, R132.reuse, R108 ;  /* 0x0000006c84147220 */ /* 0x040fe20000410000 */
[C---:B------:R-:W-:Y:S04]  /*12a20*/  HMMA.16816.F32 R16, R136.reuse, R22, R16 ;  /* 0x000000168810723c */ /* 0x040fe80000001810 */
[C---:B------:R-:W-:Y:S01]  /*12a30*/  FMUL.FTZ R21, R132.reuse, R109 ;  /* 0x0000006d84157220 */ /* 0x040fe20000410000 */
[----:B------:R-:W-:Y:S01]  /*12a40*/  MUFU.EX2 R171, R171 ;  /* 0x000000ab00ab7308 */ /* 0x000fe20000000800 */
[C---:B------:R-:W-:Y:S02]  /*12a50*/  FMUL.FTZ R66, R3.reuse, R66 ;  /* 0x0000004203427220 */ /* 0x040fe40000410000 */
[C---:B------:R-:W-:Y:S04]  /*12a60*/  FMUL.FTZ R22, R3.reuse, R110 ;  /* 0x0000006e03167220 */ /* 0x040fe80000410000 */
[C---:B------:R-:W-:Y:S02]  /*12a70*/  FMUL.FTZ R23, R3.reuse, R111 ;  /* 0x0000006f03177220 */ /* 0x040fe40000410000 */
[----:B------:R-:W5:Y:S01]  /*12a80*/  LDSM.16.MT88.4 R108, [R144+0x2100] ;  /* 0x00210000906c783b */ /* 0x000f620000004200 */
[C---:B------:R-:W-:Y:S01]  /*12a90*/  FMUL.FTZ R67, R3.reuse, R67 ;  /* 0x0000004303437220 */ /* 0x040fe20000410000 */
[----:B------:R-:W1:Y:S01]  /*12aa0*/  MUFU.EX2 R232, R232 ;  /* 0x000000e800e87308 */ /* 0x000e620000000800 */
[C---:B------:R-:W-:Y:S02]  /*12ab0*/  FMUL.FTZ R60, R132.reuse, R60 ;  /* 0x0000003c843c7220 */ /* 0x040fe40000410000 */
        /* <DEDUP_REMOVED lines=8> */
[C---:B------:R-:W-:Y:S04]  /*12b40*/  FMUL.FTZ R30, R3.reuse, R118 ;  /* 0x00000076031e7220 */ /* 0x040fe80000410000 */
[C---:B------:R-:W-:Y:S02]  /*12b50*/  FMUL.FTZ R31, R3.reuse, R119 ;  /* 0x00000077031f7220 */ /* 0x040fe40000410000 */
[----:B------:R-:W-:Y:S01]  /*12b60*/  LDSM.16.MT88.4 R116, [R134+UR4+0x900] ;  /* 0x000900048674783b */ /* 0x000fe20008004200 */
[C---:B------:R-:W-:Y:S02]  /*12b70*/  FMUL.FTZ R74, R3.reuse, R74 ;  /* 0x0000004a034a7220 */ /* 0x040fe40000410000 */
[C---:B------:R-:W-:Y:S02]  /*12b80*/  FMUL.FTZ R64, R132.reuse, R64 ;  /* 0x0000004084407220 */ /* 0x040fe40000410000 */
        /* <DEDUP_REMOVED lines=8> */
[C---:B------:R-:W-:Y:S04]  /*12c10*/  HMMA.16816.F32 R36, R136.reuse, R104, R36 ;  /* 0x000000688824723c */ /* 0x040fe80000001824 */
[C---:B------:R-:W-:Y:S02]  /*12c20*/  FMUL.FTZ R69, R132.reuse, R69 ;  /* 0x0000004584457220 */ /* 0x040fe40000410000 */
[C---:B------:R-:W-:Y:S02]  /*12c30*/  FMUL.FTZ R82, R3.reuse, R82 ;  /* 0x0000005203527220 */ /* 0x040fe40000410000 */
[C---:B------:R-:W-:Y:S01]  /*12c40*/  HMMA.16816.F32 R40, R136.reuse, R106, R40 ;  /* 0x0000006a8828723c */ /* 0x040fe20000001828 */
[----:B------:R-:W1:Y:S03]  /*12c50*/  LDSM.16.MT88.4 R104, [R145+0x2100] ;  /* 0x002100009168783b */ /* 0x000e660000004200 */
        /* <DEDUP_REMOVED lines=32> */
[C---:B------:R-:W-:Y:S04]  /*12e60*/  FMUL.FTZ R97, R132.reuse, R97 ;  /* 0x0000006184617220 */ /* 0x040fe80000410000 */
[----:B------:R-:W-:Y:S01]  /*12e70*/  FFMA.FTZ R157, R3, R208, R157 ;  /* 0x000000d0039d7223 */ /* 0x000fe2000001009d */
[C---:B--2---:R-:W-:Y:S03]  /*12e80*/  HMMA.16816.F32 R76, R136.reuse, R100, R76 ;  /* 0x00000064884c723c */ /* 0x044fe6000000184c */
[C---:B------:R-:W-:Y:S02]  /*12e90*/  FMUL.FTZ R80, R132.reuse, R80 ;  /* 0x0000005084507220 */ /* 0x040fe40000410000 */
[----:B------:R-:W-:Y:S02]  /*12ea0*/  FMUL.FTZ R81, R132, R81 ;  /* 0x0000005184517220 */ /* 0x000fe40000410000 */
[----:B---3--:R-:W-:Y:S01]  /*12eb0*/  F2FP.PACK_AB R100, R168, R163 ;  /* 0x000000a3a864723e */ /* 0x008fe200000000ff */
[----:B------:R-:W-:Y:S01]  /*12ec0*/  FFMA.FTZ R236, R236, c[0x0][0x2d0], -R165 ;  /* 0x0000b400ecec7a23 */ /* 0x000fe200000108a5 */
[----:B------:R-:W-:Y:S03]  /*12ed0*/  F2FP.PACK_AB R101, R172, R167 ;  /* 0x000000a7ac65723e */ /* 0x000fe600000000ff */
[C---:B------:R-:W-:Y:S02]  /*12ee0*/  HMMA.16816.F32 R80, R136.reuse, R102, R80 ;  /* 0x000000668850723c */ /* 0x040fe40000001850 */
[----:B------:R-:W-:Y:S01]  /*12ef0*/  MUFU.EX2 R236, R236 ;  /* 0x000000ec00ec7308 */ /* 0x000fe20000000800 */
[--C-:B------:R-:W-:Y:S02]  /*12f00*/  FFMA.FTZ R175, R246, c[0x0][0x2d0], -R161.reuse ;  /* 0x0000b400f6af7a23 */ /* 0x100fe400000108a1 */
[----:B------:R-:W-:Y:S02]  /*12f10*/  FFMA.FTZ R244, R244, c[0x0][0x2d0], -R161 ;  /* 0x0000b400f4f47a23 */ /* 0x000fe400000108a1 */
[----:B----4-:R-:W-:Y:S01]  /*12f20*/  F2FP.PACK_AB R102, R178, R169 ;  /* 0x000000a9b266723e */ /* 0x010fe200000000ff */
[C---:B-1----:R-:W-:Y:S04]  /*12f30*/  HMMA.16816.F32 R84, R136.reuse, R104, R84 ;  /* 0x000000688854723c */ /* 0x042fe80000001854 */
[----:B------:R-:W-:Y:S01]  /*12f40*/  F2FP.PACK_AB R103, R232, R171 ;  /* 0x000000abe867723e */ /* 0x000fe200000000ff */
[----:B------:R-:W-:Y:S01]  /*12f50*/  MUFU.EX2 R175, R175 ;  /* 0x000000af00af7308 */ /* 0x000fe20000000800 */
[--C-:B------:R-:W-:Y:S02]  /*12f60*/  FFMA.FTZ R225, R242, c[0x0][0x2d0], -R165.reuse ;  /* 0x0000b400f2e17a23 */ /* 0x100fe400000108a5 */
[C---:B------:R-:W-:Y:S01]  /*12f70*/  HMMA.16816.F32 R88, R136.reuse, R106, R88 ;  /* 0x0000006a8858723c */ /* 0x040fe20000001858 */
[----:B------:R-:W1:Y:S03]  /*12f80*/  LDSM.16.MT88.4 R104, [R144+0x900] ;  /* 0x000900009068783b */ /* 0x000e660000004200 */
[----:B------:R-:W-:Y:S02]  /*12f90*/  FFMA.FTZ R238, R238, c[0x0][0x2d0], -R165 ;  /* 0x0000b400eeee7a23 */ /* 0x000fe400000108a5 */
[--C-:B------:R-:W-:Y:S01]  /*12fa0*/  FFMA.FTZ R227, R240, c[0x0][0x2d0], -R161.reuse ;  /* 0x0000b400f0e37a23 */ /* 0x100fe200000108a1 */
[----:B------:R-:W-:Y:S01]  /*12fb0*/  MUFU.EX2 R244, R244 ;  /* 0x000000f400f47308 */ /* 0x000fe20000000800 */
[C---:B-----5:R-:W-:Y:S04]  /*12fc0*/  HMMA.16816.F32 R92, R136.reuse, R108, R92 ;  /* 0x0000006c885c723c */ /* 0x060fe8000000185c */
[----:B------:R-:W-:Y:S02]  /*12fd0*/  FFMA.FTZ R234, R234, c[0x0][0x2d0], -R161 ;  /* 0x0000b400eaea7a23 */ /* 0x000fe400000108a1 */
[--C-:B------:R-:W-:Y:S02]  /*12fe0*/  FFMA.FTZ R229, R230, c[0x0][0x2d0], -R165.reuse ;  /* 0x0000b400e6e57a23 */ /* 0x100fe400000108a5 */
[----:B------:R-:W-:Y:S01]  /*12ff0*/  HMMA.16816.F32 R96, R136, R110, R96 ;  /* 0x0000006e8860723c */ /* 0x000fe20000001860 */
[----:B------:R-:W2:Y:S01]  /*13000*/  LDSM.16.MT88.4 R108, [R144+0x2900] ;  /* 0x00290000906c783b */ /* 0x000ea20000004200 */
[----:B------:R-:W-:Y:S02]  /*13010*/  MUFU.EX2 R225, R225 ;  /* 0x000000e100e17308 */ /* 0x000fe40000000800 */
[----:B------:R-:W-:Y:S02]  /*13020*/  FFMA.FTZ R226, R226, c[0x0][0x2d0], -R165 ;  /* 0x0000b400e2e27a23 */ /* 0x000fe400000108a5 */
[--C-:B------:R-:W-:Y:S02]  /*13030*/  FFMA.FTZ R228, R228, c[0x0][0x2d0], -R161.reuse ;  /* 0x0000b400e4e47a23 */ /* 0x100fe400000108a1 */
[C---:B------:R-:W-:Y:S04]  /*13040*/  HMMA.16816.F32 R4, R100.reuse, R112, R4 ;  /* 0x000000706404723c */ /* 0x040fe80000001804 */
[----:B------:R-:W-:Y:S01]  /*13050*/  MUFU.EX2 R238, R238 ;  /* 0x000000ee00ee7308 */ /* 0x000fe20000000800 */
[----:B------:R-:W-:Y:S02]  /*13060*/  FFMA.FTZ R231, R174, c[0x0][0x2d0], -R161 ;  /* 0x0000b400aee77a23 */ /* 0x000fe400000108a1 */
[--C-:B------:R-:W-:Y:S01]  /*13070*/  FFMA.FTZ R170, R170, c[0x0][0x2d0], -R165.reuse ;  /* 0x0000b400aaaa7a23 */ /* 0x100fe200000108a5 */
[C---:B------:R-:W-:Y:S01]  /*13080*/  HMMA.16816.F32 R8, R100.reuse, R114, R8 ;  /* 0x000000726408723c */ /* 0x040fe20000001808 */
[----:B------:R-:W3:Y:S03]  /*13090*/  LDSM.16.MT88.4 R112, [R134+UR4+0x2900] ;  /* 0x002900048670783b */ /* 0x000ee60008004200 */
[----:B------:R-:W-:Y:S02]  /*130a0*/  FFMA.FTZ R165, R164, c[0x0][0x2d0], -R165 ;  /* 0x0000b400a4a57a23 */ /* 0x000fe400000108a5 */
[----:B------:R-:W-:Y:S01]  /*130b0*/  MUFU.EX2 R227, R227 ;  /* 0x000000e300e37308 */ /* 0x000fe20000000800 */
[--C-:B------:R-:W-:Y:S01]  /*130c0*/  FFMA.FTZ R164, R166, c[0x0][0x2d0], -R161.reuse ;  /* 0x0000b400a6a47a23 */ /* 0x100fe200000108a1 */
[C---:B-1----:R-:W-:Y:S04]  /*130d0*/  HMMA.16816.F32 R12, R100.reuse, R104, R12 ;  /* 0x00000068640c723c */ /* 0x042fe8000000180c */
[----:B------:R-:W-:Y:S02]  /*130e0*/  FFMA.FTZ R161, R162, c[0x0][0x2d0], -R161 ;  /* 0x0000b400a2a17a23 */ /* 0x000fe400000108a1 */
[----:B------:R-:W-:Y:S02]  /*130f0*/  FFMA.FTZ R160, R132, R207, R160 ;  /* 0x000000cf84a07223 */ /* 0x000fe400000100a0 */
[----:B------:R-:W-:Y:S01]  /*13100*/  MUFU.EX2 R234, R234 ;  /* 0x000000ea00ea7308 */ /* 0x000fe20000000800 */
[C---:B------:R-:W-:Y:S01]  /*13110*/  HMMA.16816.F32 R16, R100.reuse, R106, R16 ;  /* 0x0000006a6410723c */ /* 0x040fe20000001810 */
[----:B------:R-:W1:Y:S02]  /*13120*/  LDSM.16.MT88.4 R104, [R145+0x2900] ;  /* 0x002900009168783b */ /* 0x000e640000004200 */
[----:B------:R-:W-:Y:S02]  /*13130*/  FADD.FTZ R159, R159, R160 ;  /* 0x000000a09f9f7221 */ /* 0x000fe40000010000 */
[----:B------:R-:W-:Y:S03]  /*13140*/  FADD.FTZ R157, R156, R157 ;  /* 0x0000009d9c9d7221 */ /* 0x000fe60000010000 */
[C---:B------:R-:W-:Y:S01]  /*13150*/  HMMA.16816.F32 R20, R100.reuse, R116, R20 ;  /* 0x000000746414723c */ /* 0x040fe20000001814 */
[----:B------:R-:W-:Y:S03]  /*13160*/  MUFU.EX2 R229, R229 ;  /* 0x000000e500e57308 */ /* 0x000fe60000000800 */
[----:B------:R-:W-:Y:S02]  /*13170*/  FADD.FTZ R158, R158, R159 ;  /* 0x0000009f9e9e7221 */ /* 0x000fe40000010000 */
[----:B------:R-:W-:Y:S02]  /*13180*/  IMAD.MOV.U32 R132, RZ, RZ, R0 ;  /* 0x000000ffff847224 */ /* 0x000fe400078e0000 */
[C---:B------:R-:W-:Y:S01]  /*13190*/  HMMA.16816.F32 R24, R100.reuse, R118, R24 ;  /* 0x000000766418723c */ /* 0x040fe20000001818 */
[----:B------:R-:W4:Y:S02]  /*131a0*/  LDSM.16.MT88.4 R116, [R135+UR4+0x4900] ;  /* 0x004900048774783b */ /* 0x000f240008004200 */
[----:B------:R-:W5:Y:S01]  /*131b0*/  MUFU.EX2 R226, R226 ;  /* 0x000000e200e27308 */ /* 0x000f620000000800 */
[----:B------:R-:W-:Y:S04]  /*131c0*/  FADD.FTZ R158, R155, R158 ;  /* 0x0000009e9b9e7221 */ /* 0x000fe80000010000 */
[C---:B------:R-:W-:Y:S04]  /*131d0*/  HMMA.16816.F32 R28, R100.reuse, R120, R28 ;  /* 0x00000078641c723c */ /* 0x040fe8000000181c */
[----:B------:R-:W-:Y:S01]  /*131e0*/  FADD.FTZ R163, R163, R158 ;  /* 0x0000009ea3a37221 */ /* 0x000fe20000010000 */
[----:B------:R-:W-:Y:S03]  /*131f0*/  MUFU.EX2 R228, R228 ;  /* 0x000000e400e47308 */ /* 0x000fe60000000800 */
[C---:B------:R-:W-:Y:S01]  /*13200*/  HMMA.16816.F32 R32, R100.reuse, R122, R32 ;  /* 0x0000007a6420723c */ /* 0x040fe20000001820 */
[----:B------:R-:W-:Y:S03]  /*13210*/  LDSM.16.MT88.4 R120, [R145+0x4900] ;  /* 0x004900009178783b */ /* 0x000fe60000004200 */
[----:B------:R-:W-:Y:S03]  /*13220*/  FADD.FTZ R168, R168, R163 ;  /* 0x000000a3a8a87221 */ /* 0x000fe60000010000 */
[----:B------:R-:W1:Y:S01]  /*13230*/  MUFU.EX2 R231, R231 ;  /* 0x000000e700e77308 */ /* 0x000e620000000800 */
[C---:B------:R-:W-:Y:S04]  /*13240*/  HMMA.16816.F32 R36, R100.reuse, R124, R36 ;  /* 0x0000007c6424723c */ /* 0x040fe80000001824 */
[----:B-----5:R-:W-:Y:S01]  /*13250*/  F2FP.PACK_AB R136, R226, R229 ;  /* 0x000000e5e288723e */ /* 0x020fe200000000ff */
[----:B------:R-:W-:Y:S03]  /*13260*/  FADD.FTZ R169, R169, R168 ;  /* 0x000000a8a9a97221 */ /* 0x000fe60000010000 */
[C---:B------:R-:W-:Y:S01]  /*13270*/  HMMA.16816.F32 R40, R100.reuse, R126, R40 ;  /* 0x0000007e6428723c */ /* 0x040fe20000001828 */
[----:B------:R-:W-:Y:S01]  /*13280*/  LDSM.16.MT88.4 R124, [R144+0x1100] ;  /* 0x00110000907c783b */ /* 0x000fe20000004200 */
[----:B------:R-:W-:Y:S02]  /*13290*/  MUFU.EX2 R170, R170 ;  /* 0x000000aa00aa7308 */ /* 0x000fe40000000800 */
[----:B------:R-:W-:Y:S04]  /*132a0*/  FADD.FTZ R178, R178, R169 ;  /* 0x000000a9b2b27221 */ /* 0x000fe80000010000 */
[C---:B--2---:R-:W-:Y:S04]  /*132b0*/  HMMA.16816.F32 R44, R100.reuse, R108, R44 ;  /* 0x0000006c642c723c */ /* 0x044fe8000000182c */
[----:B------:R-:W2:Y:S01]  /*132c0*/  MUFU.EX2 R165, R165 ;  /* 0x000000a500a57308 */ /* 0x000ea20000000800 */
[----:B-1----:R-:W-:Y:S03]  /*132d0*/  F2FP.PACK_AB R137, R231, R228 ;  /* 0x000000e4e789723e */ /* 0x002fe600000000ff */
[C---:B------:R-:W-:Y:S01]  /*132e0*/  HMMA.16816.F32 R48, R100.reuse, R110, R48 ;  /* 0x0000006e6430723c */ /* 0x040fe20000001830 */
[----:B------:R-:W1:Y:S05]  /*132f0*/  LDSM.16.MT88.4 R108, [R144+0x4900] ;  /* 0x00490000906c783b */ /* 0x000e6a0000004200 */
[----:B------:R-:W-:Y:S02]  /*13300*/  MUFU.EX2 R164, R164 ;  /* 0x000000a400a47308 */ /* 0x000fe40000000800 */
[C---:B---3--:R-:W-:Y:S08]  /*13310*/  HMMA.16816.F32 R52, R100.reuse, R112, R52 ;  /* 0x000000706434723c */ /* 0x048ff00000001834 */
[C---:B------:R-:W-:Y:S01]  /*13320*/  HMMA.16816.F32 R56, R100.reuse, R114, R56 ;  /* 0x000000726438723c */ /* 0x040fe20000001838 */
[----:B------:R-:W3:Y:S01]  /*13330*/  LDSM.16.MT88.4 R112, [R134+UR4+0x4900] ;  /* 0x004900048670783b */ /* 0x000ee20008004200 */
[----:B------:R-:W5:Y:S02]  /*13340*/  MUFU.EX2 R161, R161 ;  /* 0x000000a100a17308 */ /* 0x000f640000000800 */
[----:B--2---:R-:W-:Y:S04]  /*13350*/  F2FP.PACK_AB R138, R165, R170 ;  /* 0x000000aaa58a723e */ /* 0x004fe800000000ff */
[C---:B------:R-:W-:Y:S08]  /*13360*/  HMMA.16816.F32 R60, R100.reuse, R104, R60 ;  /* 0x00000068643c723c */ /* 0x040ff0000000183c */
[C---:B------:R-:W-:Y:S01]  /*13370*/  HMMA.16816.F32 R64, R100.reuse, R106, R64 ;  /* 0x0000006a6440723c */ /* 0x040fe20000001840 */
[----:B------:R-:W2:Y:S07]  /*13380*/  LDSM.16.MT88.4 R104, [R135+UR4+0x1100] ;  /* 0x001100048768783b */ /* 0x000eae0008004200 */
[C---:B----4-:R-:W-:Y:S04]  /*13390*/  HMMA.16816.F32 R68, R100.reuse, R116, R68 ;  /* 0x000000746444723c */ /* 0x050fe80000001844 */
[----:B-----5:R-:W-:Y:S04]  /*133a0*/  F2FP.PACK_AB R139, R161, R164 ;  /* 0x000000a4a18b723e */ /* 0x020fe800000000ff */
[C---:B------:R-:W-:Y:S01]  /*133b0*/  HMMA.16816.F32 R72, R100.reuse, R118, R72 ;  /* 0x000000766448723c */ /* 0x040fe20000001848 */
[----:B------:R-:W4:Y:S07]  /*133c0*/  LDSM.16.MT88.4 R116, [R145+0x1100] ;  /* 0x001100009174783b */ /* 0x000f2e0000004200 */
[C---:B-1----:R-:W-:Y:S08]  /*133d0*/  HMMA.16816.F32 R76, R100.reuse, R108, R76 ;  /* 0x0000006c644c723c */ /* 0x042ff0000000184c */
[C---:B------:R-:W-:Y:S01]  /*133e0*/  HMMA.16816.F32 R80, R100.reuse, R110, R80 ;  /* 0x0000006e6450723c */ /* 0x040fe20000001850 */
[----:B------:R-:W1:Y:S07]  /*133f0*/  LDSM.16.MT88.4 R108, [R135+UR4+0x3100] ;  /* 0x00310004876c783b */ /* 0x000e6e0008004200 */
        /* <DEDUP_REMOVED lines=44> */
[C---:B------:R-:W-:Y:S01]  /*136c0*/  HMMA.16816.F32 R80, R100.reuse, R122, R80 ;  /* 0x0000007a6450723c */ /* 0x040fe20000001850 */
[----:B------:R-:W1:Y:S07]  /*136d0*/  LDSM.16.MT88.4 R120, [R145+0x1900] ;  /* 0x001900009178783b */ /* 0x000e6e0000004200 */
[C---:B------:R-:W-:Y:S08]  /*136e0*/  HMMA.16816.F32 R84, R100.reuse, R124, R84 ;  /* 0x0000007c6454723c */ /* 0x040ff00000001854 */
[C---:B------:R-:W-:Y:S08]  /*136f0*/  HMMA.16816.F32 R88, R100.reuse, R126, R88 ;  /* 0x0000007e6458723c */ /* 0x040ff00000001858 */
[C---:B------:R-:W-:Y:S08]  /*13700*/  HMMA.16816.F32 R92, R100.reuse, R128, R92 ;  /* 0x00000080645c723c */ /* 0x040ff0000000185c */
[----:B------:R-:W-:Y:S08]  /*13710*/  HMMA.16816.F32 R96, R100, R130, R96 ;  /* 0x000000826460723c */ /* 0x000ff00000001860 */
[C---:B--2---:R-:W-:Y:S08]  /*13720*/  HMMA.16816.F32 R128, R136.reuse, R104, R4 ;  /* 0x000000688880723c */ /* 0x044ff00000001804 */
[C---:B------:R-:W-:Y:S01]  /*13730*/  HMMA.16816.F32 R124, R136.reuse, R106, R8 ;  /* 0x0000006a887c723c */ /* 0x040fe20000001808 */
[----:B------:R-:W2:Y:S07]  /*13740*/  LDSM.16.MT88.4 R8, [R135+UR4+0x3900] ;  /* 0x003900048708783b */ /* 0x000eae0008004200 */
[C---:B----4-:R-:W-:Y:S01]  /*13750*/  HMMA.16816.F32 R100, R136.reuse, R112, R12 ;  /* 0x000000708864723c */ /* 0x050fe2000000180c */
[----:B------:R-:W3:Y:S07]  /*13760*/  LDSM.16.MT88.4 R12, [R144+0x3900] ;  /* 0x00390000900c783b */ /* 0x000eee0000004200 */
[C---:B------:R-:W-:Y:S01]  /*13770*/  HMMA.16816.F32 R104, R136.reuse, R114, R16 ;  /* 0x000000728868723c */ /* 0x040fe20000001810 */
[----:B------:R-:W4:Y:S07]  /*13780*/  LDSM.16.MT88.4 R16, [R134+UR4+0x3900] ;  /* 0x003900048610783b */ /* 0x000f2e0008004200 */
[C---:B------:R-:W-:Y:S08]  /*13790*/  HMMA.16816.F32 R108, R136.reuse, R140, R20 ;  /* 0x0000008c886c723c */ /* 0x040ff00000001814 */
[C---:B------:R-:W-:Y:S07]  /*137a0*/  HMMA.16816.F32 R112, R136.reuse, R142, R24 ;  /* 0x0000008e8870723c */ /* 0x040fee0000001818 */
[----:B------:R-:W-:Y:S01]  /*137b0*/  @P0 IADD3 R24, R211, -0x2, RZ ;  /* 0xfffffffed3180810 */ /* 0x000fe20007ffe0ff */
[C---:B-1----:R-:W-:Y:S04]  /*137c0*/  HMMA.16816.F32 R116, R136.reuse, R120, R28 ;  /* 0x000000788874723c */ /* 0x042fe8000000181c */
[----:B------:R-:W-:Y:S04]  /*137d0*/  @P0 SHF.R.S32.HI R20, RZ, 0x1f, R24 ;  /* 0x0000001fff140819 */ /* 0x000fe80000011418 */
[C---:B------:R-:W-:Y:S08]  /*137e0*/  HMMA.16816.F32 R120, R136.reuse, R122, R32 ;  /* 0x0000007a8878723c */ /* 0x040ff00000001820 */
[C---:B--2---:R-:W-:Y:S07]  /*137f0*/  HMMA.16816.F32 R36, R136.reuse, R8, R36 ;  /* 0x000000088824723c */ /* 0x044fee0000001824 */
[----:B------:R-:W-:Y:S01]  /*13800*/  @P0 IMAD R9, R20, c[0x0][0x1e0], RZ ;  /* 0x0000780014090a24 */ /* 0x000fe200078e02ff */
[C---:B------:R-:W-:Y:S01]  /*13810*/  HMMA.16816.F32 R40, R136.reuse, R10, R40 ;  /* 0x0000000a8828723c */ /* 0x040fe20000001828 */
[----:B------:R-:W1:Y:S03]  /*13820*/  LDSM.16.MT88.4 R20, [R145+0x3900] ;  /* 0x003900009114783b */ /* 0x000e660000004200 */
[C---:B------:R-:W-:Y:S02]  /*13830*/  @P0 IMAD R9, R24.reuse, c[0x0][0x1e4], R9 ;  /* 0x0000790018090a24 */ /* 0x040fe400078e0209 */
[----:B------:R-:W-:Y:S02]  /*13840*/  @P0 IMAD.WIDE.U32 R24, R24, c[0x0][0x1e0], RZ ;  /* 0x0000780018180a25 */ /* 0x000fe400078e00ff */
[C---:B---3--:R-:W-:Y:S04]  /*13850*/  HMMA.16816.F32 R44, R136.reuse, R12, R44 ;  /* 0x0000000c882c723c */ /* 0x048fe8000000182c */
[----:B------:R-:W-:Y:S01]  /*13860*/  @P0 IMAD.IADD R9, R25, 0x1, R9 ;  /* 0x0000000119090824 */ /* 0x000fe200078e0209 */
[C---:B------:R-:W-:Y:S03]  /*13870*/  @P0 SHF.L.U32 R31, R24.reuse, 0x6, RZ ;  /* 0x00000006181f0819 */ /* 0x040fe600000006ff */
[C---:B------:R-:W-:Y:S04]  /*13880*/  HMMA.16816.F32 R48, R136.reuse, R14, R48 ;  /* 0x0000000e8830723c */ /* 0x040fe80000001830 */
[----:B------:R-:W-:Y:S02]  /*13890*/  @P0 SHF.L.U64.HI R29, R24, 0x6, R9 ;  /* 0x00000006181d0819 */ /* 0x000fe40000010209 */
[----:B------:R-:W2:Y:S01]  /*138a0*/  LDSM.16.MT88.4 R8, [R135+UR4+0x5900] ;  /* 0x005900048708783b */ /* 0x000ea20008004200 */
[----:B------:R-:W-:Y:S01]  /*138b0*/  @P0 IADD3 R12, P1, R31, R200, RZ ;  /* 0x000000c81f0c0210 */ /* 0x000fe20007f3e0ff */
[C---:B----4-:R-:W-:Y:S04]  /*138c0*/  HMMA.16816.F32 R52, R136.reuse, R16, R52 ;  /* 0x000000108834723c */ /* 0x050fe80000001834 */
[----:B------:R-:W-:Y:S01]  /*138d0*/  @P0 IMAD.X R13, R29, 0x1, R205, P1 ;  /* 0x000000011d0d0824 */ /* 0x000fe200008e06cd */
[C---:B------:R-:W-:Y:S03]  /*138e0*/  @P0 LEA R24, P1, R12.reuse, c[0x0][0x1c8], 0x1 ;  /* 0x000072000c180a11 */ /* 0x040fe600078208ff */
[C---:B------:R-:W-:Y:S04]  /*138f0*/  HMMA.16816.F32 R56, R136.reuse, R18, R56 ;  /* 0x000000128838723c */ /* 0x040fe80000001838 */
[----:B------:R-:W-:Y:S02]  /*13900*/  @P0 LEA.HI.X R25, R12, c[0x0][0x1cc], R13, 0x1, P1 ;  /* 0x000073000c190a11 */ /* 0x000fe400008f0c0d */
[----:B------:R-:W-:Y:S02]  /*13910*/  @P0 IADD3 R13, P1, R31, R214, RZ ;  /* 0x000000d61f0d0210 */ /* 0x000fe40007f3e0ff */
[C---:B-1----:R-:W-:Y:S04]  /*13920*/  HMMA.16816.F32 R60, R136.reuse, R20, R60 ;  /* 0x00000014883c723c */ /* 0x042fe8000000183c */
[----:B------:R-:W-:Y:S02]  /*13930*/  @P0 IADD3.X R12, R29, R223, RZ, P1, !PT ;  /* 0x000000df1d0c0210 */ /* 0x000fe40000ffe4ff */
[C---:B------:R-:W-:Y:S02]  /*13940*/  @P0 LEA R26, P1, R13.reuse, c[0x0][0x1c8], 0x1 ;  /* 0x000072000d1a0a11 */ /* 0x040fe400078208ff */
[C---:B------:R-:W-:Y:S04]  /*13950*/  HMMA.16816.F32 R64, R136.reuse, R22, R64 ;  /* 0x000000168840723c */ /* 0x040fe80000001840 */
[----:B------:R-:W-:Y:S02]  /*13960*/  @P0 LEA.HI.X R27, R13, c[0x0][0x1cc], R12, 0x1, P1 ;  /* 0x000073000d1b0a11 */ /* 0x000fe400008f0c0c */
[----:B------:R-:W1:Y:S01]  /*13970*/  LDSM.16.MT88.4 R12, [R144+0x5900] ;  /* 0x00590000900c783b */ /* 0x000e620000004200 */
[----:B------:R-:W-:Y:S05]  /*13980*/  @P0 IADD3 R16, P1, R31, R212, RZ ;  /* 0x000000d41f100210 */ /* 0x000fea0007f3e0ff */
[----:B------:R-:W-:Y:S01]  /*13990*/  @P0 IMAD.X R17, R29, 0x1, R222, P1 ;  /* 0x000000011d110824 */ /* 0x000fe200008e06de */
        /* <DEDUP_REMOVED lines=8> */
[----:B------:R-:W-:Y:S01]  /*13a20*/  @P0 IMAD.X R8, R29, 0x1, R205, P1 ;  /* 0x000000011d080824 */ /* 0x000fe200008e06cd */
[C---:B------:R-:W-:Y:S04]  /*13a30*/  @P0 LEA R22, P1, R23.reuse, c[0x0][0x1c8], 0x1 ;  /* 0x0000720017160a11 */ /* 0x040fe800078208ff */
[----:B------:R-:W-:Y:S02]  /*13a40*/  @P0 LEA.HI.X R23, R23, c[0x0][0x1cc], R8, 0x1, P1 ;  /* 0x0000730017170a11 */ /* 0x000fe400008f0c08 */
[----:B------:R-:W-:Y:S04]  /*13a50*/  @P0 IADD3 R8, P1, R31, R214, RZ ;  /* 0x000000d61f080210 */ /* 0x000fe80007f3e0ff */
[----:B------:R-:W-:Y:S01]  /*13a60*/  @P0 IADD3.X R9, R29, R223, RZ, P1, !PT ;  /* 0x000000df1d090210 */ /* 0x000fe20000ffe4ff */
[C---:B-1----:R-:W-:Y:S03]  /*13a70*/  HMMA.16816.F32 R76, R136.reuse, R12, R76 ;  /* 0x0000000c884c723c */ /* 0x042fe6000000184c */
[C---:B------:R-:W-:Y:S04]  /*13a80*/  @P0 LEA R32, P1, R8.reuse, c[0x0][0x1c8], 0x1 ;  /* 0x0000720008200a11 */ /* 0x040fe800078208ff */
[----:B------:R-:W-:Y:S01]  /*13a90*/  @P0 LEA.HI.X R33, R8, c[0x0][0x1cc], R9, 0x1, P1 ;  /* 0x0000730008210a11 */ /* 0x000fe200008f0c09 */
[C---:B------:R-:W-:Y:S01]  /*13aa0*/  HMMA.16816.F32 R80, R136.reuse, R14, R80 ;  /* 0x0000000e8850723c */ /* 0x040fe20000001850 */
[----:B------:R-:W1:Y:S02]  /*13ab0*/  LDSM.16.MT88.4 R8, [R145+0x5900] ;  /* 0x005900009108783b */ /* 0x000e640000004200 */
[----:B------:R-:W-:Y:S01]  /*13ac0*/  ISETP.GE.AND P1, PT, R206, 0x1, PT ;  /* 0x00000001ce00780c */ /* 0x000fe20003f26270 */
[----:B------:R-:W-:Y:S01]  /*13ad0*/  FADD.FTZ R12, R154, R157 ;  /* 0x0000009d9a0c7221 */ /* 0x000fe20000010000 */
[----:B------:R-:W-:Y:S03]  /*13ae0*/  IADD3 R206, R206, 0x1, RZ ;  /* 0x00000001cece7810 */ /* 0x000fe60007ffe0ff */
[----:B------:R-:W-:Y:S01]  /*13af0*/  FADD.FTZ R12, R153, R12 ;  /* 0x0000000c990c7221 */ /* 0x000fe20000010000 */
[----:B------:R-:W-:Y:S01]  /*13b00*/  SEL R206, R206, RZ, !P1 ;  /* 0x000000ffcece7207 */ /* 0x000fe20004800000 */
[C---:B--2---:R-:W-:Y:S03]  /*13b10*/  HMMA.16816.F32 R84, R136.reuse, R16, R84 ;  /* 0x000000108854723c */ /* 0x044fe60000001854 */
[----:B------:R-:W-:Y:S01]  /*13b20*/  @P0 IADD3 R31, P1, R31, R212, RZ ;  /* 0x000000d41f1f0210 */ /* 0x000fe20007f3e0ff */
[----:B------:R-:W-:Y:S02]  /*13b30*/  @P0 IMAD R13, R206, 0x3000, R197 ;  /* 0x00003000ce0d0824 */ /* 0x000fe400078e02c5 */
[----:B------:R-:W-:Y:S02]  /*13b40*/  FADD.FTZ R167, R167, R12 ;  /* 0x0000000ca7a77221 */ /* 0x000fe40000010000 */
[----:B------:R-:W-:Y:S01]  /*13b50*/  @P0 IMAD.X R28, R29, 0x1, R222, P1 ;  /* 0x000000011d1c0824 */ /* 0x000fe200008e06de */
[----:B------:R-:W-:Y:S01]  /*13b60*/  @P0 SHF.L.U32 R3, R13, 0x1, RZ ;  /* 0x000000010d030819 */ /* 0x000fe200000006ff */
[C---:B------:R-:W-:Y:S03]  /*13b70*/  HMMA.16816.F32 R88, R136.reuse, R18, R88 ;  /* 0x000000128858723c */ /* 0x040fe60000001858 */
[C---:B------:R-:W-:Y:S01]  /*13b80*/  @P0 LEA R14, P1, R31.reuse, c[0x0][0x1c8], 0x1 ;  /* 0x000072001f0e0a11 */ /* 0x040fe200078208ff */
[----:B------:R-:W-:Y:S01]  /*13b90*/  @!PT LDS RZ, [RZ] ;  /* 0x00000000fffff984 */ /* 0x000fe20000000800 */
[----:B------:R-:W-:Y:S01]  /*13ba0*/  @!PT LDS RZ, [RZ] ;  /* 0x00000000fffff984 */ /* 0x000fe20000000800 */
[----:B------:R-:W-:Y:S01]  /*13bb0*/  @!PT LDS RZ, [RZ] ;  /* 0x00000000fffff984 */ /* 0x000fe20000000800 */
[----:B------:R2:W-:Y:S01]  /*13bc0*/  @P0 LDGSTS.E.BYPASS.LTC128B.128 [R3+0xc100], [R24.64], !P6 ;  /* 0x0c10000018030fae */ /* 0x0005e2000f101d46 */
[----:B------:R-:W-:Y:S02]  /*13bd0*/  FADD.FTZ R172, R172, R167 ;  /* 0x000000a7acac7221 */ /* 0x000fe40000010000 */
[----:B------:R-:W-:Y:S02]  /*13be0*/  @P0 LEA.HI.X R15, R31, c[0x0][0x1cc], R28, 0x1, P1 ;  /* 0x000073001f0f0a11 */ /* 0x000fe400008f0c1c */
[----:B------:R-:W-:Y:S03]  /*13bf0*/  FADD.FTZ R171, R171, R172 ;  /* 0x000000acabab7221 */ /* 0x000fe60000010000 */
[----:B------:R2:W-:Y:S01]  /*13c00*/  @P0 LDGSTS.E.BYPASS.LTC128B.128 [R3+0xe100], [R26.64], !P5 ;  /* 0x0e1000001a030fae */ /* 0x0005e2000e901d46 */
[----:B------:R-:W-:Y:S04]  /*13c10*/  FADD.FTZ R232, R232, R171 ;  /* 0x000000abe8e87221 */ /* 0x000fe80000010000 */
[----:B------:R-:W-:Y:S03]  /*13c20*/  FADD.FTZ R175, R175, R232 ;  /* 0x000000e8afaf7221 */ /* 0x000fe60000010000 */
[----:B------:R2:W-:Y:S01]  /*13c30*/  @P0 LDGSTS.E.BYPASS.LTC128B.128 [R3+0x10100], [R20.64], !P3 ;  /* 0x1010000014030fae */ /* 0x0005e2000d901d46 */
[C---:B-1----:R-:W-:Y:S03]  /*13c40*/  HMMA.16816.F32 R92, R136.reuse, R8, R92 ;  /* 0x00000008885c723c */ /* 0x042fe6000000185c */
[----:B------:R-:W-:Y:S04]  /*13c50*/  FADD.FTZ R244, R244, R175 ;  /* 0x000000aff4f47221 */ /* 0x000fe80000010000 */
[----:B------:R2:W-:Y:S01]  /*13c60*/  @P0 LDGSTS.E.BYPASS.LTC128B.128 [R3+0xd100], [R22.64], !P6 ;  /* 0x0d10000016030fae */ /* 0x0005e2000f101d46 */
[----:B------:R-:W-:Y:S01]  /*13c70*/  FADD.FTZ R227, R227, R244 ;  /* 0x000000f4e3e37221 */ /* 0x000fe20000010000 */
[----:B------:R-:W-:Y:S03]  /*13c80*/  HMMA.16816.F32 R96, R136, R10, R96 ;  /* 0x0000000a8860723c */ /* 0x000fe60000001860 */
[----:B------:R-:W-:Y:S03]  /*13c90*/  FADD.FTZ R227, R234, R227 ;  /* 0x000000e3eae37221 */ /* 0x000fe60000010000 */
[----:B------:R2:W-:Y:S01]  /*13ca0*/  @P0 LDGSTS.E.BYPASS.LTC128B.128 [R3+0xf100], [R32.64], !P5 ;  /* 0x0f10000020030fae */ /* 0x0005e2000e901d46 */
[----:B------:R-:W-:Y:S05]  /*13cb0*/  FADD.FTZ R228, R228, R227 ;  /* 0x000000e3e4e47221 */ /* 0x000fea0000010000 */
[----:B------:R-:W-:Y:S02]  /*13cc0*/  FADD.FTZ R231, R231, R228 ;  /* 0x000000e4e7e77221 */ /* 0x000fe40000010000 */
[----:B------:R2:W-:Y:S01]  /*13cd0*/  @P0 LDGSTS.E.BYPASS.LTC128B.128 [R3+0x11100], [R14.64], !P3 ;  /* 0x111000000e030fae */ /* 0x0005e2000d901d46 */
[C---:B------:R-:W-:Y:S01]  /*13ce0*/  ISETP.GT.AND P0, PT, R211.reuse, R224, PT ;  /* 0x000000e0d300720c */ /* 0x040fe20003f04270 */
[----:B------:R-:W-:Y:S01]  /*13cf0*/  FADD.FTZ R164, R164, R231 ;  /* 0x000000e7a4a47221 */ /* 0x000fe20000010000 */
[----:B------:R-:W-:Y:S03]  /*13d00*/  IADD3 R211, R211, -0x1, RZ ;  /* 0xffffffffd3d37810 */ /* 0x000fe60007ffe0ff */
[----:B------:R-:W-:Y:S02]  /*13d10*/  FADD.FTZ R208, R161, R164 ;  /* 0x000000a4a1d07221 */ /* 0x000fe40000010000 */
[----:B------:R-:W0:Y:S01]  /*13d20*/  LDGDEPBAR ;  /* 0x00000000000079af */ /* 0x000e220000000000 */
[----:B--2---:R-:W-:Y:S05]  /*13d30*/  MOV R3, R2 ;  /* 0x0000000200037202 */ /* 0x004fea0000000f00 */
[----:B------:R-:W-:-:S05]  /*13d40*/  @P0 BRA `(.L_x_2545) ;  /* 0xffffd09000000947 */ /* 0x000fca000383ffff */
.L_x_2544:
        /* <DEDUP_REMOVED lines=22> */
.L_x_2547:
        /* <DEDUP_REMOVED lines=19> */
[----:B------:R-:W1:Y:S01]  /*13fe0*/  LDSM.16.M88.4 R8, [R183+UR4+0xc100] ;  /* 0x00c10004b708783b */ /* 0x000e620008000200 */
[----:B------:R-:W-:Y:S02]  /*13ff0*/  @P0 LEA R178, P4, R2, c[0x0][0x1f8], 0x1 ;  /* 0x00007e0002b20a11 */ /* 0x000fe400078808ff */
[----:B------:R-:W-:Y:S02]  /*14000*/  @P0 SHF.L.U64.HI R31, R4, 0x6, R31 ;  /* 0x00000006041f0819 */ /* 0x000fe4000001021f */
[----:B------:R-:W-:Y:S02]  /*14010*/  @P0 IADD3 R0, P3, R20, R215, RZ ;  /* 0x000000d714000210 */ /* 0x000fe40007f7e0ff */
[C---:B------:R-:W-:Y:S01]  /*14020*/  @P0 IADD3.X R13, R31.reuse, R216, RZ, P2, !PT ;  /* 0x000000d81f0d0210 */ /* 0x040fe200017fe4ff */
[----:B------:R-:W2:Y:S01]  /*14030*/  LDSM.16.M88.4 R16, [R183+UR4+0xc900] ;  /* 0x00c90004b710783b */ /* 0x000ea20008000200 */
[----:B------:R-:W-:Y:S07]  /*14040*/  @P0 LEA R168, P2, R0, c[0x0][0x1f8], 0x1 ;  /* 0x00007e0000a80a11 */ /* 0x000fee00078408ff */
[----:B------:R-:W3:Y:S08]  /*14050*/  LDSM.16.M88.4 R24, [R183+UR4+0xd100] ;  /* 0x00d10004b718783b */ /* 0x000ef00008000200 */
[----:B------:R-:W4:Y:S08]  /*14060*/  LDSM.16.M88.4 R136, [R183+UR4+0xd900] ;  /* 0x00d90004b788783b */ /* 0x000f300008000200 */
[----:B------:R-:W-:Y:S01]  /*14070*/  LDSM.16.M88.4 R140, [R186] ;  /* 0x00000000ba8c783b */ /* 0x000fe20000000200 */
[C---:B-1----:R-:W-:Y:S07]  /*14080*/  HMMA.16816.F32 R4, R32.reuse, R8, RZ ;  /* 0x000000082004723c */ /* 0x042fee00000018ff */
[----:B------:R-:W1:Y:S01]  /*14090*/  LDSM.16.M88.4 R144, [R187+0xc100] ;  /* 0x00c10000bb90783b */ /* 0x000e620000000200 */
[C---:B------:R-:W-:Y:S04]  /*140a0*/  @P0 IADD3.X R9, R31.reuse, R203, RZ, P1, !PT ;  /* 0x000000cb1f090210 */ /* 0x040fe80000ffe4ff */
[----:B------:R-:W-:Y:S03]  /*140b0*/  @P0 LEA R176, P1, R12, c[0x0][0x1f8], 0x1 ;  /* 0x00007e000cb00a11 */ /* 0x000fe600078208ff */
[----:B------:R-:W5:Y:S01]  /*140c0*/  LDSM.16.M88.4 R148, [R187+0xc900] ;  /* 0x00c90000bb94783b */ /* 0x000f620000000200 */
[----:B------:R-:W-:Y:S02]  /*140d0*/  @P0 LEA.HI.X R179, R2, c[0x0][0x1fc], R9, 0x1, P4 ;  /* 0x00007f0002b30a11 */ /* 0x000fe400020f0c09 */
[C---:B------:R-:W-:Y:S01]  /*140e0*/  HMMA.16816.F32 R8, R32.reuse, R10, RZ ;  /* 0x0000000a2008723c */ /* 0x040fe200000018ff */
[----:B------:R-:W-:Y:S02]  /*140f0*/  @P0 LEA.HI.X R177, R12, c[0x0][0x1fc], R13, 0x1, P1 ;  /* 0x00007f000cb10a11 */ /* 0x000fe400008f0c0d */
[----:B------:R-:W-:Y:S02]  /*14100*/  @P0 IADD3.X R13, R31, R214, RZ, P3, !PT ;  /* 0x000000d61f0d0210 */ /* 0x000fe40001ffe4ff */
[----:B------:R-:W1:Y:S01]  /*14110*/  LDSM.16.M88.4 R152, [R187+0xd100] ;  /* 0x00d10000bb98783b */ /* 0x000e620000000200 */
[----:B------:R-:W-:Y:S02]  /*14120*/  @P0 IADD3 R20, P1, R195, R20, RZ ;  /* 0x00000014c3140210 */ /* 0x000fe40007f3e0ff */
[----:B------:R-:W-:Y:S02]  /*14130*/  @P0 LEA.HI.X R169, R0, c[0x0][0x1fc], R13, 0x1, P2 ;  /* 0x00007f0000a90a11 */ /* 0x000fe400010f0c0d */
[C---:B--2---:R-:W-:Y:S01]  /*14140*/  HMMA.16816.F32 R12, R32.reuse, R16, RZ ;  /* 0x00000010200c723c */ /* 0x044fe200000018ff */
[----:B------:R-:W-:Y:S02]  /*14150*/  LOP3.LUT P4, RZ, R191, 0x1, RZ, 0xc0, !PT ;  /* 0x00000001bfff7812 */ /* 0x000fe4000788c0ff */
[----:B------:R-:W-:Y:S01]  /*14160*/  @P0 IADD3 R0, P3, R20, R198, RZ ;  /* 0x000000c614000210 */ /* 0x000fe20007f7e0ff */
[----:B------:R-:W2:Y:S01]  /*14170*/  LDSM.16.M88.4 R156, [R187+0xd900] ;  /* 0x00d90000bb9c783b */ /* 0x000ea20000000200 */
[----:B------:R-:W-:Y:S02]  /*14180*/  @P0 IADD3.X R31, R194, R31, RZ, P1, !PT ;  /* 0x0000001fc21f0210 */ /* 0x000fe40000ffe4ff */
[C---:B------:R-:W-:Y:S01]  /*14190*/  @P0 IADD3 R23, P2, R20.reuse, R217, RZ ;  /* 0x000000d914170210 */ /* 0x040fe20007f5e0ff */
[C---:B------:R-:W-:Y:S01]  /*141a0*/  HMMA.16816.F32 R16, R32.reuse, R18, RZ ;  /* 0x000000122010723c */ /* 0x040fe200000018ff */
[----:B------:R-:W-:Y:S03]  /*141b0*/  @P0 IADD3 R20, P1, R20, R215, RZ ;  /* 0x000000d714140210 */ /* 0x000fe60007f3e0ff */
[C---:B------:R-:W-:Y:S02]  /*141c0*/  @P0 IADD3.X R21, R31.reuse, R203, RZ, P3, !PT ;  /* 0x000000cb1f150210 */ /* 0x040fe40001ffe4ff */
[----:B------:R-:W-:Y:S02]  /*141d0*/  @P0 LEA R174, P3, R0, c[0x0][0x1f8], 0x1 ;  /* 0x00007e0000ae0a11 */ /* 0x000fe400078608ff */
[----:B------:R-:W-:Y:S04]  /*141e0*/  @P0 IADD3.X R2, R31, R216, RZ, P2, !PT ;  /* 0x000000d81f020210 */ /* 0x000fe800017fe4ff */
[----:B------:R-:W-:Y:S02]  /*141f0*/  @P0 LEA R172, P2, R23, c[0x0][0x1f8], 0x1 ;  /* 0x00007e0017ac0a11 */ /* 0x000fe400078408ff */
[----:B------:R-:W-:Y:S02]  /*14200*/  @P0 IADD3.X R31, R31, R214, RZ, P1, !PT ;  /* 0x000000d61f1f0210 */ /* 0x000fe40000ffe4ff */
[----:B------:R-:W-:Y:S02]  /*14210*/  @P0 LEA R170, P1, R20, c[0x0][0x1f8], 0x1 ;  /* 0x00007e0014aa0a11 */ /* 0x000fe400078208ff */
[----:B------:R-:W-:Y:S02]  /*14220*/  @P0 LEA.HI.X R175, R0, c[0x0][0x1fc], R21, 0x1, P3 ;  /* 0x00007f0000af0a11 */ /* 0x000fe400018f0c15 */
[----:B------:R-:W-:Y:S01]  /*14230*/  @P0 LEA.HI.X R173, R23, c[0x0][0x1fc], R2, 0x1, P2 ;  /* 0x00007f0017ad0a11 */ /* 0x000fe200010f0c02 */
[----:B------:R-:W-:Y:S01]  /*14240*/  @P0 IMAD R2, R206, 0x6000, R196 ;  /* 0x00006000ce020824 */ /* 0x000fe200078e02c4 */
[----:B------:R-:W-:Y:S02]  /*14250*/  @P0 LEA.HI.X R171, R20, c[0x0][0x1fc], R31, 0x1, P1 ;  /* 0x00007f0014ab0a11 */ /* 0x000fe400008f0c1f */
[C---:B---3--:R-:W-:Y:S01]  /*14260*/  HMMA.16816.F32 R20, R32.reuse, R24, RZ ;  /* 0x000000182014723c */ /* 0x048fe200000018ff */
[C---:B------:R-:W-:Y:S01]  /*14270*/  IADD3 R0, R188.reuse, R29, RZ ;  /* 0x0000001dbc007210 */ /* 0x040fe20007ffe0ff */
[----:B------:R-:W-:Y:S01]  /*14280*/  @!PT LDS RZ, [RZ] ;  /* 0x00000000fffff984 */ /* 0x000fe20000000800 */
[----:B------:R-:W-:Y:S01]  /*14290*/  @!PT LDS RZ, [RZ] ;  /* 0x00000000fffff984 */ /* 0x000fe20000000800 */
[----:B------:R-:W-:Y:S01]  /*142a0*/  @!PT LDS RZ, [RZ] ;  /* 0x00000000fffff984 */ /* 0x000fe20000000800 */
[----:B------:R3:W-:Y:S06]  /*142b0*/  @P0 LDGSTS.E.BYPASS.LTC128B.128 [R2], [R178.64], !P6 ;  /* 0x00000000b2020fae */ /* 0x0007ec000f101d46 */
[C---:B------:R-:W-:Y:S02]  /*142c0*/  HMMA.16816.F32 R24, R32.reuse, R26, RZ ;  /* 0x0000001a2018723c */ /* 0x040fe400000018ff */
[----:B------:R3:W-:Y:S06]  /*142d0*/  @P0 LDGSTS.E.BYPASS.LTC128B.128 [R2+0x2000], [R176.64], !P5 ;  /* 0x02000000b0020fae */ /* 0x0007ec000e901d46 */
[C---:B----4-:R-:W-:Y:S02]  /*142e0*/  HMMA.16816.F32 R28, R32.reuse, R136, RZ ;  /* 0x00000088201c723c */ /* 0x050fe400000018ff */
[----:B------:R3:W-:Y:S06]  /*142f0*/  @P0 LDGSTS.E.BYPASS.LTC128B.128 [R2+0x4000], [R168.64], !P4 ;  /* 0x04000000a8020fae */ /* 0x0007ec000e101d46 */
[----:B------:R-:W-:Y:S02]  /*14300*/  HMMA.16816.F32 R32, R32, R138, RZ ;  /* 0x0000008a2020723c */ /* 0x000fe400000018ff */
[----:B------:R3:W-:Y:S06]  /*14310*/  @P0 LDGSTS.E.BYPASS.LTC128B.128 [R2+0x1000], [R174.64], !P6 ;  /* 0x01000000ae020fae */ /* 0x0007ec000f101d46 */
[C---:B-1----:R-:W-:Y:S02]  /*14320*/  HMMA.16816.F32 R4, R140.reuse, R144, R4 ;  /* 0x000000908c04723c */ /* 0x042fe40000001804 */
[----:B------:R3:W-:Y:S06]  /*14330*/  @P0 LDGSTS.E.BYPASS.LTC128B.128 [R2+0x3000], [R172.64], !P5 ;  /* 0x03000000ac020fae */ /* 0x0007ec000e901d46 */
[C---:B------:R-:W-:Y:S02]  /*14340*/  HMMA.16816.F32 R8, R140.reuse, R146, R8 ;  /* 0x000000928c08723c */ /* 0x040fe40000001808 */
[----:B------:R3:W-:Y:S01]  /*14350*/  @P0 LDGSTS.E.BYPASS.LTC128B.128 [R2+0x5000], [R170.64], !P4 ;  /* 0x05000000aa020fae */ /* 0x0007e2000e101d46 */
[----:B------:R-:W-:Y:S05]  /*14360*/  ISETP.GE.AND P0, PT, R211, 0x2, PT ;  /* 0x00000002d300780c */ /* 0x000fea0003f06270 */
[C---:B-----5:R-:W-:Y:S02]  /*14370*/  HMMA.16816.F32 R12, R140.reuse, R148, R12 ;  /* 0x000000948c0c723c */ /* 0x060fe4000000180c */
[----:B------:R-:W-:Y:S06]  /*14380*/  LDSM.16.M88.4 R160, [R181] ;  /* 0x00000000b5a0783b */ /* 0x000fec0000000200 */
[C---:B------:R-:W-:Y:S02]  /*14390*/  HMMA.16816.F32 R16, R140.reuse, R150, R16 ;  /* 0x000000968c10723c */ /* 0x040fe40000001810 */
[----:B------:R-:W1:Y:S06]  /*143a0*/  LDSM.16.M88.4 R164, [R0+0xc100] ;  /* 0x00c1000000a4783b */ /* 0x000e6c0000000200 */
[C---:B------:R-:W-:Y:S02]  /*143b0*/  HMMA.16816.F32 R20, R140.reuse, R152, R20 ;  /* 0x000000988c14723c */ /* 0x040fe40000001814 */
[----:B------:R-:W0:Y:S02]  /*143c0*/  LDGDEPBAR ;  /* 0x00000000000079af */ /* 0x000e240000000000 */
[C---:B---3--:R-:W-:Y:S04]  /*143d0*/  IADD3 R2, R188.reuse, R187, RZ ;  /* 0x000000bbbc027210 */ /* 0x048fe80007ffe0ff */
[C---:B------:R-:W-:Y:S02]  /*143e0*/  HMMA.16816.F32 R24, R140.reuse, R154, R24 ;  /* 0x0000009a8c18723c */ /* 0x040fe40000001818 */
[----:B------:R-:W3:Y:S06]  /*143f0*/  LDSM.16.M88.4 R136, [R0+0xc900] ;  /* 0x00c900000088783b */ /* 0x000eec0000000200 */
[C---:B--2---:R-:W-:Y:S02]  /*14400*/  HMMA.16816.F32 R28, R140.reuse, R156, R28 ;  /* 0x0000009c8c1c723c */ /* 0x044fe4000000181c */
[----:B------:R-:W2:Y:S06]  /*14410*/  LDSM.16.M88.4 R144, [R0+0xd100] ;  /* 0x00d100000090783b */ /* 0x000eac0000000200 */
[----:B------:R-:W-:Y:S02]  /*14420*/  HMMA.16816.F32 R32, R140, R158, R32 ;  /* 0x0000009e8c20723c */ /* 0x000fe40000001820 */
[----:B------:R-:W4:Y:S06]  /*14430*/  LDSM.16.M88.4 R140, [R0+0xd900] ;  /* 0x00d90000008c783b */ /* 0x000f2c0000000200 */
[C---:B-1----:R-:W-:Y:S02]  /*14440*/  HMMA.16816.F32 R4, R160.reuse, R164, R4 ;  /* 0x000000a4a004723c */ /* 0x042fe40000001804 */
[----:B------:R-:W-:Y:S06]  /*14450*/  LDSM.16.M88.4 R148, [R180] ;  /* 0x00000000b494783b */ /* 0x000fec0000000200 */
[C---:B------:R-:W-:Y:S02]  /*14460*/  HMMA.16816.F32 R8, R160.reuse, R166, R8 ;  /* 0x000000a6a008723c */ /* 0x040fe40000001808 */
[----:B------:R-:W1:Y:S06]  /*14470*/  LDSM.16.M88.4 R152, [R2+0xc100] ;  /* 0x00c100000298783b */ /* 0x000e6c0000000200 */
[C---:B---3--:R-:W-:Y:S02]  /*14480*/  HMMA.16816.F32 R12, R160.reuse, R136, R12 ;  /* 0x00000088a00c723c */ /* 0x048fe4000000180c */
[----:B------:R-:W3:Y:S06]  /*14490*/  LDSM.16.M88.4 R156, [R2+0xc900] ;  /* 0x00c90000029c783b */ /* 0x000eec0000000200 */
[C---:B------:R-:W-:Y:S02]  /*144a0*/  HMMA.16816.F32 R16, R160.reuse, R138, R16 ;  /* 0x0000008aa010723c */ /* 0x040fe40000001810 */
[----:B------:R-:W5:Y:S06]  /*144b0*/  LDSM.16.M88.4 R164, [R2+0xd100] ;  /* 0x00d1000002a4783b */ /* 0x000f6c0000000200 */
[C---:B--2---:R-:W-:Y:S02]  /*144c0*/  HMMA.16816.F32 R20, R160.reuse, R144, R20 ;  /* 0x00000090a014723c */ /* 0x044fe40000001814 */
[----:B------:R-:W2:Y:S06]  /*144d0*/  LDSM.16.M88.4 R168, [R2+0xd900] ;  /* 0x00d9000002a8783b */ /* 0x000eac0000000200 */
[C---:B------:R-:W-:Y:S02]  /*144e0*/  HMMA.16816.F32 R24, R160.reuse, R146, R24 ;  /* 0x00000092a018723c */ /* 0x040fe40000001818 */
[----:B------:R-:W-:Y:S06]  /*144f0*/  LDSM.16.M88.4 R172, [R185+0x4000] ;  /* 0x00400000b9ac783b */ /* 0x000fec0000000200 */
[C---:B----4-:R-:W-:Y:S02]  /*14500*/  HMMA.16816.F32 R28, R160.reuse, R140, R28 ;  /* 0x0000008ca01c723c */ /* 0x050fe4000000181c */
[----:B------:R-:W4:Y:S06]  /*14510*/  LDSM.16.M88.4 R176, [R183+UR4+0xe100] ;  /* 0x00e10004b7b0783b */ /* 0x000f2c0008000200 */
[----:B------:R-:W-:Y:S02]  /*14520*/  HMMA.16816.F32 R32, R160, R142, R32 ;  /* 0x0000008ea020723c */ /* 0x000fe40000001820 */
[----:B------:R-:W2:Y:S06]  /*14530*/  LDSM.16.M88.4 R136, [R183+UR4+0xe900] ;  /* 0x00e90004b788783b */ /* 0x000eac0008000200 */
[C---:B-1----:R-:W-:Y:S02]  /*14540*/  HMMA.16816.F32 R4, R148.reuse, R152, R4 ;  /* 0x000000989404723c */ /* 0x042fe40000001804 */
[----:B------:R-:W1:Y:S06]  /*14550*/  LDSM.16.M88.4 R140, [R183+UR4+0xf100] ;  /* 0x00f10004b78c783b */ /* 0x000e6c0008000200 */
[C---:B------:R-:W-:Y:S02]  /*14560*/  HMMA.16816.F32 R8, R148.reuse, R154, R8 ;  /* 0x0000009a9408723c */ /* 0x040fe40000001808 */
[----:B------:R-:W1:Y:S06]  /*14570*/  LDSM.16.M88.4 R144, [R183+UR4+0xf900] ;  /* 0x00f90004b790783b */ /* 0x000e6c0008000200 */
[C---:B---3--:R-:W-:Y:S02]  /*14580*/  HMMA.16816.F32 R12, R148.reuse, R156, R12 ;  /* 0x0000009c940c723c */ /* 0x048fe4000000180c */
[----:B------:R-:W-:Y:S06]  /*14590*/  LDSM.16.M88.4 R152, [R187+0xe100] ;  /* 0x00e10000bb98783b */ /* 0x000fec0000000200 */
[C---:B------:R-:W-:Y:S02]  /*145a0*/  HMMA.16816.F32 R16, R148.reuse, R158, R16 ;  /* 0x0000009e9410723c */ /* 0x040fe40000001810 */
[----:B------:R-:W-:Y:S06]  /*145b0*/  LDSM.16.M88.4 R156, [R187+0xe900] ;  /* 0x00e90000bb9c783b */ /* 0x000fec0000000200 */
[C---:B-----5:R-:W-:Y:S02]  /*145c0*/  HMMA.16816.F32 R20, R148.reuse, R164, R20 ;  /* 0x000000a49414723c */ /* 0x060fe40000001814 */
[----:B------:R-:W-:Y:S06]  /*145d0*/  LDSM.16.M88.4 R160, [R187+0xf100] ;  /* 0x00f10000bba0783b */ /* 0x000fec0000000200 */
[C---:B------:R-:W-:Y:S02]  /*145e0*/  HMMA.16816.F32 R24, R148.reuse, R166, R24 ;  /* 0x000000a69418723c */ /* 0x040fe40000001818 */
[----:B------:R-:W-:Y:S06]  /*145f0*/  LDSM.16.M88.4 R164, [R0+0xe100] ;  /* 0x00e1000000a4783b */ /* 0x000fec0000000200 */
[C---:B--2---:R-:W-:Y:S08]  /*14600*/  HMMA.16816.F32 R28, R148.reuse, R168, R28 ;  /* 0x000000a8941c723c */ /* 0x044ff0000000181c */
[----:B------:R-:W-:Y:S01]  /*14610*/  HMMA.16816.F32 R32, R148, R170, R32 ;  /* 0x000000aa9420723c */ /* 0x000fe20000001820 */
[----:B------:R-:W2:Y:S07]  /*14620*/  LDSM.16.M88.4 R148, [R186+0x4000] ;  /* 0x00400000ba94783b */ /* 0x000eae0000000200 */
[C---:B----4-:R-:W-:Y:S01]  /*14630*/  HMMA.16816.F32 R4, R172.reuse, R176, R4 ;  /* 0x000000b0ac04723c */ /* 0x050fe20000001804 */
[----:B------:R-:W-:Y:S07]  /*14640*/  LDSM.16.M88.4 R168, [R187+0x10100] ;  /* 0x01010000bba8783b */ /* 0x000fee0000000200 */
[C---:B------:R-:W-:Y:S08]  /*14650*/  HMMA.16816.F32 R8, R172.reuse, R178, R8 ;  /* 0x000000b2ac08723c */ /* 0x040ff00000001808 */
[C---:B------:R-:W-:Y:S08]  /*14660*/  HMMA.16816.F32 R12, R172.reuse, R136, R12 ;  /* 0x00000088ac0c723c */ /* 0x040ff0000000180c */
        /* <DEDUP_REMOVED lines=8> */
[C---:B--2---:R-:W-:Y:S01]  /*146f0*/  HMMA.16816.F32 R4, R148.reuse, R152, R4 ;  /* 0x000000989404723c */ /* 0x044fe20000001804 */
[----:B------:R-:W-:Y:S07]  /*14700*/  LDSM.16.M88.4 R172, [R2+0x10100] ;  /* 0x0101000002ac783b */ /* 0x000fee0000000200 */
[C---:B------:R-:W-:Y:S01]  /*14710*/  HMMA.16816.F32 R8, R148.reuse, R154, R8 ;  /* 0x0000009a9408723c */ /* 0x040fe20000001808 */
[----:B------:R-:W2:Y:S07]  /*14720*/  LDSM.16.M88.4 R152, [R0+0xf100] ;  /* 0x00f100000098783b */ /* 0x000eae0000000200 */
[C---:B------:R-:W-:Y:S08]  /*14730*/  HMMA.16816.F32 R12, R148.reuse, R156, R12 ;  /* 0x0000009c940c723c */ /* 0x040ff0000000180c */
[C---:B------:R-:W-:Y:S01]  /*14740*/  HMMA.16816.F32 R16, R148.reuse, R158, R16 ;  /* 0x0000009e9410723c */ /* 0x040fe20000001810 */
[----:B------:R-:W-:Y:S07]  /*14750*/  LDSM.16.M88.4 R156, [R2+0xe100] ;  /* 0x00e10000029c783b */ /* 0x000fee0000000200 */
[C---:B------:R-:W-:Y:S07]  /*14760*/  HMMA.16816.F32 R20, R148.reuse, R160, R20 ;  /* 0x000000a09414723c */ /* 0x040fee0000001814 */
[----:B------:R-:W-:Y:S01]  /*14770*/  IADD3 R161, R188, UR4, R183 ;  /* 0x00000004bca17c10 */ /* 0x000fe2000fffe0b7 */
[C---:B------:R-:W-:Y:S04]  /*14780*/  HMMA.16816.F32 R24, R148.reuse, R162, R24 ;  /* 0x000000a29418723c */ /* 0x040fe80000001818 */
[----:B------:R-:W-:Y:S04]  /*14790*/  IADD3 R132, R184, R161, RZ ;  /* 0x000000a1b8847210 */ /* 0x000fe80007ffe0ff */
[C---:B---3--:R-:W-:Y:S01]  /*147a0*/  HMMA.16816.F32 R28, R148.reuse, R136, R28 ;  /* 0x00000088941c723c */ /* 0x048fe2000000181c */
[----:B------:R-:W-:Y:S07]  /*147b0*/  LDSM.16.M88.4 R160, [R132+0xe900] ;  /* 0x00e9000084a0783b */ /* 0x000fee0000000200 */
[----:B------:R-:W-:Y:S01]  /*147c0*/  HMMA.16816.F32 R32, R148, R138, R32 ;  /* 0x0000008a9420723c */ /* 0x000fe20000001820 */
[----:B------:R-:W3:Y:S07]  /*147d0*/  LDSM.16.M88.4 R136, [R0+0xf900] ;  /* 0x00f900000088783b */ /* 0x000eee0000000200 */
[C---:B-1----:R-:W-:Y:S01]  /*147e0*/  HMMA.16816.F32 R4, R140.reuse, R164, R4 ;  /* 0x000000a48c04723c */ /* 0x042fe20000001804 */
[----:B------:R-:W1:Y:S07]  /*147f0*/  LDSM.16.M88.4 R148, [R180+0x4000] ;  /* 0x00400000b494783b */ /* 0x000e6e0000000200 */
[C---:B------:R-:W-:Y:S01]  /*14800*/  HMMA.16816.F32 R8, R140.reuse, R166, R8 ;  /* 0x000000a68c08723c */ /* 0x040fe20000001808 */
[----:B------:R-:W-:Y:S07]  /*14810*/  LDSM.16.M88.4 R164, [R183+UR4+0x11100] ;  /* 0x01110004b7a4783b */ /* 0x000fee0008000200 */
        /* <DEDUP_REMOVED lines=8> */
[----:B------:R-:W-:Y:S07]  /*148a0*/  LDSM.16.M88.4 R136, [R185+0x8000] ;  /* 0x00800000b988783b */ /* 0x000fee0000000200 */
[C---:B-1----:R-:W-:Y:S01]  /*148b0*/  HMMA.16816.F32 R4, R148.reuse, R156, R4 ;  /* 0x0000009c9404723c */ /* 0x042fe20000001804 */
[----:B------:R-:W1:Y:S07]  /*148c0*/  LDSM.16.M88.4 R140, [R183+UR4+0x10100] ;  /* 0x01010004b78c783b */ /* 0x000e6e0008000200 */
[C---:B------:R-:W-:Y:S01]  /*148d0*/  HMMA.16816.F32 R8, R148.reuse, R158, R8 ;  /* 0x0000009e9408723c */ /* 0x040fe20000001808 */
[----:B------:R-:W3:Y:S07]  /*148e0*/  LDSM.16.M88.4 R156, [R183+UR4+0x10900] ;  /* 0x01090004b79c783b */ /* 0x000eee0008000200 */
[C---:B------:R-:W-:Y:S08]  /*148f0*/  HMMA.16816.F32 R12, R148.reuse, R160, R12 ;  /* 0x000000a0940c723c */ /* 0x040ff0000000180c */
[C---:B------:R-:W-:Y:S01]  /*14900*/  HMMA.16816.F32 R16, R148.reuse, R162, R16 ;  /* 0x000000a29410723c */ /* 0x040fe20000001810 */
[----:B------:R-:W5:Y:S07]  /*14910*/  LDSM.16.M88.4 R160, [R183+UR4+0x11900] ;  /* 0x01190004b7a0783b */ /* 0x000f6e0008000200 */
[C---:B----4-:R-:W-:Y:S08]  /*14920*/  HMMA.16816.F32 R20, R148.reuse, R144, R20 ;  /* 0x000000909414723c */ /* 0x050ff00000001814 */
[C---:B------:R-:W-:Y:S01]  /*14930*/  HMMA.16816.F32 R24, R148.reuse, R146, R24 ;  /* 0x000000929418723c */ /* 0x040fe20000001818 */
[----:B------:R-:W4:Y:S07]  /*14940*/  LDSM.16.M88.4 R144, [R186+0x8000] ;  /* 0x00800000ba90783b */ /* 0x000f2e0000000200 */
[C---:B--2---:R-:W-:Y:S08]  /*14950*/  HMMA.16816.F32 R28, R148.reuse, R152, R28 ;  /* 0x00000098941c723c */ /* 0x044ff0000000181c */
[----:B------:R-:W-:Y:S01]  /*14960*/  HMMA.16816.F32 R32, R148, R154, R32 ;  /* 0x0000009a9420723c */ /* 0x000fe20000001820 */
[----:B------:R-:W2:Y:S07]  /*14970*/  LDSM.16.M88.4 R148, [R187+0x10900] ;  /* 0x01090000bb94783b */ /* 0x000eae0000000200 */
        /* <DEDUP_REMOVED lines=9> */
[----:B------:R-:W3:Y:S07]  /*14a10*/  LDSM.16.M88.4 R164, [R0+0x10100] ;  /* 0x0101000000a4783b */ /* 0x000eee0000000200 */
[C---:B-----5:R-:W-:Y:S08]  /*14a20*/  HMMA.16816.F32 R28, R136.reuse, R160, R28 ;  /* 0x000000a0881c723c */ /* 0x060ff0000000181c */
[----:B------:R-:W-:Y:S01]  /*14a30*/  HMMA.16816.F32 R32, R136, R162, R32 ;  /* 0x000000a28820723c */ /* 0x000fe20000001820 */
[----:B------:R-:W5:Y:S07]  /*14a40*/  LDSM.16.M88.4 R136, [R0+0x10900] ;  /* 0x010900000088783b */ /* 0x000f6e0000000200 */
[C---:B----4-:R-:W-:Y:S01]  /*14a50*/  HMMA.16816.F32 R4, R144.reuse, R168, R4 ;  /* 0x000000a89004723c */ /* 0x050fe20000001804 */
[----:B------:R-:W4:Y:S07]  /*14a60*/  LDSM.16.M88.4 R160, [R0+0x11100] ;  /* 0x0111000000a0783b */ /* 0x000f2e0000000200 */
        /* <DEDUP_REMOVED lines=11> */
[C---:B---3--:R-:W-:Y:S08]  /*14b20*/  HMMA.16816.F32 R4, R156.reuse, R164, R4 ;  /* 0x000000a49c04723c */ /* 0x048ff00000001804 */
[C---:B------:R-:W-:Y:S08]  /*14b30*/  HMMA.16816.F32 R8, R156.reuse, R166, R8 ;  /* 0x000000a69c08723c */ /* 0x040ff00000001808 */
[C---:B-----5:R-:W-:Y:S08]  /*14b40*/  HMMA.16816.F32 R12, R156.reuse, R136, R12 ;  /* 0x000000889c0c723c */ /* 0x060ff0000000180c */
[C---:B------:R-:W-:Y:S01]  /*14b50*/  HMMA.16816.F32 R16, R156.reuse, R138, R16 ;  /* 0x0000008a9c10723c */ /* 0x040fe20000001810 */
[----:B------:R-:W3:Y:S01]  /*14b60*/  LDSM.16.M88.4 R136, [R132+0x11100] ;  /* 0x011100008488783b */ /* 0x000ee20000000200 */
[----:B------:R-:W-:Y:S06]  /*14b70*/  DEPBAR.LE SB0, 0x2 ;  /* 0x000080800000791a */ /* 0x000fec0000000000 */
[C---:B----4-:R-:W-:Y:S01]  /*14b80*/  HMMA.16816.F32 R20, R156.reuse, R160, R20 ;  /* 0x000000a09c14723c */ /* 0x050fe20000001814 */
[----:B------:R-:W-:Y:S07]  /*14b90*/  BAR.SYNC.DEFER_BLOCKING 0x0 ;  /* 0x0000000000007b1d */ /* 0x000fee0000010000 */
[C---:B------:R-:W-:Y:S08]  /*14ba0*/  HMMA.16816.F32 R24, R156.reuse, R162, R24 ;  /* 0x000000a29c18723c */ /* 0x040ff00000001818 */
[C---:B--2---:R-:W-:Y:S08]  /*14bb0*/  HMMA.16816.F32 R28, R156.reuse, R148, R28 ;  /* 0x000000949c1c723c */ /* 0x044ff0000000181c */
[----:B------:R-:W-:Y:S01]  /*14bc0*/  HMMA.16816.F32 R32, R156, R150, R32 ;  /* 0x000000969c20723c */ /* 0x000fe20000001820 */
[----:B------:R-:W-:Y:S07]  /*14bd0*/  LDSM.16.MT88.4 R148, [R135+UR4+0x2900] ;  /* 0x002900048794783b */ /* 0x000fee0008004200 */
[C---:B------:R-:W-:Y:S01]  /*14be0*/  HMMA.16816.F32 R4, R168.reuse, R172, R4 ;  /* 0x000000aca804723c */ /* 0x040fe20000001804 */
[----:B------:R-:W-:Y:S07]  /*14bf0*/  LDSM.16.MT88.4 R156, [R134+UR4+0x2900] ;  /* 0x00290004869c783b */ /* 0x000fee0008004200 */
[C---:B------:R-:W-:Y:S08]  /*14c00*/  HMMA.16816.F32 R8, R168.reuse, R174, R8 ;  /* 0x000000aea808723c */ /* 0x040ff00000001808 */
[C---:B-1----:R-:W-:Y:S08]  /*14c10*/  HMMA.16816.F32 R12, R168.reuse, R140, R12 ;  /* 0x0000008ca80c723c */ /* 0x042ff0000000180c */
[C---:B------:R-:W-:Y:S04]  /*14c20*/  HMMA.16816.F32 R16, R168.reuse, R142, R16 ;  /* 0x0000008ea810723c */ /* 0x040fe80000001810 */
[----:B------:R-:W-:Y:S02]  /*14c30*/  FMNMX.FTZ R0, R4, R133, !PT ;  /* 0x0000008504007209 */ /* 0x000fe40007810000 */
[----:B------:R-:W-:Y:S02]  /*14c40*/  FMNMX.FTZ R2, R6, R3, !PT ;  /* 0x0000000306027209 */ /* 0x000fe40007810000 */
[C---:B---3--:R-:W-:Y:S04]  /*14c50*/  HMMA.16816.F32 R20, R168.reuse, R136, R20 ;  /* 0x00000088a814723c */ /* 0x048fe80000001814 */
[----:B------:R-:W-:Y:S04]  /*14c60*/  FMNMX.FTZ R141, R5, R0, !PT ;  /* 0x00000000058d7209 */ /* 0x000fe80007810000 */
        /* <DEDUP_REMOVED lines=44> */
[--C-:B------:R-:W-:Y:S02]  /*14f30*/  FFMA.FTZ R162, R4, c[0x0][0x2d0], -R172.reuse ;  /* 0x0000b40004a27a23 */ /* 0x100fe400000108ac */
[C---:B------:R-:W-:Y:S02]  /*14f40*/  FADD.FTZ R133, -R0.reuse, R3 ;  /* 0x0000000300857221 */ /* 0x040fe40000010100 */
[----:B------:R-:W-:Y:S01]  /*14f50*/  FMUL.FTZ R169, R0, c[0x0][0x2d0] ;  /* 0x0000b40000a97a20 */ /* 0x000fe20000410000 */
[----:B------:R-:W2:Y:S01]  /*14f60*/  MUFU.EX2 R132, R132 ;  /* 0x0000008400847308 */ /* 0x000ea20000000800 */
[----:B------:R-:W-:Y:S02]  /*14f70*/  FMUL.FTZ R3, R133, c[0x0][0x2d0] ;  /* 0x0000b40085037a20 */ /* 0x000fe40000410000 */
[--C-:B------:R-:W-:Y:S01]  /*14f80*/  FFMA.FTZ R163, R5, c[0x0][0x2d0], -R172.reuse ;  /* 0x0000b40005a37a23 */ /* 0x100fe200000108ac */
[----:B------:R-:W-:Y:S01]  /*14f90*/  IADD3 R5, R135, UR4, RZ ;  /* 0x0000000487057c10 */ /* 0x000fe2000fffe0ff */
[--C-:B------:R-:W-:Y:S02]  /*14fa0*/  FFMA.FTZ R166, R8, c[0x0][0x2d0], -R172.reuse ;  /* 0x0000b40008a67a23 */ /* 0x100fe400000108ac */
[--C-:B------:R-:W-:Y:S01]  /*14fb0*/  FFMA.FTZ R161, R9, c[0x0][0x2d0], -R172.reuse ;  /* 0x0000b40009a17a23 */ /* 0x100fe200000108ac */
[----:B------:R-:W-:Y:S01]  /*14fc0*/  IADD3 R133, R182, R5, RZ ;  /* 0x00000005b6857210 */ /* 0x000fe20007ffe0ff */
[--C-:B------:R-:W-:Y:S01]  /*14fd0*/  FFMA.FTZ R167, R6, c[0x0][0x2d0], -R169.reuse ;  /* 0x0000b40006a77a23 */ /* 0x100fe200000108a9 */
[----:B------:R-:W3:Y:S01]  /*14fe0*/  MUFU.EX2 R3, R3 ;  /* 0x0000000300037308 */ /* 0x000ee20000000800 */
[--C-:B------:R-:W-:Y:S02]  /*14ff0*/  FFMA.FTZ R168, R7, c[0x0][0x2d0], -R169.reuse ;  /* 0x0000b40007a87a23 */ /* 0x100fe400000108a9 */
[--C-:B------:R-:W-:Y:S01]  /*15000*/  FFMA.FTZ R164, R10, c[0x0][0x2d0], -R169.reuse ;  /* 0x0000b4000aa47a23 */ /* 0x100fe200000108a9 */
[----:B------:R-:W4:Y:S01]  /*15010*/  LDSM.16.MT88.4 R140, [R133+0x100] ;  /* 0x00010000858c783b */ /* 0x000f220000004200 */
[--C-:B------:R-:W-:Y:S02]  /*15020*/  FFMA.FTZ R165, R11, c[0x0][0x2d0], -R169.reuse ;  /* 0x0000b4000ba57a23 */ /* 0x100fe400000108a9 */
[--C-:B------:R-:W-:Y:S02]  /*15030*/  FFMA.FTZ R173, R16, c[0x0][0x2d0], -R172.reuse ;  /* 0x0000b40010ad7a23 */ /* 0x100fe400000108ac */
[--C-:B------:R-:W-:Y:S01]  /*15040*/  FFMA.FTZ R174, R17, c[0x0][0x2d0], -R172.reuse ;  /* 0x0000b40011ae7a23 */ /* 0x100fe200000108ac */
[----:B------:R-:W-:Y:S01]  /*15050*/  MUFU.EX2 R162, R162 ;  /* 0x000000a200a27308 */ /* 0x000fe20000000800 */
[--C-:B------:R-:W-:Y:S01]  /*15060*/  FFMA.FTZ R177, R18, c[0x0][0x2d0], -R169.reuse ;  /* 0x0000b40012b17a23 */ /* 0x100fe200000108a9 */
[----:B------:R-:W-:Y:S01]  /*15070*/  LDSM.16.MT88.4 R152, [R133+0x2900] ;  /* 0x002900008598783b */ /* 0x000fe20000004200 */
[--C-:B------:R-:W-:Y:S02]  /*15080*/  FFMA.FTZ R178, R19, c[0x0][0x2d0], -R169.reuse ;  /* 0x0000b40013b27a23 */ /* 0x100fe400000108a9 */
[C---:B--2---:R-:W-:Y:S02]  /*15090*/  FMUL.FTZ R4, R132.reuse, R128 ;  /* 0x0000008084047220 */ /* 0x044fe40000410000 */
[C---:B------:R-:W-:Y:S02]  /*150a0*/  FMUL.FTZ R5, R132.reuse, R129 ;  /* 0x0000008184057220 */ /* 0x040fe40000410000 */
[C---:B------:R-:W-:Y:S01]  /*150b0*/  FMUL.FTZ R8, R132.reuse, R124 ;  /* 0x0000007c84087220 */ /* 0x040fe20000410000 */
[----:B------:R-:W2:Y:S01]  /*150c0*/  MUFU.EX2 R163, R163 ;  /* 0x000000a300a37308 */ /* 0x000ea20000000800 */
[C---:B------:R-:W-:Y:S01]  /*150d0*/  FMUL.FTZ R9, R132.reuse, R125 ;  /* 0x0000007d84097220 */ /* 0x040fe20000410000 */
[----:B------:R-:W-:Y:S01]  /*150e0*/  LDSM.16.MT88.4 R16, [R133+0x900] ;  /* 0x000900008510783b */ /* 0x000fe20000004200 */
        /* <DEDUP_REMOVED lines=9> */
[----:B------:R-:W-:Y:S02]  /*15180*/  FMUL.FTZ R103, R3, R103 ;  /* 0x0000006703677220 */ /* 0x000fe40000410000 */
[----:B------:R-:W5:Y:S01]  /*15190*/  MUFU.EX2 R161, R161 ;  /* 0x000000a100a17308 */ /* 0x000f620000000800 */
        /* <DEDUP_REMOVED lines=43> */
[----:B------:R-:W-:Y:S02]  /*15450*/  FMUL.FTZ R49, R132, R49 ;  /* 0x0000003184317220 */ /* 0x000fe40000410000 */
[C---:B------:R-:W-:Y:S01]  /*15460*/  FMUL.FTZ R50, R3.reuse, R50 ;  /* 0x0000003203327220 */ /* 0x040fe20000410000 */
[----:B------:R-:W-:Y:S01]  /*15470*/  MUFU.EX2 R177, R177 ;  /* 0x000000b100b17308 */ /* 0x000fe20000000800 */
[C---:B-1----:R-:W-:Y:S05]  /*15480*/  HMMA.16816.F32 R4, R128.reuse, R136, R4 ;  /* 0x000000888004723c */ /* 0x042fea0000001804 */
[C---:B------:R-:W-:Y:S02]  /*15490*/  FMUL.FTZ R51, R3.reuse, R51 ;  /* 0x0000003303337220 */ /* 0x040fe40000410000 */
[----:B------:R-:W-:Y:S01]  /*154a0*/  IADD3 R137, R134, UR4, RZ ;  /* 0x0000000486897c10 */ /* 0x000fe2000fffe0ff */
[C---:B------:R-:W-:Y:S01]  /*154b0*/  HMMA.16816.F32 R8, R128.reuse, R138, R8 ;  /* 0x0000008a8008723c */ /* 0x040fe20000001808 */
[----:B------:R-:W1:Y:S03]  /*154c0*/  MUFU.EX2 R178, R178 ;  /* 0x000000b200b27308 */ /* 0x000e660000000800 */
[----:B------:R-:W-:Y:S01]  /*154d0*/  IADD3 R160, R182, R137, RZ ;  /* 0x00000089b6a07210 */ /* 0x000fe20007ffe0ff */
[C---:B------:R-:W-:Y:S02]  /*154e0*/  FMUL.FTZ R52, R132.reuse, R52 ;  /* 0x0000003484347220 */ /* 0x040fe40000410000 */
[C---:B------:R-:W-:Y:S01]  /*154f0*/  FMUL.FTZ R53, R132.reuse, R53 ;  /* 0x0000003584357220 */ /* 0x040fe20000410000 */
[C---:B----4-:R-:W-:Y:S01]  /*15500*/  HMMA.16816.F32 R100, R128.reuse, R140, R100 ;  /* 0x0000008c8064723c */ /* 0x050fe20000001864 */
[----:B------:R-:W4:Y:S03]  /*15510*/  LDSM.16.MT88.4 R136, [R160+0x100] ;  /* 0x00010000a088783b */ /* 0x000f260000004200 */
[C---:B------:R-:W-:Y:S02]  /*15520*/  FMUL.FTZ R54, R3.reuse, R54 ;  /* 0x0000003603367220 */ /* 0x040fe40000410000 */
[C---:B------:R-:W-:Y:S02]  /*15530*/  FMUL.FTZ R55, R3.reuse, R55 ;  /* 0x0000003703377220 */ /* 0x040fe40000410000 */
[C---:B------:R-:W-:Y:S01]  /*15540*/  HMMA.16816.F32 R104, R128.reuse, R142, R104 ;  /* 0x0000008e8068723c */ /* 0x040fe20000001868 */
[----:B------:R-:W5:Y:S03]  /*15550*/  LDSM.16.MT88.4 R140, [R135+UR4+0x2100] ;  /* 0x00210004878c783b */ /* 0x000f660008004200 */
[C---:B------:R-:W-:Y:S02]  /*15560*/  FMUL.FTZ R56, R132.reuse, R56 ;  /* 0x0000003884387220 */ /* 0x040fe40000410000 */
[C---:B------:R-:W-:Y:S02]  /*15570*/  FMUL.FTZ R57, R132.reuse, R57 ;  /* 0x0000003984397220 */ /* 0x040fe40000410000 */
[C---:B---3--:R-:W-:Y:S01]  /*15580*/  HMMA.16816.F32 R108, R128.reuse, R124, R108 ;  /* 0x0000007c806c723c */ /* 0x048fe2000000186c */
[----:B------:R-:W-:Y:S03]  /*15590*/  LDSM.16.MT88.4 R144, [R160+0x900] ;  /* 0x00090000a090783b */ /* 0x000fe60000004200 */
[C---:B------:R-:W-:Y:S02]  /*155a0*/  FMUL.FTZ R58, R3.reuse, R58 ;  /* 0x0000003a033a7220 */ /* 0x040fe40000410000 */
[C---:B------:R-:W-:Y:S02]  /*155b0*/  FMUL.FTZ R59, R3.reuse, R59 ;  /* 0x0000003b033b7220 */ /* 0x040fe40000410000 */
[C---:B------:R-:W-:Y:S01]  /*155c0*/  HMMA.16816.F32 R112, R128.reuse, R126, R112 ;  /* 0x0000007e8070723c */ /* 0x040fe20000001870 */
[----:B------:R-:W3:Y:S03]  /*155d0*/  LDSM.16.MT88.4 R124, [R133+0x2100] ;  /* 0x00210000857c783b */ /* 0x000ee60000004200 */
[C---:B------:R-:W-:Y:S02]  /*155e0*/  FMUL.FTZ R60, R132.reuse, R60 ;  /* 0x0000003c843c7220 */ /* 0x040fe40000410000 */
[C---:B------:R-:W-:Y:S02]  /*155f0*/  FMUL.FTZ R61, R132.reuse, R61 ;  /* 0x0000003d843d7220 */ /* 0x040fe40000410000 */
[C---:B------:R-:W-:Y:S04]  /*15600*/  FMUL.FTZ R62, R3.reuse, R62 ;  /* 0x0000003e033e7220 */ /* 0x040fe80000410000 */
        /* <DEDUP_REMOVED lines=35> */
[----:B------:R-:W-:Y:S02]  /*15840*/  FMUL.FTZ R85, R132, R85 ;  /* 0x0000005584557220 */ /* 0x000fe40000410000 */
[C---:B------:R-:W-:Y:S02]  /*15850*/  FMUL.FTZ R86, R3.reuse, R86 ;  /* 0x0000005603567220 */ /* 0x040fe40000410000 */
[C---:B------:R-:W-:Y:S01]  /*15860*/  HMMA.16816.F32 R64, R128.reuse, R142, R64 ;  /* 0x0000008e8040723c */ /* 0x040fe20000001840 */
[----:B------:R-:W5:Y:S03]  /*15870*/  LDSM.16.MT88.4 R140, [R134+UR4+0x4100] ;  /* 0x00410004868c783b */ /* 0x000f660008004200 */
[----:B------:R-:W-:Y:S02]  /*15880*/  FMUL.FTZ R87, R3, R87 ;  /* 0x0000005703577220 */ /* 0x000fe40000410000 */
[--C-:B------:R-:W-:Y:S02]  /*15890*/  FFMA.FTZ R170, R12, c[0x0][0x2d0], -R172.reuse ;  /* 0x0000b4000caa7a23 */ /* 0x100fe400000108ac */
[C---:B---3--:R-:W-:Y:S04]  /*158a0*/  HMMA.16816.F32 R68, R128.reuse, R124, R68 ;  /* 0x0000007c8044723c */ /* 0x048fe80000001844 */
[----:B------:R-:W-:Y:S01]  /*158b0*/  FFMA.FTZ R171, R13, c[0x0][0x2d0], -R172 ;  /* 0x0000b4000dab7a23 */ /* 0x000fe200000108ac */
[----:B------:R-:W-:Y:S01]  /*158c0*/  MUFU.EX2 R170, R170 ;  /* 0x000000aa00aa7308 */ /* 0x000fe20000000800 */
[--C-:B------:R-:W-:Y:S01]  /*158d0*/  FFMA.FTZ R175, R14, c[0x0][0x2d0], -R169.reuse ;  /* 0x0000b4000eaf7a23 */ /* 0x100fe200000108a9 */
[----:B--2---:R-:W-:Y:S01]  /*158e0*/  F2FP.PACK_AB R14, R174, R173 ;  /* 0x000000adae0e723e */ /* 0x004fe200000000ff */
[C---:B------:R-:W-:Y:S01]  /*158f0*/  HMMA.16816.F32 R72, R128.reuse, R126, R72 ;  /* 0x0000007e8048723c */ /* 0x040fe20000001848 */
[----:B------:R-:W2:Y:S03]  /*15900*/  LDSM.16.MT88.4 R124, [R160+0x4100] ;  /* 0x00410000a07c783b */ /* 0x000ea60000004200 */
[----:B------:R-:W-:Y:S01]  /*15910*/  FFMA.FTZ R176, R15, c[0x0][0x2d0], -R169 ;  /* 0x0000b4000fb07a23 */ /* 0x000fe200000108a9 */
[----:B-1----:R-:W-:Y:S01]  /*15920*/  F2FP.PACK_AB R15, R178, R177 ;  /* 0x000000b1b20f723e */ /* 0x002fe200000000ff */
[C---:B------:R-:W-:Y:S01]  /*15930*/  FMUL.FTZ R88, R132.reuse, R88 ;  /* 0x0000005884587220 */ /* 0x040fe20000410000 */
[----:B------:R-:W1:Y:S01]  /*15940*/  MUFU.EX2 R171, R171 ;  /* 0x000000ab00ab7308 */ /* 0x000e620000000800 */
[C---:B------:R-:W-:Y:S01]  /*15950*/  FMUL.FTZ R89, R132.reuse, R89 ;  /* 0x0000005984597220 */ /* 0x040fe20000410000 */
[C---:B----4-:R-:W-:Y:S03]  /*15960*/  HMMA.16816.F32 R76, R128.reuse, R136, R76 ;  /* 0x00000088804c723c */ /* 0x050fe6000000184c */
        /* <DEDUP_REMOVED lines=8> */
[C---:B-----5:R-:W-:Y:S04]  /*159f0*/  HMMA.16816.F32 R84, R128.reuse, R140, R84 ;  /* 0x0000008c8054723c */ /* 0x060fe80000001854 */
[----:B------:R-:W4:Y:S01]  /*15a00*/  MUFU.EX2 R176, R176 ;  /* 0x000000b000b07308 */ /* 0x000f220000000800 */
[----:B------:R-:W-:Y:S01]  /*15a10*/  FMUL.FTZ R95, R3, R95 ;  /* 0x0000005f035f7220 */ /* 0x000fe20000410000 */
[----:B-1----:R-:W-:Y:S01]  /*15a20*/  F2FP.PACK_AB R12, R171, R170 ;  /* 0x000000aaab0c723e */ /* 0x002fe200000000ff */
[C---:B------:R-:W-:Y:S01]  /*15a30*/  FMUL.FTZ R96, R132.reuse, R96 ;  /* 0x0000006084607220 */ /* 0x040fe20000410000 */
[C---:B------:R-:W-:Y:S01]  /*15a40*/  HMMA.16816.F32 R88, R128.reuse, R142, R88 ;  /* 0x0000008e8058723c */ /* 0x040fe20000001858 */
[----:B------:R-:W1:Y:S03]  /*15a50*/  LDSM.16.MT88.4 R140, [R134+UR4+0x900] ;  /* 0x00090004868c783b */ /* 0x000e660008004200 */
[C---:B------:R-:W-:Y:S02]  /*15a60*/  FMUL.FTZ R97, R132.reuse, R97 ;  /* 0x0000006184617220 */ /* 0x040fe40000410000 */
[C---:B------:R-:W-:Y:S02]  /*15a70*/  FMUL.FTZ R98, R3.reuse, R98 ;  /* 0x0000006203627220 */ /* 0x040fe40000410000 */
[C---:B--2---:R-:W-:Y:S04]  /*15a80*/  HMMA.16816.F32 R92, R128.reuse, R124, R92 ;  /* 0x0000007c805c723c */ /* 0x044fe8000000185c */
[C---:B------:R-:W-:Y:S02]  /*15a90*/  FMUL.FTZ R99, R3.reuse, R99 ;  /* 0x0000006303637220 */ /* 0x040fe40000410000 */
[----:B------:R-:W-:Y:S02]  /*15aa0*/  FFMA.FTZ R167, R3, R208, R167 ;  /* 0x000000d003a77223 */ /* 0x000fe400000100a7 */
[----:B------:R-:W-:Y:S03]  /*15ab0*/  FFMA.FTZ R162, R132, R207, R162 ;  /* 0x000000cf84a27223 */ /* 0x000fe600000100a2 */
[----:B------:R-:W-:Y:S01]  /*15ac0*/  HMMA.16816.F32 R96, R128, R126, R96 ;  /* 0x0000007e8060723c */ /* 0x000fe20000001860 */
[----:B------:R-:W2:Y:S02]  /*15ad0*/  LDSM.16.MT88.4 R124, [R160+0x2900] ;  /* 0x00290000a07c783b */ /* 0x000ea40000004200 */
[----:B----4-:R-:W-:Y:S01]  /*15ae0*/  F2FP.PACK_AB R13, R176, R175 ;  /* 0x000000afb00d723e */ /* 0x010fe200000000ff */
[----:B------:R-:W-:Y:S02]  /*15af0*/  FADD.FTZ R163, R163, R162 ;  /* 0x000000a2a3a37221 */ /* 0x000fe40000010000 */
[----:B------:R-:W-:Y:S02]  /*15b00*/  FADD.FTZ R167, R168, R167 ;  /* 0x000000a7a8a77221 */ /* 0x000fe40000010000 */
[----:B------:R-:W-:Y:S01]  /*15b10*/  FADD.FTZ R166, R166, R163 ;  /* 0x000000a3a6a67221 */ /* 0x000fe20000010000 */
[----:B------:R-:W-:Y:S01]  /*15b20*/  LDSM.16.MT88.4 R128, [R133+0x4900] ;  /* 0x004900008580783b */ /* 0x000fe20000004200 */
[C---:B---3--:R-:W-:Y:S05]  /*15b30*/  HMMA.16816.F32 R4, R12.reuse, R136, R4 ;  /* 0x000000880c04723c */ /* 0x048fea0000001804 */
[----:B------:R-:W-:Y:S03]  /*15b40*/  FADD.FTZ R161, R161, R166 ;  /* 0x000000a6a1a17221 */ /* 0x000fe60000010000 */
[C---:B------:R-:W-:Y:S01]  /*15b50*/  HMMA.16816.F32 R8, R12.reuse, R138, R8 ;  /* 0x0000008a0c08723c */ /* 0x040fe20000001808 */
[----:B------:R-:W-:Y:S03]  /*15b60*/  LDSM.16.MT88.4 R136, [R134+UR4+0x4900] ;  /* 0x004900048688783b */ /* 0x000fe60008004200 */
[----:B------:R-:W-:Y:S04]  /*15b70*/  FADD.FTZ R170, R170, R161 ;  /* 0x000000a1aaaa7221 */ /* 0x000fe80000010000 */
[C---:B------:R-:W-:Y:S04]  /*15b80*/  HMMA.16816.F32 R100, R12.reuse, R16, R100 ;  /* 0x000000100c64723c */ /* 0x040fe80000001864 */
[----:B------:R-:W-:Y:S04]  /*15b90*/  FADD.FTZ R170, R171, R170 ;  /* 0x000000aaabaa7221 */ /* 0x000fe80000010000 */
[C---:B------:R-:W-:Y:S01]  /*15ba0*/  HMMA.16816.F32 R104, R12.reuse, R18, R104 ;  /* 0x000000120c68723c */ /* 0x040fe20000001868 */
[----:B------:R-:W3:Y:S03]  /*15bb0*/  LDSM.16.MT88.4 R16, [R135+UR4+0x4900] ;  /* 0x004900048710783b */ /* 0x000ee60008004200 */
[----:B------:R-:W-:Y:S04]  /*15bc0*/  FADD.FTZ R173, R173, R170 ;  /* 0x000000aaadad7221 */ /* 0x000fe80000010000 */
[C---:B-1----:R-:W-:Y:S04]  /*15bd0*/  HMMA.16816.F32 R108, R12.reuse, R140, R108 ;  /* 0x0000008c0c6c723c */ /* 0x042fe8000000186c */
[----:B------:R-:W-:Y:S03]  /*15be0*/  FADD.FTZ R173, R174, R173 ;  /* 0x000000adaead7221 */ /* 0x000fe60000010000 */
[--C-:B------:R-:W-:Y:S01]  /*15bf0*/  FFMA.FTZ R140, R20, c[0x0][0x2d0], -R172.reuse ;  /* 0x0000b400148c7a23 */ /* 0x100fe200000108ac */
[C---:B------:R-:W-:Y:S04]  /*15c00*/  HMMA.16816.F32 R112, R12.reuse, R142, R112 ;  /* 0x0000008e0c70723c */ /* 0x040fe80000001870 */
[--C-:B------:R-:W-:Y:S01]  /*15c10*/  FFMA.FTZ R141, R21, c[0x0][0x2d0], -R172.reuse ;  /* 0x0000b400158d7a23 */ /* 0x100fe200000108ac */
[----:B------:R-:W-:Y:S02]  /*15c20*/  MUFU.EX2 R140, R140 ;  /* 0x0000008c008c7308 */ /* 0x000fe40000000800 */
[--C-:B------:R-:W-:Y:S01]  /*15c30*/  FFMA.FTZ R142, R24, c[0x0][0x2d0], -R172.reuse ;  /* 0x0000b400188e7a23 */ /* 0x100fe200000108ac */
[C---:B------:R-:W-:Y:S04]  /*15c40*/  HMMA.16816.F32 R116, R12.reuse, R144, R116 ;  /* 0x000000900c74723c */ /* 0x040fe80000001874 */
[--C-:B------:R-:W-:Y:S03]  /*15c50*/  FFMA.FTZ R143, R25, c[0x0][0x2d0], -R172.reuse ;  /* 0x0000b400198f7a23 */ /* 0x100fe600000108ac */
[--C-:B------:R-:W-:Y:S01]  /*15c60*/  FFMA.FTZ R144, R22, c[0x0][0x2d0], -R169.reuse ;  /* 0x0000b40016907a23 */ /* 0x100fe200000108a9 */
[C---:B------:R-:W-:Y:S01]  /*15c70*/  HMMA.16816.F32 R120, R12.reuse, R146, R120 ;  /* 0x000000920c78723c */ /* 0x040fe20000001878 */
[----:B------:R-:W1:Y:S03]  /*15c80*/  MUFU.EX2 R141, R141 ;  /* 0x0000008d008d7308 */ /* 0x000e660000000800 */
[--C-:B------:R-:W-:Y:S02]  /*15c90*/  FFMA.FTZ R145, R23, c[0x0][0x2d0], -R169.reuse ;  /* 0x0000b40017917a23 */ /* 0x100fe400000108a9 */
[----:B------:R-:W-:Y:S01]  /*15ca0*/  LDSM.16.MT88.4 R20, [R133+0x1100] ;  /* 0x001100008514783b */ /* 0x000fe20000004200 */
[--C-:B------:R-:W-:Y:S01]  /*15cb0*/  FFMA.FTZ R146, R26, c[0x0][0x2d0], -R169.reuse ;  /* 0x0000b4001a927a23 */ /* 0x100fe200000108a9 */
[C---:B------:R-:W-:Y:S03]  /*15cc0*/  HMMA.16816.F32 R36, R12.reuse, R148, R36 ;  /* 0x000000940c24723c */ /* 0x040fe60000001824 */
[----:B------:R-:W-:Y:S01]  /*15cd0*/  MUFU.EX2 R142, R142 ;  /* 0x0000008e008e7308 */ /* 0x000fe20000000800 */
[--C-:B------:R-:W-:Y:S02]  /*15ce0*/  FFMA.FTZ R147, R27, c[0x0][0x2d0], -R169.reuse ;  /* 0x0000b4001b937a23 */ /* 0x100fe400000108a9 */
[----:B------:R-:W-:Y:S01]  /*15cf0*/  LDSM.16.MT88.4 R24, [R134+UR4+0x1100] ;  /* 0x001100048618783b */ /* 0x000fe20008004200 */
[--C-:B------:R-:W-:Y:S01]  /*15d00*/  FFMA.FTZ R148, R28, c[0x0][0x2d0], -R172.reuse ;  /* 0x0000b4001c947a23 */ /* 0x100fe200000108ac */
[C---:B------:R-:W-:Y:S04]  /*15d10*/  HMMA.16816.F32 R40, R12.reuse, R150, R40 ;  /* 0x000000960c28723c */ /* 0x040fe80000001828 */
[--C-:B------:R-:W-:Y:S01]  /*15d20*/  FFMA.FTZ R149, R29, c[0x0][0x2d0], -R172.reuse ;  /* 0x0000b4001d957a23 */ /* 0x100fe200000108ac */
[----:B------:R-:W4:Y:S02]  /*15d30*/  MUFU.EX2 R143, R143 ;  /* 0x0000008f008f7308 */ /* 0x000f240000000800 */
[--C-:B------:R-:W-:Y:S01]  /*15d40*/  FFMA.FTZ R150, R32, c[0x0][0x2d0], -R172.reuse ;  /* 0x0000b40020967a23 */ /* 0x100fe200000108ac */
[C---:B------:R-:W-:Y:S04]  /*15d50*/  HMMA.16816.F32 R44, R12.reuse, R152, R44 ;  /* 0x000000980c2c723c */ /* 0x040fe8000000182c */
[----:B------:R-:W-:Y:S03]  /*15d60*/  FFMA.FTZ R172, R33, c[0x0][0x2d0], -R172 ;  /* 0x0000b40021ac7a23 */ /* 0x000fe600000108ac */
[--C-:B------:R-:W-:Y:S01]  /*15d70*/  FFMA.FTZ R152, R30, c[0x0][0x2d0], -R169.reuse ;  /* 0x0000b4001e987a23 */ /* 0x100fe200000108a9 */
[C---:B------:R-:W-:Y:S01]  /*15d80*/  HMMA.16816.F32 R48, R12.reuse, R154, R48 ;  /* 0x0000009a0c30723c */ /* 0x040fe20000001830 */
[----:B------:R-:W-:Y:S03]  /*15d90*/  MUFU.EX2 R144, R144 ;  /* 0x0000009000907308 */ /* 0x000fe60000000800 */
[--C-:B------:R-:W-:Y:S02]  /*15da0*/  FFMA.FTZ R153, R31, c[0x0][0x2d0], -R169.reuse ;  /* 0x0000b4001f997a23 */ /* 0x100fe400000108a9 */
[----:B------:R-:W-:Y:S01]  /*15db0*/  LDSM.16.MT88.4 R28, [R134+UR4+0x1900] ;  /* 0x00190004861c783b */ /* 0x000fe20008004200 */
[--C-:B------:R-:W-:Y:S01]  /*15dc0*/  FFMA.FTZ R154, R34, c[0x0][0x2d0], -R169.reuse ;  /* 0x0000b400229a7a23 */ /* 0x100fe200000108a9 */
[C---:B------:R-:W-:Y:S03]  /*15dd0*/  HMMA.16816.F32 R52, R12.reuse, R156, R52 ;  /* 0x0000009c0c34723c */ /* 0x040fe60000001834 */
[----:B------:R-:W5:Y:S01]  /*15de0*/  MUFU.EX2 R145, R145 ;  /* 0x0000009100917308 */ /* 0x000f620000000800 */
[----:B------:R-:W-:Y:S02]  /*15df0*/  FFMA.FTZ R169, R35, c[0x0][0x2d0], -R169 ;  /* 0x0000b40023a97a23 */ /* 0x000fe400000108a9 */
[----:B------:R-:W-:Y:S02]  /*15e00*/  LDSM.16.MT88.4 R32, [R160+0x1900] ;  /* 0x00190000a020783b */ /* 0x000fe40000004200 */
[C---:B------:R-:W-:Y:S05]  /*15e10*/  HMMA.16816.F32 R56, R12.reuse, R158, R56 ;  /* 0x0000009e0c38723c */ /* 0x040fea0000001838 */
[----:B------:R-:W-:Y:S03]  /*15e20*/  MUFU.EX2 R146, R146 ;  /* 0x0000009200927308 */ /* 0x000fe60000000800 */
[C---:B--2---:R-:W-:Y:S07]  /*15e30*/  HMMA.16816.F32 R60, R12.reuse, R124, R60 ;  /* 0x0000007c0c3c723c */ /* 0x044fee000000183c */
[----:B------:R-:W2:Y:S01]  /*15e40*/  MUFU.EX2 R147, R147 ;  /* 0x0000009300937308 */ /* 0x000ea20000000800 */
[C---:B------:R-:W-:Y:S01]  /*15e50*/  HMMA.16816.F32 R64, R12.reuse, R126, R64 ;  /* 0x0000007e0c40723c */ /* 0x040fe20000001840 */
[----:B------:R-:W1:Y:S07]  /*15e60*/  LDSM.16.MT88.4 R124, [R160+0x4900] ;  /* 0x00490000a07c783b */ /* 0x000e6e0000004200 */
[C---:B---3--:R-:W-:Y:S01]  /*15e70*/  HMMA.16816.F32 R68, R12.reuse, R16, R68 ;  /* 0x000000100c44723c */ /* 0x048fe20000001844 */
[----:B------:R-:W-:Y:S07]  /*15e80*/  MUFU.EX2 R148, R148 ;  /* 0x0000009400947308 */ /* 0x000fee0000000800 */
[C---:B------:R-:W-:Y:S01]  /*15e90*/  HMMA.16816.F32 R72, R12.reuse, R18, R72 ;  /* 0x000000120c48723c */ /* 0x040fe20000001848 */
[----:B------:R-:W3:Y:S02]  /*15ea0*/  LDSM.16.MT88.4 R16, [R135+UR4+0x1100] ;  /* 0x001100048710783b */ /* 0x000ee40008004200 */
[----:B------:R-:W1:Y:S05]  /*15eb0*/  MUFU.EX2 R149, R149 ;  /* 0x0000009500957308 */ /* 0x000e6a0000000800 */
[C---:B------:R-:W-:Y:S05]  /*15ec0*/  HMMA.16816.F32 R76, R12.reuse, R128, R76 ;  /* 0x000000800c4c723c */ /* 0x040fea000000184c */
[----:B------:R-:W-:Y:S03]  /*15ed0*/  MUFU.EX2 R150, R150 ;  /* 0x0000009600967308 */ /* 0x000fe60000000800 */
[C---:B------:R-:W-:Y:S01]  /*15ee0*/  HMMA.16816.F32 R80, R12.reuse, R130, R80 ;  /* 0x000000820c50723c */ /* 0x040fe20000001850 */
[----:B------:R-:W2:Y:S06]  /*15ef0*/  LDSM.16.MT88.4 R128, [R160+0x1100] ;  /* 0x00110000a080783b */ /* 0x000eac0000004200 */
[----:B------:R-:W2:Y:S01]  /*15f00*/  MUFU.EX2 R151, R172 ;  /* 0x000000ac00977308 */ /* 0x000ea20000000800 */
[C---:B------:R-:W-:Y:S08]  /*15f10*/  HMMA.16816.F32 R84, R12.reuse, R136, R84 ;  /* 0x000000880c54723c */ /* 0x040ff00000001854 */
[C---:B------:R-:W-:Y:S01]  /*15f20*/  HMMA.16816.F32 R88, R12.reuse, R138, R88 ;  /* 0x0000008a0c58723c */ /* 0x040fe20000001858 */
[----:B------:R-:W3:Y:S01]  /*15f30*/  LDSM.16.MT88.4 R136, [R135+UR4+0x3100] ;  /* 0x003100048788783b */ /* 0x000ee20008004200 */
[----:B------:R-:W-:Y:S06]  /*15f40*/  MUFU.EX2 R152, R152 ;  /* 0x0000009800987308 */ /* 0x000fec0000000800 */
[C---:B-1----:R-:W-:Y:S04]  /*15f50*/  HMMA.16816.F32 R92, R12.reuse, R124, R92 ;  /* 0x0000007c0c5c723c */ /* 0x042fe8000000185c */
[----:B------:R-:W1:Y:S04]  /*15f60*/  MUFU.EX2 R153, R153 ;  /* 0x0000009900997308 */ /* 0x000e680000000800 */
[----:B------:R-:W-:Y:S01]  /*15f70*/  HMMA.16816.F32 R96, R12, R126, R96 ;  /* 0x0000007e0c60723c */ /* 0x000fe20000001860 */
[----:B------:R-:W1:Y:S05]  /*15f80*/  LDSM.16.MT88.4 R124, [R133+0x3100] ;  /* 0x00310000857c783b */ /* 0x000e6a0000004200 */
[----:B------:R-:W-:Y:S01]  /*15f90*/  MUFU.EX2 R154, R154 ;  /* 0x0000009a009a7308 */ /* 0x000fe20000000800 */
[----:B------:R-:W-:Y:S01]  /*15fa0*/  F2FP.PACK_AB R12, R141, R140 ;  /* 0x0000008c8d0c723e */ /* 0x000fe200000000ff */
[----:B------:R-:W-:Y:S01]  /*15fb0*/  FADD.FTZ R140, R140, R173 ;  /* 0x000000ad8c8c7221 */ /* 0x000fe20000010000 */
[----:B----4-:R-:W-:Y:S03]  /*15fc0*/  F2FP.PACK_AB R14, R143, R142 ;  /* 0x0000008e8f0e723e */ /* 0x010fe600000000ff */
[----:B-----5:R-:W-:Y:S01]  /*15fd0*/  F2FP.PACK_AB R13, R145, R144 ;  /* 0x00000090910d723e */ /* 0x020fe200000000ff */
[----:B------:R-:W-:Y:S01]  /*15fe0*/  FADD.FTZ R141, R141, R140 ;  /* 0x0000008c8d8d7221 */ /* 0x000fe20000010000 */
[----:B--2---:R-:W-:Y:S02]  /*15ff0*/  F2FP.PACK_AB R15, R147, R146 ;  /* 0x00000092930f723e */ /* 0x004fe400000000ff */
[----:B------:R-:W2:Y:S01]  /*16000*/  MUFU.EX2 R169, R169 ;  /* 0x000000a900a97308 */ /* 0x000ea20000000800 */
[----:B------:R-:W-:Y:S04]  /*16010*/  FADD.FTZ R142, R142, R141 ;  /* 0x0000008d8e8e7221 */ /* 0x000fe80000010000 */
[C---:B---3--:R-:W-:Y:S03]  /*16020*/  HMMA.16816.F32 R4, R12.reuse, R16, R4 ;  /* 0x000000100c04723c */ /* 0x048fe60000001804 */
[----:B------:R-:W-:Y:S05]  /*16030*/  FADD.FTZ R143, R143, R142 ;  /* 0x0000008e8f8f7221 */ /* 0x000fea0000010000 */
[C---:B------:R-:W-:Y:S01]  /*16040*/  HMMA.16816.F32 R8, R12.reuse, R18, R8 ;  /* 0x000000120c08723c */ /* 0x040fe20000001808 */
[----:B------:R-:W3:Y:S07]  /*16050*/  LDSM.16.MT88.4 R16, [R134+UR4+0x3100] ;  /* 0x003100048610783b */ /* 0x000eee0008004200 */
[C---:B------:R-:W-:Y:S08]  /*16060*/  HMMA.16816.F32 R100, R12.reuse, R20, R100 ;  /* 0x000000140c64723c */ /* 0x040ff00000001864 */
[C---:B------:R-:W-:Y:S01]  /*16070*/  HMMA.16816.F32 R104, R12.reuse, R22, R104 ;  /* 0x000000160c68723c */ /* 0x040fe20000001868 */
[----:B------:R-:W4:Y:S07]  /*16080*/  LDSM.16.MT88.4 R20, [R160+0x3100] ;  /* 0x00310000a014783b */ /* 0x000f2e0000004200 */
[C---:B------:R-:W-:Y:S08]  /*16090*/  HMMA.16816.F32 R108, R12.reuse, R24, R108 ;  /* 0x000000180c6c723c */ /* 0x040ff0000000186c */
[C---:B------:R-:W-:Y:S01]  /*160a0*/  HMMA.16816.F32 R112, R12.reuse, R26, R112 ;  /* 0x0000001a0c70723c */ /* 0x040fe20000001870 */
[----:B------:R-:W5:Y:S07]  /*160b0*/  LDSM.16.MT88.4 R24, [R135+UR4+0x5100] ;  /* 0x005100048718783b */ /* 0x000f6e0008004200 */
        /* <DEDUP_REMOVED lines=14> */
[----:B------:R-:W4:Y:S07]  /*161a0*/  LDSM.16.MT88.4 R20, [R135+UR4+0x1900] ;  /* 0x001900048714783b */ /* 0x000f2e0008004200 */
[C---:B-----5:R-:W-:Y:S08]  /*161b0*/  HMMA.16816.F32 R68, R12.reuse, R24, R68 ;  /* 0x000000180c44723c */ /* 0x060ff00000001844 */
[C---:B------:R-:W-:Y:S01]  /*161c0*/  HMMA.16816.F32 R72, R12.reuse, R26, R72 ;  /* 0x0000001a0c48723c */ /* 0x040fe20000001848 */
[----:B------:R-:W5:Y:S07]  /*161d0*/  LDSM.16.MT88.4 R24, [R133+0x1900] ;  /* 0x001900008518783b */ /* 0x000f6e0000004200 */
[C---:B-1----:R-:W-:Y:S08]  /*161e0*/  HMMA.16816.F32 R76, R12.reuse, R124, R76 ;  /* 0x0000007c0c4c723c */ /* 0x042ff0000000184c */
[C---:B------:R-:W-:Y:S08]  /*161f0*/  HMMA.16816.F32 R80, R12.reuse, R126, R80 ;  /* 0x0000007e0c50723c */ /* 0x040ff00000001850 */
[C---:B---3--:R-:W-:Y:S08]  /*16200*/  HMMA.16816.F32 R84, R12.reuse, R16, R84 ;  /* 0x000000100c54723c */ /* 0x048ff00000001854 */
[C---:B------:R-:W-:Y:S01]  /*16210*/  HMMA.16816.F32 R88, R12.reuse, R18, R88 ;  /* 0x000000120c58723c */ /* 0x040fe20000001858 */
[----:B------:R-:W1:Y:S07]  /*16220*/  LDSM.16.MT88.4 R16, [R133+0x3900] ;  /* 0x003900008510783b */ /* 0x000e6e0000004200 */
[C---:B------:R-:W-:Y:S08]  /*16230*/  HMMA.16816.F32 R92, R12.reuse, R128, R92 ;  /* 0x000000800c5c723c */ /* 0x040ff0000000185c */
[----:B------:R-:W-:Y:S07]  /*16240*/  HMMA.16816.F32 R96, R12, R130, R96 ;  /* 0x000000820c60723c */ /* 0x000fee0000001860 */
[----:B------:R-:W-:Y:S01]  /*16250*/  F2FP.PACK_AB R12, R149, R148 ;  /* 0x00000094950c723e */ /* 0x000fe200000000ff */
[----:B------:R-:W-:Y:S01]  /*16260*/  FADD.FTZ R148, R148, R143 ;  /* 0x0000008f94947221 */ /* 0x000fe20000010000 */
[----:B------:R-:W-:Y:S03]  /*16270*/  F2FP.PACK_AB R14, R151, R150 ;  /* 0x00000096970e723e */ /* 0x000fe600000000ff */
[----:B------:R-:W-:Y:S01]  /*16280*/  F2FP.PACK_AB R13, R153, R152 ;  /* 0x00000098990d723e */ /* 0x000fe200000000ff */
[----:B------:R-:W-:Y:S01]  /*16290*/  FADD.FTZ R149, R149, R148 ;  /* 0x0000009495957221 */ /* 0x000fe20000010000 */
[----:B--2---:R-:W-:Y:S03]  /*162a0*/  F2FP.PACK_AB R15, R169, R154 ;  /* 0x0000009aa90f723e */ /* 0x004fe600000000ff */
[----:B------:R-:W-:Y:S04]  /*162b0*/  FADD.FTZ R150, R150, R149 ;  /* 0x0000009596967221 */ /* 0x000fe80000010000 */
[C---:B----4-:R-:W-:Y:S01]  /*162c0*/  HMMA.16816.F32 R128, R12.reuse, R20, R4 ;  /* 0x000000140c80723c */ /* 0x050fe20000001804 */
[----:B------:R-:W2:Y:S02]  /*162d0*/  LDSM.16.MT88.4 R4, [R134+UR4+0x3900] ;  /* 0x003900048604783b */ /* 0x000ea40008004200 */
[----:B------:R-:W-:Y:S05]  /*162e0*/  FADD.FTZ R207, R151, R150 ;  /* 0x0000009697cf7221 */ /* 0x000fea0000010000 */
[C---:B------:R-:W-:Y:S01]  /*162f0*/  HMMA.16816.F32 R124, R12.reuse, R22, R8 ;  /* 0x000000160c7c723c */ /* 0x040fe20000001808 */
[----:B------:R-:W3:Y:S07]  /*16300*/  LDSM.16.MT88.4 R8, [R160+0x3900] ;  /* 0x00390000a008783b */ /* 0x000eee0000004200 */
[C---:B-----5:R-:W-:Y:S01]  /*16310*/  HMMA.16816.F32 R100, R12.reuse, R24, R100 ;  /* 0x000000180c64723c */ /* 0x060fe20000001864 */
[----:B------:R-:W4:Y:S07]  /*16320*/  LDSM.16.MT88.4 R20, [R135+UR4+0x5900] ;  /* 0x005900048714783b */ /* 0x000f2e0008004200 */
        /* <DEDUP_REMOVED lines=8> */
[----:B------:R-:W-:Y:S01]  /*163b0*/  @P0 IADD3 R16, R211, -0x2, RZ ;  /* 0xfffffffed3100810 */ /* 0x000fe20007ffe0ff */
[C---:B------:R-:W-:Y:S04]  /*163c0*/  HMMA.16816.F32 R48, R12.reuse, R18, R48 ;  /* 0x000000120c30723c */ /* 0x040fe80000001830 */
[----:B------:R-:W-:Y:S03]  /*163d0*/  @P0 SHF.R.S32.HI R17, RZ, 0x1f, R16 ;  /* 0x0000001fff110819 */ /* 0x000fe60000011410 */
[C---:B------:R-:W-:Y:S01]  /*163e0*/  @P0 IMAD.WIDE.U32 R18, R16.reuse, c[0x0][0x1e0], RZ ;  /* 0x0000780010120a25 */ /* 0x040fe200078e00ff */
[C---:B--2---:R-:W-:Y:S04]  /*163f0*/  HMMA.16816.F32 R52, R12.reuse, R4, R52 ;  /* 0x000000040c34723c */ /* 0x044fe80000001834 */
[----:B------:R-:W-:Y:S04]  /*16400*/  @P0 IMAD R17, R17, c[0x0][0x1e0], RZ ;  /* 0x0000780011110a24 */ /* 0x000fe800078e02ff */
[C---:B------:R-:W-:Y:S01]  /*16410*/  HMMA.16816.F32 R56, R12.reuse, R6, R56 ;  /* 0x000000060c38723c */ /* 0x040fe20000001838 */
[----:B------:R-:W1:Y:S03]  /*16420*/  LDSM.16.MT88.4 R4, [R133+0x5900] ;  /* 0x005900008504783b */ /* 0x000e660000004200 */
[----:B------:R-:W-:Y:S01]  /*16430*/  @P0 IMAD R17, R16, c[0x0][0x1e4], R17 ;  /* 0x0000790010110a24 */ /* 0x000fe200078e0211 */
[----:B------:R-:W-:Y:S03]  /*16440*/  @P0 SHF.L.U32 R16, R18, 0x6, RZ ;  /* 0x0000000612100819 */ /* 0x000fe600000006ff */
[C---:B---3--:R-:W-:Y:S04]  /*16450*/  HMMA.16816.F32 R60, R12.reuse, R8, R60 ;  /* 0x000000080c3c723c */ /* 0x048fe8000000183c */
[----:B------:R-:W-:Y:S03]  /*16460*/  @P0 IADD3 R17, R19, R17, RZ ;  /* 0x0000001113110210 */ /* 0x000fe60007ffe0ff */
[----:B------:R-:W-:Y:S01]  /*16470*/  @P0 IADD3 R8, P1, R16, R200, RZ ;  /* 0x000000c810080210 */ /* 0x000fe20007f3e0ff */
[C---:B------:R-:W-:Y:S04]  /*16480*/  HMMA.16816.F32 R64, R12.reuse, R10, R64 ;  /* 0x0000000a0c40723c */ /* 0x040fe80000001840 */
[----:B------:R-:W-:Y:S02]  /*16490*/  @P0 SHF.L.U64.HI R17, R18, 0x6, R17 ;  /* 0x0000000612110819 */ /* 0x000fe40000010211 */
[----:B------:R-:W-:Y:S02]  /*164a0*/  @P0 LEA R26, P3, R8, c[0x0][0x1c8], 0x1 ;  /* 0x00007200081a0a11 */ /* 0x000fe400078608ff */
[----:B------:R-:W-:Y:S01]  /*164b0*/  @P0 IADD3 R11, P2, R16, R213, RZ ;  /* 0x000000d5100b0210 */ /* 0x000fe20007f5e0ff */
[C---:B----4-:R-:W-:Y:S03]  /*164c0*/  HMMA.16816.F32 R68, R12.reuse, R20, R68 ;  /* 0x000000140c44723c */ /* 0x050fe60000001844 */
[----:B------:R-:W-:Y:S02]  /*164d0*/  @P0 IADD3.X R9, R17, R205, RZ, P1, !PT ;  /* 0x000000cd11090210 */ /* 0x000fe40000ffe4ff */
[----:B------:R-:W-:Y:S02]  /*164e0*/  @P0 LEA R24, P1, R11, c[0x0][0x1c8], 0x1 ;  /* 0x000072000b180a11 */ /* 0x000fe400078208ff */
[----:B------:R-:W-:Y:S01]  /*164f0*/  @P0 IADD3.X R10, R17, R212, RZ, P2, !PT ;  /* 0x000000d4110a0210 */ /* 0x000fe200017fe4ff */
[C---:B------:R-:W-:Y:S04]  /*16500*/  HMMA.16816.F32 R72, R12.reuse, R22, R72 ;  /* 0x000000160c48723c */ /* 0x040fe80000001848 */
[----:B------:R-:W-:Y:S02]  /*16510*/  @P0 LEA.HI.X R25, R11, c[0x0][0x1cc], R10, 0x1, P1 ;  /* 0x000073000b190a11 */ /* 0x000fe400008f0c0a */
[----:B------:R-:W-:Y:S02]  /*16520*/  @P0 IADD3 R21, P1, R193, R16, RZ ;  /* 0x00000010c1150210 */ /* 0x000fe40007f3e0ff */
        /* <DEDUP_REMOVED lines=8> */
[----:B------:R-:W-:Y:S02]  /*165b0*/  @P0 LEA.HI.X R27, R8, c[0x0][0x1cc], R9, 0x1, P3 ;  /* 0x00007300081b0a11 */ /* 0x000fe400018f0c09 */
[----:B------:R-:W1:Y:S01]  /*165c0*/  LDSM.16.MT88.4 R8, [R134+UR4+0x5900] ;  /* 0x005900048608783b */ /* 0x000e620008004200 */
[----:B------:R-:W-:Y:S01]  /*165d0*/  @P0 LEA.HI.X R31, R18, c[0x0][0x1cc], R19, 0x1, P1 ;  /* 0x00007300121f0a11 */ /* 0x000fe200008f0c13 */
[----:B------:R-:W-:Y:S01]  /*165e0*/  FADD.FTZ R175, R175, R4 ;  /* 0x00000004afaf7221 */ /* 0x000fe20000010000 */
[C---:B------:R-:W-:Y:S02]  /*165f0*/  ISETP.GE.AND P1, PT, R206.reuse, 0x1, PT ;  /* 0x00000001ce00780c */ /* 0x040fe40003f26270 */
[----:B------:R-:W-:Y:S01]  /*16600*/  IADD3 R206, R206, 0x1, RZ ;  /* 0x00000001cece7810 */ /* 0x000fe20007ffe0ff */
[----:B------:R-:W-:Y:S01]  /*16610*/  FADD.FTZ R176, R176, R175 ;  /* 0x000000afb0b07221 */ /* 0x000fe20000010000 */
[----:B------:R-:W-:Y:S02]  /*16620*/  @P0 IADD3 R16, P3, R16, R210, RZ ;  /* 0x000000d210100210 */ /* 0x000fe40007f7e0ff */
[----:B------:R-:W-:Y:S01]  /*16630*/  SEL R206, R206, RZ, !P1 ;  /* 0x000000ffcece7207 */ /* 0x000fe20004800000 */
[----:B------:R-:W-:Y:S01]  /*16640*/  FADD.FTZ R177, R177, R176 ;  /* 0x000000b0b1b17221 */ /* 0x000fe20000010000 */
[----:B------:R-:W-:Y:S02]  /*16650*/  @P0 IADD3.X R17, R17, R209, RZ, P3, !PT ;  /* 0x000000d111110210 */ /* 0x000fe40001ffe4ff */
[----:B------:R-:W-:Y:S01]  /*16660*/  @P0 LEA R22, P2, R16, c[0x0][0x1c8], 0x1 ;  /* 0x0000720010160a11 */ /* 0x000fe200078408ff */
[----:B------:R-:W-:Y:S01]  /*16670*/  @P0 IMAD R5, R206, 0x3000, R197 ;  /* 0x00003000ce050824 */ /* 0x000fe200078e02c5 */
[----:B------:R-:W-:Y:S01]  /*16680*/  @P0 IADD3 R3, P4, R21, R213, RZ ;  /* 0x000000d515030210 */ /* 0x000fe20007f9e0ff */
[----:B------:R-:W-:Y:S01]  /*16690*/  FADD.FTZ R177, R178, R177 ;  /* 0x000000b1b2b17221 */ /* 0x000fe20000010000 */
[----:B------:R-:W-:Y:S02]  /*166a0*/  @P0 LEA.HI.X R23, R16, c[0x0][0x1cc], R17, 0x1, P2 ;  /* 0x0000730010170a11 */ /* 0x000fe400010f0c11 */
[----:B------:R-:W2:Y:S01]  /*166b0*/  LDSM.16.MT88.4 R16, [R160+0x5900] ;  /* 0x00590000a010783b */ /* 0x000ea20000004200 */
[----:B------:R-:W-:Y:S01]  /*166c0*/  @P0 LEA R20, P3, R3, c[0x0][0x1c8], 0x1 ;  /* 0x0000720003140a11 */ /* 0x000fe200078608ff */
[----:B------:R-:W-:Y:S01]  /*166d0*/  FADD.FTZ R144, R144, R177 ;  /* 0x000000b190907221 */ /* 0x000fe20000010000 */
[----:B------:R-:W-:Y:S02]  /*166e0*/  @P0 IADD3.X R28, R29, R212, RZ, P4, !PT ;  /* 0x000000d41d1c0210 */ /* 0x000fe400027fe4ff */
[----:B------:R-:W-:Y:S01]  /*166f0*/  @P0 IADD3 R7, P2, R21, R210, RZ ;  /* 0x000000d215070210 */ /* 0x000fe20007f5e0ff */
[----:B------:R-:W-:Y:S01]  /*16700*/  FADD.FTZ R145, R145, R144 ;  /* 0x0000009091917221 */ /* 0x000fe20000010000 */
[----:B------:R-:W-:Y:S02]  /*16710*/  @P0 LEA.HI.X R21, R3, c[0x0][0x1cc], R28, 0x1, P3 ;  /* 0x0000730003150a11 */ /* 0x000fe400018f0c1c */
[----:B------:R-:W-:Y:S01]  /*16720*/  @P0 SHF.L.U32 R3, R5, 0x1, RZ ;  /* 0x0000000105030819 */ /* 0x000fe200000006ff */
[----:B------:R-:W-:Y:S01]  /*16730*/  FADD.FTZ R146, R146, R145 ;  /* 0x0000009192927221 */ /* 0x000fe20000010000 */
[----:B------:R-:W-:Y:S02]  /*16740*/  LOP3.LUT P4, RZ, R191, 0x1, RZ, 0xc0, !PT ;  /* 0x00000001bfff7812 */ /* 0x000fe4000788c0ff */
[----:B------:R-:W-:Y:S01]  /*16750*/  @P0 LEA R6, P1, R7, c[0x0][0x1c8], 0x1 ;  /* 0x0000720007060a11 */ /* 0x000fe200078208ff */
[----:B------:R-:W-:Y:S01]  /*16760*/  @!PT LDS RZ, [RZ] ;  /* 0x00000000fffff984 */ /* 0x000fe20000000800 */
[----:B------:R-:W-:Y:S01]  /*16770*/  @!PT LDS RZ, [RZ] ;  /* 0x00000000fffff984 */ /* 0x000fe20000000800 */
[----:B------:R-:W-:Y:S01]  /*16780*/  @!PT LDS RZ, [RZ] ;  /* 0x00000000fffff984 */ /* 0x000fe20000000800 */
[----:B------:R3:W-:Y:S01]  /*16790*/  @P0 LDGSTS.E.BYPASS.LTC128B.128 [R3+0xc100], [R26.64], !P6 ;  /* 0x0c1000001a030fae */ /* 0x0007e2000f101d46 */
[----:B------:R-:W-:Y:S01]  /*167a0*/  @P0 IADD3.X R32, R29, R209, RZ, P2, !PT ;  /* 0x000000d11d200210 */ /* 0x000fe200017fe4ff */
[----:B------:R-:W-:Y:S01]  /*167b0*/  FADD.FTZ R147, R147, R146 ;  /* 0x0000009293937221 */ /* 0x000fe20000010000 */
[----:B------:R-:W-:Y:S02]  /*167c0*/  MOV R133, R2 ;  /* 0x0000000200857202 */ /* 0x000fe40000000f00 */
[----:B------:R-:W-:Y:S01]  /*167d0*/  @P0 LEA.HI.X R7, R7, c[0x0][0x1cc], R32, 0x1, P1 ;  /* 0x0000730007070a11 */ /* 0x000fe200008f0c20 */
[----:B------:R-:W-:Y:S01]  /*167e0*/  FADD.FTZ R152, R152, R147 ;  /* 0x0000009398987221 */ /* 0x000fe20000010000 */
[C---:B-1----:R-:W-:Y:S01]  /*167f0*/  HMMA.16816.F32 R84, R12.reuse, R8, R84 ;  /* 0x000000080c54723c */ /* 0x042fe20000001854 */
[----:B------:R3:W-:Y:S02]  /*16800*/  @P0 LDGSTS.E.BYPASS.LTC128B.128 [R3+0xe100], [R24.64], !P5 ;  /* 0x0e10000018030fae */ /* 0x0007e4000e901d46 */
[----:B------:R-:W-:Y:S04]  /*16810*/  FADD.FTZ R153, R153, R152 ;  /* 0x0000009899997221 */ /* 0x000fe80000010000 */
[----:B------:R-:W-:Y:S01]  /*16820*/  FADD.FTZ R154, R154, R153 ;  /* 0x000000999a9a7221 */ /* 0x000fe20000010000 */
[C---:B------:R-:W-:Y:S01]  /*16830*/  HMMA.16816.F32 R88, R12.reuse, R10, R88 ;  /* 0x0000000a0c58723c */ /* 0x040fe20000001858 */
[----:B------:R3:W-:Y:S03]  /*16840*/  @P0 LDGSTS.E.BYPASS.LTC128B.128 [R3+0x10100], [R22.64], !P4 ;  /* 0x1010000016030fae */ /* 0x0007e6000e101d46 */
[----:B------:R-:W-:Y:S05]  /*16850*/  FADD.FTZ R208, R169, R154 ;  /* 0x0000009aa9d07221 */ /* 0x000fea0000010000 */
[----:B------:R3:W-:Y:S01]  /*16860*/  @P0 LDGSTS.E.BYPASS.LTC128B.128 [R3+0xd100], [R30.64], !P6 ;  /* 0x0d1000001e030fae */ /* 0x0007e2000f101d46 */
[C---:B--2---:R-:W-:Y:S07]  /*16870*/  HMMA.16816.F32 R92, R12.reuse, R16, R92 ;  /* 0x000000100c5c723c */ /* 0x044fee000000185c */
[----:B------:R3:W-:Y:S01]  /*16880*/  @P0 LDGSTS.E.BYPASS.LTC128B.128 [R3+0xf100], [R20.64], !P5 ;  /* 0x0f10000014030fae */ /* 0x0007e2000e901d46 */
[----:B------:R-:W-:Y:S07]  /*16890*/  HMMA.16816.F32 R96, R12, R18, R96 ;  /* 0x000000120c60723c */ /* 0x000fee0000001860 */
[----:B------:R3:W-:Y:S01]  /*168a0*/  @P0 LDGSTS.E.BYPASS.LTC128B.128 [R3+0x11100], [R6.64], !P4 ;  /* 0x1110000006030fae */ /* 0x0007e2000e101d46 */
[----:B------:R-:W-:Y:S04]  /*168b0*/  ISETP.GT.AND P0, PT, R211, RZ, PT ;  /* 0x000000ffd300720c */ /* 0x000fe80003f04270 */
[----:B------:R-:W-:Y:S03]  /*168c0*/  MOV R211, R218 ;  /* 0x000000da00d37202 */ /* 0x000fe60000000f00 */
[----:B------:R-:W0:Y:S01]  /*168d0*/  LDGDEPBAR ;  /* 0x00000000000079af */ /* 0x000e220000000000 */
[----:B---3--:R-:W-:Y:S05]  /*168e0*/  MOV R3, R0 ;  /* 0x0000000000037202 */ /* 0x008fea0000000f00 */
[----:B------:R-:W-:-:S05]  /*168f0*/  @P0 BRA `(.L_x_2547) ;  /* 0xffffd5b000000947 */ /* 0x000fca000383ffff */
.L_x_2546:
        /* <DEDUP_REMOVED lines=122> */
.L_x_2492:
        /* <DEDUP_REMOVED lines=152> */
.L_x_2549:
        /* <DEDUP_REMOVED lines=137> */
.L_x_2551:
[----:B--2---:R-:W-:Y:S05]  /*182b0*/  BSYNC B0 ;  /* 0x0000000000007941 */ /* 0x004fea0003800000 */
.L_x_2550:
        /* <DEDUP_REMOVED lines=23> */
.L_x_2553:
[----:B------:R-:W-:Y:S05]  /*18430*/  BSYNC B0 ;  /* 0x0000000000007941 */ /* 0x000fea0003800000 */
.L_x_2552:
        /* <DEDUP_REMOVED lines=23> */
.L_x_2555:
[----:B------:R-:W-:Y:S05]  /*185b0*/  BSYNC B0 ;  /* 0x0000000000007941 */ /* 0x000fea0003800000 */
.L_x_2554:
        /* <DEDUP_REMOVED lines=24> */
.L_x_2548:
        /* <DEDUP_REMOVED lines=18> */
.L_x_2556:
        /* <DEDUP_REMOVED lines=41> */
.L_x_2558:
[----:B------:R-:W-:Y:S05]  /*18af0*/  BSYNC B0 ;  /* 0x0000000000007941 */ /* 0x000fea0003800000 */
.L_x_2557:
        /* <DEDUP_REMOVED lines=64> */
.L_x_2560:
[----:B------:R-:W-:Y:S05]  /*18f00*/  BSYNC B0 ;  /* 0x0000000000007941 */ /* 0x000fea0003800000 */
.L_x_2559:
        /* <DEDUP_REMOVED lines=21> */
.L_x_2562:
[----:B------:R-:W-:Y:S05]  /*19060*/  BSYNC B0 ;  /* 0x0000000000007941 */ /* 0x000fea0003800000 */
.L_x_2561:
        /* <DEDUP_REMOVED lines=21> */
.L_x_2564:
[----:B------:R-:W-:Y:S05]  /*191c0*/  BSYNC B0 ;  /* 0x0000000000007941 */ /* 0x000fea0003800000 */
.L_x_2563:
        /* <DEDUP_REMOVED lines=22> */
.L_x_2565:
        /* <DEDUP_REMOVED lines=13> */
.L_x_2609:


//--------------------- .nv.shared._ZN7cutlass13device_kernelIN5flash19enable_sm80_to_sm89INS1_16FlashAttnFwdSm80INS1_25CollectiveMainloopFwdSm80ILi8ELi1ELb1EN4cute5tupleIJNS5_1CILi128EEENS7_ILi96EEENS7_ILi192EEEEEELi192ENS_6half_tEfNS_4arch4Sm80ELb0ELb0ELb1ELb0ELb0ELb0ELb1ELb0EEENS1_21CollectiveEpilogueFwdINS6_IJS8_SA_S9_EEENS6_IJNS7_ILi1EEESI_SI_EEESC_SE_Li256ELb0ELb1ELb0ELb0EEENS1_19SingleTileSchedulerILb0ELb0ELb1ELi128EEEEEEEEEvNT_6ParamsE --------------------------
	.section	.nv.shared._ZN7cutlass13device_kernelIN5flash19enable_sm80_to_sm89INS1_16FlashAttnFwdSm80INS1_25CollectiveMainloopFwdSm80ILi8ELi1ELb1EN4cute5tupleIJNS5_1CILi128EEENS7_ILi96EEENS7_ILi192EEEEEELi192ENS_6half_tEfNS_4arch4Sm80ELb0ELb0ELb1ELb0ELb0ELb0ELb1ELb0EEENS1_21CollectiveEpilogueFwdINS6_IJS8_SA_S9_EEENS6_IJNS7_ILi1EEESI_SI_EEESC_SE_Li256ELb0ELb1ELb0ELb0EEENS1_19SingleTileSchedulerILb0ELb0ELb1ELi128EEEEEEEEEvNT_6ParamsE,"aw",@nobits
	.sectionflags	@""
	.align	16


//--------------------- .nv.global                --------------------------
	.section	.nv.global,"aw",@nobits
.nv.global:
	.type		_ZN77_INTERNAL_8241b919_41_flash_fwd_hdim192_fp16_softcapall_sm80_cu_21e1f8cb_31494cute1_E,@object
	.size		_ZN77_INTERNAL_8241b919_41_flash_fwd_hdim192_fp16_softcapall_sm80_cu_21e1f8cb_31494cute1_E,(_ZN77_INTERNAL_8241b919_41_flash_fwd_hdim192_fp16_softcapall_sm80_cu_21e1f8cb_31494cuda3std3__45__cpo6cbeginE - _ZN77_INTERNAL_8241b919_41_flash_fwd_hdim192_fp16_softcapall_sm80_cu_21e1f8cb_31494cute1_E)
_ZN77_INTERNAL_8241b919_41_flash_fwd_hdim192_fp16_softcapall_sm80_cu_21e1f8cb_31494cute1_E:
	.zero		1
	.type		_ZN77_INTERNAL_8241b919_41_flash_fwd_hdim192_fp16_softcapall_sm80_cu_21e1f8cb_31494cuda3std3__45__cpo6cbeginE,@object
	.size		_ZN77_INTERNAL_8241b919_41_flash_fwd_hdim192_fp16_softcapall_sm80_cu_21e1f8cb_31494cuda3std3__45__cpo6cbeginE,(_ZN77_INTERNAL_8241b919_41_flash_fwd_hdim192_fp16_softcapall_sm80_cu_21e1f8cb_31494cuda3std3__48in_placeE - _ZN77_INTERNAL_8241b919_41_flash_fwd_hdim192_fp16_softcapall_sm80_cu_21e1f8cb_31494cuda3std3__45__cpo6cbeginE)
_ZN77_INTERNAL_8241b919_41_flash_fwd_hdim192_fp16_softcapall_sm80_cu_21e1f8cb_31494cuda3std3__45__cpo6cbeginE:
	.zero		1
	.type		_ZN77_INTERNAL_8241b919_41_flash_fwd_hdim192_fp16_softcapall_sm80_cu_21e1f8cb_31494cuda3std3__48in_placeE,@object
	.size		_ZN77_INTERNAL_8241b919_41_flash_fwd_hdim192_fp16_softcapall_sm80_cu_21e1f8cb_31494cuda3std3__48in_placeE,(_ZN77_INTERNAL_8241b919_41_flash_fwd_hdim192_fp16_softcapall_sm80_cu_21e1f8cb_31494cuda3std6ranges3__45__cpo9iter_moveE - _ZN77_INTERNAL_8241b919_41_flash_fwd_hdim192_fp16_softcapall_sm80_cu_21e1f8cb_31494cuda3std3__48in_placeE)
_ZN77_INTERNAL_8241b919_41_flash_fwd_hdim192_fp16_softcapall_sm80_cu_21e1f8cb_31494cuda3std3__48in_placeE:
	.zero		1
	.type		_ZN77_INTERNAL_8241b919_41_flash_fwd_hdim192_fp16_softcapall_sm80_cu_21e1f8cb_31494cuda3std6ranges3__45__cpo9iter_moveE,@object
	.size		_ZN77_INTERNAL_8241b919_41_flash_fwd_hdim192_fp16_softcapall_sm80_cu_21e1f8cb_31494cuda3std6ranges3__45__cpo9iter_moveE,(_ZN77_INTERNAL_8241b919_41_flash_fwd_hdim192_fp16_softcapall_sm80_cu_21e1f8cb_31494cuda3std3__45__cpo5beginE - _ZN77_INTERNAL_8241b919_41_flash_fwd_hdim192_fp16_softcapall_sm80_cu_21e1f8cb_31494cuda3std6ranges3__45__cpo9iter_moveE)
_ZN77_INTERNAL_8241b919_41_flash_fwd_hdim192_fp16_softcapall_sm80_cu_21e1f8cb_31494cuda3std6ranges3__45__cpo9iter_moveE:
	.zero		1
	.type		_ZN77_INTERNAL_8241b919_41_flash_fwd_hdim192_fp16_softcapall_sm80_cu_21e1f8cb_31494cuda3std3__45__cpo5beginE,@object
	.size		_ZN77_INTERNAL_8241b919_41_flash_fwd_hdim192_fp16_softcapall_sm80_cu_21e1f8cb_31494cuda3std3__45__cpo5beginE,(_ZN77_INTERNAL_8241b919_41_flash_fwd_hdim192_fp16_softcapall_sm80_cu_21e1f8cb_31494cuda3std3__479_GLOBAL__N__8241b919_41_flash_fwd_hdim192_fp16_softcapall_sm80_cu_21e1f8cb_31496ignoreE - _ZN77_INTERNAL_8241b919_41_flash_fwd_hdim192_fp16_softcapall_sm80_cu_21e1f8cb_31494cuda3std3__45__cpo5beginE)
_ZN77_INTERNAL_8241b919_41_flash_fwd_hdim192_fp16_softcapall_sm80_cu_21e1f8cb_31494cuda3std3__45__cpo5beginE:
	.zero		1
	.type		_ZN77_INTERNAL_8241b919_41_flash_fwd_hdim192_fp16_softcapall_sm80_cu_21e1f8cb_31494cuda3std3__479_GLOBAL__N__8241b919_41_flash_fwd_hdim192_fp16_softcapall_sm80_cu_21e1f8cb_31496ignoreE,@object
	.size		_ZN77_INTERNAL_8241b919_41_flash_fwd_hdim192_fp16_softcapall_sm80_cu_21e1f8cb_31494cuda3std3__479_GLOBAL__N__8241b919_41_flash_fwd_hdim192_fp16_softcapall_sm80_cu_21e1f8cb_31496ignoreE,(_ZN77_INTERNAL_8241b919_41_flash_fwd_hdim192_fp16_softcapall_sm80_cu_21e1f8cb_31494cute7productE - _ZN77_INTERNAL_8241b919_41_flash_fwd_hdim192_fp16_softcapall_sm80_cu_21e1f8cb_31494cuda3std3__479_GLOBAL__N__8241b919_41_flash_fwd_hdim192_fp16_softcapall_sm80_cu_21e1f8cb_31496ignoreE)
_ZN77_INTERNAL_8241b919_41_flash_fwd_hdim192_fp16_softcapall_sm80_cu_21e1f8cb_31494cuda3std3__479_GLOBAL__N__8241b919_41_flash_fwd_hdim192_fp16_softcapall_sm80_cu_21e1f8cb_31496ignoreE:
	.zero		1
	.type		_ZN77_INTERNAL_8241b919_41_flash_fwd_hdim192_fp16_softcapall_sm80_cu_21e1f8cb_31494cute7productE,@object
	.size		_ZN77_INTERNAL_8241b919_41_flash_fwd_hdim192_fp16_softcapall_sm80_cu_21e1f8cb_31494cute7productE,(_ZN77_INTERNAL_8241b919_41_flash_fwd_hdim192_fp16_softcapall_sm80_cu_21e1f8cb_31494cuda3std3__45__cpo3endE - _ZN77_INTERNAL_8241b919_41_flash_fwd_hdim192_fp16_softcapall_sm80_cu_21e1f8cb_31494cute7productE)
_ZN77_INTERNAL_8241b919_41_flash_fwd_hdim192_fp16_softcapall_sm80_cu_21e1f8cb_31494cute7productE:
	.zero		1
	.type		_ZN77_INTERNAL_8241b919_41_flash_fwd_hdim192_fp16_softcapall_sm80_cu_21e1f8cb_31494cuda3std3__45__cpo3endE,@object
	.size		_ZN77_INTERNAL_8241b919_41_flash_fwd_hdim192_fp16_softcapall_sm80_cu_21e1f8cb_31494cuda3std3__45__cpo3endE,(_ZN77_INTERNAL_8241b919_41_flash_fwd_hdim192_fp16_softcapall_sm80_cu_21e1f8cb_31494cuda3std3__419piecewise_constructE - _ZN77_INTERNAL_8241b919_41_flash_fwd_hdim192_fp16_softcapall_sm80_cu_21e1f8cb_31494cuda3std3__45__cpo3endE)
_ZN77_INTERNAL_8241b919_41_flash_fwd_hdim192_fp16_softcapall_sm80_cu_21e1f8cb_31494cuda3std3__45__cpo3endE:
	.zero		1
	.type		_ZN77_INTERNAL_8241b919_41_flash_fwd_hdim192_fp16_softcapall_sm80_cu_21e1f8cb_31494cuda3std3__419piecewise_constructE,@object
	.size		_ZN77_INTERNAL_8241b919_41_flash_fwd_hdim192_fp16_softcapall_sm80_cu_21e1f8cb_31494cuda3std3__419piecewise_constructE,(_ZN77_INTERNAL_8241b919_41_flash_fwd_hdim192_fp16_softcapall_sm80_cu_21e1f8cb_31494cuda3std3__45__cpo4cendE - _ZN77_INTERNAL_8241b919_41_flash_fwd_hdim192_fp16_softcapall_sm80_cu_21e1f8cb_31494cuda3std3__419piecewise_constructE)
_ZN77_INTERNAL_8241b919_41_flash_fwd_hdim192_fp16_softcapall_sm80_cu_21e1f8cb_31494cuda3std3__419piecewise_constructE:
	.zero		1
	.type		_ZN77_INTERNAL_8241b919_41_flash_fwd_hdim192_fp16_softcapall_sm80_cu_21e1f8cb_31494cuda3std3__45__cpo4cendE,@object
	.size		_ZN77_INTERNAL_8241b919_41_flash_fwd_hdim192_fp16_softcapall_sm80_cu_21e1f8cb_31494cuda3std3__45__cpo4cendE,(_ZN77_INTERNAL_8241b919_41_flash_fwd_hdim192_fp16_softcapall_sm80_cu_21e1f8cb_31494cuda3std6ranges3__45__cpo4swapE - _ZN77_INTERNAL_8241b919_41_flash_fwd_hdim192_fp16_softcapall_sm80_cu_21e1f8cb_31494cuda3std3__45__cpo4cendE)
_ZN77_INTERNAL_8241b919_41_flash_fwd_hdim192_fp16_softcapall_sm80_cu_21e1f8cb_31494cuda3std3__45__cpo4cendE:
	.zero		1
	.type		_ZN77_INTERNAL_8241b919_41_flash_fwd_hdim192_fp16_softcapall_sm80_cu_21e1f8cb_31494cuda3std6ranges3__45__cpo4swapE,@object
	.size		_ZN77_INTERNAL_8241b919_41_flash_fwd_hdim192_fp16_softcapall_sm80_cu_21e1f8cb_31494cuda3std6ranges3__45__cpo4swapE,(.L_7 - _ZN77_INTERNAL_8241b919_41_flash_fwd_hdim192_fp16_softcapall_sm80_cu_21e1f8cb_31494cuda3std6ranges3__45__cpo4swapE)
_ZN77_INTERNAL_8241b919_41_flash_fwd_hdim192_fp16_softcapall_sm80_cu_21e1f8cb_31494cuda3std6ranges3__45__cpo4swapE:
	.zero		1
.L_7:


//--------------------- .nv.shared._ZN7cutlass13device_kernelIN5flash19enable_sm80_to_sm89INS1_16FlashAttnFwdSm80INS1_25CollectiveMainloopFwdSm80ILi8ELi1ELb1EN4cute5tupleIJNS5_1CILi128EEENS7_ILi96EEENS7_ILi192EEEEEELi192ENS_6half_tEfNS_4arch4Sm80ELb0ELb0ELb1ELb1ELb0ELb0ELb1ELb0EEENS1_21CollectiveEpilogueFwdINS6_IJS8_SA_S9_EEENS6_IJNS7_ILi1EEESI_SI_EEESC_SE_Li256ELb1ELb1ELb0ELb0EEENS1_19SingleTileSchedulerILb1ELb0ELb1ELi128EEEEEEEEEvNT_6ParamsE --------------------------
	.section	.nv.shared._ZN7cutlass13device_kernelIN5flash19enable_sm80_to_sm89INS1_16FlashAttnFwdSm80INS1_25CollectiveMainloopFwdSm80ILi8ELi1ELb1EN4cute5tupleIJNS5_1CILi128EEENS7_ILi96EEENS7_ILi192EEEEEELi192ENS_6half_tEfNS_4arch4Sm80ELb0ELb0ELb1ELb1ELb0ELb0ELb1ELb0EEENS1_21CollectiveEpilogueFwdINS6_IJS8_SA_S9_EEENS6_IJNS7_ILi1EEESI_SI_EEESC_SE_Li256ELb1ELb1ELb0ELb0EEENS1_19SingleTileSchedulerILb1ELb0ELb1ELi128EEEEEEEEEvNT_6ParamsE,"aw",@nobits
	.sectionflags	@""
	.align	16


//--------------------- .nv.shared._ZN7cutlass13device_kernelIN5flash19enable_sm80_to_sm89INS1_16FlashAttnFwdSm80INS1_25CollectiveMainloopFwdSm80ILi8ELi1ELb0EN4cute5tupleIJNS5_1CILi128EEENS7_ILi64EEENS7_ILi192EEEEEELi192ENS_6half_tEfNS_4arch4Sm80ELb0ELb0ELb1ELb1ELb0ELb1ELb1ELb0EEENS1_21CollectiveEpilogueFwdINS6_IJS8_SA_S9_EEENS6_IJNS7_ILi1EEESI_SI_EEESC_SE_Li256ELb1ELb1ELb0ELb0EEENS1_19SingleTileSchedulerILb1ELb0ELb1ELi128EEEEEEEEEvNT_6ParamsE --------------------------
	.section	.nv.shared._ZN7cutlass13device_kernelIN5flash19enable_sm80_to_sm89INS1_16FlashAttnFwdSm80INS1_25CollectiveMainloopFwdSm80ILi8ELi1ELb0EN4cute5tupleIJNS5_1CILi128EEENS7_ILi64EEENS7_ILi192EEEEEELi192ENS_6half_tEfNS_4arch4Sm80ELb0ELb0ELb1ELb1ELb0ELb1ELb1ELb0EEENS1_21CollectiveEpilogueFwdINS6_IJS8_SA_S9_EEENS6_IJNS7_ILi1EEESI_SI_EEESC_SE_Li256ELb1ELb1ELb0ELb0EEENS1_19SingleTileSchedulerILb1ELb0ELb1ELi128EEEEEEEEEvNT_6ParamsE,"aw",@nobits
	.sectionflags	@""
	.align	16


//--------------------- .nv.shared._ZN7cutlass13device_kernelIN5flash19enable_sm80_to_sm89INS1_16FlashAttnFwdSm80INS1_25CollectiveMainloopFwdSm80ILi8ELi1ELb0EN4cute5tupleIJNS5_1CILi128EEENS7_ILi64EEENS7_ILi192EEEEEELi192ENS_6half_tEfNS_4arch4Sm80ELb0ELb1ELb1ELb0ELb0ELb0ELb1ELb0EEENS1_21CollectiveEpilogueFwdINS6_IJS8_SA_S9_EEENS6_IJNS7_ILi1EEESI_SI_EEESC_SE_Li256ELb0ELb1ELb0ELb0EEENS1_19SingleTileSchedulerILb0ELb0ELb1ELi128EEEEEEEEEvNT_6ParamsE --------------------------
	.section	.nv.shared._ZN7cutlass13device_kernelIN5flash19enable_sm80_to_sm89INS1_16FlashAttnFwdSm80INS1_25CollectiveMainloopFwdSm80ILi8ELi1ELb0EN4cute5tupleIJNS5_1CILi128EEENS7_ILi64EEENS7_ILi192EEEEEELi192ENS_6half_tEfNS_4arch4Sm80ELb0ELb1ELb1ELb0ELb0ELb0ELb1ELb0EEENS1_21CollectiveEpilogueFwdINS6_IJS8_SA_S9_EEENS6_IJNS7_ILi1EEESI_SI_EEESC_SE_Li256ELb0ELb1ELb0ELb0EEENS1_19SingleTileSchedulerILb0ELb0ELb1ELi128EEEEEEEEEvNT_6ParamsE,"aw",@nobits
	.sectionflags	@""
	.align	16


//--------------------- .nv.shared._ZN7cutlass13device_kernelIN5flash19enable_sm80_to_sm89INS1_16FlashAttnFwdSm80INS1_25CollectiveMainloopFwdSm80ILi8ELi1ELb0EN4cute5tupleIJNS5_1CILi128EEENS7_ILi64EEENS7_ILi192EEEEEELi192ENS_6half_tEfNS_4arch4Sm80ELb0ELb1ELb1ELb1ELb0ELb0ELb1ELb0EEENS1_21CollectiveEpilogueFwdINS6_IJS8_SA_S9_EEENS6_IJNS7_ILi1EEESI_SI_EEESC_SE_Li256ELb1ELb1ELb0ELb0EEENS1_19SingleTileSchedulerILb1ELb0ELb1ELi128EEEEEEEEEvNT_6ParamsE --------------------------
	.section	.nv.shared._ZN7cutlass13device_kernelIN5flash19enable_sm80_to_sm89INS1_16FlashAttnFwdSm80INS1_25CollectiveMainloopFwdSm80ILi8ELi1ELb0EN4cute5tupleIJNS5_1CILi128EEENS7_ILi64EEENS7_ILi192EEEEEELi192ENS_6half_tEfNS_4arch4Sm80ELb0ELb1ELb1ELb1ELb0ELb0ELb1ELb0EEENS1_21CollectiveEpilogueFwdINS6_IJS8_SA_S9_EEENS6_IJNS7_ILi1EEESI_SI_EEESC_SE_Li256ELb1ELb1ELb0ELb0EEENS1_19SingleTileSchedulerILb1ELb0ELb1ELi128EEEEEEEEEvNT_6ParamsE,"aw",@nobits
	.sectionflags	@""
	.align	16


//--------------------- .nv.shared._ZN7cutlass13device_kernelIN5flash19enable_sm80_to_sm89INS1_16FlashAttnFwdSm80INS1_25CollectiveMainloopFwdSm80ILi8ELi1ELb0EN4cute5tupleIJNS5_1CILi128EEENS7_ILi64EEENS7_ILi192EEEEEELi192ENS_6half_tEfNS_4arch4Sm80ELb0ELb1ELb1ELb1ELb0ELb1ELb1ELb0EEENS1_21CollectiveEpilogueFwdINS6_IJS8_SA_S9_EEENS6_IJNS7_ILi1EEESI_SI_EEESC_SE_Li256ELb1ELb1ELb0ELb0EEENS1_19SingleTileSchedulerILb1ELb0ELb1ELi128EEEEEEEEEvNT_6ParamsE --------------------------
	.section	.nv.shared._ZN7cutlass13device_kernelIN5flash19enable_sm80_to_sm89INS1_16FlashAttnFwdSm80INS1_25CollectiveMainloopFwdSm80ILi8ELi1ELb0EN4cute5tupleIJNS5_1CILi128EEENS7_ILi64EEENS7_ILi192EEEEEELi192ENS_6half_tEfNS_4arch4Sm80ELb0ELb1ELb1ELb1ELb0ELb1ELb1ELb0EEENS1_21CollectiveEpilogueFwdINS6_IJS8_SA_S9_EEENS6_IJNS7_ILi1EEESI_SI_EEESC_SE_Li256ELb1ELb1ELb0ELb0EEENS1_19SingleTileSchedulerILb1ELb0ELb1ELi128EEEEEEEEEvNT_6ParamsE,"aw",@nobits
	.sectionflags	@""
	.align	16


//--------------------- .nv.shared._ZN7cutlass13device_kernelIN5flash19enable_sm80_to_sm89INS1_16FlashAttnFwdSm80INS1_25CollectiveMainloopFwdSm80ILi8ELi1ELb1EN4cute5tupleIJNS5_1CILi128EEENS7_ILi96EEENS7_ILi192EEEEEELi192ENS_6half_tEfNS_4arch4Sm80ELb1ELb0ELb1ELb0ELb0ELb0ELb1ELb0EEENS1_21CollectiveEpilogueFwdINS6_IJS8_SA_S9_EEENS6_IJNS7_ILi1EEESI_SI_EEESC_SE_Li256ELb0ELb1ELb0ELb0EEENS1_30DynamicPersistentTileSchedulerILi256ELi256ELb0ELb1ELb0EEEEEEEEEvNT_6ParamsE --------------------------
	.section	.nv.shared._ZN7cutlass13device_kernelIN5flash19enable_sm80_to_sm89INS1_16FlashAttnFwdSm80INS1_25CollectiveMainloopFwdSm80ILi8ELi1ELb1EN4cute5tupleIJNS5_1CILi128EEENS7_ILi96EEENS7_ILi192EEEEEELi192ENS_6half_tEfNS_4arch4Sm80ELb1ELb0ELb1ELb0ELb0ELb0ELb1ELb0EEENS1_21CollectiveEpilogueFwdINS6_IJS8_SA_S9_EEENS6_IJNS7_ILi1EEESI_SI_EEESC_SE_Li256ELb0ELb1ELb0ELb0EEENS1_30DynamicPersistentTileSchedulerILi256ELi256ELb0ELb1ELb0EEEEEEEEEvNT_6ParamsE,"aw",@nobits
	.sectionflags	@""
	.align	16


//--------------------- .nv.shared._ZN7cutlass13device_kernelIN5flash19enable_sm80_to_sm89INS1_16FlashAttnFwdSm80INS1_25CollectiveMainloopFwdSm80ILi8ELi1ELb1EN4cute5tupleIJNS5_1CILi128EEENS7_ILi96EEENS7_ILi192EEEEEELi192ENS_6half_tEfNS_4arch4Sm80ELb1ELb0ELb1ELb1ELb0ELb0ELb1ELb0EEENS1_21CollectiveEpilogueFwdINS6_IJS8_SA_S9_EEENS6_IJNS7_ILi1EEESI_SI_EEESC_SE_Li256ELb1ELb1ELb0ELb0EEENS1_19SingleTileSchedulerILb1ELb0ELb1ELi128EEEEEEEEEvNT_6ParamsE --------------------------
	.section	.nv.shared._ZN7cutlass13device_kernelIN5flash19enable_sm80_to_sm89INS1_16FlashAttnFwdSm80INS1_25CollectiveMainloopFwdSm80ILi8ELi1ELb1EN4cute5tupleIJNS5_1CILi128EEENS7_ILi96EEENS7_ILi192EEEEEELi192ENS_6half_tEfNS_4arch4Sm80ELb1ELb0ELb1ELb1ELb0ELb0ELb1ELb0EEENS1_21CollectiveEpilogueFwdINS6_IJS8_SA_S9_EEENS6_IJNS7_ILi1EEESI_SI_EEESC_SE_Li256ELb1ELb1ELb0ELb0EEENS1_19SingleTileSchedulerILb1ELb0ELb1ELi128EEEEEEEEEvNT_6ParamsE,"aw",@nobits
	.sectionflags	@""
	.align	16


//--------------------- .nv.shared._ZN7cutlass13device_kernelIN5flash19enable_sm80_to_sm89INS1_16FlashAttnFwdSm80INS1_25CollectiveMainloopFwdSm80ILi8ELi1ELb0EN4cute5tupleIJNS5_1CILi128EEENS7_ILi64EEENS7_ILi192EEEEEELi192ENS_6half_tEfNS_4arch4Sm80ELb1ELb0ELb1ELb1ELb0ELb1ELb1ELb0EEENS1_21CollectiveEpilogueFwdINS6_IJS8_SA_S9_EEENS6_IJNS7_ILi1EEESI_SI_EEESC_SE_Li256ELb1ELb1ELb0ELb0EEENS1_19SingleTileSchedulerILb1ELb0ELb1ELi128EEEEEEEEEvNT_6ParamsE --------------------------
	.section	.nv.shared._ZN7cutlass13device_kernelIN5flash19enable_sm80_to_sm89INS1_16FlashAttnFwdSm80INS1_25CollectiveMainloopFwdSm80ILi8ELi1ELb0EN4cute5tupleIJNS5_1CILi128EEENS7_ILi64EEENS7_ILi192EEEEEELi192ENS_6half_tEfNS_4arch4Sm80ELb1ELb0ELb1ELb1ELb0ELb1ELb1ELb0EEENS1_21CollectiveEpilogueFwdINS6_IJS8_SA_S9_EEENS6_IJNS7_ILi1EEESI_SI_EEESC_SE_Li256ELb1ELb1ELb0ELb0EEENS1_19SingleTileSchedulerILb1ELb0ELb1ELi128EEEEEEEEEvNT_6ParamsE,"aw",@nobits
	.sectionflags	@""
	.align	16


//--------------------- .nv.shared._ZN7cutlass13device_kernelIN5flash19enable_sm80_to_sm89INS1_16FlashAttnFwdSm80INS1_25CollectiveMainloopFwdSm80ILi8ELi2ELb1EN4cute5tupleIJNS5_1CILi128EEENS7_ILi96EEENS7_ILi192EEEEEELi192ENS_6half_tEfNS_4arch4Sm80ELb0ELb0ELb1ELb0ELb0ELb0ELb1ELb0EEENS1_21CollectiveEpilogueFwdINS6_IJS8_SA_S9_EEENS6_IJNS7_ILi1EEESI_SI_EEESC_SE_Li256ELb0ELb1ELb0ELb0EEENS1_19SingleTileSchedulerILb0ELb0ELb1ELi128EEEEEEEEEvNT_6ParamsE --------------------------
	.section	.nv.shared._ZN7cutlass13device_kernelIN5flash19enable_sm80_to_sm89INS1_16FlashAttnFwdSm80INS1_25CollectiveMainloopFwdSm80ILi8ELi2ELb1EN4cute5tupleIJNS5_1CILi128EEENS7_ILi96EEENS7_ILi192EEEEEELi192ENS_6half_tEfNS_4arch4Sm80ELb0ELb0ELb1ELb0ELb0ELb0ELb1ELb0EEENS1_21CollectiveEpilogueFwdINS6_IJS8_SA_S9_EEENS6_IJNS7_ILi1EEESI_SI_EEESC_SE_Li256ELb0ELb1ELb0ELb0EEENS1_19SingleTileSchedulerILb0ELb0ELb1ELi128EEEEEEEEEvNT_6ParamsE,"aw",@nobits
	.sectionflags	@""
	.align	16


//--------------------- .nv.shared._ZN7cutlass13device_kernelIN5flash19enable_sm80_to_sm89INS1_16FlashAttnFwdSm80INS1_25CollectiveMainloopFwdSm80ILi8ELi2ELb1EN4cute5tupleIJNS5_1CILi128EEENS7_ILi96EEENS7_ILi192EEEEEELi192ENS_6half_tEfNS_4arch4Sm80ELb0ELb0ELb1ELb1ELb0ELb0ELb1ELb0EEENS1_21CollectiveEpilogueFwdINS6_IJS8_SA_S9_EEENS6_IJNS7_ILi1EEESI_SI_EEESC_SE_Li256ELb1ELb1ELb0ELb0EEENS1_19SingleTileSchedulerILb1ELb0ELb1ELi128EEEEEEEEEvNT_6ParamsE --------------------------
	.section	.nv.shared._ZN7cutlass13device_kernelIN5flash19enable_sm80_to_sm89INS1_16FlashAttnFwdSm80INS1_25CollectiveMainloopFwdSm80ILi8ELi2ELb1EN4cute5tupleIJNS5_1CILi128EEENS7_ILi96EEENS7_ILi192EEEEEELi192ENS_6half_tEfNS_4arch4Sm80ELb0ELb0ELb1ELb1ELb0ELb0ELb1ELb0EEENS1_21CollectiveEpilogueFwdINS6_IJS8_SA_S9_EEENS6_IJNS7_ILi1EEESI_SI_EEESC_SE_Li256ELb1ELb1ELb0ELb0EEENS1_19SingleTileSchedulerILb1ELb0ELb1ELi128EEEEEEEEEvNT_6ParamsE,"aw",@nobits
	.sectionflags	@""
	.align	16


//--------------------- .nv.shared._ZN7cutlass13device_kernelIN5flash19enable_sm80_to_sm89INS1_16FlashAttnFwdSm80INS1_25CollectiveMainloopFwdSm80ILi8ELi2ELb0EN4cute5tupleIJNS5_1CILi128EEENS7_ILi64EEENS7_ILi192EEEEEELi192ENS_6half_tEfNS_4arch4Sm80ELb0ELb0ELb1ELb1ELb0ELb1ELb1ELb0EEENS1_21CollectiveEpilogueFwdINS6_IJS8_SA_S9_EEENS6_IJNS7_ILi1EEESI_SI_EEESC_SE_Li256ELb1ELb1ELb0ELb0EEENS1_19SingleTileSchedulerILb1ELb0ELb1ELi128EEEEEEEEEvNT_6ParamsE --------------------------
	.section	.nv.shared._ZN7cutlass13device_kernelIN5flash19enable_sm80_to_sm89INS1_16FlashAttnFwdSm80INS1_25CollectiveMainloopFwdSm80ILi8ELi2ELb0EN4cute5tupleIJNS5_1CILi128EEENS7_ILi64EEENS7_ILi192EEEEEELi192ENS_6half_tEfNS_4arch4Sm80ELb0ELb0ELb1ELb1ELb0ELb1ELb1ELb0EEENS1_21CollectiveEpilogueFwdINS6_IJS8_SA_S9_EEENS6_IJNS7_ILi1EEESI_SI_EEESC_SE_Li256ELb1ELb1ELb0ELb0EEENS1_19SingleTileSchedulerILb1ELb0ELb1ELi128EEEEEEEEEvNT_6ParamsE,"aw",@nobits
	.sectionflags	@""
	.align	16


//--------------------- .nv.shared._ZN7cutlass13device_kernelIN5flash19enable_sm80_to_sm89INS1_16FlashAttnFwdSm80INS1_25CollectiveMainloopFwdSm80ILi8ELi2ELb0EN4cute5tupleIJNS5_1CILi128EEENS7_ILi64EEENS7_ILi192EEEEEELi192ENS_6half_tEfNS_4arch4Sm80ELb0ELb1ELb1ELb0ELb0ELb0ELb1ELb0EEENS1_21CollectiveEpilogueFwdINS6_IJS8_SA_S9_EEENS6_IJNS7_ILi1EEESI_SI_EEESC_SE_Li256ELb0ELb1ELb0ELb0EEENS1_19SingleTileSchedulerILb0ELb0ELb1ELi128EEEEEEEEEvNT_6ParamsE --------------------------
	.section	.nv.shared._ZN7cutlass13device_kernelIN5flash19enable_sm80_to_sm89INS1_16FlashAttnFwdSm80INS1_25CollectiveMainloopFwdSm80ILi8ELi2ELb0EN4cute5tupleIJNS5_1CILi128EEENS7_ILi64EEENS7_ILi192EEEEEELi192ENS_6half_tEfNS_4arch4Sm80ELb0ELb1ELb1ELb0ELb0ELb0ELb1ELb0EEENS1_21CollectiveEpilogueFwdINS6_IJS8_SA_S9_EEENS6_IJNS7_ILi1EEESI_SI_EEESC_SE_Li256ELb0ELb1ELb0ELb0EEENS1_19SingleTileSchedulerILb0ELb0ELb1ELi128EEEEEEEEEvNT_6ParamsE,"aw",@nobits
	.sectionflags	@""
	.align	16


//--------------------- .nv.shared._ZN7cutlass13device_kernelIN5flash19enable_sm80_to_sm89INS1_16FlashAttnFwdSm80INS1_25CollectiveMainloopFwdSm80ILi8ELi2ELb0EN4cute5tupleIJNS5_1CILi128EEENS7_ILi64EEENS7_ILi192EEEEEELi192ENS_6half_tEfNS_4arch4Sm80ELb0ELb1ELb1ELb1ELb0ELb0ELb1ELb0EEENS1_21CollectiveEpilogueFwdINS6_IJS8_SA_S9_EEENS6_IJNS7_ILi1EEESI_SI_EEESC_SE_Li256ELb1ELb1ELb0ELb0EEENS1_19SingleTileSchedulerILb1ELb0ELb1ELi128EEEEEEEEEvNT_6ParamsE --------------------------
	.section	.nv.shared._ZN7cutlass13device_kernelIN5flash19enable_sm80_to_sm89INS1_16FlashAttnFwdSm80INS1_25CollectiveMainloopFwdSm80ILi8ELi2ELb0EN4cute5tupleIJNS5_1CILi128EEENS7_ILi64EEENS7_ILi192EEEEEELi192ENS_6half_tEfNS_4arch4Sm80ELb0ELb1ELb1ELb1ELb0ELb0ELb1ELb0EEENS1_21CollectiveEpilogueFwdINS6_IJS8_SA_S9_EEENS6_IJNS7_ILi1EEESI_SI_EEESC_SE_Li256ELb1ELb1ELb0ELb0EEENS1_19SingleTileSchedulerILb1ELb0ELb1ELi128EEEEEEEEEvNT_6ParamsE,"aw",@nobits
	.sectionflags	@""
	.align	16


//--------------------- .nv.shared._ZN7cutlass13device_kernelIN5flash19enable_sm80_to_sm89INS1_16FlashAttnFwdSm80INS1_25CollectiveMainloopFwdSm80ILi8ELi2ELb0EN4cute5tupleIJNS5_1CILi128EEENS7_ILi64EEENS7_ILi192EEEEEELi192ENS_6half_tEfNS_4arch4Sm80ELb0ELb1ELb1ELb1ELb0ELb1ELb1ELb0EEENS1_21CollectiveEpilogueFwdINS6_IJS8_SA_S9_EEENS6_IJNS7_ILi1EEESI_SI_EEESC_SE_Li256ELb1ELb1ELb0ELb0EEENS1_19SingleTileSchedulerILb1ELb0ELb1ELi128EEEEEEEEEvNT_6ParamsE --------------------------
	.section	.nv.shared._ZN7cutlass13device_kernelIN5flash19enable_sm80_to_sm89INS1_16FlashAttnFwdSm80INS1_25CollectiveMainloopFwdSm80ILi8ELi2ELb0EN4cute5tupleIJNS5_1CILi128EEENS7_ILi64EEENS7_ILi192EEEEEELi192ENS_6half_tEfNS_4arch4Sm80ELb0ELb1ELb1ELb1ELb0ELb1ELb1ELb0EEENS1_21CollectiveEpilogueFwdINS6_IJS8_SA_S9_EEENS6_IJNS7_ILi1EEESI_SI_EEESC_SE_Li256ELb1ELb1ELb0ELb0EEENS1_19SingleTileSchedulerILb1ELb0ELb1ELi128EEEEEEEEEvNT_6ParamsE,"aw",@nobits
	.sectionflags	@""
	.align	16


//--------------------- .nv.shared._ZN7cutlass13device_kernelIN5flash19enable_sm80_to_sm89INS1_16FlashAttnFwdSm80INS1_25CollectiveMainloopFwdSm80ILi8ELi2ELb1EN4cute5tupleIJNS5_1CILi128EEENS7_ILi96EEENS7_ILi192EEEEEELi192ENS_6half_tEfNS_4arch4Sm80ELb1ELb0ELb1ELb0ELb0ELb0ELb1ELb0EEENS1_21CollectiveEpilogueFwdINS6_IJS8_SA_S9_EEENS6_IJNS7_ILi1EEESI_SI_EEESC_SE_Li256ELb0ELb1ELb0ELb0EEENS1_30DynamicPersistentTileSchedulerILi256ELi256ELb0ELb1ELb0EEEEEEEEEvNT_6ParamsE --------------------------
	.section	.nv.shared._ZN7cutlass13device_kernelIN5flash19enable_sm80_to_sm89INS1_16FlashAttnFwdSm80INS1_25CollectiveMainloopFwdSm80ILi8ELi2ELb1EN4cute5tupleIJNS5_1CILi128EEENS7_ILi96EEENS7_ILi192EEEEEELi192ENS_6half_tEfNS_4arch4Sm80ELb1ELb0ELb1ELb0ELb0ELb0ELb1ELb0EEENS1_21CollectiveEpilogueFwdINS6_IJS8_SA_S9_EEENS6_IJNS7_ILi1EEESI_SI_EEESC_SE_Li256ELb0ELb1ELb0ELb0EEENS1_30DynamicPersistentTileSchedulerILi256ELi256ELb0ELb1ELb0EEEEEEEEEvNT_6ParamsE,"aw",@nobits
	.sectionflags	@""
	.align	16


//--------------------- .nv.shared._ZN7cutlass13device_kernelIN5flash19enable_sm80_to_sm89INS1_16FlashAttnFwdSm80INS1_25CollectiveMainloopFwdSm80ILi8ELi2ELb1EN4cute5tupleIJNS5_1CILi128EEENS7_ILi96EEENS7_ILi192EEEEEELi192ENS_6half_tEfNS_4arch4Sm80ELb1ELb0ELb1ELb1ELb0ELb0ELb1ELb0EEENS1_21CollectiveEpilogueFwdINS6_IJS8_SA_S9_EEENS6_IJNS7_ILi1EEESI_SI_EEESC_SE_Li256ELb1ELb1ELb0ELb0EEENS1_19SingleTileSchedulerILb1ELb0ELb1ELi128EEEEEEEEEvNT_6ParamsE --------------------------
	.section	.nv.shared._ZN7cutlass13device_kernelIN5flash19enable_sm80_to_sm89INS1_16FlashAttnFwdSm80INS1_25CollectiveMainloopFwdSm80ILi8ELi2ELb1EN4cute5tupleIJNS5_1CILi128EEENS7_ILi96EEENS7_ILi192EEEEEELi192ENS_6half_tEfNS_4arch4Sm80ELb1ELb0ELb1ELb1ELb0ELb0ELb1ELb0EEENS1_21CollectiveEpilogueFwdINS6_IJS8_SA_S9_EEENS6_IJNS7_ILi1EEESI_SI_EEESC_SE_Li256ELb1ELb1ELb0ELb0EEENS1_19SingleTileSchedulerILb1ELb0ELb1ELi128EEEEEEEEEvNT_6ParamsE,"aw",@nobits
	.sectionflags	@""
	.align	16


//--------------------- .nv.shared._ZN7cutlass13device_kernelIN5flash19enable_sm80_to_sm89INS1_16FlashAttnFwdSm80INS1_25CollectiveMainloopFwdSm80ILi8ELi2ELb0EN4cute5tupleIJNS5_1CILi128EEENS7_ILi64EEENS7_ILi192EEEEEELi192ENS_6half_tEfNS_4arch4Sm80ELb1ELb0ELb1ELb1ELb0ELb1ELb1ELb0EEENS1_21CollectiveEpilogueFwdINS6_IJS8_SA_S9_EEENS6_IJNS7_ILi1EEESI_SI_EEESC_SE_Li256ELb1ELb1ELb0ELb0EEENS1_19SingleTileSchedulerILb1ELb0ELb1ELi128EEEEEEEEEvNT_6ParamsE --------------------------
	.section	.nv.shared._ZN7cutlass13device_kernelIN5flash19enable_sm80_to_sm89INS1_16FlashAttnFwdSm80INS1_25CollectiveMainloopFwdSm80ILi8ELi2ELb0EN4cute5tupleIJNS5_1CILi128EEENS7_ILi64EEENS7_ILi192EEEEEELi192ENS_6half_tEfNS_4arch4Sm80ELb1ELb0ELb1ELb1ELb0ELb1ELb1ELb0EEENS1_21CollectiveEpilogueFwdINS6_IJS8_SA_S9_EEENS6_IJNS7_ILi1EEESI_SI_EEESC_SE_Li256ELb1ELb1ELb0ELb0EEENS1_19SingleTileSchedulerILb1ELb0ELb1ELi128EEEEEEEEEvNT_6ParamsE,"aw",@nobits
	.sectionflags	@""
	.align	16


//--------------------- .nv.shared._ZN7cutlass13device_kernelIN5flash19enable_sm80_to_sm89INS1_16FlashAttnFwdSm80INS1_25CollectiveMainloopFwdSm80ILi8ELi1ELb1EN4cute5tupleIJNS5_1CILi128EEENS7_ILi96EEENS7_ILi192EEEEEELi192ENS_6half_tEfNS_4arch4Sm80ELb0ELb0ELb0ELb0ELb0ELb0ELb1ELb0EEENS1_21CollectiveEpilogueFwdINS6_IJS8_SA_S9_EEENS6_IJNS7_ILi1EEESI_SI_EEESC_SE_Li256ELb0ELb1ELb0ELb0EEENS1_19SingleTileSchedulerILb0ELb0ELb1ELi128EEEEEEEEEvNT_6ParamsE --------------------------
	.section	.nv.shared._ZN7cutlass13device_kernelIN5flash19enable_sm80_to_sm89INS1_16FlashAttnFwdSm80INS1_25CollectiveMainloopFwdSm80ILi8ELi1ELb1EN4cute5tupleIJNS5_1CILi128EEENS7_ILi96EEENS7_ILi192EEEEEELi192ENS_6half_tEfNS_4arch4Sm80ELb0ELb0ELb0ELb0ELb0ELb0ELb1ELb0EEENS1_21CollectiveEpilogueFwdINS6_IJS8_SA_S9_EEENS6_IJNS7_ILi1EEESI_SI_EEESC_SE_Li256ELb0ELb1ELb0ELb0EEENS1_19SingleTileSchedulerILb0ELb0ELb1ELi128EEEEEEEEEvNT_6ParamsE,"aw",@nobits
	.sectionflags	@""
	.align	16


//--------------------- .nv.shared._ZN7cutlass13device_kernelIN5flash19enable_sm80_to_sm89INS1_16FlashAttnFwdSm80INS1_25CollectiveMainloopFwdSm80ILi8ELi1ELb1EN4cute5tupleIJNS5_1CILi128EEENS7_ILi96EEENS7_ILi192EEEEEELi192ENS_6half_tEfNS_4arch4Sm80ELb0ELb0ELb0ELb1ELb0ELb0ELb1ELb0EEENS1_21CollectiveEpilogueFwdINS6_IJS8_SA_S9_EEENS6_IJNS7_ILi1EEESI_SI_EEESC_SE_Li256ELb1ELb1ELb0ELb0EEENS1_19SingleTileSchedulerILb1ELb0ELb1ELi128EEEEEEEEEvNT_6ParamsE --------------------------
	.section	.nv.shared._ZN7cutlass13device_kernelIN5flash19enable_sm80_to_sm89INS1_16FlashAttnFwdSm80INS1_25CollectiveMainloopFwdSm80ILi8ELi1ELb1EN4cute5tupleIJNS5_1CILi128EEENS7_ILi96EEENS7_ILi192EEEEEELi192ENS_6half_tEfNS_4arch4Sm80ELb0ELb0ELb0ELb1ELb0ELb0ELb1ELb0EEENS1_21CollectiveEpilogueFwdINS6_IJS8_SA_S9_EEENS6_IJNS7_ILi1EEESI_SI_EEESC_SE_Li256ELb1ELb1ELb0ELb0EEENS1_19SingleTileSchedulerILb1ELb0ELb1ELi128EEEEEEEEEvNT_6ParamsE,"aw",@nobits
	.sectionflags	@""
	.align	16


//--------------------- .nv.shared._ZN7cutlass13device_kernelIN5flash19enable_sm80_to_sm89INS1_16FlashAttnFwdSm80INS1_25CollectiveMainloopFwdSm80ILi8ELi1ELb0EN4cute5tupleIJNS5_1CILi128EEENS7_ILi64EEENS7_ILi192EEEEEELi192ENS_6half_tEfNS_4arch4Sm80ELb0ELb0ELb0ELb1ELb0ELb1ELb1ELb0EEENS1_21CollectiveEpilogueFwdINS6_IJS8_SA_S9_EEENS6_IJNS7_ILi1EEESI_SI_EEESC_SE_Li256ELb1ELb1ELb0ELb0EEENS1_19SingleTileSchedulerILb1ELb0ELb1ELi128EEEEEEEEEvNT_6ParamsE --------------------------
	.section	.nv.shared._ZN7cutlass13device_kernelIN5flash19enable_sm80_to_sm89INS1_16FlashAttnFwdSm80INS1_25CollectiveMainloopFwdSm80ILi8ELi1ELb0EN4cute5tupleIJNS5_1CILi128EEENS7_ILi64EEENS7_ILi192EEEEEELi192ENS_6half_tEfNS_4arch4Sm80ELb0ELb0ELb0ELb1ELb0ELb1ELb1ELb0EEENS1_21CollectiveEpilogueFwdINS6_IJS8_SA_S9_EEENS6_IJNS7_ILi1EEESI_SI_EEESC_SE_Li256ELb1ELb1ELb0ELb0EEENS1_19SingleTileSchedulerILb1ELb0ELb1ELi128EEEEEEEEEvNT_6ParamsE,"aw",@nobits
	.sectionflags	@""
	.align	16


//--------------------- .nv.shared._ZN7cutlass13device_kernelIN5flash19enable_sm80_to_sm89INS1_16FlashAttnFwdSm80INS1_25CollectiveMainloopFwdSm80ILi8ELi1ELb0EN4cute5tupleIJNS5_1CILi128EEENS7_ILi64EEENS7_ILi192EEEEEELi192ENS_6half_tEfNS_4arch4Sm80ELb0ELb1ELb0ELb0ELb0ELb0ELb1ELb0EEENS1_21CollectiveEpilogueFwdINS6_IJS8_SA_S9_EEENS6_IJNS7_ILi1EEESI_SI_EEESC_SE_Li256ELb0ELb1ELb0ELb0EEENS1_19SingleTileSchedulerILb0ELb0ELb1ELi128EEEEEEEEEvNT_6ParamsE --------------------------
	.section	.nv.shared._ZN7cutlass13device_kernelIN5flash19enable_sm80_to_sm89INS1_16FlashAttnFwdSm80INS1_25CollectiveMainloopFwdSm80ILi8ELi1ELb0EN4cute5tupleIJNS5_1CILi128EEENS7_ILi64EEENS7_ILi192EEEEEELi192ENS_6half_tEfNS_4arch4Sm80ELb0ELb1ELb0ELb0ELb0ELb0ELb1ELb0EEENS1_21CollectiveEpilogueFwdINS6_IJS8_SA_S9_EEENS6_IJNS7_ILi1EEESI_SI_EEESC_SE_Li256ELb0ELb1ELb0ELb0EEENS1_19SingleTileSchedulerILb0ELb0ELb1ELi128EEEEEEEEEvNT_6ParamsE,"aw",@nobits
	.sectionflags	@""
	.align	16


//--------------------- .nv.shared._ZN7cutlass13device_kernelIN5flash19enable_sm80_to_sm89INS1_16FlashAttnFwdSm80INS1_25CollectiveMainloopFwdSm80ILi8ELi1ELb0EN4cute5tupleIJNS5_1CILi128EEENS7_ILi64EEENS7_ILi192EEEEEELi192ENS_6half_tEfNS_4arch4Sm80ELb0ELb1ELb0ELb1ELb0ELb0ELb1ELb0EEENS1_21CollectiveEpilogueFwdINS6_IJS8_SA_S9_EEENS6_IJNS7_ILi1EEESI_SI_EEESC_SE_Li256ELb1ELb1ELb0ELb0EEENS1_19SingleTileSchedulerILb1ELb0ELb1ELi128EEEEEEEEEvNT_6ParamsE --------------------------
	.section	.nv.shared._ZN7cutlass13device_kernelIN5flash19enable_sm80_to_sm89INS1_16FlashAttnFwdSm80INS1_25CollectiveMainloopFwdSm80ILi8ELi1ELb0EN4cute5tupleIJNS5_1CILi128EEENS7_ILi64EEENS7_ILi192EEEEEELi192ENS_6half_tEfNS_4arch4Sm80ELb0ELb1ELb0ELb1ELb0ELb0ELb1ELb0EEENS1_21CollectiveEpilogueFwdINS6_IJS8_SA_S9_EEENS6_IJNS7_ILi1EEESI_SI_EEESC_SE_Li256ELb1ELb1ELb0ELb0EEENS1_19SingleTileSchedulerILb1ELb0ELb1ELi128EEEEEEEEEvNT_6ParamsE,"aw",@nobits
	.sectionflags	@""
	.align	16


//--------------------- .nv.shared._ZN7cutlass13device_kernelIN5flash19enable_sm80_to_sm89INS1_16FlashAttnFwdSm80INS1_25CollectiveMainloopFwdSm80ILi8ELi1ELb0EN4cute5tupleIJNS5_1CILi128EEENS7_ILi64EEENS7_ILi192EEEEEELi192ENS_6half_tEfNS_4arch4Sm80ELb0ELb1ELb0ELb1ELb0ELb1ELb1ELb0EEENS1_21CollectiveEpilogueFwdINS6_IJS8_SA_S9_EEENS6_IJNS7_ILi1EEESI_SI_EEESC_SE_Li256ELb1ELb1ELb0ELb0EEENS1_19SingleTileSchedulerILb1ELb0ELb1ELi128EEEEEEEEEvNT_6ParamsE --------------------------
	.section	.nv.shared._ZN7cutlass13device_kernelIN5flash19enable_sm80_to_sm89INS1_16FlashAttnFwdSm80INS1_25CollectiveMainloopFwdSm80ILi8ELi1ELb0EN4cute5tupleIJNS5_1CILi128EEENS7_ILi64EEENS7_ILi192EEEEEELi192ENS_6half_tEfNS_4arch4Sm80ELb0ELb1ELb0ELb1ELb0ELb1ELb1ELb0EEENS1_21CollectiveEpilogueFwdINS6_IJS8_SA_S9_EEENS6_IJNS7_ILi1EEESI_SI_EEESC_SE_Li256ELb1ELb1ELb0ELb0EEENS1_19SingleTileSchedulerILb1ELb0ELb1ELi128EEEEEEEEEvNT_6ParamsE,"aw",@nobits
	.sectionflags	@""
	.align	16


//--------------------- .nv.shared._ZN7cutlass13device_kernelIN5flash19enable_sm80_to_sm89INS1_16FlashAttnFwdSm80INS1_25CollectiveMainloopFwdSm80ILi8ELi1ELb1EN4cute5tupleIJNS5_1CILi128EEENS7_ILi96EEENS7_ILi192EEEEEELi192ENS_6half_tEfNS_4arch4Sm80ELb1ELb0ELb0ELb0ELb0ELb0ELb1ELb0EEENS1_21CollectiveEpilogueFwdINS6_IJS8_SA_S9_EEENS6_IJNS7_ILi1EEESI_SI_EEESC_SE_Li256ELb0ELb1ELb0ELb0EEENS1_30DynamicPersistentTileSchedulerILi256ELi256ELb0ELb1ELb0EEEEEEEEEvNT_6ParamsE --------------------------
	.section	.nv.shared._ZN7cutlass13device_kernelIN5flash19enable_sm80_to_sm89INS1_16FlashAttnFwdSm80INS1_25CollectiveMainloopFwdSm80ILi8ELi1ELb1EN4cute5tupleIJNS5_1CILi128EEENS7_ILi96EEENS7_ILi192EEEEEELi192ENS_6half_tEfNS_4arch4Sm80ELb1ELb0ELb0ELb0ELb0ELb0ELb1ELb0EEENS1_21CollectiveEpilogueFwdINS6_IJS8_SA_S9_EEENS6_IJNS7_ILi1EEESI_SI_EEESC_SE_Li256ELb0ELb1ELb0ELb0EEENS1_30DynamicPersistentTileSchedulerILi256ELi256ELb0ELb1ELb0EEEEEEEEEvNT_6ParamsE,"aw",@nobits
	.sectionflags	@""
	.align	16


//--------------------- .nv.shared._ZN7cutlass13device_kernelIN5flash19enable_sm80_to_sm89INS1_16FlashAttnFwdSm80INS1_25CollectiveMainloopFwdSm80ILi8ELi1ELb1EN4cute5tupleIJNS5_1CILi128EEENS7_ILi96EEENS7_ILi192EEEEEELi192ENS_6half_tEfNS_4arch4Sm80ELb1ELb0ELb0ELb1ELb0ELb0ELb1ELb0EEENS1_21CollectiveEpilogueFwdINS6_IJS8_SA_S9_EEENS6_IJNS7_ILi1EEESI_SI_EEESC_SE_Li256ELb1ELb1ELb0ELb0EEENS1_19SingleTileSchedulerILb1ELb0ELb1ELi128EEEEEEEEEvNT_6ParamsE --------------------------
	.section	.nv.shared._ZN7cutlass13device_kernelIN5flash19enable_sm80_to_sm89INS1_16FlashAttnFwdSm80INS1_25CollectiveMainloopFwdSm80ILi8ELi1ELb1EN4cute5tupleIJNS5_1CILi128EEENS7_ILi96EEENS7_ILi192EEEEEELi192ENS_6half_tEfNS_4arch4Sm80ELb1ELb0ELb0ELb1ELb0ELb0ELb1ELb0EEENS1_21CollectiveEpilogueFwdINS6_IJS8_SA_S9_EEENS6_IJNS7_ILi1EEESI_SI_EEESC_SE_Li256ELb1ELb1ELb0ELb0EEENS1_19SingleTileSchedulerILb1ELb0ELb1ELi128EEEEEEEEEvNT_6ParamsE,"aw",@nobits
	.sectionflags	@""
	.align	16


//--------------------- .nv.shared._ZN7cutlass13device_kernelIN5flash19enable_sm80_to_sm89INS1_16FlashAttnFwdSm80INS1_25CollectiveMainloopFwdSm80ILi8ELi1ELb0EN4cute5tupleIJNS5_1CILi128EEENS7_ILi64EEENS7_ILi192EEEEEELi192ENS_6half_tEfNS_4arch4Sm80ELb1ELb0ELb0ELb1ELb0ELb1ELb1ELb0EEENS1_21CollectiveEpilogueFwdINS6_IJS8_SA_S9_EEENS6_IJNS7_ILi1EEESI_SI_EEESC_SE_Li256ELb1ELb1ELb0ELb0EEENS1_19SingleTileSchedulerILb1ELb0ELb1ELi128EEEEEEEEEvNT_6ParamsE --------------------------
	.section	.nv.shared._ZN7cutlass13device_kernelIN5flash19enable_sm80_to_sm89INS1_16FlashAttnFwdSm80INS1_25CollectiveMainloopFwdSm80ILi8ELi1ELb0EN4cute5tupleIJNS5_1CILi128EEENS7_ILi64EEENS7_ILi192EEEEEELi192ENS_6half_tEfNS_4arch4Sm80ELb1ELb0ELb0ELb1ELb0ELb1ELb1ELb0EEENS1_21CollectiveEpilogueFwdINS6_IJS8_SA_S9_EEENS6_IJNS7_ILi1EEESI_SI_EEESC_SE_Li256ELb1ELb1ELb0ELb0EEENS1_19SingleTileSchedulerILb1ELb0ELb1ELi128EEEEEEEEEvNT_6ParamsE,"aw",@nobits
	.sectionflags	@""
	.align	16


//--------------------- .nv.shared._ZN7cutlass13device_kernelIN5flash19enable_sm80_to_sm89INS1_16FlashAttnFwdSm80INS1_25CollectiveMainloopFwdSm80ILi8ELi2ELb1EN4cute5tupleIJNS5_1CILi128EEENS7_ILi96EEENS7_ILi192EEEEEELi192ENS_6half_tEfNS_4arch4Sm80ELb0ELb0ELb0ELb0ELb0ELb0ELb1ELb0EEENS1_21CollectiveEpilogueFwdINS6_IJS8_SA_S9_EEENS6_IJNS7_ILi1EEESI_SI_EEESC_SE_Li256ELb0ELb1ELb0ELb0EEENS1_19SingleTileSchedulerILb0ELb0ELb1ELi128EEEEEEEEEvNT_6ParamsE --------------------------
	.section	.nv.shared._ZN7cutlass13device_kernelIN5flash19enable_sm80_to_sm89INS1_16FlashAttnFwdSm80INS1_25CollectiveMainloopFwdSm80ILi8ELi2ELb1EN4cute5tupleIJNS5_1CILi128EEENS7_ILi96EEENS7_ILi192EEEEEELi192ENS_6half_tEfNS_4arch4Sm80ELb0ELb0ELb0ELb0ELb0ELb0ELb1ELb0EEENS1_21CollectiveEpilogueFwdINS6_IJS8_SA_S9_EEENS6_IJNS7_ILi1EEESI_SI_EEESC_SE_Li256ELb0ELb1ELb0ELb0EEENS1_19SingleTileSchedulerILb0ELb0ELb1ELi128EEEEEEEEEvNT_6ParamsE,"aw",@nobits
	.sectionflags	@""
	.align	16


//--------------------- .nv.shared._ZN7cutlass13device_kernelIN5flash19enable_sm80_to_sm89INS1_16FlashAttnFwdSm80INS1_25CollectiveMainloopFwdSm80ILi8ELi2ELb1EN4cute5tupleIJNS5_1CILi128EEENS7_ILi96EEENS7_ILi192EEEEEELi192ENS_6half_tEfNS_4arch4Sm80ELb0ELb0ELb0ELb1ELb0ELb0ELb1ELb0EEENS1_21CollectiveEpilogueFwdINS6_IJS8_SA_S9_EEENS6_IJNS7_ILi1EEESI_SI_EEESC_SE_Li256ELb1ELb1ELb0ELb0EEENS1_19SingleTileSchedulerILb1ELb0ELb1ELi128EEEEEEEEEvNT_6ParamsE --------------------------
	.section	.nv.shared._ZN7cutlass13device_kernelIN5flash19enable_sm80_to_sm89INS1_16FlashAttnFwdSm80INS1_25CollectiveMainloopFwdSm80ILi8ELi2ELb1EN4cute5tupleIJNS5_1CILi128EEENS7_ILi96EEENS7_ILi192EEEEEELi192ENS_6half_tEfNS_4arch4Sm80ELb0ELb0ELb0ELb1ELb0ELb0ELb1ELb0EEENS1_21CollectiveEpilogueFwdINS6_IJS8_SA_S9_EEENS6_IJNS7_ILi1EEESI_SI_EEESC_SE_Li256ELb1ELb1ELb0ELb0EEENS1_19SingleTileSchedulerILb1ELb0ELb1ELi128EEEEEEEEEvNT_6ParamsE,"aw",@nobits
	.sectionflags	@""
	.align	16


//--------------------- .nv.shared._ZN7cutlass13device_kernelIN5flash19enable_sm80_to_sm89INS1_16FlashAttnFwdSm80INS1_25CollectiveMainloopFwdSm80ILi8ELi2ELb0EN4cute5tupleIJNS5_1CILi128EEENS7_ILi64EEENS7_ILi192EEEEEELi192ENS_6half_tEfNS_4arch4Sm80ELb0ELb0ELb0ELb1ELb0ELb1ELb1ELb0EEENS1_21CollectiveEpilogueFwdINS6_IJS8_SA_S9_EEENS6_IJNS7_ILi1EEESI_SI_EEESC_SE_Li256ELb1ELb1ELb0ELb0EEENS1_19SingleTileSchedulerILb1ELb0ELb1ELi128EEEEEEEEEvNT_6ParamsE --------------------------
	.section	.nv.shared._ZN7cutlass13device_kernelIN5flash19enable_sm80_to_sm89INS1_16FlashAttnFwdSm80INS1_25CollectiveMainloopFwdSm80ILi8ELi2ELb0EN4cute5tupleIJNS5_1CILi128EEENS7_ILi64EEENS7_ILi192EEEEEELi192ENS_6half_tEfNS_4arch4Sm80ELb0ELb0ELb0ELb1ELb0ELb1ELb1ELb0EEENS1_21CollectiveEpilogueFwdINS6_IJS8_SA_S9_EEENS6_IJNS7_ILi1EEESI_SI_EEESC_SE_Li256ELb1ELb1ELb0ELb0EEENS1_19SingleTileSchedulerILb1ELb0ELb1ELi128EEEEEEEEEvNT_6ParamsE,"aw",@nobits
	.sectionflags	@""
	.align	16


//--------------------- .nv.shared._ZN7cutlass13device_kernelIN5flash19enable_sm80_to_sm89INS1_16FlashAttnFwdSm80INS1_25CollectiveMainloopFwdSm80ILi8ELi2ELb0EN4cute5tupleIJNS5_1CILi128EEENS7_ILi64EEENS7_ILi192EEEEEELi192ENS_6half_tEfNS_4arch4Sm80ELb0ELb1ELb0ELb0ELb0ELb0ELb1ELb0EEENS1_21CollectiveEpilogueFwdINS6_IJS8_SA_S9_EEENS6_IJNS7_ILi1EEESI_SI_EEESC_SE_Li256ELb0ELb1ELb0ELb0EEENS1_19SingleTileSchedulerILb0ELb0ELb1ELi128EEEEEEEEEvNT_6ParamsE --------------------------
	.section	.nv.shared._ZN7cutlass13device_kernelIN5flash19enable_sm80_to_sm89INS1_16FlashAttnFwdSm80INS1_25CollectiveMainloopFwdSm80ILi8ELi2ELb0EN4cute5tupleIJNS5_1CILi128EEENS7_ILi64EEENS7_ILi192EEEEEELi192ENS_6half_tEfNS_4arch4Sm80ELb0ELb1ELb0ELb0ELb0ELb0ELb1ELb0EEENS1_21CollectiveEpilogueFwdINS6_IJS8_SA_S9_EEENS6_IJNS7_ILi1EEESI_SI_EEESC_SE_Li256ELb0ELb1ELb0ELb0EEENS1_19SingleTileSchedulerILb0ELb0ELb1ELi128EEEEEEEEEvNT_6ParamsE,"aw",@nobits
	.sectionflags	@""
	.align	16


//--------------------- .nv.shared._ZN7cutlass13device_kernelIN5flash19enable_sm80_to_sm89INS1_16FlashAttnFwdSm80INS1_25CollectiveMainloopFwdSm80ILi8ELi2ELb0EN4cute5tupleIJNS5_1CILi128EEENS7_ILi64EEENS7_ILi192EEEEEELi192ENS_6half_tEfNS_4arch4Sm80ELb0ELb1ELb0ELb1ELb0ELb0ELb1ELb0EEENS1_21CollectiveEpilogueFwdINS6_IJS8_SA_S9_EEENS6_IJNS7_ILi1EEESI_SI_EEESC_SE_Li256ELb1ELb1ELb0ELb0EEENS1_19SingleTileSchedulerILb1ELb0ELb1ELi128EEEEEEEEEvNT_6ParamsE --------------------------
	.section	.nv.shared._ZN7cutlass13device_kernelIN5flash19enable_sm80_to_sm89INS1_16FlashAttnFwdSm80INS1_25CollectiveMainloopFwdSm80ILi8ELi2ELb0EN4cute5tupleIJNS5_1CILi128EEENS7_ILi64EEENS7_ILi192EEEEEELi192ENS_6half_tEfNS_4arch4Sm80ELb0ELb1ELb0ELb1ELb0ELb0ELb1ELb0EEENS1_21CollectiveEpilogueFwdINS6_IJS8_SA_S9_EEENS6_IJNS7_ILi1EEESI_SI_EEESC_SE_Li256ELb1ELb1ELb0ELb0EEENS1_19SingleTileSchedulerILb1ELb0ELb1ELi128EEEEEEEEEvNT_6ParamsE,"aw",@nobits
	.sectionflags	@""
	.align	16


//--------------------- .nv.shared._ZN7cutlass13device_kernelIN5flash19enable_sm80_to_sm89INS1_16FlashAttnFwdSm80INS1_25CollectiveMainloopFwdSm80ILi8ELi2ELb0EN4cute5tupleIJNS5_1CILi128EEENS7_ILi64EEENS7_ILi192EEEEEELi192ENS_6half_tEfNS_4arch4Sm80ELb0ELb1ELb0ELb1ELb0ELb1ELb1ELb0EEENS1_21CollectiveEpilogueFwdINS6_IJS8_SA_S9_EEENS6_IJNS7_ILi1EEESI_SI_EEESC_SE_Li256ELb1ELb1ELb0ELb0EEENS1_19SingleTileSchedulerILb1ELb0ELb1ELi128EEEEEEEEEvNT_6ParamsE --------------------------
	.section	.nv.shared._ZN7cutlass13device_kernelIN5flash19enable_sm80_to_sm89INS1_16FlashAttnFwdSm80INS1_25CollectiveMainloopFwdSm80ILi8ELi2ELb0EN4cute5tupleIJNS5_1CILi128EEENS7_ILi64EEENS7_ILi192EEEEEELi192ENS_6half_tEfNS_4arch4Sm80ELb0ELb1ELb0ELb1ELb0ELb1ELb1ELb0EEENS1_21CollectiveEpilogueFwdINS6_IJS8_SA_S9_EEENS6_IJNS7_ILi1EEESI_SI_EEESC_SE_Li256ELb1ELb1ELb0ELb0EEENS1_19SingleTileSchedulerILb1ELb0ELb1ELi128EEEEEEEEEvNT_6ParamsE,"aw",@nobits
	.sectionflags	@""
	.align	16


//--------------------- .nv.shared._ZN7cutlass13device_kernelIN5flash19enable_sm80_to_sm89INS1_16FlashAttnFwdSm80INS1_25CollectiveMainloopFwdSm80ILi8ELi2ELb1EN4cute5tupleIJNS5_1CILi128EEENS7_ILi96EEENS7_ILi192EEEEEELi192ENS_6half_tEfNS_4arch4Sm80ELb1ELb0ELb0ELb0ELb0ELb0ELb1ELb0EEENS1_21CollectiveEpilogueFwdINS6_IJS8_SA_S9_EEENS6_IJNS7_ILi1EEESI_SI_EEESC_SE_Li256ELb0ELb1ELb0ELb0EEENS1_30DynamicPersistentTileSchedulerILi256ELi256ELb0ELb1ELb0EEEEEEEEEvNT_6ParamsE --------------------------
	.section	.nv.shared._ZN7cutlass13device_kernelIN5flash19enable_sm80_to_sm89INS1_16FlashAttnFwdSm80INS1_25CollectiveMainloopFwdSm80ILi8ELi2ELb1EN4cute5tupleIJNS5_1CILi128EEENS7_ILi96EEENS7_ILi192EEEEEELi192ENS_6half_tEfNS_4arch4Sm80ELb1ELb0ELb0ELb0ELb0ELb0ELb1ELb0EEENS1_21CollectiveEpilogueFwdINS6_IJS8_SA_S9_EEENS6_IJNS7_ILi1EEESI_SI_EEESC_SE_Li256ELb0ELb1ELb0ELb0EEENS1_30DynamicPersistentTileSchedulerILi256ELi256ELb0ELb1ELb0EEEEEEEEEvNT_6ParamsE,"aw",@nobits
	.sectionflags	@""
	.align	16


//--------------------- .nv.shared._ZN7cutlass13device_kernelIN5flash19enable_sm80_to_sm89INS1_16FlashAttnFwdSm80INS1_25CollectiveMainloopFwdSm80ILi8ELi2ELb1EN4cute5tupleIJNS5_1CILi128EEENS7_ILi96EEENS7_ILi192EEEEEELi192ENS_6half_tEfNS_4arch4Sm80ELb1ELb0ELb0ELb1ELb0ELb0ELb1ELb0EEENS1_21CollectiveEpilogueFwdINS6_IJS8_SA_S9_EEENS6_IJNS7_ILi1EEESI_SI_EEESC_SE_Li256ELb1ELb1ELb0ELb0EEENS1_19SingleTileSchedulerILb1ELb0ELb1ELi128EEEEEEEEEvNT_6ParamsE --------------------------
	.section	.nv.shared._ZN7cutlass13device_kernelIN5flash19enable_sm80_to_sm89INS1_16FlashAttnFwdSm80INS1_25CollectiveMainloopFwdSm80ILi8ELi2ELb1EN4cute5tupleIJNS5_1CILi128EEENS7_ILi96EEENS7_ILi192EEEEEELi192ENS_6half_tEfNS_4arch4Sm80ELb1ELb0ELb0ELb1ELb0ELb0ELb1ELb0EEENS1_21CollectiveEpilogueFwdINS6_IJS8_SA_S9_EEENS6_IJNS7_ILi1EEESI_SI_EEESC_SE_Li256ELb1ELb1ELb0ELb0EEENS1_19SingleTileSchedulerILb1ELb0ELb1ELi128EEEEEEEEEvNT_6ParamsE,"aw",@nobits
	.sectionflags	@""
	.align	16


//--------------------- .nv.shared._ZN7cutlass13device_kernelIN5flash19enable_sm80_to_sm89INS1_16FlashAttnFwdSm80INS1_25CollectiveMainloopFwdSm80ILi8ELi2ELb0EN4cute5tupleIJNS5_1CILi128EEENS7_ILi64EEENS7_ILi192EEEEEELi192ENS_6half_tEfNS_4arch4Sm80ELb1ELb0ELb0ELb1ELb0ELb1ELb1ELb0EEENS1_21CollectiveEpilogueFwdINS6_IJS8_SA_S9_EEENS6_IJNS7_ILi1EEESI_SI_EEESC_SE_Li256ELb1ELb1ELb0ELb0EEENS1_19SingleTileSchedulerILb1ELb0ELb1ELi128EEEEEEEEEvNT_6ParamsE --------------------------
	.section	.nv.shared._ZN7cutlass13device_kernelIN5flash19enable_sm80_to_sm89INS1_16FlashAttnFwdSm80INS1_25CollectiveMainloopFwdSm80ILi8ELi2ELb0EN4cute5tupleIJNS5_1CILi128EEENS7_ILi64EEENS7_ILi192EEEEEELi192ENS_6half_tEfNS_4arch4Sm80ELb1ELb0ELb0ELb1ELb0ELb1ELb1ELb0EEENS1_21CollectiveEpilogueFwdINS6_IJS8_SA_S9_EEENS6_IJNS7_ILi1EEESI_SI_EEESC_SE_Li256ELb1ELb1ELb0ELb0EEENS1_19SingleTileSchedulerILb1ELb0ELb1ELi128EEEEEEEEEvNT_6ParamsE,"aw",@nobits
	.sectionflags	@""
	.align	16
